	.target	sm_90a

	.elftype	@"ET_EXEC"


//--------------------- .note.nv.tkinfo           --------------------------
	.section	.note.nv.tkinfo,"",@"SHT_NOTE"
	.sectionflags	@"SHF_NOTE_NV_TKINFO"
	.tkinfo
        /*0018*/ 	.word	0x00000002
        /*0030*/ 	.string	""
        /*0030*/ 	.string	"ptxas"
        /*0030*/ 	.string	"Cuda compilation tools, release 13.0, V13.0.88"
        /*0030*/ 	.string	"Build cuda_13.0.r13.0/compiler.36424714_0"
        /*0030*/ 	.string	"-arch sm_90a -m 64 "



//--------------------- .note.nv.cuinfo           --------------------------
	.section	.note.nv.cuinfo,"",@"SHT_NOTE"
	.sectionflags	@"SHF_NOTE_NV_CUINFO"
        /*0018*/ 	.short	0x0002
        /*001a*/ 	.short	0x005a
        /*001c*/ 	.short	0x0082
	.zero		2


//--------------------- .nv.info                  --------------------------
	.section	.nv.info,"",@"SHT_CUDA_INFO"
	.align	4


	//----- nvinfo : EIATTR_REGCOUNT
	.align		4
        /*0000*/ 	.byte	0x04, 0x2f
        /*0002*/ 	.short	(.L_1 - .L_0)
	.align		4
.L_0:
        /*0004*/ 	.word	index@(_ZN10layer_norm13ln_bwd_kernelINS_13Kernel_traitsIfffffjLj2048ELj1ELj1ELj4ELj16ENS_18Kernel_traits_baseILj2048EfffffjLj128EEEEELb1ELb1ELb1ELb1EEEvNS_9BwdParamsE)
        /*0008*/ 	.word	0x000000b6


	//----- nvinfo : EIATTR_FRAME_SIZE
	.align		4
.L_1:
        /*000c*/ 	.byte	0x04, 0x11
        /*000e*/ 	.short	(.L_3 - .L_2)
	.align		4
.L_2:
        /*0010*/ 	.word	index@(_ZN10layer_norm13ln_bwd_kernelINS_13Kernel_traitsIfffffjLj2048ELj1ELj1ELj4ELj16ENS_18Kernel_traits_baseILj2048EfffffjLj128EEEEELb1ELb1ELb1ELb1EEEvNS_9BwdParamsE)
        /*0014*/ 	.word	0x00000000


	//----- nvinfo : EIATTR_REGCOUNT
	.align		4
.L_3:
        /*0018*/ 	.byte	0x04, 0x2f
        /*001a*/ 	.short	(.L_5 - .L_4)
	.align		4
.L_4:
        /*001c*/ 	.word	index@(_ZN10layer_norm22ln_bwd_finalize_kernelINS_22Kernel_traits_finalizeILj2048EfffffjLb1ELj1024ELj4ENS_18Kernel_traits_baseILj2048EfffffjLj1024EEEEELb1ELb1EEEvNS_9BwdParamsE)
        /*0020*/ 	.word	0x00000020


	//----- nvinfo : EIATTR_FRAME_SIZE
	.align		4
.L_5:
        /*0024*/ 	.byte	0x04, 0x11
        /*0026*/ 	.short	(.L_7 - .L_6)
	.align		4
.L_6:
        /*0028*/ 	.word	index@(_ZN10layer_norm22ln_bwd_finalize_kernelINS_22Kernel_traits_finalizeILj2048EfffffjLb1ELj1024ELj4ENS_18Kernel_traits_baseILj2048EfffffjLj1024EEEEELb1ELb1EEEvNS_9BwdParamsE)
        /*002c*/ 	.word	0x00000000


	//----- nvinfo : EIATTR_REGCOUNT
	.align		4
.L_7:
        /*0030*/ 	.byte	0x04, 0x2f
        /*0032*/ 	.short	(.L_9 - .L_8)
	.align		4
.L_8:
        /*0034*/ 	.word	index@(_ZN10layer_norm13ln_bwd_kernelINS_13Kernel_traitsIfffffjLj2048ELj1ELj1ELj4ELj16ENS_18Kernel_traits_baseILj2048EfffffjLj128EEEEELb1ELb1ELb1ELb0EEEvNS_9BwdParamsE)
        /*0038*/ 	.word	0x000000b0


	//----- nvinfo : EIATTR_FRAME_SIZE
	.align		4
.L_9:
        /*003c*/ 	.byte	0x04, 0x11
        /*003e*/ 	.short	(.L_11 - .L_10)
	.align		4
.L_10:
        /*0040*/ 	.word	index@(_ZN10layer_norm13ln_bwd_kernelINS_13Kernel_traitsIfffffjLj2048ELj1ELj1ELj4ELj16ENS_18Kernel_traits_baseILj2048EfffffjLj128EEEEELb1ELb1ELb1ELb0EEEvNS_9BwdParamsE)
        /*0044*/ 	.word	0x00000000


	//----- nvinfo : EIATTR_REGCOUNT
	.align		4
.L_11:
        /*0048*/ 	.byte	0x04, 0x2f
        /*004a*/ 	.short	(.L_13 - .L_12)
	.align		4
.L_12:
        /*004c*/ 	.word	index@(_ZN10layer_norm22ln_bwd_finalize_kernelINS_22Kernel_traits_finalizeILj2048EfffffjLb1ELj1024ELj4ENS_18Kernel_traits_baseILj2048EfffffjLj1024EEEEELb1ELb0EEEvNS_9BwdParamsE)
        /*0050*/ 	.word	0x00000020


	//----- nvinfo : EIATTR_FRAME_SIZE
	.align		4
.L_13:
        /*0054*/ 	.byte	0x04, 0x11
        /*0056*/ 	.short	(.L_15 - .L_14)
	.align		4
.L_14:
        /*0058*/ 	.word	index@(_ZN10layer_norm22ln_bwd_finalize_kernelINS_22Kernel_traits_finalizeILj2048EfffffjLb1ELj1024ELj4ENS_18Kernel_traits_baseILj2048EfffffjLj1024EEEEELb1ELb0EEEvNS_9BwdParamsE)
        /*005c*/ 	.word	0x00000000


	//----- nvinfo : EIATTR_REGCOUNT
	.align		4
.L_15:
        /*0060*/ 	.byte	0x04, 0x2f
        /*0062*/ 	.short	(.L_17 - .L_16)
	.align		4
.L_16:
        /*0064*/ 	.word	index@(_ZN10layer_norm13ln_bwd_kernelINS_13Kernel_traitsIfffffjLj2048ELj1ELj1ELj4ELj16ENS_18Kernel_traits_baseILj2048EfffffjLj128EEEEELb1ELb1ELb0ELb1EEEvNS_9BwdParamsE)
        /*0068*/ 	.word	0x000000a8


	//----- nvinfo : EIATTR_FRAME_SIZE
	.align		4
.L_17:
        /*006c*/ 	.byte	0x04, 0x11
        /*006e*/ 	.short	(.L_19 - .L_18)
	.align		4
.L_18:
        /*0070*/ 	.word	index@(_ZN10layer_norm13ln_bwd_kernelINS_13Kernel_traitsIfffffjLj2048ELj1ELj1ELj4ELj16ENS_18Kernel_traits_baseILj2048EfffffjLj128EEEEELb1ELb1ELb0ELb1EEEvNS_9BwdParamsE)
        /*0074*/ 	.word	0x00000000


	//----- nvinfo : EIATTR_REGCOUNT
	.align		4
.L_19:
        /*0078*/ 	.byte	0x04, 0x2f
        /*007a*/ 	.short	(.L_21 - .L_20)
	.align		4
.L_20:
        /*007c*/ 	.word	index@(_ZN10layer_norm13ln_bwd_kernelINS_13Kernel_traitsIfffffjLj2048ELj1ELj1ELj4ELj16ENS_18Kernel_traits_baseILj2048EfffffjLj128EEEEELb1ELb1ELb0ELb0EEEvNS_9BwdParamsE)
        /*0080*/ 	.word	0x000000a6


	//----- nvinfo : EIATTR_FRAME_SIZE
	.align		4
.L_21:
        /*0084*/ 	.byte	0x04, 0x11
        /*0086*/ 	.short	(.L_23 - .L_22)
	.align		4
.L_22:
        /*0088*/ 	.word	index@(_ZN10layer_norm13ln_bwd_kernelINS_13Kernel_traitsIfffffjLj2048ELj1ELj1ELj4ELj16ENS_18Kernel_traits_baseILj2048EfffffjLj128EEEEELb1ELb1ELb0ELb0EEEvNS_9BwdParamsE)
        /*008c*/ 	.word	0x00000000


	//----- nvinfo : EIATTR_REGCOUNT
	.align		4
.L_23:
        /*0090*/ 	.byte	0x04, 0x2f
        /*0092*/ 	.short	(.L_25 - .L_24)
	.align		4
.L_24:
        /*0094*/ 	.word	index@(_ZN10layer_norm13ln_bwd_kernelINS_13Kernel_traitsIfffffjLj2048ELj1ELj1ELj4ELj16ENS_18Kernel_traits_baseILj2048EfffffjLj128EEEEELb1ELb0ELb1ELb1EEEvNS_9BwdParamsE)
        /*0098*/ 	.word	0x00000093


	//----- nvinfo : EIATTR_FRAME_SIZE
	.align		4
.L_25:
        /*009c*/ 	.byte	0x04, 0x11
        /*009e*/ 	.short	(.L_27 - .L_26)
	.align		4
.L_26:
        /*00a0*/ 	.word	index@(_ZN10layer_norm13ln_bwd_kernelINS_13Kernel_traitsIfffffjLj2048ELj1ELj1ELj4ELj16ENS_18Kernel_traits_baseILj2048EfffffjLj128EEEEELb1ELb0ELb1ELb1EEEvNS_9BwdParamsE)
        /*00a4*/ 	.word	0x00000000


	//----- nvinfo : EIATTR_REGCOUNT
	.align		4
.L_27:
        /*00a8*/ 	.byte	0x04, 0x2f
        /*00aa*/ 	.short	(.L_29 - .L_28)
	.align		4
.L_28:
        /*00ac*/ 	.word	index@(_ZN10layer_norm22ln_bwd_finalize_kernelINS_22Kernel_traits_finalizeILj2048EfffffjLb0ELj1024ELj4ENS_18Kernel_traits_baseILj2048EfffffjLj1024EEEEELb0ELb1EEEvNS_9BwdParamsE)
        /*00b0*/ 	.word	0x00000020


	//----- nvinfo : EIATTR_FRAME_SIZE
	.align		4
.L_29:
        /*00b4*/ 	.byte	0x04, 0x11
        /*00b6*/ 	.short	(.L_31 - .L_30)
	.align		4
.L_30:
        /*00b8*/ 	.word	index@(_ZN10layer_norm22ln_bwd_finalize_kernelINS_22Kernel_traits_finalizeILj2048EfffffjLb0ELj1024ELj4ENS_18Kernel_traits_baseILj2048EfffffjLj1024EEEEELb0ELb1EEEvNS_9BwdParamsE)
        /*00bc*/ 	.word	0x00000000


	//----- nvinfo : EIATTR_REGCOUNT
	.align		4
.L_31:
        /*00c0*/ 	.byte	0x04, 0x2f
        /*00c2*/ 	.short	(.L_33 - .L_32)
	.align		4
.L_32:
        /*00c4*/ 	.word	index@(_ZN10layer_norm13ln_bwd_kernelINS_13Kernel_traitsIfffffjLj2048ELj1ELj1ELj4ELj16ENS_18Kernel_traits_baseILj2048EfffffjLj128EEEEELb1ELb0ELb1ELb0EEEvNS_9BwdParamsE)
        /*00c8*/ 	.word	0x0000008d


	//----- nvinfo : EIATTR_FRAME_SIZE
	.align		4
.L_33:
        /*00cc*/ 	.byte	0x04, 0x11
        /*00ce*/ 	.short	(.L_35 - .L_34)
	.align		4
.L_34:
        /*00d0*/ 	.word	index@(_ZN10layer_norm13ln_bwd_kernelINS_13Kernel_traitsIfffffjLj2048ELj1ELj1ELj4ELj16ENS_18Kernel_traits_baseILj2048EfffffjLj128EEEEELb1ELb0ELb1ELb0EEEvNS_9BwdParamsE)
        /*00d4*/ 	.word	0x00000000


	//----- nvinfo : EIATTR_REGCOUNT
	.align		4
.L_35:
        /*00d8*/ 	.byte	0x04, 0x2f
        /*00da*/ 	.short	(.L_37 - .L_36)
	.align		4
.L_36:
        /*00dc*/ 	.word	index@(_ZN10layer_norm22ln_bwd_finalize_kernelINS_22Kernel_traits_finalizeILj2048EfffffjLb0ELj1024ELj4ENS_18Kernel_traits_baseILj2048EfffffjLj1024EEEEELb0ELb0EEEvNS_9BwdParamsE)
        /*00e0*/ 	.word	0x00000020


	//----- nvinfo : EIATTR_FRAME_SIZE
	.align		4
.L_37:
        /*00e4*/ 	.byte	0x04, 0x11
        /*00e6*/ 	.short	(.L_39 - .L_38)
	.align		4
.L_38:
        /*00e8*/ 	.word	index@(_ZN10layer_norm22ln_bwd_finalize_kernelINS_22Kernel_traits_finalizeILj2048EfffffjLb0ELj1024ELj4ENS_18Kernel_traits_baseILj2048EfffffjLj1024EEEEELb0ELb0EEEvNS_9BwdParamsE)
        /*00ec*/ 	.word	0x00000000


	//----- nvinfo : EIATTR_REGCOUNT
	.align		4
.L_39:
        /*00f0*/ 	.byte	0x04, 0x2f
        /*00f2*/ 	.short	(.L_41 - .L_40)
	.align		4
.L_40:
        /*00f4*/ 	.word	index@(_ZN10layer_norm13ln_bwd_kernelINS_13Kernel_traitsIfffffjLj2048ELj1ELj1ELj4ELj16ENS_18Kernel_traits_baseILj2048EfffffjLj128EEEEELb1ELb0ELb0ELb1EEEvNS_9BwdParamsE)
        /*00f8*/ 	.word	0x00000080


	//----- nvinfo : EIATTR_FRAME_SIZE
	.align		4
.L_41:
        /*00fc*/ 	.byte	0x04, 0x11
        /*00fe*/ 	.short	(.L_43 - .L_42)
	.align		4
.L_42:
        /*0100*/ 	.word	index@(_ZN10layer_norm13ln_bwd_kernelINS_13Kernel_traitsIfffffjLj2048ELj1ELj1ELj4ELj16ENS_18Kernel_traits_baseILj2048EfffffjLj128EEEEELb1ELb0ELb0ELb1EEEvNS_9BwdParamsE)
        /*0104*/ 	.word	0x00000000


	//----- nvinfo : EIATTR_REGCOUNT
	.align		4
.L_43:
        /*0108*/ 	.byte	0x04, 0x2f
        /*010a*/ 	.short	(.L_45 - .L_44)
	.align		4
.L_44:
        /*010c*/ 	.word	index@(_ZN10layer_norm13ln_bwd_kernelINS_13Kernel_traitsIfffffjLj2048ELj1ELj1ELj4ELj16ENS_18Kernel_traits_baseILj2048EfffffjLj128EEEEELb1ELb0ELb0ELb0EEEvNS_9BwdParamsE)
        /*0110*/ 	.word	0x00000080


	//----- nvinfo : EIATTR_FRAME_SIZE
	.align		4
.L_45:
        /*0114*/ 	.byte	0x04, 0x11
        /*0116*/ 	.short	(.L_47 - .L_46)
	.align		4
.L_46:
        /*0118*/ 	.word	index@(_ZN10layer_norm13ln_bwd_kernelINS_13Kernel_traitsIfffffjLj2048ELj1ELj1ELj4ELj16ENS_18Kernel_traits_baseILj2048EfffffjLj128EEEEELb1ELb0ELb0ELb0EEEvNS_9BwdParamsE)
        /*011c*/ 	.word	0x00000000


	//----- nvinfo : EIATTR_REGCOUNT
	.align		4
.L_47:
        /*0120*/ 	.byte	0x04, 0x2f
        /*0122*/ 	.short	(.L_49 - .L_48)
	.align		4
.L_48:
        /*0124*/ 	.word	index@(_ZN10layer_norm13ln_bwd_kernelINS_13Kernel_traitsIfffffjLj2048ELj1ELj1ELj4ELj16ENS_18Kernel_traits_baseILj2048EfffffjLj128EEEEELb0ELb1ELb1ELb1EEEvNS_9BwdParamsE)
        /*0128*/ 	.word	0x000000b0


	//----- nvinfo : EIATTR_FRAME_SIZE
	.align		4
.L_49:
        /*012c*/ 	.byte	0x04, 0x11
        /*012e*/ 	.short	(.L_51 - .L_50)
	.align		4
.L_50:
        /*0130*/ 	.word	index@(_ZN10layer_norm13ln_bwd_kernelINS_13Kernel_traitsIfffffjLj2048ELj1ELj1ELj4ELj16ENS_18Kernel_traits_baseILj2048EfffffjLj128EEEEELb0ELb1ELb1ELb1EEEvNS_9BwdParamsE)
        /*0134*/ 	.word	0x00000000


	//----- nvinfo : EIATTR_REGCOUNT
	.align		4
.L_51:
        /*0138*/ 	.byte	0x04, 0x2f
        /*013a*/ 	.short	(.L_53 - .L_52)
	.align		4
.L_52:
        /*013c*/ 	.word	index@(_ZN10layer_norm13ln_bwd_kernelINS_13Kernel_traitsIfffffjLj2048ELj1ELj1ELj4ELj16ENS_18Kernel_traits_baseILj2048EfffffjLj128EEEEELb0ELb1ELb1ELb0EEEvNS_9BwdParamsE)
        /*0140*/ 	.word	0x000000a8


	//----- nvinfo : EIATTR_FRAME_SIZE
	.align		4
.L_53:
        /*0144*/ 	.byte	0x04, 0x11
        /*0146*/ 	.short	(.L_55 - .L_54)
	.align		4
.L_54:
        /*0148*/ 	.word	index@(_ZN10layer_norm13ln_bwd_kernelINS_13Kernel_traitsIfffffjLj2048ELj1ELj1ELj4ELj16ENS_18Kernel_traits_baseILj2048EfffffjLj128EEEEELb0ELb1ELb1ELb0EEEvNS_9BwdParamsE)
        /*014c*/ 	.word	0x00000000


	//----- nvinfo : EIATTR_REGCOUNT
	.align		4
.L_55:
        /*0150*/ 	.byte	0x04, 0x2f
        /*0152*/ 	.short	(.L_57 - .L_56)
	.align		4
.L_56:
        /*0154*/ 	.word	index@(_ZN10layer_norm13ln_bwd_kernelINS_13Kernel_traitsIfffffjLj2048ELj1ELj1ELj4ELj16ENS_18Kernel_traits_baseILj2048EfffffjLj128EEEEELb0ELb1ELb0ELb1EEEvNS_9BwdParamsE)
        /*0158*/ 	.word	0x000000a8


	//----- nvinfo : EIATTR_FRAME_SIZE
	.align		4
.L_57:
        /*015c*/ 	.byte	0x04, 0x11
        /*015e*/ 	.short	(.L_59 - .L_58)
	.align		4
.L_58:
        /*0160*/ 	.word	index@(_ZN10layer_norm13ln_bwd_kernelINS_13Kernel_traitsIfffffjLj2048ELj1ELj1ELj4ELj16ENS_18Kernel_traits_baseILj2048EfffffjLj128EEEEELb0ELb1ELb0ELb1EEEvNS_9BwdParamsE)
        /*0164*/ 	.word	0x00000000


	//----- nvinfo : EIATTR_REGCOUNT
	.align		4
.L_59:
        /*0168*/ 	.byte	0x04, 0x2f
        /*016a*/ 	.short	(.L_61 - .L_60)
	.align		4
.L_60:
        /*016c*/ 	.word	index@(_ZN10layer_norm13ln_bwd_kernelINS_13Kernel_traitsIfffffjLj2048ELj1ELj1ELj4ELj16ENS_18Kernel_traits_baseILj2048EfffffjLj128EEEEELb0ELb1ELb0ELb0EEEvNS_9BwdParamsE)
        /*0170*/ 	.word	0x000000a5


	//----- nvinfo : EIATTR_FRAME_SIZE
	.align		4
.L_61:
        /*0174*/ 	.byte	0x04, 0x11
        /*0176*/ 	.short	(.L_63 - .L_62)
	.align		4
.L_62:
        /*0178*/ 	.word	index@(_ZN10layer_norm13ln_bwd_kernelINS_13Kernel_traitsIfffffjLj2048ELj1ELj1ELj4ELj16ENS_18Kernel_traits_baseILj2048EfffffjLj128EEEEELb0ELb1ELb0ELb0EEEvNS_9BwdParamsE)
        /*017c*/ 	.word	0x00000000


	//----- nvinfo : EIATTR_REGCOUNT
	.align		4
.L_63:
        /*0180*/ 	.byte	0x04, 0x2f
        /*0182*/ 	.short	(.L_65 - .L_64)
	.align		4
.L_64:
        /*0184*/ 	.word	index@(_ZN10layer_norm13ln_bwd_kernelINS_13Kernel_traitsIfffffjLj2048ELj1ELj1ELj4ELj16ENS_18Kernel_traits_baseILj2048EfffffjLj128EEEEELb0ELb0ELb1ELb1EEEvNS_9BwdParamsE)
        /*0188*/ 	.word	0x00000092


	//----- nvinfo : EIATTR_FRAME_SIZE
	.align		4
.L_65:
        /*018c*/ 	.byte	0x04, 0x11
        /*018e*/ 	.short	(.L_67 - .L_66)
	.align		4
.L_66:
        /*0190*/ 	.word	index@(_ZN10layer_norm13ln_bwd_kernelINS_13Kernel_traitsIfffffjLj2048ELj1ELj1ELj4ELj16ENS_18Kernel_traits_baseILj2048EfffffjLj128EEEEELb0ELb0ELb1ELb1EEEvNS_9BwdParamsE)
        /*0194*/ 	.word	0x00000000


	//----- nvinfo : EIATTR_REGCOUNT
	.align		4
.L_67:
        /*0198*/ 	.byte	0x04, 0x2f
        /*019a*/ 	.short	(.L_69 - .L_68)
	.align		4
.L_68:
        /*019c*/ 	.word	index@(_ZN10layer_norm13ln_bwd_kernelINS_13Kernel_traitsIfffffjLj2048ELj1ELj1ELj4ELj16ENS_18Kernel_traits_baseILj2048EfffffjLj128EEEEELb0ELb0ELb1ELb0EEEvNS_9BwdParamsE)
        /*01a0*/ 	.word	0x00000089


	//----- nvinfo : EIATTR_FRAME_SIZE
	.align		4
.L_69:
        /*01a4*/ 	.byte	0x04, 0x11
        /*01a6*/ 	.short	(.L_71 - .L_70)
	.align		4
.L_70:
        /*01a8*/ 	.word	index@(_ZN10layer_norm13ln_bwd_kernelINS_13Kernel_traitsIfffffjLj2048ELj1ELj1ELj4ELj16ENS_18Kernel_traits_baseILj2048EfffffjLj128EEEEELb0ELb0ELb1ELb0EEEvNS_9BwdParamsE)
        /*01ac*/ 	.word	0x00000000


	//----- nvinfo : EIATTR_REGCOUNT
	.align		4
.L_71:
        /*01b0*/ 	.byte	0x04, 0x2f
        /*01b2*/ 	.short	(.L_73 - .L_72)
	.align		4
.L_72:
        /*01b4*/ 	.word	index@(_ZN10layer_norm13ln_bwd_kernelINS_13Kernel_traitsIfffffjLj2048ELj1ELj1ELj4ELj16ENS_18Kernel_traits_baseILj2048EfffffjLj128EEEEELb0ELb0ELb0ELb1EEEvNS_9BwdParamsE)
        /*01b8*/ 	.word	0x00000080


	//----- nvinfo : EIATTR_FRAME_SIZE
	.align		4
.L_73:
        /*01bc*/ 	.byte	0x04, 0x11
        /*01be*/ 	.short	(.L_75 - .L_74)
	.align		4
.L_74:
        /*01c0*/ 	.word	index@(_ZN10layer_norm13ln_bwd_kernelINS_13Kernel_traitsIfffffjLj2048ELj1ELj1ELj4ELj16ENS_18Kernel_traits_baseILj2048EfffffjLj128EEEEELb0ELb0ELb0ELb1EEEvNS_9BwdParamsE)
        /*01c4*/ 	.word	0x00000008


	//----- nvinfo : EIATTR_REGCOUNT
	.align		4
.L_75:
        /*01c8*/ 	.byte	0x04, 0x2f
        /*01ca*/ 	.short	(.L_77 - .L_76)
	.align		4
.L_76:
        /*01cc*/ 	.word	index@(_ZN10layer_norm13ln_bwd_kernelINS_13Kernel_traitsIfffffjLj2048ELj1ELj1ELj4ELj16ENS_18Kernel_traits_baseILj2048EfffffjLj128EEEEELb0ELb0ELb0ELb0EEEvNS_9BwdParamsE)
        /*01d0*/ 	.word	0x00000080


	//----- nvinfo : EIATTR_FRAME_SIZE
	.align		4
.L_77:
        /*01d4*/ 	.byte	0x04, 0x11
        /*01d6*/ 	.short	(.L_79 - .L_78)
	.align		4
.L_78:
        /*01d8*/ 	.word	index@(_ZN10layer_norm13ln_bwd_kernelINS_13Kernel_traitsIfffffjLj2048ELj1ELj1ELj4ELj16ENS_18Kernel_traits_baseILj2048EfffffjLj128EEEEELb0ELb0ELb0ELb0EEEvNS_9BwdParamsE)
        /*01dc*/ 	.word	0x00000000


	//----- nvinfo : EIATTR_REGCOUNT
	.align		4
.L_79:
        /*01e0*/ 	.byte	0x04, 0x2f
        /*01e2*/ 	.short	(.L_81 - .L_80)
	.align		4
.L_80:
        /*01e4*/ 	.word	index@(_ZN10layer_norm13ln_bwd_kernelINS_13Kernel_traitsI6__halfffffjLj2048ELj1ELj1ELj4ELj16ENS_18Kernel_traits_baseILj2048ES2_ffffjLj128EEEEELb1ELb1ELb1ELb1EEEvNS_9BwdParamsE)
        /*01e8*/ 	.word	0x000000a8


	//----- nvinfo : EIATTR_FRAME_SIZE
	.align		4
.L_81:
        /*01ec*/ 	.byte	0x04, 0x11
        /*01ee*/ 	.short	(.L_83 - .L_82)
	.align		4
.L_82:
        /*01f0*/ 	.word	index@(_ZN10layer_norm13ln_bwd_kernelINS_13Kernel_traitsI6__halfffffjLj2048ELj1ELj1ELj4ELj16ENS_18Kernel_traits_baseILj2048ES2_ffffjLj128EEEEELb1ELb1ELb1ELb1EEEvNS_9BwdParamsE)
        /*01f4*/ 	.word	0x00000000


	//----- nvinfo : EIATTR_REGCOUNT
	.align		4
.L_83:
        /*01f8*/ 	.byte	0x04, 0x2f
        /*01fa*/ 	.short	(.L_85 - .L_84)
	.align		4
.L_84:
        /*01fc*/ 	.word	index@(_ZN10layer_norm22ln_bwd_finalize_kernelINS_22Kernel_traits_finalizeILj2048E6__halfffffjLb1ELj1024ELj4ENS_18Kernel_traits_baseILj2048ES2_ffffjLj1024EEEEELb1ELb1EEEvNS_9BwdParamsE)
        /*0200*/ 	.word	0x00000020


	//----- nvinfo : EIATTR_FRAME_SIZE
	.align		4
.L_85:
        /*0204*/ 	.byte	0x04, 0x11
        /*0206*/ 	.short	(.L_87 - .L_86)
	.align		4
.L_86:
        /*0208*/ 	.word	index@(_ZN10layer_norm22ln_bwd_finalize_kernelINS_22Kernel_traits_finalizeILj2048E6__halfffffjLb1ELj1024ELj4ENS_18Kernel_traits_baseILj2048ES2_ffffjLj1024EEEEELb1ELb1EEEvNS_9BwdParamsE)
        /*020c*/ 	.word	0x00000000


	//----- nvinfo : EIATTR_REGCOUNT
	.align		4
.L_87:
        /*0210*/ 	.byte	0x04, 0x2f
        /*0212*/ 	.short	(.L_89 - .L_88)
	.align		4
.L_88:
        /*0214*/ 	.word	index@(_ZN10layer_norm13ln_bwd_kernelINS_13Kernel_traitsI6__halfffffjLj2048ELj1ELj1ELj4ELj16ENS_18Kernel_traits_baseILj2048ES2_ffffjLj128EEEEELb1ELb1ELb1ELb0EEEvNS_9BwdParamsE)
        /*0218*/ 	.word	0x000000b0


	//----- nvinfo : EIATTR_FRAME_SIZE
	.align		4
.L_89:
        /*021c*/ 	.byte	0x04, 0x11
        /*021e*/ 	.short	(.L_91 - .L_90)
	.align		4
.L_90:
        /*0220*/ 	.word	index@(_ZN10layer_norm13ln_bwd_kernelINS_13Kernel_traitsI6__halfffffjLj2048ELj1ELj1ELj4ELj16ENS_18Kernel_traits_baseILj2048ES2_ffffjLj128EEEEELb1ELb1ELb1ELb0EEEvNS_9BwdParamsE)
        /*0224*/ 	.word	0x00000000


	//----- nvinfo : EIATTR_REGCOUNT
	.align		4
.L_91:
        /*0228*/ 	.byte	0x04, 0x2f
        /*022a*/ 	.short	(.L_93 - .L_92)
	.align		4
.L_92:
        /*022c*/ 	.word	index@(_ZN10layer_norm22ln_bwd_finalize_kernelINS_22Kernel_traits_finalizeILj2048E6__halfffffjLb1ELj1024ELj4ENS_18Kernel_traits_baseILj2048ES2_ffffjLj1024EEEEELb1ELb0EEEvNS_9BwdParamsE)
        /*0230*/ 	.word	0x00000020


	//----- nvinfo : EIATTR_FRAME_SIZE
	.align		4
.L_93:
        /*0234*/ 	.byte	0x04, 0x11
        /*0236*/ 	.short	(.L_95 - .L_94)
	.align		4
.L_94:
        /*0238*/ 	.word	index@(_ZN10layer_norm22ln_bwd_finalize_kernelINS_22Kernel_traits_finalizeILj2048E6__halfffffjLb1ELj1024ELj4ENS_18Kernel_traits_baseILj2048ES2_ffffjLj1024EEEEELb1ELb0EEEvNS_9BwdParamsE)
        /*023c*/ 	.word	0x00000000


	//----- nvinfo : EIATTR_REGCOUNT
	.align		4
.L_95:
        /*0240*/ 	.byte	0x04, 0x2f
        /*0242*/ 	.short	(.L_97 - .L_96)
	.align		4
.L_96:
        /*0244*/ 	.word	index@(_ZN10layer_norm13ln_bwd_kernelINS_13Kernel_traitsI6__halfffffjLj2048ELj1ELj1ELj4ELj16ENS_18Kernel_traits_baseILj2048ES2_ffffjLj128EEEEELb1ELb1ELb0ELb1EEEvNS_9BwdParamsE)
        /*0248*/ 	.word	0x000000a8


	//----- nvinfo : EIATTR_FRAME_SIZE
	.align		4
.L_97:
        /*024c*/ 	.byte	0x04, 0x11
        /*024e*/ 	.short	(.L_99 - .L_98)
	.align		4
.L_98:
        /*0250*/ 	.word	index@(_ZN10layer_norm13ln_bwd_kernelINS_13Kernel_traitsI6__halfffffjLj2048ELj1ELj1ELj4ELj16ENS_18Kernel_traits_baseILj2048ES2_ffffjLj128EEEEELb1ELb1ELb0ELb1EEEvNS_9BwdParamsE)
        /*0254*/ 	.word	0x00000000


	//----- nvinfo : EIATTR_REGCOUNT
	.align		4
.L_99:
        /*0258*/ 	.byte	0x04, 0x2f
        /*025a*/ 	.short	(.L_101 - .L_100)
	.align		4
.L_100:
        /*025c*/ 	.word	index@(_ZN10layer_norm13ln_bwd_kernelINS_13Kernel_traitsI6__halfffffjLj2048ELj1ELj1ELj4ELj16ENS_18Kernel_traits_baseILj2048ES2_ffffjLj128EEEEELb1ELb1ELb0ELb0EEEvNS_9BwdParamsE)
        /*0260*/ 	.word	0x000000a8


	//----- nvinfo : EIATTR_FRAME_SIZE
	.align		4
.L_101:
        /*0264*/ 	.byte	0x04, 0x11
        /*0266*/ 	.short	(.L_103 - .L_102)
	.align		4
.L_102:
        /*0268*/ 	.word	index@(_ZN10layer_norm13ln_bwd_kernelINS_13Kernel_traitsI6__halfffffjLj2048ELj1ELj1ELj4ELj16ENS_18Kernel_traits_baseILj2048ES2_ffffjLj128EEEEELb1ELb1ELb0ELb0EEEvNS_9BwdParamsE)
        /*026c*/ 	.word	0x00000000


	//----- nvinfo : EIATTR_REGCOUNT
	.align		4
.L_103:
        /*0270*/ 	.byte	0x04, 0x2f
        /*0272*/ 	.short	(.L_105 - .L_104)
	.align		4
.L_104:
        /*0274*/ 	.word	index@(_ZN10layer_norm13ln_bwd_kernelINS_13Kernel_traitsI6__halfffffjLj2048ELj1ELj1ELj4ELj16ENS_18Kernel_traits_baseILj2048ES2_ffffjLj128EEEEELb1ELb0ELb1ELb1EEEvNS_9BwdParamsE)
        /*0278*/ 	.word	0x00000094


	//----- nvinfo : EIATTR_FRAME_SIZE
	.align		4
.L_105:
        /*027c*/ 	.byte	0x04, 0x11
        /*027e*/ 	.short	(.L_107 - .L_106)
	.align		4
.L_106:
        /*0280*/ 	.word	index@(_ZN10layer_norm13ln_bwd_kernelINS_13Kernel_traitsI6__halfffffjLj2048ELj1ELj1ELj4ELj16ENS_18Kernel_traits_baseILj2048ES2_ffffjLj128EEEEELb1ELb0ELb1ELb1EEEvNS_9BwdParamsE)
        /*0284*/ 	.word	0x00000000


	//----- nvinfo : EIATTR_REGCOUNT
	.align		4
.L_107:
        /*0288*/ 	.byte	0x04, 0x2f
        /*028a*/ 	.short	(.L_109 - .L_108)
	.align		4
.L_108:
        /*028c*/ 	.word	index@(_ZN10layer_norm22ln_bwd_finalize_kernelINS_22Kernel_traits_finalizeILj2048E6__halfffffjLb0ELj1024ELj4ENS_18Kernel_traits_baseILj2048ES2_ffffjLj1024EEEEELb0ELb1EEEvNS_9BwdParamsE)
        /*0290*/ 	.word	0x00000020


	//----- nvinfo : EIATTR_FRAME_SIZE
	.align		4
.L_109:
        /*0294*/ 	.byte	0x04, 0x11
        /*0296*/ 	.short	(.L_111 - .L_110)
	.align		4
.L_110:
        /*0298*/ 	.word	index@(_ZN10layer_norm22ln_bwd_finalize_kernelINS_22Kernel_traits_finalizeILj2048E6__halfffffjLb0ELj1024ELj4ENS_18Kernel_traits_baseILj2048ES2_ffffjLj1024EEEEELb0ELb1EEEvNS_9BwdParamsE)
        /*029c*/ 	.word	0x00000000


	//----- nvinfo : EIATTR_REGCOUNT
	.align		4
.L_111:
        /*02a0*/ 	.byte	0x04, 0x2f
        /*02a2*/ 	.short	(.L_113 - .L_112)
	.align		4
.L_112:
        /*02a4*/ 	.word	index@(_ZN10layer_norm13ln_bwd_kernelINS_13Kernel_traitsI6__halfffffjLj2048ELj1ELj1ELj4ELj16ENS_18Kernel_traits_baseILj2048ES2_ffffjLj128EEEEELb1ELb0ELb1ELb0EEEvNS_9BwdParamsE)
        /*02a8*/ 	.word	0x0000008d


	//----- nvinfo : EIATTR_FRAME_SIZE
	.align		4
.L_113:
        /*02ac*/ 	.byte	0x04, 0x11
        /*02ae*/ 	.short	(.L_115 - .L_114)
	.align		4
.L_114:
        /*02b0*/ 	.word	index@(_ZN10layer_norm13ln_bwd_kernelINS_13Kernel_traitsI6__halfffffjLj2048ELj1ELj1ELj4ELj16ENS_18Kernel_traits_baseILj2048ES2_ffffjLj128EEEEELb1ELb0ELb1ELb0EEEvNS_9BwdParamsE)
        /*02b4*/ 	.word	0x00000000


	//----- nvinfo : EIATTR_REGCOUNT
	.align		4
.L_115:
        /*02b8*/ 	.byte	0x04, 0x2f
        /*02ba*/ 	.short	(.L_117 - .L_116)
	.align		4
.L_116:
        /*02bc*/ 	.word	index@(_ZN10layer_norm22ln_bwd_finalize_kernelINS_22Kernel_traits_finalizeILj2048E6__halfffffjLb0ELj1024ELj4ENS_18Kernel_traits_baseILj2048ES2_ffffjLj1024EEEEELb0ELb0EEEvNS_9BwdParamsE)
        /*02c0*/ 	.word	0x00000020


	//----- nvinfo : EIATTR_FRAME_SIZE
	.align		4
.L_117:
        /*02c4*/ 	.byte	0x04, 0x11
        /*02c6*/ 	.short	(.L_119 - .L_118)
	.align		4
.L_118:
        /*02c8*/ 	.word	index@(_ZN10layer_norm22ln_bwd_finalize_kernelINS_22Kernel_traits_finalizeILj2048E6__halfffffjLb0ELj1024ELj4ENS_18Kernel_traits_baseILj2048ES2_ffffjLj1024EEEEELb0ELb0EEEvNS_9BwdParamsE)
        /*02cc*/ 	.word	0x00000000


	//----- nvinfo : EIATTR_REGCOUNT
	.align		4
.L_119:
        /*02d0*/ 	.byte	0x04, 0x2f
        /*02d2*/ 	.short	(.L_121 - .L_120)
	.align		4
.L_120:
        /*02d4*/ 	.word	index@(_ZN10layer_norm13ln_bwd_kernelINS_13Kernel_traitsI6__halfffffjLj2048ELj1ELj1ELj4ELj16ENS_18Kernel_traits_baseILj2048ES2_ffffjLj128EEEEELb1ELb0ELb0ELb1EEEvNS_9BwdParamsE)
        /*02d8*/ 	.word	0x00000080


	//----- nvinfo : EIATTR_FRAME_SIZE
	.align		4
.L_121:
        /*02dc*/ 	.byte	0x04, 0x11
        /*02de*/ 	.short	(.L_123 - .L_122)
	.align		4
.L_122:
        /*02e0*/ 	.word	index@(_ZN10layer_norm13ln_bwd_kernelINS_13Kernel_traitsI6__halfffffjLj2048ELj1ELj1ELj4ELj16ENS_18Kernel_traits_baseILj2048ES2_ffffjLj128EEEEELb1ELb0ELb0ELb1EEEvNS_9BwdParamsE)
        /*02e4*/ 	.word	0x00000000


	//----- nvinfo : EIATTR_REGCOUNT
	.align		4
.L_123:
        /*02e8*/ 	.byte	0x04, 0x2f
        /*02ea*/ 	.short	(.L_125 - .L_124)
	.align		4
.L_124:
        /*02ec*/ 	.word	index@(_ZN10layer_norm13ln_bwd_kernelINS_13Kernel_traitsI6__halfffffjLj2048ELj1ELj1ELj4ELj16ENS_18Kernel_traits_baseILj2048ES2_ffffjLj128EEEEELb1ELb0ELb0ELb0EEEvNS_9BwdParamsE)
        /*02f0*/ 	.word	0x00000080


	//----- nvinfo : EIATTR_FRAME_SIZE
	.align		4
.L_125:
        /*02f4*/ 	.byte	0x04, 0x11
        /*02f6*/ 	.short	(.L_127 - .L_126)
	.align		4
.L_126:
        /*02f8*/ 	.word	index@(_ZN10layer_norm13ln_bwd_kernelINS_13Kernel_traitsI6__halfffffjLj2048ELj1ELj1ELj4ELj16ENS_18Kernel_traits_baseILj2048ES2_ffffjLj128EEEEELb1ELb0ELb0ELb0EEEvNS_9BwdParamsE)
        /*02fc*/ 	.word	0x00000000


	//----- nvinfo : EIATTR_REGCOUNT
	.align		4
.L_127:
        /*0300*/ 	.byte	0x04, 0x2f
        /*0302*/ 	.short	(.L_129 - .L_128)
	.align		4
.L_128:
        /*0304*/ 	.word	index@(_ZN10layer_norm13ln_bwd_kernelINS_13Kernel_traitsI6__halfffffjLj2048ELj1ELj1ELj4ELj16ENS_18Kernel_traits_baseILj2048ES2_ffffjLj128EEEEELb0ELb1ELb1ELb1EEEvNS_9BwdParamsE)
        /*0308*/ 	.word	0x000000a8


	//----- nvinfo : EIATTR_FRAME_SIZE
	.align		4
.L_129:
        /*030c*/ 	.byte	0x04, 0x11
        /*030e*/ 	.short	(.L_131 - .L_130)
	.align		4
.L_130:
        /*0310*/ 	.word	index@(_ZN10layer_norm13ln_bwd_kernelINS_13Kernel_traitsI6__halfffffjLj2048ELj1ELj1ELj4ELj16ENS_18Kernel_traits_baseILj2048ES2_ffffjLj128EEEEELb0ELb1ELb1ELb1EEEvNS_9BwdParamsE)
        /*0314*/ 	.word	0x00000008


	//----- nvinfo : EIATTR_REGCOUNT
	.align		4
.L_131:
        /*0318*/ 	.byte	0x04, 0x2f
        /*031a*/ 	.short	(.L_133 - .L_132)
	.align		4
.L_132:
        /*031c*/ 	.word	index@(_ZN10layer_norm13ln_bwd_kernelINS_13Kernel_traitsI6__halfffffjLj2048ELj1ELj1ELj4ELj16ENS_18Kernel_traits_baseILj2048ES2_ffffjLj128EEEEELb0ELb1ELb1ELb0EEEvNS_9BwdParamsE)
        /*0320*/ 	.word	0x000000a8


	//----- nvinfo : EIATTR_FRAME_SIZE
	.align		4
.L_133:
        /*0324*/ 	.byte	0x04, 0x11
        /*0326*/ 	.short	(.L_135 - .L_134)
	.align		4
.L_134:
        /*0328*/ 	.word	index@(_ZN10layer_norm13ln_bwd_kernelINS_13Kernel_traitsI6__halfffffjLj2048ELj1ELj1ELj4ELj16ENS_18Kernel_traits_baseILj2048ES2_ffffjLj128EEEEELb0ELb1ELb1ELb0EEEvNS_9BwdParamsE)
        /*032c*/ 	.word	0x00000000


	//----- nvinfo : EIATTR_REGCOUNT
	.align		4
.L_135:
        /*0330*/ 	.byte	0x04, 0x2f
        /*0332*/ 	.short	(.L_137 - .L_136)
	.align		4
.L_136:
        /*0334*/ 	.word	index@(_ZN10layer_norm13ln_bwd_kernelINS_13Kernel_traitsI6__halfffffjLj2048ELj1ELj1ELj4ELj16ENS_18Kernel_traits_baseILj2048ES2_ffffjLj128EEEEELb0ELb1ELb0ELb1EEEvNS_9BwdParamsE)
        /*0338*/ 	.word	0x000000a6


	//----- nvinfo : EIATTR_FRAME_SIZE
	.align		4
.L_137:
        /*033c*/ 	.byte	0x04, 0x11
        /*033e*/ 	.short	(.L_139 - .L_138)
	.align		4
.L_138:
        /*0340*/ 	.word	index@(_ZN10layer_norm13ln_bwd_kernelINS_13Kernel_traitsI6__halfffffjLj2048ELj1ELj1ELj4ELj16ENS_18Kernel_traits_baseILj2048ES2_ffffjLj128EEEEELb0ELb1ELb0ELb1EEEvNS_9BwdParamsE)
        /*0344*/ 	.word	0x00000000


	//----- nvinfo : EIATTR_REGCOUNT
	.align		4
.L_139:
        /*0348*/ 	.byte	0x04, 0x2f
        /*034a*/ 	.short	(.L_141 - .L_140)
	.align		4
.L_140:
        /*034c*/ 	.word	index@(_ZN10layer_norm13ln_bwd_kernelINS_13Kernel_traitsI6__halfffffjLj2048ELj1ELj1ELj4ELj16ENS_18Kernel_traits_baseILj2048ES2_ffffjLj128EEEEELb0ELb1ELb0ELb0EEEvNS_9BwdParamsE)
        /*0350*/ 	.word	0x000000a5


	//----- nvinfo : EIATTR_FRAME_SIZE
	.align		4
.L_141:
        /*0354*/ 	.byte	0x04, 0x11
        /*0356*/ 	.short	(.L_143 - .L_142)
	.align		4
.L_142:
        /*0358*/ 	.word	index@(_ZN10layer_norm13ln_bwd_kernelINS_13Kernel_traitsI6__halfffffjLj2048ELj1ELj1ELj4ELj16ENS_18Kernel_traits_baseILj2048ES2_ffffjLj128EEEEELb0ELb1ELb0ELb0EEEvNS_9BwdParamsE)
        /*035c*/ 	.word	0x00000000


	//----- nvinfo : EIATTR_REGCOUNT
	.align		4
.L_143:
        /*0360*/ 	.byte	0x04, 0x2f
        /*0362*/ 	.short	(.L_145 - .L_144)
	.align		4
.L_144:
        /*0364*/ 	.word	index@(_ZN10layer_norm13ln_bwd_kernelINS_13Kernel_traitsI6__halfffffjLj2048ELj1ELj1ELj4ELj16ENS_18Kernel_traits_baseILj2048ES2_ffffjLj128EEEEELb0ELb0ELb1ELb1EEEvNS_9BwdParamsE)
        /*0368*/ 	.word	0x00000091


	//----- nvinfo : EIATTR_FRAME_SIZE
	.align		4
.L_145:
        /*036c*/ 	.byte	0x04, 0x11
        /*036e*/ 	.short	(.L_147 - .L_146)
	.align		4
.L_146:
        /*0370*/ 	.word	index@(_ZN10layer_norm13ln_bwd_kernelINS_13Kernel_traitsI6__halfffffjLj2048ELj1ELj1ELj4ELj16ENS_18Kernel_traits_baseILj2048ES2_ffffjLj128EEEEELb0ELb0ELb1ELb1EEEvNS_9BwdParamsE)
        /*0374*/ 	.word	0x00000000


	//----- nvinfo : EIATTR_REGCOUNT
	.align		4
.L_147:
        /*0378*/ 	.byte	0x04, 0x2f
        /*037a*/ 	.short	(.L_149 - .L_148)
	.align		4
.L_148:
        /*037c*/ 	.word	index@(_ZN10layer_norm13ln_bwd_kernelINS_13Kernel_traitsI6__halfffffjLj2048ELj1ELj1ELj4ELj16ENS_18Kernel_traits_baseILj2048ES2_ffffjLj128EEEEELb0ELb0ELb1ELb0EEEvNS_9BwdParamsE)
        /*0380*/ 	.word	0x0000008a


	//----- nvinfo : EIATTR_FRAME_SIZE
	.align		4
.L_149:
        /*0384*/ 	.byte	0x04, 0x11
        /*0386*/ 	.short	(.L_151 - .L_150)
	.align		4
.L_150:
        /*0388*/ 	.word	index@(_ZN10layer_norm13ln_bwd_kernelINS_13Kernel_traitsI6__halfffffjLj2048ELj1ELj1ELj4ELj16ENS_18Kernel_traits_baseILj2048ES2_ffffjLj128EEEEELb0ELb0ELb1ELb0EEEvNS_9BwdParamsE)
        /*038c*/ 	.word	0x00000000


	//----- nvinfo : EIATTR_REGCOUNT
	.align		4
.L_151:
        /*0390*/ 	.byte	0x04, 0x2f
        /*0392*/ 	.short	(.L_153 - .L_152)
	.align		4
.L_152:
        /*0394*/ 	.word	index@(_ZN10layer_norm13ln_bwd_kernelINS_13Kernel_traitsI6__halfffffjLj2048ELj1ELj1ELj4ELj16ENS_18Kernel_traits_baseILj2048ES2_ffffjLj128EEEEELb0ELb0ELb0ELb1EEEvNS_9BwdParamsE)
        /*0398*/ 	.word	0x00000083


	//----- nvinfo : EIATTR_FRAME_SIZE
	.align		4
.L_153:
        /*039c*/ 	.byte	0x04, 0x11
        /*039e*/ 	.short	(.L_155 - .L_154)
	.align		4
.L_154:
        /*03a0*/ 	.word	index@(_ZN10layer_norm13ln_bwd_kernelINS_13Kernel_traitsI6__halfffffjLj2048ELj1ELj1ELj4ELj16ENS_18Kernel_traits_baseILj2048ES2_ffffjLj128EEEEELb0ELb0ELb0ELb1EEEvNS_9BwdParamsE)
        /*03a4*/ 	.word	0x00000000


	//----- nvinfo : EIATTR_REGCOUNT
	.align		4
.L_155:
        /*03a8*/ 	.byte	0x04, 0x2f
        /*03aa*/ 	.short	(.L_157 - .L_156)
	.align		4
.L_156:
        /*03ac*/ 	.word	index@(_ZN10layer_norm13ln_bwd_kernelINS_13Kernel_traitsI6__halfffffjLj2048ELj1ELj1ELj4ELj16ENS_18Kernel_traits_baseILj2048ES2_ffffjLj128EEEEELb0ELb0ELb0ELb0EEEvNS_9BwdParamsE)
        /*03b0*/ 	.word	0x00000080


	//----- nvinfo : EIATTR_FRAME_SIZE
	.align		4
.L_157:
        /*03b4*/ 	.byte	0x04, 0x11
        /*03b6*/ 	.short	(.L_159 - .L_158)
	.align		4
.L_158:
        /*03b8*/ 	.word	index@(_ZN10layer_norm13ln_bwd_kernelINS_13Kernel_traitsI6__halfffffjLj2048ELj1ELj1ELj4ELj16ENS_18Kernel_traits_baseILj2048ES2_ffffjLj128EEEEELb0ELb0ELb0ELb0EEEvNS_9BwdParamsE)
        /*03bc*/ 	.word	0x00000000


	//----- nvinfo : EIATTR_REGCOUNT
	.align		4
.L_159:
        /*03c0*/ 	.byte	0x04, 0x2f
        /*03c2*/ 	.short	(.L_161 - .L_160)
	.align		4
.L_160:
        /*03c4*/ 	.word	index@(_ZN10layer_norm13ln_bwd_kernelINS_13Kernel_traitsIf6__halffS2_fjLj2048ELj1ELj1ELj4ELj16ENS_18Kernel_traits_baseILj2048EfS2_fS2_fjLj128EEEEELb1ELb1ELb1ELb1EEEvNS_9BwdParamsE)
        /*03c8*/ 	.word	0x000000ba


	//----- nvinfo : EIATTR_FRAME_SIZE
	.align		4
.L_161:
        /*03cc*/ 	.byte	0x04, 0x11
        /*03ce*/ 	.short	(.L_163 - .L_162)
	.align		4
.L_162:
        /*03d0*/ 	.word	index@(_ZN10layer_norm13ln_bwd_kernelINS_13Kernel_traitsIf6__halffS2_fjLj2048ELj1ELj1ELj4ELj16ENS_18Kernel_traits_baseILj2048EfS2_fS2_fjLj128EEEEELb1ELb1ELb1ELb1EEEvNS_9BwdParamsE)
        /*03d4*/ 	.word	0x00000000


	//----- nvinfo : EIATTR_REGCOUNT
	.align		4
.L_163:
        /*03d8*/ 	.byte	0x04, 0x2f
        /*03da*/ 	.short	(.L_165 - .L_164)
	.align		4
.L_164:
        /*03dc*/ 	.word	index@(_ZN10layer_norm22ln_bwd_finalize_kernelINS_22Kernel_traits_finalizeILj2048Ef6__halffS2_fjLb1ELj1024ELj4ENS_18Kernel_traits_baseILj2048EfS2_fS2_fjLj1024EEEEELb1ELb1EEEvNS_9BwdParamsE)
        /*03e0*/ 	.word	0x00000020


	//----- nvinfo : EIATTR_FRAME_SIZE
	.align		4
.L_165:
        /*03e4*/ 	.byte	0x04, 0x11
        /*03e6*/ 	.short	(.L_167 - .L_166)
	.align		4
.L_166:
        /*03e8*/ 	.word	index@(_ZN10layer_norm22ln_bwd_finalize_kernelINS_22Kernel_traits_finalizeILj2048Ef6__halffS2_fjLb1ELj1024ELj4ENS_18Kernel_traits_baseILj2048EfS2_fS2_fjLj1024EEEEELb1ELb1EEEvNS_9BwdParamsE)
        /*03ec*/ 	.word	0x00000000


	//----- nvinfo : EIATTR_REGCOUNT
	.align		4
.L_167:
        /*03f0*/ 	.byte	0x04, 0x2f
        /*03f2*/ 	.short	(.L_169 - .L_168)
	.align		4
.L_168:
        /*03f4*/ 	.word	index@(_ZN10layer_norm13ln_bwd_kernelINS_13Kernel_traitsIf6__halffS2_fjLj2048ELj1ELj1ELj4ELj16ENS_18Kernel_traits_baseILj2048EfS2_fS2_fjLj128EEEEELb1ELb1ELb1ELb0EEEvNS_9BwdParamsE)
        /*03f8*/ 	.word	0x000000b8


	//----- nvinfo : EIATTR_FRAME_SIZE
	.align		4
.L_169:
        /*03fc*/ 	.byte	0x04, 0x11
        /*03fe*/ 	.short	(.L_171 - .L_170)
	.align		4
.L_170:
        /*0400*/ 	.word	index@(_ZN10layer_norm13ln_bwd_kernelINS_13Kernel_traitsIf6__halffS2_fjLj2048ELj1ELj1ELj4ELj16ENS_18Kernel_traits_baseILj2048EfS2_fS2_fjLj128EEEEELb1ELb1ELb1ELb0EEEvNS_9BwdParamsE)
        /*0404*/ 	.word	0x00000000


	//----- nvinfo : EIATTR_REGCOUNT
	.align		4
.L_171:
        /*0408*/ 	.byte	0x04, 0x2f
        /*040a*/ 	.short	(.L_173 - .L_172)
	.align		4
.L_172:
        /*040c*/ 	.word	index@(_ZN10layer_norm22ln_bwd_finalize_kernelINS_22Kernel_traits_finalizeILj2048Ef6__halffS2_fjLb1ELj1024ELj4ENS_18Kernel_traits_baseILj2048EfS2_fS2_fjLj1024EEEEELb1ELb0EEEvNS_9BwdParamsE)
        /*0410*/ 	.word	0x00000020


	//----- nvinfo : EIATTR_FRAME_SIZE
	.align		4
.L_173:
        /*0414*/ 	.byte	0x04, 0x11
        /*0416*/ 	.short	(.L_175 - .L_174)
	.align		4
.L_174:
        /*0418*/ 	.word	index@(_ZN10layer_norm22ln_bwd_finalize_kernelINS_22Kernel_traits_finalizeILj2048Ef6__halffS2_fjLb1ELj1024ELj4ENS_18Kernel_traits_baseILj2048EfS2_fS2_fjLj1024EEEEELb1ELb0EEEvNS_9BwdParamsE)
        /*041c*/ 	.word	0x00000000


	//----- nvinfo : EIATTR_REGCOUNT
	.align		4
.L_175:
        /*0420*/ 	.byte	0x04, 0x2f
        /*0422*/ 	.short	(.L_177 - .L_176)
	.align		4
.L_176:
        /*0424*/ 	.word	index@(_ZN10layer_norm13ln_bwd_kernelINS_13Kernel_traitsIf6__halffS2_fjLj2048ELj1ELj1ELj4ELj16ENS_18Kernel_traits_baseILj2048EfS2_fS2_fjLj128EEEEELb1ELb1ELb0ELb1EEEvNS_9BwdParamsE)
        /*0428*/ 	.word	0x000000a8


	//----- nvinfo : EIATTR_FRAME_SIZE
	.align		4
.L_177:
        /*042c*/ 	.byte	0x04, 0x11
        /*042e*/ 	.short	(.L_179 - .L_178)
	.align		4
.L_178:
        /*0430*/ 	.word	index@(_ZN10layer_norm13ln_bwd_kernelINS_13Kernel_traitsIf6__halffS2_fjLj2048ELj1ELj1ELj4ELj16ENS_18Kernel_traits_baseILj2048EfS2_fS2_fjLj128EEEEELb1ELb1ELb0ELb1EEEvNS_9BwdParamsE)
        /*0434*/ 	.word	0x00000000


	//----- nvinfo : EIATTR_REGCOUNT
	.align		4
.L_179:
        /*0438*/ 	.byte	0x04, 0x2f
        /*043a*/ 	.short	(.L_181 - .L_180)
	.align		4
.L_180:
        /*043c*/ 	.word	index@(_ZN10layer_norm13ln_bwd_kernelINS_13Kernel_traitsIf6__halffS2_fjLj2048ELj1ELj1ELj4ELj16ENS_18Kernel_traits_baseILj2048EfS2_fS2_fjLj128EEEEELb1ELb1ELb0ELb0EEEvNS_9BwdParamsE)
        /*0440*/ 	.word	0x000000a8


	//----- nvinfo : EIATTR_FRAME_SIZE
	.align		4
.L_181:
        /*0444*/ 	.byte	0x04, 0x11
        /*0446*/ 	.short	(.L_183 - .L_182)
	.align		4
.L_182:
        /*0448*/ 	.word	index@(_ZN10layer_norm13ln_bwd_kernelINS_13Kernel_traitsIf6__halffS2_fjLj2048ELj1ELj1ELj4ELj16ENS_18Kernel_traits_baseILj2048EfS2_fS2_fjLj128EEEEELb1ELb1ELb0ELb0EEEvNS_9BwdParamsE)
        /*044c*/ 	.word	0x00000000


	//----- nvinfo : EIATTR_REGCOUNT
	.align		4
.L_183:
        /*0450*/ 	.byte	0x04, 0x2f
        /*0452*/ 	.short	(.L_185 - .L_184)
	.align		4
.L_184:
        /*0454*/ 	.word	index@(_ZN10layer_norm13ln_bwd_kernelINS_13Kernel_traitsIf6__halffS2_fjLj2048ELj1ELj1ELj4ELj16ENS_18Kernel_traits_baseILj2048EfS2_fS2_fjLj128EEEEELb1ELb0ELb1ELb1EEEvNS_9BwdParamsE)
        /*0458*/ 	.word	0x000000a0


	//----- nvinfo : EIATTR_FRAME_SIZE
	.align		4
.L_185:
        /*045c*/ 	.byte	0x04, 0x11
        /*045e*/ 	.short	(.L_187 - .L_186)
	.align		4
.L_186:
        /*0460*/ 	.word	index@(_ZN10layer_norm13ln_bwd_kernelINS_13Kernel_traitsIf6__halffS2_fjLj2048ELj1ELj1ELj4ELj16ENS_18Kernel_traits_baseILj2048EfS2_fS2_fjLj128EEEEELb1ELb0ELb1ELb1EEEvNS_9BwdParamsE)
        /*0464*/ 	.word	0x00000000


	//----- nvinfo : EIATTR_REGCOUNT
	.align		4
.L_187:
        /*0468*/ 	.byte	0x04, 0x2f
        /*046a*/ 	.short	(.L_189 - .L_188)
	.align		4
.L_188:
        /*046c*/ 	.word	index@(_ZN10layer_norm22ln_bwd_finalize_kernelINS_22Kernel_traits_finalizeILj2048Ef6__halffS2_fjLb0ELj1024ELj4ENS_18Kernel_traits_baseILj2048EfS2_fS2_fjLj1024EEEEELb0ELb1EEEvNS_9BwdParamsE)
        /*0470*/ 	.word	0x00000020


	//----- nvinfo : EIATTR_FRAME_SIZE
	.align		4
.L_189:
        /*0474*/ 	.byte	0x04, 0x11
        /*0476*/ 	.short	(.L_191 - .L_190)
	.align		4
.L_190:
        /*0478*/ 	.word	index@(_ZN10layer_norm22ln_bwd_finalize_kernelINS_22Kernel_traits_finalizeILj2048Ef6__halffS2_fjLb0ELj1024ELj4ENS_18Kernel_traits_baseILj2048EfS2_fS2_fjLj1024EEEEELb0ELb1EEEvNS_9BwdParamsE)
        /*047c*/ 	.word	0x00000000


	//----- nvinfo : EIATTR_REGCOUNT
	.align		4
.L_191:
        /*0480*/ 	.byte	0x04, 0x2f
        /*0482*/ 	.short	(.L_193 - .L_192)
	.align		4
.L_192:
        /*0484*/ 	.word	index@(_ZN10layer_norm13ln_bwd_kernelINS_13Kernel_traitsIf6__halffS2_fjLj2048ELj1ELj1ELj4ELj16ENS_18Kernel_traits_baseILj2048EfS2_fS2_fjLj128EEEEELb1ELb0ELb1ELb0EEEvNS_9BwdParamsE)
        /*0488*/ 	.word	0x00000097


	//----- nvinfo : EIATTR_FRAME_SIZE
	.align		4
.L_193:
        /*048c*/ 	.byte	0x04, 0x11
        /*048e*/ 	.short	(.L_195 - .L_194)
	.align		4
.L_194:
        /*0490*/ 	.word	index@(_ZN10layer_norm13ln_bwd_kernelINS_13Kernel_traitsIf6__halffS2_fjLj2048ELj1ELj1ELj4ELj16ENS_18Kernel_traits_baseILj2048EfS2_fS2_fjLj128EEEEELb1ELb0ELb1ELb0EEEvNS_9BwdParamsE)
        /*0494*/ 	.word	0x00000000


	//----- nvinfo : EIATTR_REGCOUNT
	.align		4
.L_195:
        /*0498*/ 	.byte	0x04, 0x2f
        /*049a*/ 	.short	(.L_197 - .L_196)
	.align		4
.L_196:
        /*049c*/ 	.word	index@(_ZN10layer_norm22ln_bwd_finalize_kernelINS_22Kernel_traits_finalizeILj2048Ef6__halffS2_fjLb0ELj1024ELj4ENS_18Kernel_traits_baseILj2048EfS2_fS2_fjLj1024EEEEELb0ELb0EEEvNS_9BwdParamsE)
        /*04a0*/ 	.word	0x00000020


	//----- nvinfo : EIATTR_FRAME_SIZE
	.align		4
.L_197:
        /*04a4*/ 	.byte	0x04, 0x11
        /*04a6*/ 	.short	(.L_199 - .L_198)
	.align		4
.L_198:
        /*04a8*/ 	.word	index@(_ZN10layer_norm22ln_bwd_finalize_kernelINS_22Kernel_traits_finalizeILj2048Ef6__halffS2_fjLb0ELj1024ELj4ENS_18Kernel_traits_baseILj2048EfS2_fS2_fjLj1024EEEEELb0ELb0EEEvNS_9BwdParamsE)
        /*04ac*/ 	.word	0x00000000


	//----- nvinfo : EIATTR_REGCOUNT
	.align		4
.L_199:
        /*04b0*/ 	.byte	0x04, 0x2f
        /*04b2*/ 	.short	(.L_201 - .L_200)
	.align		4
.L_200:
        /*04b4*/ 	.word	index@(_ZN10layer_norm13ln_bwd_kernelINS_13Kernel_traitsIf6__halffS2_fjLj2048ELj1ELj1ELj4ELj16ENS_18Kernel_traits_baseILj2048EfS2_fS2_fjLj128EEEEELb1ELb0ELb0ELb1EEEvNS_9BwdParamsE)
        /*04b8*/ 	.word	0x00000080


	//----- nvinfo : EIATTR_FRAME_SIZE
	.align		4
.L_201:
        /*04bc*/ 	.byte	0x04, 0x11
        /*04be*/ 	.short	(.L_203 - .L_202)
	.align		4
.L_202:
        /*04c0*/ 	.word	index@(_ZN10layer_norm13ln_bwd_kernelINS_13Kernel_traitsIf6__halffS2_fjLj2048ELj1ELj1ELj4ELj16ENS_18Kernel_traits_baseILj2048EfS2_fS2_fjLj128EEEEELb1ELb0ELb0ELb1EEEvNS_9BwdParamsE)
        /*04c4*/ 	.word	0x00000000


	//----- nvinfo : EIATTR_REGCOUNT
	.align		4
.L_203:
        /*04c8*/ 	.byte	0x04, 0x2f
        /*04ca*/ 	.short	(.L_205 - .L_204)
	.align		4
.L_204:
        /*04cc*/ 	.word	index@(_ZN10layer_norm13ln_bwd_kernelINS_13Kernel_traitsIf6__halffS2_fjLj2048ELj1ELj1ELj4ELj16ENS_18Kernel_traits_baseILj2048EfS2_fS2_fjLj128EEEEELb1ELb0ELb0ELb0EEEvNS_9BwdParamsE)
        /*04d0*/ 	.word	0x00000087


	//----- nvinfo : EIATTR_FRAME_SIZE
	.align		4
.L_205:
        /*04d4*/ 	.byte	0x04, 0x11
        /*04d6*/ 	.short	(.L_207 - .L_206)
	.align		4
.L_206:
        /*04d8*/ 	.word	index@(_ZN10layer_norm13ln_bwd_kernelINS_13Kernel_traitsIf6__halffS2_fjLj2048ELj1ELj1ELj4ELj16ENS_18Kernel_traits_baseILj2048EfS2_fS2_fjLj128EEEEELb1ELb0ELb0ELb0EEEvNS_9BwdParamsE)
        /*04dc*/ 	.word	0x00000000


	//----- nvinfo : EIATTR_REGCOUNT
	.align		4
.L_207:
        /*04e0*/ 	.byte	0x04, 0x2f
        /*04e2*/ 	.short	(.L_209 - .L_208)
	.align		4
.L_208:
        /*04e4*/ 	.word	index@(_ZN10layer_norm13ln_bwd_kernelINS_13Kernel_traitsIf6__halffS2_fjLj2048ELj1ELj1ELj4ELj16ENS_18Kernel_traits_baseILj2048EfS2_fS2_fjLj128EEEEELb0ELb1ELb1ELb1EEEvNS_9BwdParamsE)
        /*04e8*/ 	.word	0x000000c6


	//----- nvinfo : EIATTR_FRAME_SIZE
	.align		4
.L_209:
        /*04ec*/ 	.byte	0x04, 0x11
        /*04ee*/ 	.short	(.L_211 - .L_210)
	.align		4
.L_210:
        /*04f0*/ 	.word	index@(_ZN10layer_norm13ln_bwd_kernelINS_13Kernel_traitsIf6__halffS2_fjLj2048ELj1ELj1ELj4ELj16ENS_18Kernel_traits_baseILj2048EfS2_fS2_fjLj128EEEEELb0ELb1ELb1ELb1EEEvNS_9BwdParamsE)
        /*04f4*/ 	.word	0x00000000


	//----- nvinfo : EIATTR_REGCOUNT
	.align		4
.L_211:
        /*04f8*/ 	.byte	0x04, 0x2f
        /*04fa*/ 	.short	(.L_213 - .L_212)
	.align		4
.L_212:
        /*04fc*/ 	.word	index@(_ZN10layer_norm13ln_bwd_kernelINS_13Kernel_traitsIf6__halffS2_fjLj2048ELj1ELj1ELj4ELj16ENS_18Kernel_traits_baseILj2048EfS2_fS2_fjLj128EEEEELb0ELb1ELb1ELb0EEEvNS_9BwdParamsE)
        /*0500*/ 	.word	0x000000b4


	//----- nvinfo : EIATTR_FRAME_SIZE
	.align		4
.L_213:
        /*0504*/ 	.byte	0x04, 0x11
        /*0506*/ 	.short	(.L_215 - .L_214)
	.align		4
.L_214:
        /*0508*/ 	.word	index@(_ZN10layer_norm13ln_bwd_kernelINS_13Kernel_traitsIf6__halffS2_fjLj2048ELj1ELj1ELj4ELj16ENS_18Kernel_traits_baseILj2048EfS2_fS2_fjLj128EEEEELb0ELb1ELb1ELb0EEEvNS_9BwdParamsE)
        /*050c*/ 	.word	0x00000000


	//----- nvinfo : EIATTR_REGCOUNT
	.align		4
.L_215:
        /*0510*/ 	.byte	0x04, 0x2f
        /*0512*/ 	.short	(.L_217 - .L_216)
	.align		4
.L_216:
        /*0514*/ 	.word	index@(_ZN10layer_norm13ln_bwd_kernelINS_13Kernel_traitsIf6__halffS2_fjLj2048ELj1ELj1ELj4ELj16ENS_18Kernel_traits_baseILj2048EfS2_fS2_fjLj128EEEEELb0ELb1ELb0ELb1EEEvNS_9BwdParamsE)
        /*0518*/ 	.word	0x000000a8


	//----- nvinfo : EIATTR_FRAME_SIZE
	.align		4
.L_217:
        /*051c*/ 	.byte	0x04, 0x11
        /*051e*/ 	.short	(.L_219 - .L_218)
	.align		4
.L_218:
        /*0520*/ 	.word	index@(_ZN10layer_norm13ln_bwd_kernelINS_13Kernel_traitsIf6__halffS2_fjLj2048ELj1ELj1ELj4ELj16ENS_18Kernel_traits_baseILj2048EfS2_fS2_fjLj128EEEEELb0ELb1ELb0ELb1EEEvNS_9BwdParamsE)
        /*0524*/ 	.word	0x00000000


	//----- nvinfo : EIATTR_REGCOUNT
	.align		4
.L_219:
        /*0528*/ 	.byte	0x04, 0x2f
        /*052a*/ 	.short	(.L_221 - .L_220)
	.align		4
.L_220:
        /*052c*/ 	.word	index@(_ZN10layer_norm13ln_bwd_kernelINS_13Kernel_traitsIf6__halffS2_fjLj2048ELj1ELj1ELj4ELj16ENS_18Kernel_traits_baseILj2048EfS2_fS2_fjLj128EEEEELb0ELb1ELb0ELb0EEEvNS_9BwdParamsE)
        /*0530*/ 	.word	0x000000a7


	//----- nvinfo : EIATTR_FRAME_SIZE
	.align		4
.L_221:
        /*0534*/ 	.byte	0x04, 0x11
        /*0536*/ 	.short	(.L_223 - .L_222)
	.align		4
.L_222:
        /*0538*/ 	.word	index@(_ZN10layer_norm13ln_bwd_kernelINS_13Kernel_traitsIf6__halffS2_fjLj2048ELj1ELj1ELj4ELj16ENS_18Kernel_traits_baseILj2048EfS2_fS2_fjLj128EEEEELb0ELb1ELb0ELb0EEEvNS_9BwdParamsE)
        /*053c*/ 	.word	0x00000000


	//----- nvinfo : EIATTR_REGCOUNT
	.align		4
.L_223:
        /*0540*/ 	.byte	0x04, 0x2f
        /*0542*/ 	.short	(.L_225 - .L_224)
	.align		4
.L_224:
        /*0544*/ 	.word	index@(_ZN10layer_norm13ln_bwd_kernelINS_13Kernel_traitsIf6__halffS2_fjLj2048ELj1ELj1ELj4ELj16ENS_18Kernel_traits_baseILj2048EfS2_fS2_fjLj128EEEEELb0ELb0ELb1ELb1EEEvNS_9BwdParamsE)
        /*0548*/ 	.word	0x0000008e


	//----- nvinfo : EIATTR_FRAME_SIZE
	.align		4
.L_225:
        /*054c*/ 	.byte	0x04, 0x11
        /*054e*/ 	.short	(.L_227 - .L_226)
	.align		4
.L_226:
        /*0550*/ 	.word	index@(_ZN10layer_norm13ln_bwd_kernelINS_13Kernel_traitsIf6__halffS2_fjLj2048ELj1ELj1ELj4ELj16ENS_18Kernel_traits_baseILj2048EfS2_fS2_fjLj128EEEEELb0ELb0ELb1ELb1EEEvNS_9BwdParamsE)
        /*0554*/ 	.word	0x00000000


	//----- nvinfo : EIATTR_REGCOUNT
	.align		4
.L_227:
        /*0558*/ 	.byte	0x04, 0x2f
        /*055a*/ 	.short	(.L_229 - .L_228)
	.align		4
.L_228:
        /*055c*/ 	.word	index@(_ZN10layer_norm13ln_bwd_kernelINS_13Kernel_traitsIf6__halffS2_fjLj2048ELj1ELj1ELj4ELj16ENS_18Kernel_traits_baseILj2048EfS2_fS2_fjLj128EEEEELb0ELb0ELb1ELb0EEEvNS_9BwdParamsE)
        /*0560*/ 	.word	0x00000090


	//----- nvinfo : EIATTR_FRAME_SIZE
	.align		4
.L_229:
        /*0564*/ 	.byte	0x04, 0x11
        /*0566*/ 	.short	(.L_231 - .L_230)
	.align		4
.L_230:
        /*0568*/ 	.word	index@(_ZN10layer_norm13ln_bwd_kernelINS_13Kernel_traitsIf6__halffS2_fjLj2048ELj1ELj1ELj4ELj16ENS_18Kernel_traits_baseILj2048EfS2_fS2_fjLj128EEEEELb0ELb0ELb1ELb0EEEvNS_9BwdParamsE)
        /*056c*/ 	.word	0x00000000


	//----- nvinfo : EIATTR_REGCOUNT
	.align		4
.L_231:
        /*0570*/ 	.byte	0x04, 0x2f
        /*0572*/ 	.short	(.L_233 - .L_232)
	.align		4
.L_232:
        /*0574*/ 	.word	index@(_ZN10layer_norm13ln_bwd_kernelINS_13Kernel_traitsIf6__halffS2_fjLj2048ELj1ELj1ELj4ELj16ENS_18Kernel_traits_baseILj2048EfS2_fS2_fjLj128EEEEELb0ELb0ELb0ELb1EEEvNS_9BwdParamsE)
        /*0578*/ 	.word	0x00000080


	//----- nvinfo : EIATTR_FRAME_SIZE
	.align		4
.L_233:
        /*057c*/ 	.byte	0x04, 0x11
        /*057e*/ 	.short	(.L_235 - .L_234)
	.align		4
.L_234:
        /*0580*/ 	.word	index@(_ZN10layer_norm13ln_bwd_kernelINS_13Kernel_traitsIf6__halffS2_fjLj2048ELj1ELj1ELj4ELj16ENS_18Kernel_traits_baseILj2048EfS2_fS2_fjLj128EEEEELb0ELb0ELb0ELb1EEEvNS_9BwdParamsE)
        /*0584*/ 	.word	0x00000000


	//----- nvinfo : EIATTR_REGCOUNT
	.align		4
.L_235:
        /*0588*/ 	.byte	0x04, 0x2f
        /*058a*/ 	.short	(.L_237 - .L_236)
	.align		4
.L_236:
        /*058c*/ 	.word	index@(_ZN10layer_norm13ln_bwd_kernelINS_13Kernel_traitsIf6__halffS2_fjLj2048ELj1ELj1ELj4ELj16ENS_18Kernel_traits_baseILj2048EfS2_fS2_fjLj128EEEEELb0ELb0ELb0ELb0EEEvNS_9BwdParamsE)
        /*0590*/ 	.word	0x00000080


	//----- nvinfo : EIATTR_FRAME_SIZE
	.align		4
.L_237:
        /*0594*/ 	.byte	0x04, 0x11
        /*0596*/ 	.short	(.L_239 - .L_238)
	.align		4
.L_238:
        /*0598*/ 	.word	index@(_ZN10layer_norm13ln_bwd_kernelINS_13Kernel_traitsIf6__halffS2_fjLj2048ELj1ELj1ELj4ELj16ENS_18Kernel_traits_baseILj2048EfS2_fS2_fjLj128EEEEELb0ELb0ELb0ELb0EEEvNS_9BwdParamsE)
        /*059c*/ 	.word	0x00000000


	//----- nvinfo : EIATTR_REGCOUNT
	.align		4
.L_239:
        /*05a0*/ 	.byte	0x04, 0x2f
        /*05a2*/ 	.short	(.L_241 - .L_240)
	.align		4
.L_240:
        /*05a4*/ 	.word	index@(_ZN10layer_norm13ln_bwd_kernelINS_13Kernel_traitsI6__halfS2_fS2_fjLj2048ELj1ELj1ELj4ELj16ENS_18Kernel_traits_baseILj2048ES2_S2_fS2_fjLj128EEEEELb1ELb1ELb1ELb1EEEvNS_9BwdParamsE)
        /*05a8*/ 	.word	0x000000a8


	//----- nvinfo : EIATTR_FRAME_SIZE
	.align		4
.L_241:
        /*05ac*/ 	.byte	0x04, 0x11
        /*05ae*/ 	.short	(.L_243 - .L_242)
	.align		4
.L_242:
        /*05b0*/ 	.word	index@(_ZN10layer_norm13ln_bwd_kernelINS_13Kernel_traitsI6__halfS2_fS2_fjLj2048ELj1ELj1ELj4ELj16ENS_18Kernel_traits_baseILj2048ES2_S2_fS2_fjLj128EEEEELb1ELb1ELb1ELb1EEEvNS_9BwdParamsE)
        /*05b4*/ 	.word	0x00000000


	//----- nvinfo : EIATTR_REGCOUNT
	.align		4
.L_243:
        /*05b8*/ 	.byte	0x04, 0x2f
        /*05ba*/ 	.short	(.L_245 - .L_244)
	.align		4
.L_244:
        /*05bc*/ 	.word	index@(_ZN10layer_norm22ln_bwd_finalize_kernelINS_22Kernel_traits_finalizeILj2048E6__halfS2_fS2_fjLb1ELj1024ELj4ENS_18Kernel_traits_baseILj2048ES2_S2_fS2_fjLj1024EEEEELb1ELb1EEEvNS_9BwdParamsE)
        /*05c0*/ 	.word	0x00000020


	//----- nvinfo : EIATTR_FRAME_SIZE
	.align		4
.L_245:
        /*05c4*/ 	.byte	0x04, 0x11
        /*05c6*/ 	.short	(.L_247 - .L_246)
	.align		4
.L_246:
        /*05c8*/ 	.word	index@(_ZN10layer_norm22ln_bwd_finalize_kernelINS_22Kernel_traits_finalizeILj2048E6__halfS2_fS2_fjLb1ELj1024ELj4ENS_18Kernel_traits_baseILj2048ES2_S2_fS2_fjLj1024EEEEELb1ELb1EEEvNS_9BwdParamsE)
        /*05cc*/ 	.word	0x00000000


	//----- nvinfo : EIATTR_REGCOUNT
	.align		4
.L_247:
        /*05d0*/ 	.byte	0x04, 0x2f
        /*05d2*/ 	.short	(.L_249 - .L_248)
	.align		4
.L_248:
        /*05d4*/ 	.word	index@(_ZN10layer_norm13ln_bwd_kernelINS_13Kernel_traitsI6__halfS2_fS2_fjLj2048ELj1ELj1ELj4ELj16ENS_18Kernel_traits_baseILj2048ES2_S2_fS2_fjLj128EEEEELb1ELb1ELb1ELb0EEEvNS_9BwdParamsE)
        /*05d8*/ 	.word	0x000000b8


	//----- nvinfo : EIATTR_FRAME_SIZE
	.align		4
.L_249:
        /*05dc*/ 	.byte	0x04, 0x11
        /*05de*/ 	.short	(.L_251 - .L_250)
	.align		4
.L_250:
        /*05e0*/ 	.word	index@(_ZN10layer_norm13ln_bwd_kernelINS_13Kernel_traitsI6__halfS2_fS2_fjLj2048ELj1ELj1ELj4ELj16ENS_18Kernel_traits_baseILj2048ES2_S2_fS2_fjLj128EEEEELb1ELb1ELb1ELb0EEEvNS_9BwdParamsE)
        /*05e4*/ 	.word	0x00000000


	//----- nvinfo : EIATTR_REGCOUNT
	.align		4
.L_251:
        /*05e8*/ 	.byte	0x04, 0x2f
        /*05ea*/ 	.short	(.L_253 - .L_252)
	.align		4
.L_252:
        /*05ec*/ 	.word	index@(_ZN10layer_norm22ln_bwd_finalize_kernelINS_22Kernel_traits_finalizeILj2048E6__halfS2_fS2_fjLb1ELj1024ELj4ENS_18Kernel_traits_baseILj2048ES2_S2_fS2_fjLj1024EEEEELb1ELb0EEEvNS_9BwdParamsE)
        /*05f0*/ 	.word	0x00000020


	//----- nvinfo : EIATTR_FRAME_SIZE
	.align		4
.L_253:
        /*05f4*/ 	.byte	0x04, 0x11
        /*05f6*/ 	.short	(.L_255 - .L_254)
	.align		4
.L_254:
        /*05f8*/ 	.word	index@(_ZN10layer_norm22ln_bwd_finalize_kernelINS_22Kernel_traits_finalizeILj2048E6__halfS2_fS2_fjLb1ELj1024ELj4ENS_18Kernel_traits_baseILj2048ES2_S2_fS2_fjLj1024EEEEELb1ELb0EEEvNS_9BwdParamsE)
        /*05fc*/ 	.word	0x00000000


	//----- nvinfo : EIATTR_REGCOUNT
	.align		4
.L_255:
        /*0600*/ 	.byte	0x04, 0x2f
        /*0602*/ 	.short	(.L_257 - .L_256)
	.align		4
.L_256:
        /*0604*/ 	.word	index@(_ZN10layer_norm13ln_bwd_kernelINS_13Kernel_traitsI6__halfS2_fS2_fjLj2048ELj1ELj1ELj4ELj16ENS_18Kernel_traits_baseILj2048ES2_S2_fS2_fjLj128EEEEELb1ELb1ELb0ELb1EEEvNS_9BwdParamsE)
        /*0608*/ 	.word	0x000000a7


	//----- nvinfo : EIATTR_FRAME_SIZE
	.align		4
.L_257:
        /*060c*/ 	.byte	0x04, 0x11
        /*060e*/ 	.short	(.L_259 - .L_258)
	.align		4
.L_258:
        /*0610*/ 	.word	index@(_ZN10layer_norm13ln_bwd_kernelINS_13Kernel_traitsI6__halfS2_fS2_fjLj2048ELj1ELj1ELj4ELj16ENS_18Kernel_traits_baseILj2048ES2_S2_fS2_fjLj128EEEEELb1ELb1ELb0ELb1EEEvNS_9BwdParamsE)
        /*0614*/ 	.word	0x00000000


	//----- nvinfo : EIATTR_REGCOUNT
	.align		4
.L_259:
        /*0618*/ 	.byte	0x04, 0x2f
        /*061a*/ 	.short	(.L_261 - .L_260)
	.align		4
.L_260:
        /*061c*/ 	.word	index@(_ZN10layer_norm13ln_bwd_kernelINS_13Kernel_traitsI6__halfS2_fS2_fjLj2048ELj1ELj1ELj4ELj16ENS_18Kernel_traits_baseILj2048ES2_S2_fS2_fjLj128EEEEELb1ELb1ELb0ELb0EEEvNS_9BwdParamsE)
        /*0620*/ 	.word	0x000000a7


	//----- nvinfo : EIATTR_FRAME_SIZE
	.align		4
.L_261:
        /*0624*/ 	.byte	0x04, 0x11
        /*0626*/ 	.short	(.L_263 - .L_262)
	.align		4
.L_262:
        /*0628*/ 	.word	index@(_ZN10layer_norm13ln_bwd_kernelINS_13Kernel_traitsI6__halfS2_fS2_fjLj2048ELj1ELj1ELj4ELj16ENS_18Kernel_traits_baseILj2048ES2_S2_fS2_fjLj128EEEEELb1ELb1ELb0ELb0EEEvNS_9BwdParamsE)
        /*062c*/ 	.word	0x00000000


	//----- nvinfo : EIATTR_REGCOUNT
	.align		4
.L_263:
        /*0630*/ 	.byte	0x04, 0x2f
        /*0632*/ 	.short	(.L_265 - .L_264)
	.align		4
.L_264:
        /*0634*/ 	.word	index@(_ZN10layer_norm13ln_bwd_kernelINS_13Kernel_traitsI6__halfS2_fS2_fjLj2048ELj1ELj1ELj4ELj16ENS_18Kernel_traits_baseILj2048ES2_S2_fS2_fjLj128EEEEELb1ELb0ELb1ELb1EEEvNS_9BwdParamsE)
        /*0638*/ 	.word	0x0000009f


	//----- nvinfo : EIATTR_FRAME_SIZE
	.align		4
.L_265:
        /*063c*/ 	.byte	0x04, 0x11
        /*063e*/ 	.short	(.L_267 - .L_266)
	.align		4
.L_266:
        /*0640*/ 	.word	index@(_ZN10layer_norm13ln_bwd_kernelINS_13Kernel_traitsI6__halfS2_fS2_fjLj2048ELj1ELj1ELj4ELj16ENS_18Kernel_traits_baseILj2048ES2_S2_fS2_fjLj128EEEEELb1ELb0ELb1ELb1EEEvNS_9BwdParamsE)
        /*0644*/ 	.word	0x00000000


	//----- nvinfo : EIATTR_REGCOUNT
	.align		4
.L_267:
        /*0648*/ 	.byte	0x04, 0x2f
        /*064a*/ 	.short	(.L_269 - .L_268)
	.align		4
.L_268:
        /*064c*/ 	.word	index@(_ZN10layer_norm22ln_bwd_finalize_kernelINS_22Kernel_traits_finalizeILj2048E6__halfS2_fS2_fjLb0ELj1024ELj4ENS_18Kernel_traits_baseILj2048ES2_S2_fS2_fjLj1024EEEEELb0ELb1EEEvNS_9BwdParamsE)
        /*0650*/ 	.word	0x00000020


	//----- nvinfo : EIATTR_FRAME_SIZE
	.align		4
.L_269:
        /*0654*/ 	.byte	0x04, 0x11
        /*0656*/ 	.short	(.L_271 - .L_270)
	.align		4
.L_270:
        /*0658*/ 	.word	index@(_ZN10layer_norm22ln_bwd_finalize_kernelINS_22Kernel_traits_finalizeILj2048E6__halfS2_fS2_fjLb0ELj1024ELj4ENS_18Kernel_traits_baseILj2048ES2_S2_fS2_fjLj1024EEEEELb0ELb1EEEvNS_9BwdParamsE)
        /*065c*/ 	.word	0x00000000


	//----- nvinfo : EIATTR_REGCOUNT
	.align		4
.L_271:
        /*0660*/ 	.byte	0x04, 0x2f
        /*0662*/ 	.short	(.L_273 - .L_272)
	.align		4
.L_272:
        /*0664*/ 	.word	index@(_ZN10layer_norm13ln_bwd_kernelINS_13Kernel_traitsI6__halfS2_fS2_fjLj2048ELj1ELj1ELj4ELj16ENS_18Kernel_traits_baseILj2048ES2_S2_fS2_fjLj128EEEEELb1ELb0ELb1ELb0EEEvNS_9BwdParamsE)
        /*0668*/ 	.word	0x00000097


	//----- nvinfo : EIATTR_FRAME_SIZE
	.align		4
.L_273:
        /*066c*/ 	.byte	0x04, 0x11
        /*066e*/ 	.short	(.L_275 - .L_274)
	.align		4
.L_274:
        /*0670*/ 	.word	index@(_ZN10layer_norm13ln_bwd_kernelINS_13Kernel_traitsI6__halfS2_fS2_fjLj2048ELj1ELj1ELj4ELj16ENS_18Kernel_traits_baseILj2048ES2_S2_fS2_fjLj128EEEEELb1ELb0ELb1ELb0EEEvNS_9BwdParamsE)
        /*0674*/ 	.word	0x00000000


	//----- nvinfo : EIATTR_REGCOUNT
	.align		4
.L_275:
        /*0678*/ 	.byte	0x04, 0x2f
        /*067a*/ 	.short	(.L_277 - .L_276)
	.align		4
.L_276:
        /*067c*/ 	.word	index@(_ZN10layer_norm22ln_bwd_finalize_kernelINS_22Kernel_traits_finalizeILj2048E6__halfS2_fS2_fjLb0ELj1024ELj4ENS_18Kernel_traits_baseILj2048ES2_S2_fS2_fjLj1024EEEEELb0ELb0EEEvNS_9BwdParamsE)
        /*0680*/ 	.word	0x00000020


	//----- nvinfo : EIATTR_FRAME_SIZE
	.align		4
.L_277:
        /*0684*/ 	.byte	0x04, 0x11
        /*0686*/ 	.short	(.L_279 - .L_278)
	.align		4
.L_278:
        /*0688*/ 	.word	index@(_ZN10layer_norm22ln_bwd_finalize_kernelINS_22Kernel_traits_finalizeILj2048E6__halfS2_fS2_fjLb0ELj1024ELj4ENS_18Kernel_traits_baseILj2048ES2_S2_fS2_fjLj1024EEEEELb0ELb0EEEvNS_9BwdParamsE)
        /*068c*/ 	.word	0x00000000


	//----- nvinfo : EIATTR_REGCOUNT
	.align		4
.L_279:
        /*0690*/ 	.byte	0x04, 0x2f
        /*0692*/ 	.short	(.L_281 - .L_280)
	.align		4
.L_280:
        /*0694*/ 	.word	index@(_ZN10layer_norm13ln_bwd_kernelINS_13Kernel_traitsI6__halfS2_fS2_fjLj2048ELj1ELj1ELj4ELj16ENS_18Kernel_traits_baseILj2048ES2_S2_fS2_fjLj128EEEEELb1ELb0ELb0ELb1EEEvNS_9BwdParamsE)
        /*0698*/ 	.word	0x00000080


	//----- nvinfo : EIATTR_FRAME_SIZE
	.align		4
.L_281:
        /*069c*/ 	.byte	0x04, 0x11
        /*069e*/ 	.short	(.L_283 - .L_282)
	.align		4
.L_282:
        /*06a0*/ 	.word	index@(_ZN10layer_norm13ln_bwd_kernelINS_13Kernel_traitsI6__halfS2_fS2_fjLj2048ELj1ELj1ELj4ELj16ENS_18Kernel_traits_baseILj2048ES2_S2_fS2_fjLj128EEEEELb1ELb0ELb0ELb1EEEvNS_9BwdParamsE)
        /*06a4*/ 	.word	0x00000000


	//----- nvinfo : EIATTR_REGCOUNT
	.align		4
.L_283:
        /*06a8*/ 	.byte	0x04, 0x2f
        /*06aa*/ 	.short	(.L_285 - .L_284)
	.align		4
.L_284:
        /*06ac*/ 	.word	index@(_ZN10layer_norm13ln_bwd_kernelINS_13Kernel_traitsI6__halfS2_fS2_fjLj2048ELj1ELj1ELj4ELj16ENS_18Kernel_traits_baseILj2048ES2_S2_fS2_fjLj128EEEEELb1ELb0ELb0ELb0EEEvNS_9BwdParamsE)
        /*06b0*/ 	.word	0x00000088


	//----- nvinfo : EIATTR_FRAME_SIZE
	.align		4
.L_285:
        /*06b4*/ 	.byte	0x04, 0x11
        /*06b6*/ 	.short	(.L_287 - .L_286)
	.align		4
.L_286:
        /*06b8*/ 	.word	index@(_ZN10layer_norm13ln_bwd_kernelINS_13Kernel_traitsI6__halfS2_fS2_fjLj2048ELj1ELj1ELj4ELj16ENS_18Kernel_traits_baseILj2048ES2_S2_fS2_fjLj128EEEEELb1ELb0ELb0ELb0EEEvNS_9BwdParamsE)
        /*06bc*/ 	.word	0x00000000


	//----- nvinfo : EIATTR_REGCOUNT
	.align		4
.L_287:
        /*06c0*/ 	.byte	0x04, 0x2f
        /*06c2*/ 	.short	(.L_289 - .L_288)
	.align		4
.L_288:
        /*06c4*/ 	.word	index@(_ZN10layer_norm13ln_bwd_kernelINS_13Kernel_traitsI6__halfS2_fS2_fjLj2048ELj1ELj1ELj4ELj16ENS_18Kernel_traits_baseILj2048ES2_S2_fS2_fjLj128EEEEELb0ELb1ELb1ELb1EEEvNS_9BwdParamsE)
        /*06c8*/ 	.word	0x000000a8


	//----- nvinfo : EIATTR_FRAME_SIZE
	.align		4
.L_289:
        /*06cc*/ 	.byte	0x04, 0x11
        /*06ce*/ 	.short	(.L_291 - .L_290)
	.align		4
.L_290:
        /*06d0*/ 	.word	index@(_ZN10layer_norm13ln_bwd_kernelINS_13Kernel_traitsI6__halfS2_fS2_fjLj2048ELj1ELj1ELj4ELj16ENS_18Kernel_traits_baseILj2048ES2_S2_fS2_fjLj128EEEEELb0ELb1ELb1ELb1EEEvNS_9BwdParamsE)
        /*06d4*/ 	.word	0x00000000


	//----- nvinfo : EIATTR_REGCOUNT
	.align		4
.L_291:
        /*06d8*/ 	.byte	0x04, 0x2f
        /*06da*/ 	.short	(.L_293 - .L_292)
	.align		4
.L_292:
        /*06dc*/ 	.word	index@(_ZN10layer_norm13ln_bwd_kernelINS_13Kernel_traitsI6__halfS2_fS2_fjLj2048ELj1ELj1ELj4ELj16ENS_18Kernel_traits_baseILj2048ES2_S2_fS2_fjLj128EEEEELb0ELb1ELb1ELb0EEEvNS_9BwdParamsE)
        /*06e0*/ 	.word	0x000000a8


	//----- nvinfo : EIATTR_FRAME_SIZE
	.align		4
.L_293:
        /*06e4*/ 	.byte	0x04, 0x11
        /*06e6*/ 	.short	(.L_295 - .L_294)
	.align		4
.L_294:
        /*06e8*/ 	.word	index@(_ZN10layer_norm13ln_bwd_kernelINS_13Kernel_traitsI6__halfS2_fS2_fjLj2048ELj1ELj1ELj4ELj16ENS_18Kernel_traits_baseILj2048ES2_S2_fS2_fjLj128EEEEELb0ELb1ELb1ELb0EEEvNS_9BwdParamsE)
        /*06ec*/ 	.word	0x00000000


	//----- nvinfo : EIATTR_REGCOUNT
	.align		4
.L_295:
        /*06f0*/ 	.byte	0x04, 0x2f
        /*06f2*/ 	.short	(.L_297 - .L_296)
	.align		4
.L_296:
        /*06f4*/ 	.word	index@(_ZN10layer_norm13ln_bwd_kernelINS_13Kernel_traitsI6__halfS2_fS2_fjLj2048ELj1ELj1ELj4ELj16ENS_18Kernel_traits_baseILj2048ES2_S2_fS2_fjLj128EEEEELb0ELb1ELb0ELb1EEEvNS_9BwdParamsE)
        /*06f8*/ 	.word	0x000000a3


	//----- nvinfo : EIATTR_FRAME_SIZE
	.align		4
.L_297:
        /*06fc*/ 	.byte	0x04, 0x11
        /*06fe*/ 	.short	(.L_299 - .L_298)
	.align		4
.L_298:
        /*0700*/ 	.word	index@(_ZN10layer_norm13ln_bwd_kernelINS_13Kernel_traitsI6__halfS2_fS2_fjLj2048ELj1ELj1ELj4ELj16ENS_18Kernel_traits_baseILj2048ES2_S2_fS2_fjLj128EEEEELb0ELb1ELb0ELb1EEEvNS_9BwdParamsE)
        /*0704*/ 	.word	0x00000000


	//----- nvinfo : EIATTR_REGCOUNT
	.align		4
.L_299:
        /*0708*/ 	.byte	0x04, 0x2f
        /*070a*/ 	.short	(.L_301 - .L_300)
	.align		4
.L_300:
        /*070c*/ 	.word	index@(_ZN10layer_norm13ln_bwd_kernelINS_13Kernel_traitsI6__halfS2_fS2_fjLj2048ELj1ELj1ELj4ELj16ENS_18Kernel_traits_baseILj2048ES2_S2_fS2_fjLj128EEEEELb0ELb1ELb0ELb0EEEvNS_9BwdParamsE)
        /*0710*/ 	.word	0x000000a7


	//----- nvinfo : EIATTR_FRAME_SIZE
	.align		4
.L_301:
        /*0714*/ 	.byte	0x04, 0x11
        /*0716*/ 	.short	(.L_303 - .L_302)
	.align		4
.L_302:
        /*0718*/ 	.word	index@(_ZN10layer_norm13ln_bwd_kernelINS_13Kernel_traitsI6__halfS2_fS2_fjLj2048ELj1ELj1ELj4ELj16ENS_18Kernel_traits_baseILj2048ES2_S2_fS2_fjLj128EEEEELb0ELb1ELb0ELb0EEEvNS_9BwdParamsE)
        /*071c*/ 	.word	0x00000000


	//----- nvinfo : EIATTR_REGCOUNT
	.align		4
.L_303:
        /*0720*/ 	.byte	0x04, 0x2f
        /*0722*/ 	.short	(.L_305 - .L_304)
	.align		4
.L_304:
        /*0724*/ 	.word	index@(_ZN10layer_norm13ln_bwd_kernelINS_13Kernel_traitsI6__halfS2_fS2_fjLj2048ELj1ELj1ELj4ELj16ENS_18Kernel_traits_baseILj2048ES2_S2_fS2_fjLj128EEEEELb0ELb0ELb1ELb1EEEvNS_9BwdParamsE)
        /*0728*/ 	.word	0x00000091


	//----- nvinfo : EIATTR_FRAME_SIZE
	.align		4
.L_305:
        /*072c*/ 	.byte	0x04, 0x11
        /*072e*/ 	.short	(.L_307 - .L_306)
	.align		4
.L_306:
        /*0730*/ 	.word	index@(_ZN10layer_norm13ln_bwd_kernelINS_13Kernel_traitsI6__halfS2_fS2_fjLj2048ELj1ELj1ELj4ELj16ENS_18Kernel_traits_baseILj2048ES2_S2_fS2_fjLj128EEEEELb0ELb0ELb1ELb1EEEvNS_9BwdParamsE)
        /*0734*/ 	.word	0x00000000


	//----- nvinfo : EIATTR_REGCOUNT
	.align		4
.L_307:
        /*0738*/ 	.byte	0x04, 0x2f
        /*073a*/ 	.short	(.L_309 - .L_308)
	.align		4
.L_308:
        /*073c*/ 	.word	index@(_ZN10layer_norm13ln_bwd_kernelINS_13Kernel_traitsI6__halfS2_fS2_fjLj2048ELj1ELj1ELj4ELj16ENS_18Kernel_traits_baseILj2048ES2_S2_fS2_fjLj128EEEEELb0ELb0ELb1ELb0EEEvNS_9BwdParamsE)
        /*0740*/ 	.word	0x00000090


	//----- nvinfo : EIATTR_FRAME_SIZE
	.align		4
.L_309:
        /*0744*/ 	.byte	0x04, 0x11
        /*0746*/ 	.short	(.L_311 - .L_310)
	.align		4
.L_310:
        /*0748*/ 	.word	index@(_ZN10layer_norm13ln_bwd_kernelINS_13Kernel_traitsI6__halfS2_fS2_fjLj2048ELj1ELj1ELj4ELj16ENS_18Kernel_traits_baseILj2048ES2_S2_fS2_fjLj128EEEEELb0ELb0ELb1ELb0EEEvNS_9BwdParamsE)
        /*074c*/ 	.word	0x00000000


	//----- nvinfo : EIATTR_REGCOUNT
	.align		4
.L_311:
        /*0750*/ 	.byte	0x04, 0x2f
        /*0752*/ 	.short	(.L_313 - .L_312)
	.align		4
.L_312:
        /*0754*/ 	.word	index@(_ZN10layer_norm13ln_bwd_kernelINS_13Kernel_traitsI6__halfS2_fS2_fjLj2048ELj1ELj1ELj4ELj16ENS_18Kernel_traits_baseILj2048ES2_S2_fS2_fjLj128EEEEELb0ELb0ELb0ELb1EEEvNS_9BwdParamsE)
        /*0758*/ 	.word	0x00000080


	//----- nvinfo : EIATTR_FRAME_SIZE
	.align		4
.L_313:
        /*075c*/ 	.byte	0x04, 0x11
        /*075e*/ 	.short	(.L_315 - .L_314)
	.align		4
.L_314:
        /*0760*/ 	.word	index@(_ZN10layer_norm13ln_bwd_kernelINS_13Kernel_traitsI6__halfS2_fS2_fjLj2048ELj1ELj1ELj4ELj16ENS_18Kernel_traits_baseILj2048ES2_S2_fS2_fjLj128EEEEELb0ELb0ELb0ELb1EEEvNS_9BwdParamsE)
        /*0764*/ 	.word	0x00000000


	//----- nvinfo : EIATTR_REGCOUNT
	.align		4
.L_315:
        /*0768*/ 	.byte	0x04, 0x2f
        /*076a*/ 	.short	(.L_317 - .L_316)
	.align		4
.L_316:
        /*076c*/ 	.word	index@(_ZN10layer_norm13ln_bwd_kernelINS_13Kernel_traitsI6__halfS2_fS2_fjLj2048ELj1ELj1ELj4ELj16ENS_18Kernel_traits_baseILj2048ES2_S2_fS2_fjLj128EEEEELb0ELb0ELb0ELb0EEEvNS_9BwdParamsE)
        /*0770*/ 	.word	0x00000080


	//----- nvinfo : EIATTR_FRAME_SIZE
	.align		4
.L_317:
        /*0774*/ 	.byte	0x04, 0x11
        /*0776*/ 	.short	(.L_319 - .L_318)
	.align		4
.L_318:
        /*0778*/ 	.word	index@(_ZN10layer_norm13ln_bwd_kernelINS_13Kernel_traitsI6__halfS2_fS2_fjLj2048ELj1ELj1ELj4ELj16ENS_18Kernel_traits_baseILj2048ES2_S2_fS2_fjLj128EEEEELb0ELb0ELb0ELb0EEEvNS_9BwdParamsE)
        /*077c*/ 	.word	0x00000000


	//----- nvinfo : EIATTR_REGCOUNT
	.align		4
.L_319:
        /*0780*/ 	.byte	0x04, 0x2f
        /*0782*/ 	.short	(.L_321 - .L_320)
	.align		4
.L_320:
        /*0784*/ 	.word	index@(_ZN10layer_norm13ln_bwd_kernelINS_13Kernel_traitsIf6__halfS2_S2_fjLj2048ELj1ELj1ELj4ELj16ENS_18Kernel_traits_baseILj2048EfS2_S2_S2_fjLj128EEEEELb1ELb1ELb1ELb1EEEvNS_9BwdParamsE)
        /*0788*/ 	.word	0x000000a8


	//----- nvinfo : EIATTR_FRAME_SIZE
	.align		4
.L_321:
        /*078c*/ 	.byte	0x04, 0x11
        /*078e*/ 	.short	(.L_323 - .L_322)
	.align		4
.L_322:
        /*0790*/ 	.word	index@(_ZN10layer_norm13ln_bwd_kernelINS_13Kernel_traitsIf6__halfS2_S2_fjLj2048ELj1ELj1ELj4ELj16ENS_18Kernel_traits_baseILj2048EfS2_S2_S2_fjLj128EEEEELb1ELb1ELb1ELb1EEEvNS_9BwdParamsE)
        /*0794*/ 	.word	0x00000000


	//----- nvinfo : EIATTR_REGCOUNT
	.align		4
.L_323:
        /*0798*/ 	.byte	0x04, 0x2f
        /*079a*/ 	.short	(.L_325 - .L_324)
	.align		4
.L_324:
        /*079c*/ 	.word	index@(_ZN10layer_norm22ln_bwd_finalize_kernelINS_22Kernel_traits_finalizeILj2048Ef6__halfS2_S2_fjLb1ELj1024ELj4ENS_18Kernel_traits_baseILj2048EfS2_S2_S2_fjLj1024EEEEELb1ELb1EEEvNS_9BwdParamsE)
        /*07a0*/ 	.word	0x00000020


	//----- nvinfo : EIATTR_FRAME_SIZE
	.align		4
.L_325:
        /*07a4*/ 	.byte	0x04, 0x11
        /*07a6*/ 	.short	(.L_327 - .L_326)
	.align		4
.L_326:
        /*07a8*/ 	.word	index@(_ZN10layer_norm22ln_bwd_finalize_kernelINS_22Kernel_traits_finalizeILj2048Ef6__halfS2_S2_fjLb1ELj1024ELj4ENS_18Kernel_traits_baseILj2048EfS2_S2_S2_fjLj1024EEEEELb1ELb1EEEvNS_9BwdParamsE)
        /*07ac*/ 	.word	0x00000000


	//----- nvinfo : EIATTR_REGCOUNT
	.align		4
.L_327:
        /*07b0*/ 	.byte	0x04, 0x2f
        /*07b2*/ 	.short	(.L_329 - .L_328)
	.align		4
.L_328:
        /*07b4*/ 	.word	index@(_ZN10layer_norm13ln_bwd_kernelINS_13Kernel_traitsIf6__halfS2_S2_fjLj2048ELj1ELj1ELj4ELj16ENS_18Kernel_traits_baseILj2048EfS2_S2_S2_fjLj128EEEEELb1ELb1ELb1ELb0EEEvNS_9BwdParamsE)
        /*07b8*/ 	.word	0x000000a4


	//----- nvinfo : EIATTR_FRAME_SIZE
	.align		4
.L_329:
        /*07bc*/ 	.byte	0x04, 0x11
        /*07be*/ 	.short	(.L_331 - .L_330)
	.align		4
.L_330:
        /*07c0*/ 	.word	index@(_ZN10layer_norm13ln_bwd_kernelINS_13Kernel_traitsIf6__halfS2_S2_fjLj2048ELj1ELj1ELj4ELj16ENS_18Kernel_traits_baseILj2048EfS2_S2_S2_fjLj128EEEEELb1ELb1ELb1ELb0EEEvNS_9BwdParamsE)
        /*07c4*/ 	.word	0x00000000


	//----- nvinfo : EIATTR_REGCOUNT
	.align		4
.L_331:
        /*07c8*/ 	.byte	0x04, 0x2f
        /*07ca*/ 	.short	(.L_333 - .L_332)
	.align		4
.L_332:
        /*07cc*/ 	.word	index@(_ZN10layer_norm22ln_bwd_finalize_kernelINS_22Kernel_traits_finalizeILj2048Ef6__halfS2_S2_fjLb1ELj1024ELj4ENS_18Kernel_traits_baseILj2048EfS2_S2_S2_fjLj1024EEEEELb1ELb0EEEvNS_9BwdParamsE)
        /*07d0*/ 	.word	0x00000020


	//----- nvinfo : EIATTR_FRAME_SIZE
	.align		4
.L_333:
        /*07d4*/ 	.byte	0x04, 0x11
        /*07d6*/ 	.short	(.L_335 - .L_334)
	.align		4
.L_334:
        /*07d8*/ 	.word	index@(_ZN10layer_norm22ln_bwd_finalize_kernelINS_22Kernel_traits_finalizeILj2048Ef6__halfS2_S2_fjLb1ELj1024ELj4ENS_18Kernel_traits_baseILj2048EfS2_S2_S2_fjLj1024EEEEELb1ELb0EEEvNS_9BwdParamsE)
        /*07dc*/ 	.word	0x00000000


	//----- nvinfo : EIATTR_REGCOUNT
	.align		4
.L_335:
        /*07e0*/ 	.byte	0x04, 0x2f
        /*07e2*/ 	.short	(.L_337 - .L_336)
	.align		4
.L_336:
        /*07e4*/ 	.word	index@(_ZN10layer_norm13ln_bwd_kernelINS_13Kernel_traitsIf6__halfS2_S2_fjLj2048ELj1ELj1ELj4ELj16ENS_18Kernel_traits_baseILj2048EfS2_S2_S2_fjLj128EEEEELb1ELb1ELb0ELb1EEEvNS_9BwdParamsE)
        /*07e8*/ 	.word	0x000000a0


	//----- nvinfo : EIATTR_FRAME_SIZE
	.align		4
.L_337:
        /*07ec*/ 	.byte	0x04, 0x11
        /*07ee*/ 	.short	(.L_339 - .L_338)
	.align		4
.L_338:
        /*07f0*/ 	.word	index@(_ZN10layer_norm13ln_bwd_kernelINS_13Kernel_traitsIf6__halfS2_S2_fjLj2048ELj1ELj1ELj4ELj16ENS_18Kernel_traits_baseILj2048EfS2_S2_S2_fjLj128EEEEELb1ELb1ELb0ELb1EEEvNS_9BwdParamsE)
        /*07f4*/ 	.word	0x00000000


	//----- nvinfo : EIATTR_REGCOUNT
	.align		4
.L_339:
        /*07f8*/ 	.byte	0x04, 0x2f
        /*07fa*/ 	.short	(.L_341 - .L_340)
	.align		4
.L_340:
        /*07fc*/ 	.word	index@(_ZN10layer_norm13ln_bwd_kernelINS_13Kernel_traitsIf6__halfS2_S2_fjLj2048ELj1ELj1ELj4ELj16ENS_18Kernel_traits_baseILj2048EfS2_S2_S2_fjLj128EEEEELb1ELb1ELb0ELb0EEEvNS_9BwdParamsE)
        /*0800*/ 	.word	0x000000a1


	//----- nvinfo : EIATTR_FRAME_SIZE
	.align		4
.L_341:
        /*0804*/ 	.byte	0x04, 0x11
        /*0806*/ 	.short	(.L_343 - .L_342)
	.align		4
.L_342:
        /*0808*/ 	.word	index@(_ZN10layer_norm13ln_bwd_kernelINS_13Kernel_traitsIf6__halfS2_S2_fjLj2048ELj1ELj1ELj4ELj16ENS_18Kernel_traits_baseILj2048EfS2_S2_S2_fjLj128EEEEELb1ELb1ELb0ELb0EEEvNS_9BwdParamsE)
        /*080c*/ 	.word	0x00000000


	//----- nvinfo : EIATTR_REGCOUNT
	.align		4
.L_343:
        /*0810*/ 	.byte	0x04, 0x2f
        /*0812*/ 	.short	(.L_345 - .L_344)
	.align		4
.L_344:
        /*0814*/ 	.word	index@(_ZN10layer_norm13ln_bwd_kernelINS_13Kernel_traitsIf6__halfS2_S2_fjLj2048ELj1ELj1ELj4ELj16ENS_18Kernel_traits_baseILj2048EfS2_S2_S2_fjLj128EEEEELb1ELb0ELb1ELb1EEEvNS_9BwdParamsE)
        /*0818*/ 	.word	0x00000080


	//----- nvinfo : EIATTR_FRAME_SIZE
	.align		4
.L_345:
        /*081c*/ 	.byte	0x04, 0x11
        /*081e*/ 	.short	(.L_347 - .L_346)
	.align		4
.L_346:
        /*0820*/ 	.word	index@(_ZN10layer_norm13ln_bwd_kernelINS_13Kernel_traitsIf6__halfS2_S2_fjLj2048ELj1ELj1ELj4ELj16ENS_18Kernel_traits_baseILj2048EfS2_S2_S2_fjLj128EEEEELb1ELb0ELb1ELb1EEEvNS_9BwdParamsE)
        /*0824*/ 	.word	0x00000000


	//----- nvinfo : EIATTR_REGCOUNT
	.align		4
.L_347:
        /*0828*/ 	.byte	0x04, 0x2f
        /*082a*/ 	.short	(.L_349 - .L_348)
	.align		4
.L_348:
        /*082c*/ 	.word	index@(_ZN10layer_norm22ln_bwd_finalize_kernelINS_22Kernel_traits_finalizeILj2048Ef6__halfS2_S2_fjLb0ELj1024ELj4ENS_18Kernel_traits_baseILj2048EfS2_S2_S2_fjLj1024EEEEELb0ELb1EEEvNS_9BwdParamsE)
        /*0830*/ 	.word	0x00000020


	//----- nvinfo : EIATTR_FRAME_SIZE
	.align		4
.L_349:
        /*0834*/ 	.byte	0x04, 0x11
        /*0836*/ 	.short	(.L_351 - .L_350)
	.align		4
.L_350:
        /*0838*/ 	.word	index@(_ZN10layer_norm22ln_bwd_finalize_kernelINS_22Kernel_traits_finalizeILj2048Ef6__halfS2_S2_fjLb0ELj1024ELj4ENS_18Kernel_traits_baseILj2048EfS2_S2_S2_fjLj1024EEEEELb0ELb1EEEvNS_9BwdParamsE)
        /*083c*/ 	.word	0x00000000


	//----- nvinfo : EIATTR_REGCOUNT
	.align		4
.L_351:
        /*0840*/ 	.byte	0x04, 0x2f
        /*0842*/ 	.short	(.L_353 - .L_352)
	.align		4
.L_352:
        /*0844*/ 	.word	index@(_ZN10layer_norm13ln_bwd_kernelINS_13Kernel_traitsIf6__halfS2_S2_fjLj2048ELj1ELj1ELj4ELj16ENS_18Kernel_traits_baseILj2048EfS2_S2_S2_fjLj128EEEEELb1ELb0ELb1ELb0EEEvNS_9BwdParamsE)
        /*0848*/ 	.word	0x0000007f


	//----- nvinfo : EIATTR_FRAME_SIZE
	.align		4
.L_353:
        /*084c*/ 	.byte	0x04, 0x11
        /*084e*/ 	.short	(.L_355 - .L_354)
	.align		4
.L_354:
        /*0850*/ 	.word	index@(_ZN10layer_norm13ln_bwd_kernelINS_13Kernel_traitsIf6__halfS2_S2_fjLj2048ELj1ELj1ELj4ELj16ENS_18Kernel_traits_baseILj2048EfS2_S2_S2_fjLj128EEEEELb1ELb0ELb1ELb0EEEvNS_9BwdParamsE)
        /*0854*/ 	.word	0x00000000


	//----- nvinfo : EIATTR_REGCOUNT
	.align		4
.L_355:
        /*0858*/ 	.byte	0x04, 0x2f
        /*085a*/ 	.short	(.L_357 - .L_356)
	.align		4
.L_356:
        /*085c*/ 	.word	index@(_ZN10layer_norm22ln_bwd_finalize_kernelINS_22Kernel_traits_finalizeILj2048Ef6__halfS2_S2_fjLb0ELj1024ELj4ENS_18Kernel_traits_baseILj2048EfS2_S2_S2_fjLj1024EEEEELb0ELb0EEEvNS_9BwdParamsE)
        /*0860*/ 	.word	0x00000020


	//----- nvinfo : EIATTR_FRAME_SIZE
	.align		4
.L_357:
        /*0864*/ 	.byte	0x04, 0x11
        /*0866*/ 	.short	(.L_359 - .L_358)
	.align		4
.L_358:
        /*0868*/ 	.word	index@(_ZN10layer_norm22ln_bwd_finalize_kernelINS_22Kernel_traits_finalizeILj2048Ef6__halfS2_S2_fjLb0ELj1024ELj4ENS_18Kernel_traits_baseILj2048EfS2_S2_S2_fjLj1024EEEEELb0ELb0EEEvNS_9BwdParamsE)
        /*086c*/ 	.word	0x00000000


	//----- nvinfo : EIATTR_REGCOUNT
	.align		4
.L_359:
        /*0870*/ 	.byte	0x04, 0x2f
        /*0872*/ 	.short	(.L_361 - .L_360)
	.align		4
.L_360:
        /*0874*/ 	.word	index@(_ZN10layer_norm13ln_bwd_kernelINS_13Kernel_traitsIf6__halfS2_S2_fjLj2048ELj1ELj1ELj4ELj16ENS_18Kernel_traits_baseILj2048EfS2_S2_S2_fjLj128EEEEELb1ELb0ELb0ELb1EEEvNS_9BwdParamsE)
        /*0878*/ 	.word	0x00000080


	//----- nvinfo : EIATTR_FRAME_SIZE
	.align		4
.L_361:
        /*087c*/ 	.byte	0x04, 0x11
        /*087e*/ 	.short	(.L_363 - .L_362)
	.align		4
.L_362:
        /*0880*/ 	.word	index@(_ZN10layer_norm13ln_bwd_kernelINS_13Kernel_traitsIf6__halfS2_S2_fjLj2048ELj1ELj1ELj4ELj16ENS_18Kernel_traits_baseILj2048EfS2_S2_S2_fjLj128EEEEELb1ELb0ELb0ELb1EEEvNS_9BwdParamsE)
        /*0884*/ 	.word	0x00000000


	//----- nvinfo : EIATTR_REGCOUNT
	.align		4
.L_363:
        /*0888*/ 	.byte	0x04, 0x2f
        /*088a*/ 	.short	(.L_365 - .L_364)
	.align		4
.L_364:
        /*088c*/ 	.word	index@(_ZN10layer_norm13ln_bwd_kernelINS_13Kernel_traitsIf6__halfS2_S2_fjLj2048ELj1ELj1ELj4ELj16ENS_18Kernel_traits_baseILj2048EfS2_S2_S2_fjLj128EEEEELb1ELb0ELb0ELb0EEEvNS_9BwdParamsE)
        /*0890*/ 	.word	0x0000007f


	//----- nvinfo : EIATTR_FRAME_SIZE
	.align		4
.L_365:
        /*0894*/ 	.byte	0x04, 0x11
        /*0896*/ 	.short	(.L_367 - .L_366)
	.align		4
.L_366:
        /*0898*/ 	.word	index@(_ZN10layer_norm13ln_bwd_kernelINS_13Kernel_traitsIf6__halfS2_S2_fjLj2048ELj1ELj1ELj4ELj16ENS_18Kernel_traits_baseILj2048EfS2_S2_S2_fjLj128EEEEELb1ELb0ELb0ELb0EEEvNS_9BwdParamsE)
        /*089c*/ 	.word	0x00000000


	//----- nvinfo : EIATTR_REGCOUNT
	.align		4
.L_367:
        /*08a0*/ 	.byte	0x04, 0x2f
        /*08a2*/ 	.short	(.L_369 - .L_368)
	.align		4
.L_368:
        /*08a4*/ 	.word	index@(_ZN10layer_norm13ln_bwd_kernelINS_13Kernel_traitsIf6__halfS2_S2_fjLj2048ELj1ELj1ELj4ELj16ENS_18Kernel_traits_baseILj2048EfS2_S2_S2_fjLj128EEEEELb0ELb1ELb1ELb1EEEvNS_9BwdParamsE)
        /*08a8*/ 	.word	0x000000a6


	//----- nvinfo : EIATTR_FRAME_SIZE
	.align		4
.L_369:
        /*08ac*/ 	.byte	0x04, 0x11
        /*08ae*/ 	.short	(.L_371 - .L_370)
	.align		4
.L_370:
        /*08b0*/ 	.word	index@(_ZN10layer_norm13ln_bwd_kernelINS_13Kernel_traitsIf6__halfS2_S2_fjLj2048ELj1ELj1ELj4ELj16ENS_18Kernel_traits_baseILj2048EfS2_S2_S2_fjLj128EEEEELb0ELb1ELb1ELb1EEEvNS_9BwdParamsE)
        /*08b4*/ 	.word	0x00000000


	//----- nvinfo : EIATTR_REGCOUNT
	.align		4
.L_371:
        /*08b8*/ 	.byte	0x04, 0x2f
        /*08ba*/ 	.short	(.L_373 - .L_372)
	.align		4
.L_372:
        /*08bc*/ 	.word	index@(_ZN10layer_norm13ln_bwd_kernelINS_13Kernel_traitsIf6__halfS2_S2_fjLj2048ELj1ELj1ELj4ELj16ENS_18Kernel_traits_baseILj2048EfS2_S2_S2_fjLj128EEEEELb0ELb1ELb1ELb0EEEvNS_9BwdParamsE)
        /*08c0*/ 	.word	0x000000a3


	//----- nvinfo : EIATTR_FRAME_SIZE
	.align		4
.L_373:
        /*08c4*/ 	.byte	0x04, 0x11
        /*08c6*/ 	.short	(.L_375 - .L_374)
	.align		4
.L_374:
        /*08c8*/ 	.word	index@(_ZN10layer_norm13ln_bwd_kernelINS_13Kernel_traitsIf6__halfS2_S2_fjLj2048ELj1ELj1ELj4ELj16ENS_18Kernel_traits_baseILj2048EfS2_S2_S2_fjLj128EEEEELb0ELb1ELb1ELb0EEEvNS_9BwdParamsE)
        /*08cc*/ 	.word	0x00000000


	//----- nvinfo : EIATTR_REGCOUNT
	.align		4
.L_375:
        /*08d0*/ 	.byte	0x04, 0x2f
        /*08d2*/ 	.short	(.L_377 - .L_376)
	.align		4
.L_376:
        /*08d4*/ 	.word	index@(_ZN10layer_norm13ln_bwd_kernelINS_13Kernel_traitsIf6__halfS2_S2_fjLj2048ELj1ELj1ELj4ELj16ENS_18Kernel_traits_baseILj2048EfS2_S2_S2_fjLj128EEEEELb0ELb1ELb0ELb1EEEvNS_9BwdParamsE)
        /*08d8*/ 	.word	0x00000098


	//----- nvinfo : EIATTR_FRAME_SIZE
	.align		4
.L_377:
        /*08dc*/ 	.byte	0x04, 0x11
        /*08de*/ 	.short	(.L_379 - .L_378)
	.align		4
.L_378:
        /*08e0*/ 	.word	index@(_ZN10layer_norm13ln_bwd_kernelINS_13Kernel_traitsIf6__halfS2_S2_fjLj2048ELj1ELj1ELj4ELj16ENS_18Kernel_traits_baseILj2048EfS2_S2_S2_fjLj128EEEEELb0ELb1ELb0ELb1EEEvNS_9BwdParamsE)
        /*08e4*/ 	.word	0x00000000


	//----- nvinfo : EIATTR_REGCOUNT
	.align		4
.L_379:
        /*08e8*/ 	.byte	0x04, 0x2f
        /*08ea*/ 	.short	(.L_381 - .L_380)
	.align		4
.L_380:
        /*08ec*/ 	.word	index@(_ZN10layer_norm13ln_bwd_kernelINS_13Kernel_traitsIf6__halfS2_S2_fjLj2048ELj1ELj1ELj4ELj16ENS_18Kernel_traits_baseILj2048EfS2_S2_S2_fjLj128EEEEELb0ELb1ELb0ELb0EEEvNS_9BwdParamsE)
        /*08f0*/ 	.word	0x000000a0


	//----- nvinfo : EIATTR_FRAME_SIZE
	.align		4
.L_381:
        /*08f4*/ 	.byte	0x04, 0x11
        /*08f6*/ 	.short	(.L_383 - .L_382)
	.align		4
.L_382:
        /*08f8*/ 	.word	index@(_ZN10layer_norm13ln_bwd_kernelINS_13Kernel_traitsIf6__halfS2_S2_fjLj2048ELj1ELj1ELj4ELj16ENS_18Kernel_traits_baseILj2048EfS2_S2_S2_fjLj128EEEEELb0ELb1ELb0ELb0EEEvNS_9BwdParamsE)
        /*08fc*/ 	.word	0x00000000


	//----- nvinfo : EIATTR_REGCOUNT
	.align		4
.L_383:
        /*0900*/ 	.byte	0x04, 0x2f
        /*0902*/ 	.short	(.L_385 - .L_384)
	.align		4
.L_384:
        /*0904*/ 	.word	index@(_ZN10layer_norm13ln_bwd_kernelINS_13Kernel_traitsIf6__halfS2_S2_fjLj2048ELj1ELj1ELj4ELj16ENS_18Kernel_traits_baseILj2048EfS2_S2_S2_fjLj128EEEEELb0ELb0ELb1ELb1EEEvNS_9BwdParamsE)
        /*0908*/ 	.word	0x00000080


	//----- nvinfo : EIATTR_FRAME_SIZE
	.align		4
.L_385:
        /*090c*/ 	.byte	0x04, 0x11
        /*090e*/ 	.short	(.L_387 - .L_386)
	.align		4
.L_386:
        /*0910*/ 	.word	index@(_ZN10layer_norm13ln_bwd_kernelINS_13Kernel_traitsIf6__halfS2_S2_fjLj2048ELj1ELj1ELj4ELj16ENS_18Kernel_traits_baseILj2048EfS2_S2_S2_fjLj128EEEEELb0ELb0ELb1ELb1EEEvNS_9BwdParamsE)
        /*0914*/ 	.word	0x00000000


	//----- nvinfo : EIATTR_REGCOUNT
	.align		4
.L_387:
        /*0918*/ 	.byte	0x04, 0x2f
        /*091a*/ 	.short	(.L_389 - .L_388)
	.align		4
.L_388:
        /*091c*/ 	.word	index@(_ZN10layer_norm13ln_bwd_kernelINS_13Kernel_traitsIf6__halfS2_S2_fjLj2048ELj1ELj1ELj4ELj16ENS_18Kernel_traits_baseILj2048EfS2_S2_S2_fjLj128EEEEELb0ELb0ELb1ELb0EEEvNS_9BwdParamsE)
        /*0920*/ 	.word	0x0000007f


	//----- nvinfo : EIATTR_FRAME_SIZE
	.align		4
.L_389:
        /*0924*/ 	.byte	0x04, 0x11
        /*0926*/ 	.short	(.L_391 - .L_390)
	.align		4
.L_390:
        /*0928*/ 	.word	index@(_ZN10layer_norm13ln_bwd_kernelINS_13Kernel_traitsIf6__halfS2_S2_fjLj2048ELj1ELj1ELj4ELj16ENS_18Kernel_traits_baseILj2048EfS2_S2_S2_fjLj128EEEEELb0ELb0ELb1ELb0EEEvNS_9BwdParamsE)
        /*092c*/ 	.word	0x00000000


	//----- nvinfo : EIATTR_REGCOUNT
	.align		4
.L_391:
        /*0930*/ 	.byte	0x04, 0x2f
        /*0932*/ 	.short	(.L_393 - .L_392)
	.align		4
.L_392:
        /*0934*/ 	.word	index@(_ZN10layer_norm13ln_bwd_kernelINS_13Kernel_traitsIf6__halfS2_S2_fjLj2048ELj1ELj1ELj4ELj16ENS_18Kernel_traits_baseILj2048EfS2_S2_S2_fjLj128EEEEELb0ELb0ELb0ELb1EEEvNS_9BwdParamsE)
        /*0938*/ 	.word	0x0000007e


	//----- nvinfo : EIATTR_FRAME_SIZE
	.align		4
.L_393:
        /*093c*/ 	.byte	0x04, 0x11
        /*093e*/ 	.short	(.L_395 - .L_394)
	.align		4
.L_394:
        /*0940*/ 	.word	index@(_ZN10layer_norm13ln_bwd_kernelINS_13Kernel_traitsIf6__halfS2_S2_fjLj2048ELj1ELj1ELj4ELj16ENS_18Kernel_traits_baseILj2048EfS2_S2_S2_fjLj128EEEEELb0ELb0ELb0ELb1EEEvNS_9BwdParamsE)
        /*0944*/ 	.word	0x00000000


	//----- nvinfo : EIATTR_REGCOUNT
	.align		4
.L_395:
        /*0948*/ 	.byte	0x04, 0x2f
        /*094a*/ 	.short	(.L_397 - .L_396)
	.align		4
.L_396:
        /*094c*/ 	.word	index@(_ZN10layer_norm13ln_bwd_kernelINS_13Kernel_traitsIf6__halfS2_S2_fjLj2048ELj1ELj1ELj4ELj16ENS_18Kernel_traits_baseILj2048EfS2_S2_S2_fjLj128EEEEELb0ELb0ELb0ELb0EEEvNS_9BwdParamsE)
        /*0950*/ 	.word	0x0000007e


	//----- nvinfo : EIATTR_FRAME_SIZE
	.align		4
.L_397:
        /*0954*/ 	.byte	0x04, 0x11
        /*0956*/ 	.short	(.L_399 - .L_398)
	.align		4
.L_398:
        /*0958*/ 	.word	index@(_ZN10layer_norm13ln_bwd_kernelINS_13Kernel_traitsIf6__halfS2_S2_fjLj2048ELj1ELj1ELj4ELj16ENS_18Kernel_traits_baseILj2048EfS2_S2_S2_fjLj128EEEEELb0ELb0ELb0ELb0EEEvNS_9BwdParamsE)
        /*095c*/ 	.word	0x00000000


	//----- nvinfo : EIATTR_REGCOUNT
	.align		4
.L_399:
        /*0960*/ 	.byte	0x04, 0x2f
        /*0962*/ 	.short	(.L_401 - .L_400)
	.align		4
.L_400:
        /*0964*/ 	.word	index@(_ZN10layer_norm13ln_bwd_kernelINS_13Kernel_traitsIf13__nv_bfloat16fS2_fjLj2048ELj1ELj1ELj4ELj16ENS_18Kernel_traits_baseILj2048EfS2_fS2_fjLj128EEEEELb1ELb1ELb1ELb1EEEvNS_9BwdParamsE)
        /*0968*/ 	.word	0x000000ba


	//----- nvinfo : EIATTR_FRAME_SIZE
	.align		4
.L_401:
        /*096c*/ 	.byte	0x04, 0x11
        /*096e*/ 	.short	(.L_403 - .L_402)
	.align		4
.L_402:
        /*0970*/ 	.word	index@(_ZN10layer_norm13ln_bwd_kernelINS_13Kernel_traitsIf13__nv_bfloat16fS2_fjLj2048ELj1ELj1ELj4ELj16ENS_18Kernel_traits_baseILj2048EfS2_fS2_fjLj128EEEEELb1ELb1ELb1ELb1EEEvNS_9BwdParamsE)
        /*0974*/ 	.word	0x00000000


	//----- nvinfo : EIATTR_REGCOUNT
	.align		4
.L_403:
        /*0978*/ 	.byte	0x04, 0x2f
        /*097a*/ 	.short	(.L_405 - .L_404)
	.align		4
.L_404:
        /*097c*/ 	.word	index@(_ZN10layer_norm22ln_bwd_finalize_kernelINS_22Kernel_traits_finalizeILj2048Ef13__nv_bfloat16fS2_fjLb1ELj1024ELj4ENS_18Kernel_traits_baseILj2048EfS2_fS2_fjLj1024EEEEELb1ELb1EEEvNS_9BwdParamsE)
        /*0980*/ 	.word	0x00000020


	//----- nvinfo : EIATTR_FRAME_SIZE
	.align		4
.L_405:
        /*0984*/ 	.byte	0x04, 0x11
        /*0986*/ 	.short	(.L_407 - .L_406)
	.align		4
.L_406:
        /*0988*/ 	.word	index@(_ZN10layer_norm22ln_bwd_finalize_kernelINS_22Kernel_traits_finalizeILj2048Ef13__nv_bfloat16fS2_fjLb1ELj1024ELj4ENS_18Kernel_traits_baseILj2048EfS2_fS2_fjLj1024EEEEELb1ELb1EEEvNS_9BwdParamsE)
        /*098c*/ 	.word	0x00000000


	//----- nvinfo : EIATTR_REGCOUNT
	.align		4
.L_407:
        /*0990*/ 	.byte	0x04, 0x2f
        /*0992*/ 	.short	(.L_409 - .L_408)
	.align		4
.L_408:
        /*0994*/ 	.word	index@(_ZN10layer_norm13ln_bwd_kernelINS_13Kernel_traitsIf13__nv_bfloat16fS2_fjLj2048ELj1ELj1ELj4ELj16ENS_18Kernel_traits_baseILj2048EfS2_fS2_fjLj128EEEEELb1ELb1ELb1ELb0EEEvNS_9BwdParamsE)
        /*0998*/ 	.word	0x000000b8


	//----- nvinfo : EIATTR_FRAME_SIZE
	.align		4
.L_409:
        /*099c*/ 	.byte	0x04, 0x11
        /*099e*/ 	.short	(.L_411 - .L_410)
	.align		4
.L_410:
        /*09a0*/ 	.word	index@(_ZN10layer_norm13ln_bwd_kernelINS_13Kernel_traitsIf13__nv_bfloat16fS2_fjLj2048ELj1ELj1ELj4ELj16ENS_18Kernel_traits_baseILj2048EfS2_fS2_fjLj128EEEEELb1ELb1ELb1ELb0EEEvNS_9BwdParamsE)
        /*09a4*/ 	.word	0x00000000


	//----- nvinfo : EIATTR_REGCOUNT
	.align		4
.L_411:
        /*09a8*/ 	.byte	0x04, 0x2f
        /*09aa*/ 	.short	(.L_413 - .L_412)
	.align		4
.L_412:
        /*09ac*/ 	.word	index@(_ZN10layer_norm22ln_bwd_finalize_kernelINS_22Kernel_traits_finalizeILj2048Ef13__nv_bfloat16fS2_fjLb1ELj1024ELj4ENS_18Kernel_traits_baseILj2048EfS2_fS2_fjLj1024EEEEELb1ELb0EEEvNS_9BwdParamsE)
        /*09b0*/ 	.word	0x00000020


	//----- nvinfo : EIATTR_FRAME_SIZE
	.align		4
.L_413:
        /*09b4*/ 	.byte	0x04, 0x11
        /*09b6*/ 	.short	(.L_415 - .L_414)
	.align		4
.L_414:
        /*09b8*/ 	.word	index@(_ZN10layer_norm22ln_bwd_finalize_kernelINS_22Kernel_traits_finalizeILj2048Ef13__nv_bfloat16fS2_fjLb1ELj1024ELj4ENS_18Kernel_traits_baseILj2048EfS2_fS2_fjLj1024EEEEELb1ELb0EEEvNS_9BwdParamsE)
        /*09bc*/ 	.word	0x00000000


	//----- nvinfo : EIATTR_REGCOUNT
	.align		4
.L_415:
        /*09c0*/ 	.byte	0x04, 0x2f
        /*09c2*/ 	.short	(.L_417 - .L_416)
	.align		4
.L_416:
        /*09c4*/ 	.word	index@(_ZN10layer_norm13ln_bwd_kernelINS_13Kernel_traitsIf13__nv_bfloat16fS2_fjLj2048ELj1ELj1ELj4ELj16ENS_18Kernel_traits_baseILj2048EfS2_fS2_fjLj128EEEEELb1ELb1ELb0ELb1EEEvNS_9BwdParamsE)
        /*09c8*/ 	.word	0x000000a8


	//----- nvinfo : EIATTR_FRAME_SIZE
	.align		4
.L_417:
        /*09cc*/ 	.byte	0x04, 0x11
        /*09ce*/ 	.short	(.L_419 - .L_418)
	.align		4
.L_418:
        /*09d0*/ 	.word	index@(_ZN10layer_norm13ln_bwd_kernelINS_13Kernel_traitsIf13__nv_bfloat16fS2_fjLj2048ELj1ELj1ELj4ELj16ENS_18Kernel_traits_baseILj2048EfS2_fS2_fjLj128EEEEELb1ELb1ELb0ELb1EEEvNS_9BwdParamsE)
        /*09d4*/ 	.word	0x00000000


	//----- nvinfo : EIATTR_REGCOUNT
	.align		4
.L_419:
        /*09d8*/ 	.byte	0x04, 0x2f
        /*09da*/ 	.short	(.L_421 - .L_420)
	.align		4
.L_420:
        /*09dc*/ 	.word	index@(_ZN10layer_norm13ln_bwd_kernelINS_13Kernel_traitsIf13__nv_bfloat16fS2_fjLj2048ELj1ELj1ELj4ELj16ENS_18Kernel_traits_baseILj2048EfS2_fS2_fjLj128EEEEELb1ELb1ELb0ELb0EEEvNS_9BwdParamsE)
        /*09e0*/ 	.word	0x000000a8


	//----- nvinfo : EIATTR_FRAME_SIZE
	.align		4
.L_421:
        /*09e4*/ 	.byte	0x04, 0x11
        /*09e6*/ 	.short	(.L_423 - .L_422)
	.align		4
.L_422:
        /*09e8*/ 	.word	index@(_ZN10layer_norm13ln_bwd_kernelINS_13Kernel_traitsIf13__nv_bfloat16fS2_fjLj2048ELj1ELj1ELj4ELj16ENS_18Kernel_traits_baseILj2048EfS2_fS2_fjLj128EEEEELb1ELb1ELb0ELb0EEEvNS_9BwdParamsE)
        /*09ec*/ 	.word	0x00000000


	//----- nvinfo : EIATTR_REGCOUNT
	.align		4
.L_423:
        /*09f0*/ 	.byte	0x04, 0x2f
        /*09f2*/ 	.short	(.L_425 - .L_424)
	.align		4
.L_424:
        /*09f4*/ 	.word	index@(_ZN10layer_norm13ln_bwd_kernelINS_13Kernel_traitsIf13__nv_bfloat16fS2_fjLj2048ELj1ELj1ELj4ELj16ENS_18Kernel_traits_baseILj2048EfS2_fS2_fjLj128EEEEELb1ELb0ELb1ELb1EEEvNS_9BwdParamsE)
        /*09f8*/ 	.word	0x000000a0


	//----- nvinfo : EIATTR_FRAME_SIZE
	.align		4
.L_425:
        /*09fc*/ 	.byte	0x04, 0x11
        /*09fe*/ 	.short	(.L_427 - .L_426)
	.align		4
.L_426:
        /*0a00*/ 	.word	index@(_ZN10layer_norm13ln_bwd_kernelINS_13Kernel_traitsIf13__nv_bfloat16fS2_fjLj2048ELj1ELj1ELj4ELj16ENS_18Kernel_traits_baseILj2048EfS2_fS2_fjLj128EEEEELb1ELb0ELb1ELb1EEEvNS_9BwdParamsE)
        /*0a04*/ 	.word	0x00000000


	//----- nvinfo : EIATTR_REGCOUNT
	.align		4
.L_427:
        /*0a08*/ 	.byte	0x04, 0x2f
        /*0a0a*/ 	.short	(.L_429 - .L_428)
	.align		4
.L_428:
        /*0a0c*/ 	.word	index@(_ZN10layer_norm22ln_bwd_finalize_kernelINS_22Kernel_traits_finalizeILj2048Ef13__nv_bfloat16fS2_fjLb0ELj1024ELj4ENS_18Kernel_traits_baseILj2048EfS2_fS2_fjLj1024EEEEELb0ELb1EEEvNS_9BwdParamsE)
        /*0a10*/ 	.word	0x00000020


	//----- nvinfo : EIATTR_FRAME_SIZE
	.align		4
.L_429:
        /*0a14*/ 	.byte	0x04, 0x11
        /*0a16*/ 	.short	(.L_431 - .L_430)
	.align		4
.L_430:
        /*0a18*/ 	.word	index@(_ZN10layer_norm22ln_bwd_finalize_kernelINS_22Kernel_traits_finalizeILj2048Ef13__nv_bfloat16fS2_fjLb0ELj1024ELj4ENS_18Kernel_traits_baseILj2048EfS2_fS2_fjLj1024EEEEELb0ELb1EEEvNS_9BwdParamsE)
        /*0a1c*/ 	.word	0x00000000


	//----- nvinfo : EIATTR_REGCOUNT
	.align		4
.L_431:
        /*0a20*/ 	.byte	0x04, 0x2f
        /*0a22*/ 	.short	(.L_433 - .L_432)
	.align		4
.L_432:
        /*0a24*/ 	.word	index@(_ZN10layer_norm13ln_bwd_kernelINS_13Kernel_traitsIf13__nv_bfloat16fS2_fjLj2048ELj1ELj1ELj4ELj16ENS_18Kernel_traits_baseILj2048EfS2_fS2_fjLj128EEEEELb1ELb0ELb1ELb0EEEvNS_9BwdParamsE)
        /*0a28*/ 	.word	0x00000097


	//----- nvinfo : EIATTR_FRAME_SIZE
	.align		4
.L_433:
        /*0a2c*/ 	.byte	0x04, 0x11
        /*0a2e*/ 	.short	(.L_435 - .L_434)
	.align		4
.L_434:
        /*0a30*/ 	.word	index@(_ZN10layer_norm13ln_bwd_kernelINS_13Kernel_traitsIf13__nv_bfloat16fS2_fjLj2048ELj1ELj1ELj4ELj16ENS_18Kernel_traits_baseILj2048EfS2_fS2_fjLj128EEEEELb1ELb0ELb1ELb0EEEvNS_9BwdParamsE)
        /*0a34*/ 	.word	0x00000000


	//----- nvinfo : EIATTR_REGCOUNT
	.align		4
.L_435:
        /*0a38*/ 	.byte	0x04, 0x2f
        /*0a3a*/ 	.short	(.L_437 - .L_436)
	.align		4
.L_436:
        /*0a3c*/ 	.word	index@(_ZN10layer_norm22ln_bwd_finalize_kernelINS_22Kernel_traits_finalizeILj2048Ef13__nv_bfloat16fS2_fjLb0ELj1024ELj4ENS_18Kernel_traits_baseILj2048EfS2_fS2_fjLj1024EEEEELb0ELb0EEEvNS_9BwdParamsE)
        /*0a40*/ 	.word	0x00000020


	//----- nvinfo : EIATTR_FRAME_SIZE
	.align		4
.L_437:
        /*0a44*/ 	.byte	0x04, 0x11
        /*0a46*/ 	.short	(.L_439 - .L_438)
	.align		4
.L_438:
        /*0a48*/ 	.word	index@(_ZN10layer_norm22ln_bwd_finalize_kernelINS_22Kernel_traits_finalizeILj2048Ef13__nv_bfloat16fS2_fjLb0ELj1024ELj4ENS_18Kernel_traits_baseILj2048EfS2_fS2_fjLj1024EEEEELb0ELb0EEEvNS_9BwdParamsE)
        /*0a4c*/ 	.word	0x00000000


	//----- nvinfo : EIATTR_REGCOUNT
	.align		4
.L_439:
        /*0a50*/ 	.byte	0x04, 0x2f
        /*0a52*/ 	.short	(.L_441 - .L_440)
	.align		4
.L_440:
        /*0a54*/ 	.word	index@(_ZN10layer_norm13ln_bwd_kernelINS_13Kernel_traitsIf13__nv_bfloat16fS2_fjLj2048ELj1ELj1ELj4ELj16ENS_18Kernel_traits_baseILj2048EfS2_fS2_fjLj128EEEEELb1ELb0ELb0ELb1EEEvNS_9BwdParamsE)
        /*0a58*/ 	.word	0x00000080


	//----- nvinfo : EIATTR_FRAME_SIZE
	.align		4
.L_441:
        /*0a5c*/ 	.byte	0x04, 0x11
        /*0a5e*/ 	.short	(.L_443 - .L_442)
	.align		4
.L_442:
        /*0a60*/ 	.word	index@(_ZN10layer_norm13ln_bwd_kernelINS_13Kernel_traitsIf13__nv_bfloat16fS2_fjLj2048ELj1ELj1ELj4ELj16ENS_18Kernel_traits_baseILj2048EfS2_fS2_fjLj128EEEEELb1ELb0ELb0ELb1EEEvNS_9BwdParamsE)
        /*0a64*/ 	.word	0x00000000


	//----- nvinfo : EIATTR_REGCOUNT
	.align		4
.L_443:
        /*0a68*/ 	.byte	0x04, 0x2f
        /*0a6a*/ 	.short	(.L_445 - .L_444)
	.align		4
.L_444:
        /*0a6c*/ 	.word	index@(_ZN10layer_norm13ln_bwd_kernelINS_13Kernel_traitsIf13__nv_bfloat16fS2_fjLj2048ELj1ELj1ELj4ELj16ENS_18Kernel_traits_baseILj2048EfS2_fS2_fjLj128EEEEELb1ELb0ELb0ELb0EEEvNS_9BwdParamsE)
        /*0a70*/ 	.word	0x00000086


	//----- nvinfo : EIATTR_FRAME_SIZE
	.align		4
.L_445:
        /*0a74*/ 	.byte	0x04, 0x11
        /*0a76*/ 	.short	(.L_447 - .L_446)
	.align		4
.L_446:
        /*0a78*/ 	.word	index@(_ZN10layer_norm13ln_bwd_kernelINS_13Kernel_traitsIf13__nv_bfloat16fS2_fjLj2048ELj1ELj1ELj4ELj16ENS_18Kernel_traits_baseILj2048EfS2_fS2_fjLj128EEEEELb1ELb0ELb0ELb0EEEvNS_9BwdParamsE)
        /*0a7c*/ 	.word	0x00000000


	//----- nvinfo : EIATTR_REGCOUNT
	.align		4
.L_447:
        /*0a80*/ 	.byte	0x04, 0x2f
        /*0a82*/ 	.short	(.L_449 - .L_448)
	.align		4
.L_448:
        /*0a84*/ 	.word	index@(_ZN10layer_norm13ln_bwd_kernelINS_13Kernel_traitsIf13__nv_bfloat16fS2_fjLj2048ELj1ELj1ELj4ELj16ENS_18Kernel_traits_baseILj2048EfS2_fS2_fjLj128EEEEELb0ELb1ELb1ELb1EEEvNS_9BwdParamsE)
        /*0a88*/ 	.word	0x000000c6


	//----- nvinfo : EIATTR_FRAME_SIZE
	.align		4
.L_449:
        /*0a8c*/ 	.byte	0x04, 0x11
        /*0a8e*/ 	.short	(.L_451 - .L_450)
	.align		4
.L_450:
        /*0a90*/ 	.word	index@(_ZN10layer_norm13ln_bwd_kernelINS_13Kernel_traitsIf13__nv_bfloat16fS2_fjLj2048ELj1ELj1ELj4ELj16ENS_18Kernel_traits_baseILj2048EfS2_fS2_fjLj128EEEEELb0ELb1ELb1ELb1EEEvNS_9BwdParamsE)
        /*0a94*/ 	.word	0x00000000


	//----- nvinfo : EIATTR_REGCOUNT
	.align		4
.L_451:
        /*0a98*/ 	.byte	0x04, 0x2f
        /*0a9a*/ 	.short	(.L_453 - .L_452)
	.align		4
.L_452:
        /*0a9c*/ 	.word	index@(_ZN10layer_norm13ln_bwd_kernelINS_13Kernel_traitsIf13__nv_bfloat16fS2_fjLj2048ELj1ELj1ELj4ELj16ENS_18Kernel_traits_baseILj2048EfS2_fS2_fjLj128EEEEELb0ELb1ELb1ELb0EEEvNS_9BwdParamsE)
        /*0aa0*/ 	.word	0x000000b2


	//----- nvinfo : EIATTR_FRAME_SIZE
	.align		4
.L_453:
        /*0aa4*/ 	.byte	0x04, 0x11
        /*0aa6*/ 	.short	(.L_455 - .L_454)
	.align		4
.L_454:
        /*0aa8*/ 	.word	index@(_ZN10layer_norm13ln_bwd_kernelINS_13Kernel_traitsIf13__nv_bfloat16fS2_fjLj2048ELj1ELj1ELj4ELj16ENS_18Kernel_traits_baseILj2048EfS2_fS2_fjLj128EEEEELb0ELb1ELb1ELb0EEEvNS_9BwdParamsE)
        /*0aac*/ 	.word	0x00000000


	//----- nvinfo : EIATTR_REGCOUNT
	.align		4
.L_455:
        /*0ab0*/ 	.byte	0x04, 0x2f
        /*0ab2*/ 	.short	(.L_457 - .L_456)
	.align		4
.L_456:
        /*0ab4*/ 	.word	index@(_ZN10layer_norm13ln_bwd_kernelINS_13Kernel_traitsIf13__nv_bfloat16fS2_fjLj2048ELj1ELj1ELj4ELj16ENS_18Kernel_traits_baseILj2048EfS2_fS2_fjLj128EEEEELb0ELb1ELb0ELb1EEEvNS_9BwdParamsE)
        /*0ab8*/ 	.word	0x000000a8


	//----- nvinfo : EIATTR_FRAME_SIZE
	.align		4
.L_457:
        /*0abc*/ 	.byte	0x04, 0x11
        /*0abe*/ 	.short	(.L_459 - .L_458)
	.align		4
.L_458:
        /*0ac0*/ 	.word	index@(_ZN10layer_norm13ln_bwd_kernelINS_13Kernel_traitsIf13__nv_bfloat16fS2_fjLj2048ELj1ELj1ELj4ELj16ENS_18Kernel_traits_baseILj2048EfS2_fS2_fjLj128EEEEELb0ELb1ELb0ELb1EEEvNS_9BwdParamsE)
        /*0ac4*/ 	.word	0x00000000


	//----- nvinfo : EIATTR_REGCOUNT
	.align		4
.L_459:
        /*0ac8*/ 	.byte	0x04, 0x2f
        /*0aca*/ 	.short	(.L_461 - .L_460)
	.align		4
.L_460:
        /*0acc*/ 	.word	index@(_ZN10layer_norm13ln_bwd_kernelINS_13Kernel_traitsIf13__nv_bfloat16fS2_fjLj2048ELj1ELj1ELj4ELj16ENS_18Kernel_traits_baseILj2048EfS2_fS2_fjLj128EEEEELb0ELb1ELb0ELb0EEEvNS_9BwdParamsE)
        /*0ad0*/ 	.word	0x000000a7


	//----- nvinfo : EIATTR_FRAME_SIZE
	.align		4
.L_461:
        /*0ad4*/ 	.byte	0x04, 0x11
        /*0ad6*/ 	.short	(.L_463 - .L_462)
	.align		4
.L_462:
        /*0ad8*/ 	.word	index@(_ZN10layer_norm13ln_bwd_kernelINS_13Kernel_traitsIf13__nv_bfloat16fS2_fjLj2048ELj1ELj1ELj4ELj16ENS_18Kernel_traits_baseILj2048EfS2_fS2_fjLj128EEEEELb0ELb1ELb0ELb0EEEvNS_9BwdParamsE)
        /*0adc*/ 	.word	0x00000000


	//----- nvinfo : EIATTR_REGCOUNT
	.align		4
.L_463:
        /*0ae0*/ 	.byte	0x04, 0x2f
        /*0ae2*/ 	.short	(.L_465 - .L_464)
	.align		4
.L_464:
        /*0ae4*/ 	.word	index@(_ZN10layer_norm13ln_bwd_kernelINS_13Kernel_traitsIf13__nv_bfloat16fS2_fjLj2048ELj1ELj1ELj4ELj16ENS_18Kernel_traits_baseILj2048EfS2_fS2_fjLj128EEEEELb0ELb0ELb1ELb1EEEvNS_9BwdParamsE)
        /*0ae8*/ 	.word	0x0000008e


	//----- nvinfo : EIATTR_FRAME_SIZE
	.align		4
.L_465:
        /*0aec*/ 	.byte	0x04, 0x11
        /*0aee*/ 	.short	(.L_467 - .L_466)
	.align		4
.L_466:
        /*0af0*/ 	.word	index@(_ZN10layer_norm13ln_bwd_kernelINS_13Kernel_traitsIf13__nv_bfloat16fS2_fjLj2048ELj1ELj1ELj4ELj16ENS_18Kernel_traits_baseILj2048EfS2_fS2_fjLj128EEEEELb0ELb0ELb1ELb1EEEvNS_9BwdParamsE)
        /*0af4*/ 	.word	0x00000000


	//----- nvinfo : EIATTR_REGCOUNT
	.align		4
.L_467:
        /*0af8*/ 	.byte	0x04, 0x2f
        /*0afa*/ 	.short	(.L_469 - .L_468)
	.align		4
.L_468:
        /*0afc*/ 	.word	index@(_ZN10layer_norm13ln_bwd_kernelINS_13Kernel_traitsIf13__nv_bfloat16fS2_fjLj2048ELj1ELj1ELj4ELj16ENS_18Kernel_traits_baseILj2048EfS2_fS2_fjLj128EEEEELb0ELb0ELb1ELb0EEEvNS_9BwdParamsE)
        /*0b00*/ 	.word	0x00000090


	//----- nvinfo : EIATTR_FRAME_SIZE
	.align		4
.L_469:
        /*0b04*/ 	.byte	0x04, 0x11
        /*0b06*/ 	.short	(.L_471 - .L_470)
	.align		4
.L_470:
        /*0b08*/ 	.word	index@(_ZN10layer_norm13ln_bwd_kernelINS_13Kernel_traitsIf13__nv_bfloat16fS2_fjLj2048ELj1ELj1ELj4ELj16ENS_18Kernel_traits_baseILj2048EfS2_fS2_fjLj128EEEEELb0ELb0ELb1ELb0EEEvNS_9BwdParamsE)
        /*0b0c*/ 	.word	0x00000000


	//----- nvinfo : EIATTR_REGCOUNT
	.align		4
.L_471:
        /*0b10*/ 	.byte	0x04, 0x2f
        /*0b12*/ 	.short	(.L_473 - .L_472)
	.align		4
.L_472:
        /*0b14*/ 	.word	index@(_ZN10layer_norm13ln_bwd_kernelINS_13Kernel_traitsIf13__nv_bfloat16fS2_fjLj2048ELj1ELj1ELj4ELj16ENS_18Kernel_traits_baseILj2048EfS2_fS2_fjLj128EEEEELb0ELb0ELb0ELb1EEEvNS_9BwdParamsE)
        /*0b18*/ 	.word	0x00000080


	//----- nvinfo : EIATTR_FRAME_SIZE
	.align		4
.L_473:
        /*0b1c*/ 	.byte	0x04, 0x11
        /*0b1e*/ 	.short	(.L_475 - .L_474)
	.align		4
.L_474:
        /*0b20*/ 	.word	index@(_ZN10layer_norm13ln_bwd_kernelINS_13Kernel_traitsIf13__nv_bfloat16fS2_fjLj2048ELj1ELj1ELj4ELj16ENS_18Kernel_traits_baseILj2048EfS2_fS2_fjLj128EEEEELb0ELb0ELb0ELb1EEEvNS_9BwdParamsE)
        /*0b24*/ 	.word	0x00000000


	//----- nvinfo : EIATTR_REGCOUNT
	.align		4
.L_475:
        /*0b28*/ 	.byte	0x04, 0x2f
        /*0b2a*/ 	.short	(.L_477 - .L_476)
	.align		4
.L_476:
        /*0b2c*/ 	.word	index@(_ZN10layer_norm13ln_bwd_kernelINS_13Kernel_traitsIf13__nv_bfloat16fS2_fjLj2048ELj1ELj1ELj4ELj16ENS_18Kernel_traits_baseILj2048EfS2_fS2_fjLj128EEEEELb0ELb0ELb0ELb0EEEvNS_9BwdParamsE)
        /*0b30*/ 	.word	0x00000080


	//----- nvinfo : EIATTR_FRAME_SIZE
	.align		4
.L_477:
        /*0b34*/ 	.byte	0x04, 0x11
        /*0b36*/ 	.short	(.L_479 - .L_478)
	.align		4
.L_478:
        /*0b38*/ 	.word	index@(_ZN10layer_norm13ln_bwd_kernelINS_13Kernel_traitsIf13__nv_bfloat16fS2_fjLj2048ELj1ELj1ELj4ELj16ENS_18Kernel_traits_baseILj2048EfS2_fS2_fjLj128EEEEELb0ELb0ELb0ELb0EEEvNS_9BwdParamsE)
        /*0b3c*/ 	.word	0x00000000


	//----- nvinfo : EIATTR_REGCOUNT
	.align		4
.L_479:
        /*0b40*/ 	.byte	0x04, 0x2f
        /*0b42*/ 	.short	(.L_481 - .L_480)
	.align		4
.L_480:
        /*0b44*/ 	.word	index@(_ZN10layer_norm13ln_bwd_kernelINS_13Kernel_traitsI13__nv_bfloat16S2_fS2_fjLj2048ELj1ELj1ELj4ELj16ENS_18Kernel_traits_baseILj2048ES2_S2_fS2_fjLj128EEEEELb1ELb1ELb1ELb1EEEvNS_9BwdParamsE)
        /*0b48*/ 	.word	0x000000a8


	//----- nvinfo : EIATTR_FRAME_SIZE
	.align		4
.L_481:
        /*0b4c*/ 	.byte	0x04, 0x11
        /*0b4e*/ 	.short	(.L_483 - .L_482)
	.align		4
.L_482:
        /*0b50*/ 	.word	index@(_ZN10layer_norm13ln_bwd_kernelINS_13Kernel_traitsI13__nv_bfloat16S2_fS2_fjLj2048ELj1ELj1ELj4ELj16ENS_18Kernel_traits_baseILj2048ES2_S2_fS2_fjLj128EEEEELb1ELb1ELb1ELb1EEEvNS_9BwdParamsE)
        /*0b54*/ 	.word	0x00000000


	//----- nvinfo : EIATTR_REGCOUNT
	.align		4
.L_483:
        /*0b58*/ 	.byte	0x04, 0x2f
        /*0b5a*/ 	.short	(.L_485 - .L_484)
	.align		4
.L_484:
        /*0b5c*/ 	.word	index@(_ZN10layer_norm22ln_bwd_finalize_kernelINS_22Kernel_traits_finalizeILj2048E13__nv_bfloat16S2_fS2_fjLb1ELj1024ELj4ENS_18Kernel_traits_baseILj2048ES2_S2_fS2_fjLj1024EEEEELb1ELb1EEEvNS_9BwdParamsE)
        /*0b60*/ 	.word	0x00000020


	//----- nvinfo : EIATTR_FRAME_SIZE
	.align		4
.L_485:
        /*0b64*/ 	.byte	0x04, 0x11
        /*0b66*/ 	.short	(.L_487 - .L_486)
	.align		4
.L_486:
        /*0b68*/ 	.word	index@(_ZN10layer_norm22ln_bwd_finalize_kernelINS_22Kernel_traits_finalizeILj2048E13__nv_bfloat16S2_fS2_fjLb1ELj1024ELj4ENS_18Kernel_traits_baseILj2048ES2_S2_fS2_fjLj1024EEEEELb1ELb1EEEvNS_9BwdParamsE)
        /*0b6c*/ 	.word	0x00000000


	//----- nvinfo : EIATTR_REGCOUNT
	.align		4
.L_487:
        /*0b70*/ 	.byte	0x04, 0x2f
        /*0b72*/ 	.short	(.L_489 - .L_488)
	.align		4
.L_488:
        /*0b74*/ 	.word	index@(_ZN10layer_norm13ln_bwd_kernelINS_13Kernel_traitsI13__nv_bfloat16S2_fS2_fjLj2048ELj1ELj1ELj4ELj16ENS_18Kernel_traits_baseILj2048ES2_S2_fS2_fjLj128EEEEELb1ELb1ELb1ELb0EEEvNS_9BwdParamsE)
        /*0b78*/ 	.word	0x000000b8


	//----- nvinfo : EIATTR_FRAME_SIZE
	.align		4
.L_489:
        /*0b7c*/ 	.byte	0x04, 0x11
        /*0b7e*/ 	.short	(.L_491 - .L_490)
	.align		4
.L_490:
        /*0b80*/ 	.word	index@(_ZN10layer_norm13ln_bwd_kernelINS_13Kernel_traitsI13__nv_bfloat16S2_fS2_fjLj2048ELj1ELj1ELj4ELj16ENS_18Kernel_traits_baseILj2048ES2_S2_fS2_fjLj128EEEEELb1ELb1ELb1ELb0EEEvNS_9BwdParamsE)
        /*0b84*/ 	.word	0x00000000


	//----- nvinfo : EIATTR_REGCOUNT
	.align		4
.L_491:
        /*0b88*/ 	.byte	0x04, 0x2f
        /*0b8a*/ 	.short	(.L_493 - .L_492)
	.align		4
.L_492:
        /*0b8c*/ 	.word	index@(_ZN10layer_norm22ln_bwd_finalize_kernelINS_22Kernel_traits_finalizeILj2048E13__nv_bfloat16S2_fS2_fjLb1ELj1024ELj4ENS_18Kernel_traits_baseILj2048ES2_S2_fS2_fjLj1024EEEEELb1ELb0EEEvNS_9BwdParamsE)
        /*0b90*/ 	.word	0x00000020


	//----- nvinfo : EIATTR_FRAME_SIZE
	.align		4
.L_493:
        /*0b94*/ 	.byte	0x04, 0x11
        /*0b96*/ 	.short	(.L_495 - .L_494)
	.align		4
.L_494:
        /*0b98*/ 	.word	index@(_ZN10layer_norm22ln_bwd_finalize_kernelINS_22Kernel_traits_finalizeILj2048E13__nv_bfloat16S2_fS2_fjLb1ELj1024ELj4ENS_18Kernel_traits_baseILj2048ES2_S2_fS2_fjLj1024EEEEELb1ELb0EEEvNS_9BwdParamsE)
        /*0b9c*/ 	.word	0x00000000


	//----- nvinfo : EIATTR_REGCOUNT
	.align		4
.L_495:
        /*0ba0*/ 	.byte	0x04, 0x2f
        /*0ba2*/ 	.short	(.L_497 - .L_496)
	.align		4
.L_496:
        /*0ba4*/ 	.word	index@(_ZN10layer_norm13ln_bwd_kernelINS_13Kernel_traitsI13__nv_bfloat16S2_fS2_fjLj2048ELj1ELj1ELj4ELj16ENS_18Kernel_traits_baseILj2048ES2_S2_fS2_fjLj128EEEEELb1ELb1ELb0ELb1EEEvNS_9BwdParamsE)
        /*0ba8*/ 	.word	0x000000a7


	//----- nvinfo : EIATTR_FRAME_SIZE
	.align		4
.L_497:
        /*0bac*/ 	.byte	0x04, 0x11
        /*0bae*/ 	.short	(.L_499 - .L_498)
	.align		4
.L_498:
        /*0bb0*/ 	.word	index@(_ZN10layer_norm13ln_bwd_kernelINS_13Kernel_traitsI13__nv_bfloat16S2_fS2_fjLj2048ELj1ELj1ELj4ELj16ENS_18Kernel_traits_baseILj2048ES2_S2_fS2_fjLj128EEEEELb1ELb1ELb0ELb1EEEvNS_9BwdParamsE)
        /*0bb4*/ 	.word	0x00000000


	//----- nvinfo : EIATTR_REGCOUNT
	.align		4
.L_499:
        /*0bb8*/ 	.byte	0x04, 0x2f
        /*0bba*/ 	.short	(.L_501 - .L_500)
	.align		4
.L_500:
        /*0bbc*/ 	.word	index@(_ZN10layer_norm13ln_bwd_kernelINS_13Kernel_traitsI13__nv_bfloat16S2_fS2_fjLj2048ELj1ELj1ELj4ELj16ENS_18Kernel_traits_baseILj2048ES2_S2_fS2_fjLj128EEEEELb1ELb1ELb0ELb0EEEvNS_9BwdParamsE)
        /*0bc0*/ 	.word	0x000000a7


	//----- nvinfo : EIATTR_FRAME_SIZE
	.align		4
.L_501:
        /*0bc4*/ 	.byte	0x04, 0x11
        /*0bc6*/ 	.short	(.L_503 - .L_502)
	.align		4
.L_502:
        /*0bc8*/ 	.word	index@(_ZN10layer_norm13ln_bwd_kernelINS_13Kernel_traitsI13__nv_bfloat16S2_fS2_fjLj2048ELj1ELj1ELj4ELj16ENS_18Kernel_traits_baseILj2048ES2_S2_fS2_fjLj128EEEEELb1ELb1ELb0ELb0EEEvNS_9BwdParamsE)
        /*0bcc*/ 	.word	0x00000000


	//----- nvinfo : EIATTR_REGCOUNT
	.align		4
.L_503:
        /*0bd0*/ 	.byte	0x04, 0x2f
        /*0bd2*/ 	.short	(.L_505 - .L_504)
	.align		4
.L_504:
        /*0bd4*/ 	.word	index@(_ZN10layer_norm13ln_bwd_kernelINS_13Kernel_traitsI13__nv_bfloat16S2_fS2_fjLj2048ELj1ELj1ELj4ELj16ENS_18Kernel_traits_baseILj2048ES2_S2_fS2_fjLj128EEEEELb1ELb0ELb1ELb1EEEvNS_9BwdParamsE)
        /*0bd8*/ 	.word	0x0000009f


	//----- nvinfo : EIATTR_FRAME_SIZE
	.align		4
.L_505:
        /*0bdc*/ 	.byte	0x04, 0x11
        /*0bde*/ 	.short	(.L_507 - .L_506)
	.align		4
.L_506:
        /*0be0*/ 	.word	index@(_ZN10layer_norm13ln_bwd_kernelINS_13Kernel_traitsI13__nv_bfloat16S2_fS2_fjLj2048ELj1ELj1ELj4ELj16ENS_18Kernel_traits_baseILj2048ES2_S2_fS2_fjLj128EEEEELb1ELb0ELb1ELb1EEEvNS_9BwdParamsE)
        /*0be4*/ 	.word	0x00000000


	//----- nvinfo : EIATTR_REGCOUNT
	.align		4
.L_507:
        /*0be8*/ 	.byte	0x04, 0x2f
        /*0bea*/ 	.short	(.L_509 - .L_508)
	.align		4
.L_508:
        /*0bec*/ 	.word	index@(_ZN10layer_norm22ln_bwd_finalize_kernelINS_22Kernel_traits_finalizeILj2048E13__nv_bfloat16S2_fS2_fjLb0ELj1024ELj4ENS_18Kernel_traits_baseILj2048ES2_S2_fS2_fjLj1024EEEEELb0ELb1EEEvNS_9BwdParamsE)
        /*0bf0*/ 	.word	0x00000020


	//----- nvinfo : EIATTR_FRAME_SIZE
	.align		4
.L_509:
        /*0bf4*/ 	.byte	0x04, 0x11
        /*0bf6*/ 	.short	(.L_511 - .L_510)
	.align		4
.L_510:
        /*0bf8*/ 	.word	index@(_ZN10layer_norm22ln_bwd_finalize_kernelINS_22Kernel_traits_finalizeILj2048E13__nv_bfloat16S2_fS2_fjLb0ELj1024ELj4ENS_18Kernel_traits_baseILj2048ES2_S2_fS2_fjLj1024EEEEELb0ELb1EEEvNS_9BwdParamsE)
        /*0bfc*/ 	.word	0x00000000


	//----- nvinfo : EIATTR_REGCOUNT
	.align		4
.L_511:
        /*0c00*/ 	.byte	0x04, 0x2f
        /*0c02*/ 	.short	(.L_513 - .L_512)
	.align		4
.L_512:
        /*0c04*/ 	.word	index@(_ZN10layer_norm13ln_bwd_kernelINS_13Kernel_traitsI13__nv_bfloat16S2_fS2_fjLj2048ELj1ELj1ELj4ELj16ENS_18Kernel_traits_baseILj2048ES2_S2_fS2_fjLj128EEEEELb1ELb0ELb1ELb0EEEvNS_9BwdParamsE)
        /*0c08*/ 	.word	0x00000097


	//----- nvinfo : EIATTR_FRAME_SIZE
	.align		4
.L_513:
        /*0c0c*/ 	.byte	0x04, 0x11
        /*0c0e*/ 	.short	(.L_515 - .L_514)
	.align		4
.L_514:
        /*0c10*/ 	.word	index@(_ZN10layer_norm13ln_bwd_kernelINS_13Kernel_traitsI13__nv_bfloat16S2_fS2_fjLj2048ELj1ELj1ELj4ELj16ENS_18Kernel_traits_baseILj2048ES2_S2_fS2_fjLj128EEEEELb1ELb0ELb1ELb0EEEvNS_9BwdParamsE)
        /*0c14*/ 	.word	0x00000000


	//----- nvinfo : EIATTR_REGCOUNT
	.align		4
.L_515:
        /*0c18*/ 	.byte	0x04, 0x2f
        /*0c1a*/ 	.short	(.L_517 - .L_516)
	.align		4
.L_516:
        /*0c1c*/ 	.word	index@(_ZN10layer_norm22ln_bwd_finalize_kernelINS_22Kernel_traits_finalizeILj2048E13__nv_bfloat16S2_fS2_fjLb0ELj1024ELj4ENS_18Kernel_traits_baseILj2048ES2_S2_fS2_fjLj1024EEEEELb0ELb0EEEvNS_9BwdParamsE)
        /*0c20*/ 	.word	0x00000020


	//----- nvinfo : EIATTR_FRAME_SIZE
	.align		4
.L_517:
        /*0c24*/ 	.byte	0x04, 0x11
        /*0c26*/ 	.short	(.L_519 - .L_518)
	.align		4
.L_518:
        /*0c28*/ 	.word	index@(_ZN10layer_norm22ln_bwd_finalize_kernelINS_22Kernel_traits_finalizeILj2048E13__nv_bfloat16S2_fS2_fjLb0ELj1024ELj4ENS_18Kernel_traits_baseILj2048ES2_S2_fS2_fjLj1024EEEEELb0ELb0EEEvNS_9BwdParamsE)
        /*0c2c*/ 	.word	0x00000000


	//----- nvinfo : EIATTR_REGCOUNT
	.align		4
.L_519:
        /*0c30*/ 	.byte	0x04, 0x2f
        /*0c32*/ 	.short	(.L_521 - .L_520)
	.align		4
.L_520:
        /*0c34*/ 	.word	index@(_ZN10layer_norm13ln_bwd_kernelINS_13Kernel_traitsI13__nv_bfloat16S2_fS2_fjLj2048ELj1ELj1ELj4ELj16ENS_18Kernel_traits_baseILj2048ES2_S2_fS2_fjLj128EEEEELb1ELb0ELb0ELb1EEEvNS_9BwdParamsE)
        /*0c38*/ 	.word	0x00000080


	//----- nvinfo : EIATTR_FRAME_SIZE
	.align		4
.L_521:
        /*0c3c*/ 	.byte	0x04, 0x11
        /*0c3e*/ 	.short	(.L_523 - .L_522)
	.align		4
.L_522:
        /*0c40*/ 	.word	index@(_ZN10layer_norm13ln_bwd_kernelINS_13Kernel_traitsI13__nv_bfloat16S2_fS2_fjLj2048ELj1ELj1ELj4ELj16ENS_18Kernel_traits_baseILj2048ES2_S2_fS2_fjLj128EEEEELb1ELb0ELb0ELb1EEEvNS_9BwdParamsE)
        /*0c44*/ 	.word	0x00000000


	//----- nvinfo : EIATTR_REGCOUNT
	.align		4
.L_523:
        /*0c48*/ 	.byte	0x04, 0x2f
        /*0c4a*/ 	.short	(.L_525 - .L_524)
	.align		4
.L_524:
        /*0c4c*/ 	.word	index@(_ZN10layer_norm13ln_bwd_kernelINS_13Kernel_traitsI13__nv_bfloat16S2_fS2_fjLj2048ELj1ELj1ELj4ELj16ENS_18Kernel_traits_baseILj2048ES2_S2_fS2_fjLj128EEEEELb1ELb0ELb0ELb0EEEvNS_9BwdParamsE)
        /*0c50*/ 	.word	0x00000088


	//----- nvinfo : EIATTR_FRAME_SIZE
	.align		4
.L_525:
        /*0c54*/ 	.byte	0x04, 0x11
        /*0c56*/ 	.short	(.L_527 - .L_526)
	.align		4
.L_526:
        /*0c58*/ 	.word	index@(_ZN10layer_norm13ln_bwd_kernelINS_13Kernel_traitsI13__nv_bfloat16S2_fS2_fjLj2048ELj1ELj1ELj4ELj16ENS_18Kernel_traits_baseILj2048ES2_S2_fS2_fjLj128EEEEELb1ELb0ELb0ELb0EEEvNS_9BwdParamsE)
        /*0c5c*/ 	.word	0x00000000


	//----- nvinfo : EIATTR_REGCOUNT
	.align		4
.L_527:
        /*0c60*/ 	.byte	0x04, 0x2f
        /*0c62*/ 	.short	(.L_529 - .L_528)
	.align		4
.L_528:
        /*0c64*/ 	.word	index@(_ZN10layer_norm13ln_bwd_kernelINS_13Kernel_traitsI13__nv_bfloat16S2_fS2_fjLj2048ELj1ELj1ELj4ELj16ENS_18Kernel_traits_baseILj2048ES2_S2_fS2_fjLj128EEEEELb0ELb1ELb1ELb1EEEvNS_9BwdParamsE)
        /*0c68*/ 	.word	0x000000a8


	//----- nvinfo : EIATTR_FRAME_SIZE
	.align		4
.L_529:
        /*0c6c*/ 	.byte	0x04, 0x11
        /*0c6e*/ 	.short	(.L_531 - .L_530)
	.align		4
.L_530:
        /*0c70*/ 	.word	index@(_ZN10layer_norm13ln_bwd_kernelINS_13Kernel_traitsI13__nv_bfloat16S2_fS2_fjLj2048ELj1ELj1ELj4ELj16ENS_18Kernel_traits_baseILj2048ES2_S2_fS2_fjLj128EEEEELb0ELb1ELb1ELb1EEEvNS_9BwdParamsE)
        /*0c74*/ 	.word	0x00000000


	//----- nvinfo : EIATTR_REGCOUNT
	.align		4
.L_531:
        /*0c78*/ 	.byte	0x04, 0x2f
        /*0c7a*/ 	.short	(.L_533 - .L_532)
	.align		4
.L_532:
        /*0c7c*/ 	.word	index@(_ZN10layer_norm13ln_bwd_kernelINS_13Kernel_traitsI13__nv_bfloat16S2_fS2_fjLj2048ELj1ELj1ELj4ELj16ENS_18Kernel_traits_baseILj2048ES2_S2_fS2_fjLj128EEEEELb0ELb1ELb1ELb0EEEvNS_9BwdParamsE)
        /*0c80*/ 	.word	0x000000a8


	//----- nvinfo : EIATTR_FRAME_SIZE
	.align		4
.L_533:
        /*0c84*/ 	.byte	0x04, 0x11
        /*0c86*/ 	.short	(.L_535 - .L_534)
	.align		4
.L_534:
        /*0c88*/ 	.word	index@(_ZN10layer_norm13ln_bwd_kernelINS_13Kernel_traitsI13__nv_bfloat16S2_fS2_fjLj2048ELj1ELj1ELj4ELj16ENS_18Kernel_traits_baseILj2048ES2_S2_fS2_fjLj128EEEEELb0ELb1ELb1ELb0EEEvNS_9BwdParamsE)
        /*0c8c*/ 	.word	0x00000000


	//----- nvinfo : EIATTR_REGCOUNT
	.align		4
.L_535:
        /*0c90*/ 	.byte	0x04, 0x2f
        /*0c92*/ 	.short	(.L_537 - .L_536)
	.align		4
.L_536:
        /*0c94*/ 	.word	index@(_ZN10layer_norm13ln_bwd_kernelINS_13Kernel_traitsI13__nv_bfloat16S2_fS2_fjLj2048ELj1ELj1ELj4ELj16ENS_18Kernel_traits_baseILj2048ES2_S2_fS2_fjLj128EEEEELb0ELb1ELb0ELb1EEEvNS_9BwdParamsE)
        /*0c98*/ 	.word	0x000000a1


	//----- nvinfo : EIATTR_FRAME_SIZE
	.align		4
.L_537:
        /*0c9c*/ 	.byte	0x04, 0x11
        /*0c9e*/ 	.short	(.L_539 - .L_538)
	.align		4
.L_538:
        /*0ca0*/ 	.word	index@(_ZN10layer_norm13ln_bwd_kernelINS_13Kernel_traitsI13__nv_bfloat16S2_fS2_fjLj2048ELj1ELj1ELj4ELj16ENS_18Kernel_traits_baseILj2048ES2_S2_fS2_fjLj128EEEEELb0ELb1ELb0ELb1EEEvNS_9BwdParamsE)
        /*0ca4*/ 	.word	0x00000000


	//----- nvinfo : EIATTR_REGCOUNT
	.align		4
.L_539:
        /*0ca8*/ 	.byte	0x04, 0x2f
        /*0caa*/ 	.short	(.L_541 - .L_540)
	.align		4
.L_540:
        /*0cac*/ 	.word	index@(_ZN10layer_norm13ln_bwd_kernelINS_13Kernel_traitsI13__nv_bfloat16S2_fS2_fjLj2048ELj1ELj1ELj4ELj16ENS_18Kernel_traits_baseILj2048ES2_S2_fS2_fjLj128EEEEELb0ELb1ELb0ELb0EEEvNS_9BwdParamsE)
        /*0cb0*/ 	.word	0x000000a7


	//----- nvinfo : EIATTR_FRAME_SIZE
	.align		4
.L_541:
        /*0cb4*/ 	.byte	0x04, 0x11
        /*0cb6*/ 	.short	(.L_543 - .L_542)
	.align		4
.L_542:
        /*0cb8*/ 	.word	index@(_ZN10layer_norm13ln_bwd_kernelINS_13Kernel_traitsI13__nv_bfloat16S2_fS2_fjLj2048ELj1ELj1ELj4ELj16ENS_18Kernel_traits_baseILj2048ES2_S2_fS2_fjLj128EEEEELb0ELb1ELb0ELb0EEEvNS_9BwdParamsE)
        /*0cbc*/ 	.word	0x00000000


	//----- nvinfo : EIATTR_REGCOUNT
	.align		4
.L_543:
        /*0cc0*/ 	.byte	0x04, 0x2f
        /*0cc2*/ 	.short	(.L_545 - .L_544)
	.align		4
.L_544:
        /*0cc4*/ 	.word	index@(_ZN10layer_norm13ln_bwd_kernelINS_13Kernel_traitsI13__nv_bfloat16S2_fS2_fjLj2048ELj1ELj1ELj4ELj16ENS_18Kernel_traits_baseILj2048ES2_S2_fS2_fjLj128EEEEELb0ELb0ELb1ELb1EEEvNS_9BwdParamsE)
        /*0cc8*/ 	.word	0x00000091


	//----- nvinfo : EIATTR_FRAME_SIZE
	.align		4
.L_545:
        /*0ccc*/ 	.byte	0x04, 0x11
        /*0cce*/ 	.short	(.L_547 - .L_546)
	.align		4
.L_546:
        /*0cd0*/ 	.word	index@(_ZN10layer_norm13ln_bwd_kernelINS_13Kernel_traitsI13__nv_bfloat16S2_fS2_fjLj2048ELj1ELj1ELj4ELj16ENS_18Kernel_traits_baseILj2048ES2_S2_fS2_fjLj128EEEEELb0ELb0ELb1ELb1EEEvNS_9BwdParamsE)
        /*0cd4*/ 	.word	0x00000000


	//----- nvinfo : EIATTR_REGCOUNT
	.align		4
.L_547:
        /*0cd8*/ 	.byte	0x04, 0x2f
        /*0cda*/ 	.short	(.L_549 - .L_548)
	.align		4
.L_548:
        /*0cdc*/ 	.word	index@(_ZN10layer_norm13ln_bwd_kernelINS_13Kernel_traitsI13__nv_bfloat16S2_fS2_fjLj2048ELj1ELj1ELj4ELj16ENS_18Kernel_traits_baseILj2048ES2_S2_fS2_fjLj128EEEEELb0ELb0ELb1ELb0EEEvNS_9BwdParamsE)
        /*0ce0*/ 	.word	0x00000090


	//----- nvinfo : EIATTR_FRAME_SIZE
	.align		4
.L_549:
        /*0ce4*/ 	.byte	0x04, 0x11
        /*0ce6*/ 	.short	(.L_551 - .L_550)
	.align		4
.L_550:
        /*0ce8*/ 	.word	index@(_ZN10layer_norm13ln_bwd_kernelINS_13Kernel_traitsI13__nv_bfloat16S2_fS2_fjLj2048ELj1ELj1ELj4ELj16ENS_18Kernel_traits_baseILj2048ES2_S2_fS2_fjLj128EEEEELb0ELb0ELb1ELb0EEEvNS_9BwdParamsE)
        /*0cec*/ 	.word	0x00000000


	//----- nvinfo : EIATTR_REGCOUNT
	.align		4
.L_551:
        /*0cf0*/ 	.byte	0x04, 0x2f
        /*0cf2*/ 	.short	(.L_553 - .L_552)
	.align		4
.L_552:
        /*0cf4*/ 	.word	index@(_ZN10layer_norm13ln_bwd_kernelINS_13Kernel_traitsI13__nv_bfloat16S2_fS2_fjLj2048ELj1ELj1ELj4ELj16ENS_18Kernel_traits_baseILj2048ES2_S2_fS2_fjLj128EEEEELb0ELb0ELb0ELb1EEEvNS_9BwdParamsE)
        /*0cf8*/ 	.word	0x00000080


	//----- nvinfo : EIATTR_FRAME_SIZE
	.align		4
.L_553:
        /*0cfc*/ 	.byte	0x04, 0x11
        /*0cfe*/ 	.short	(.L_555 - .L_554)
	.align		4
.L_554:
        /*0d00*/ 	.word	index@(_ZN10layer_norm13ln_bwd_kernelINS_13Kernel_traitsI13__nv_bfloat16S2_fS2_fjLj2048ELj1ELj1ELj4ELj16ENS_18Kernel_traits_baseILj2048ES2_S2_fS2_fjLj128EEEEELb0ELb0ELb0ELb1EEEvNS_9BwdParamsE)
        /*0d04*/ 	.word	0x00000000


	//----- nvinfo : EIATTR_REGCOUNT
	.align		4
.L_555:
        /*0d08*/ 	.byte	0x04, 0x2f
        /*0d0a*/ 	.short	(.L_557 - .L_556)
	.align		4
.L_556:
        /*0d0c*/ 	.word	index@(_ZN10layer_norm13ln_bwd_kernelINS_13Kernel_traitsI13__nv_bfloat16S2_fS2_fjLj2048ELj1ELj1ELj4ELj16ENS_18Kernel_traits_baseILj2048ES2_S2_fS2_fjLj128EEEEELb0ELb0ELb0ELb0EEEvNS_9BwdParamsE)
        /*0d10*/ 	.word	0x00000080


	//----- nvinfo : EIATTR_FRAME_SIZE
	.align		4
.L_557:
        /*0d14*/ 	.byte	0x04, 0x11
        /*0d16*/ 	.short	(.L_559 - .L_558)
	.align		4
.L_558:
        /*0d18*/ 	.word	index@(_ZN10layer_norm13ln_bwd_kernelINS_13Kernel_traitsI13__nv_bfloat16S2_fS2_fjLj2048ELj1ELj1ELj4ELj16ENS_18Kernel_traits_baseILj2048ES2_S2_fS2_fjLj128EEEEELb0ELb0ELb0ELb0EEEvNS_9BwdParamsE)
        /*0d1c*/ 	.word	0x00000000


	//----- nvinfo : EIATTR_REGCOUNT
	.align		4
.L_559:
        /*0d20*/ 	.byte	0x04, 0x2f
        /*0d22*/ 	.short	(.L_561 - .L_560)
	.align		4
.L_560:
        /*0d24*/ 	.word	index@(_ZN10layer_norm13ln_bwd_kernelINS_13Kernel_traitsIf13__nv_bfloat16S2_S2_fjLj2048ELj1ELj1ELj4ELj16ENS_18Kernel_traits_baseILj2048EfS2_S2_S2_fjLj128EEEEELb1ELb1ELb1ELb1EEEvNS_9BwdParamsE)
        /*0d28*/ 	.word	0x000000a8


	//----- nvinfo : EIATTR_FRAME_SIZE
	.align		4
.L_561:
        /*0d2c*/ 	.byte	0x04, 0x11
        /*0d2e*/ 	.short	(.L_563 - .L_562)
	.align		4
.L_562:
        /*0d30*/ 	.word	index@(_ZN10layer_norm13ln_bwd_kernelINS_13Kernel_traitsIf13__nv_bfloat16S2_S2_fjLj2048ELj1ELj1ELj4ELj16ENS_18Kernel_traits_baseILj2048EfS2_S2_S2_fjLj128EEEEELb1ELb1ELb1ELb1EEEvNS_9BwdParamsE)
        /*0d34*/ 	.word	0x00000000


	//----- nvinfo : EIATTR_REGCOUNT
	.align		4
.L_563:
        /*0d38*/ 	.byte	0x04, 0x2f
        /*0d3a*/ 	.short	(.L_565 - .L_564)
	.align		4
.L_564:
        /*0d3c*/ 	.word	index@(_ZN10layer_norm22ln_bwd_finalize_kernelINS_22Kernel_traits_finalizeILj2048Ef13__nv_bfloat16S2_S2_fjLb1ELj1024ELj4ENS_18Kernel_traits_baseILj2048EfS2_S2_S2_fjLj1024EEEEELb1ELb1EEEvNS_9BwdParamsE)
        /*0d40*/ 	.word	0x00000020


	//----- nvinfo : EIATTR_FRAME_SIZE
	.align		4
.L_565:
        /*0d44*/ 	.byte	0x04, 0x11
        /*0d46*/ 	.short	(.L_567 - .L_566)
	.align		4
.L_566:
        /*0d48*/ 	.word	index@(_ZN10layer_norm22ln_bwd_finalize_kernelINS_22Kernel_traits_finalizeILj2048Ef13__nv_bfloat16S2_S2_fjLb1ELj1024ELj4ENS_18Kernel_traits_baseILj2048EfS2_S2_S2_fjLj1024EEEEELb1ELb1EEEvNS_9BwdParamsE)
        /*0d4c*/ 	.word	0x00000000


	//----- nvinfo : EIATTR_REGCOUNT
	.align		4
.L_567:
        /*0d50*/ 	.byte	0x04, 0x2f
        /*0d52*/ 	.short	(.L_569 - .L_568)
	.align		4
.L_568:
        /*0d54*/ 	.word	index@(_ZN10layer_norm13ln_bwd_kernelINS_13Kernel_traitsIf13__nv_bfloat16S2_S2_fjLj2048ELj1ELj1ELj4ELj16ENS_18Kernel_traits_baseILj2048EfS2_S2_S2_fjLj128EEEEELb1ELb1ELb1ELb0EEEvNS_9BwdParamsE)
        /*0d58*/ 	.word	0x000000a4


	//----- nvinfo : EIATTR_FRAME_SIZE
	.align		4
.L_569:
        /*0d5c*/ 	.byte	0x04, 0x11
        /*0d5e*/ 	.short	(.L_571 - .L_570)
	.align		4
.L_570:
        /*0d60*/ 	.word	index@(_ZN10layer_norm13ln_bwd_kernelINS_13Kernel_traitsIf13__nv_bfloat16S2_S2_fjLj2048ELj1ELj1ELj4ELj16ENS_18Kernel_traits_baseILj2048EfS2_S2_S2_fjLj128EEEEELb1ELb1ELb1ELb0EEEvNS_9BwdParamsE)
        /*0d64*/ 	.word	0x00000000


	//----- nvinfo : EIATTR_REGCOUNT
	.align		4
.L_571:
        /*0d68*/ 	.byte	0x04, 0x2f
        /*0d6a*/ 	.short	(.L_573 - .L_572)
	.align		4
.L_572:
        /*0d6c*/ 	.word	index@(_ZN10layer_norm22ln_bwd_finalize_kernelINS_22Kernel_traits_finalizeILj2048Ef13__nv_bfloat16S2_S2_fjLb1ELj1024ELj4ENS_18Kernel_traits_baseILj2048EfS2_S2_S2_fjLj1024EEEEELb1ELb0EEEvNS_9BwdParamsE)
        /*0d70*/ 	.word	0x00000020


	//----- nvinfo : EIATTR_FRAME_SIZE
	.align		4
.L_573:
        /*0d74*/ 	.byte	0x04, 0x11
        /*0d76*/ 	.short	(.L_575 - .L_574)
	.align		4
.L_574:
        /*0d78*/ 	.word	index@(_ZN10layer_norm22ln_bwd_finalize_kernelINS_22Kernel_traits_finalizeILj2048Ef13__nv_bfloat16S2_S2_fjLb1ELj1024ELj4ENS_18Kernel_traits_baseILj2048EfS2_S2_S2_fjLj1024EEEEELb1ELb0EEEvNS_9BwdParamsE)
        /*0d7c*/ 	.word	0x00000000


	//----- nvinfo : EIATTR_REGCOUNT
	.align		4
.L_575:
        /*0d80*/ 	.byte	0x04, 0x2f
        /*0d82*/ 	.short	(.L_577 - .L_576)
	.align		4
.L_576:
        /*0d84*/ 	.word	index@(_ZN10layer_norm13ln_bwd_kernelINS_13Kernel_traitsIf13__nv_bfloat16S2_S2_fjLj2048ELj1ELj1ELj4ELj16ENS_18Kernel_traits_baseILj2048EfS2_S2_S2_fjLj128EEEEELb1ELb1ELb0ELb1EEEvNS_9BwdParamsE)
        /*0d88*/ 	.word	0x000000a0


	//----- nvinfo : EIATTR_FRAME_SIZE
	.align		4
.L_577:
        /*0d8c*/ 	.byte	0x04, 0x11
        /*0d8e*/ 	.short	(.L_579 - .L_578)
	.align		4
.L_578:
        /*0d90*/ 	.word	index@(_ZN10layer_norm13ln_bwd_kernelINS_13Kernel_traitsIf13__nv_bfloat16S2_S2_fjLj2048ELj1ELj1ELj4ELj16ENS_18Kernel_traits_baseILj2048EfS2_S2_S2_fjLj128EEEEELb1ELb1ELb0ELb1EEEvNS_9BwdParamsE)
        /*0d94*/ 	.word	0x00000000


	//----- nvinfo : EIATTR_REGCOUNT
	.align		4
.L_579:
        /*0d98*/ 	.byte	0x04, 0x2f
        /*0d9a*/ 	.short	(.L_581 - .L_580)
	.align		4
.L_580:
        /*0d9c*/ 	.word	index@(_ZN10layer_norm13ln_bwd_kernelINS_13Kernel_traitsIf13__nv_bfloat16S2_S2_fjLj2048ELj1ELj1ELj4ELj16ENS_18Kernel_traits_baseILj2048EfS2_S2_S2_fjLj128EEEEELb1ELb1ELb0ELb0EEEvNS_9BwdParamsE)
        /*0da0*/ 	.word	0x000000a1


	//----- nvinfo : EIATTR_FRAME_SIZE
	.align		4
.L_581:
        /*0da4*/ 	.byte	0x04, 0x11
        /*0da6*/ 	.short	(.L_583 - .L_582)
	.align		4
.L_582:
        /*0da8*/ 	.word	index@(_ZN10layer_norm13ln_bwd_kernelINS_13Kernel_traitsIf13__nv_bfloat16S2_S2_fjLj2048ELj1ELj1ELj4ELj16ENS_18Kernel_traits_baseILj2048EfS2_S2_S2_fjLj128EEEEELb1ELb1ELb0ELb0EEEvNS_9BwdParamsE)
        /*0dac*/ 	.word	0x00000000


	//----- nvinfo : EIATTR_REGCOUNT
	.align		4
.L_583:
        /*0db0*/ 	.byte	0x04, 0x2f
        /*0db2*/ 	.short	(.L_585 - .L_584)
	.align		4
.L_584:
        /*0db4*/ 	.word	index@(_ZN10layer_norm13ln_bwd_kernelINS_13Kernel_traitsIf13__nv_bfloat16S2_S2_fjLj2048ELj1ELj1ELj4ELj16ENS_18Kernel_traits_baseILj2048EfS2_S2_S2_fjLj128EEEEELb1ELb0ELb1ELb1EEEvNS_9BwdParamsE)
        /*0db8*/ 	.word	0x00000080


	//----- nvinfo : EIATTR_FRAME_SIZE
	.align		4
.L_585:
        /*0dbc*/ 	.byte	0x04, 0x11
        /*0dbe*/ 	.short	(.L_587 - .L_586)
	.align		4
.L_586:
        /*0dc0*/ 	.word	index@(_ZN10layer_norm13ln_bwd_kernelINS_13Kernel_traitsIf13__nv_bfloat16S2_S2_fjLj2048ELj1ELj1ELj4ELj16ENS_18Kernel_traits_baseILj2048EfS2_S2_S2_fjLj128EEEEELb1ELb0ELb1ELb1EEEvNS_9BwdParamsE)
        /*0dc4*/ 	.word	0x00000000


	//----- nvinfo : EIATTR_REGCOUNT
	.align		4
.L_587:
        /*0dc8*/ 	.byte	0x04, 0x2f
        /*0dca*/ 	.short	(.L_589 - .L_588)
	.align		4
.L_588:
        /*0dcc*/ 	.word	index@(_ZN10layer_norm22ln_bwd_finalize_kernelINS_22Kernel_traits_finalizeILj2048Ef13__nv_bfloat16S2_S2_fjLb0ELj1024ELj4ENS_18Kernel_traits_baseILj2048EfS2_S2_S2_fjLj1024EEEEELb0ELb1EEEvNS_9BwdParamsE)
        /*0dd0*/ 	.word	0x00000020


	//----- nvinfo : EIATTR_FRAME_SIZE
	.align		4
.L_589:
        /*0dd4*/ 	.byte	0x04, 0x11
        /*0dd6*/ 	.short	(.L_591 - .L_590)
	.align		4
.L_590:
        /*0dd8*/ 	.word	index@(_ZN10layer_norm22ln_bwd_finalize_kernelINS_22Kernel_traits_finalizeILj2048Ef13__nv_bfloat16S2_S2_fjLb0ELj1024ELj4ENS_18Kernel_traits_baseILj2048EfS2_S2_S2_fjLj1024EEEEELb0ELb1EEEvNS_9BwdParamsE)
        /*0ddc*/ 	.word	0x00000000


	//----- nvinfo : EIATTR_REGCOUNT
	.align		4
.L_591:
        /*0de0*/ 	.byte	0x04, 0x2f
        /*0de2*/ 	.short	(.L_593 - .L_592)
	.align		4
.L_592:
        /*0de4*/ 	.word	index@(_ZN10layer_norm13ln_bwd_kernelINS_13Kernel_traitsIf13__nv_bfloat16S2_S2_fjLj2048ELj1ELj1ELj4ELj16ENS_18Kernel_traits_baseILj2048EfS2_S2_S2_fjLj128EEEEELb1ELb0ELb1ELb0EEEvNS_9BwdParamsE)
        /*0de8*/ 	.word	0x0000007f


	//----- nvinfo : EIATTR_FRAME_SIZE
	.align		4
.L_593:
        /*0dec*/ 	.byte	0x04, 0x11
        /*0dee*/ 	.short	(.L_595 - .L_594)
	.align		4
.L_594:
        /*0df0*/ 	.word	index@(_ZN10layer_norm13ln_bwd_kernelINS_13Kernel_traitsIf13__nv_bfloat16S2_S2_fjLj2048ELj1ELj1ELj4ELj16ENS_18Kernel_traits_baseILj2048EfS2_S2_S2_fjLj128EEEEELb1ELb0ELb1ELb0EEEvNS_9BwdParamsE)
        /*0df4*/ 	.word	0x00000000


	//----- nvinfo : EIATTR_REGCOUNT
	.align		4
.L_595:
        /*0df8*/ 	.byte	0x04, 0x2f
        /*0dfa*/ 	.short	(.L_597 - .L_596)
	.align		4
.L_596:
        /*0dfc*/ 	.word	index@(_ZN10layer_norm22ln_bwd_finalize_kernelINS_22Kernel_traits_finalizeILj2048Ef13__nv_bfloat16S2_S2_fjLb0ELj1024ELj4ENS_18Kernel_traits_baseILj2048EfS2_S2_S2_fjLj1024EEEEELb0ELb0EEEvNS_9BwdParamsE)
        /*0e00*/ 	.word	0x00000020


	//----- nvinfo : EIATTR_FRAME_SIZE
	.align		4
.L_597:
        /*0e04*/ 	.byte	0x04, 0x11
        /*0e06*/ 	.short	(.L_599 - .L_598)
	.align		4
.L_598:
        /*0e08*/ 	.word	index@(_ZN10layer_norm22ln_bwd_finalize_kernelINS_22Kernel_traits_finalizeILj2048Ef13__nv_bfloat16S2_S2_fjLb0ELj1024ELj4ENS_18Kernel_traits_baseILj2048EfS2_S2_S2_fjLj1024EEEEELb0ELb0EEEvNS_9BwdParamsE)
        /*0e0c*/ 	.word	0x00000000


	//----- nvinfo : EIATTR_REGCOUNT
	.align		4
.L_599:
        /*0e10*/ 	.byte	0x04, 0x2f
        /*0e12*/ 	.short	(.L_601 - .L_600)
	.align		4
.L_600:
        /*0e14*/ 	.word	index@(_ZN10layer_norm13ln_bwd_kernelINS_13Kernel_traitsIf13__nv_bfloat16S2_S2_fjLj2048ELj1ELj1ELj4ELj16ENS_18Kernel_traits_baseILj2048EfS2_S2_S2_fjLj128EEEEELb1ELb0ELb0ELb1EEEvNS_9BwdParamsE)
        /*0e18*/ 	.word	0x0000007c


	//----- nvinfo : EIATTR_FRAME_SIZE
	.align		4
.L_601:
        /*0e1c*/ 	.byte	0x04, 0x11
        /*0e1e*/ 	.short	(.L_603 - .L_602)
	.align		4
.L_602:
        /*0e20*/ 	.word	index@(_ZN10layer_norm13ln_bwd_kernelINS_13Kernel_traitsIf13__nv_bfloat16S2_S2_fjLj2048ELj1ELj1ELj4ELj16ENS_18Kernel_traits_baseILj2048EfS2_S2_S2_fjLj128EEEEELb1ELb0ELb0ELb1EEEvNS_9BwdParamsE)
        /*0e24*/ 	.word	0x00000000


	//----- nvinfo : EIATTR_REGCOUNT
	.align		4
.L_603:
        /*0e28*/ 	.byte	0x04, 0x2f
        /*0e2a*/ 	.short	(.L_605 - .L_604)
	.align		4
.L_604:
        /*0e2c*/ 	.word	index@(_ZN10layer_norm13ln_bwd_kernelINS_13Kernel_traitsIf13__nv_bfloat16S2_S2_fjLj2048ELj1ELj1ELj4ELj16ENS_18Kernel_traits_baseILj2048EfS2_S2_S2_fjLj128EEEEELb1ELb0ELb0ELb0EEEvNS_9BwdParamsE)
        /*0e30*/ 	.word	0x0000007d


	//----- nvinfo : EIATTR_FRAME_SIZE
	.align		4
.L_605:
        /*0e34*/ 	.byte	0x04, 0x11
        /*0e36*/ 	.short	(.L_607 - .L_606)
	.align		4
.L_606:
        /*0e38*/ 	.word	index@(_ZN10layer_norm13ln_bwd_kernelINS_13Kernel_traitsIf13__nv_bfloat16S2_S2_fjLj2048ELj1ELj1ELj4ELj16ENS_18Kernel_traits_baseILj2048EfS2_S2_S2_fjLj128EEEEELb1ELb0ELb0ELb0EEEvNS_9BwdParamsE)
        /*0e3c*/ 	.word	0x00000000


	//----- nvinfo : EIATTR_REGCOUNT
	.align		4
.L_607:
        /*0e40*/ 	.byte	0x04, 0x2f
        /*0e42*/ 	.short	(.L_609 - .L_608)
	.align		4
.L_608:
        /*0e44*/ 	.word	index@(_ZN10layer_norm13ln_bwd_kernelINS_13Kernel_traitsIf13__nv_bfloat16S2_S2_fjLj2048ELj1ELj1ELj4ELj16ENS_18Kernel_traits_baseILj2048EfS2_S2_S2_fjLj128EEEEELb0ELb1ELb1ELb1EEEvNS_9BwdParamsE)
        /*0e48*/ 	.word	0x000000a8


	//----- nvinfo : EIATTR_FRAME_SIZE
	.align		4
.L_609:
        /*0e4c*/ 	.byte	0x04, 0x11
        /*0e4e*/ 	.short	(.L_611 - .L_610)
	.align		4
.L_610:
        /*0e50*/ 	.word	index@(_ZN10layer_norm13ln_bwd_kernelINS_13Kernel_traitsIf13__nv_bfloat16S2_S2_fjLj2048ELj1ELj1ELj4ELj16ENS_18Kernel_traits_baseILj2048EfS2_S2_S2_fjLj128EEEEELb0ELb1ELb1ELb1EEEvNS_9BwdParamsE)
        /*0e54*/ 	.word	0x00000000


	//----- nvinfo : EIATTR_REGCOUNT
	.align		4
.L_611:
        /*0e58*/ 	.byte	0x04, 0x2f
        /*0e5a*/ 	.short	(.L_613 - .L_612)
	.align		4
.L_612:
        /*0e5c*/ 	.word	index@(_ZN10layer_norm13ln_bwd_kernelINS_13Kernel_traitsIf13__nv_bfloat16S2_S2_fjLj2048ELj1ELj1ELj4ELj16ENS_18Kernel_traits_baseILj2048EfS2_S2_S2_fjLj128EEEEELb0ELb1ELb1ELb0EEEvNS_9BwdParamsE)
        /*0e60*/ 	.word	0x000000a3


	//----- nvinfo : EIATTR_FRAME_SIZE
	.align		4
.L_613:
        /*0e64*/ 	.byte	0x04, 0x11
        /*0e66*/ 	.short	(.L_615 - .L_614)
	.align		4
.L_614:
        /*0e68*/ 	.word	index@(_ZN10layer_norm13ln_bwd_kernelINS_13Kernel_traitsIf13__nv_bfloat16S2_S2_fjLj2048ELj1ELj1ELj4ELj16ENS_18Kernel_traits_baseILj2048EfS2_S2_S2_fjLj128EEEEELb0ELb1ELb1ELb0EEEvNS_9BwdParamsE)
        /*0e6c*/ 	.word	0x00000000


	//----- nvinfo : EIATTR_REGCOUNT
	.align		4
.L_615:
        /*0e70*/ 	.byte	0x04, 0x2f
        /*0e72*/ 	.short	(.L_617 - .L_616)
	.align		4
.L_616:
        /*0e74*/ 	.word	index@(_ZN10layer_norm13ln_bwd_kernelINS_13Kernel_traitsIf13__nv_bfloat16S2_S2_fjLj2048ELj1ELj1ELj4ELj16ENS_18Kernel_traits_baseILj2048EfS2_S2_S2_fjLj128EEEEELb0ELb1ELb0ELb1EEEvNS_9BwdParamsE)
        /*0e78*/ 	.word	0x00000099


	//----- nvinfo : EIATTR_FRAME_SIZE
	.align		4
.L_617:
        /*0e7c*/ 	.byte	0x04, 0x11
        /*0e7e*/ 	.short	(.L_619 - .L_618)
	.align		4
.L_618:
        /*0e80*/ 	.word	index@(_ZN10layer_norm13ln_bwd_kernelINS_13Kernel_traitsIf13__nv_bfloat16S2_S2_fjLj2048ELj1ELj1ELj4ELj16ENS_18Kernel_traits_baseILj2048EfS2_S2_S2_fjLj128EEEEELb0ELb1ELb0ELb1EEEvNS_9BwdParamsE)
        /*0e84*/ 	.word	0x00000000


	//----- nvinfo : EIATTR_REGCOUNT
	.align		4
.L_619:
        /*0e88*/ 	.byte	0x04, 0x2f
        /*0e8a*/ 	.short	(.L_621 - .L_620)
	.align		4
.L_620:
        /*0e8c*/ 	.word	index@(_ZN10layer_norm13ln_bwd_kernelINS_13Kernel_traitsIf13__nv_bfloat16S2_S2_fjLj2048ELj1ELj1ELj4ELj16ENS_18Kernel_traits_baseILj2048EfS2_S2_S2_fjLj128EEEEELb0ELb1ELb0ELb0EEEvNS_9BwdParamsE)
        /*0e90*/ 	.word	0x000000a2


	//----- nvinfo : EIATTR_FRAME_SIZE
	.align		4
.L_621:
        /*0e94*/ 	.byte	0x04, 0x11
        /*0e96*/ 	.short	(.L_623 - .L_622)
	.align		4
.L_622:
        /*0e98*/ 	.word	index@(_ZN10layer_norm13ln_bwd_kernelINS_13Kernel_traitsIf13__nv_bfloat16S2_S2_fjLj2048ELj1ELj1ELj4ELj16ENS_18Kernel_traits_baseILj2048EfS2_S2_S2_fjLj128EEEEELb0ELb1ELb0ELb0EEEvNS_9BwdParamsE)
        /*0e9c*/ 	.word	0x00000000


	//----- nvinfo : EIATTR_REGCOUNT
	.align		4
.L_623:
        /*0ea0*/ 	.byte	0x04, 0x2f
        /*0ea2*/ 	.short	(.L_625 - .L_624)
	.align		4
.L_624:
        /*0ea4*/ 	.word	index@(_ZN10layer_norm13ln_bwd_kernelINS_13Kernel_traitsIf13__nv_bfloat16S2_S2_fjLj2048ELj1ELj1ELj4ELj16ENS_18Kernel_traits_baseILj2048EfS2_S2_S2_fjLj128EEEEELb0ELb0ELb1ELb1EEEvNS_9BwdParamsE)
        /*0ea8*/ 	.word	0x00000080


	//----- nvinfo : EIATTR_FRAME_SIZE
	.align		4
.L_625:
        /*0eac*/ 	.byte	0x04, 0x11
        /*0eae*/ 	.short	(.L_627 - .L_626)
	.align		4
.L_626:
        /*0eb0*/ 	.word	index@(_ZN10layer_norm13ln_bwd_kernelINS_13Kernel_traitsIf13__nv_bfloat16S2_S2_fjLj2048ELj1ELj1ELj4ELj16ENS_18Kernel_traits_baseILj2048EfS2_S2_S2_fjLj128EEEEELb0ELb0ELb1ELb1EEEvNS_9BwdParamsE)
        /*0eb4*/ 	.word	0x00000000


	//----- nvinfo : EIATTR_REGCOUNT
	.align		4
.L_627:
        /*0eb8*/ 	.byte	0x04, 0x2f
        /*0eba*/ 	.short	(.L_629 - .L_628)
	.align		4
.L_628:
        /*0ebc*/ 	.word	index@(_ZN10layer_norm13ln_bwd_kernelINS_13Kernel_traitsIf13__nv_bfloat16S2_S2_fjLj2048ELj1ELj1ELj4ELj16ENS_18Kernel_traits_baseILj2048EfS2_S2_S2_fjLj128EEEEELb0ELb0ELb1ELb0EEEvNS_9BwdParamsE)
        /*0ec0*/ 	.word	0x0000007e


	//----- nvinfo : EIATTR_FRAME_SIZE
	.align		4
.L_629:
        /*0ec4*/ 	.byte	0x04, 0x11
        /*0ec6*/ 	.short	(.L_631 - .L_630)
	.align		4
.L_630:
        /*0ec8*/ 	.word	index@(_ZN10layer_norm13ln_bwd_kernelINS_13Kernel_traitsIf13__nv_bfloat16S2_S2_fjLj2048ELj1ELj1ELj4ELj16ENS_18Kernel_traits_baseILj2048EfS2_S2_S2_fjLj128EEEEELb0ELb0ELb1ELb0EEEvNS_9BwdParamsE)
        /*0ecc*/ 	.word	0x00000000


	//----- nvinfo : EIATTR_REGCOUNT
	.align		4
.L_631:
        /*0ed0*/ 	.byte	0x04, 0x2f
        /*0ed2*/ 	.short	(.L_633 - .L_632)
	.align		4
.L_632:
        /*0ed4*/ 	.word	index@(_ZN10layer_norm13ln_bwd_kernelINS_13Kernel_traitsIf13__nv_bfloat16S2_S2_fjLj2048ELj1ELj1ELj4ELj16ENS_18Kernel_traits_baseILj2048EfS2_S2_S2_fjLj128EEEEELb0ELb0ELb0ELb1EEEvNS_9BwdParamsE)
        /*0ed8*/ 	.word	0x00000078


	//----- nvinfo : EIATTR_FRAME_SIZE
	.align		4
.L_633:
        /*0edc*/ 	.byte	0x04, 0x11
        /*0ede*/ 	.short	(.L_635 - .L_634)
	.align		4
.L_634:
        /*0ee0*/ 	.word	index@(_ZN10layer_norm13ln_bwd_kernelINS_13Kernel_traitsIf13__nv_bfloat16S2_S2_fjLj2048ELj1ELj1ELj4ELj16ENS_18Kernel_traits_baseILj2048EfS2_S2_S2_fjLj128EEEEELb0ELb0ELb0ELb1EEEvNS_9BwdParamsE)
        /*0ee4*/ 	.word	0x00000000


	//----- nvinfo : EIATTR_REGCOUNT
	.align		4
.L_635:
        /*0ee8*/ 	.byte	0x04, 0x2f
        /*0eea*/ 	.short	(.L_637 - .L_636)
	.align		4
.L_636:
        /*0eec*/ 	.word	index@(_ZN10layer_norm13ln_bwd_kernelINS_13Kernel_traitsIf13__nv_bfloat16S2_S2_fjLj2048ELj1ELj1ELj4ELj16ENS_18Kernel_traits_baseILj2048EfS2_S2_S2_fjLj128EEEEELb0ELb0ELb0ELb0EEEvNS_9BwdParamsE)
        /*0ef0*/ 	.word	0x0000007a


	//----- nvinfo : EIATTR_FRAME_SIZE
	.align		4
.L_637:
        /*0ef4*/ 	.byte	0x04, 0x11
        /*0ef6*/ 	.short	(.L_639 - .L_638)
	.align		4
.L_638:
        /*0ef8*/ 	.word	index@(_ZN10layer_norm13ln_bwd_kernelINS_13Kernel_traitsIf13__nv_bfloat16S2_S2_fjLj2048ELj1ELj1ELj4ELj16ENS_18Kernel_traits_baseILj2048EfS2_S2_S2_fjLj128EEEEELb0ELb0ELb0ELb0EEEvNS_9BwdParamsE)
        /*0efc*/ 	.word	0x00000000


	//----- nvinfo : EIATTR_REGCOUNT
	.align		4
.L_639:
        /*0f00*/ 	.byte	0x04, 0x2f
        /*0f02*/ 	.short	(.L_641 - .L_640)
	.align		4
.L_640:
        /*0f04*/ 	.word	index@(_ZN10layer_norm13ln_bwd_kernelINS_13Kernel_traitsI6__halfS2_S2_S2_fjLj2048ELj1ELj1ELj4ELj16ENS_18Kernel_traits_baseILj2048ES2_S2_S2_S2_fjLj128EEEEELb1ELb1ELb1ELb1EEEvNS_9BwdParamsE)
        /*0f08*/ 	.word	0x000000a1


	//----- nvinfo : EIATTR_FRAME_SIZE
	.align		4
.L_641:
        /*0f0c*/ 	.byte	0x04, 0x11
        /*0f0e*/ 	.short	(.L_643 - .L_642)
	.align		4
.L_642:
        /*0f10*/ 	.word	index@(_ZN10layer_norm13ln_bwd_kernelINS_13Kernel_traitsI6__halfS2_S2_S2_fjLj2048ELj1ELj1ELj4ELj16ENS_18Kernel_traits_baseILj2048ES2_S2_S2_S2_fjLj128EEEEELb1ELb1ELb1ELb1EEEvNS_9BwdParamsE)
        /*0f14*/ 	.word	0x00000000


	//----- nvinfo : EIATTR_REGCOUNT
	.align		4
.L_643:
        /*0f18*/ 	.byte	0x04, 0x2f
        /*0f1a*/ 	.short	(.L_645 - .L_644)
	.align		4
.L_644:
        /*0f1c*/ 	.word	index@(_ZN10layer_norm22ln_bwd_finalize_kernelINS_22Kernel_traits_finalizeILj2048E6__halfS2_S2_S2_fjLb1ELj1024ELj4ENS_18Kernel_traits_baseILj2048ES2_S2_S2_S2_fjLj1024EEEEELb1ELb1EEEvNS_9BwdParamsE)
        /*0f20*/ 	.word	0x00000020


	//----- nvinfo : EIATTR_FRAME_SIZE
	.align		4
.L_645:
        /*0f24*/ 	.byte	0x04, 0x11
        /*0f26*/ 	.short	(.L_647 - .L_646)
	.align		4
.L_646:
        /*0f28*/ 	.word	index@(_ZN10layer_norm22ln_bwd_finalize_kernelINS_22Kernel_traits_finalizeILj2048E6__halfS2_S2_S2_fjLb1ELj1024ELj4ENS_18Kernel_traits_baseILj2048ES2_S2_S2_S2_fjLj1024EEEEELb1ELb1EEEvNS_9BwdParamsE)
        /*0f2c*/ 	.word	0x00000000


	//----- nvinfo : EIATTR_REGCOUNT
	.align		4
.L_647:
        /*0f30*/ 	.byte	0x04, 0x2f
        /*0f32*/ 	.short	(.L_649 - .L_648)
	.align		4
.L_648:
        /*0f34*/ 	.word	index@(_ZN10layer_norm13ln_bwd_kernelINS_13Kernel_traitsI6__halfS2_S2_S2_fjLj2048ELj1ELj1ELj4ELj16ENS_18Kernel_traits_baseILj2048ES2_S2_S2_S2_fjLj128EEEEELb1ELb1ELb1ELb0EEEvNS_9BwdParamsE)
        /*0f38*/ 	.word	0x000000a6


	//----- nvinfo : EIATTR_FRAME_SIZE
	.align		4
.L_649:
        /*0f3c*/ 	.byte	0x04, 0x11
        /*0f3e*/ 	.short	(.L_651 - .L_650)
	.align		4
.L_650:
        /*0f40*/ 	.word	index@(_ZN10layer_norm13ln_bwd_kernelINS_13Kernel_traitsI6__halfS2_S2_S2_fjLj2048ELj1ELj1ELj4ELj16ENS_18Kernel_traits_baseILj2048ES2_S2_S2_S2_fjLj128EEEEELb1ELb1ELb1ELb0EEEvNS_9BwdParamsE)
        /*0f44*/ 	.word	0x00000000


	//----- nvinfo : EIATTR_REGCOUNT
	.align		4
.L_651:
        /*0f48*/ 	.byte	0x04, 0x2f
        /*0f4a*/ 	.short	(.L_653 - .L_652)
	.align		4
.L_652:
        /*0f4c*/ 	.word	index@(_ZN10layer_norm22ln_bwd_finalize_kernelINS_22Kernel_traits_finalizeILj2048E6__halfS2_S2_S2_fjLb1ELj1024ELj4ENS_18Kernel_traits_baseILj2048ES2_S2_S2_S2_fjLj1024EEEEELb1ELb0EEEvNS_9BwdParamsE)
        /*0f50*/ 	.word	0x00000020


	//----- nvinfo : EIATTR_FRAME_SIZE
	.align		4
.L_653:
        /*0f54*/ 	.byte	0x04, 0x11
        /*0f56*/ 	.short	(.L_655 - .L_654)
	.align		4
.L_654:
        /*0f58*/ 	.word	index@(_ZN10layer_norm22ln_bwd_finalize_kernelINS_22Kernel_traits_finalizeILj2048E6__halfS2_S2_S2_fjLb1ELj1024ELj4ENS_18Kernel_traits_baseILj2048ES2_S2_S2_S2_fjLj1024EEEEELb1ELb0EEEvNS_9BwdParamsE)
        /*0f5c*/ 	.word	0x00000000


	//----- nvinfo : EIATTR_REGCOUNT
	.align		4
.L_655:
        /*0f60*/ 	.byte	0x04, 0x2f
        /*0f62*/ 	.short	(.L_657 - .L_656)
	.align		4
.L_656:
        /*0f64*/ 	.word	index@(_ZN10layer_norm13ln_bwd_kernelINS_13Kernel_traitsI6__halfS2_S2_S2_fjLj2048ELj1ELj1ELj4ELj16ENS_18Kernel_traits_baseILj2048ES2_S2_S2_S2_fjLj128EEEEELb1ELb1ELb0ELb1EEEvNS_9BwdParamsE)
        /*0f68*/ 	.word	0x0000009b


	//----- nvinfo : EIATTR_FRAME_SIZE
	.align		4
.L_657:
        /*0f6c*/ 	.byte	0x04, 0x11
        /*0f6e*/ 	.short	(.L_659 - .L_658)
	.align		4
.L_658:
        /*0f70*/ 	.word	index@(_ZN10layer_norm13ln_bwd_kernelINS_13Kernel_traitsI6__halfS2_S2_S2_fjLj2048ELj1ELj1ELj4ELj16ENS_18Kernel_traits_baseILj2048ES2_S2_S2_S2_fjLj128EEEEELb1ELb1ELb0ELb1EEEvNS_9BwdParamsE)
        /*0f74*/ 	.word	0x00000000


	//----- nvinfo : EIATTR_REGCOUNT
	.align		4
.L_659:
        /*0f78*/ 	.byte	0x04, 0x2f
        /*0f7a*/ 	.short	(.L_661 - .L_660)
	.align		4
.L_660:
        /*0f7c*/ 	.word	index@(_ZN10layer_norm13ln_bwd_kernelINS_13Kernel_traitsI6__halfS2_S2_S2_fjLj2048ELj1ELj1ELj4ELj16ENS_18Kernel_traits_baseILj2048ES2_S2_S2_S2_fjLj128EEEEELb1ELb1ELb0ELb0EEEvNS_9BwdParamsE)
        /*0f80*/ 	.word	0x000000a7


	//----- nvinfo : EIATTR_FRAME_SIZE
	.align		4
.L_661:
        /*0f84*/ 	.byte	0x04, 0x11
        /*0f86*/ 	.short	(.L_663 - .L_662)
	.align		4
.L_662:
        /*0f88*/ 	.word	index@(_ZN10layer_norm13ln_bwd_kernelINS_13Kernel_traitsI6__halfS2_S2_S2_fjLj2048ELj1ELj1ELj4ELj16ENS_18Kernel_traits_baseILj2048ES2_S2_S2_S2_fjLj128EEEEELb1ELb1ELb0ELb0EEEvNS_9BwdParamsE)
        /*0f8c*/ 	.word	0x00000000


	//----- nvinfo : EIATTR_REGCOUNT
	.align		4
.L_663:
        /*0f90*/ 	.byte	0x04, 0x2f
        /*0f92*/ 	.short	(.L_665 - .L_664)
	.align		4
.L_664:
        /*0f94*/ 	.word	index@(_ZN10layer_norm13ln_bwd_kernelINS_13Kernel_traitsI6__halfS2_S2_S2_fjLj2048ELj1ELj1ELj4ELj16ENS_18Kernel_traits_baseILj2048ES2_S2_S2_S2_fjLj128EEEEELb1ELb0ELb1ELb1EEEvNS_9BwdParamsE)
        /*0f98*/ 	.word	0x00000080


	//----- nvinfo : EIATTR_FRAME_SIZE
	.align		4
.L_665:
        /*0f9c*/ 	.byte	0x04, 0x11
        /*0f9e*/ 	.short	(.L_667 - .L_666)
	.align		4
.L_666:
        /*0fa0*/ 	.word	index@(_ZN10layer_norm13ln_bwd_kernelINS_13Kernel_traitsI6__halfS2_S2_S2_fjLj2048ELj1ELj1ELj4ELj16ENS_18Kernel_traits_baseILj2048ES2_S2_S2_S2_fjLj128EEEEELb1ELb0ELb1ELb1EEEvNS_9BwdParamsE)
        /*0fa4*/ 	.word	0x00000000


	//----- nvinfo : EIATTR_REGCOUNT
	.align		4
.L_667:
        /*0fa8*/ 	.byte	0x04, 0x2f
        /*0faa*/ 	.short	(.L_669 - .L_668)
	.align		4
.L_668:
        /*0fac*/ 	.word	index@(_ZN10layer_norm22ln_bwd_finalize_kernelINS_22Kernel_traits_finalizeILj2048E6__halfS2_S2_S2_fjLb0ELj1024ELj4ENS_18Kernel_traits_baseILj2048ES2_S2_S2_S2_fjLj1024EEEEELb0ELb1EEEvNS_9BwdParamsE)
        /*0fb0*/ 	.word	0x00000020


	//----- nvinfo : EIATTR_FRAME_SIZE
	.align		4
.L_669:
        /*0fb4*/ 	.byte	0x04, 0x11
        /*0fb6*/ 	.short	(.L_671 - .L_670)
	.align		4
.L_670:
        /*0fb8*/ 	.word	index@(_ZN10layer_norm22ln_bwd_finalize_kernelINS_22Kernel_traits_finalizeILj2048E6__halfS2_S2_S2_fjLb0ELj1024ELj4ENS_18Kernel_traits_baseILj2048ES2_S2_S2_S2_fjLj1024EEEEELb0ELb1EEEvNS_9BwdParamsE)
        /*0fbc*/ 	.word	0x00000000


	//----- nvinfo : EIATTR_REGCOUNT
	.align		4
.L_671:
        /*0fc0*/ 	.byte	0x04, 0x2f
        /*0fc2*/ 	.short	(.L_673 - .L_672)
	.align		4
.L_672:
        /*0fc4*/ 	.word	index@(_ZN10layer_norm13ln_bwd_kernelINS_13Kernel_traitsI6__halfS2_S2_S2_fjLj2048ELj1ELj1ELj4ELj16ENS_18Kernel_traits_baseILj2048ES2_S2_S2_S2_fjLj128EEEEELb1ELb0ELb1ELb0EEEvNS_9BwdParamsE)
        /*0fc8*/ 	.word	0x00000080


	//----- nvinfo : EIATTR_FRAME_SIZE
	.align		4
.L_673:
        /*0fcc*/ 	.byte	0x04, 0x11
        /*0fce*/ 	.short	(.L_675 - .L_674)
	.align		4
.L_674:
        /*0fd0*/ 	.word	index@(_ZN10layer_norm13ln_bwd_kernelINS_13Kernel_traitsI6__halfS2_S2_S2_fjLj2048ELj1ELj1ELj4ELj16ENS_18Kernel_traits_baseILj2048ES2_S2_S2_S2_fjLj128EEEEELb1ELb0ELb1ELb0EEEvNS_9BwdParamsE)
        /*0fd4*/ 	.word	0x00000000


	//----- nvinfo : EIATTR_REGCOUNT
	.align		4
.L_675:
        /*0fd8*/ 	.byte	0x04, 0x2f
        /*0fda*/ 	.short	(.L_677 - .L_676)
	.align		4
.L_676:
        /*0fdc*/ 	.word	index@(_ZN10layer_norm22ln_bwd_finalize_kernelINS_22Kernel_traits_finalizeILj2048E6__halfS2_S2_S2_fjLb0ELj1024ELj4ENS_18Kernel_traits_baseILj2048ES2_S2_S2_S2_fjLj1024EEEEELb0ELb0EEEvNS_9BwdParamsE)
        /*0fe0*/ 	.word	0x00000020


	//----- nvinfo : EIATTR_FRAME_SIZE
	.align		4
.L_677:
        /*0fe4*/ 	.byte	0x04, 0x11
        /*0fe6*/ 	.short	(.L_679 - .L_678)
	.align		4
.L_678:
        /*0fe8*/ 	.word	index@(_ZN10layer_norm22ln_bwd_finalize_kernelINS_22Kernel_traits_finalizeILj2048E6__halfS2_S2_S2_fjLb0ELj1024ELj4ENS_18Kernel_traits_baseILj2048ES2_S2_S2_S2_fjLj1024EEEEELb0ELb0EEEvNS_9BwdParamsE)
        /*0fec*/ 	.word	0x00000000


	//----- nvinfo : EIATTR_REGCOUNT
	.align		4
.L_679:
        /*0ff0*/ 	.byte	0x04, 0x2f
        /*0ff2*/ 	.short	(.L_681 - .L_680)
	.align		4
.L_680:
        /*0ff4*/ 	.word	index@(_ZN10layer_norm13ln_bwd_kernelINS_13Kernel_traitsI6__halfS2_S2_S2_fjLj2048ELj1ELj1ELj4ELj16ENS_18Kernel_traits_baseILj2048ES2_S2_S2_S2_fjLj128EEEEELb1ELb0ELb0ELb1EEEvNS_9BwdParamsE)
        /*0ff8*/ 	.word	0x0000007e


	//----- nvinfo : EIATTR_FRAME_SIZE
	.align		4
.L_681:
        /*0ffc*/ 	.byte	0x04, 0x11
        /*0ffe*/ 	.short	(.L_683 - .L_682)
	.align		4
.L_682:
        /*1000*/ 	.word	index@(_ZN10layer_norm13ln_bwd_kernelINS_13Kernel_traitsI6__halfS2_S2_S2_fjLj2048ELj1ELj1ELj4ELj16ENS_18Kernel_traits_baseILj2048ES2_S2_S2_S2_fjLj128EEEEELb1ELb0ELb0ELb1EEEvNS_9BwdParamsE)
        /*1004*/ 	.word	0x00000000


	//----- nvinfo : EIATTR_REGCOUNT
	.align		4
.L_683:
        /*1008*/ 	.byte	0x04, 0x2f
        /*100a*/ 	.short	(.L_685 - .L_684)
	.align		4
.L_684:
        /*100c*/ 	.word	index@(_ZN10layer_norm13ln_bwd_kernelINS_13Kernel_traitsI6__halfS2_S2_S2_fjLj2048ELj1ELj1ELj4ELj16ENS_18Kernel_traits_baseILj2048ES2_S2_S2_S2_fjLj128EEEEELb1ELb0ELb0ELb0EEEvNS_9BwdParamsE)
        /*1010*/ 	.word	0x0000007f


	//----- nvinfo : EIATTR_FRAME_SIZE
	.align		4
.L_685:
        /*1014*/ 	.byte	0x04, 0x11
        /*1016*/ 	.short	(.L_687 - .L_686)
	.align		4
.L_686:
        /*1018*/ 	.word	index@(_ZN10layer_norm13ln_bwd_kernelINS_13Kernel_traitsI6__halfS2_S2_S2_fjLj2048ELj1ELj1ELj4ELj16ENS_18Kernel_traits_baseILj2048ES2_S2_S2_S2_fjLj128EEEEELb1ELb0ELb0ELb0EEEvNS_9BwdParamsE)
        /*101c*/ 	.word	0x00000000


	//----- nvinfo : EIATTR_REGCOUNT
	.align		4
.L_687:
        /*1020*/ 	.byte	0x04, 0x2f
        /*1022*/ 	.short	(.L_689 - .L_688)
	.align		4
.L_688:
        /*1024*/ 	.word	index@(_ZN10layer_norm13ln_bwd_kernelINS_13Kernel_traitsI6__halfS2_S2_S2_fjLj2048ELj1ELj1ELj4ELj16ENS_18Kernel_traits_baseILj2048ES2_S2_S2_S2_fjLj128EEEEELb0ELb1ELb1ELb1EEEvNS_9BwdParamsE)
        /*1028*/ 	.word	0x0000009e


	//----- nvinfo : EIATTR_FRAME_SIZE
	.align		4
.L_689:
        /*102c*/ 	.byte	0x04, 0x11
        /*102e*/ 	.short	(.L_691 - .L_690)
	.align		4
.L_690:
        /*1030*/ 	.word	index@(_ZN10layer_norm13ln_bwd_kernelINS_13Kernel_traitsI6__halfS2_S2_S2_fjLj2048ELj1ELj1ELj4ELj16ENS_18Kernel_traits_baseILj2048ES2_S2_S2_S2_fjLj128EEEEELb0ELb1ELb1ELb1EEEvNS_9BwdParamsE)
        /*1034*/ 	.word	0x00000000


	//----- nvinfo : EIATTR_REGCOUNT
	.align		4
.L_691:
        /*1038*/ 	.byte	0x04, 0x2f
        /*103a*/ 	.short	(.L_693 - .L_692)
	.align		4
.L_692:
        /*103c*/ 	.word	index@(_ZN10layer_norm13ln_bwd_kernelINS_13Kernel_traitsI6__halfS2_S2_S2_fjLj2048ELj1ELj1ELj4ELj16ENS_18Kernel_traits_baseILj2048ES2_S2_S2_S2_fjLj128EEEEELb0ELb1ELb1ELb0EEEvNS_9BwdParamsE)
        /*1040*/ 	.word	0x000000a4


	//----- nvinfo : EIATTR_FRAME_SIZE
	.align		4
.L_693:
        /*1044*/ 	.byte	0x04, 0x11
        /*1046*/ 	.short	(.L_695 - .L_694)
	.align		4
.L_694:
        /*1048*/ 	.word	index@(_ZN10layer_norm13ln_bwd_kernelINS_13Kernel_traitsI6__halfS2_S2_S2_fjLj2048ELj1ELj1ELj4ELj16ENS_18Kernel_traits_baseILj2048ES2_S2_S2_S2_fjLj128EEEEELb0ELb1ELb1ELb0EEEvNS_9BwdParamsE)
        /*104c*/ 	.word	0x00000000


	//----- nvinfo : EIATTR_REGCOUNT
	.align		4
.L_695:
        /*1050*/ 	.byte	0x04, 0x2f
        /*1052*/ 	.short	(.L_697 - .L_696)
	.align		4
.L_696:
        /*1054*/ 	.word	index@(_ZN10layer_norm13ln_bwd_kernelINS_13Kernel_traitsI6__halfS2_S2_S2_fjLj2048ELj1ELj1ELj4ELj16ENS_18Kernel_traits_baseILj2048ES2_S2_S2_S2_fjLj128EEEEELb0ELb1ELb0ELb1EEEvNS_9BwdParamsE)
        /*1058*/ 	.word	0x00000097


	//----- nvinfo : EIATTR_FRAME_SIZE
	.align		4
.L_697:
        /*105c*/ 	.byte	0x04, 0x11
        /*105e*/ 	.short	(.L_699 - .L_698)
	.align		4
.L_698:
        /*1060*/ 	.word	index@(_ZN10layer_norm13ln_bwd_kernelINS_13Kernel_traitsI6__halfS2_S2_S2_fjLj2048ELj1ELj1ELj4ELj16ENS_18Kernel_traits_baseILj2048ES2_S2_S2_S2_fjLj128EEEEELb0ELb1ELb0ELb1EEEvNS_9BwdParamsE)
        /*1064*/ 	.word	0x00000000


	//----- nvinfo : EIATTR_REGCOUNT
	.align		4
.L_699:
        /*1068*/ 	.byte	0x04, 0x2f
        /*106a*/ 	.short	(.L_701 - .L_700)
	.align		4
.L_700:
        /*106c*/ 	.word	index@(_ZN10layer_norm13ln_bwd_kernelINS_13Kernel_traitsI6__halfS2_S2_S2_fjLj2048ELj1ELj1ELj4ELj16ENS_18Kernel_traits_baseILj2048ES2_S2_S2_S2_fjLj128EEEEELb0ELb1ELb0ELb0EEEvNS_9BwdParamsE)
        /*1070*/ 	.word	0x000000a1


	//----- nvinfo : EIATTR_FRAME_SIZE
	.align		4
.L_701:
        /*1074*/ 	.byte	0x04, 0x11
        /*1076*/ 	.short	(.L_703 - .L_702)
	.align		4
.L_702:
        /*1078*/ 	.word	index@(_ZN10layer_norm13ln_bwd_kernelINS_13Kernel_traitsI6__halfS2_S2_S2_fjLj2048ELj1ELj1ELj4ELj16ENS_18Kernel_traits_baseILj2048ES2_S2_S2_S2_fjLj128EEEEELb0ELb1ELb0ELb0EEEvNS_9BwdParamsE)
        /*107c*/ 	.word	0x00000000


	//----- nvinfo : EIATTR_REGCOUNT
	.align		4
.L_703:
        /*1080*/ 	.byte	0x04, 0x2f
        /*1082*/ 	.short	(.L_705 - .L_704)
	.align		4
.L_704:
        /*1084*/ 	.word	index@(_ZN10layer_norm13ln_bwd_kernelINS_13Kernel_traitsI6__halfS2_S2_S2_fjLj2048ELj1ELj1ELj4ELj16ENS_18Kernel_traits_baseILj2048ES2_S2_S2_S2_fjLj128EEEEELb0ELb0ELb1ELb1EEEvNS_9BwdParamsE)
        /*1088*/ 	.word	0x00000080


	//----- nvinfo : EIATTR_FRAME_SIZE
	.align		4
.L_705:
        /*108c*/ 	.byte	0x04, 0x11
        /*108e*/ 	.short	(.L_707 - .L_706)
	.align		4
.L_706:
        /*1090*/ 	.word	index@(_ZN10layer_norm13ln_bwd_kernelINS_13Kernel_traitsI6__halfS2_S2_S2_fjLj2048ELj1ELj1ELj4ELj16ENS_18Kernel_traits_baseILj2048ES2_S2_S2_S2_fjLj128EEEEELb0ELb0ELb1ELb1EEEvNS_9BwdParamsE)
        /*1094*/ 	.word	0x00000000


	//----- nvinfo : EIATTR_REGCOUNT
	.align		4
.L_707:
        /*1098*/ 	.byte	0x04, 0x2f
        /*109a*/ 	.short	(.L_709 - .L_708)
	.align		4
.L_708:
        /*109c*/ 	.word	index@(_ZN10layer_norm13ln_bwd_kernelINS_13Kernel_traitsI6__halfS2_S2_S2_fjLj2048ELj1ELj1ELj4ELj16ENS_18Kernel_traits_baseILj2048ES2_S2_S2_S2_fjLj128EEEEELb0ELb0ELb1ELb0EEEvNS_9BwdParamsE)
        /*10a0*/ 	.word	0x00000080


	//----- nvinfo : EIATTR_FRAME_SIZE
	.align		4
.L_709:
        /*10a4*/ 	.byte	0x04, 0x11
        /*10a6*/ 	.short	(.L_711 - .L_710)
	.align		4
.L_710:
        /*10a8*/ 	.word	index@(_ZN10layer_norm13ln_bwd_kernelINS_13Kernel_traitsI6__halfS2_S2_S2_fjLj2048ELj1ELj1ELj4ELj16ENS_18Kernel_traits_baseILj2048ES2_S2_S2_S2_fjLj128EEEEELb0ELb0ELb1ELb0EEEvNS_9BwdParamsE)
        /*10ac*/ 	.word	0x00000000


	//----- nvinfo : EIATTR_REGCOUNT
	.align		4
.L_711:
        /*10b0*/ 	.byte	0x04, 0x2f
        /*10b2*/ 	.short	(.L_713 - .L_712)
	.align		4
.L_712:
        /*10b4*/ 	.word	index@(_ZN10layer_norm13ln_bwd_kernelINS_13Kernel_traitsI6__halfS2_S2_S2_fjLj2048ELj1ELj1ELj4ELj16ENS_18Kernel_traits_baseILj2048ES2_S2_S2_S2_fjLj128EEEEELb0ELb0ELb0ELb1EEEvNS_9BwdParamsE)
        /*10b8*/ 	.word	0x0000007a


	//----- nvinfo : EIATTR_FRAME_SIZE
	.align		4
.L_713:
        /*10bc*/ 	.byte	0x04, 0x11
        /*10be*/ 	.short	(.L_715 - .L_714)
	.align		4
.L_714:
        /*10c0*/ 	.word	index@(_ZN10layer_norm13ln_bwd_kernelINS_13Kernel_traitsI6__halfS2_S2_S2_fjLj2048ELj1ELj1ELj4ELj16ENS_18Kernel_traits_baseILj2048ES2_S2_S2_S2_fjLj128EEEEELb0ELb0ELb0ELb1EEEvNS_9BwdParamsE)
        /*10c4*/ 	.word	0x00000000


	//----- nvinfo : EIATTR_REGCOUNT
	.align		4
.L_715:
        /*10c8*/ 	.byte	0x04, 0x2f
        /*10ca*/ 	.short	(.L_717 - .L_716)
	.align		4
.L_716:
        /*10cc*/ 	.word	index@(_ZN10layer_norm13ln_bwd_kernelINS_13Kernel_traitsI6__halfS2_S2_S2_fjLj2048ELj1ELj1ELj4ELj16ENS_18Kernel_traits_baseILj2048ES2_S2_S2_S2_fjLj128EEEEELb0ELb0ELb0ELb0EEEvNS_9BwdParamsE)
        /*10d0*/ 	.word	0x0000007e


	//----- nvinfo : EIATTR_FRAME_SIZE
	.align		4
.L_717:
        /*10d4*/ 	.byte	0x04, 0x11
        /*10d6*/ 	.short	(.L_719 - .L_718)
	.align		4
.L_718:
        /*10d8*/ 	.word	index@(_ZN10layer_norm13ln_bwd_kernelINS_13Kernel_traitsI6__halfS2_S2_S2_fjLj2048ELj1ELj1ELj4ELj16ENS_18Kernel_traits_baseILj2048ES2_S2_S2_S2_fjLj128EEEEELb0ELb0ELb0ELb0EEEvNS_9BwdParamsE)
        /*10dc*/ 	.word	0x00000000


	//----- nvinfo : EIATTR_REGCOUNT
	.align		4
.L_719:
        /*10e0*/ 	.byte	0x04, 0x2f
        /*10e2*/ 	.short	(.L_721 - .L_720)
	.align		4
.L_720:
        /*10e4*/ 	.word	index@(_ZN10layer_norm13ln_bwd_kernelINS_13Kernel_traitsI13__nv_bfloat16S2_S2_S2_fjLj2048ELj1ELj1ELj4ELj16ENS_18Kernel_traits_baseILj2048ES2_S2_S2_S2_fjLj128EEEEELb1ELb1ELb1ELb1EEEvNS_9BwdParamsE)
        /*10e8*/ 	.word	0x000000a0


	//----- nvinfo : EIATTR_FRAME_SIZE
	.align		4
.L_721:
        /*10ec*/ 	.byte	0x04, 0x11
        /*10ee*/ 	.short	(.L_723 - .L_722)
	.align		4
.L_722:
        /*10f0*/ 	.word	index@(_ZN10layer_norm13ln_bwd_kernelINS_13Kernel_traitsI13__nv_bfloat16S2_S2_S2_fjLj2048ELj1ELj1ELj4ELj16ENS_18Kernel_traits_baseILj2048ES2_S2_S2_S2_fjLj128EEEEELb1ELb1ELb1ELb1EEEvNS_9BwdParamsE)
        /*10f4*/ 	.word	0x00000000


	//----- nvinfo : EIATTR_REGCOUNT
	.align		4
.L_723:
        /*10f8*/ 	.byte	0x04, 0x2f
        /*10fa*/ 	.short	(.L_725 - .L_724)
	.align		4
.L_724:
        /*10fc*/ 	.word	index@(_ZN10layer_norm22ln_bwd_finalize_kernelINS_22Kernel_traits_finalizeILj2048E13__nv_bfloat16S2_S2_S2_fjLb1ELj1024ELj4ENS_18Kernel_traits_baseILj2048ES2_S2_S2_S2_fjLj1024EEEEELb1ELb1EEEvNS_9BwdParamsE)
        /*1100*/ 	.word	0x00000020


	//----- nvinfo : EIATTR_FRAME_SIZE
	.align		4
.L_725:
        /*1104*/ 	.byte	0x04, 0x11
        /*1106*/ 	.short	(.L_727 - .L_726)
	.align		4
.L_726:
        /*1108*/ 	.word	index@(_ZN10layer_norm22ln_bwd_finalize_kernelINS_22Kernel_traits_finalizeILj2048E13__nv_bfloat16S2_S2_S2_fjLb1ELj1024ELj4ENS_18Kernel_traits_baseILj2048ES2_S2_S2_S2_fjLj1024EEEEELb1ELb1EEEvNS_9BwdParamsE)
        /*110c*/ 	.word	0x00000000


	//----- nvinfo : EIATTR_REGCOUNT
	.align		4
.L_727:
        /*1110*/ 	.byte	0x04, 0x2f
        /*1112*/ 	.short	(.L_729 - .L_728)
	.align		4
.L_728:
        /*1114*/ 	.word	index@(_ZN10layer_norm13ln_bwd_kernelINS_13Kernel_traitsI13__nv_bfloat16S2_S2_S2_fjLj2048ELj1ELj1ELj4ELj16ENS_18Kernel_traits_baseILj2048ES2_S2_S2_S2_fjLj128EEEEELb1ELb1ELb1ELb0EEEvNS_9BwdParamsE)
        /*1118*/ 	.word	0x000000a6


	//----- nvinfo : EIATTR_FRAME_SIZE
	.align		4
.L_729:
        /*111c*/ 	.byte	0x04, 0x11
        /*111e*/ 	.short	(.L_731 - .L_730)
	.align		4
.L_730:
        /*1120*/ 	.word	index@(_ZN10layer_norm13ln_bwd_kernelINS_13Kernel_traitsI13__nv_bfloat16S2_S2_S2_fjLj2048ELj1ELj1ELj4ELj16ENS_18Kernel_traits_baseILj2048ES2_S2_S2_S2_fjLj128EEEEELb1ELb1ELb1ELb0EEEvNS_9BwdParamsE)
        /*1124*/ 	.word	0x00000000


	//----- nvinfo : EIATTR_REGCOUNT
	.align		4
.L_731:
        /*1128*/ 	.byte	0x04, 0x2f
        /*112a*/ 	.short	(.L_733 - .L_732)
	.align		4
.L_732:
        /*112c*/ 	.word	index@(_ZN10layer_norm22ln_bwd_finalize_kernelINS_22Kernel_traits_finalizeILj2048E13__nv_bfloat16S2_S2_S2_fjLb1ELj1024ELj4ENS_18Kernel_traits_baseILj2048ES2_S2_S2_S2_fjLj1024EEEEELb1ELb0EEEvNS_9BwdParamsE)
        /*1130*/ 	.word	0x00000020


	//----- nvinfo : EIATTR_FRAME_SIZE
	.align		4
.L_733:
        /*1134*/ 	.byte	0x04, 0x11
        /*1136*/ 	.short	(.L_735 - .L_734)
	.align		4
.L_734:
        /*1138*/ 	.word	index@(_ZN10layer_norm22ln_bwd_finalize_kernelINS_22Kernel_traits_finalizeILj2048E13__nv_bfloat16S2_S2_S2_fjLb1ELj1024ELj4ENS_18Kernel_traits_baseILj2048ES2_S2_S2_S2_fjLj1024EEEEELb1ELb0EEEvNS_9BwdParamsE)
        /*113c*/ 	.word	0x00000000


	//----- nvinfo : EIATTR_REGCOUNT
	.align		4
.L_735:
        /*1140*/ 	.byte	0x04, 0x2f
        /*1142*/ 	.short	(.L_737 - .L_736)
	.align		4
.L_736:
        /*1144*/ 	.word	index@(_ZN10layer_norm13ln_bwd_kernelINS_13Kernel_traitsI13__nv_bfloat16S2_S2_S2_fjLj2048ELj1ELj1ELj4ELj16ENS_18Kernel_traits_baseILj2048ES2_S2_S2_S2_fjLj128EEEEELb1ELb1ELb0ELb1EEEvNS_9BwdParamsE)
        /*1148*/ 	.word	0x0000009b


	//----- nvinfo : EIATTR_FRAME_SIZE
	.align		4
.L_737:
        /*114c*/ 	.byte	0x04, 0x11
        /*114e*/ 	.short	(.L_739 - .L_738)
	.align		4
.L_738:
        /*1150*/ 	.word	index@(_ZN10layer_norm13ln_bwd_kernelINS_13Kernel_traitsI13__nv_bfloat16S2_S2_S2_fjLj2048ELj1ELj1ELj4ELj16ENS_18Kernel_traits_baseILj2048ES2_S2_S2_S2_fjLj128EEEEELb1ELb1ELb0ELb1EEEvNS_9BwdParamsE)
        /*1154*/ 	.word	0x00000000


	//----- nvinfo : EIATTR_REGCOUNT
	.align		4
.L_739:
        /*1158*/ 	.byte	0x04, 0x2f
        /*115a*/ 	.short	(.L_741 - .L_740)
	.align		4
.L_740:
        /*115c*/ 	.word	index@(_ZN10layer_norm13ln_bwd_kernelINS_13Kernel_traitsI13__nv_bfloat16S2_S2_S2_fjLj2048ELj1ELj1ELj4ELj16ENS_18Kernel_traits_baseILj2048ES2_S2_S2_S2_fjLj128EEEEELb1ELb1ELb0ELb0EEEvNS_9BwdParamsE)
        /*1160*/ 	.word	0x000000a7


	//----- nvinfo : EIATTR_FRAME_SIZE
	.align		4
.L_741:
        /*1164*/ 	.byte	0x04, 0x11
        /*1166*/ 	.short	(.L_743 - .L_742)
	.align		4
.L_742:
        /*1168*/ 	.word	index@(_ZN10layer_norm13ln_bwd_kernelINS_13Kernel_traitsI13__nv_bfloat16S2_S2_S2_fjLj2048ELj1ELj1ELj4ELj16ENS_18Kernel_traits_baseILj2048ES2_S2_S2_S2_fjLj128EEEEELb1ELb1ELb0ELb0EEEvNS_9BwdParamsE)
        /*116c*/ 	.word	0x00000000


	//----- nvinfo : EIATTR_REGCOUNT
	.align		4
.L_743:
        /*1170*/ 	.byte	0x04, 0x2f
        /*1172*/ 	.short	(.L_745 - .L_744)
	.align		4
.L_744:
        /*1174*/ 	.word	index@(_ZN10layer_norm13ln_bwd_kernelINS_13Kernel_traitsI13__nv_bfloat16S2_S2_S2_fjLj2048ELj1ELj1ELj4ELj16ENS_18Kernel_traits_baseILj2048ES2_S2_S2_S2_fjLj128EEEEELb1ELb0ELb1ELb1EEEvNS_9BwdParamsE)
        /*1178*/ 	.word	0x00000080


	//----- nvinfo : EIATTR_FRAME_SIZE
	.align		4
.L_745:
        /*117c*/ 	.byte	0x04, 0x11
        /*117e*/ 	.short	(.L_747 - .L_746)
	.align		4
.L_746:
        /*1180*/ 	.word	index@(_ZN10layer_norm13ln_bwd_kernelINS_13Kernel_traitsI13__nv_bfloat16S2_S2_S2_fjLj2048ELj1ELj1ELj4ELj16ENS_18Kernel_traits_baseILj2048ES2_S2_S2_S2_fjLj128EEEEELb1ELb0ELb1ELb1EEEvNS_9BwdParamsE)
        /*1184*/ 	.word	0x00000000


	//----- nvinfo : EIATTR_REGCOUNT
	.align		4
.L_747:
        /*1188*/ 	.byte	0x04, 0x2f
        /*118a*/ 	.short	(.L_749 - .L_748)
	.align		4
.L_748:
        /*118c*/ 	.word	index@(_ZN10layer_norm22ln_bwd_finalize_kernelINS_22Kernel_traits_finalizeILj2048E13__nv_bfloat16S2_S2_S2_fjLb0ELj1024ELj4ENS_18Kernel_traits_baseILj2048ES2_S2_S2_S2_fjLj1024EEEEELb0ELb1EEEvNS_9BwdParamsE)
        /*1190*/ 	.word	0x00000020


	//----- nvinfo : EIATTR_FRAME_SIZE
	.align		4
.L_749:
        /*1194*/ 	.byte	0x04, 0x11
        /*1196*/ 	.short	(.L_751 - .L_750)
	.align		4
.L_750:
        /*1198*/ 	.word	index@(_ZN10layer_norm22ln_bwd_finalize_kernelINS_22Kernel_traits_finalizeILj2048E13__nv_bfloat16S2_S2_S2_fjLb0ELj1024ELj4ENS_18Kernel_traits_baseILj2048ES2_S2_S2_S2_fjLj1024EEEEELb0ELb1EEEvNS_9BwdParamsE)
        /*119c*/ 	.word	0x00000000


	//----- nvinfo : EIATTR_REGCOUNT
	.align		4
.L_751:
        /*11a0*/ 	.byte	0x04, 0x2f
        /*11a2*/ 	.short	(.L_753 - .L_752)
	.align		4
.L_752:
        /*11a4*/ 	.word	index@(_ZN10layer_norm13ln_bwd_kernelINS_13Kernel_traitsI13__nv_bfloat16S2_S2_S2_fjLj2048ELj1ELj1ELj4ELj16ENS_18Kernel_traits_baseILj2048ES2_S2_S2_S2_fjLj128EEEEELb1ELb0ELb1ELb0EEEvNS_9BwdParamsE)
        /*11a8*/ 	.word	0x00000080


	//----- nvinfo : EIATTR_FRAME_SIZE
	.align		4
.L_753:
        /*11ac*/ 	.byte	0x04, 0x11
        /*11ae*/ 	.short	(.L_755 - .L_754)
	.align		4
.L_754:
        /*11b0*/ 	.word	index@(_ZN10layer_norm13ln_bwd_kernelINS_13Kernel_traitsI13__nv_bfloat16S2_S2_S2_fjLj2048ELj1ELj1ELj4ELj16ENS_18Kernel_traits_baseILj2048ES2_S2_S2_S2_fjLj128EEEEELb1ELb0ELb1ELb0EEEvNS_9BwdParamsE)
        /*11b4*/ 	.word	0x00000000


	//----- nvinfo : EIATTR_REGCOUNT
	.align		4
.L_755:
        /*11b8*/ 	.byte	0x04, 0x2f
        /*11ba*/ 	.short	(.L_757 - .L_756)
	.align		4
.L_756:
        /*11bc*/ 	.word	index@(_ZN10layer_norm22ln_bwd_finalize_kernelINS_22Kernel_traits_finalizeILj2048E13__nv_bfloat16S2_S2_S2_fjLb0ELj1024ELj4ENS_18Kernel_traits_baseILj2048ES2_S2_S2_S2_fjLj1024EEEEELb0ELb0EEEvNS_9BwdParamsE)
        /*11c0*/ 	.word	0x00000020


	//----- nvinfo : EIATTR_FRAME_SIZE
	.align		4
.L_757:
        /*11c4*/ 	.byte	0x04, 0x11
        /*11c6*/ 	.short	(.L_759 - .L_758)
	.align		4
.L_758:
        /*11c8*/ 	.word	index@(_ZN10layer_norm22ln_bwd_finalize_kernelINS_22Kernel_traits_finalizeILj2048E13__nv_bfloat16S2_S2_S2_fjLb0ELj1024ELj4ENS_18Kernel_traits_baseILj2048ES2_S2_S2_S2_fjLj1024EEEEELb0ELb0EEEvNS_9BwdParamsE)
        /*11cc*/ 	.word	0x00000000


	//----- nvinfo : EIATTR_REGCOUNT
	.align		4
.L_759:
        /*11d0*/ 	.byte	0x04, 0x2f
        /*11d2*/ 	.short	(.L_761 - .L_760)
	.align		4
.L_760:
        /*11d4*/ 	.word	index@(_ZN10layer_norm13ln_bwd_kernelINS_13Kernel_traitsI13__nv_bfloat16S2_S2_S2_fjLj2048ELj1ELj1ELj4ELj16ENS_18Kernel_traits_baseILj2048ES2_S2_S2_S2_fjLj128EEEEELb1ELb0ELb0ELb1EEEvNS_9BwdParamsE)
        /*11d8*/ 	.word	0x0000007c


	//----- nvinfo : EIATTR_FRAME_SIZE
	.align		4
.L_761:
        /*11dc*/ 	.byte	0x04, 0x11
        /*11de*/ 	.short	(.L_763 - .L_762)
	.align		4
.L_762:
        /*11e0*/ 	.word	index@(_ZN10layer_norm13ln_bwd_kernelINS_13Kernel_traitsI13__nv_bfloat16S2_S2_S2_fjLj2048ELj1ELj1ELj4ELj16ENS_18Kernel_traits_baseILj2048ES2_S2_S2_S2_fjLj128EEEEELb1ELb0ELb0ELb1EEEvNS_9BwdParamsE)
        /*11e4*/ 	.word	0x00000000


	//----- nvinfo : EIATTR_REGCOUNT
	.align		4
.L_763:
        /*11e8*/ 	.byte	0x04, 0x2f
        /*11ea*/ 	.short	(.L_765 - .L_764)
	.align		4
.L_764:
        /*11ec*/ 	.word	index@(_ZN10layer_norm13ln_bwd_kernelINS_13Kernel_traitsI13__nv_bfloat16S2_S2_S2_fjLj2048ELj1ELj1ELj4ELj16ENS_18Kernel_traits_baseILj2048ES2_S2_S2_S2_fjLj128EEEEELb1ELb0ELb0ELb0EEEvNS_9BwdParamsE)
        /*11f0*/ 	.word	0x0000007b


	//----- nvinfo : EIATTR_FRAME_SIZE
	.align		4
.L_765:
        /*11f4*/ 	.byte	0x04, 0x11
        /*11f6*/ 	.short	(.L_767 - .L_766)
	.align		4
.L_766:
        /*11f8*/ 	.word	index@(_ZN10layer_norm13ln_bwd_kernelINS_13Kernel_traitsI13__nv_bfloat16S2_S2_S2_fjLj2048ELj1ELj1ELj4ELj16ENS_18Kernel_traits_baseILj2048ES2_S2_S2_S2_fjLj128EEEEELb1ELb0ELb0ELb0EEEvNS_9BwdParamsE)
        /*11fc*/ 	.word	0x00000000


	//----- nvinfo : EIATTR_REGCOUNT
	.align		4
.L_767:
        /*1200*/ 	.byte	0x04, 0x2f
        /*1202*/ 	.short	(.L_769 - .L_768)
	.align		4
.L_768:
        /*1204*/ 	.word	index@(_ZN10layer_norm13ln_bwd_kernelINS_13Kernel_traitsI13__nv_bfloat16S2_S2_S2_fjLj2048ELj1ELj1ELj4ELj16ENS_18Kernel_traits_baseILj2048ES2_S2_S2_S2_fjLj128EEEEELb0ELb1ELb1ELb1EEEvNS_9BwdParamsE)
        /*1208*/ 	.word	0x000000a0


	//----- nvinfo : EIATTR_FRAME_SIZE
	.align		4
.L_769:
        /*120c*/ 	.byte	0x04, 0x11
        /*120e*/ 	.short	(.L_771 - .L_770)
	.align		4
.L_770:
        /*1210*/ 	.word	index@(_ZN10layer_norm13ln_bwd_kernelINS_13Kernel_traitsI13__nv_bfloat16S2_S2_S2_fjLj2048ELj1ELj1ELj4ELj16ENS_18Kernel_traits_baseILj2048ES2_S2_S2_S2_fjLj128EEEEELb0ELb1ELb1ELb1EEEvNS_9BwdParamsE)
        /*1214*/ 	.word	0x00000000


	//----- nvinfo : EIATTR_REGCOUNT
	.align		4
.L_771:
        /*1218*/ 	.byte	0x04, 0x2f
        /*121a*/ 	.short	(.L_773 - .L_772)
	.align		4
.L_772:
        /*121c*/ 	.word	index@(_ZN10layer_norm13ln_bwd_kernelINS_13Kernel_traitsI13__nv_bfloat16S2_S2_S2_fjLj2048ELj1ELj1ELj4ELj16ENS_18Kernel_traits_baseILj2048ES2_S2_S2_S2_fjLj128EEEEELb0ELb1ELb1ELb0EEEvNS_9BwdParamsE)
        /*1220*/ 	.word	0x000000a4


	//----- nvinfo : EIATTR_FRAME_SIZE
	.align		4
.L_773:
        /*1224*/ 	.byte	0x04, 0x11
        /*1226*/ 	.short	(.L_775 - .L_774)
	.align		4
.L_774:
        /*1228*/ 	.word	index@(_ZN10layer_norm13ln_bwd_kernelINS_13Kernel_traitsI13__nv_bfloat16S2_S2_S2_fjLj2048ELj1ELj1ELj4ELj16ENS_18Kernel_traits_baseILj2048ES2_S2_S2_S2_fjLj128EEEEELb0ELb1ELb1ELb0EEEvNS_9BwdParamsE)
        /*122c*/ 	.word	0x00000000


	//----- nvinfo : EIATTR_REGCOUNT
	.align		4
.L_775:
        /*1230*/ 	.byte	0x04, 0x2f
        /*1232*/ 	.short	(.L_777 - .L_776)
	.align		4
.L_776:
        /*1234*/ 	.word	index@(_ZN10layer_norm13ln_bwd_kernelINS_13Kernel_traitsI13__nv_bfloat16S2_S2_S2_fjLj2048ELj1ELj1ELj4ELj16ENS_18Kernel_traits_baseILj2048ES2_S2_S2_S2_fjLj128EEEEELb0ELb1ELb0ELb1EEEvNS_9BwdParamsE)
        /*1238*/ 	.word	0x00000099


	//----- nvinfo : EIATTR_FRAME_SIZE
	.align		4
.L_777:
        /*123c*/ 	.byte	0x04, 0x11
        /*123e*/ 	.short	(.L_779 - .L_778)
	.align		4
.L_778:
        /*1240*/ 	.word	index@(_ZN10layer_norm13ln_bwd_kernelINS_13Kernel_traitsI13__nv_bfloat16S2_S2_S2_fjLj2048ELj1ELj1ELj4ELj16ENS_18Kernel_traits_baseILj2048ES2_S2_S2_S2_fjLj128EEEEELb0ELb1ELb0ELb1EEEvNS_9BwdParamsE)
        /*1244*/ 	.word	0x00000000


	//----- nvinfo : EIATTR_REGCOUNT
	.align		4
.L_779:
        /*1248*/ 	.byte	0x04, 0x2f
        /*124a*/ 	.short	(.L_781 - .L_780)
	.align		4
.L_780:
        /*124c*/ 	.word	index@(_ZN10layer_norm13ln_bwd_kernelINS_13Kernel_traitsI13__nv_bfloat16S2_S2_S2_fjLj2048ELj1ELj1ELj4ELj16ENS_18Kernel_traits_baseILj2048ES2_S2_S2_S2_fjLj128EEEEELb0ELb1ELb0ELb0EEEvNS_9BwdParamsE)
        /*1250*/ 	.word	0x000000a0


	//----- nvinfo : EIATTR_FRAME_SIZE
	.align		4
.L_781:
        /*1254*/ 	.byte	0x04, 0x11
        /*1256*/ 	.short	(.L_783 - .L_782)
	.align		4
.L_782:
        /*1258*/ 	.word	index@(_ZN10layer_norm13ln_bwd_kernelINS_13Kernel_traitsI13__nv_bfloat16S2_S2_S2_fjLj2048ELj1ELj1ELj4ELj16ENS_18Kernel_traits_baseILj2048ES2_S2_S2_S2_fjLj128EEEEELb0ELb1ELb0ELb0EEEvNS_9BwdParamsE)
        /*125c*/ 	.word	0x00000000


	//----- nvinfo : EIATTR_REGCOUNT
	.align		4
.L_783:
        /*1260*/ 	.byte	0x04, 0x2f
        /*1262*/ 	.short	(.L_785 - .L_784)
	.align		4
.L_784:
        /*1264*/ 	.word	index@(_ZN10layer_norm13ln_bwd_kernelINS_13Kernel_traitsI13__nv_bfloat16S2_S2_S2_fjLj2048ELj1ELj1ELj4ELj16ENS_18Kernel_traits_baseILj2048ES2_S2_S2_S2_fjLj128EEEEELb0ELb0ELb1ELb1EEEvNS_9BwdParamsE)
        /*1268*/ 	.word	0x0000007e


	//----- nvinfo : EIATTR_FRAME_SIZE
	.align		4
.L_785:
        /*126c*/ 	.byte	0x04, 0x11
        /*126e*/ 	.short	(.L_787 - .L_786)
	.align		4
.L_786:
        /*1270*/ 	.word	index@(_ZN10layer_norm13ln_bwd_kernelINS_13Kernel_traitsI13__nv_bfloat16S2_S2_S2_fjLj2048ELj1ELj1ELj4ELj16ENS_18Kernel_traits_baseILj2048ES2_S2_S2_S2_fjLj128EEEEELb0ELb0ELb1ELb1EEEvNS_9BwdParamsE)
        /*1274*/ 	.word	0x00000000


	//----- nvinfo : EIATTR_REGCOUNT
	.align		4
.L_787:
        /*1278*/ 	.byte	0x04, 0x2f
        /*127a*/ 	.short	(.L_789 - .L_788)
	.align		4
.L_788:
        /*127c*/ 	.word	index@(_ZN10layer_norm13ln_bwd_kernelINS_13Kernel_traitsI13__nv_bfloat16S2_S2_S2_fjLj2048ELj1ELj1ELj4ELj16ENS_18Kernel_traits_baseILj2048ES2_S2_S2_S2_fjLj128EEEEELb0ELb0ELb1ELb0EEEvNS_9BwdParamsE)
        /*1280*/ 	.word	0x00000080


	//----- nvinfo : EIATTR_FRAME_SIZE
	.align		4
.L_789:
        /*1284*/ 	.byte	0x04, 0x11
        /*1286*/ 	.short	(.L_791 - .L_790)
	.align		4
.L_790:
        /*1288*/ 	.word	index@(_ZN10layer_norm13ln_bwd_kernelINS_13Kernel_traitsI13__nv_bfloat16S2_S2_S2_fjLj2048ELj1ELj1ELj4ELj16ENS_18Kernel_traits_baseILj2048ES2_S2_S2_S2_fjLj128EEEEELb0ELb0ELb1ELb0EEEvNS_9BwdParamsE)
        /*128c*/ 	.word	0x00000000


	//----- nvinfo : EIATTR_REGCOUNT
	.align		4
.L_791:
        /*1290*/ 	.byte	0x04, 0x2f
        /*1292*/ 	.short	(.L_793 - .L_792)
	.align		4
.L_792:
        /*1294*/ 	.word	index@(_ZN10layer_norm13ln_bwd_kernelINS_13Kernel_traitsI13__nv_bfloat16S2_S2_S2_fjLj2048ELj1ELj1ELj4ELj16ENS_18Kernel_traits_baseILj2048ES2_S2_S2_S2_fjLj128EEEEELb0ELb0ELb0ELb1EEEvNS_9BwdParamsE)
        /*1298*/ 	.word	0x00000078


	//----- nvinfo : EIATTR_FRAME_SIZE
	.align		4
.L_793:
        /*129c*/ 	.byte	0x04, 0x11
        /*129e*/ 	.short	(.L_795 - .L_794)
	.align		4
.L_794:
        /*12a0*/ 	.word	index@(_ZN10layer_norm13ln_bwd_kernelINS_13Kernel_traitsI13__nv_bfloat16S2_S2_S2_fjLj2048ELj1ELj1ELj4ELj16ENS_18Kernel_traits_baseILj2048ES2_S2_S2_S2_fjLj128EEEEELb0ELb0ELb0ELb1EEEvNS_9BwdParamsE)
        /*12a4*/ 	.word	0x00000000


	//----- nvinfo : EIATTR_REGCOUNT
	.align		4
.L_795:
        /*12a8*/ 	.byte	0x04, 0x2f
        /*12aa*/ 	.short	(.L_797 - .L_796)
	.align		4
.L_796:
        /*12ac*/ 	.word	index@(_ZN10layer_norm13ln_bwd_kernelINS_13Kernel_traitsI13__nv_bfloat16S2_S2_S2_fjLj2048ELj1ELj1ELj4ELj16ENS_18Kernel_traits_baseILj2048ES2_S2_S2_S2_fjLj128EEEEELb0ELb0ELb0ELb0EEEvNS_9BwdParamsE)
        /*12b0*/ 	.word	0x0000007a


	//----- nvinfo : EIATTR_FRAME_SIZE
	.align		4
.L_797:
        /*12b4*/ 	.byte	0x04, 0x11
        /*12b6*/ 	.short	(.L_799 - .L_798)
	.align		4
.L_798:
        /*12b8*/ 	.word	index@(_ZN10layer_norm13ln_bwd_kernelINS_13Kernel_traitsI13__nv_bfloat16S2_S2_S2_fjLj2048ELj1ELj1ELj4ELj16ENS_18Kernel_traits_baseILj2048ES2_S2_S2_S2_fjLj128EEEEELb0ELb0ELb0ELb0EEEvNS_9BwdParamsE)
        /*12bc*/ 	.word	0x00000000


	//----- nvinfo : EIATTR_MIN_STACK_SIZE
	.align		4
.L_799:
        /*12c0*/ 	.byte	0x04, 0x12
        /*12c2*/ 	.short	(.L_801 - .L_800)
	.align		4
.L_800:
        /*12c4*/ 	.word	index@(_ZN10layer_norm13ln_bwd_kernelINS_13Kernel_traitsI13__nv_bfloat16S2_S2_S2_fjLj2048ELj1ELj1ELj4ELj16ENS_18Kernel_traits_baseILj2048ES2_S2_S2_S2_fjLj128EEEEELb0ELb0ELb0ELb0EEEvNS_9BwdParamsE)
        /*12c8*/ 	.word	0x00000000


	//----- nvinfo : EIATTR_MIN_STACK_SIZE
	.align		4
.L_801:
        /*12cc*/ 	.byte	0x04, 0x12
        /*12ce*/ 	.short	(.L_803 - .L_802)
	.align		4
.L_802:
        /*12d0*/ 	.word	index@(_ZN10layer_norm13ln_bwd_kernelINS_13Kernel_traitsI13__nv_bfloat16S2_S2_S2_fjLj2048ELj1ELj1ELj4ELj16ENS_18Kernel_traits_baseILj2048ES2_S2_S2_S2_fjLj128EEEEELb0ELb0ELb0ELb1EEEvNS_9BwdParamsE)
        /*12d4*/ 	.word	0x00000000


	//----- nvinfo : EIATTR_MIN_STACK_SIZE
	.align		4
.L_803:
        /*12d8*/ 	.byte	0x04, 0x12
        /*12da*/ 	.short	(.L_805 - .L_804)
	.align		4
.L_804:
        /*12dc*/ 	.word	index@(_ZN10layer_norm13ln_bwd_kernelINS_13Kernel_traitsI13__nv_bfloat16S2_S2_S2_fjLj2048ELj1ELj1ELj4ELj16ENS_18Kernel_traits_baseILj2048ES2_S2_S2_S2_fjLj128EEEEELb0ELb0ELb1ELb0EEEvNS_9BwdParamsE)
        /*12e0*/ 	.word	0x00000000


	//----- nvinfo : EIATTR_MIN_STACK_SIZE
	.align		4
.L_805:
        /*12e4*/ 	.byte	0x04, 0x12
        /*12e6*/ 	.short	(.L_807 - .L_806)
	.align		4
.L_806:
        /*12e8*/ 	.word	index@(_ZN10layer_norm13ln_bwd_kernelINS_13Kernel_traitsI13__nv_bfloat16S2_S2_S2_fjLj2048ELj1ELj1ELj4ELj16ENS_18Kernel_traits_baseILj2048ES2_S2_S2_S2_fjLj128EEEEELb0ELb0ELb1ELb1EEEvNS_9BwdParamsE)
        /*12ec*/ 	.word	0x00000000


	//----- nvinfo : EIATTR_MIN_STACK_SIZE
	.align		4
.L_807:
        /*12f0*/ 	.byte	0x04, 0x12
        /*12f2*/ 	.short	(.L_809 - .L_808)
	.align		4
.L_808:
        /*12f4*/ 	.word	index@(_ZN10layer_norm13ln_bwd_kernelINS_13Kernel_traitsI13__nv_bfloat16S2_S2_S2_fjLj2048ELj1ELj1ELj4ELj16ENS_18Kernel_traits_baseILj2048ES2_S2_S2_S2_fjLj128EEEEELb0ELb1ELb0ELb0EEEvNS_9BwdParamsE)
        /*12f8*/ 	.word	0x00000000


	//----- nvinfo : EIATTR_MIN_STACK_SIZE
	.align		4
.L_809:
        /*12fc*/ 	.byte	0x04, 0x12
        /*12fe*/ 	.short	(.L_811 - .L_810)
	.align		4
.L_810:
        /*1300*/ 	.word	index@(_ZN10layer_norm13ln_bwd_kernelINS_13Kernel_traitsI13__nv_bfloat16S2_S2_S2_fjLj2048ELj1ELj1ELj4ELj16ENS_18Kernel_traits_baseILj2048ES2_S2_S2_S2_fjLj128EEEEELb0ELb1ELb0ELb1EEEvNS_9BwdParamsE)
        /*1304*/ 	.word	0x00000000


	//----- nvinfo : EIATTR_MIN_STACK_SIZE
	.align		4
.L_811:
        /*1308*/ 	.byte	0x04, 0x12
        /*130a*/ 	.short	(.L_813 - .L_812)
	.align		4
.L_812:
        /*130c*/ 	.word	index@(_ZN10layer_norm13ln_bwd_kernelINS_13Kernel_traitsI13__nv_bfloat16S2_S2_S2_fjLj2048ELj1ELj1ELj4ELj16ENS_18Kernel_traits_baseILj2048ES2_S2_S2_S2_fjLj128EEEEELb0ELb1ELb1ELb0EEEvNS_9BwdParamsE)
        /*1310*/ 	.word	0x00000000


	//----- nvinfo : EIATTR_MIN_STACK_SIZE
	.align		4
.L_813:
        /*1314*/ 	.byte	0x04, 0x12
        /*1316*/ 	.short	(.L_815 - .L_814)
	.align		4
.L_814:
        /*1318*/ 	.word	index@(_ZN10layer_norm13ln_bwd_kernelINS_13Kernel_traitsI13__nv_bfloat16S2_S2_S2_fjLj2048ELj1ELj1ELj4ELj16ENS_18Kernel_traits_baseILj2048ES2_S2_S2_S2_fjLj128EEEEELb0ELb1ELb1ELb1EEEvNS_9BwdParamsE)
        /*131c*/ 	.word	0x00000000


	//----- nvinfo : EIATTR_MIN_STACK_SIZE
	.align		4
.L_815:
        /*1320*/ 	.byte	0x04, 0x12
        /*1322*/ 	.short	(.L_817 - .L_816)
	.align		4
.L_816:
        /*1324*/ 	.word	index@(_ZN10layer_norm13ln_bwd_kernelINS_13Kernel_traitsI13__nv_bfloat16S2_S2_S2_fjLj2048ELj1ELj1ELj4ELj16ENS_18Kernel_traits_baseILj2048ES2_S2_S2_S2_fjLj128EEEEELb1ELb0ELb0ELb0EEEvNS_9BwdParamsE)
        /*1328*/ 	.word	0x00000000


	//----- nvinfo : EIATTR_MIN_STACK_SIZE
	.align		4
.L_817:
        /*132c*/ 	.byte	0x04, 0x12
        /*132e*/ 	.short	(.L_819 - .L_818)
	.align		4
.L_818:
        /*1330*/ 	.word	index@(_ZN10layer_norm13ln_bwd_kernelINS_13Kernel_traitsI13__nv_bfloat16S2_S2_S2_fjLj2048ELj1ELj1ELj4ELj16ENS_18Kernel_traits_baseILj2048ES2_S2_S2_S2_fjLj128EEEEELb1ELb0ELb0ELb1EEEvNS_9BwdParamsE)
        /*1334*/ 	.word	0x00000000


	//----- nvinfo : EIATTR_MIN_STACK_SIZE
	.align		4
.L_819:
        /*1338*/ 	.byte	0x04, 0x12
        /*133a*/ 	.short	(.L_821 - .L_820)
	.align		4
.L_820:
        /*133c*/ 	.word	index@(_ZN10layer_norm22ln_bwd_finalize_kernelINS_22Kernel_traits_finalizeILj2048E13__nv_bfloat16S2_S2_S2_fjLb0ELj1024ELj4ENS_18Kernel_traits_baseILj2048ES2_S2_S2_S2_fjLj1024EEEEELb0ELb0EEEvNS_9BwdParamsE)
        /*1340*/ 	.word	0x00000000


	//----- nvinfo : EIATTR_MIN_STACK_SIZE
	.align		4
.L_821:
        /*1344*/ 	.byte	0x04, 0x12
        /*1346*/ 	.short	(.L_823 - .L_822)
	.align		4
.L_822:
        /*1348*/ 	.word	index@(_ZN10layer_norm13ln_bwd_kernelINS_13Kernel_traitsI13__nv_bfloat16S2_S2_S2_fjLj2048ELj1ELj1ELj4ELj16ENS_18Kernel_traits_baseILj2048ES2_S2_S2_S2_fjLj128EEEEELb1ELb0ELb1ELb0EEEvNS_9BwdParamsE)
        /*134c*/ 	.word	0x00000000


	//----- nvinfo : EIATTR_MIN_STACK_SIZE
	.align		4
.L_823:
        /*1350*/ 	.byte	0x04, 0x12
        /*1352*/ 	.short	(.L_825 - .L_824)
	.align		4
.L_824:
        /*1354*/ 	.word	index@(_ZN10layer_norm22ln_bwd_finalize_kernelINS_22Kernel_traits_finalizeILj2048E13__nv_bfloat16S2_S2_S2_fjLb0ELj1024ELj4ENS_18Kernel_traits_baseILj2048ES2_S2_S2_S2_fjLj1024EEEEELb0ELb1EEEvNS_9BwdParamsE)
        /*1358*/ 	.word	0x00000000


	//----- nvinfo : EIATTR_MIN_STACK_SIZE
	.align		4
.L_825:
        /*135c*/ 	.byte	0x04, 0x12
        /*135e*/ 	.short	(.L_827 - .L_826)
	.align		4
.L_826:
        /*1360*/ 	.word	index@(_ZN10layer_norm13ln_bwd_kernelINS_13Kernel_traitsI13__nv_bfloat16S2_S2_S2_fjLj2048ELj1ELj1ELj4ELj16ENS_18Kernel_traits_baseILj2048ES2_S2_S2_S2_fjLj128EEEEELb1ELb0ELb1ELb1EEEvNS_9BwdParamsE)
        /*1364*/ 	.word	0x00000000


	//----- nvinfo : EIATTR_MIN_STACK_SIZE
	.align		4
.L_827:
        /*1368*/ 	.byte	0x04, 0x12
        /*136a*/ 	.short	(.L_829 - .L_828)
	.align		4
.L_828:
        /*136c*/ 	.word	index@(_ZN10layer_norm13ln_bwd_kernelINS_13Kernel_traitsI13__nv_bfloat16S2_S2_S2_fjLj2048ELj1ELj1ELj4ELj16ENS_18Kernel_traits_baseILj2048ES2_S2_S2_S2_fjLj128EEEEELb1ELb1ELb0ELb0EEEvNS_9BwdParamsE)
        /*1370*/ 	.word	0x00000000


	//----- nvinfo : EIATTR_MIN_STACK_SIZE
	.align		4
.L_829:
        /*1374*/ 	.byte	0x04, 0x12
        /*1376*/ 	.short	(.L_831 - .L_830)
	.align		4
.L_830:
        /*1378*/ 	.word	index@(_ZN10layer_norm13ln_bwd_kernelINS_13Kernel_traitsI13__nv_bfloat16S2_S2_S2_fjLj2048ELj1ELj1ELj4ELj16ENS_18Kernel_traits_baseILj2048ES2_S2_S2_S2_fjLj128EEEEELb1ELb1ELb0ELb1EEEvNS_9BwdParamsE)
        /*137c*/ 	.word	0x00000000


	//----- nvinfo : EIATTR_MIN_STACK_SIZE
	.align		4
.L_831:
        /*1380*/ 	.byte	0x04, 0x12
        /*1382*/ 	.short	(.L_833 - .L_832)
	.align		4
.L_832:
        /*1384*/ 	.word	index@(_ZN10layer_norm22ln_bwd_finalize_kernelINS_22Kernel_traits_finalizeILj2048E13__nv_bfloat16S2_S2_S2_fjLb1ELj1024ELj4ENS_18Kernel_traits_baseILj2048ES2_S2_S2_S2_fjLj1024EEEEELb1ELb0EEEvNS_9BwdParamsE)
        /*1388*/ 	.word	0x00000000


	//----- nvinfo : EIATTR_MIN_STACK_SIZE
	.align		4
.L_833:
        /*138c*/ 	.byte	0x04, 0x12
        /*138e*/ 	.short	(.L_835 - .L_834)
	.align		4
.L_834:
        /*1390*/ 	.word	index@(_ZN10layer_norm13ln_bwd_kernelINS_13Kernel_traitsI13__nv_bfloat16S2_S2_S2_fjLj2048ELj1ELj1ELj4ELj16ENS_18Kernel_traits_baseILj2048ES2_S2_S2_S2_fjLj128EEEEELb1ELb1ELb1ELb0EEEvNS_9BwdParamsE)
        /*1394*/ 	.word	0x00000000


	//----- nvinfo : EIATTR_MIN_STACK_SIZE
	.align		4
.L_835:
        /*1398*/ 	.byte	0x04, 0x12
        /*139a*/ 	.short	(.L_837 - .L_836)
	.align		4
.L_836:
        /*139c*/ 	.word	index@(_ZN10layer_norm22ln_bwd_finalize_kernelINS_22Kernel_traits_finalizeILj2048E13__nv_bfloat16S2_S2_S2_fjLb1ELj1024ELj4ENS_18Kernel_traits_baseILj2048ES2_S2_S2_S2_fjLj1024EEEEELb1ELb1EEEvNS_9BwdParamsE)
        /*13a0*/ 	.word	0x00000000


	//----- nvinfo : EIATTR_MIN_STACK_SIZE
	.align		4
.L_837:
        /*13a4*/ 	.byte	0x04, 0x12
        /*13a6*/ 	.short	(.L_839 - .L_838)
	.align		4
.L_838:
        /*13a8*/ 	.word	index@(_ZN10layer_norm13ln_bwd_kernelINS_13Kernel_traitsI13__nv_bfloat16S2_S2_S2_fjLj2048ELj1ELj1ELj4ELj16ENS_18Kernel_traits_baseILj2048ES2_S2_S2_S2_fjLj128EEEEELb1ELb1ELb1ELb1EEEvNS_9BwdParamsE)
        /*13ac*/ 	.word	0x00000000


	//----- nvinfo : EIATTR_MIN_STACK_SIZE
	.align		4
.L_839:
        /*13b0*/ 	.byte	0x04, 0x12
        /*13b2*/ 	.short	(.L_841 - .L_840)
	.align		4
.L_840:
        /*13b4*/ 	.word	index@(_ZN10layer_norm13ln_bwd_kernelINS_13Kernel_traitsI6__halfS2_S2_S2_fjLj2048ELj1ELj1ELj4ELj16ENS_18Kernel_traits_baseILj2048ES2_S2_S2_S2_fjLj128EEEEELb0ELb0ELb0ELb0EEEvNS_9BwdParamsE)
        /*13b8*/ 	.word	0x00000000


	//----- nvinfo : EIATTR_MIN_STACK_SIZE
	.align		4
.L_841:
        /*13bc*/ 	.byte	0x04, 0x12
        /*13be*/ 	.short	(.L_843 - .L_842)
	.align		4
.L_842:
        /*13c0*/ 	.word	index@(_ZN10layer_norm13ln_bwd_kernelINS_13Kernel_traitsI6__halfS2_S2_S2_fjLj2048ELj1ELj1ELj4ELj16ENS_18Kernel_traits_baseILj2048ES2_S2_S2_S2_fjLj128EEEEELb0ELb0ELb0ELb1EEEvNS_9BwdParamsE)
        /*13c4*/ 	.word	0x00000000


	//----- nvinfo : EIATTR_MIN_STACK_SIZE
	.align		4
.L_843:
        /*13c8*/ 	.byte	0x04, 0x12
        /*13ca*/ 	.short	(.L_845 - .L_844)
	.align		4
.L_844:
        /*13cc*/ 	.word	index@(_ZN10layer_norm13ln_bwd_kernelINS_13Kernel_traitsI6__halfS2_S2_S2_fjLj2048ELj1ELj1ELj4ELj16ENS_18Kernel_traits_baseILj2048ES2_S2_S2_S2_fjLj128EEEEELb0ELb0ELb1ELb0EEEvNS_9BwdParamsE)
        /*13d0*/ 	.word	0x00000000


	//----- nvinfo : EIATTR_MIN_STACK_SIZE
	.align		4
.L_845:
        /*13d4*/ 	.byte	0x04, 0x12
        /*13d6*/ 	.short	(.L_847 - .L_846)
	.align		4
.L_846:
        /*13d8*/ 	.word	index@(_ZN10layer_norm13ln_bwd_kernelINS_13Kernel_traitsI6__halfS2_S2_S2_fjLj2048ELj1ELj1ELj4ELj16ENS_18Kernel_traits_baseILj2048ES2_S2_S2_S2_fjLj128EEEEELb0ELb0ELb1ELb1EEEvNS_9BwdParamsE)
        /*13dc*/ 	.word	0x00000000


	//----- nvinfo : EIATTR_MIN_STACK_SIZE
	.align		4
.L_847:
        /*13e0*/ 	.byte	0x04, 0x12
        /*13e2*/ 	.short	(.L_849 - .L_848)
	.align		4
.L_848:
        /*13e4*/ 	.word	index@(_ZN10layer_norm13ln_bwd_kernelINS_13Kernel_traitsI6__halfS2_S2_S2_fjLj2048ELj1ELj1ELj4ELj16ENS_18Kernel_traits_baseILj2048ES2_S2_S2_S2_fjLj128EEEEELb0ELb1ELb0ELb0EEEvNS_9BwdParamsE)
        /*13e8*/ 	.word	0x00000000


	//----- nvinfo : EIATTR_MIN_STACK_SIZE
	.align		4
.L_849:
        /*13ec*/ 	.byte	0x04, 0x12
        /*13ee*/ 	.short	(.L_851 - .L_850)
	.align		4
.L_850:
        /*13f0*/ 	.word	index@(_ZN10layer_norm13ln_bwd_kernelINS_13Kernel_traitsI6__halfS2_S2_S2_fjLj2048ELj1ELj1ELj4ELj16ENS_18Kernel_traits_baseILj2048ES2_S2_S2_S2_fjLj128EEEEELb0ELb1ELb0ELb1EEEvNS_9BwdParamsE)
        /*13f4*/ 	.word	0x00000000


	//----- nvinfo : EIATTR_MIN_STACK_SIZE
	.align		4
.L_851:
        /*13f8*/ 	.byte	0x04, 0x12
        /*13fa*/ 	.short	(.L_853 - .L_852)
	.align		4
.L_852:
        /*13fc*/ 	.word	index@(_ZN10layer_norm13ln_bwd_kernelINS_13Kernel_traitsI6__halfS2_S2_S2_fjLj2048ELj1ELj1ELj4ELj16ENS_18Kernel_traits_baseILj2048ES2_S2_S2_S2_fjLj128EEEEELb0ELb1ELb1ELb0EEEvNS_9BwdParamsE)
        /*1400*/ 	.word	0x00000000


	//----- nvinfo : EIATTR_MIN_STACK_SIZE
	.align		4
.L_853:
        /*1404*/ 	.byte	0x04, 0x12
        /*1406*/ 	.short	(.L_855 - .L_854)
	.align		4
.L_854:
        /*1408*/ 	.word	index@(_ZN10layer_norm13ln_bwd_kernelINS_13Kernel_traitsI6__halfS2_S2_S2_fjLj2048ELj1ELj1ELj4ELj16ENS_18Kernel_traits_baseILj2048ES2_S2_S2_S2_fjLj128EEEEELb0ELb1ELb1ELb1EEEvNS_9BwdParamsE)
        /*140c*/ 	.word	0x00000000


	//----- nvinfo : EIATTR_MIN_STACK_SIZE
	.align		4
.L_855:
        /*1410*/ 	.byte	0x04, 0x12
        /*1412*/ 	.short	(.L_857 - .L_856)
	.align		4
.L_856:
        /*1414*/ 	.word	index@(_ZN10layer_norm13ln_bwd_kernelINS_13Kernel_traitsI6__halfS2_S2_S2_fjLj2048ELj1ELj1ELj4ELj16ENS_18Kernel_traits_baseILj2048ES2_S2_S2_S2_fjLj128EEEEELb1ELb0ELb0ELb0EEEvNS_9BwdParamsE)
        /*1418*/ 	.word	0x00000000


	//----- nvinfo : EIATTR_MIN_STACK_SIZE
	.align		4
.L_857:
        /*141c*/ 	.byte	0x04, 0x12
        /*141e*/ 	.short	(.L_859 - .L_858)
	.align		4
.L_858:
        /*1420*/ 	.word	index@(_ZN10layer_norm13ln_bwd_kernelINS_13Kernel_traitsI6__halfS2_S2_S2_fjLj2048ELj1ELj1ELj4ELj16ENS_18Kernel_traits_baseILj2048ES2_S2_S2_S2_fjLj128EEEEELb1ELb0ELb0ELb1EEEvNS_9BwdParamsE)
        /*1424*/ 	.word	0x00000000


	//----- nvinfo : EIATTR_MIN_STACK_SIZE
	.align		4
.L_859:
        /*1428*/ 	.byte	0x04, 0x12
        /*142a*/ 	.short	(.L_861 - .L_860)
	.align		4
.L_860:
        /*142c*/ 	.word	index@(_ZN10layer_norm22ln_bwd_finalize_kernelINS_22Kernel_traits_finalizeILj2048E6__halfS2_S2_S2_fjLb0ELj1024ELj4ENS_18Kernel_traits_baseILj2048ES2_S2_S2_S2_fjLj1024EEEEELb0ELb0EEEvNS_9BwdParamsE)
        /*1430*/ 	.word	0x00000000


	//----- nvinfo : EIATTR_MIN_STACK_SIZE
	.align		4
.L_861:
        /*1434*/ 	.byte	0x04, 0x12
        /*1436*/ 	.short	(.L_863 - .L_862)
	.align		4
.L_862:
        /*1438*/ 	.word	index@(_ZN10layer_norm13ln_bwd_kernelINS_13Kernel_traitsI6__halfS2_S2_S2_fjLj2048ELj1ELj1ELj4ELj16ENS_18Kernel_traits_baseILj2048ES2_S2_S2_S2_fjLj128EEEEELb1ELb0ELb1ELb0EEEvNS_9BwdParamsE)
        /*143c*/ 	.word	0x00000000


	//----- nvinfo : EIATTR_MIN_STACK_SIZE
	.align		4
.L_863:
        /*1440*/ 	.byte	0x04, 0x12
        /*1442*/ 	.short	(.L_865 - .L_864)
	.align		4
.L_864:
        /*1444*/ 	.word	index@(_ZN10layer_norm22ln_bwd_finalize_kernelINS_22Kernel_traits_finalizeILj2048E6__halfS2_S2_S2_fjLb0ELj1024ELj4ENS_18Kernel_traits_baseILj2048ES2_S2_S2_S2_fjLj1024EEEEELb0ELb1EEEvNS_9BwdParamsE)
        /*1448*/ 	.word	0x00000000


	//----- nvinfo : EIATTR_MIN_STACK_SIZE
	.align		4
.L_865:
        /*144c*/ 	.byte	0x04, 0x12
        /*144e*/ 	.short	(.L_867 - .L_866)
	.align		4
.L_866:
        /*1450*/ 	.word	index@(_ZN10layer_norm13ln_bwd_kernelINS_13Kernel_traitsI6__halfS2_S2_S2_fjLj2048ELj1ELj1ELj4ELj16ENS_18Kernel_traits_baseILj2048ES2_S2_S2_S2_fjLj128EEEEELb1ELb0ELb1ELb1EEEvNS_9BwdParamsE)
        /*1454*/ 	.word	0x00000000


	//----- nvinfo : EIATTR_MIN_STACK_SIZE
	.align		4
.L_867:
        /*1458*/ 	.byte	0x04, 0x12
        /*145a*/ 	.short	(.L_869 - .L_868)
	.align		4
.L_868:
        /*145c*/ 	.word	index@(_ZN10layer_norm13ln_bwd_kernelINS_13Kernel_traitsI6__halfS2_S2_S2_fjLj2048ELj1ELj1ELj4ELj16ENS_18Kernel_traits_baseILj2048ES2_S2_S2_S2_fjLj128EEEEELb1ELb1ELb0ELb0EEEvNS_9BwdParamsE)
        /*1460*/ 	.word	0x00000000


	//----- nvinfo : EIATTR_MIN_STACK_SIZE
	.align		4
.L_869:
        /*1464*/ 	.byte	0x04, 0x12
        /*1466*/ 	.short	(.L_871 - .L_870)
	.align		4
.L_870:
        /*1468*/ 	.word	index@(_ZN10layer_norm13ln_bwd_kernelINS_13Kernel_traitsI6__halfS2_S2_S2_fjLj2048ELj1ELj1ELj4ELj16ENS_18Kernel_traits_baseILj2048ES2_S2_S2_S2_fjLj128EEEEELb1ELb1ELb0ELb1EEEvNS_9BwdParamsE)
        /*146c*/ 	.word	0x00000000


	//----- nvinfo : EIATTR_MIN_STACK_SIZE
	.align		4
.L_871:
        /*1470*/ 	.byte	0x04, 0x12
        /*1472*/ 	.short	(.L_873 - .L_872)
	.align		4
.L_872:
        /*1474*/ 	.word	index@(_ZN10layer_norm22ln_bwd_finalize_kernelINS_22Kernel_traits_finalizeILj2048E6__halfS2_S2_S2_fjLb1ELj1024ELj4ENS_18Kernel_traits_baseILj2048ES2_S2_S2_S2_fjLj1024EEEEELb1ELb0EEEvNS_9BwdParamsE)
        /*1478*/ 	.word	0x00000000


	//----- nvinfo : EIATTR_MIN_STACK_SIZE
	.align		4
.L_873:
        /*147c*/ 	.byte	0x04, 0x12
        /*147e*/ 	.short	(.L_875 - .L_874)
	.align		4
.L_874:
        /*1480*/ 	.word	index@(_ZN10layer_norm13ln_bwd_kernelINS_13Kernel_traitsI6__halfS2_S2_S2_fjLj2048ELj1ELj1ELj4ELj16ENS_18Kernel_traits_baseILj2048ES2_S2_S2_S2_fjLj128EEEEELb1ELb1ELb1ELb0EEEvNS_9BwdParamsE)
        /*1484*/ 	.word	0x00000000


	//----- nvinfo : EIATTR_MIN_STACK_SIZE
	.align		4
.L_875:
        /*1488*/ 	.byte	0x04, 0x12
        /*148a*/ 	.short	(.L_877 - .L_876)
	.align		4
.L_876:
        /*148c*/ 	.word	index@(_ZN10layer_norm22ln_bwd_finalize_kernelINS_22Kernel_traits_finalizeILj2048E6__halfS2_S2_S2_fjLb1ELj1024ELj4ENS_18Kernel_traits_baseILj2048ES2_S2_S2_S2_fjLj1024EEEEELb1ELb1EEEvNS_9BwdParamsE)
        /*1490*/ 	.word	0x00000000


	//----- nvinfo : EIATTR_MIN_STACK_SIZE
	.align		4
.L_877:
        /*1494*/ 	.byte	0x04, 0x12
        /*1496*/ 	.short	(.L_879 - .L_878)
	.align		4
.L_878:
        /*1498*/ 	.word	index@(_ZN10layer_norm13ln_bwd_kernelINS_13Kernel_traitsI6__halfS2_S2_S2_fjLj2048ELj1ELj1ELj4ELj16ENS_18Kernel_traits_baseILj2048ES2_S2_S2_S2_fjLj128EEEEELb1ELb1ELb1ELb1EEEvNS_9BwdParamsE)
        /*149c*/ 	.word	0x00000000


	//----- nvinfo : EIATTR_MIN_STACK_SIZE
	.align		4
.L_879:
        /*14a0*/ 	.byte	0x04, 0x12
        /*14a2*/ 	.short	(.L_881 - .L_880)
	.align		4
.L_880:
        /*14a4*/ 	.word	index@(_ZN10layer_norm13ln_bwd_kernelINS_13Kernel_traitsIf13__nv_bfloat16S2_S2_fjLj2048ELj1ELj1ELj4ELj16ENS_18Kernel_traits_baseILj2048EfS2_S2_S2_fjLj128EEEEELb0ELb0ELb0ELb0EEEvNS_9BwdParamsE)
        /*14a8*/ 	.word	0x00000000


	//----- nvinfo : EIATTR_MIN_STACK_SIZE
	.align		4
.L_881:
        /*14ac*/ 	.byte	0x04, 0x12
        /*14ae*/ 	.short	(.L_883 - .L_882)
	.align		4
.L_882:
        /*14b0*/ 	.word	index@(_ZN10layer_norm13ln_bwd_kernelINS_13Kernel_traitsIf13__nv_bfloat16S2_S2_fjLj2048ELj1ELj1ELj4ELj16ENS_18Kernel_traits_baseILj2048EfS2_S2_S2_fjLj128EEEEELb0ELb0ELb0ELb1EEEvNS_9BwdParamsE)
        /*14b4*/ 	.word	0x00000000


	//----- nvinfo : EIATTR_MIN_STACK_SIZE
	.align		4
.L_883:
        /*14b8*/ 	.byte	0x04, 0x12
        /*14ba*/ 	.short	(.L_885 - .L_884)
	.align		4
.L_884:
        /*14bc*/ 	.word	index@(_ZN10layer_norm13ln_bwd_kernelINS_13Kernel_traitsIf13__nv_bfloat16S2_S2_fjLj2048ELj1ELj1ELj4ELj16ENS_18Kernel_traits_baseILj2048EfS2_S2_S2_fjLj128EEEEELb0ELb0ELb1ELb0EEEvNS_9BwdParamsE)
        /*14c0*/ 	.word	0x00000000


	//----- nvinfo : EIATTR_MIN_STACK_SIZE
	.align		4
.L_885:
        /*14c4*/ 	.byte	0x04, 0x12
        /*14c6*/ 	.short	(.L_887 - .L_886)
	.align		4
.L_886:
        /*14c8*/ 	.word	index@(_ZN10layer_norm13ln_bwd_kernelINS_13Kernel_traitsIf13__nv_bfloat16S2_S2_fjLj2048ELj1ELj1ELj4ELj16ENS_18Kernel_traits_baseILj2048EfS2_S2_S2_fjLj128EEEEELb0ELb0ELb1ELb1EEEvNS_9BwdParamsE)
        /*14cc*/ 	.word	0x00000000


	//----- nvinfo : EIATTR_MIN_STACK_SIZE
	.align		4
.L_887:
        /*14d0*/ 	.byte	0x04, 0x12
        /*14d2*/ 	.short	(.L_889 - .L_888)
	.align		4
.L_888:
        /*14d4*/ 	.word	index@(_ZN10layer_norm13ln_bwd_kernelINS_13Kernel_traitsIf13__nv_bfloat16S2_S2_fjLj2048ELj1ELj1ELj4ELj16ENS_18Kernel_traits_baseILj2048EfS2_S2_S2_fjLj128EEEEELb0ELb1ELb0ELb0EEEvNS_9BwdParamsE)
        /*14d8*/ 	.word	0x00000000


	//----- nvinfo : EIATTR_MIN_STACK_SIZE
	.align		4
.L_889:
        /*14dc*/ 	.byte	0x04, 0x12
        /*14de*/ 	.short	(.L_891 - .L_890)
	.align		4
.L_890:
        /*14e0*/ 	.word	index@(_ZN10layer_norm13ln_bwd_kernelINS_13Kernel_traitsIf13__nv_bfloat16S2_S2_fjLj2048ELj1ELj1ELj4ELj16ENS_18Kernel_traits_baseILj2048EfS2_S2_S2_fjLj128EEEEELb0ELb1ELb0ELb1EEEvNS_9BwdParamsE)
        /*14e4*/ 	.word	0x00000000


	//----- nvinfo : EIATTR_MIN_STACK_SIZE
	.align		4
.L_891:
        /*14e8*/ 	.byte	0x04, 0x12
        /*14ea*/ 	.short	(.L_893 - .L_892)
	.align		4
.L_892:
        /*14ec*/ 	.word	index@(_ZN10layer_norm13ln_bwd_kernelINS_13Kernel_traitsIf13__nv_bfloat16S2_S2_fjLj2048ELj1ELj1ELj4ELj16ENS_18Kernel_traits_baseILj2048EfS2_S2_S2_fjLj128EEEEELb0ELb1ELb1ELb0EEEvNS_9BwdParamsE)
        /*14f0*/ 	.word	0x00000000


	//----- nvinfo : EIATTR_MIN_STACK_SIZE
	.align		4
.L_893:
        /*14f4*/ 	.byte	0x04, 0x12
        /*14f6*/ 	.short	(.L_895 - .L_894)
	.align		4
.L_894:
        /*14f8*/ 	.word	index@(_ZN10layer_norm13ln_bwd_kernelINS_13Kernel_traitsIf13__nv_bfloat16S2_S2_fjLj2048ELj1ELj1ELj4ELj16ENS_18Kernel_traits_baseILj2048EfS2_S2_S2_fjLj128EEEEELb0ELb1ELb1ELb1EEEvNS_9BwdParamsE)
        /*14fc*/ 	.word	0x00000000


	//----- nvinfo : EIATTR_MIN_STACK_SIZE
	.align		4
.L_895:
        /*1500*/ 	.byte	0x04, 0x12
        /*1502*/ 	.short	(.L_897 - .L_896)
	.align		4
.L_896:
        /*1504*/ 	.word	index@(_ZN10layer_norm13ln_bwd_kernelINS_13Kernel_traitsIf13__nv_bfloat16S2_S2_fjLj2048ELj1ELj1ELj4ELj16ENS_18Kernel_traits_baseILj2048EfS2_S2_S2_fjLj128EEEEELb1ELb0ELb0ELb0EEEvNS_9BwdParamsE)
        /*1508*/ 	.word	0x00000000


	//----- nvinfo : EIATTR_MIN_STACK_SIZE
	.align		4
.L_897:
        /*150c*/ 	.byte	0x04, 0x12
        /*150e*/ 	.short	(.L_899 - .L_898)
	.align		4
.L_898:
        /*1510*/ 	.word	index@(_ZN10layer_norm13ln_bwd_kernelINS_13Kernel_traitsIf13__nv_bfloat16S2_S2_fjLj2048ELj1ELj1ELj4ELj16ENS_18Kernel_traits_baseILj2048EfS2_S2_S2_fjLj128EEEEELb1ELb0ELb0ELb1EEEvNS_9BwdParamsE)
        /*1514*/ 	.word	0x00000000


	//----- nvinfo : EIATTR_MIN_STACK_SIZE
	.align		4
.L_899:
        /*1518*/ 	.byte	0x04, 0x12
        /*151a*/ 	.short	(.L_901 - .L_900)
	.align		4
.L_900:
        /*151c*/ 	.word	index@(_ZN10layer_norm22ln_bwd_finalize_kernelINS_22Kernel_traits_finalizeILj2048Ef13__nv_bfloat16S2_S2_fjLb0ELj1024ELj4ENS_18Kernel_traits_baseILj2048EfS2_S2_S2_fjLj1024EEEEELb0ELb0EEEvNS_9BwdParamsE)
        /*1520*/ 	.word	0x00000000


	//----- nvinfo : EIATTR_MIN_STACK_SIZE
	.align		4
.L_901:
        /*1524*/ 	.byte	0x04, 0x12
        /*1526*/ 	.short	(.L_903 - .L_902)
	.align		4
.L_902:
        /*1528*/ 	.word	index@(_ZN10layer_norm13ln_bwd_kernelINS_13Kernel_traitsIf13__nv_bfloat16S2_S2_fjLj2048ELj1ELj1ELj4ELj16ENS_18Kernel_traits_baseILj2048EfS2_S2_S2_fjLj128EEEEELb1ELb0ELb1ELb0EEEvNS_9BwdParamsE)
        /*152c*/ 	.word	0x00000000


	//----- nvinfo : EIATTR_MIN_STACK_SIZE
	.align		4
.L_903:
        /*1530*/ 	.byte	0x04, 0x12
        /*1532*/ 	.short	(.L_905 - .L_904)
	.align		4
.L_904:
        /*1534*/ 	.word	index@(_ZN10layer_norm22ln_bwd_finalize_kernelINS_22Kernel_traits_finalizeILj2048Ef13__nv_bfloat16S2_S2_fjLb0ELj1024ELj4ENS_18Kernel_traits_baseILj2048EfS2_S2_S2_fjLj1024EEEEELb0ELb1EEEvNS_9BwdParamsE)
        /*1538*/ 	.word	0x00000000


	//----- nvinfo : EIATTR_MIN_STACK_SIZE
	.align		4
.L_905:
        /*153c*/ 	.byte	0x04, 0x12
        /*153e*/ 	.short	(.L_907 - .L_906)
	.align		4
.L_906:
        /*1540*/ 	.word	index@(_ZN10layer_norm13ln_bwd_kernelINS_13Kernel_traitsIf13__nv_bfloat16S2_S2_fjLj2048ELj1ELj1ELj4ELj16ENS_18Kernel_traits_baseILj2048EfS2_S2_S2_fjLj128EEEEELb1ELb0ELb1ELb1EEEvNS_9BwdParamsE)
        /*1544*/ 	.word	0x00000000


	//----- nvinfo : EIATTR_MIN_STACK_SIZE
	.align		4
.L_907:
        /*1548*/ 	.byte	0x04, 0x12
        /*154a*/ 	.short	(.L_909 - .L_908)
	.align		4
.L_908:
        /*154c*/ 	.word	index@(_ZN10layer_norm13ln_bwd_kernelINS_13Kernel_traitsIf13__nv_bfloat16S2_S2_fjLj2048ELj1ELj1ELj4ELj16ENS_18Kernel_traits_baseILj2048EfS2_S2_S2_fjLj128EEEEELb1ELb1ELb0ELb0EEEvNS_9BwdParamsE)
        /*1550*/ 	.word	0x00000000


	//----- nvinfo : EIATTR_MIN_STACK_SIZE
	.align		4
.L_909:
        /*1554*/ 	.byte	0x04, 0x12
        /*1556*/ 	.short	(.L_911 - .L_910)
	.align		4
.L_910:
        /*1558*/ 	.word	index@(_ZN10layer_norm13ln_bwd_kernelINS_13Kernel_traitsIf13__nv_bfloat16S2_S2_fjLj2048ELj1ELj1ELj4ELj16ENS_18Kernel_traits_baseILj2048EfS2_S2_S2_fjLj128EEEEELb1ELb1ELb0ELb1EEEvNS_9BwdParamsE)
        /*155c*/ 	.word	0x00000000


	//----- nvinfo : EIATTR_MIN_STACK_SIZE
	.align		4
.L_911:
        /*1560*/ 	.byte	0x04, 0x12
        /*1562*/ 	.short	(.L_913 - .L_912)
	.align		4
.L_912:
        /*1564*/ 	.word	index@(_ZN10layer_norm22ln_bwd_finalize_kernelINS_22Kernel_traits_finalizeILj2048Ef13__nv_bfloat16S2_S2_fjLb1ELj1024ELj4ENS_18Kernel_traits_baseILj2048EfS2_S2_S2_fjLj1024EEEEELb1ELb0EEEvNS_9BwdParamsE)
        /*1568*/ 	.word	0x00000000


	//----- nvinfo : EIATTR_MIN_STACK_SIZE
	.align		4
.L_913:
        /*156c*/ 	.byte	0x04, 0x12
        /*156e*/ 	.short	(.L_915 - .L_914)
	.align		4
.L_914:
        /*1570*/ 	.word	index@(_ZN10layer_norm13ln_bwd_kernelINS_13Kernel_traitsIf13__nv_bfloat16S2_S2_fjLj2048ELj1ELj1ELj4ELj16ENS_18Kernel_traits_baseILj2048EfS2_S2_S2_fjLj128EEEEELb1ELb1ELb1ELb0EEEvNS_9BwdParamsE)
        /*1574*/ 	.word	0x00000000


	//----- nvinfo : EIATTR_MIN_STACK_SIZE
	.align		4
.L_915:
        /*1578*/ 	.byte	0x04, 0x12
        /*157a*/ 	.short	(.L_917 - .L_916)
	.align		4
.L_916:
        /*157c*/ 	.word	index@(_ZN10layer_norm22ln_bwd_finalize_kernelINS_22Kernel_traits_finalizeILj2048Ef13__nv_bfloat16S2_S2_fjLb1ELj1024ELj4ENS_18Kernel_traits_baseILj2048EfS2_S2_S2_fjLj1024EEEEELb1ELb1EEEvNS_9BwdParamsE)
        /*1580*/ 	.word	0x00000000


	//----- nvinfo : EIATTR_MIN_STACK_SIZE
	.align		4
.L_917:
        /*1584*/ 	.byte	0x04, 0x12
        /*1586*/ 	.short	(.L_919 - .L_918)
	.align		4
.L_918:
        /*1588*/ 	.word	index@(_ZN10layer_norm13ln_bwd_kernelINS_13Kernel_traitsIf13__nv_bfloat16S2_S2_fjLj2048ELj1ELj1ELj4ELj16ENS_18Kernel_traits_baseILj2048EfS2_S2_S2_fjLj128EEEEELb1ELb1ELb1ELb1EEEvNS_9BwdParamsE)
        /*158c*/ 	.word	0x00000000


	//----- nvinfo : EIATTR_MIN_STACK_SIZE
	.align		4
.L_919:
        /*1590*/ 	.byte	0x04, 0x12
        /*1592*/ 	.short	(.L_921 - .L_920)
	.align		4
.L_920:
        /*1594*/ 	.word	index@(_ZN10layer_norm13ln_bwd_kernelINS_13Kernel_traitsI13__nv_bfloat16S2_fS2_fjLj2048ELj1ELj1ELj4ELj16ENS_18Kernel_traits_baseILj2048ES2_S2_fS2_fjLj128EEEEELb0ELb0ELb0ELb0EEEvNS_9BwdParamsE)
        /*1598*/ 	.word	0x00000000


	//----- nvinfo : EIATTR_MIN_STACK_SIZE
	.align		4
.L_921:
        /*159c*/ 	.byte	0x04, 0x12
        /*159e*/ 	.short	(.L_923 - .L_922)
	.align		4
.L_922:
        /*15a0*/ 	.word	index@(_ZN10layer_norm13ln_bwd_kernelINS_13Kernel_traitsI13__nv_bfloat16S2_fS2_fjLj2048ELj1ELj1ELj4ELj16ENS_18Kernel_traits_baseILj2048ES2_S2_fS2_fjLj128EEEEELb0ELb0ELb0ELb1EEEvNS_9BwdParamsE)
        /*15a4*/ 	.word	0x00000000


	//----- nvinfo : EIATTR_MIN_STACK_SIZE
	.align		4
.L_923:
        /*15a8*/ 	.byte	0x04, 0x12
        /*15aa*/ 	.short	(.L_925 - .L_924)
	.align		4
.L_924:
        /*15ac*/ 	.word	index@(_ZN10layer_norm13ln_bwd_kernelINS_13Kernel_traitsI13__nv_bfloat16S2_fS2_fjLj2048ELj1ELj1ELj4ELj16ENS_18Kernel_traits_baseILj2048ES2_S2_fS2_fjLj128EEEEELb0ELb0ELb1ELb0EEEvNS_9BwdParamsE)
        /*15b0*/ 	.word	0x00000000


	//----- nvinfo : EIATTR_MIN_STACK_SIZE
	.align		4
.L_925:
        /*15b4*/ 	.byte	0x04, 0x12
        /*15b6*/ 	.short	(.L_927 - .L_926)
	.align		4
.L_926:
        /*15b8*/ 	.word	index@(_ZN10layer_norm13ln_bwd_kernelINS_13Kernel_traitsI13__nv_bfloat16S2_fS2_fjLj2048ELj1ELj1ELj4ELj16ENS_18Kernel_traits_baseILj2048ES2_S2_fS2_fjLj128EEEEELb0ELb0ELb1ELb1EEEvNS_9BwdParamsE)
        /*15bc*/ 	.word	0x00000000


	//----- nvinfo : EIATTR_MIN_STACK_SIZE
	.align		4
.L_927:
        /*15c0*/ 	.byte	0x04, 0x12
        /*15c2*/ 	.short	(.L_929 - .L_928)
	.align		4
.L_928:
        /*15c4*/ 	.word	index@(_ZN10layer_norm13ln_bwd_kernelINS_13Kernel_traitsI13__nv_bfloat16S2_fS2_fjLj2048ELj1ELj1ELj4ELj16ENS_18Kernel_traits_baseILj2048ES2_S2_fS2_fjLj128EEEEELb0ELb1ELb0ELb0EEEvNS_9BwdParamsE)
        /*15c8*/ 	.word	0x00000000


	//----- nvinfo : EIATTR_MIN_STACK_SIZE
	.align		4
.L_929:
        /*15cc*/ 	.byte	0x04, 0x12
        /*15ce*/ 	.short	(.L_931 - .L_930)
	.align		4
.L_930:
        /*15d0*/ 	.word	index@(_ZN10layer_norm13ln_bwd_kernelINS_13Kernel_traitsI13__nv_bfloat16S2_fS2_fjLj2048ELj1ELj1ELj4ELj16ENS_18Kernel_traits_baseILj2048ES2_S2_fS2_fjLj128EEEEELb0ELb1ELb0ELb1EEEvNS_9BwdParamsE)
        /*15d4*/ 	.word	0x00000000


	//----- nvinfo : EIATTR_MIN_STACK_SIZE
	.align		4
.L_931:
        /*15d8*/ 	.byte	0x04, 0x12
        /*15da*/ 	.short	(.L_933 - .L_932)
	.align		4
.L_932:
        /*15dc*/ 	.word	index@(_ZN10layer_norm13ln_bwd_kernelINS_13Kernel_traitsI13__nv_bfloat16S2_fS2_fjLj2048ELj1ELj1ELj4ELj16ENS_18Kernel_traits_baseILj2048ES2_S2_fS2_fjLj128EEEEELb0ELb1ELb1ELb0EEEvNS_9BwdParamsE)
        /*15e0*/ 	.word	0x00000000


	//----- nvinfo : EIATTR_MIN_STACK_SIZE
	.align		4
.L_933:
        /*15e4*/ 	.byte	0x04, 0x12
        /*15e6*/ 	.short	(.L_935 - .L_934)
	.align		4
.L_934:
        /*15e8*/ 	.word	index@(_ZN10layer_norm13ln_bwd_kernelINS_13Kernel_traitsI13__nv_bfloat16S2_fS2_fjLj2048ELj1ELj1ELj4ELj16ENS_18Kernel_traits_baseILj2048ES2_S2_fS2_fjLj128EEEEELb0ELb1ELb1ELb1EEEvNS_9BwdParamsE)
        /*15ec*/ 	.word	0x00000000


	//----- nvinfo : EIATTR_MIN_STACK_SIZE
	.align		4
.L_935:
        /*15f0*/ 	.byte	0x04, 0x12
        /*15f2*/ 	.short	(.L_937 - .L_936)
	.align		4
.L_936:
        /*15f4*/ 	.word	index@(_ZN10layer_norm13ln_bwd_kernelINS_13Kernel_traitsI13__nv_bfloat16S2_fS2_fjLj2048ELj1ELj1ELj4ELj16ENS_18Kernel_traits_baseILj2048ES2_S2_fS2_fjLj128EEEEELb1ELb0ELb0ELb0EEEvNS_9BwdParamsE)
        /*15f8*/ 	.word	0x00000000


	//----- nvinfo : EIATTR_MIN_STACK_SIZE
	.align		4
.L_937:
        /*15fc*/ 	.byte	0x04, 0x12
        /*15fe*/ 	.short	(.L_939 - .L_938)
	.align		4
.L_938:
        /*1600*/ 	.word	index@(_ZN10layer_norm13ln_bwd_kernelINS_13Kernel_traitsI13__nv_bfloat16S2_fS2_fjLj2048ELj1ELj1ELj4ELj16ENS_18Kernel_traits_baseILj2048ES2_S2_fS2_fjLj128EEEEELb1ELb0ELb0ELb1EEEvNS_9BwdParamsE)
        /*1604*/ 	.word	0x00000000


	//----- nvinfo : EIATTR_MIN_STACK_SIZE
	.align		4
.L_939:
        /*1608*/ 	.byte	0x04, 0x12
        /*160a*/ 	.short	(.L_941 - .L_940)
	.align		4
.L_940:
        /*160c*/ 	.word	index@(_ZN10layer_norm22ln_bwd_finalize_kernelINS_22Kernel_traits_finalizeILj2048E13__nv_bfloat16S2_fS2_fjLb0ELj1024ELj4ENS_18Kernel_traits_baseILj2048ES2_S2_fS2_fjLj1024EEEEELb0ELb0EEEvNS_9BwdParamsE)
        /*1610*/ 	.word	0x00000000


	//----- nvinfo : EIATTR_MIN_STACK_SIZE
	.align		4
.L_941:
        /*1614*/ 	.byte	0x04, 0x12
        /*1616*/ 	.short	(.L_943 - .L_942)
	.align		4
.L_942:
        /*1618*/ 	.word	index@(_ZN10layer_norm13ln_bwd_kernelINS_13Kernel_traitsI13__nv_bfloat16S2_fS2_fjLj2048ELj1ELj1ELj4ELj16ENS_18Kernel_traits_baseILj2048ES2_S2_fS2_fjLj128EEEEELb1ELb0ELb1ELb0EEEvNS_9BwdParamsE)
        /*161c*/ 	.word	0x00000000


	//----- nvinfo : EIATTR_MIN_STACK_SIZE
	.align		4
.L_943:
        /*1620*/ 	.byte	0x04, 0x12
        /*1622*/ 	.short	(.L_945 - .L_944)
	.align		4
.L_944:
        /*1624*/ 	.word	index@(_ZN10layer_norm22ln_bwd_finalize_kernelINS_22Kernel_traits_finalizeILj2048E13__nv_bfloat16S2_fS2_fjLb0ELj1024ELj4ENS_18Kernel_traits_baseILj2048ES2_S2_fS2_fjLj1024EEEEELb0ELb1EEEvNS_9BwdParamsE)
        /*1628*/ 	.word	0x00000000


	//----- nvinfo : EIATTR_MIN_STACK_SIZE
	.align		4
.L_945:
        /*162c*/ 	.byte	0x04, 0x12
        /*162e*/ 	.short	(.L_947 - .L_946)
	.align		4
.L_946:
        /*1630*/ 	.word	index@(_ZN10layer_norm13ln_bwd_kernelINS_13Kernel_traitsI13__nv_bfloat16S2_fS2_fjLj2048ELj1ELj1ELj4ELj16ENS_18Kernel_traits_baseILj2048ES2_S2_fS2_fjLj128EEEEELb1ELb0ELb1ELb1EEEvNS_9BwdParamsE)
        /*1634*/ 	.word	0x00000000


	//----- nvinfo : EIATTR_MIN_STACK_SIZE
	.align		4
.L_947:
        /*1638*/ 	.byte	0x04, 0x12
        /*163a*/ 	.short	(.L_949 - .L_948)
	.align		4
.L_948:
        /*163c*/ 	.word	index@(_ZN10layer_norm13ln_bwd_kernelINS_13Kernel_traitsI13__nv_bfloat16S2_fS2_fjLj2048ELj1ELj1ELj4ELj16ENS_18Kernel_traits_baseILj2048ES2_S2_fS2_fjLj128EEEEELb1ELb1ELb0ELb0EEEvNS_9BwdParamsE)
        /*1640*/ 	.word	0x00000000


	//----- nvinfo : EIATTR_MIN_STACK_SIZE
	.align		4
.L_949:
        /*1644*/ 	.byte	0x04, 0x12
        /*1646*/ 	.short	(.L_951 - .L_950)
	.align		4
.L_950:
        /*1648*/ 	.word	index@(_ZN10layer_norm13ln_bwd_kernelINS_13Kernel_traitsI13__nv_bfloat16S2_fS2_fjLj2048ELj1ELj1ELj4ELj16ENS_18Kernel_traits_baseILj2048ES2_S2_fS2_fjLj128EEEEELb1ELb1ELb0ELb1EEEvNS_9BwdParamsE)
        /*164c*/ 	.word	0x00000000


	//----- nvinfo : EIATTR_MIN_STACK_SIZE
	.align		4
.L_951:
        /*1650*/ 	.byte	0x04, 0x12
        /*1652*/ 	.short	(.L_953 - .L_952)
	.align		4
.L_952:
        /*1654*/ 	.word	index@(_ZN10layer_norm22ln_bwd_finalize_kernelINS_22Kernel_traits_finalizeILj2048E13__nv_bfloat16S2_fS2_fjLb1ELj1024ELj4ENS_18Kernel_traits_baseILj2048ES2_S2_fS2_fjLj1024EEEEELb1ELb0EEEvNS_9BwdParamsE)
        /*1658*/ 	.word	0x00000000


	//----- nvinfo : EIATTR_MIN_STACK_SIZE
	.align		4
.L_953:
        /*165c*/ 	.byte	0x04, 0x12
        /*165e*/ 	.short	(.L_955 - .L_954)
	.align		4
.L_954:
        /*1660*/ 	.word	index@(_ZN10layer_norm13ln_bwd_kernelINS_13Kernel_traitsI13__nv_bfloat16S2_fS2_fjLj2048ELj1ELj1ELj4ELj16ENS_18Kernel_traits_baseILj2048ES2_S2_fS2_fjLj128EEEEELb1ELb1ELb1ELb0EEEvNS_9BwdParamsE)
        /*1664*/ 	.word	0x00000000


	//----- nvinfo : EIATTR_MIN_STACK_SIZE
	.align		4
.L_955:
        /*1668*/ 	.byte	0x04, 0x12
        /*166a*/ 	.short	(.L_957 - .L_956)
	.align		4
.L_956:
        /*166c*/ 	.word	index@(_ZN10layer_norm22ln_bwd_finalize_kernelINS_22Kernel_traits_finalizeILj2048E13__nv_bfloat16S2_fS2_fjLb1ELj1024ELj4ENS_18Kernel_traits_baseILj2048ES2_S2_fS2_fjLj1024EEEEELb1ELb1EEEvNS_9BwdParamsE)
        /*1670*/ 	.word	0x00000000


	//----- nvinfo : EIATTR_MIN_STACK_SIZE
	.align		4
.L_957:
        /*1674*/ 	.byte	0x04, 0x12
        /*1676*/ 	.short	(.L_959 - .L_958)
	.align		4
.L_958:
        /*1678*/ 	.word	index@(_ZN10layer_norm13ln_bwd_kernelINS_13Kernel_traitsI13__nv_bfloat16S2_fS2_fjLj2048ELj1ELj1ELj4ELj16ENS_18Kernel_traits_baseILj2048ES2_S2_fS2_fjLj128EEEEELb1ELb1ELb1ELb1EEEvNS_9BwdParamsE)
        /*167c*/ 	.word	0x00000000


	//----- nvinfo : EIATTR_MIN_STACK_SIZE
	.align		4
.L_959:
        /*1680*/ 	.byte	0x04, 0x12
        /*1682*/ 	.short	(.L_961 - .L_960)
	.align		4
.L_960:
        /*1684*/ 	.word	index@(_ZN10layer_norm13ln_bwd_kernelINS_13Kernel_traitsIf13__nv_bfloat16fS2_fjLj2048ELj1ELj1ELj4ELj16ENS_18Kernel_traits_baseILj2048EfS2_fS2_fjLj128EEEEELb0ELb0ELb0ELb0EEEvNS_9BwdParamsE)
        /*1688*/ 	.word	0x00000000


	//----- nvinfo : EIATTR_MIN_STACK_SIZE
	.align		4
.L_961:
        /*168c*/ 	.byte	0x04, 0x12
        /*168e*/ 	.short	(.L_963 - .L_962)
	.align		4
.L_962:
        /*1690*/ 	.word	index@(_ZN10layer_norm13ln_bwd_kernelINS_13Kernel_traitsIf13__nv_bfloat16fS2_fjLj2048ELj1ELj1ELj4ELj16ENS_18Kernel_traits_baseILj2048EfS2_fS2_fjLj128EEEEELb0ELb0ELb0ELb1EEEvNS_9BwdParamsE)
        /*1694*/ 	.word	0x00000000


	//----- nvinfo : EIATTR_MIN_STACK_SIZE
	.align		4
.L_963:
        /*1698*/ 	.byte	0x04, 0x12
        /*169a*/ 	.short	(.L_965 - .L_964)
	.align		4
.L_964:
        /*169c*/ 	.word	index@(_ZN10layer_norm13ln_bwd_kernelINS_13Kernel_traitsIf13__nv_bfloat16fS2_fjLj2048ELj1ELj1ELj4ELj16ENS_18Kernel_traits_baseILj2048EfS2_fS2_fjLj128EEEEELb0ELb0ELb1ELb0EEEvNS_9BwdParamsE)
        /*16a0*/ 	.word	0x00000000


	//----- nvinfo : EIATTR_MIN_STACK_SIZE
	.align		4
.L_965:
        /*16a4*/ 	.byte	0x04, 0x12
        /*16a6*/ 	.short	(.L_967 - .L_966)
	.align		4
.L_966:
        /*16a8*/ 	.word	index@(_ZN10layer_norm13ln_bwd_kernelINS_13Kernel_traitsIf13__nv_bfloat16fS2_fjLj2048ELj1ELj1ELj4ELj16ENS_18Kernel_traits_baseILj2048EfS2_fS2_fjLj128EEEEELb0ELb0ELb1ELb1EEEvNS_9BwdParamsE)
        /*16ac*/ 	.word	0x00000000


	//----- nvinfo : EIATTR_MIN_STACK_SIZE
	.align		4
.L_967:
        /*16b0*/ 	.byte	0x04, 0x12
        /*16b2*/ 	.short	(.L_969 - .L_968)
	.align		4
.L_968:
        /*16b4*/ 	.word	index@(_ZN10layer_norm13ln_bwd_kernelINS_13Kernel_traitsIf13__nv_bfloat16fS2_fjLj2048ELj1ELj1ELj4ELj16ENS_18Kernel_traits_baseILj2048EfS2_fS2_fjLj128EEEEELb0ELb1ELb0ELb0EEEvNS_9BwdParamsE)
        /*16b8*/ 	.word	0x00000000


	//----- nvinfo : EIATTR_MIN_STACK_SIZE
	.align		4
.L_969:
        /*16bc*/ 	.byte	0x04, 0x12
        /*16be*/ 	.short	(.L_971 - .L_970)
	.align		4
.L_970:
        /*16c0*/ 	.word	index@(_ZN10layer_norm13ln_bwd_kernelINS_13Kernel_traitsIf13__nv_bfloat16fS2_fjLj2048ELj1ELj1ELj4ELj16ENS_18Kernel_traits_baseILj2048EfS2_fS2_fjLj128EEEEELb0ELb1ELb0ELb1EEEvNS_9BwdParamsE)
        /*16c4*/ 	.word	0x00000000


	//----- nvinfo : EIATTR_MIN_STACK_SIZE
	.align		4
.L_971:
        /*16c8*/ 	.byte	0x04, 0x12
        /*16ca*/ 	.short	(.L_973 - .L_972)
	.align		4
.L_972:
        /*16cc*/ 	.word	index@(_ZN10layer_norm13ln_bwd_kernelINS_13Kernel_traitsIf13__nv_bfloat16fS2_fjLj2048ELj1ELj1ELj4ELj16ENS_18Kernel_traits_baseILj2048EfS2_fS2_fjLj128EEEEELb0ELb1ELb1ELb0EEEvNS_9BwdParamsE)
        /*16d0*/ 	.word	0x00000000


	//----- nvinfo : EIATTR_MIN_STACK_SIZE
	.align		4
.L_973:
        /*16d4*/ 	.byte	0x04, 0x12
        /*16d6*/ 	.short	(.L_975 - .L_974)
	.align		4
.L_974:
        /*16d8*/ 	.word	index@(_ZN10layer_norm13ln_bwd_kernelINS_13Kernel_traitsIf13__nv_bfloat16fS2_fjLj2048ELj1ELj1ELj4ELj16ENS_18Kernel_traits_baseILj2048EfS2_fS2_fjLj128EEEEELb0ELb1ELb1ELb1EEEvNS_9BwdParamsE)
        /*16dc*/ 	.word	0x00000000


	//----- nvinfo : EIATTR_MIN_STACK_SIZE
	.align		4
.L_975:
        /*16e0*/ 	.byte	0x04, 0x12
        /*16e2*/ 	.short	(.L_977 - .L_976)
	.align		4
.L_976:
        /*16e4*/ 	.word	index@(_ZN10layer_norm13ln_bwd_kernelINS_13Kernel_traitsIf13__nv_bfloat16fS2_fjLj2048ELj1ELj1ELj4ELj16ENS_18Kernel_traits_baseILj2048EfS2_fS2_fjLj128EEEEELb1ELb0ELb0ELb0EEEvNS_9BwdParamsE)
        /*16e8*/ 	.word	0x00000000


	//----- nvinfo : EIATTR_MIN_STACK_SIZE
	.align		4
.L_977:
        /*16ec*/ 	.byte	0x04, 0x12
        /*16ee*/ 	.short	(.L_979 - .L_978)
	.align		4
.L_978:
        /*16f0*/ 	.word	index@(_ZN10layer_norm13ln_bwd_kernelINS_13Kernel_traitsIf13__nv_bfloat16fS2_fjLj2048ELj1ELj1ELj4ELj16ENS_18Kernel_traits_baseILj2048EfS2_fS2_fjLj128EEEEELb1ELb0ELb0ELb1EEEvNS_9BwdParamsE)
        /*16f4*/ 	.word	0x00000000


	//----- nvinfo : EIATTR_MIN_STACK_SIZE
	.align		4
.L_979:
        /*16f8*/ 	.byte	0x04, 0x12
        /*16fa*/ 	.short	(.L_981 - .L_980)
	.align		4
.L_980:
        /*16fc*/ 	.word	index@(_ZN10layer_norm22ln_bwd_finalize_kernelINS_22Kernel_traits_finalizeILj2048Ef13__nv_bfloat16fS2_fjLb0ELj1024ELj4ENS_18Kernel_traits_baseILj2048EfS2_fS2_fjLj1024EEEEELb0ELb0EEEvNS_9BwdParamsE)
        /*1700*/ 	.word	0x00000000


	//----- nvinfo : EIATTR_MIN_STACK_SIZE
	.align		4
.L_981:
        /*1704*/ 	.byte	0x04, 0x12
        /*1706*/ 	.short	(.L_983 - .L_982)
	.align		4
.L_982:
        /*1708*/ 	.word	index@(_ZN10layer_norm13ln_bwd_kernelINS_13Kernel_traitsIf13__nv_bfloat16fS2_fjLj2048ELj1ELj1ELj4ELj16ENS_18Kernel_traits_baseILj2048EfS2_fS2_fjLj128EEEEELb1ELb0ELb1ELb0EEEvNS_9BwdParamsE)
        /*170c*/ 	.word	0x00000000


	//----- nvinfo : EIATTR_MIN_STACK_SIZE
	.align		4
.L_983:
        /*1710*/ 	.byte	0x04, 0x12
        /*1712*/ 	.short	(.L_985 - .L_984)
	.align		4
.L_984:
        /*1714*/ 	.word	index@(_ZN10layer_norm22ln_bwd_finalize_kernelINS_22Kernel_traits_finalizeILj2048Ef13__nv_bfloat16fS2_fjLb0ELj1024ELj4ENS_18Kernel_traits_baseILj2048EfS2_fS2_fjLj1024EEEEELb0ELb1EEEvNS_9BwdParamsE)
        /*1718*/ 	.word	0x00000000


	//----- nvinfo : EIATTR_MIN_STACK_SIZE
	.align		4
.L_985:
        /*171c*/ 	.byte	0x04, 0x12
        /*171e*/ 	.short	(.L_987 - .L_986)
	.align		4
.L_986:
        /*1720*/ 	.word	index@(_ZN10layer_norm13ln_bwd_kernelINS_13Kernel_traitsIf13__nv_bfloat16fS2_fjLj2048ELj1ELj1ELj4ELj16ENS_18Kernel_traits_baseILj2048EfS2_fS2_fjLj128EEEEELb1ELb0ELb1ELb1EEEvNS_9BwdParamsE)
        /*1724*/ 	.word	0x00000000


	//----- nvinfo : EIATTR_MIN_STACK_SIZE
	.align		4
.L_987:
        /*1728*/ 	.byte	0x04, 0x12
        /*172a*/ 	.short	(.L_989 - .L_988)
	.align		4
.L_988:
        /*172c*/ 	.word	index@(_ZN10layer_norm13ln_bwd_kernelINS_13Kernel_traitsIf13__nv_bfloat16fS2_fjLj2048ELj1ELj1ELj4ELj16ENS_18Kernel_traits_baseILj2048EfS2_fS2_fjLj128EEEEELb1ELb1ELb0ELb0EEEvNS_9BwdParamsE)
        /*1730*/ 	.word	0x00000000


	//----- nvinfo : EIATTR_MIN_STACK_SIZE
	.align		4
.L_989:
        /*1734*/ 	.byte	0x04, 0x12
        /*1736*/ 	.short	(.L_991 - .L_990)
	.align		4
.L_990:
        /*1738*/ 	.word	index@(_ZN10layer_norm13ln_bwd_kernelINS_13Kernel_traitsIf13__nv_bfloat16fS2_fjLj2048ELj1ELj1ELj4ELj16ENS_18Kernel_traits_baseILj2048EfS2_fS2_fjLj128EEEEELb1ELb1ELb0ELb1EEEvNS_9BwdParamsE)
        /*173c*/ 	.word	0x00000000


	//----- nvinfo : EIATTR_MIN_STACK_SIZE
	.align		4
.L_991:
        /*1740*/ 	.byte	0x04, 0x12
        /*1742*/ 	.short	(.L_993 - .L_992)
	.align		4
.L_992:
        /*1744*/ 	.word	index@(_ZN10layer_norm22ln_bwd_finalize_kernelINS_22Kernel_traits_finalizeILj2048Ef13__nv_bfloat16fS2_fjLb1ELj1024ELj4ENS_18Kernel_traits_baseILj2048EfS2_fS2_fjLj1024EEEEELb1ELb0EEEvNS_9BwdParamsE)
        /*1748*/ 	.word	0x00000000


	//----- nvinfo : EIATTR_MIN_STACK_SIZE
	.align		4
.L_993:
        /*174c*/ 	.byte	0x04, 0x12
        /*174e*/ 	.short	(.L_995 - .L_994)
	.align		4
.L_994:
        /*1750*/ 	.word	index@(_ZN10layer_norm13ln_bwd_kernelINS_13Kernel_traitsIf13__nv_bfloat16fS2_fjLj2048ELj1ELj1ELj4ELj16ENS_18Kernel_traits_baseILj2048EfS2_fS2_fjLj128EEEEELb1ELb1ELb1ELb0EEEvNS_9BwdParamsE)
        /*1754*/ 	.word	0x00000000


	//----- nvinfo : EIATTR_MIN_STACK_SIZE
	.align		4
.L_995:
        /*1758*/ 	.byte	0x04, 0x12
        /*175a*/ 	.short	(.L_997 - .L_996)
	.align		4
.L_996:
        /*175c*/ 	.word	index@(_ZN10layer_norm22ln_bwd_finalize_kernelINS_22Kernel_traits_finalizeILj2048Ef13__nv_bfloat16fS2_fjLb1ELj1024ELj4ENS_18Kernel_traits_baseILj2048EfS2_fS2_fjLj1024EEEEELb1ELb1EEEvNS_9BwdParamsE)
        /*1760*/ 	.word	0x00000000


	//----- nvinfo : EIATTR_MIN_STACK_SIZE
	.align		4
.L_997:
        /*1764*/ 	.byte	0x04, 0x12
        /*1766*/ 	.short	(.L_999 - .L_998)
	.align		4
.L_998:
        /*1768*/ 	.word	index@(_ZN10layer_norm13ln_bwd_kernelINS_13Kernel_traitsIf13__nv_bfloat16fS2_fjLj2048ELj1ELj1ELj4ELj16ENS_18Kernel_traits_baseILj2048EfS2_fS2_fjLj128EEEEELb1ELb1ELb1ELb1EEEvNS_9BwdParamsE)
        /*176c*/ 	.word	0x00000000


	//----- nvinfo : EIATTR_MIN_STACK_SIZE
	.align		4
.L_999:
        /*1770*/ 	.byte	0x04, 0x12
        /*1772*/ 	.short	(.L_1001 - .L_1000)
	.align		4
.L_1000:
        /*1774*/ 	.word	index@(_ZN10layer_norm13ln_bwd_kernelINS_13Kernel_traitsIf6__halfS2_S2_fjLj2048ELj1ELj1ELj4ELj16ENS_18Kernel_traits_baseILj2048EfS2_S2_S2_fjLj128EEEEELb0ELb0ELb0ELb0EEEvNS_9BwdParamsE)
        /*1778*/ 	.word	0x00000000


	//----- nvinfo : EIATTR_MIN_STACK_SIZE
	.align		4
.L_1001:
        /*177c*/ 	.byte	0x04, 0x12
        /*177e*/ 	.short	(.L_1003 - .L_1002)
	.align		4
.L_1002:
        /*1780*/ 	.word	index@(_ZN10layer_norm13ln_bwd_kernelINS_13Kernel_traitsIf6__halfS2_S2_fjLj2048ELj1ELj1ELj4ELj16ENS_18Kernel_traits_baseILj2048EfS2_S2_S2_fjLj128EEEEELb0ELb0ELb0ELb1EEEvNS_9BwdParamsE)
        /*1784*/ 	.word	0x00000000


	//----- nvinfo : EIATTR_MIN_STACK_SIZE
	.align		4
.L_1003:
        /*1788*/ 	.byte	0x04, 0x12
        /*178a*/ 	.short	(.L_1005 - .L_1004)
	.align		4
.L_1004:
        /*178c*/ 	.word	index@(_ZN10layer_norm13ln_bwd_kernelINS_13Kernel_traitsIf6__halfS2_S2_fjLj2048ELj1ELj1ELj4ELj16ENS_18Kernel_traits_baseILj2048EfS2_S2_S2_fjLj128EEEEELb0ELb0ELb1ELb0EEEvNS_9BwdParamsE)
        /*1790*/ 	.word	0x00000000


	//----- nvinfo : EIATTR_MIN_STACK_SIZE
	.align		4
.L_1005:
        /*1794*/ 	.byte	0x04, 0x12
        /*1796*/ 	.short	(.L_1007 - .L_1006)
	.align		4
.L_1006:
        /*1798*/ 	.word	index@(_ZN10layer_norm13ln_bwd_kernelINS_13Kernel_traitsIf6__halfS2_S2_fjLj2048ELj1ELj1ELj4ELj16ENS_18Kernel_traits_baseILj2048EfS2_S2_S2_fjLj128EEEEELb0ELb0ELb1ELb1EEEvNS_9BwdParamsE)
        /*179c*/ 	.word	0x00000000


	//----- nvinfo : EIATTR_MIN_STACK_SIZE
	.align		4
.L_1007:
        /*17a0*/ 	.byte	0x04, 0x12
        /*17a2*/ 	.short	(.L_1009 - .L_1008)
	.align		4
.L_1008:
        /*17a4*/ 	.word	index@(_ZN10layer_norm13ln_bwd_kernelINS_13Kernel_traitsIf6__halfS2_S2_fjLj2048ELj1ELj1ELj4ELj16ENS_18Kernel_traits_baseILj2048EfS2_S2_S2_fjLj128EEEEELb0ELb1ELb0ELb0EEEvNS_9BwdParamsE)
        /*17a8*/ 	.word	0x00000000


	//----- nvinfo : EIATTR_MIN_STACK_SIZE
	.align		4
.L_1009:
        /*17ac*/ 	.byte	0x04, 0x12
        /*17ae*/ 	.short	(.L_1011 - .L_1010)
	.align		4
.L_1010:
        /*17b0*/ 	.word	index@(_ZN10layer_norm13ln_bwd_kernelINS_13Kernel_traitsIf6__halfS2_S2_fjLj2048ELj1ELj1ELj4ELj16ENS_18Kernel_traits_baseILj2048EfS2_S2_S2_fjLj128EEEEELb0ELb1ELb0ELb1EEEvNS_9BwdParamsE)
        /*17b4*/ 	.word	0x00000000


	//----- nvinfo : EIATTR_MIN_STACK_SIZE
	.align		4
.L_1011:
        /*17b8*/ 	.byte	0x04, 0x12
        /*17ba*/ 	.short	(.L_1013 - .L_1012)
	.align		4
.L_1012:
        /*17bc*/ 	.word	index@(_ZN10layer_norm13ln_bwd_kernelINS_13Kernel_traitsIf6__halfS2_S2_fjLj2048ELj1ELj1ELj4ELj16ENS_18Kernel_traits_baseILj2048EfS2_S2_S2_fjLj128EEEEELb0ELb1ELb1ELb0EEEvNS_9BwdParamsE)
        /*17c0*/ 	.word	0x00000000


	//----- nvinfo : EIATTR_MIN_STACK_SIZE
	.align		4
.L_1013:
        /*17c4*/ 	.byte	0x04, 0x12
        /*17c6*/ 	.short	(.L_1015 - .L_1014)
	.align		4
.L_1014:
        /*17c8*/ 	.word	index@(_ZN10layer_norm13ln_bwd_kernelINS_13Kernel_traitsIf6__halfS2_S2_fjLj2048ELj1ELj1ELj4ELj16ENS_18Kernel_traits_baseILj2048EfS2_S2_S2_fjLj128EEEEELb0ELb1ELb1ELb1EEEvNS_9BwdParamsE)
        /*17cc*/ 	.word	0x00000000


	//----- nvinfo : EIATTR_MIN_STACK_SIZE
	.align		4
.L_1015:
        /*17d0*/ 	.byte	0x04, 0x12
        /*17d2*/ 	.short	(.L_1017 - .L_1016)
	.align		4
.L_1016:
        /*17d4*/ 	.word	index@(_ZN10layer_norm13ln_bwd_kernelINS_13Kernel_traitsIf6__halfS2_S2_fjLj2048ELj1ELj1ELj4ELj16ENS_18Kernel_traits_baseILj2048EfS2_S2_S2_fjLj128EEEEELb1ELb0ELb0ELb0EEEvNS_9BwdParamsE)
        /*17d8*/ 	.word	0x00000000


	//----- nvinfo : EIATTR_MIN_STACK_SIZE
	.align		4
.L_1017:
        /*17dc*/ 	.byte	0x04, 0x12
        /*17de*/ 	.short	(.L_1019 - .L_1018)
	.align		4
.L_1018:
        /*17e0*/ 	.word	index@(_ZN10layer_norm13ln_bwd_kernelINS_13Kernel_traitsIf6__halfS2_S2_fjLj2048ELj1ELj1ELj4ELj16ENS_18Kernel_traits_baseILj2048EfS2_S2_S2_fjLj128EEEEELb1ELb0ELb0ELb1EEEvNS_9BwdParamsE)
        /*17e4*/ 	.word	0x00000000


	//----- nvinfo : EIATTR_MIN_STACK_SIZE
	.align		4
.L_1019:
        /*17e8*/ 	.byte	0x04, 0x12
        /*17ea*/ 	.short	(.L_1021 - .L_1020)
	.align		4
.L_1020:
        /*17ec*/ 	.word	index@(_ZN10layer_norm22ln_bwd_finalize_kernelINS_22Kernel_traits_finalizeILj2048Ef6__halfS2_S2_fjLb0ELj1024ELj4ENS_18Kernel_traits_baseILj2048EfS2_S2_S2_fjLj1024EEEEELb0ELb0EEEvNS_9BwdParamsE)
        /*17f0*/ 	.word	0x00000000


	//----- nvinfo : EIATTR_MIN_STACK_SIZE
	.align		4
.L_1021:
        /*17f4*/ 	.byte	0x04, 0x12
        /*17f6*/ 	.short	(.L_1023 - .L_1022)
	.align		4
.L_1022:
        /*17f8*/ 	.word	index@(_ZN10layer_norm13ln_bwd_kernelINS_13Kernel_traitsIf6__halfS2_S2_fjLj2048ELj1ELj1ELj4ELj16ENS_18Kernel_traits_baseILj2048EfS2_S2_S2_fjLj128EEEEELb1ELb0ELb1ELb0EEEvNS_9BwdParamsE)
        /*17fc*/ 	.word	0x00000000


	//----- nvinfo : EIATTR_MIN_STACK_SIZE
	.align		4
.L_1023:
        /*1800*/ 	.byte	0x04, 0x12
        /*1802*/ 	.short	(.L_1025 - .L_1024)
	.align		4
.L_1024:
        /*1804*/ 	.word	index@(_ZN10layer_norm22ln_bwd_finalize_kernelINS_22Kernel_traits_finalizeILj2048Ef6__halfS2_S2_fjLb0ELj1024ELj4ENS_18Kernel_traits_baseILj2048EfS2_S2_S2_fjLj1024EEEEELb0ELb1EEEvNS_9BwdParamsE)
        /*1808*/ 	.word	0x00000000


	//----- nvinfo : EIATTR_MIN_STACK_SIZE
	.align		4
.L_1025:
        /*180c*/ 	.byte	0x04, 0x12
        /*180e*/ 	.short	(.L_1027 - .L_1026)
	.align		4
.L_1026:
        /*1810*/ 	.word	index@(_ZN10layer_norm13ln_bwd_kernelINS_13Kernel_traitsIf6__halfS2_S2_fjLj2048ELj1ELj1ELj4ELj16ENS_18Kernel_traits_baseILj2048EfS2_S2_S2_fjLj128EEEEELb1ELb0ELb1ELb1EEEvNS_9BwdParamsE)
        /*1814*/ 	.word	0x00000000


	//----- nvinfo : EIATTR_MIN_STACK_SIZE
	.align		4
.L_1027:
        /*1818*/ 	.byte	0x04, 0x12
        /*181a*/ 	.short	(.L_1029 - .L_1028)
	.align		4
.L_1028:
        /*181c*/ 	.word	index@(_ZN10layer_norm13ln_bwd_kernelINS_13Kernel_traitsIf6__halfS2_S2_fjLj2048ELj1ELj1ELj4ELj16ENS_18Kernel_traits_baseILj2048EfS2_S2_S2_fjLj128EEEEELb1ELb1ELb0ELb0EEEvNS_9BwdParamsE)
        /*1820*/ 	.word	0x00000000


	//----- nvinfo : EIATTR_MIN_STACK_SIZE
	.align		4
.L_1029:
        /*1824*/ 	.byte	0x04, 0x12
        /*1826*/ 	.short	(.L_1031 - .L_1030)
	.align		4
.L_1030:
        /*1828*/ 	.word	index@(_ZN10layer_norm13ln_bwd_kernelINS_13Kernel_traitsIf6__halfS2_S2_fjLj2048ELj1ELj1ELj4ELj16ENS_18Kernel_traits_baseILj2048EfS2_S2_S2_fjLj128EEEEELb1ELb1ELb0ELb1EEEvNS_9BwdParamsE)
        /*182c*/ 	.word	0x00000000


	//----- nvinfo : EIATTR_MIN_STACK_SIZE
	.align		4
.L_1031:
        /*1830*/ 	.byte	0x04, 0x12
        /*1832*/ 	.short	(.L_1033 - .L_1032)
	.align		4
.L_1032:
        /*1834*/ 	.word	index@(_ZN10layer_norm22ln_bwd_finalize_kernelINS_22Kernel_traits_finalizeILj2048Ef6__halfS2_S2_fjLb1ELj1024ELj4ENS_18Kernel_traits_baseILj2048EfS2_S2_S2_fjLj1024EEEEELb1ELb0EEEvNS_9BwdParamsE)
        /*1838*/ 	.word	0x00000000


	//----- nvinfo : EIATTR_MIN_STACK_SIZE
	.align		4
.L_1033:
        /*183c*/ 	.byte	0x04, 0x12
        /*183e*/ 	.short	(.L_1035 - .L_1034)
	.align		4
.L_1034:
        /*1840*/ 	.word	index@(_ZN10layer_norm13ln_bwd_kernelINS_13Kernel_traitsIf6__halfS2_S2_fjLj2048ELj1ELj1ELj4ELj16ENS_18Kernel_traits_baseILj2048EfS2_S2_S2_fjLj128EEEEELb1ELb1ELb1ELb0EEEvNS_9BwdParamsE)
        /*1844*/ 	.word	0x00000000


	//----- nvinfo : EIATTR_MIN_STACK_SIZE
	.align		4
.L_1035:
        /*1848*/ 	.byte	0x04, 0x12
        /*184a*/ 	.short	(.L_1037 - .L_1036)
	.align		4
.L_1036:
        /*184c*/ 	.word	index@(_ZN10layer_norm22ln_bwd_finalize_kernelINS_22Kernel_traits_finalizeILj2048Ef6__halfS2_S2_fjLb1ELj1024ELj4ENS_18Kernel_traits_baseILj2048EfS2_S2_S2_fjLj1024EEEEELb1ELb1EEEvNS_9BwdParamsE)
        /*1850*/ 	.word	0x00000000


	//----- nvinfo : EIATTR_MIN_STACK_SIZE
	.align		4
.L_1037:
        /*1854*/ 	.byte	0x04, 0x12
        /*1856*/ 	.short	(.L_1039 - .L_1038)
	.align		4
.L_1038:
        /*1858*/ 	.word	index@(_ZN10layer_norm13ln_bwd_kernelINS_13Kernel_traitsIf6__halfS2_S2_fjLj2048ELj1ELj1ELj4ELj16ENS_18Kernel_traits_baseILj2048EfS2_S2_S2_fjLj128EEEEELb1ELb1ELb1ELb1EEEvNS_9BwdParamsE)
        /*185c*/ 	.word	0x00000000


	//----- nvinfo : EIATTR_MIN_STACK_SIZE
	.align		4
.L_1039:
        /*1860*/ 	.byte	0x04, 0x12
        /*1862*/ 	.short	(.L_1041 - .L_1040)
	.align		4
.L_1040:
        /*1864*/ 	.word	index@(_ZN10layer_norm13ln_bwd_kernelINS_13Kernel_traitsI6__halfS2_fS2_fjLj2048ELj1ELj1ELj4ELj16ENS_18Kernel_traits_baseILj2048ES2_S2_fS2_fjLj128EEEEELb0ELb0ELb0ELb0EEEvNS_9BwdParamsE)
        /*1868*/ 	.word	0x00000000


	//----- nvinfo : EIATTR_MIN_STACK_SIZE
	.align		4
.L_1041:
        /*186c*/ 	.byte	0x04, 0x12
        /*186e*/ 	.short	(.L_1043 - .L_1042)
	.align		4
.L_1042:
        /*1870*/ 	.word	index@(_ZN10layer_norm13ln_bwd_kernelINS_13Kernel_traitsI6__halfS2_fS2_fjLj2048ELj1ELj1ELj4ELj16ENS_18Kernel_traits_baseILj2048ES2_S2_fS2_fjLj128EEEEELb0ELb0ELb0ELb1EEEvNS_9BwdParamsE)
        /*1874*/ 	.word	0x00000000


	//----- nvinfo : EIATTR_MIN_STACK_SIZE
	.align		4
.L_1043:
        /*1878*/ 	.byte	0x04, 0x12
        /*187a*/ 	.short	(.L_1045 - .L_1044)
	.align		4
.L_1044:
        /*187c*/ 	.word	index@(_ZN10layer_norm13ln_bwd_kernelINS_13Kernel_traitsI6__halfS2_fS2_fjLj2048ELj1ELj1ELj4ELj16ENS_18Kernel_traits_baseILj2048ES2_S2_fS2_fjLj128EEEEELb0ELb0ELb1ELb0EEEvNS_9BwdParamsE)
        /*1880*/ 	.word	0x00000000


	//----- nvinfo : EIATTR_MIN_STACK_SIZE
	.align		4
.L_1045:
        /*1884*/ 	.byte	0x04, 0x12
        /*1886*/ 	.short	(.L_1047 - .L_1046)
	.align		4
.L_1046:
        /*1888*/ 	.word	index@(_ZN10layer_norm13ln_bwd_kernelINS_13Kernel_traitsI6__halfS2_fS2_fjLj2048ELj1ELj1ELj4ELj16ENS_18Kernel_traits_baseILj2048ES2_S2_fS2_fjLj128EEEEELb0ELb0ELb1ELb1EEEvNS_9BwdParamsE)
        /*188c*/ 	.word	0x00000000


	//----- nvinfo : EIATTR_MIN_STACK_SIZE
	.align		4
.L_1047:
        /*1890*/ 	.byte	0x04, 0x12
        /*1892*/ 	.short	(.L_1049 - .L_1048)
	.align		4
.L_1048:
        /*1894*/ 	.word	index@(_ZN10layer_norm13ln_bwd_kernelINS_13Kernel_traitsI6__halfS2_fS2_fjLj2048ELj1ELj1ELj4ELj16ENS_18Kernel_traits_baseILj2048ES2_S2_fS2_fjLj128EEEEELb0ELb1ELb0ELb0EEEvNS_9BwdParamsE)
        /*1898*/ 	.word	0x00000000


	//----- nvinfo : EIATTR_MIN_STACK_SIZE
	.align		4
.L_1049:
        /*189c*/ 	.byte	0x04, 0x12
        /*189e*/ 	.short	(.L_1051 - .L_1050)
	.align		4
.L_1050:
        /*18a0*/ 	.word	index@(_ZN10layer_norm13ln_bwd_kernelINS_13Kernel_traitsI6__halfS2_fS2_fjLj2048ELj1ELj1ELj4ELj16ENS_18Kernel_traits_baseILj2048ES2_S2_fS2_fjLj128EEEEELb0ELb1ELb0ELb1EEEvNS_9BwdParamsE)
        /*18a4*/ 	.word	0x00000000


	//----- nvinfo : EIATTR_MIN_STACK_SIZE
	.align		4
.L_1051:
        /*18a8*/ 	.byte	0x04, 0x12
        /*18aa*/ 	.short	(.L_1053 - .L_1052)
	.align		4
.L_1052:
        /*18ac*/ 	.word	index@(_ZN10layer_norm13ln_bwd_kernelINS_13Kernel_traitsI6__halfS2_fS2_fjLj2048ELj1ELj1ELj4ELj16ENS_18Kernel_traits_baseILj2048ES2_S2_fS2_fjLj128EEEEELb0ELb1ELb1ELb0EEEvNS_9BwdParamsE)
        /*18b0*/ 	.word	0x00000000


	//----- nvinfo : EIATTR_MIN_STACK_SIZE
	.align		4
.L_1053:
        /*18b4*/ 	.byte	0x04, 0x12
        /*18b6*/ 	.short	(.L_1055 - .L_1054)
	.align		4
.L_1054:
        /*18b8*/ 	.word	index@(_ZN10layer_norm13ln_bwd_kernelINS_13Kernel_traitsI6__halfS2_fS2_fjLj2048ELj1ELj1ELj4ELj16ENS_18Kernel_traits_baseILj2048ES2_S2_fS2_fjLj128EEEEELb0ELb1ELb1ELb1EEEvNS_9BwdParamsE)
        /*18bc*/ 	.word	0x00000000


	//----- nvinfo : EIATTR_MIN_STACK_SIZE
	.align		4
.L_1055:
        /*18c0*/ 	.byte	0x04, 0x12
        /*18c2*/ 	.short	(.L_1057 - .L_1056)
	.align		4
.L_1056:
        /*18c4*/ 	.word	index@(_ZN10layer_norm13ln_bwd_kernelINS_13Kernel_traitsI6__halfS2_fS2_fjLj2048ELj1ELj1ELj4ELj16ENS_18Kernel_traits_baseILj2048ES2_S2_fS2_fjLj128EEEEELb1ELb0ELb0ELb0EEEvNS_9BwdParamsE)
        /*18c8*/ 	.word	0x00000000


	//----- nvinfo : EIATTR_MIN_STACK_SIZE
	.align		4
.L_1057:
        /*18cc*/ 	.byte	0x04, 0x12
        /*18ce*/ 	.short	(.L_1059 - .L_1058)
	.align		4
.L_1058:
        /*18d0*/ 	.word	index@(_ZN10layer_norm13ln_bwd_kernelINS_13Kernel_traitsI6__halfS2_fS2_fjLj2048ELj1ELj1ELj4ELj16ENS_18Kernel_traits_baseILj2048ES2_S2_fS2_fjLj128EEEEELb1ELb0ELb0ELb1EEEvNS_9BwdParamsE)
        /*18d4*/ 	.word	0x00000000


	//----- nvinfo : EIATTR_MIN_STACK_SIZE
	.align		4
.L_1059:
        /*18d8*/ 	.byte	0x04, 0x12
        /*18da*/ 	.short	(.L_1061 - .L_1060)
	.align		4
.L_1060:
        /*18dc*/ 	.word	index@(_ZN10layer_norm22ln_bwd_finalize_kernelINS_22Kernel_traits_finalizeILj2048E6__halfS2_fS2_fjLb0ELj1024ELj4ENS_18Kernel_traits_baseILj2048ES2_S2_fS2_fjLj1024EEEEELb0ELb0EEEvNS_9BwdParamsE)
        /*18e0*/ 	.word	0x00000000


	//----- nvinfo : EIATTR_MIN_STACK_SIZE
	.align		4
.L_1061:
        /*18e4*/ 	.byte	0x04, 0x12
        /*18e6*/ 	.short	(.L_1063 - .L_1062)
	.align		4
.L_1062:
        /*18e8*/ 	.word	index@(_ZN10layer_norm13ln_bwd_kernelINS_13Kernel_traitsI6__halfS2_fS2_fjLj2048ELj1ELj1ELj4ELj16ENS_18Kernel_traits_baseILj2048ES2_S2_fS2_fjLj128EEEEELb1ELb0ELb1ELb0EEEvNS_9BwdParamsE)
        /*18ec*/ 	.word	0x00000000


	//----- nvinfo : EIATTR_MIN_STACK_SIZE
	.align		4
.L_1063:
        /*18f0*/ 	.byte	0x04, 0x12
        /*18f2*/ 	.short	(.L_1065 - .L_1064)
	.align		4
.L_1064:
        /*18f4*/ 	.word	index@(_ZN10layer_norm22ln_bwd_finalize_kernelINS_22Kernel_traits_finalizeILj2048E6__halfS2_fS2_fjLb0ELj1024ELj4ENS_18Kernel_traits_baseILj2048ES2_S2_fS2_fjLj1024EEEEELb0ELb1EEEvNS_9BwdParamsE)
        /*18f8*/ 	.word	0x00000000


	//----- nvinfo : EIATTR_MIN_STACK_SIZE
	.align		4
.L_1065:
        /*18fc*/ 	.byte	0x04, 0x12
        /*18fe*/ 	.short	(.L_1067 - .L_1066)
	.align		4
.L_1066:
        /*1900*/ 	.word	index@(_ZN10layer_norm13ln_bwd_kernelINS_13Kernel_traitsI6__halfS2_fS2_fjLj2048ELj1ELj1ELj4ELj16ENS_18Kernel_traits_baseILj2048ES2_S2_fS2_fjLj128EEEEELb1ELb0ELb1ELb1EEEvNS_9BwdParamsE)
        /*1904*/ 	.word	0x00000000


	//----- nvinfo : EIATTR_MIN_STACK_SIZE
	.align		4
.L_1067:
        /*1908*/ 	.byte	0x04, 0x12
        /*190a*/ 	.short	(.L_1069 - .L_1068)
	.align		4
.L_1068:
        /*190c*/ 	.word	index@(_ZN10layer_norm13ln_bwd_kernelINS_13Kernel_traitsI6__halfS2_fS2_fjLj2048ELj1ELj1ELj4ELj16ENS_18Kernel_traits_baseILj2048ES2_S2_fS2_fjLj128EEEEELb1ELb1ELb0ELb0EEEvNS_9BwdParamsE)
        /*1910*/ 	.word	0x00000000


	//----- nvinfo : EIATTR_MIN_STACK_SIZE
	.align		4
.L_1069:
        /*1914*/ 	.byte	0x04, 0x12
        /*1916*/ 	.short	(.L_1071 - .L_1070)
	.align		4
.L_1070:
        /*1918*/ 	.word	index@(_ZN10layer_norm13ln_bwd_kernelINS_13Kernel_traitsI6__halfS2_fS2_fjLj2048ELj1ELj1ELj4ELj16ENS_18Kernel_traits_baseILj2048ES2_S2_fS2_fjLj128EEEEELb1ELb1ELb0ELb1EEEvNS_9BwdParamsE)
        /*191c*/ 	.word	0x00000000


	//----- nvinfo : EIATTR_MIN_STACK_SIZE
	.align		4
.L_1071:
        /*1920*/ 	.byte	0x04, 0x12
        /*1922*/ 	.short	(.L_1073 - .L_1072)
	.align		4
.L_1072:
        /*1924*/ 	.word	index@(_ZN10layer_norm22ln_bwd_finalize_kernelINS_22Kernel_traits_finalizeILj2048E6__halfS2_fS2_fjLb1ELj1024ELj4ENS_18Kernel_traits_baseILj2048ES2_S2_fS2_fjLj1024EEEEELb1ELb0EEEvNS_9BwdParamsE)
        /*1928*/ 	.word	0x00000000


	//----- nvinfo : EIATTR_MIN_STACK_SIZE
	.align		4
.L_1073:
        /*192c*/ 	.byte	0x04, 0x12
        /*192e*/ 	.short	(.L_1075 - .L_1074)
	.align		4
.L_1074:
        /*1930*/ 	.word	index@(_ZN10layer_norm13ln_bwd_kernelINS_13Kernel_traitsI6__halfS2_fS2_fjLj2048ELj1ELj1ELj4ELj16ENS_18Kernel_traits_baseILj2048ES2_S2_fS2_fjLj128EEEEELb1ELb1ELb1ELb0EEEvNS_9BwdParamsE)
        /*1934*/ 	.word	0x00000000


	//----- nvinfo : EIATTR_MIN_STACK_SIZE
	.align		4
.L_1075:
        /*1938*/ 	.byte	0x04, 0x12
        /*193a*/ 	.short	(.L_1077 - .L_1076)
	.align		4
.L_1076:
        /*193c*/ 	.word	index@(_ZN10layer_norm22ln_bwd_finalize_kernelINS_22Kernel_traits_finalizeILj2048E6__halfS2_fS2_fjLb1ELj1024ELj4ENS_18Kernel_traits_baseILj2048ES2_S2_fS2_fjLj1024EEEEELb1ELb1EEEvNS_9BwdParamsE)
        /*1940*/ 	.word	0x00000000


	//----- nvinfo : EIATTR_MIN_STACK_SIZE
	.align		4
.L_1077:
        /*1944*/ 	.byte	0x04, 0x12
        /*1946*/ 	.short	(.L_1079 - .L_1078)
	.align		4
.L_1078:
        /*1948*/ 	.word	index@(_ZN10layer_norm13ln_bwd_kernelINS_13Kernel_traitsI6__halfS2_fS2_fjLj2048ELj1ELj1ELj4ELj16ENS_18Kernel_traits_baseILj2048ES2_S2_fS2_fjLj128EEEEELb1ELb1ELb1ELb1EEEvNS_9BwdParamsE)
        /*194c*/ 	.word	0x00000000


	//----- nvinfo : EIATTR_MIN_STACK_SIZE
	.align		4
.L_1079:
        /*1950*/ 	.byte	0x04, 0x12
        /*1952*/ 	.short	(.L_1081 - .L_1080)
	.align		4
.L_1080:
        /*1954*/ 	.word	index@(_ZN10layer_norm13ln_bwd_kernelINS_13Kernel_traitsIf6__halffS2_fjLj2048ELj1ELj1ELj4ELj16ENS_18Kernel_traits_baseILj2048EfS2_fS2_fjLj128EEEEELb0ELb0ELb0ELb0EEEvNS_9BwdParamsE)
        /*1958*/ 	.word	0x00000000


	//----- nvinfo : EIATTR_MIN_STACK_SIZE
	.align		4
.L_1081:
        /*195c*/ 	.byte	0x04, 0x12
        /*195e*/ 	.short	(.L_1083 - .L_1082)
	.align		4
.L_1082:
        /*1960*/ 	.word	index@(_ZN10layer_norm13ln_bwd_kernelINS_13Kernel_traitsIf6__halffS2_fjLj2048ELj1ELj1ELj4ELj16ENS_18Kernel_traits_baseILj2048EfS2_fS2_fjLj128EEEEELb0ELb0ELb0ELb1EEEvNS_9BwdParamsE)
        /*1964*/ 	.word	0x00000000


	//----- nvinfo : EIATTR_MIN_STACK_SIZE
	.align		4
.L_1083:
        /*1968*/ 	.byte	0x04, 0x12
        /*196a*/ 	.short	(.L_1085 - .L_1084)
	.align		4
.L_1084:
        /*196c*/ 	.word	index@(_ZN10layer_norm13ln_bwd_kernelINS_13Kernel_traitsIf6__halffS2_fjLj2048ELj1ELj1ELj4ELj16ENS_18Kernel_traits_baseILj2048EfS2_fS2_fjLj128EEEEELb0ELb0ELb1ELb0EEEvNS_9BwdParamsE)
        /*1970*/ 	.word	0x00000000


	//----- nvinfo : EIATTR_MIN_STACK_SIZE
	.align		4
.L_1085:
        /*1974*/ 	.byte	0x04, 0x12
        /*1976*/ 	.short	(.L_1087 - .L_1086)
	.align		4
.L_1086:
        /*1978*/ 	.word	index@(_ZN10layer_norm13ln_bwd_kernelINS_13Kernel_traitsIf6__halffS2_fjLj2048ELj1ELj1ELj4ELj16ENS_18Kernel_traits_baseILj2048EfS2_fS2_fjLj128EEEEELb0ELb0ELb1ELb1EEEvNS_9BwdParamsE)
        /*197c*/ 	.word	0x00000000


	//----- nvinfo : EIATTR_MIN_STACK_SIZE
	.align		4
.L_1087:
        /*1980*/ 	.byte	0x04, 0x12
        /*1982*/ 	.short	(.L_1089 - .L_1088)
	.align		4
.L_1088:
        /*1984*/ 	.word	index@(_ZN10layer_norm13ln_bwd_kernelINS_13Kernel_traitsIf6__halffS2_fjLj2048ELj1ELj1ELj4ELj16ENS_18Kernel_traits_baseILj2048EfS2_fS2_fjLj128EEEEELb0ELb1ELb0ELb0EEEvNS_9BwdParamsE)
        /*1988*/ 	.word	0x00000000


	//----- nvinfo : EIATTR_MIN_STACK_SIZE
	.align		4
.L_1089:
        /*198c*/ 	.byte	0x04, 0x12
        /*198e*/ 	.short	(.L_1091 - .L_1090)
	.align		4
.L_1090:
        /*1990*/ 	.word	index@(_ZN10layer_norm13ln_bwd_kernelINS_13Kernel_traitsIf6__halffS2_fjLj2048ELj1ELj1ELj4ELj16ENS_18Kernel_traits_baseILj2048EfS2_fS2_fjLj128EEEEELb0ELb1ELb0ELb1EEEvNS_9BwdParamsE)
        /*1994*/ 	.word	0x00000000


	//----- nvinfo : EIATTR_MIN_STACK_SIZE
	.align		4
.L_1091:
        /*1998*/ 	.byte	0x04, 0x12
        /*199a*/ 	.short	(.L_1093 - .L_1092)
	.align		4
.L_1092:
        /*199c*/ 	.word	index@(_ZN10layer_norm13ln_bwd_kernelINS_13Kernel_traitsIf6__halffS2_fjLj2048ELj1ELj1ELj4ELj16ENS_18Kernel_traits_baseILj2048EfS2_fS2_fjLj128EEEEELb0ELb1ELb1ELb0EEEvNS_9BwdParamsE)
        /*19a0*/ 	.word	0x00000000


	//----- nvinfo : EIATTR_MIN_STACK_SIZE
	.align		4
.L_1093:
        /*19a4*/ 	.byte	0x04, 0x12
        /*19a6*/ 	.short	(.L_1095 - .L_1094)
	.align		4
.L_1094:
        /*19a8*/ 	.word	index@(_ZN10layer_norm13ln_bwd_kernelINS_13Kernel_traitsIf6__halffS2_fjLj2048ELj1ELj1ELj4ELj16ENS_18Kernel_traits_baseILj2048EfS2_fS2_fjLj128EEEEELb0ELb1ELb1ELb1EEEvNS_9BwdParamsE)
        /*19ac*/ 	.word	0x00000000


	//----- nvinfo : EIATTR_MIN_STACK_SIZE
	.align		4
.L_1095:
        /*19b0*/ 	.byte	0x04, 0x12
        /*19b2*/ 	.short	(.L_1097 - .L_1096)
	.align		4
.L_1096:
        /*19b4*/ 	.word	index@(_ZN10layer_norm13ln_bwd_kernelINS_13Kernel_traitsIf6__halffS2_fjLj2048ELj1ELj1ELj4ELj16ENS_18Kernel_traits_baseILj2048EfS2_fS2_fjLj128EEEEELb1ELb0ELb0ELb0EEEvNS_9BwdParamsE)
        /*19b8*/ 	.word	0x00000000


	//----- nvinfo : EIATTR_MIN_STACK_SIZE
	.align		4
.L_1097:
        /*19bc*/ 	.byte	0x04, 0x12
        /*19be*/ 	.short	(.L_1099 - .L_1098)
	.align		4
.L_1098:
        /*19c0*/ 	.word	index@(_ZN10layer_norm13ln_bwd_kernelINS_13Kernel_traitsIf6__halffS2_fjLj2048ELj1ELj1ELj4ELj16ENS_18Kernel_traits_baseILj2048EfS2_fS2_fjLj128EEEEELb1ELb0ELb0ELb1EEEvNS_9BwdParamsE)
        /*19c4*/ 	.word	0x00000000


	//----- nvinfo : EIATTR_MIN_STACK_SIZE
	.align		4
.L_1099:
        /*19c8*/ 	.byte	0x04, 0x12
        /*19ca*/ 	.short	(.L_1101 - .L_1100)
	.align		4
.L_1100:
        /*19cc*/ 	.word	index@(_ZN10layer_norm22ln_bwd_finalize_kernelINS_22Kernel_traits_finalizeILj2048Ef6__halffS2_fjLb0ELj1024ELj4ENS_18Kernel_traits_baseILj2048EfS2_fS2_fjLj1024EEEEELb0ELb0EEEvNS_9BwdParamsE)
        /*19d0*/ 	.word	0x00000000


	//----- nvinfo : EIATTR_MIN_STACK_SIZE
	.align		4
.L_1101:
        /*19d4*/ 	.byte	0x04, 0x12
        /*19d6*/ 	.short	(.L_1103 - .L_1102)
	.align		4
.L_1102:
        /*19d8*/ 	.word	index@(_ZN10layer_norm13ln_bwd_kernelINS_13Kernel_traitsIf6__halffS2_fjLj2048ELj1ELj1ELj4ELj16ENS_18Kernel_traits_baseILj2048EfS2_fS2_fjLj128EEEEELb1ELb0ELb1ELb0EEEvNS_9BwdParamsE)
        /*19dc*/ 	.word	0x00000000


	//----- nvinfo : EIATTR_MIN_STACK_SIZE
	.align		4
.L_1103:
        /*19e0*/ 	.byte	0x04, 0x12
        /*19e2*/ 	.short	(.L_1105 - .L_1104)
	.align		4
.L_1104:
        /*19e4*/ 	.word	index@(_ZN10layer_norm22ln_bwd_finalize_kernelINS_22Kernel_traits_finalizeILj2048Ef6__halffS2_fjLb0ELj1024ELj4ENS_18Kernel_traits_baseILj2048EfS2_fS2_fjLj1024EEEEELb0ELb1EEEvNS_9BwdParamsE)
        /*19e8*/ 	.word	0x00000000


	//----- nvinfo : EIATTR_MIN_STACK_SIZE
	.align		4
.L_1105:
        /*19ec*/ 	.byte	0x04, 0x12
        /*19ee*/ 	.short	(.L_1107 - .L_1106)
	.align		4
.L_1106:
        /*19f0*/ 	.word	index@(_ZN10layer_norm13ln_bwd_kernelINS_13Kernel_traitsIf6__halffS2_fjLj2048ELj1ELj1ELj4ELj16ENS_18Kernel_traits_baseILj2048EfS2_fS2_fjLj128EEEEELb1ELb0ELb1ELb1EEEvNS_9BwdParamsE)
        /*19f4*/ 	.word	0x00000000


	//----- nvinfo : EIATTR_MIN_STACK_SIZE
	.align		4
.L_1107:
        /*19f8*/ 	.byte	0x04, 0x12
        /*19fa*/ 	.short	(.L_1109 - .L_1108)
	.align		4
.L_1108:
        /*19fc*/ 	.word	index@(_ZN10layer_norm13ln_bwd_kernelINS_13Kernel_traitsIf6__halffS2_fjLj2048ELj1ELj1ELj4ELj16ENS_18Kernel_traits_baseILj2048EfS2_fS2_fjLj128EEEEELb1ELb1ELb0ELb0EEEvNS_9BwdParamsE)
        /*1a00*/ 	.word	0x00000000


	//----- nvinfo : EIATTR_MIN_STACK_SIZE
	.align		4
.L_1109:
        /*1a04*/ 	.byte	0x04, 0x12
        /*1a06*/ 	.short	(.L_1111 - .L_1110)
	.align		4
.L_1110:
        /*1a08*/ 	.word	index@(_ZN10layer_norm13ln_bwd_kernelINS_13Kernel_traitsIf6__halffS2_fjLj2048ELj1ELj1ELj4ELj16ENS_18Kernel_traits_baseILj2048EfS2_fS2_fjLj128EEEEELb1ELb1ELb0ELb1EEEvNS_9BwdParamsE)
        /*1a0c*/ 	.word	0x00000000


	//----- nvinfo : EIATTR_MIN_STACK_SIZE
	.align		4
.L_1111:
        /*1a10*/ 	.byte	0x04, 0x12
        /*1a12*/ 	.short	(.L_1113 - .L_1112)
	.align		4
.L_1112:
        /*1a14*/ 	.word	index@(_ZN10layer_norm22ln_bwd_finalize_kernelINS_22Kernel_traits_finalizeILj2048Ef6__halffS2_fjLb1ELj1024ELj4ENS_18Kernel_traits_baseILj2048EfS2_fS2_fjLj1024EEEEELb1ELb0EEEvNS_9BwdParamsE)
        /*1a18*/ 	.word	0x00000000


	//----- nvinfo : EIATTR_MIN_STACK_SIZE
	.align		4
.L_1113:
        /*1a1c*/ 	.byte	0x04, 0x12
        /*1a1e*/ 	.short	(.L_1115 - .L_1114)
	.align		4
.L_1114:
        /*1a20*/ 	.word	index@(_ZN10layer_norm13ln_bwd_kernelINS_13Kernel_traitsIf6__halffS2_fjLj2048ELj1ELj1ELj4ELj16ENS_18Kernel_traits_baseILj2048EfS2_fS2_fjLj128EEEEELb1ELb1ELb1ELb0EEEvNS_9BwdParamsE)
        /*1a24*/ 	.word	0x00000000


	//----- nvinfo : EIATTR_MIN_STACK_SIZE
	.align		4
.L_1115:
        /*1a28*/ 	.byte	0x04, 0x12
        /*1a2a*/ 	.short	(.L_1117 - .L_1116)
	.align		4
.L_1116:
        /*1a2c*/ 	.word	index@(_ZN10layer_norm22ln_bwd_finalize_kernelINS_22Kernel_traits_finalizeILj2048Ef6__halffS2_fjLb1ELj1024ELj4ENS_18Kernel_traits_baseILj2048EfS2_fS2_fjLj1024EEEEELb1ELb1EEEvNS_9BwdParamsE)
        /*1a30*/ 	.word	0x00000000


	//----- nvinfo : EIATTR_MIN_STACK_SIZE
	.align		4
.L_1117:
        /*1a34*/ 	.byte	0x04, 0x12
        /*1a36*/ 	.short	(.L_1119 - .L_1118)
	.align		4
.L_1118:
        /*1a38*/ 	.word	index@(_ZN10layer_norm13ln_bwd_kernelINS_13Kernel_traitsIf6__halffS2_fjLj2048ELj1ELj1ELj4ELj16ENS_18Kernel_traits_baseILj2048EfS2_fS2_fjLj128EEEEELb1ELb1ELb1ELb1EEEvNS_9BwdParamsE)
        /*1a3c*/ 	.word	0x00000000


	//----- nvinfo : EIATTR_MIN_STACK_SIZE
	.align		4
.L_1119:
        /*1a40*/ 	.byte	0x04, 0x12
        /*1a42*/ 	.short	(.L_1121 - .L_1120)
	.align		4
.L_1120:
        /*1a44*/ 	.word	index@(_ZN10layer_norm13ln_bwd_kernelINS_13Kernel_traitsI6__halfffffjLj2048ELj1ELj1ELj4ELj16ENS_18Kernel_traits_baseILj2048ES2_ffffjLj128EEEEELb0ELb0ELb0ELb0EEEvNS_9BwdParamsE)
        /*1a48*/ 	.word	0x00000000


	//----- nvinfo : EIATTR_MIN_STACK_SIZE
	.align		4
.L_1121:
        /*1a4c*/ 	.byte	0x04, 0x12
        /*1a4e*/ 	.short	(.L_1123 - .L_1122)
	.align		4
.L_1122:
        /*1a50*/ 	.word	index@(_ZN10layer_norm13ln_bwd_kernelINS_13Kernel_traitsI6__halfffffjLj2048ELj1ELj1ELj4ELj16ENS_18Kernel_traits_baseILj2048ES2_ffffjLj128EEEEELb0ELb0ELb0ELb1EEEvNS_9BwdParamsE)
        /*1a54*/ 	.word	0x00000000


	//----- nvinfo : EIATTR_MIN_STACK_SIZE
	.align		4
.L_1123:
        /*1a58*/ 	.byte	0x04, 0x12
        /*1a5a*/ 	.short	(.L_1125 - .L_1124)
	.align		4
.L_1124:
        /*1a5c*/ 	.word	index@(_ZN10layer_norm13ln_bwd_kernelINS_13Kernel_traitsI6__halfffffjLj2048ELj1ELj1ELj4ELj16ENS_18Kernel_traits_baseILj2048ES2_ffffjLj128EEEEELb0ELb0ELb1ELb0EEEvNS_9BwdParamsE)
        /*1a60*/ 	.word	0x00000000


	//----- nvinfo : EIATTR_MIN_STACK_SIZE
	.align		4
.L_1125:
        /*1a64*/ 	.byte	0x04, 0x12
        /*1a66*/ 	.short	(.L_1127 - .L_1126)
	.align		4
.L_1126:
        /*1a68*/ 	.word	index@(_ZN10layer_norm13ln_bwd_kernelINS_13Kernel_traitsI6__halfffffjLj2048ELj1ELj1ELj4ELj16ENS_18Kernel_traits_baseILj2048ES2_ffffjLj128EEEEELb0ELb0ELb1ELb1EEEvNS_9BwdParamsE)
        /*1a6c*/ 	.word	0x00000000


	//----- nvinfo : EIATTR_MIN_STACK_SIZE
	.align		4
.L_1127:
        /*1a70*/ 	.byte	0x04, 0x12
        /*1a72*/ 	.short	(.L_1129 - .L_1128)
	.align		4
.L_1128:
        /*1a74*/ 	.word	index@(_ZN10layer_norm13ln_bwd_kernelINS_13Kernel_traitsI6__halfffffjLj2048ELj1ELj1ELj4ELj16ENS_18Kernel_traits_baseILj2048ES2_ffffjLj128EEEEELb0ELb1ELb0ELb0EEEvNS_9BwdParamsE)
        /*1a78*/ 	.word	0x00000000


	//----- nvinfo : EIATTR_MIN_STACK_SIZE
	.align		4
.L_1129:
        /*1a7c*/ 	.byte	0x04, 0x12
        /*1a7e*/ 	.short	(.L_1131 - .L_1130)
	.align		4
.L_1130:
        /*1a80*/ 	.word	index@(_ZN10layer_norm13ln_bwd_kernelINS_13Kernel_traitsI6__halfffffjLj2048ELj1ELj1ELj4ELj16ENS_18Kernel_traits_baseILj2048ES2_ffffjLj128EEEEELb0ELb1ELb0ELb1EEEvNS_9BwdParamsE)
        /*1a84*/ 	.word	0x00000000


	//----- nvinfo : EIATTR_MIN_STACK_SIZE
	.align		4
.L_1131:
        /*1a88*/ 	.byte	0x04, 0x12
        /*1a8a*/ 	.short	(.L_1133 - .L_1132)
	.align		4
.L_1132:
        /*1a8c*/ 	.word	index@(_ZN10layer_norm13ln_bwd_kernelINS_13Kernel_traitsI6__halfffffjLj2048ELj1ELj1ELj4ELj16ENS_18Kernel_traits_baseILj2048ES2_ffffjLj128EEEEELb0ELb1ELb1ELb0EEEvNS_9BwdParamsE)
        /*1a90*/ 	.word	0x00000000


	//----- nvinfo : EIATTR_MIN_STACK_SIZE
	.align		4
.L_1133:
        /*1a94*/ 	.byte	0x04, 0x12
        /*1a96*/ 	.short	(.L_1135 - .L_1134)
	.align		4
.L_1134:
        /*1a98*/ 	.word	index@(_ZN10layer_norm13ln_bwd_kernelINS_13Kernel_traitsI6__halfffffjLj2048ELj1ELj1ELj4ELj16ENS_18Kernel_traits_baseILj2048ES2_ffffjLj128EEEEELb0ELb1ELb1ELb1EEEvNS_9BwdParamsE)
        /*1a9c*/ 	.word	0x00000008


	//----- nvinfo : EIATTR_MIN_STACK_SIZE
	.align		4
.L_1135:
        /*1aa0*/ 	.byte	0x04, 0x12
        /*1aa2*/ 	.short	(.L_1137 - .L_1136)
	.align		4
.L_1136:
        /*1aa4*/ 	.word	index@(_ZN10layer_norm13ln_bwd_kernelINS_13Kernel_traitsI6__halfffffjLj2048ELj1ELj1ELj4ELj16ENS_18Kernel_traits_baseILj2048ES2_ffffjLj128EEEEELb1ELb0ELb0ELb0EEEvNS_9BwdParamsE)
        /*1aa8*/ 	.word	0x00000000


	//----- nvinfo : EIATTR_MIN_STACK_SIZE
	.align		4
.L_1137:
        /*1aac*/ 	.byte	0x04, 0x12
        /*1aae*/ 	.short	(.L_1139 - .L_1138)
	.align		4
.L_1138:
        /*1ab0*/ 	.word	index@(_ZN10layer_norm13ln_bwd_kernelINS_13Kernel_traitsI6__halfffffjLj2048ELj1ELj1ELj4ELj16ENS_18Kernel_traits_baseILj2048ES2_ffffjLj128EEEEELb1ELb0ELb0ELb1EEEvNS_9BwdParamsE)
        /*1ab4*/ 	.word	0x00000000


	//----- nvinfo : EIATTR_MIN_STACK_SIZE
	.align		4
.L_1139:
        /*1ab8*/ 	.byte	0x04, 0x12
        /*1aba*/ 	.short	(.L_1141 - .L_1140)
	.align		4
.L_1140:
        /*1abc*/ 	.word	index@(_ZN10layer_norm22ln_bwd_finalize_kernelINS_22Kernel_traits_finalizeILj2048E6__halfffffjLb0ELj1024ELj4ENS_18Kernel_traits_baseILj2048ES2_ffffjLj1024EEEEELb0ELb0EEEvNS_9BwdParamsE)
        /*1ac0*/ 	.word	0x00000000


	//----- nvinfo : EIATTR_MIN_STACK_SIZE
	.align		4
.L_1141:
        /*1ac4*/ 	.byte	0x04, 0x12
        /*1ac6*/ 	.short	(.L_1143 - .L_1142)
	.align		4
.L_1142:
        /*1ac8*/ 	.word	index@(_ZN10layer_norm13ln_bwd_kernelINS_13Kernel_traitsI6__halfffffjLj2048ELj1ELj1ELj4ELj16ENS_18Kernel_traits_baseILj2048ES2_ffffjLj128EEEEELb1ELb0ELb1ELb0EEEvNS_9BwdParamsE)
        /*1acc*/ 	.word	0x00000000


	//----- nvinfo : EIATTR_MIN_STACK_SIZE
	.align		4
.L_1143:
        /*1ad0*/ 	.byte	0x04, 0x12
        /*1ad2*/ 	.short	(.L_1145 - .L_1144)
	.align		4
.L_1144:
        /*1ad4*/ 	.word	index@(_ZN10layer_norm22ln_bwd_finalize_kernelINS_22Kernel_traits_finalizeILj2048E6__halfffffjLb0ELj1024ELj4ENS_18Kernel_traits_baseILj2048ES2_ffffjLj1024EEEEELb0ELb1EEEvNS_9BwdParamsE)
        /*1ad8*/ 	.word	0x00000000


	//----- nvinfo : EIATTR_MIN_STACK_SIZE
	.align		4
.L_1145:
        /*1adc*/ 	.byte	0x04, 0x12
        /*1ade*/ 	.short	(.L_1147 - .L_1146)
	.align		4
.L_1146:
        /*1ae0*/ 	.word	index@(_ZN10layer_norm13ln_bwd_kernelINS_13Kernel_traitsI6__halfffffjLj2048ELj1ELj1ELj4ELj16ENS_18Kernel_traits_baseILj2048ES2_ffffjLj128EEEEELb1ELb0ELb1ELb1EEEvNS_9BwdParamsE)
        /*1ae4*/ 	.word	0x00000000


	//----- nvinfo : EIATTR_MIN_STACK_SIZE
	.align		4
.L_1147:
        /*1ae8*/ 	.byte	0x04, 0x12
        /*1aea*/ 	.short	(.L_1149 - .L_1148)
	.align		4
.L_1148:
        /*1aec*/ 	.word	index@(_ZN10layer_norm13ln_bwd_kernelINS_13Kernel_traitsI6__halfffffjLj2048ELj1ELj1ELj4ELj16ENS_18Kernel_traits_baseILj2048ES2_ffffjLj128EEEEELb1ELb1ELb0ELb0EEEvNS_9BwdParamsE)
        /*1af0*/ 	.word	0x00000000


	//----- nvinfo : EIATTR_MIN_STACK_SIZE
	.align		4
.L_1149:
        /*1af4*/ 	.byte	0x04, 0x12
        /*1af6*/ 	.short	(.L_1151 - .L_1150)
	.align		4
.L_1150:
        /*1af8*/ 	.word	index@(_ZN10layer_norm13ln_bwd_kernelINS_13Kernel_traitsI6__halfffffjLj2048ELj1ELj1ELj4ELj16ENS_18Kernel_traits_baseILj2048ES2_ffffjLj128EEEEELb1ELb1ELb0ELb1EEEvNS_9BwdParamsE)
        /*1afc*/ 	.word	0x00000000


	//----- nvinfo : EIATTR_MIN_STACK_SIZE
	.align		4
.L_1151:
        /*1b00*/ 	.byte	0x04, 0x12
        /*1b02*/ 	.short	(.L_1153 - .L_1152)
	.align		4
.L_1152:
        /*1b04*/ 	.word	index@(_ZN10layer_norm22ln_bwd_finalize_kernelINS_22Kernel_traits_finalizeILj2048E6__halfffffjLb1ELj1024ELj4ENS_18Kernel_traits_baseILj2048ES2_ffffjLj1024EEEEELb1ELb0EEEvNS_9BwdParamsE)
        /*1b08*/ 	.word	0x00000000


	//----- nvinfo : EIATTR_MIN_STACK_SIZE
	.align		4
.L_1153:
        /*1b0c*/ 	.byte	0x04, 0x12
        /*1b0e*/ 	.short	(.L_1155 - .L_1154)
	.align		4
.L_1154:
        /*1b10*/ 	.word	index@(_ZN10layer_norm13ln_bwd_kernelINS_13Kernel_traitsI6__halfffffjLj2048ELj1ELj1ELj4ELj16ENS_18Kernel_traits_baseILj2048ES2_ffffjLj128EEEEELb1ELb1ELb1ELb0EEEvNS_9BwdParamsE)
        /*1b14*/ 	.word	0x00000000


	//----- nvinfo : EIATTR_MIN_STACK_SIZE
	.align		4
.L_1155:
        /*1b18*/ 	.byte	0x04, 0x12
        /*1b1a*/ 	.short	(.L_1157 - .L_1156)
	.align		4
.L_1156:
        /*1b1c*/ 	.word	index@(_ZN10layer_norm22ln_bwd_finalize_kernelINS_22Kernel_traits_finalizeILj2048E6__halfffffjLb1ELj1024ELj4ENS_18Kernel_traits_baseILj2048ES2_ffffjLj1024EEEEELb1ELb1EEEvNS_9BwdParamsE)
        /*1b20*/ 	.word	0x00000000


	//----- nvinfo : EIATTR_MIN_STACK_SIZE
	.align		4
.L_1157:
        /*1b24*/ 	.byte	0x04, 0x12
        /*1b26*/ 	.short	(.L_1159 - .L_1158)
	.align		4
.L_1158:
        /*1b28*/ 	.word	index@(_ZN10layer_norm13ln_bwd_kernelINS_13Kernel_traitsI6__halfffffjLj2048ELj1ELj1ELj4ELj16ENS_18Kernel_traits_baseILj2048ES2_ffffjLj128EEEEELb1ELb1ELb1ELb1EEEvNS_9BwdParamsE)
        /*1b2c*/ 	.word	0x00000000


	//----- nvinfo : EIATTR_MIN_STACK_SIZE
	.align		4
.L_1159:
        /*1b30*/ 	.byte	0x04, 0x12
        /*1b32*/ 	.short	(.L_1161 - .L_1160)
	.align		4
.L_1160:
        /*1b34*/ 	.word	index@(_ZN10layer_norm13ln_bwd_kernelINS_13Kernel_traitsIfffffjLj2048ELj1ELj1ELj4ELj16ENS_18Kernel_traits_baseILj2048EfffffjLj128EEEEELb0ELb0ELb0ELb0EEEvNS_9BwdParamsE)
        /*1b38*/ 	.word	0x00000000


	//----- nvinfo : EIATTR_MIN_STACK_SIZE
	.align		4
.L_1161:
        /*1b3c*/ 	.byte	0x04, 0x12
        /*1b3e*/ 	.short	(.L_1163 - .L_1162)
	.align		4
.L_1162:
        /*1b40*/ 	.word	index@(_ZN10layer_norm13ln_bwd_kernelINS_13Kernel_traitsIfffffjLj2048ELj1ELj1ELj4ELj16ENS_18Kernel_traits_baseILj2048EfffffjLj128EEEEELb0ELb0ELb0ELb1EEEvNS_9BwdParamsE)
        /*1b44*/ 	.word	0x00000008


	//----- nvinfo : EIATTR_MIN_STACK_SIZE
	.align		4
.L_1163:
        /*1b48*/ 	.byte	0x04, 0x12
        /*1b4a*/ 	.short	(.L_1165 - .L_1164)
	.align		4
.L_1164:
        /*1b4c*/ 	.word	index@(_ZN10layer_norm13ln_bwd_kernelINS_13Kernel_traitsIfffffjLj2048ELj1ELj1ELj4ELj16ENS_18Kernel_traits_baseILj2048EfffffjLj128EEEEELb0ELb0ELb1ELb0EEEvNS_9BwdParamsE)
        /*1b50*/ 	.word	0x00000000


	//----- nvinfo : EIATTR_MIN_STACK_SIZE
	.align		4
.L_1165:
        /*1b54*/ 	.byte	0x04, 0x12
        /*1b56*/ 	.short	(.L_1167 - .L_1166)
	.align		4
.L_1166:
        /*1b58*/ 	.word	index@(_ZN10layer_norm13ln_bwd_kernelINS_13Kernel_traitsIfffffjLj2048ELj1ELj1ELj4ELj16ENS_18Kernel_traits_baseILj2048EfffffjLj128EEEEELb0ELb0ELb1ELb1EEEvNS_9BwdParamsE)
        /*1b5c*/ 	.word	0x00000000


	//----- nvinfo : EIATTR_MIN_STACK_SIZE
	.align		4
.L_1167:
        /*1b60*/ 	.byte	0x04, 0x12
        /*1b62*/ 	.short	(.L_1169 - .L_1168)
	.align		4
.L_1168:
        /*1b64*/ 	.word	index@(_ZN10layer_norm13ln_bwd_kernelINS_13Kernel_traitsIfffffjLj2048ELj1ELj1ELj4ELj16ENS_18Kernel_traits_baseILj2048EfffffjLj128EEEEELb0ELb1ELb0ELb0EEEvNS_9BwdParamsE)
        /*1b68*/ 	.word	0x00000000


	//----- nvinfo : EIATTR_MIN_STACK_SIZE
	.align		4
.L_1169:
        /*1b6c*/ 	.byte	0x04, 0x12
        /*1b6e*/ 	.short	(.L_1171 - .L_1170)
	.align		4
.L_1170:
        /*1b70*/ 	.word	index@(_ZN10layer_norm13ln_bwd_kernelINS_13Kernel_traitsIfffffjLj2048ELj1ELj1ELj4ELj16ENS_18Kernel_traits_baseILj2048EfffffjLj128EEEEELb0ELb1ELb0ELb1EEEvNS_9BwdParamsE)
        /*1b74*/ 	.word	0x00000000


	//----- nvinfo : EIATTR_MIN_STACK_SIZE
	.align		4
.L_1171:
        /*1b78*/ 	.byte	0x04, 0x12
        /*1b7a*/ 	.short	(.L_1173 - .L_1172)
	.align		4
.L_1172:
        /*1b7c*/ 	.word	index@(_ZN10layer_norm13ln_bwd_kernelINS_13Kernel_traitsIfffffjLj2048ELj1ELj1ELj4ELj16ENS_18Kernel_traits_baseILj2048EfffffjLj128EEEEELb0ELb1ELb1ELb0EEEvNS_9BwdParamsE)
        /*1b80*/ 	.word	0x00000000


	//----- nvinfo : EIATTR_MIN_STACK_SIZE
	.align		4
.L_1173:
        /*1b84*/ 	.byte	0x04, 0x12
        /*1b86*/ 	.short	(.L_1175 - .L_1174)
	.align		4
.L_1174:
        /*1b88*/ 	.word	index@(_ZN10layer_norm13ln_bwd_kernelINS_13Kernel_traitsIfffffjLj2048ELj1ELj1ELj4ELj16ENS_18Kernel_traits_baseILj2048EfffffjLj128EEEEELb0ELb1ELb1ELb1EEEvNS_9BwdParamsE)
        /*1b8c*/ 	.word	0x00000000


	//----- nvinfo : EIATTR_MIN_STACK_SIZE
	.align		4
.L_1175:
        /*1b90*/ 	.byte	0x04, 0x12
        /*1b92*/ 	.short	(.L_1177 - .L_1176)
	.align		4
.L_1176:
        /*1b94*/ 	.word	index@(_ZN10layer_norm13ln_bwd_kernelINS_13Kernel_traitsIfffffjLj2048ELj1ELj1ELj4ELj16ENS_18Kernel_traits_baseILj2048EfffffjLj128EEEEELb1ELb0ELb0ELb0EEEvNS_9BwdParamsE)
        /*1b98*/ 	.word	0x00000000


	//----- nvinfo : EIATTR_MIN_STACK_SIZE
	.align		4
.L_1177:
        /*1b9c*/ 	.byte	0x04, 0x12
        /*1b9e*/ 	.short	(.L_1179 - .L_1178)
	.align		4
.L_1178:
        /*1ba0*/ 	.word	index@(_ZN10layer_norm13ln_bwd_kernelINS_13Kernel_traitsIfffffjLj2048ELj1ELj1ELj4ELj16ENS_18Kernel_traits_baseILj2048EfffffjLj128EEEEELb1ELb0ELb0ELb1EEEvNS_9BwdParamsE)
        /*1ba4*/ 	.word	0x00000000


	//----- nvinfo : EIATTR_MIN_STACK_SIZE
	.align		4
.L_1179:
        /*1ba8*/ 	.byte	0x04, 0x12
        /*1baa*/ 	.short	(.L_1181 - .L_1180)
	.align		4
.L_1180:
        /*1bac*/ 	.word	index@(_ZN10layer_norm22ln_bwd_finalize_kernelINS_22Kernel_traits_finalizeILj2048EfffffjLb0ELj1024ELj4ENS_18Kernel_traits_baseILj2048EfffffjLj1024EEEEELb0ELb0EEEvNS_9BwdParamsE)
        /*1bb0*/ 	.word	0x00000000


	//----- nvinfo : EIATTR_MIN_STACK_SIZE
	.align		4
.L_1181:
        /*1bb4*/ 	.byte	0x04, 0x12
        /*1bb6*/ 	.short	(.L_1183 - .L_1182)
	.align		4
.L_1182:
        /*1bb8*/ 	.word	index@(_ZN10layer_norm13ln_bwd_kernelINS_13Kernel_traitsIfffffjLj2048ELj1ELj1ELj4ELj16ENS_18Kernel_traits_baseILj2048EfffffjLj128EEEEELb1ELb0ELb1ELb0EEEvNS_9BwdParamsE)
        /*1bbc*/ 	.word	0x00000000


	//----- nvinfo : EIATTR_MIN_STACK_SIZE
	.align		4
.L_1183:
        /*1bc0*/ 	.byte	0x04, 0x12
        /*1bc2*/ 	.short	(.L_1185 - .L_1184)
	.align		4
.L_1184:
        /*1bc4*/ 	.word	index@(_ZN10layer_norm22ln_bwd_finalize_kernelINS_22Kernel_traits_finalizeILj2048EfffffjLb0ELj1024ELj4ENS_18Kernel_traits_baseILj2048EfffffjLj1024EEEEELb0ELb1EEEvNS_9BwdParamsE)
        /*1bc8*/ 	.word	0x00000000


	//----- nvinfo : EIATTR_MIN_STACK_SIZE
	.align		4
.L_1185:
        /*1bcc*/ 	.byte	0x04, 0x12
        /*1bce*/ 	.short	(.L_1187 - .L_1186)
	.align		4
.L_1186:
        /*1bd0*/ 	.word	index@(_ZN10layer_norm13ln_bwd_kernelINS_13Kernel_traitsIfffffjLj2048ELj1ELj1ELj4ELj16ENS_18Kernel_traits_baseILj2048EfffffjLj128EEEEELb1ELb0ELb1ELb1EEEvNS_9BwdParamsE)
        /*1bd4*/ 	.word	0x00000000


	//----- nvinfo : EIATTR_MIN_STACK_SIZE
	.align		4
.L_1187:
        /*1bd8*/ 	.byte	0x04, 0x12
        /*1bda*/ 	.short	(.L_1189 - .L_1188)
	.align		4
.L_1188:
        /*1bdc*/ 	.word	index@(_ZN10layer_norm13ln_bwd_kernelINS_13Kernel_traitsIfffffjLj2048ELj1ELj1ELj4ELj16ENS_18Kernel_traits_baseILj2048EfffffjLj128EEEEELb1ELb1ELb0ELb0EEEvNS_9BwdParamsE)
        /*1be0*/ 	.word	0x00000000


	//----- nvinfo : EIATTR_MIN_STACK_SIZE
	.align		4
.L_1189:
        /*1be4*/ 	.byte	0x04, 0x12
        /*1be6*/ 	.short	(.L_1191 - .L_1190)
	.align		4
.L_1190:
        /*1be8*/ 	.word	index@(_ZN10layer_norm13ln_bwd_kernelINS_13Kernel_traitsIfffffjLj2048ELj1ELj1ELj4ELj16ENS_18Kernel_traits_baseILj2048EfffffjLj128EEEEELb1ELb1ELb0ELb1EEEvNS_9BwdParamsE)
        /*1bec*/ 	.word	0x00000000


	//----- nvinfo : EIATTR_MIN_STACK_SIZE
	.align		4
.L_1191:
        /*1bf0*/ 	.byte	0x04, 0x12
        /*1bf2*/ 	.short	(.L_1193 - .L_1192)
	.align		4
.L_1192:
        /*1bf4*/ 	.word	index@(_ZN10layer_norm22ln_bwd_finalize_kernelINS_22Kernel_traits_finalizeILj2048EfffffjLb1ELj1024ELj4ENS_18Kernel_traits_baseILj2048EfffffjLj1024EEEEELb1ELb0EEEvNS_9BwdParamsE)
        /*1bf8*/ 	.word	0x00000000


	//----- nvinfo : EIATTR_MIN_STACK_SIZE
	.align		4
.L_1193:
        /*1bfc*/ 	.byte	0x04, 0x12
        /*1bfe*/ 	.short	(.L_1195 - .L_1194)
	.align		4
.L_1194:
        /*1c00*/ 	.word	index@(_ZN10layer_norm13ln_bwd_kernelINS_13Kernel_traitsIfffffjLj2048ELj1ELj1ELj4ELj16ENS_18Kernel_traits_baseILj2048EfffffjLj128EEEEELb1ELb1ELb1ELb0EEEvNS_9BwdParamsE)
        /*1c04*/ 	.word	0x00000000


	//----- nvinfo : EIATTR_MIN_STACK_SIZE
	.align		4
.L_1195:
        /*1c08*/ 	.byte	0x04, 0x12
        /*1c0a*/ 	.short	(.L_1197 - .L_1196)
	.align		4
.L_1196:
        /*1c0c*/ 	.word	index@(_ZN10layer_norm22ln_bwd_finalize_kernelINS_22Kernel_traits_finalizeILj2048EfffffjLb1ELj1024ELj4ENS_18Kernel_traits_baseILj2048EfffffjLj1024EEEEELb1ELb1EEEvNS_9BwdParamsE)
        /*1c10*/ 	.word	0x00000000


	//----- nvinfo : EIATTR_MIN_STACK_SIZE
	.align		4
.L_1197:
        /*1c14*/ 	.byte	0x04, 0x12
        /*1c16*/ 	.short	(.L_1199 - .L_1198)
	.align		4
.L_1198:
        /*1c18*/ 	.word	index@(_ZN10layer_norm13ln_bwd_kernelINS_13Kernel_traitsIfffffjLj2048ELj1ELj1ELj4ELj16ENS_18Kernel_traits_baseILj2048EfffffjLj128EEEEELb1ELb1ELb1ELb1EEEvNS_9BwdParamsE)
        /*1c1c*/ 	.word	0x00000000
.L_1199:


//--------------------- .nv.compat                --------------------------
	.section	.nv.compat,"",@"SHT_CUDA_COMPAT_INFO"
	.align	4
        /*0000*/ 	.byte	0x02, 0x09, 0x01, 0x00, 0x02, 0x02, 0x01, 0x00, 0x02, 0x05, 0x05, 0x00, 0x03, 0x07, 0x01, 0x01
        /*0010*/ 	.byte	0x02, 0x03, 0x00, 0x00, 0x02, 0x06, 0x01, 0x00, 0x04, 0x0b, 0x08, 0x00, 0x00, 0x00, 0x00, 0x00
        /*0020*/ 	.byte	0x00, 0x00, 0x00, 0x00


//--------------------- .nv.info._ZN10layer_norm13ln_bwd_kernelINS_13Kernel_traitsI13__nv_bfloat16S2_S2_S2_fjLj2048ELj1ELj1ELj4ELj16ENS_18Kernel_traits_baseILj2048ES2_S2_S2_S2_fjLj128EEEEELb0ELb0ELb0ELb0EEEvNS_9BwdParamsE --------------------------
	.section	.nv.info._ZN10layer_norm13ln_bwd_kernelINS_13Kernel_traitsI13__nv_bfloat16S2_S2_S2_fjLj2048ELj1ELj1ELj4ELj16ENS_18Kernel_traits_baseILj2048ES2_S2_S2_S2_fjLj128EEEEELb0ELb0ELb0ELb0EEEvNS_9BwdParamsE,"",@"SHT_CUDA_INFO"
	.sectionflags	@""
	.align	4


	//----- nvinfo : EIATTR_CUDA_API_VERSION
	.align		4
        /*0000*/ 	.byte	0x04, 0x37
        /*0002*/ 	.short	(.L_1201 - .L_1200)
.L_1200:
        /*0004*/ 	.word	0x00000082


	//----- nvinfo : EIATTR_KPARAM_INFO
	.align		4
.L_1201:
        /*0008*/ 	.byte	0x04, 0x17
        /*000a*/ 	.short	(.L_1203 - .L_1202)
.L_1202:
        /*000c*/ 	.word	0x00000000
        /*0010*/ 	.short	0x0000
        /*0012*/ 	.short	0x0000
        /*0014*/ 	.byte	0x00, 0xf0, 0xa1, 0x04


	//----- nvinfo : EIATTR_SPARSE_MMA_MASK
	.align		4
.L_1203:
        /*0018*/ 	.byte	0x03, 0x50
        /*001a*/ 	.short	0x0000


	//----- nvinfo : EIATTR_MAXREG_COUNT
	.align		4
        /*001c*/ 	.byte	0x03, 0x1b
        /*001e*/ 	.short	0x00ff


	//----- nvinfo : EIATTR_NUM_BARRIERS
	.align		4
        /*0020*/ 	.byte	0x02, 0x4c
        /*0022*/ 	.byte	0x01
	.zero		1


	//----- nvinfo : EIATTR_MERCURY_ISA_VERSION
	.align		4
        /*0024*/ 	.byte	0x03, 0x5f
        /*0026*/ 	.short	0x0101


	//----- nvinfo : EIATTR_COOP_GROUP_MASK_REGIDS
	.align		4
        /*0028*/ 	.byte	0x04, 0x29
        /*002a*/ 	.short	(.L_1205 - .L_1204)


	//   ....[0]....
.L_1204:
        /*002c*/ 	.word	0xffffffff


	//   ....[1]....
        /*0030*/ 	.word	0xffffffff


	//   ....[2]....
        /*0034*/ 	.word	0xffffffff


	//   ....[3]....
        /*0038*/ 	.word	0xffffffff


	//   ....[4]....
        /*003c*/ 	.word	0xffffffff


	//   ....[5]....
        /*0040*/ 	.word	0xffffffff


	//   ....[6]....
        /*0044*/ 	.word	0xffffffff


	//   ....[7]....
        /*0048*/ 	.word	0xffffffff


	//   ....[8]....
        /*004c*/ 	.word	0xffffffff


	//   ....[9]....
        /*0050*/ 	.word	0xffffffff


	//   ....[10]....
        /*0054*/ 	.word	0x05000070


	//   ....[11]....
        /*0058*/ 	.word	0x05000070


	//   ....[12]....
        /*005c*/ 	.word	0x05000070


	//   ....[13]....
        /*0060*/ 	.word	0x05000070


	//   ....[14]....
        /*0064*/ 	.word	0x05000070


	//   ....[15]....
        /*0068*/ 	.word	0x05000070


	//   ....[16]....
        /*006c*/ 	.word	0x05000070


	//   ....[17]....
        /*0070*/ 	.word	0x05000070


	//   ....[18]....
        /*0074*/ 	.word	0x05000070


	//   ....[19]....
        /*0078*/ 	.word	0x05000070


	//----- nvinfo : EIATTR_COOP_GROUP_INSTR_OFFSETS
	.align		4
.L_1205:
        /*007c*/ 	.byte	0x04, 0x28
        /*007e*/ 	.short	(.L_1207 - .L_1206)


	//   ....[0]....
.L_1206:
        /*0080*/ 	.word	0x00001280


	//   ....[1]....
        /*0084*/ 	.word	0x00001290


	//   ....[2]....
        /*0088*/ 	.word	0x000012c0


	//   ....[3]....
        /*008c*/ 	.word	0x000012d0


	//   ....[4]....
        /*0090*/ 	.word	0x00001300


	//   ....[5]....
        /*0094*/ 	.word	0x00001310


	//   ....[6]....
        /*0098*/ 	.word	0x00001340


	//   ....[7]....
        /*009c*/ 	.word	0x00001350


	//   ....[8]....
        /*00a0*/ 	.word	0x00001380


	//   ....[9]....
        /*00a4*/ 	.word	0x00001390


	//   ....[10]....
        /*00a8*/ 	.word	0x00002240


	//   ....[11]....
        /*00ac*/ 	.word	0x000022a0


	//   ....[12]....
        /*00b0*/ 	.word	0x00002300


	//   ....[13]....
        /*00b4*/ 	.word	0x00002360


	//   ....[14]....
        /*00b8*/ 	.word	0x000023d0


	//   ....[15]....
        /*00bc*/ 	.word	0x00002430


	//   ....[16]....
        /*00c0*/ 	.word	0x000024a0


	//   ....[17]....
        /*00c4*/ 	.word	0x00002500


	//   ....[18]....
        /*00c8*/ 	.word	0x00002570


	//   ....[19]....
        /*00cc*/ 	.word	0x000025d0


	//----- nvinfo : EIATTR_EXIT_INSTR_OFFSETS
	.align		4
.L_1207:
        /*00d0*/ 	.byte	0x04, 0x1c
        /*00d2*/ 	.short	(.L_1209 - .L_1208)


	//   ....[0]....
.L_1208:
        /*00d4*/ 	.word	0x00002160


	//   ....[1]....
        /*00d8*/ 	.word	0x000021f0


	//----- nvinfo : EIATTR_MAX_THREADS
	.align		4
.L_1209:
        /*00dc*/ 	.byte	0x04, 0x05
        /*00de*/ 	.short	(.L_1211 - .L_1210)
.L_1210:
        /*00e0*/ 	.word	0x00000080
        /*00e4*/ 	.word	0x00000001
        /*00e8*/ 	.word	0x00000001


	//----- nvinfo : EIATTR_CRS_STACK_SIZE
	.align		4
.L_1211:
        /*00ec*/ 	.byte	0x04, 0x1e
        /*00ee*/ 	.short	(.L_1213 - .L_1212)
.L_1212:
        /*00f0*/ 	.word	0x00000000


	//----- nvinfo : EIATTR_CBANK_PARAM_SIZE
	.align		4
.L_1213:
        /*00f4*/ 	.byte	0x03, 0x19
        /*00f6*/ 	.short	0x0128


	//----- nvinfo : EIATTR_PARAM_CBANK
	.align		4
        /*00f8*/ 	.byte	0x04, 0x0a
        /*00fa*/ 	.short	(.L_1215 - .L_1214)
	.align		4
.L_1214:
        /*00fc*/ 	.word	index@(.nv.constant0._ZN10layer_norm13ln_bwd_kernelINS_13Kernel_traitsI13__nv_bfloat16S2_S2_S2_fjLj2048ELj1ELj1ELj4ELj16ENS_18Kernel_traits_baseILj2048ES2_S2_S2_S2_fjLj128EEEEELb0ELb0ELb0ELb0EEEvNS_9BwdParamsE)
        /*0100*/ 	.short	0x0210
        /*0102*/ 	.short	0x0128


	//----- nvinfo : EIATTR_SW_WAR
	.align		4
.L_1215:
        /*0104*/ 	.byte	0x04, 0x36
        /*0106*/ 	.short	(.L_1217 - .L_1216)
.L_1216:
        /*0108*/ 	.word	0x00000008
.L_1217:


//--------------------- .nv.info._ZN10layer_norm13ln_bwd_kernelINS_13Kernel_traitsI13__nv_bfloat16S2_S2_S2_fjLj2048ELj1ELj1ELj4ELj16ENS_18Kernel_traits_baseILj2048ES2_S2_S2_S2_fjLj128EEEEELb0ELb0ELb0ELb1EEEvNS_9BwdParamsE --------------------------
	.section	.nv.info._ZN10layer_norm13ln_bwd_kernelINS_13Kernel_traitsI13__nv_bfloat16S2_S2_S2_fjLj2048ELj1ELj1ELj4ELj16ENS_18Kernel_traits_baseILj2048ES2_S2_S2_S2_fjLj128EEEEELb0ELb0ELb0ELb1EEEvNS_9BwdParamsE,"",@"SHT_CUDA_INFO"
	.sectionflags	@""
	.align	4


	//----- nvinfo : EIATTR_CUDA_API_VERSION
	.align		4
        /*0000*/ 	.byte	0x04, 0x37
        /*0002*/ 	.short	(.L_1219 - .L_1218)
.L_1218:
        /*0004*/ 	.word	0x00000082


	//----- nvinfo : EIATTR_KPARAM_INFO
	.align		4
.L_1219:
        /*0008*/ 	.byte	0x04, 0x17
        /*000a*/ 	.short	(.L_1221 - .L_1220)
.L_1220:
        /*000c*/ 	.word	0x00000000
        /*0010*/ 	.short	0x0000
        /*0012*/ 	.short	0x0000
        /*0014*/ 	.byte	0x00, 0xf0, 0xa1, 0x04


	//----- nvinfo : EIATTR_SPARSE_MMA_MASK
	.align		4
.L_1221:
        /*0018*/ 	.byte	0x03, 0x50
        /*001a*/ 	.short	0x0000


	//----- nvinfo : EIATTR_MAXREG_COUNT
	.align		4
        /*001c*/ 	.byte	0x03, 0x1b
        /*001e*/ 	.short	0x00ff


	//----- nvinfo : EIATTR_NUM_BARRIERS
	.align		4
        /*0020*/ 	.byte	0x02, 0x4c
        /*0022*/ 	.byte	0x01
	.zero		1


	//----- nvinfo : EIATTR_MERCURY_ISA_VERSION
	.align		4
        /*0024*/ 	.byte	0x03, 0x5f
        /*0026*/ 	.short	0x0101


	//----- nvinfo : EIATTR_COOP_GROUP_MASK_REGIDS
	.align		4
        /*0028*/ 	.byte	0x04, 0x29
        /*002a*/ 	.short	(.L_1223 - .L_1222)


	//   ....[0]....
.L_1222:
        /*002c*/ 	.word	0xffffffff


	//   ....[1]....
        /*0030*/ 	.word	0xffffffff


	//   ....[2]....
        /*0034*/ 	.word	0xffffffff


	//   ....[3]....
        /*0038*/ 	.word	0xffffffff


	//   ....[4]....
        /*003c*/ 	.word	0xffffffff


	//   ....[5]....
        /*0040*/ 	.word	0xffffffff


	//   ....[6]....
        /*0044*/ 	.word	0xffffffff


	//   ....[7]....
        /*0048*/ 	.word	0xffffffff


	//   ....[8]....
        /*004c*/ 	.word	0xffffffff


	//   ....[9]....
        /*0050*/ 	.word	0xffffffff


	//   ....[10]....
        /*0054*/ 	.word	0x0500006c


	//   ....[11]....
        /*0058*/ 	.word	0x0500006c


	//   ....[12]....
        /*005c*/ 	.word	0x0500006c


	//   ....[13]....
        /*0060*/ 	.word	0x0500006c


	//   ....[14]....
        /*0064*/ 	.word	0x0500006c


	//   ....[15]....
        /*0068*/ 	.word	0x0500006c


	//   ....[16]....
        /*006c*/ 	.word	0x0500006c


	//   ....[17]....
        /*0070*/ 	.word	0x0500006c


	//   ....[18]....
        /*0074*/ 	.word	0x0500006c


	//   ....[19]....
        /*0078*/ 	.word	0x0500006c


	//----- nvinfo : EIATTR_COOP_GROUP_INSTR_OFFSETS
	.align		4
.L_1223:
        /*007c*/ 	.byte	0x04, 0x28
        /*007e*/ 	.short	(.L_1225 - .L_1224)


	//   ....[0]....
.L_1224:
        /*0080*/ 	.word	0x000011a0


	//   ....[1]....
        /*0084*/ 	.word	0x000011b0


	//   ....[2]....
        /*0088*/ 	.word	0x000011e0


	//   ....[3]....
        /*008c*/ 	.word	0x000011f0


	//   ....[4]....
        /*0090*/ 	.word	0x00001220


	//   ....[5]....
        /*0094*/ 	.word	0x00001230


	//   ....[6]....
        /*0098*/ 	.word	0x00001260


	//   ....[7]....
        /*009c*/ 	.word	0x00001270


	//   ....[8]....
        /*00a0*/ 	.word	0x000012a0


	//   ....[9]....
        /*00a4*/ 	.word	0x000012b0


	//   ....[10]....
        /*00a8*/ 	.word	0x00002270


	//   ....[11]....
        /*00ac*/ 	.word	0x000022c0


	//   ....[12]....
        /*00b0*/ 	.word	0x00002330


	//   ....[13]....
        /*00b4*/ 	.word	0x00002390


	//   ....[14]....
        /*00b8*/ 	.word	0x00002400


	//   ....[15]....
        /*00bc*/ 	.word	0x00002460


	//   ....[16]....
        /*00c0*/ 	.word	0x000024d0


	//   ....[17]....
        /*00c4*/ 	.word	0x00002530


	//   ....[18]....
        /*00c8*/ 	.word	0x000025a0


	//   ....[19]....
        /*00cc*/ 	.word	0x000025f0


	//----- nvinfo : EIATTR_EXIT_INSTR_OFFSETS
	.align		4
.L_1225:
        /*00d0*/ 	.byte	0x04, 0x1c
        /*00d2*/ 	.short	(.L_1227 - .L_1226)


	//   ....[0]....
.L_1226:
        /*00d4*/ 	.word	0x00002210


	//----- nvinfo : EIATTR_MAX_THREADS
	.align		4
.L_1227:
        /*00d8*/ 	.byte	0x04, 0x05
        /*00da*/ 	.short	(.L_1229 - .L_1228)
.L_1228:
        /*00dc*/ 	.word	0x00000080
        /*00e0*/ 	.word	0x00000001
        /*00e4*/ 	.word	0x00000001


	//----- nvinfo : EIATTR_CRS_STACK_SIZE
	.align		4
.L_1229:
        /*00e8*/ 	.byte	0x04, 0x1e
        /*00ea*/ 	.short	(.L_1231 - .L_1230)
.L_1230:
        /*00ec*/ 	.word	0x00000000


	//----- nvinfo : EIATTR_CBANK_PARAM_SIZE
	.align		4
.L_1231:
        /*00f0*/ 	.byte	0x03, 0x19
        /*00f2*/ 	.short	0x0128


	//----- nvinfo : EIATTR_PARAM_CBANK
	.align		4
        /*00f4*/ 	.byte	0x04, 0x0a
        /*00f6*/ 	.short	(.L_1233 - .L_1232)
	.align		4
.L_1232:
        /*00f8*/ 	.word	index@(.nv.constant0._ZN10layer_norm13ln_bwd_kernelINS_13Kernel_traitsI13__nv_bfloat16S2_S2_S2_fjLj2048ELj1ELj1ELj4ELj16ENS_18Kernel_traits_baseILj2048ES2_S2_S2_S2_fjLj128EEEEELb0ELb0ELb0ELb1EEEvNS_9BwdParamsE)
        /*00fc*/ 	.short	0x0210
        /*00fe*/ 	.short	0x0128


	//----- nvinfo : EIATTR_SW_WAR
	.align		4
.L_1233:
        /*0100*/ 	.byte	0x04, 0x36
        /*0102*/ 	.short	(.L_1235 - .L_1234)
.L_1234:
        /*0104*/ 	.word	0x00000008
.L_1235:


//--------------------- .nv.info._ZN10layer_norm13ln_bwd_kernelINS_13Kernel_traitsI13__nv_bfloat16S2_S2_S2_fjLj2048ELj1ELj1ELj4ELj16ENS_18Kernel_traits_baseILj2048ES2_S2_S2_S2_fjLj128EEEEELb0ELb0ELb1ELb0EEEvNS_9BwdParamsE --------------------------
	.section	.nv.info._ZN10layer_norm13ln_bwd_kernelINS_13Kernel_traitsI13__nv_bfloat16S2_S2_S2_fjLj2048ELj1ELj1ELj4ELj16ENS_18Kernel_traits_baseILj2048ES2_S2_S2_S2_fjLj128EEEEELb0ELb0ELb1ELb0EEEvNS_9BwdParamsE,"",@"SHT_CUDA_INFO"
	.sectionflags	@""
	.align	4


	//----- nvinfo : EIATTR_CUDA_API_VERSION
	.align		4
        /*0000*/ 	.byte	0x04, 0x37
        /*0002*/ 	.short	(.L_1237 - .L_1236)
.L_1236:
        /*0004*/ 	.word	0x00000082


	//----- nvinfo : EIATTR_KPARAM_INFO
	.align		4
.L_1237:
        /*0008*/ 	.byte	0x04, 0x17
        /*000a*/ 	.short	(.L_1239 - .L_1238)
.L_1238:
        /*000c*/ 	.word	0x00000000
        /*0010*/ 	.short	0x0000
        /*0012*/ 	.short	0x0000
        /*0014*/ 	.byte	0x00, 0xf0, 0xa1, 0x04


	//----- nvinfo : EIATTR_SPARSE_MMA_MASK
	.align		4
.L_1239:
        /*0018*/ 	.byte	0x03, 0x50
        /*001a*/ 	.short	0x0000


	//----- nvinfo : EIATTR_MAXREG_COUNT
	.align		4
        /*001c*/ 	.byte	0x03, 0x1b
        /*001e*/ 	.short	0x00ff


	//----- nvinfo : EIATTR_NUM_BARRIERS
	.align		4
        /*0020*/ 	.byte	0x02, 0x4c
        /*0022*/ 	.byte	0x01
	.zero		1


	//----- nvinfo : EIATTR_MERCURY_ISA_VERSION
	.align		4
        /*0024*/ 	.byte	0x03, 0x5f
        /*0026*/ 	.short	0x0101


	//----- nvinfo : EIATTR_COOP_GROUP_MASK_REGIDS
	.align		4
        /*0028*/ 	.byte	0x04, 0x29
        /*002a*/ 	.short	(.L_1241 - .L_1240)


	//   ....[0]....
.L_1240:
        /*002c*/ 	.word	0xffffffff


	//   ....[1]....
        /*0030*/ 	.word	0xffffffff


	//   ....[2]....
        /*0034*/ 	.word	0xffffffff


	//   ....[3]....
        /*0038*/ 	.word	0xffffffff


	//   ....[4]....
        /*003c*/ 	.word	0xffffffff


	//   ....[5]....
        /*0040*/ 	.word	0xffffffff


	//   ....[6]....
        /*0044*/ 	.word	0xffffffff


	//   ....[7]....
        /*0048*/ 	.word	0xffffffff


	//   ....[8]....
        /*004c*/ 	.word	0xffffffff


	//   ....[9]....
        /*0050*/ 	.word	0xffffffff


	//   ....[10]....
        /*0054*/ 	.word	0x05000076


	//   ....[11]....
        /*0058*/ 	.word	0x05000076


	//   ....[12]....
        /*005c*/ 	.word	0x05000076


	//   ....[13]....
        /*0060*/ 	.word	0x05000076


	//   ....[14]....
        /*0064*/ 	.word	0x05000076


	//   ....[15]....
        /*0068*/ 	.word	0x05000076


	//   ....[16]....
        /*006c*/ 	.word	0x05000076


	//   ....[17]....
        /*0070*/ 	.word	0x05000076


	//   ....[18]....
        /*0074*/ 	.word	0x05000076


	//   ....[19]....
        /*0078*/ 	.word	0x05000076


	//----- nvinfo : EIATTR_COOP_GROUP_INSTR_OFFSETS
	.align		4
.L_1241:
        /*007c*/ 	.byte	0x04, 0x28
        /*007e*/ 	.short	(.L_1243 - .L_1242)


	//   ....[0]....
.L_1242:
        /*0080*/ 	.word	0x00001400


	//   ....[1]....
        /*0084*/ 	.word	0x00001410


	//   ....[2]....
        /*0088*/ 	.word	0x00001440


	//   ....[3]....
        /*008c*/ 	.word	0x00001450


	//   ....[4]....
        /*0090*/ 	.word	0x00001480


	//   ....[5]....
        /*0094*/ 	.word	0x00001490


	//   ....[6]....
        /*0098*/ 	.word	0x000014c0


	//   ....[7]....
        /*009c*/ 	.word	0x000014d0


	//   ....[8]....
        /*00a0*/ 	.word	0x00001500


	//   ....[9]....
        /*00a4*/ 	.word	0x00001510


	//   ....[10]....
        /*00a8*/ 	.word	0x00002ed0


	//   ....[11]....
        /*00ac*/ 	.word	0x00002f30


	//   ....[12]....
        /*00b0*/ 	.word	0x00002f90


	//   ....[13]....
        /*00b4*/ 	.word	0x00002ff0


	//   ....[14]....
        /*00b8*/ 	.word	0x00003060


	//   ....[15]....
        /*00bc*/ 	.word	0x000030c0


	//   ....[16]....
        /*00c0*/ 	.word	0x00003130


	//   ....[17]....
        /*00c4*/ 	.word	0x00003190


	//   ....[18]....
        /*00c8*/ 	.word	0x00003200


	//   ....[19]....
        /*00cc*/ 	.word	0x00003260


	//----- nvinfo : EIATTR_EXIT_INSTR_OFFSETS
	.align		4
.L_1243:
        /*00d0*/ 	.byte	0x04, 0x1c
        /*00d2*/ 	.short	(.L_1245 - .L_1244)


	//   ....[0]....
.L_1244:
        /*00d4*/ 	.word	0x00002df0


	//   ....[1]....
        /*00d8*/ 	.word	0x00002e80


	//----- nvinfo : EIATTR_MAX_THREADS
	.align		4
.L_1245:
        /*00dc*/ 	.byte	0x04, 0x05
        /*00de*/ 	.short	(.L_1247 - .L_1246)
.L_1246:
        /*00e0*/ 	.word	0x00000080
        /*00e4*/ 	.word	0x00000001
        /*00e8*/ 	.word	0x00000001


	//----- nvinfo : EIATTR_CRS_STACK_SIZE
	.align		4
.L_1247:
        /*00ec*/ 	.byte	0x04, 0x1e
        /*00ee*/ 	.short	(.L_1249 - .L_1248)
.L_1248:
        /*00f0*/ 	.word	0x00000000


	//----- nvinfo : EIATTR_CBANK_PARAM_SIZE
	.align		4
.L_1249:
        /*00f4*/ 	.byte	0x03, 0x19
        /*00f6*/ 	.short	0x0128


	//----- nvinfo : EIATTR_PARAM_CBANK
	.align		4
        /*00f8*/ 	.byte	0x04, 0x0a
        /*00fa*/ 	.short	(.L_1251 - .L_1250)
	.align		4
.L_1250:
        /*00fc*/ 	.word	index@(.nv.constant0._ZN10layer_norm13ln_bwd_kernelINS_13Kernel_traitsI13__nv_bfloat16S2_S2_S2_fjLj2048ELj1ELj1ELj4ELj16ENS_18Kernel_traits_baseILj2048ES2_S2_S2_S2_fjLj128EEEEELb0ELb0ELb1ELb0EEEvNS_9BwdParamsE)
        /*0100*/ 	.short	0x0210
        /*0102*/ 	.short	0x0128


	//----- nvinfo : EIATTR_SW_WAR
	.align		4
.L_1251:
        /*0104*/ 	.byte	0x04, 0x36
        /*0106*/ 	.short	(.L_1253 - .L_1252)
.L_1252:
        /*0108*/ 	.word	0x00000008
.L_1253:


//--------------------- .nv.info._ZN10layer_norm13ln_bwd_kernelINS_13Kernel_traitsI13__nv_bfloat16S2_S2_S2_fjLj2048ELj1ELj1ELj4ELj16ENS_18Kernel_traits_baseILj2048ES2_S2_S2_S2_fjLj128EEEEELb0ELb0ELb1ELb1EEEvNS_9BwdParamsE --------------------------
	.section	.nv.info._ZN10layer_norm13ln_bwd_kernelINS_13Kernel_traitsI13__nv_bfloat16S2_S2_S2_fjLj2048ELj1ELj1ELj4ELj16ENS_18Kernel_traits_baseILj2048ES2_S2_S2_S2_fjLj128EEEEELb0ELb0ELb1ELb1EEEvNS_9BwdParamsE,"",@"SHT_CUDA_INFO"
	.sectionflags	@""
	.align	4


	//----- nvinfo : EIATTR_CUDA_API_VERSION
	.align		4
        /*0000*/ 	.byte	0x04, 0x37
        /*0002*/ 	.short	(.L_1255 - .L_1254)
.L_1254:
        /*0004*/ 	.word	0x00000082


	//----- nvinfo : EIATTR_KPARAM_INFO
	.align		4
.L_1255:
        /*0008*/ 	.byte	0x04, 0x17
        /*000a*/ 	.short	(.L_1257 - .L_1256)
.L_1256:
        /*000c*/ 	.word	0x00000000
        /*0010*/ 	.short	0x0000
        /*0012*/ 	.short	0x0000
        /*0014*/ 	.byte	0x00, 0xf0, 0xa1, 0x04


	//----- nvinfo : EIATTR_SPARSE_MMA_MASK
	.align		4
.L_1257:
        /*0018*/ 	.byte	0x03, 0x50
        /*001a*/ 	.short	0x0000


	//----- nvinfo : EIATTR_MAXREG_COUNT
	.align		4
        /*001c*/ 	.byte	0x03, 0x1b
        /*001e*/ 	.short	0x00ff


	//----- nvinfo : EIATTR_NUM_BARRIERS
	.align		4
        /*0020*/ 	.byte	0x02, 0x4c
        /*0022*/ 	.byte	0x01
	.zero		1


	//----- nvinfo : EIATTR_MERCURY_ISA_VERSION
	.align		4
        /*0024*/ 	.byte	0x03, 0x5f
        /*0026*/ 	.short	0x0101


	//----- nvinfo : EIATTR_COOP_GROUP_MASK_REGIDS
	.align		4
        /*0028*/ 	.byte	0x04, 0x29
        /*002a*/ 	.short	(.L_1259 - .L_1258)


	//   ....[0]....
.L_1258:
        /*002c*/ 	.word	0xffffffff


	//   ....[1]....
        /*0030*/ 	.word	0xffffffff


	//   ....[2]....
        /*0034*/ 	.word	0xffffffff


	//   ....[3]....
        /*0038*/ 	.word	0xffffffff


	//   ....[4]....
        /*003c*/ 	.word	0xffffffff


	//   ....[5]....
        /*0040*/ 	.word	0xffffffff


	//   ....[6]....
        /*0044*/ 	.word	0xffffffff


	//   ....[7]....
        /*0048*/ 	.word	0xffffffff


	//   ....[8]....
        /*004c*/ 	.word	0xffffffff


	//   ....[9]....
        /*0050*/ 	.word	0xffffffff


	//   ....[10]....
        /*0054*/ 	.word	0x05000060


	//   ....[11]....
        /*0058*/ 	.word	0x05000060


	//   ....[12]....
        /*005c*/ 	.word	0x05000060


	//   ....[13]....
        /*0060*/ 	.word	0x05000060


	//   ....[14]....
        /*0064*/ 	.word	0x05000060


	//   ....[15]....
        /*0068*/ 	.word	0x05000060


	//   ....[16]....
        /*006c*/ 	.word	0x05000060


	//   ....[17]....
        /*0070*/ 	.word	0x05000060


	//   ....[18]....
        /*0074*/ 	.word	0x05000060


	//   ....[19]....
        /*0078*/ 	.word	0x05000060


	//----- nvinfo : EIATTR_COOP_GROUP_INSTR_OFFSETS
	.align		4
.L_1259:
        /*007c*/ 	.byte	0x04, 0x28
        /*007e*/ 	.short	(.L_1261 - .L_1260)


	//   ....[0]....
.L_1260:
        /*0080*/ 	.word	0x00001340


	//   ....[1]....
        /*0084*/ 	.word	0x00001350


	//   ....[2]....
        /*0088*/ 	.word	0x00001380


	//   ....[3]....
        /*008c*/ 	.word	0x00001390


	//   ....[4]....
        /*0090*/ 	.word	0x000013c0


	//   ....[5]....
        /*0094*/ 	.word	0x000013d0


	//   ....[6]....
        /*0098*/ 	.word	0x00001400


	//   ....[7]....
        /*009c*/ 	.word	0x00001410


	//   ....[8]....
        /*00a0*/ 	.word	0x00001440


	//   ....[9]....
        /*00a4*/ 	.word	0x00001450


	//   ....[10]....
        /*00a8*/ 	.word	0x00002c70


	//   ....[11]....
        /*00ac*/ 	.word	0x00002cc0


	//   ....[12]....
        /*00b0*/ 	.word	0x00002d30


	//   ....[13]....
        /*00b4*/ 	.word	0x00002d90


	//   ....[14]....
        /*00b8*/ 	.word	0x00002e00


	//   ....[15]....
        /*00bc*/ 	.word	0x00002e60


	//   ....[16]....
        /*00c0*/ 	.word	0x00002ed0


	//   ....[17]....
        /*00c4*/ 	.word	0x00002f30


	//   ....[18]....
        /*00c8*/ 	.word	0x00002fa0


	//   ....[19]....
        /*00cc*/ 	.word	0x00003000


	//----- nvinfo : EIATTR_EXIT_INSTR_OFFSETS
	.align		4
.L_1261:
        /*00d0*/ 	.byte	0x04, 0x1c
        /*00d2*/ 	.short	(.L_1263 - .L_1262)


	//   ....[0]....
.L_1262:
        /*00d4*/ 	.word	0x00002c10


	//----- nvinfo : EIATTR_MAX_THREADS
	.align		4
.L_1263:
        /*00d8*/ 	.byte	0x04, 0x05
        /*00da*/ 	.short	(.L_1265 - .L_1264)
.L_1264:
        /*00dc*/ 	.word	0x00000080
        /*00e0*/ 	.word	0x00000001
        /*00e4*/ 	.word	0x00000001


	//----- nvinfo : EIATTR_CRS_STACK_SIZE
	.align		4
.L_1265:
        /*00e8*/ 	.byte	0x04, 0x1e
        /*00ea*/ 	.short	(.L_1267 - .L_1266)
.L_1266:
        /*00ec*/ 	.word	0x00000000


	//----- nvinfo : EIATTR_CBANK_PARAM_SIZE
	.align		4
.L_1267:
        /*00f0*/ 	.byte	0x03, 0x19
        /*00f2*/ 	.short	0x0128


	//----- nvinfo : EIATTR_PARAM_CBANK
	.align		4
        /*00f4*/ 	.byte	0x04, 0x0a
        /*00f6*/ 	.short	(.L_1269 - .L_1268)
	.align		4
.L_1268:
        /*00f8*/ 	.word	index@(.nv.constant0._ZN10layer_norm13ln_bwd_kernelINS_13Kernel_traitsI13__nv_bfloat16S2_S2_S2_fjLj2048ELj1ELj1ELj4ELj16ENS_18Kernel_traits_baseILj2048ES2_S2_S2_S2_fjLj128EEEEELb0ELb0ELb1ELb1EEEvNS_9BwdParamsE)
        /*00fc*/ 	.short	0x0210
        /*00fe*/ 	.short	0x0128


	//----- nvinfo : EIATTR_SW_WAR
	.align		4
.L_1269:
        /*0100*/ 	.byte	0x04, 0x36
        /*0102*/ 	.short	(.L_1271 - .L_1270)
.L_1270:
        /*0104*/ 	.word	0x00000008
.L_1271:


//--------------------- .nv.info._ZN10layer_norm13ln_bwd_kernelINS_13Kernel_traitsI13__nv_bfloat16S2_S2_S2_fjLj2048ELj1ELj1ELj4ELj16ENS_18Kernel_traits_baseILj2048ES2_S2_S2_S2_fjLj128EEEEELb0ELb1ELb0ELb0EEEvNS_9BwdParamsE --------------------------
	.section	.nv.info._ZN10layer_norm13ln_bwd_kernelINS_13Kernel_traitsI13__nv_bfloat16S2_S2_S2_fjLj2048ELj1ELj1ELj4ELj16ENS_18Kernel_traits_baseILj2048ES2_S2_S2_S2_fjLj128EEEEELb0ELb1ELb0ELb0EEEvNS_9BwdParamsE,"",@"SHT_CUDA_INFO"
	.sectionflags	@""
	.align	4


	//----- nvinfo : EIATTR_CUDA_API_VERSION
	.align		4
        /*0000*/ 	.byte	0x04, 0x37
        /*0002*/ 	.short	(.L_1273 - .L_1272)
.L_1272:
        /*0004*/ 	.word	0x00000082


	//----- nvinfo : EIATTR_KPARAM_INFO
	.align		4
.L_1273:
        /*0008*/ 	.byte	0x04, 0x17
        /*000a*/ 	.short	(.L_1275 - .L_1274)
.L_1274:
        /*000c*/ 	.word	0x00000000
        /*0010*/ 	.short	0x0000
        /*0012*/ 	.short	0x0000
        /*0014*/ 	.byte	0x00, 0xf0, 0xa1, 0x04


	//----- nvinfo : EIATTR_SPARSE_MMA_MASK
	.align		4
.L_1275:
        /*0018*/ 	.byte	0x03, 0x50
        /*001a*/ 	.short	0x0000


	//----- nvinfo : EIATTR_MAXREG_COUNT
	.align		4
        /*001c*/ 	.byte	0x03, 0x1b
        /*001e*/ 	.short	0x00ff


	//----- nvinfo : EIATTR_NUM_BARRIERS
	.align		4
        /*0020*/ 	.byte	0x02, 0x4c
        /*0022*/ 	.byte	0x01
	.zero		1


	//----- nvinfo : EIATTR_MERCURY_ISA_VERSION
	.align		4
        /*0024*/ 	.byte	0x03, 0x5f
        /*0026*/ 	.short	0x0101


	//----- nvinfo : EIATTR_COOP_GROUP_MASK_REGIDS
	.align		4
        /*0028*/ 	.byte	0x04, 0x29
        /*002a*/ 	.short	(.L_1277 - .L_1276)


	//   ....[0]....
.L_1276:
        /*002c*/ 	.word	0xffffffff


	//   ....[1]....
        /*0030*/ 	.word	0xffffffff


	//   ....[2]....
        /*0034*/ 	.word	0xffffffff


	//   ....[3]....
        /*0038*/ 	.word	0xffffffff


	//   ....[4]....
        /*003c*/ 	.word	0xffffffff


	//   ....[5]....
        /*0040*/ 	.word	0xffffffff


	//   ....[6]....
        /*0044*/ 	.word	0xffffffff


	//   ....[7]....
        /*0048*/ 	.word	0xffffffff


	//   ....[8]....
        /*004c*/ 	.word	0xffffffff


	//   ....[9]....
        /*0050*/ 	.word	0xffffffff


	//   ....[10]....
        /*0054*/ 	.word	0x0500008e


	//   ....[11]....
        /*0058*/ 	.word	0x0500008e


	//   ....[12]....
        /*005c*/ 	.word	0x0500008e


	//   ....[13]....
        /*0060*/ 	.word	0x0500008e


	//   ....[14]....
        /*0064*/ 	.word	0x0500008e


	//   ....[15]....
        /*0068*/ 	.word	0x0500008e


	//   ....[16]....
        /*006c*/ 	.word	0x0500008e


	//   ....[17]....
        /*0070*/ 	.word	0x0500008e


	//   ....[18]....
        /*0074*/ 	.word	0x0500008e


	//   ....[19]....
        /*0078*/ 	.word	0x0500008e


	//----- nvinfo : EIATTR_COOP_GROUP_INSTR_OFFSETS
	.align		4
.L_1277:
        /*007c*/ 	.byte	0x04, 0x28
        /*007e*/ 	.short	(.L_1279 - .L_1278)


	//   ....[0]....
.L_1278:
        /*0080*/ 	.word	0x000014f0


	//   ....[1]....
        /*0084*/ 	.word	0x00001500


	//   ....[2]....
        /*0088*/ 	.word	0x00001530


	//   ....[3]....
        /*008c*/ 	.word	0x00001540


	//   ....[4]....
        /*0090*/ 	.word	0x00001570


	//   ....[5]....
        /*0094*/ 	.word	0x00001580


	//   ....[6]....
        /*0098*/ 	.word	0x000015b0


	//   ....[7]....
        /*009c*/ 	.word	0x000015c0


	//   ....[8]....
        /*00a0*/ 	.word	0x000015f0


	//   ....[9]....
        /*00a4*/ 	.word	0x00001600


	//   ....[10]....
        /*00a8*/ 	.word	0x000028d0


	//   ....[11]....
        /*00ac*/ 	.word	0x00002930


	//   ....[12]....
        /*00b0*/ 	.word	0x00002990


	//   ....[13]....
        /*00b4*/ 	.word	0x000029f0


	//   ....[14]....
        /*00b8*/ 	.word	0x00002a60


	//   ....[15]....
        /*00bc*/ 	.word	0x00002ac0


	//   ....[16]....
        /*00c0*/ 	.word	0x00002b30


	//   ....[17]....
        /*00c4*/ 	.word	0x00002b90


	//   ....[18]....
        /*00c8*/ 	.word	0x00002c00


	//   ....[19]....
        /*00cc*/ 	.word	0x00002c60


	//----- nvinfo : EIATTR_EXIT_INSTR_OFFSETS
	.align		4
.L_1279:
        /*00d0*/ 	.byte	0x04, 0x1c
        /*00d2*/ 	.short	(.L_1281 - .L_1280)


	//   ....[0]....
.L_1280:
        /*00d4*/ 	.word	0x000027b0


	//   ....[1]....
        /*00d8*/ 	.word	0x00002880


	//----- nvinfo : EIATTR_MAX_THREADS
	.align		4
.L_1281:
        /*00dc*/ 	.byte	0x04, 0x05
        /*00de*/ 	.short	(.L_1283 - .L_1282)
.L_1282:
        /*00e0*/ 	.word	0x00000080
        /*00e4*/ 	.word	0x00000001
        /*00e8*/ 	.word	0x00000001


	//----- nvinfo : EIATTR_CRS_STACK_SIZE
	.align		4
.L_1283:
        /*00ec*/ 	.byte	0x04, 0x1e
        /*00ee*/ 	.short	(.L_1285 - .L_1284)
.L_1284:
        /*00f0*/ 	.word	0x00000000


	//----- nvinfo : EIATTR_CBANK_PARAM_SIZE
	.align		4
.L_1285:
        /*00f4*/ 	.byte	0x03, 0x19
        /*00f6*/ 	.short	0x0128


	//----- nvinfo : EIATTR_PARAM_CBANK
	.align		4
        /*00f8*/ 	.byte	0x04, 0x0a
        /*00fa*/ 	.short	(.L_1287 - .L_1286)
	.align		4
.L_1286:
        /*00fc*/ 	.word	index@(.nv.constant0._ZN10layer_norm13ln_bwd_kernelINS_13Kernel_traitsI13__nv_bfloat16S2_S2_S2_fjLj2048ELj1ELj1ELj4ELj16ENS_18Kernel_traits_baseILj2048ES2_S2_S2_S2_fjLj128EEEEELb0ELb1ELb0ELb0EEEvNS_9BwdParamsE)
        /*0100*/ 	.short	0x0210
        /*0102*/ 	.short	0x0128


	//----- nvinfo : EIATTR_SW_WAR
	.align		4
.L_1287:
        /*0104*/ 	.byte	0x04, 0x36
        /*0106*/ 	.short	(.L_1289 - .L_1288)
.L_1288:
        /*0108*/ 	.word	0x00000008
.L_1289:


//--------------------- .nv.info._ZN10layer_norm13ln_bwd_kernelINS_13Kernel_traitsI13__nv_bfloat16S2_S2_S2_fjLj2048ELj1ELj1ELj4ELj16ENS_18Kernel_traits_baseILj2048ES2_S2_S2_S2_fjLj128EEEEELb0ELb1ELb0ELb1EEEvNS_9BwdParamsE --------------------------
	.section	.nv.info._ZN10layer_norm13ln_bwd_kernelINS_13Kernel_traitsI13__nv_bfloat16S2_S2_S2_fjLj2048ELj1ELj1ELj4ELj16ENS_18Kernel_traits_baseILj2048ES2_S2_S2_S2_fjLj128EEEEELb0ELb1ELb0ELb1EEEvNS_9BwdParamsE,"",@"SHT_CUDA_INFO"
	.sectionflags	@""
	.align	4


	//----- nvinfo : EIATTR_CUDA_API_VERSION
	.align		4
        /*0000*/ 	.byte	0x04, 0x37
        /*0002*/ 	.short	(.L_1291 - .L_1290)
.L_1290:
        /*0004*/ 	.word	0x00000082


	//----- nvinfo : EIATTR_KPARAM_INFO
	.align		4
.L_1291:
        /*0008*/ 	.byte	0x04, 0x17
        /*000a*/ 	.short	(.L_1293 - .L_1292)
.L_1292:
        /*000c*/ 	.word	0x00000000
        /*0010*/ 	.short	0x0000
        /*0012*/ 	.short	0x0000
        /*0014*/ 	.byte	0x00, 0xf0, 0xa1, 0x04


	//----- nvinfo : EIATTR_SPARSE_MMA_MASK
	.align		4
.L_1293:
        /*0018*/ 	.byte	0x03, 0x50
        /*001a*/ 	.short	0x0000


	//----- nvinfo : EIATTR_MAXREG_COUNT
	.align		4
        /*001c*/ 	.byte	0x03, 0x1b
        /*001e*/ 	.short	0x00ff


	//----- nvinfo : EIATTR_NUM_BARRIERS
	.align		4
        /*0020*/ 	.byte	0x02, 0x4c
        /*0022*/ 	.byte	0x01
	.zero		1


	//----- nvinfo : EIATTR_MERCURY_ISA_VERSION
	.align		4
        /*0024*/ 	.byte	0x03, 0x5f
        /*0026*/ 	.short	0x0101


	//----- nvinfo : EIATTR_COOP_GROUP_MASK_REGIDS
	.align		4
        /*0028*/ 	.byte	0x04, 0x29
        /*002a*/ 	.short	(.L_1295 - .L_1294)


	//   ....[0]....
.L_1294:
        /*002c*/ 	.word	0xffffffff


	//   ....[1]....
        /*0030*/ 	.word	0xffffffff


	//   ....[2]....
        /*0034*/ 	.word	0xffffffff


	//   ....[3]....
        /*0038*/ 	.word	0xffffffff


	//   ....[4]....
        /*003c*/ 	.word	0xffffffff


	//   ....[5]....
        /*0040*/ 	.word	0xffffffff


	//   ....[6]....
        /*0044*/ 	.word	0xffffffff


	//   ....[7]....
        /*0048*/ 	.word	0xffffffff


	//   ....[8]....
        /*004c*/ 	.word	0xffffffff


	//   ....[9]....
        /*0050*/ 	.word	0xffffffff


	//   ....[10]....
        /*0054*/ 	.word	0x05000089


	//   ....[11]....
        /*0058*/ 	.word	0x05000089


	//   ....[12]....
        /*005c*/ 	.word	0x05000089


	//   ....[13]....
        /*0060*/ 	.word	0x05000089


	//   ....[14]....
        /*0064*/ 	.word	0x05000089


	//   ....[15]....
        /*0068*/ 	.word	0x05000089


	//   ....[16]....
        /*006c*/ 	.word	0x05000089


	//   ....[17]....
        /*0070*/ 	.word	0x05000089


	//   ....[18]....
        /*0074*/ 	.word	0x05000089


	//   ....[19]....
        /*0078*/ 	.word	0x05000089


	//----- nvinfo : EIATTR_COOP_GROUP_INSTR_OFFSETS
	.align		4
.L_1295:
        /*007c*/ 	.byte	0x04, 0x28
        /*007e*/ 	.short	(.L_1297 - .L_1296)


	//   ....[0]....
.L_1296:
        /*0080*/ 	.word	0x000014d0


	//   ....[1]....
        /*0084*/ 	.word	0x000014e0


	//   ....[2]....
        /*0088*/ 	.word	0x00001510


	//   ....[3]....
        /*008c*/ 	.word	0x00001520


	//   ....[4]....
        /*0090*/ 	.word	0x00001550


	//   ....[5]....
        /*0094*/ 	.word	0x00001560


	//   ....[6]....
        /*0098*/ 	.word	0x00001590


	//   ....[7]....
        /*009c*/ 	.word	0x000015a0


	//   ....[8]....
        /*00a0*/ 	.word	0x000015d0


	//   ....[9]....
        /*00a4*/ 	.word	0x000015e0


	//   ....[10]....
        /*00a8*/ 	.word	0x00002a30


	//   ....[11]....
        /*00ac*/ 	.word	0x00002a80


	//   ....[12]....
        /*00b0*/ 	.word	0x00002af0


	//   ....[13]....
        /*00b4*/ 	.word	0x00002b50


	//   ....[14]....
        /*00b8*/ 	.word	0x00002bc0


	//   ....[15]....
        /*00bc*/ 	.word	0x00002c20


	//   ....[16]....
        /*00c0*/ 	.word	0x00002c90


	//   ....[17]....
        /*00c4*/ 	.word	0x00002cf0


	//   ....[18]....
        /*00c8*/ 	.word	0x00002d60


	//   ....[19]....
        /*00cc*/ 	.word	0x00002dc0


	//----- nvinfo : EIATTR_EXIT_INSTR_OFFSETS
	.align		4
.L_1297:
        /*00d0*/ 	.byte	0x04, 0x1c
        /*00d2*/ 	.short	(.L_1299 - .L_1298)


	//   ....[0]....
.L_1298:
        /*00d4*/ 	.word	0x000029d0


	//----- nvinfo : EIATTR_MAX_THREADS
	.align		4
.L_1299:
        /*00d8*/ 	.byte	0x04, 0x05
        /*00da*/ 	.short	(.L_1301 - .L_1300)
.L_1300:
        /*00dc*/ 	.word	0x00000080
        /*00e0*/ 	.word	0x00000001
        /*00e4*/ 	.word	0x00000001


	//----- nvinfo : EIATTR_CRS_STACK_SIZE
	.align		4
.L_1301:
        /*00e8*/ 	.byte	0x04, 0x1e
        /*00ea*/ 	.short	(.L_1303 - .L_1302)
.L_1302:
        /*00ec*/ 	.word	0x00000000


	//----- nvinfo : EIATTR_CBANK_PARAM_SIZE
	.align		4
.L_1303:
        /*00f0*/ 	.byte	0x03, 0x19
        /*00f2*/ 	.short	0x0128


	//----- nvinfo : EIATTR_PARAM_CBANK
	.align		4
        /*00f4*/ 	.byte	0x04, 0x0a
        /*00f6*/ 	.short	(.L_1305 - .L_1304)
	.align		4
.L_1304:
        /*00f8*/ 	.word	index@(.nv.constant0._ZN10layer_norm13ln_bwd_kernelINS_13Kernel_traitsI13__nv_bfloat16S2_S2_S2_fjLj2048ELj1ELj1ELj4ELj16ENS_18Kernel_traits_baseILj2048ES2_S2_S2_S2_fjLj128EEEEELb0ELb1ELb0ELb1EEEvNS_9BwdParamsE)
        /*00fc*/ 	.short	0x0210
        /*00fe*/ 	.short	0x0128


	//----- nvinfo : EIATTR_SW_WAR
	.align		4
.L_1305:
        /*0100*/ 	.byte	0x04, 0x36
        /*0102*/ 	.short	(.L_1307 - .L_1306)
.L_1306:
        /*0104*/ 	.word	0x00000008
.L_1307:


//--------------------- .nv.info._ZN10layer_norm13ln_bwd_kernelINS_13Kernel_traitsI13__nv_bfloat16S2_S2_S2_fjLj2048ELj1ELj1ELj4ELj16ENS_18Kernel_traits_baseILj2048ES2_S2_S2_S2_fjLj128EEEEELb0ELb1ELb1ELb0EEEvNS_9BwdParamsE --------------------------
	.section	.nv.info._ZN10layer_norm13ln_bwd_kernelINS_13Kernel_traitsI13__nv_bfloat16S2_S2_S2_fjLj2048ELj1ELj1ELj4ELj16ENS_18Kernel_traits_baseILj2048ES2_S2_S2_S2_fjLj128EEEEELb0ELb1ELb1ELb0EEEvNS_9BwdParamsE,"",@"SHT_CUDA_INFO"
	.sectionflags	@""
	.align	4


	//----- nvinfo : EIATTR_CUDA_API_VERSION
	.align		4
        /*0000*/ 	.byte	0x04, 0x37
        /*0002*/ 	.short	(.L_1309 - .L_1308)
.L_1308:
        /*0004*/ 	.word	0x00000082


	//----- nvinfo : EIATTR_KPARAM_INFO
	.align		4
.L_1309:
        /*0008*/ 	.byte	0x04, 0x17
        /*000a*/ 	.short	(.L_1311 - .L_1310)
.L_1310:
        /*000c*/ 	.word	0x00000000
        /*0010*/ 	.short	0x0000
        /*0012*/ 	.short	0x0000
        /*0014*/ 	.byte	0x00, 0xf0, 0xa1, 0x04


	//----- nvinfo : EIATTR_SPARSE_MMA_MASK
	.align		4
.L_1311:
        /*0018*/ 	.byte	0x03, 0x50
        /*001a*/ 	.short	0x0000


	//----- nvinfo : EIATTR_MAXREG_COUNT
	.align		4
        /*001c*/ 	.byte	0x03, 0x1b
        /*001e*/ 	.short	0x00ff


	//----- nvinfo : EIATTR_NUM_BARRIERS
	.align		4
        /*0020*/ 	.byte	0x02, 0x4c
        /*0022*/ 	.byte	0x01
	.zero		1


	//----- nvinfo : EIATTR_MERCURY_ISA_VERSION
	.align		4
        /*0024*/ 	.byte	0x03, 0x5f
        /*0026*/ 	.short	0x0101


	//----- nvinfo : EIATTR_COOP_GROUP_MASK_REGIDS
	.align		4
        /*0028*/ 	.byte	0x04, 0x29
        /*002a*/ 	.short	(.L_1313 - .L_1312)


	//   ....[0]....
.L_1312:
        /*002c*/ 	.word	0xffffffff


	//   ....[1]....
        /*0030*/ 	.word	0xffffffff


	//   ....[2]....
        /*0034*/ 	.word	0xffffffff


	//   ....[3]....
        /*0038*/ 	.word	0xffffffff


	//   ....[4]....
        /*003c*/ 	.word	0xffffffff


	//   ....[5]....
        /*0040*/ 	.word	0xffffffff


	//   ....[6]....
        /*0044*/ 	.word	0xffffffff


	//   ....[7]....
        /*0048*/ 	.word	0xffffffff


	//   ....[8]....
        /*004c*/ 	.word	0xffffffff


	//   ....[9]....
        /*0050*/ 	.word	0xffffffff


	//   ....[10]....
        /*0054*/ 	.word	0x0500007b


	//   ....[11]....
        /*0058*/ 	.word	0x0500007b


	//   ....[12]....
        /*005c*/ 	.word	0x0500007b


	//   ....[13]....
        /*0060*/ 	.word	0x0500007b


	//   ....[14]....
        /*0064*/ 	.word	0x0500007b


	//   ....[15]....
        /*0068*/ 	.word	0x0500007b


	//   ....[16]....
        /*006c*/ 	.word	0x0500007b


	//   ....[17]....
        /*0070*/ 	.word	0x0500007b


	//   ....[18]....
        /*0074*/ 	.word	0x0500007b


	//   ....[19]....
        /*0078*/ 	.word	0x0500007b


	//----- nvinfo : EIATTR_COOP_GROUP_INSTR_OFFSETS
	.align		4
.L_1313:
        /*007c*/ 	.byte	0x04, 0x28
        /*007e*/ 	.short	(.L_1315 - .L_1314)


	//   ....[0]....
.L_1314:
        /*0080*/ 	.word	0x00001670


	//   ....[1]....
        /*0084*/ 	.word	0x00001680


	//   ....[2]....
        /*0088*/ 	.word	0x000016b0


	//   ....[3]....
        /*008c*/ 	.word	0x000016c0


	//   ....[4]....
        /*0090*/ 	.word	0x000016f0


	//   ....[5]....
        /*0094*/ 	.word	0x00001700


	//   ....[6]....
        /*0098*/ 	.word	0x00001730


	//   ....[7]....
        /*009c*/ 	.word	0x00001740


	//   ....[8]....
        /*00a0*/ 	.word	0x00001770


	//   ....[9]....
        /*00a4*/ 	.word	0x00001780


	//   ....[10]....
        /*00a8*/ 	.word	0x000037e0


	//   ....[11]....
        /*00ac*/ 	.word	0x00003830


	//   ....[12]....
        /*00b0*/ 	.word	0x000038a0


	//   ....[13]....
        /*00b4*/ 	.word	0x00003900


	//   ....[14]....
        /*00b8*/ 	.word	0x00003970


	//   ....[15]....
        /*00bc*/ 	.word	0x000039d0


	//   ....[16]....
        /*00c0*/ 	.word	0x00003a40


	//   ....[17]....
        /*00c4*/ 	.word	0x00003aa0


	//   ....[18]....
        /*00c8*/ 	.word	0x00003b10


	//   ....[19]....
        /*00cc*/ 	.word	0x00003b70


	//----- nvinfo : EIATTR_EXIT_INSTR_OFFSETS
	.align		4
.L_1315:
        /*00d0*/ 	.byte	0x04, 0x1c
        /*00d2*/ 	.short	(.L_1317 - .L_1316)


	//   ....[0]....
.L_1316:
        /*00d4*/ 	.word	0x000036b0


	//   ....[1]....
        /*00d8*/ 	.word	0x00003780


	//----- nvinfo : EIATTR_MAX_THREADS
	.align		4
.L_1317:
        /*00dc*/ 	.byte	0x04, 0x05
        /*00de*/ 	.short	(.L_1319 - .L_1318)
.L_1318:
        /*00e0*/ 	.word	0x00000080
        /*00e4*/ 	.word	0x00000001
        /*00e8*/ 	.word	0x00000001


	//----- nvinfo : EIATTR_CRS_STACK_SIZE
	.align		4
.L_1319:
        /*00ec*/ 	.byte	0x04, 0x1e
        /*00ee*/ 	.short	(.L_1321 - .L_1320)
.L_1320:
        /*00f0*/ 	.word	0x00000000


	//----- nvinfo : EIATTR_CBANK_PARAM_SIZE
	.align		4
.L_1321:
        /*00f4*/ 	.byte	0x03, 0x19
        /*00f6*/ 	.short	0x0128


	//----- nvinfo : EIATTR_PARAM_CBANK
	.align		4
        /*00f8*/ 	.byte	0x04, 0x0a
        /*00fa*/ 	.short	(.L_1323 - .L_1322)
	.align		4
.L_1322:
        /*00fc*/ 	.word	index@(.nv.constant0._ZN10layer_norm13ln_bwd_kernelINS_13Kernel_traitsI13__nv_bfloat16S2_S2_S2_fjLj2048ELj1ELj1ELj4ELj16ENS_18Kernel_traits_baseILj2048ES2_S2_S2_S2_fjLj128EEEEELb0ELb1ELb1ELb0EEEvNS_9BwdParamsE)
        /*0100*/ 	.short	0x0210
        /*0102*/ 	.short	0x0128


	//----- nvinfo : EIATTR_SW_WAR
	.align		4
.L_1323:
        /*0104*/ 	.byte	0x04, 0x36
        /*0106*/ 	.short	(.L_1325 - .L_1324)
.L_1324:
        /*0108*/ 	.word	0x00000008
.L_1325:


//--------------------- .nv.info._ZN10layer_norm13ln_bwd_kernelINS_13Kernel_traitsI13__nv_bfloat16S2_S2_S2_fjLj2048ELj1ELj1ELj4ELj16ENS_18Kernel_traits_baseILj2048ES2_S2_S2_S2_fjLj128EEEEELb0ELb1ELb1ELb1EEEvNS_9BwdParamsE --------------------------
	.section	.nv.info._ZN10layer_norm13ln_bwd_kernelINS_13Kernel_traitsI13__nv_bfloat16S2_S2_S2_fjLj2048ELj1ELj1ELj4ELj16ENS_18Kernel_traits_baseILj2048ES2_S2_S2_S2_fjLj128EEEEELb0ELb1ELb1ELb1EEEvNS_9BwdParamsE,"",@"SHT_CUDA_INFO"
	.sectionflags	@""
	.align	4


	//----- nvinfo : EIATTR_CUDA_API_VERSION
	.align		4
        /*0000*/ 	.byte	0x04, 0x37
        /*0002*/ 	.short	(.L_1327 - .L_1326)
.L_1326:
        /*0004*/ 	.word	0x00000082


	//----- nvinfo : EIATTR_KPARAM_INFO
	.align		4
.L_1327:
        /*0008*/ 	.byte	0x04, 0x17
        /*000a*/ 	.short	(.L_1329 - .L_1328)
.L_1328:
        /*000c*/ 	.word	0x00000000
        /*0010*/ 	.short	0x0000
        /*0012*/ 	.short	0x0000
        /*0014*/ 	.byte	0x00, 0xf0, 0xa1, 0x04


	//----- nvinfo : EIATTR_SPARSE_MMA_MASK
	.align		4
.L_1329:
        /*0018*/ 	.byte	0x03, 0x50
        /*001a*/ 	.short	0x0000


	//----- nvinfo : EIATTR_MAXREG_COUNT
	.align		4
        /*001c*/ 	.byte	0x03, 0x1b
        /*001e*/ 	.short	0x00ff


	//----- nvinfo : EIATTR_NUM_BARRIERS
	.align		4
        /*0020*/ 	.byte	0x02, 0x4c
        /*0022*/ 	.byte	0x01
	.zero		1


	//----- nvinfo : EIATTR_MERCURY_ISA_VERSION
	.align		4
        /*0024*/ 	.byte	0x03, 0x5f
        /*0026*/ 	.short	0x0101


	//----- nvinfo : EIATTR_COOP_GROUP_MASK_REGIDS
	.align		4
        /*0028*/ 	.byte	0x04, 0x29
        /*002a*/ 	.short	(.L_1331 - .L_1330)


	//   ....[0]....
.L_1330:
        /*002c*/ 	.word	0xffffffff


	//   ....[1]....
        /*0030*/ 	.word	0xffffffff


	//   ....[2]....
        /*0034*/ 	.word	0xffffffff


	//   ....[3]....
        /*0038*/ 	.word	0xffffffff


	//   ....[4]....
        /*003c*/ 	.word	0xffffffff


	//   ....[5]....
        /*0040*/ 	.word	0xffffffff


	//   ....[6]....
        /*0044*/ 	.word	0xffffffff


	//   ....[7]....
        /*0048*/ 	.word	0xffffffff


	//   ....[8]....
        /*004c*/ 	.word	0xffffffff


	//   ....[9]....
        /*0050*/ 	.word	0xffffffff


	//   ....[10]....
        /*0054*/ 	.word	0x05000091


	//   ....[11]....
        /*0058*/ 	.word	0x05000091


	//   ....[12]....
        /*005c*/ 	.word	0x05000091


	//   ....[13]....
        /*0060*/ 	.word	0x05000091


	//   ....[14]....
        /*0064*/ 	.word	0x05000091


	//   ....[15]....
        /*0068*/ 	.word	0x05000091


	//   ....[16]....
        /*006c*/ 	.word	0x05000091


	//   ....[17]....
        /*0070*/ 	.word	0x05000091


	//   ....[18]....
        /*0074*/ 	.word	0x05000091


	//   ....[19]....
        /*0078*/ 	.word	0x05000091


	//----- nvinfo : EIATTR_COOP_GROUP_INSTR_OFFSETS
	.align		4
.L_1331:
        /*007c*/ 	.byte	0x04, 0x28
        /*007e*/ 	.short	(.L_1333 - .L_1332)


	//   ....[0]....
.L_1332:
        /*0080*/ 	.word	0x00001470


	//   ....[1]....
        /*0084*/ 	.word	0x00001480


	//   ....[2]....
        /*0088*/ 	.word	0x000014b0


	//   ....[3]....
        /*008c*/ 	.word	0x000014c0


	//   ....[4]....
        /*0090*/ 	.word	0x000014f0


	//   ....[5]....
        /*0094*/ 	.word	0x00001500


	//   ....[6]....
        /*0098*/ 	.word	0x00001530


	//   ....[7]....
        /*009c*/ 	.word	0x00001540


	//   ....[8]....
        /*00a0*/ 	.word	0x00001570


	//   ....[9]....
        /*00a4*/ 	.word	0x00001580


	//   ....[10]....
        /*00a8*/ 	.word	0x00003520


	//   ....[11]....
        /*00ac*/ 	.word	0x00003570


	//   ....[12]....
        /*00b0*/ 	.word	0x000035e0


	//   ....[13]....
        /*00b4*/ 	.word	0x00003640


	//   ....[14]....
        /*00b8*/ 	.word	0x000036b0


	//   ....[15]....
        /*00bc*/ 	.word	0x00003710


	//   ....[16]....
        /*00c0*/ 	.word	0x00003780


	//   ....[17]....
        /*00c4*/ 	.word	0x000037e0


	//   ....[18]....
        /*00c8*/ 	.word	0x00003850


	//   ....[19]....
        /*00cc*/ 	.word	0x000038b0


	//----- nvinfo : EIATTR_EXIT_INSTR_OFFSETS
	.align		4
.L_1333:
        /*00d0*/ 	.byte	0x04, 0x1c
        /*00d2*/ 	.short	(.L_1335 - .L_1334)


	//   ....[0]....
.L_1334:
        /*00d4*/ 	.word	0x000034c0


	//----- nvinfo : EIATTR_MAX_THREADS
	.align		4
.L_1335:
        /*00d8*/ 	.byte	0x04, 0x05
        /*00da*/ 	.short	(.L_1337 - .L_1336)
.L_1336:
        /*00dc*/ 	.word	0x00000080
        /*00e0*/ 	.word	0x00000001
        /*00e4*/ 	.word	0x00000001


	//----- nvinfo : EIATTR_CRS_STACK_SIZE
	.align		4
.L_1337:
        /*00e8*/ 	.byte	0x04, 0x1e
        /*00ea*/ 	.short	(.L_1339 - .L_1338)
.L_1338:
        /*00ec*/ 	.word	0x00000000


	//----- nvinfo : EIATTR_CBANK_PARAM_SIZE
	.align		4
.L_1339:
        /*00f0*/ 	.byte	0x03, 0x19
        /*00f2*/ 	.short	0x0128


	//----- nvinfo : EIATTR_PARAM_CBANK
	.align		4
        /*00f4*/ 	.byte	0x04, 0x0a
        /*00f6*/ 	.short	(.L_1341 - .L_1340)
	.align		4
.L_1340:
        /*00f8*/ 	.word	index@(.nv.constant0._ZN10layer_norm13ln_bwd_kernelINS_13Kernel_traitsI13__nv_bfloat16S2_S2_S2_fjLj2048ELj1ELj1ELj4ELj16ENS_18Kernel_traits_baseILj2048ES2_S2_S2_S2_fjLj128EEEEELb0ELb1ELb1ELb1EEEvNS_9BwdParamsE)
        /*00fc*/ 	.short	0x0210
        /*00fe*/ 	.short	0x0128


	//----- nvinfo : EIATTR_SW_WAR
	.align		4
.L_1341:
        /*0100*/ 	.byte	0x04, 0x36
        /*0102*/ 	.short	(.L_1343 - .L_1342)
.L_1342:
        /*0104*/ 	.word	0x00000008
.L_1343:


//--------------------- .nv.info._ZN10layer_norm13ln_bwd_kernelINS_13Kernel_traitsI13__nv_bfloat16S2_S2_S2_fjLj2048ELj1ELj1ELj4ELj16ENS_18Kernel_traits_baseILj2048ES2_S2_S2_S2_fjLj128EEEEELb1ELb0ELb0ELb0EEEvNS_9BwdParamsE --------------------------
	.section	.nv.info._ZN10layer_norm13ln_bwd_kernelINS_13Kernel_traitsI13__nv_bfloat16S2_S2_S2_fjLj2048ELj1ELj1ELj4ELj16ENS_18Kernel_traits_baseILj2048ES2_S2_S2_S2_fjLj128EEEEELb1ELb0ELb0ELb0EEEvNS_9BwdParamsE,"",@"SHT_CUDA_INFO"
	.sectionflags	@""
	.align	4


	//----- nvinfo : EIATTR_CUDA_API_VERSION
	.align		4
        /*0000*/ 	.byte	0x04, 0x37
        /*0002*/ 	.short	(.L_1345 - .L_1344)
.L_1344:
        /*0004*/ 	.word	0x00000082


	//----- nvinfo : EIATTR_KPARAM_INFO
	.align		4
.L_1345:
        /*0008*/ 	.byte	0x04, 0x17
        /*000a*/ 	.short	(.L_1347 - .L_1346)
.L_1346:
        /*000c*/ 	.word	0x00000000
        /*0010*/ 	.short	0x0000
        /*0012*/ 	.short	0x0000
        /*0014*/ 	.byte	0x00, 0xf0, 0xa1, 0x04


	//----- nvinfo : EIATTR_SPARSE_MMA_MASK
	.align		4
.L_1347:
        /*0018*/ 	.byte	0x03, 0x50
        /*001a*/ 	.short	0x0000


	//----- nvinfo : EIATTR_MAXREG_COUNT
	.align		4
        /*001c*/ 	.byte	0x03, 0x1b
        /*001e*/ 	.short	0x00ff


	//----- nvinfo : EIATTR_NUM_BARRIERS
	.align		4
        /*0020*/ 	.byte	0x02, 0x4c
        /*0022*/ 	.byte	0x01
	.zero		1


	//----- nvinfo : EIATTR_MERCURY_ISA_VERSION
	.align		4
        /*0024*/ 	.byte	0x03, 0x5f
        /*0026*/ 	.short	0x0101


	//----- nvinfo : EIATTR_COOP_GROUP_MASK_REGIDS
	.align		4
        /*0028*/ 	.byte	0x04, 0x29
        /*002a*/ 	.short	(.L_1349 - .L_1348)


	//   ....[0]....
.L_1348:
        /*002c*/ 	.word	0xffffffff


	//   ....[1]....
        /*0030*/ 	.word	0xffffffff


	//   ....[2]....
        /*0034*/ 	.word	0xffffffff


	//   ....[3]....
        /*0038*/ 	.word	0xffffffff


	//   ....[4]....
        /*003c*/ 	.word	0xffffffff


	//   ....[5]....
        /*0040*/ 	.word	0xffffffff


	//   ....[6]....
        /*0044*/ 	.word	0xffffffff


	//   ....[7]....
        /*0048*/ 	.word	0xffffffff


	//   ....[8]....
        /*004c*/ 	.word	0xffffffff


	//   ....[9]....
        /*0050*/ 	.word	0xffffffff


	//   ....[10]....
        /*0054*/ 	.word	0x05000074


	//   ....[11]....
        /*0058*/ 	.word	0x05000074


	//   ....[12]....
        /*005c*/ 	.word	0x05000074


	//   ....[13]....
        /*0060*/ 	.word	0x05000074


	//   ....[14]....
        /*0064*/ 	.word	0x05000074


	//   ....[15]....
        /*0068*/ 	.word	0x05000074


	//   ....[16]....
        /*006c*/ 	.word	0x05000074


	//   ....[17]....
        /*0070*/ 	.word	0x05000074


	//   ....[18]....
        /*0074*/ 	.word	0x05000074


	//   ....[19]....
        /*0078*/ 	.word	0x05000074


	//----- nvinfo : EIATTR_COOP_GROUP_INSTR_OFFSETS
	.align		4
.L_1349:
        /*007c*/ 	.byte	0x04, 0x28
        /*007e*/ 	.short	(.L_1351 - .L_1350)


	//   ....[0]....
.L_1350:
        /*0080*/ 	.word	0x00001300


	//   ....[1]....
        /*0084*/ 	.word	0x00001310


	//   ....[2]....
        /*0088*/ 	.word	0x00001340


	//   ....[3]....
        /*008c*/ 	.word	0x00001350


	//   ....[4]....
        /*0090*/ 	.word	0x00001380


	//   ....[5]....
        /*0094*/ 	.word	0x00001390


	//   ....[6]....
        /*0098*/ 	.word	0x000013c0


	//   ....[7]....
        /*009c*/ 	.word	0x000013d0


	//   ....[8]....
        /*00a0*/ 	.word	0x00001400


	//   ....[9]....
        /*00a4*/ 	.word	0x00001410


	//   ....[10]....
        /*00a8*/ 	.word	0x000025e0


	//   ....[11]....
        /*00ac*/ 	.word	0x00002640


	//   ....[12]....
        /*00b0*/ 	.word	0x000026a0


	//   ....[13]....
        /*00b4*/ 	.word	0x00002700


	//   ....[14]....
        /*00b8*/ 	.word	0x00002770


	//   ....[15]....
        /*00bc*/ 	.word	0x000027d0


	//   ....[16]....
        /*00c0*/ 	.word	0x00002840


	//   ....[17]....
        /*00c4*/ 	.word	0x000028a0


	//   ....[18]....
        /*00c8*/ 	.word	0x00002910


	//   ....[19]....
        /*00cc*/ 	.word	0x00002970


	//----- nvinfo : EIATTR_EXIT_INSTR_OFFSETS
	.align		4
.L_1351:
        /*00d0*/ 	.byte	0x04, 0x1c
        /*00d2*/ 	.short	(.L_1353 - .L_1352)


	//   ....[0]....
.L_1352:
        /*00d4*/ 	.word	0x00002500


	//   ....[1]....
        /*00d8*/ 	.word	0x00002590


	//----- nvinfo : EIATTR_MAX_THREADS
	.align		4
.L_1353:
        /*00dc*/ 	.byte	0x04, 0x05
        /*00de*/ 	.short	(.L_1355 - .L_1354)
.L_1354:
        /*00e0*/ 	.word	0x00000080
        /*00e4*/ 	.word	0x00000001
        /*00e8*/ 	.word	0x00000001


	//----- nvinfo : EIATTR_CRS_STACK_SIZE
	.align		4
.L_1355:
        /*00ec*/ 	.byte	0x04, 0x1e
        /*00ee*/ 	.short	(.L_1357 - .L_1356)
.L_1356:
        /*00f0*/ 	.word	0x00000000


	//----- nvinfo : EIATTR_CBANK_PARAM_SIZE
	.align		4
.L_1357:
        /*00f4*/ 	.byte	0x03, 0x19
        /*00f6*/ 	.short	0x0128


	//----- nvinfo : EIATTR_PARAM_CBANK
	.align		4
        /*00f8*/ 	.byte	0x04, 0x0a
        /*00fa*/ 	.short	(.L_1359 - .L_1358)
	.align		4
.L_1358:
        /*00fc*/ 	.word	index@(.nv.constant0._ZN10layer_norm13ln_bwd_kernelINS_13Kernel_traitsI13__nv_bfloat16S2_S2_S2_fjLj2048ELj1ELj1ELj4ELj16ENS_18Kernel_traits_baseILj2048ES2_S2_S2_S2_fjLj128EEEEELb1ELb0ELb0ELb0EEEvNS_9BwdParamsE)
        /*0100*/ 	.short	0x0210
        /*0102*/ 	.short	0x0128


	//----- nvinfo : EIATTR_SW_WAR
	.align		4
.L_1359:
        /*0104*/ 	.byte	0x04, 0x36
        /*0106*/ 	.short	(.L_1361 - .L_1360)
.L_1360:
        /*0108*/ 	.word	0x00000008
.L_1361:


//--------------------- .nv.info._ZN10layer_norm13ln_bwd_kernelINS_13Kernel_traitsI13__nv_bfloat16S2_S2_S2_fjLj2048ELj1ELj1ELj4ELj16ENS_18Kernel_traits_baseILj2048ES2_S2_S2_S2_fjLj128EEEEELb1ELb0ELb0ELb1EEEvNS_9BwdParamsE --------------------------
	.section	.nv.info._ZN10layer_norm13ln_bwd_kernelINS_13Kernel_traitsI13__nv_bfloat16S2_S2_S2_fjLj2048ELj1ELj1ELj4ELj16ENS_18Kernel_traits_baseILj2048ES2_S2_S2_S2_fjLj128EEEEELb1ELb0ELb0ELb1EEEvNS_9BwdParamsE,"",@"SHT_CUDA_INFO"
	.sectionflags	@""
	.align	4


	//----- nvinfo : EIATTR_CUDA_API_VERSION
	.align		4
        /*0000*/ 	.byte	0x04, 0x37
        /*0002*/ 	.short	(.L_1363 - .L_1362)
.L_1362:
        /*0004*/ 	.word	0x00000082


	//----- nvinfo : EIATTR_KPARAM_INFO
	.align		4
.L_1363:
        /*0008*/ 	.byte	0x04, 0x17
        /*000a*/ 	.short	(.L_1365 - .L_1364)
.L_1364:
        /*000c*/ 	.word	0x00000000
        /*0010*/ 	.short	0x0000
        /*0012*/ 	.short	0x0000
        /*0014*/ 	.byte	0x00, 0xf0, 0xa1, 0x04


	//----- nvinfo : EIATTR_SPARSE_MMA_MASK
	.align		4
.L_1365:
        /*0018*/ 	.byte	0x03, 0x50
        /*001a*/ 	.short	0x0000


	//----- nvinfo : EIATTR_MAXREG_COUNT
	.align		4
        /*001c*/ 	.byte	0x03, 0x1b
        /*001e*/ 	.short	0x00ff


	//----- nvinfo : EIATTR_NUM_BARRIERS
	.align		4
        /*0020*/ 	.byte	0x02, 0x4c
        /*0022*/ 	.byte	0x01
	.zero		1


	//----- nvinfo : EIATTR_MERCURY_ISA_VERSION
	.align		4
        /*0024*/ 	.byte	0x03, 0x5f
        /*0026*/ 	.short	0x0101


	//----- nvinfo : EIATTR_COOP_GROUP_MASK_REGIDS
	.align		4
        /*0028*/ 	.byte	0x04, 0x29
        /*002a*/ 	.short	(.L_1367 - .L_1366)


	//   ....[0]....
.L_1366:
        /*002c*/ 	.word	0xffffffff


	//   ....[1]....
        /*0030*/ 	.word	0xffffffff


	//   ....[2]....
        /*0034*/ 	.word	0xffffffff


	//   ....[3]....
        /*0038*/ 	.word	0xffffffff


	//   ....[4]....
        /*003c*/ 	.word	0xffffffff


	//   ....[5]....
        /*0040*/ 	.word	0xffffffff


	//   ....[6]....
        /*0044*/ 	.word	0xffffffff


	//   ....[7]....
        /*0048*/ 	.word	0xffffffff


	//   ....[8]....
        /*004c*/ 	.word	0xffffffff


	//   ....[9]....
        /*0050*/ 	.word	0xffffffff


	//   ....[10]....
        /*0054*/ 	.word	0x05000072


	//   ....[11]....
        /*0058*/ 	.word	0x05000072


	//   ....[12]....
        /*005c*/ 	.word	0x05000072


	//   ....[13]....
        /*0060*/ 	.word	0x05000072


	//   ....[14]....
        /*0064*/ 	.word	0x05000072


	//   ....[15]....
        /*0068*/ 	.word	0x05000072


	//   ....[16]....
        /*006c*/ 	.word	0x05000072


	//   ....[17]....
        /*0070*/ 	.word	0x05000072


	//   ....[18]....
        /*0074*/ 	.word	0x05000072


	//   ....[19]....
        /*0078*/ 	.word	0x05000072


	//----- nvinfo : EIATTR_COOP_GROUP_INSTR_OFFSETS
	.align		4
.L_1367:
        /*007c*/ 	.byte	0x04, 0x28
        /*007e*/ 	.short	(.L_1369 - .L_1368)


	//   ....[0]....
.L_1368:
        /*0080*/ 	.word	0x00001200


	//   ....[1]....
        /*0084*/ 	.word	0x00001210


	//   ....[2]....
        /*0088*/ 	.word	0x00001240


	//   ....[3]....
        /*008c*/ 	.word	0x00001250


	//   ....[4]....
        /*0090*/ 	.word	0x00001280


	//   ....[5]....
        /*0094*/ 	.word	0x00001290


	//   ....[6]....
        /*0098*/ 	.word	0x000012c0


	//   ....[7]....
        /*009c*/ 	.word	0x000012d0


	//   ....[8]....
        /*00a0*/ 	.word	0x00001300


	//   ....[9]....
        /*00a4*/ 	.word	0x00001310


	//   ....[10]....
        /*00a8*/ 	.word	0x000025f0


	//   ....[11]....
        /*00ac*/ 	.word	0x00002640


	//   ....[12]....
        /*00b0*/ 	.word	0x000026b0


	//   ....[13]....
        /*00b4*/ 	.word	0x00002710


	//   ....[14]....
        /*00b8*/ 	.word	0x00002780


	//   ....[15]....
        /*00bc*/ 	.word	0x000027e0


	//   ....[16]....
        /*00c0*/ 	.word	0x00002850


	//   ....[17]....
        /*00c4*/ 	.word	0x000028b0


	//   ....[18]....
        /*00c8*/ 	.word	0x00002920


	//   ....[19]....
        /*00cc*/ 	.word	0x00002980


	//----- nvinfo : EIATTR_EXIT_INSTR_OFFSETS
	.align		4
.L_1369:
        /*00d0*/ 	.byte	0x04, 0x1c
        /*00d2*/ 	.short	(.L_1371 - .L_1370)


	//   ....[0]....
.L_1370:
        /*00d4*/ 	.word	0x00002590


	//----- nvinfo : EIATTR_MAX_THREADS
	.align		4
.L_1371:
        /*00d8*/ 	.byte	0x04, 0x05
        /*00da*/ 	.short	(.L_1373 - .L_1372)
.L_1372:
        /*00dc*/ 	.word	0x00000080
        /*00e0*/ 	.word	0x00000001
        /*00e4*/ 	.word	0x00000001


	//----- nvinfo : EIATTR_CRS_STACK_SIZE
	.align		4
.L_1373:
        /*00e8*/ 	.byte	0x04, 0x1e
        /*00ea*/ 	.short	(.L_1375 - .L_1374)
.L_1374:
        /*00ec*/ 	.word	0x00000000


	//----- nvinfo : EIATTR_CBANK_PARAM_SIZE
	.align		4
.L_1375:
        /*00f0*/ 	.byte	0x03, 0x19
        /*00f2*/ 	.short	0x0128


	//----- nvinfo : EIATTR_PARAM_CBANK
	.align		4
        /*00f4*/ 	.byte	0x04, 0x0a
        /*00f6*/ 	.short	(.L_1377 - .L_1376)
	.align		4
.L_1376:
        /*00f8*/ 	.word	index@(.nv.constant0._ZN10layer_norm13ln_bwd_kernelINS_13Kernel_traitsI13__nv_bfloat16S2_S2_S2_fjLj2048ELj1ELj1ELj4ELj16ENS_18Kernel_traits_baseILj2048ES2_S2_S2_S2_fjLj128EEEEELb1ELb0ELb0ELb1EEEvNS_9BwdParamsE)
        /*00fc*/ 	.short	0x0210
        /*00fe*/ 	.short	0x0128


	//----- nvinfo : EIATTR_SW_WAR
	.align		4
.L_1377:
        /*0100*/ 	.byte	0x04, 0x36
        /*0102*/ 	.short	(.L_1379 - .L_1378)
.L_1378:
        /*0104*/ 	.word	0x00000008
.L_1379:


//--------------------- .nv.info._ZN10layer_norm22ln_bwd_finalize_kernelINS_22Kernel_traits_finalizeILj2048E13__nv_bfloat16S2_S2_S2_fjLb0ELj1024ELj4ENS_18Kernel_traits_baseILj2048ES2_S2_S2_S2_fjLj1024EEEEELb0ELb0EEEvNS_9BwdParamsE --------------------------
	.section	.nv.info._ZN10layer_norm22ln_bwd_finalize_kernelINS_22Kernel_traits_finalizeILj2048E13__nv_bfloat16S2_S2_S2_fjLb0ELj1024ELj4ENS_18Kernel_traits_baseILj2048ES2_S2_S2_S2_fjLj1024EEEEELb0ELb0EEEvNS_9BwdParamsE,"",@"SHT_CUDA_INFO"
	.sectionflags	@""
	.align	4


	//----- nvinfo : EIATTR_CUDA_API_VERSION
	.align		4
        /*0000*/ 	.byte	0x04, 0x37
        /*0002*/ 	.short	(.L_1381 - .L_1380)
.L_1380:
        /*0004*/ 	.word	0x00000082


	//----- nvinfo : EIATTR_KPARAM_INFO
	.align		4
.L_1381:
        /*0008*/ 	.byte	0x04, 0x17
        /*000a*/ 	.short	(.L_1383 - .L_1382)
.L_1382:
        /*000c*/ 	.word	0x00000000
        /*0010*/ 	.short	0x0000
        /*0012*/ 	.short	0x0000
        /*0014*/ 	.byte	0x00, 0xf0, 0xa1, 0x04


	//----- nvinfo : EIATTR_SPARSE_MMA_MASK
	.align		4
.L_1383:
        /*0018*/ 	.byte	0x03, 0x50
        /*001a*/ 	.short	0x0000


	//----- nvinfo : EIATTR_MAXREG_COUNT
	.align		4
        /*001c*/ 	.byte	0x03, 0x1b
        /*001e*/ 	.short	0x0040


	//----- nvinfo : EIATTR_NUM_BARRIERS
	.align		4
        /*0020*/ 	.byte	0x02, 0x4c
        /*0022*/ 	.byte	0x01
	.zero		1


	//----- nvinfo : EIATTR_MERCURY_ISA_VERSION
	.align		4
        /*0024*/ 	.byte	0x03, 0x5f
        /*0026*/ 	.short	0x0101


	//----- nvinfo : EIATTR_COOP_GROUP_MASK_REGIDS
	.align		4
        /*0028*/ 	.byte	0x04, 0x29
        /*002a*/ 	.short	(.L_1385 - .L_1384)


	//   ....[0]....
.L_1384:
        /*002c*/ 	.word	0xffffffff


	//   ....[1]....
        /*0030*/ 	.word	0xffffffff


	//   ....[2]....
        /*0034*/ 	.word	0xffffffff


	//   ....[3]....
        /*0038*/ 	.word	0xffffffff


	//   ....[4]....
        /*003c*/ 	.word	0xffffffff


	//   ....[5]....
        /*0040*/ 	.word	0xffffffff


	//   ....[6]....
        /*0044*/ 	.word	0xffffffff


	//   ....[7]....
        /*0048*/ 	.word	0xffffffff


	//   ....[8]....
        /*004c*/ 	.word	0xffffffff


	//   ....[9]....
        /*0050*/ 	.word	0xffffffff


	//   ....[10]....
        /*0054*/ 	.word	0x05000013


	//   ....[11]....
        /*0058*/ 	.word	0x05000013


	//   ....[12]....
        /*005c*/ 	.word	0x05000013


	//   ....[13]....
        /*0060*/ 	.word	0x05000013


	//   ....[14]....
        /*0064*/ 	.word	0x05000013


	//   ....[15]....
        /*0068*/ 	.word	0x05000013


	//   ....[16]....
        /*006c*/ 	.word	0x05000013


	//   ....[17]....
        /*0070*/ 	.word	0x05000013


	//   ....[18]....
        /*0074*/ 	.word	0x05000013


	//   ....[19]....
        /*0078*/ 	.word	0x05000013


	//----- nvinfo : EIATTR_COOP_GROUP_INSTR_OFFSETS
	.align		4
.L_1385:
        /*007c*/ 	.byte	0x04, 0x28
        /*007e*/ 	.short	(.L_1387 - .L_1386)


	//   ....[0]....
.L_1386:
        /*0080*/ 	.word	0x000008e0


	//   ....[1]....
        /*0084*/ 	.word	0x000008f0


	//   ....[2]....
        /*0088*/ 	.word	0x00000920


	//   ....[3]....
        /*008c*/ 	.word	0x00000930


	//   ....[4]....
        /*0090*/ 	.word	0x00000960


	//   ....[5]....
        /*0094*/ 	.word	0x00000970


	//   ....[6]....
        /*0098*/ 	.word	0x000009a0


	//   ....[7]....
        /*009c*/ 	.word	0x000009b0


	//   ....[8]....
        /*00a0*/ 	.word	0x000009e0


	//   ....[9]....
        /*00a4*/ 	.word	0x000009f0


	//   ....[10]....
        /*00a8*/ 	.word	0x00000c10


	//   ....[11]....
        /*00ac*/ 	.word	0x00000c80


	//   ....[12]....
        /*00b0*/ 	.word	0x00000cf0


	//   ....[13]....
        /*00b4*/ 	.word	0x00000d60


	//   ....[14]....
        /*00b8*/ 	.word	0x00000dd0


	//   ....[15]....
        /*00bc*/ 	.word	0x00000e30


	//   ....[16]....
        /*00c0*/ 	.word	0x00000ea0


	//   ....[17]....
        /*00c4*/ 	.word	0x00000f10


	//   ....[18]....
        /*00c8*/ 	.word	0x00000f80


	//   ....[19]....
        /*00cc*/ 	.word	0x00000ff0


	//----- nvinfo : EIATTR_EXIT_INSTR_OFFSETS
	.align		4
.L_1387:
        /*00d0*/ 	.byte	0x04, 0x1c
        /*00d2*/ 	.short	(.L_1389 - .L_1388)


	//   ....[0]....
.L_1388:
        /*00d4*/ 	.word	0x00000070


	//   ....[1]....
        /*00d8*/ 	.word	0x00000bb0


	//----- nvinfo : EIATTR_MAX_THREADS
	.align		4
.L_1389:
        /*00dc*/ 	.byte	0x04, 0x05
        /*00de*/ 	.short	(.L_1391 - .L_1390)
.L_1390:
        /*00e0*/ 	.word	0x00000400
        /*00e4*/ 	.word	0x00000001
        /*00e8*/ 	.word	0x00000001


	//----- nvinfo : EIATTR_CRS_STACK_SIZE
	.align		4
.L_1391:
        /*00ec*/ 	.byte	0x04, 0x1e
        /*00ee*/ 	.short	(.L_1393 - .L_1392)
.L_1392:
        /*00f0*/ 	.word	0x00000000


	//----- nvinfo : EIATTR_CBANK_PARAM_SIZE
	.align		4
.L_1393:
        /*00f4*/ 	.byte	0x03, 0x19
        /*00f6*/ 	.short	0x0128


	//----- nvinfo : EIATTR_PARAM_CBANK
	.align		4
        /*00f8*/ 	.byte	0x04, 0x0a
        /*00fa*/ 	.short	(.L_1395 - .L_1394)
	.align		4
.L_1394:
        /*00fc*/ 	.word	index@(.nv.constant0._ZN10layer_norm22ln_bwd_finalize_kernelINS_22Kernel_traits_finalizeILj2048E13__nv_bfloat16S2_S2_S2_fjLb0ELj1024ELj4ENS_18Kernel_traits_baseILj2048ES2_S2_S2_S2_fjLj1024EEEEELb0ELb0EEEvNS_9BwdParamsE)
        /*0100*/ 	.short	0x0210
        /*0102*/ 	.short	0x0128


	//----- nvinfo : EIATTR_SW_WAR
	.align		4
.L_1395:
        /*0104*/ 	.byte	0x04, 0x36
        /*0106*/ 	.short	(.L_1397 - .L_1396)
.L_1396:
        /*0108*/ 	.word	0x00000008
.L_1397:


//--------------------- .nv.info._ZN10layer_norm13ln_bwd_kernelINS_13Kernel_traitsI13__nv_bfloat16S2_S2_S2_fjLj2048ELj1ELj1ELj4ELj16ENS_18Kernel_traits_baseILj2048ES2_S2_S2_S2_fjLj128EEEEELb1ELb0ELb1ELb0EEEvNS_9BwdParamsE --------------------------
	.section	.nv.info._ZN10layer_norm13ln_bwd_kernelINS_13Kernel_traitsI13__nv_bfloat16S2_S2_S2_fjLj2048ELj1ELj1ELj4ELj16ENS_18Kernel_traits_baseILj2048ES2_S2_S2_S2_fjLj128EEEEELb1ELb0ELb1ELb0EEEvNS_9BwdParamsE,"",@"SHT_CUDA_INFO"
	.sectionflags	@""
	.align	4


	//----- nvinfo : EIATTR_CUDA_API_VERSION
	.align		4
        /*0000*/ 	.byte	0x04, 0x37
        /*0002*/ 	.short	(.L_1399 - .L_1398)
.L_1398:
        /*0004*/ 	.word	0x00000082


	//----- nvinfo : EIATTR_KPARAM_INFO
	.align		4
.L_1399:
        /*0008*/ 	.byte	0x04, 0x17
        /*000a*/ 	.short	(.L_1401 - .L_1400)
.L_1400:
        /*000c*/ 	.word	0x00000000
        /*0010*/ 	.short	0x0000
        /*0012*/ 	.short	0x0000
        /*0014*/ 	.byte	0x00, 0xf0, 0xa1, 0x04


	//----- nvinfo : EIATTR_SPARSE_MMA_MASK
	.align		4
.L_1401:
        /*0018*/ 	.byte	0x03, 0x50
        /*001a*/ 	.short	0x0000


	//----- nvinfo : EIATTR_MAXREG_COUNT
	.align		4
        /*001c*/ 	.byte	0x03, 0x1b
        /*001e*/ 	.short	0x00ff


	//----- nvinfo : EIATTR_NUM_BARRIERS
	.align		4
        /*0020*/ 	.byte	0x02, 0x4c
        /*0022*/ 	.byte	0x01
	.zero		1


	//----- nvinfo : EIATTR_MERCURY_ISA_VERSION
	.align		4
        /*0024*/ 	.byte	0x03, 0x5f
        /*0026*/ 	.short	0x0101


	//----- nvinfo : EIATTR_COOP_GROUP_MASK_REGIDS
	.align		4
        /*0028*/ 	.byte	0x04, 0x29
        /*002a*/ 	.short	(.L_1403 - .L_1402)


	//   ....[0]....
.L_1402:
        /*002c*/ 	.word	0xffffffff


	//   ....[1]....
        /*0030*/ 	.word	0xffffffff


	//   ....[2]....
        /*0034*/ 	.word	0xffffffff


	//   ....[3]....
        /*0038*/ 	.word	0xffffffff


	//   ....[4]....
        /*003c*/ 	.word	0xffffffff


	//   ....[5]....
        /*0040*/ 	.word	0xffffffff


	//   ....[6]....
        /*0044*/ 	.word	0xffffffff


	//   ....[7]....
        /*0048*/ 	.word	0xffffffff


	//   ....[8]....
        /*004c*/ 	.word	0xffffffff


	//   ....[9]....
        /*0050*/ 	.word	0xffffffff


	//   ....[10]....
        /*0054*/ 	.word	0x0500004a


	//   ....[11]....
        /*0058*/ 	.word	0x0500004a


	//   ....[12]....
        /*005c*/ 	.word	0x0500004a


	//   ....[13]....
        /*0060*/ 	.word	0x0500004a


	//   ....[14]....
        /*0064*/ 	.word	0x0500004a


	//   ....[15]....
        /*0068*/ 	.word	0x0500004a


	//   ....[16]....
        /*006c*/ 	.word	0x0500004a


	//   ....[17]....
        /*0070*/ 	.word	0x0500004a


	//   ....[18]....
        /*0074*/ 	.word	0x0500004a


	//   ....[19]....
        /*0078*/ 	.word	0x0500004a


	//----- nvinfo : EIATTR_COOP_GROUP_INSTR_OFFSETS
	.align		4
.L_1403:
        /*007c*/ 	.byte	0x04, 0x28
        /*007e*/ 	.short	(.L_1405 - .L_1404)


	//   ....[0]....
.L_1404:
        /*0080*/ 	.word	0x000015a0


	//   ....[1]....
        /*0084*/ 	.word	0x000015b0


	//   ....[2]....
        /*0088*/ 	.word	0x000015e0


	//   ....[3]....
        /*008c*/ 	.word	0x000015f0


	//   ....[4]....
        /*0090*/ 	.word	0x00001620


	//   ....[5]....
        /*0094*/ 	.word	0x00001630


	//   ....[6]....
        /*0098*/ 	.word	0x00001660


	//   ....[7]....
        /*009c*/ 	.word	0x00001670


	//   ....[8]....
        /*00a0*/ 	.word	0x000016a0


	//   ....[9]....
        /*00a4*/ 	.word	0x000016b0


	//   ....[10]....
        /*00a8*/ 	.word	0x00003540


	//   ....[11]....
        /*00ac*/ 	.word	0x00003590


	//   ....[12]....
        /*00b0*/ 	.word	0x00003600


	//   ....[13]....
        /*00b4*/ 	.word	0x00003660


	//   ....[14]....
        /*00b8*/ 	.word	0x000036d0


	//   ....[15]....
        /*00bc*/ 	.word	0x00003730


	//   ....[16]....
        /*00c0*/ 	.word	0x000037a0


	//   ....[17]....
        /*00c4*/ 	.word	0x00003800


	//   ....[18]....
        /*00c8*/ 	.word	0x00003870


	//   ....[19]....
        /*00cc*/ 	.word	0x000038d0


	//----- nvinfo : EIATTR_EXIT_INSTR_OFFSETS
	.align		4
.L_1405:
        /*00d0*/ 	.byte	0x04, 0x1c
        /*00d2*/ 	.short	(.L_1407 - .L_1406)


	//   ....[0]....
.L_1406:
        /*00d4*/ 	.word	0x00003450


	//   ....[1]....
        /*00d8*/ 	.word	0x000034e0


	//----- nvinfo : EIATTR_MAX_THREADS
	.align		4
.L_1407:
        /*00dc*/ 	.byte	0x04, 0x05
        /*00de*/ 	.short	(.L_1409 - .L_1408)
.L_1408:
        /*00e0*/ 	.word	0x00000080
        /*00e4*/ 	.word	0x00000001
        /*00e8*/ 	.word	0x00000001


	//----- nvinfo : EIATTR_CRS_STACK_SIZE
	.align		4
.L_1409:
        /*00ec*/ 	.byte	0x04, 0x1e
        /*00ee*/ 	.short	(.L_1411 - .L_1410)
.L_1410:
        /*00f0*/ 	.word	0x00000000


	//----- nvinfo : EIATTR_CBANK_PARAM_SIZE
	.align		4
.L_1411:
        /*00f4*/ 	.byte	0x03, 0x19
        /*00f6*/ 	.short	0x0128


	//----- nvinfo : EIATTR_PARAM_CBANK
	.align		4
        /*00f8*/ 	.byte	0x04, 0x0a
        /*00fa*/ 	.short	(.L_1413 - .L_1412)
	.align		4
.L_1412:
        /*00fc*/ 	.word	index@(.nv.constant0._ZN10layer_norm13ln_bwd_kernelINS_13Kernel_traitsI13__nv_bfloat16S2_S2_S2_fjLj2048ELj1ELj1ELj4ELj16ENS_18Kernel_traits_baseILj2048ES2_S2_S2_S2_fjLj128EEEEELb1ELb0ELb1ELb0EEEvNS_9BwdParamsE)
        /*0100*/ 	.short	0x0210
        /*0102*/ 	.short	0x0128


	//----- nvinfo : EIATTR_SW_WAR
	.align		4
.L_1413:
        /*0104*/ 	.byte	0x04, 0x36
        /*0106*/ 	.short	(.L_1415 - .L_1414)
.L_1414:
        /*0108*/ 	.word	0x00000008
.L_1415:


//--------------------- .nv.info._ZN10layer_norm22ln_bwd_finalize_kernelINS_22Kernel_traits_finalizeILj2048E13__nv_bfloat16S2_S2_S2_fjLb0ELj1024ELj4ENS_18Kernel_traits_baseILj2048ES2_S2_S2_S2_fjLj1024EEEEELb0ELb1EEEvNS_9BwdParamsE --------------------------
	.section	.nv.info._ZN10layer_norm22ln_bwd_finalize_kernelINS_22Kernel_traits_finalizeILj2048E13__nv_bfloat16S2_S2_S2_fjLb0ELj1024ELj4ENS_18Kernel_traits_baseILj2048ES2_S2_S2_S2_fjLj1024EEEEELb0ELb1EEEvNS_9BwdParamsE,"",@"SHT_CUDA_INFO"
	.sectionflags	@""
	.align	4


	//----- nvinfo : EIATTR_CUDA_API_VERSION
	.align		4
        /*0000*/ 	.byte	0x04, 0x37
        /*0002*/ 	.short	(.L_1417 - .L_1416)
.L_1416:
        /*0004*/ 	.word	0x00000082


	//----- nvinfo : EIATTR_KPARAM_INFO
	.align		4
.L_1417:
        /*0008*/ 	.byte	0x04, 0x17
        /*000a*/ 	.short	(.L_1419 - .L_1418)
.L_1418:
        /*000c*/ 	.word	0x00000000
        /*0010*/ 	.short	0x0000
        /*0012*/ 	.short	0x0000
        /*0014*/ 	.byte	0x00, 0xf0, 0xa1, 0x04


	//----- nvinfo : EIATTR_SPARSE_MMA_MASK
	.align		4
.L_1419:
        /*0018*/ 	.byte	0x03, 0x50
        /*001a*/ 	.short	0x0000


	//----- nvinfo : EIATTR_MAXREG_COUNT
	.align		4
        /*001c*/ 	.byte	0x03, 0x1b
        /*001e*/ 	.short	0x0040


	//----- nvinfo : EIATTR_NUM_BARRIERS
	.align		4
        /*0020*/ 	.byte	0x02, 0x4c
        /*0022*/ 	.byte	0x01
	.zero		1


	//----- nvinfo : EIATTR_MERCURY_ISA_VERSION
	.align		4
        /*0024*/ 	.byte	0x03, 0x5f
        /*0026*/ 	.short	0x0101


	//----- nvinfo : EIATTR_COOP_GROUP_MASK_REGIDS
	.align		4
        /*0028*/ 	.byte	0x04, 0x29
        /*002a*/ 	.short	(.L_1421 - .L_1420)


	//   ....[0]....
.L_1420:
        /*002c*/ 	.word	0xffffffff


	//   ....[1]....
        /*0030*/ 	.word	0xffffffff


	//   ....[2]....
        /*0034*/ 	.word	0xffffffff


	//   ....[3]....
        /*0038*/ 	.word	0xffffffff


	//   ....[4]....
        /*003c*/ 	.word	0xffffffff


	//   ....[5]....
        /*0040*/ 	.word	0xffffffff


	//   ....[6]....
        /*0044*/ 	.word	0xffffffff


	//   ....[7]....
        /*0048*/ 	.word	0xffffffff


	//   ....[8]....
        /*004c*/ 	.word	0xffffffff


	//   ....[9]....
        /*0050*/ 	.word	0xffffffff


	//   ....[10]....
        /*0054*/ 	.word	0x05000011


	//   ....[11]....
        /*0058*/ 	.word	0x05000011


	//   ....[12]....
        /*005c*/ 	.word	0x05000011


	//   ....[13]....
        /*0060*/ 	.word	0x05000011


	//   ....[14]....
        /*0064*/ 	.word	0x05000011


	//   ....[15]....
        /*0068*/ 	.word	0x05000011


	//   ....[16]....
        /*006c*/ 	.word	0x05000011


	//   ....[17]....
        /*0070*/ 	.word	0x05000011


	//   ....[18]....
        /*0074*/ 	.word	0x05000011


	//   ....[19]....
        /*0078*/ 	.word	0x05000011


	//----- nvinfo : EIATTR_COOP_GROUP_INSTR_OFFSETS
	.align		4
.L_1421:
        /*007c*/ 	.byte	0x04, 0x28
        /*007e*/ 	.short	(.L_1423 - .L_1422)


	//   ....[0]....
.L_1422:
        /*0080*/ 	.word	0x000008e0


	//   ....[1]....
        /*0084*/ 	.word	0x000008f0


	//   ....[2]....
        /*0088*/ 	.word	0x00000920


	//   ....[3]....
        /*008c*/ 	.word	0x00000930


	//   ....[4]....
        /*0090*/ 	.word	0x00000960


	//   ....[5]....
        /*0094*/ 	.word	0x00000970


	//   ....[6]....
        /*0098*/ 	.word	0x000009a0


	//   ....[7]....
        /*009c*/ 	.word	0x000009b0


	//   ....[8]....
        /*00a0*/ 	.word	0x000009e0


	//   ....[9]....
        /*00a4*/ 	.word	0x000009f0


	//   ....[10]....
        /*00a8*/ 	.word	0x00000bf0


	//   ....[11]....
        /*00ac*/ 	.word	0x00000c60


	//   ....[12]....
        /*00b0*/ 	.word	0x00000cd0


	//   ....[13]....
        /*00b4*/ 	.word	0x00000d40


	//   ....[14]....
        /*00b8*/ 	.word	0x00000db0


	//   ....[15]....
        /*00bc*/ 	.word	0x00000e10


	//   ....[16]....
        /*00c0*/ 	.word	0x00000e80


	//   ....[17]....
        /*00c4*/ 	.word	0x00000ef0


	//   ....[18]....
        /*00c8*/ 	.word	0x00000f60


	//   ....[19]....
        /*00cc*/ 	.word	0x00000fd0


	//----- nvinfo : EIATTR_EXIT_INSTR_OFFSETS
	.align		4
.L_1423:
        /*00d0*/ 	.byte	0x04, 0x1c
        /*00d2*/ 	.short	(.L_1425 - .L_1424)


	//   ....[0]....
.L_1424:
        /*00d4*/ 	.word	0x00000070


	//   ....[1]....
        /*00d8*/ 	.word	0x00000b90


	//----- nvinfo : EIATTR_MAX_THREADS
	.align		4
.L_1425:
        /*00dc*/ 	.byte	0x04, 0x05
        /*00de*/ 	.short	(.L_1427 - .L_1426)
.L_1426:
        /*00e0*/ 	.word	0x00000400
        /*00e4*/ 	.word	0x00000001
        /*00e8*/ 	.word	0x00000001


	//----- nvinfo : EIATTR_CRS_STACK_SIZE
	.align		4
.L_1427:
        /*00ec*/ 	.byte	0x04, 0x1e
        /*00ee*/ 	.short	(.L_1429 - .L_1428)
.L_1428:
        /*00f0*/ 	.word	0x00000000


	//----- nvinfo : EIATTR_CBANK_PARAM_SIZE
	.align		4
.L_1429:
        /*00f4*/ 	.byte	0x03, 0x19
        /*00f6*/ 	.short	0x0128


	//----- nvinfo : EIATTR_PARAM_CBANK
	.align		4
        /*00f8*/ 	.byte	0x04, 0x0a
        /*00fa*/ 	.short	(.L_1431 - .L_1430)
	.align		4
.L_1430:
        /*00fc*/ 	.word	index@(.nv.constant0._ZN10layer_norm22ln_bwd_finalize_kernelINS_22Kernel_traits_finalizeILj2048E13__nv_bfloat16S2_S2_S2_fjLb0ELj1024ELj4ENS_18Kernel_traits_baseILj2048ES2_S2_S2_S2_fjLj1024EEEEELb0ELb1EEEvNS_9BwdParamsE)
        /*0100*/ 	.short	0x0210
        /*0102*/ 	.short	0x0128


	//----- nvinfo : EIATTR_SW_WAR
	.align		4
.L_1431:
        /*0104*/ 	.byte	0x04, 0x36
        /*0106*/ 	.short	(.L_1433 - .L_1432)
.L_1432:
        /*0108*/ 	.word	0x00000008
.L_1433:


//--------------------- .nv.info._ZN10layer_norm13ln_bwd_kernelINS_13Kernel_traitsI13__nv_bfloat16S2_S2_S2_fjLj2048ELj1ELj1ELj4ELj16ENS_18Kernel_traits_baseILj2048ES2_S2_S2_S2_fjLj128EEEEELb1ELb0ELb1ELb1EEEvNS_9BwdParamsE --------------------------
	.section	.nv.info._ZN10layer_norm13ln_bwd_kernelINS_13Kernel_traitsI13__nv_bfloat16S2_S2_S2_fjLj2048ELj1ELj1ELj4ELj16ENS_18Kernel_traits_baseILj2048ES2_S2_S2_S2_fjLj128EEEEELb1ELb0ELb1ELb1EEEvNS_9BwdParamsE,"",@"SHT_CUDA_INFO"
	.sectionflags	@""
	.align	4


	//----- nvinfo : EIATTR_CUDA_API_VERSION
	.align		4
        /*0000*/ 	.byte	0x04, 0x37
        /*0002*/ 	.short	(.L_1435 - .L_1434)
.L_1434:
        /*0004*/ 	.word	0x00000082


	//----- nvinfo : EIATTR_KPARAM_INFO
	.align		4
.L_1435:
        /*0008*/ 	.byte	0x04, 0x17
        /*000a*/ 	.short	(.L_1437 - .L_1436)
.L_1436:
        /*000c*/ 	.word	0x00000000
        /*0010*/ 	.short	0x0000
        /*0012*/ 	.short	0x0000
        /*0014*/ 	.byte	0x00, 0xf0, 0xa1, 0x04


	//----- nvinfo : EIATTR_SPARSE_MMA_MASK
	.align		4
.L_1437:
        /*0018*/ 	.byte	0x03, 0x50
        /*001a*/ 	.short	0x0000


	//----- nvinfo : EIATTR_MAXREG_COUNT
	.align		4
        /*001c*/ 	.byte	0x03, 0x1b
        /*001e*/ 	.short	0x00ff


	//----- nvinfo : EIATTR_NUM_BARRIERS
	.align		4
        /*0020*/ 	.byte	0x02, 0x4c
        /*0022*/ 	.byte	0x01
	.zero		1


	//----- nvinfo : EIATTR_MERCURY_ISA_VERSION
	.align		4
        /*0024*/ 	.byte	0x03, 0x5f
        /*0026*/ 	.short	0x0101


	//----- nvinfo : EIATTR_COOP_GROUP_MASK_REGIDS
	.align		4
        /*0028*/ 	.byte	0x04, 0x29
        /*002a*/ 	.short	(.L_1439 - .L_1438)


	//   ....[0]....
.L_1438:
        /*002c*/ 	.word	0xffffffff


	//   ....[1]....
        /*0030*/ 	.word	0xffffffff


	//   ....[2]....
        /*0034*/ 	.word	0xffffffff


	//   ....[3]....
        /*0038*/ 	.word	0xffffffff


	//   ....[4]....
        /*003c*/ 	.word	0xffffffff


	//   ....[5]....
        /*0040*/ 	.word	0xffffffff


	//   ....[6]....
        /*0044*/ 	.word	0xffffffff


	//   ....[7]....
        /*0048*/ 	.word	0xffffffff


	//   ....[8]....
        /*004c*/ 	.word	0xffffffff


	//   ....[9]....
        /*0050*/ 	.word	0xffffffff


	//   ....[10]....
        /*0054*/ 	.word	0x05000044


	//   ....[11]....
        /*0058*/ 	.word	0x05000044


	//   ....[12]....
        /*005c*/ 	.word	0x05000044


	//   ....[13]....
        /*0060*/ 	.word	0x05000044


	//   ....[14]....
        /*0064*/ 	.word	0x05000044


	//   ....[15]....
        /*0068*/ 	.word	0x05000044


	//   ....[16]....
        /*006c*/ 	.word	0x05000044


	//   ....[17]....
        /*0070*/ 	.word	0x05000044


	//   ....[18]....
        /*0074*/ 	.word	0x05000044


	//   ....[19]....
        /*0078*/ 	.word	0x05000044


	//----- nvinfo : EIATTR_COOP_GROUP_INSTR_OFFSETS
	.align		4
.L_1439:
        /*007c*/ 	.byte	0x04, 0x28
        /*007e*/ 	.short	(.L_1441 - .L_1440)


	//   ....[0]....
.L_1440:
        /*0080*/ 	.word	0x00001520


	//   ....[1]....
        /*0084*/ 	.word	0x00001530


	//   ....[2]....
        /*0088*/ 	.word	0x00001560


	//   ....[3]....
        /*008c*/ 	.word	0x00001570


	//   ....[4]....
        /*0090*/ 	.word	0x000015a0


	//   ....[5]....
        /*0094*/ 	.word	0x000015b0


	//   ....[6]....
        /*0098*/ 	.word	0x000015e0


	//   ....[7]....
        /*009c*/ 	.word	0x000015f0


	//   ....[8]....
        /*00a0*/ 	.word	0x00001620


	//   ....[9]....
        /*00a4*/ 	.word	0x00001630


	//   ....[10]....
        /*00a8*/ 	.word	0x000032f0


	//   ....[11]....
        /*00ac*/ 	.word	0x00003340


	//   ....[12]....
        /*00b0*/ 	.word	0x000033a0


	//   ....[13]....
        /*00b4*/ 	.word	0x00003400


	//   ....[14]....
        /*00b8*/ 	.word	0x00003460


	//   ....[15]....
        /*00bc*/ 	.word	0x000034c0


	//   ....[16]....
        /*00c0*/ 	.word	0x00003520


	//   ....[17]....
        /*00c4*/ 	.word	0x00003580


	//   ....[18]....
        /*00c8*/ 	.word	0x000035e0


	//   ....[19]....
        /*00cc*/ 	.word	0x00003640


	//----- nvinfo : EIATTR_EXIT_INSTR_OFFSETS
	.align		4
.L_1441:
        /*00d0*/ 	.byte	0x04, 0x1c
        /*00d2*/ 	.short	(.L_1443 - .L_1442)


	//   ....[0]....
.L_1442:
        /*00d4*/ 	.word	0x000032a0


	//----- nvinfo : EIATTR_MAX_THREADS
	.align		4
.L_1443:
        /*00d8*/ 	.byte	0x04, 0x05
        /*00da*/ 	.short	(.L_1445 - .L_1444)
.L_1444:
        /*00dc*/ 	.word	0x00000080
        /*00e0*/ 	.word	0x00000001
        /*00e4*/ 	.word	0x00000001


	//----- nvinfo : EIATTR_CRS_STACK_SIZE
	.align		4
.L_1445:
        /*00e8*/ 	.byte	0x04, 0x1e
        /*00ea*/ 	.short	(.L_1447 - .L_1446)
.L_1446:
        /*00ec*/ 	.word	0x00000000


	//----- nvinfo : EIATTR_CBANK_PARAM_SIZE
	.align		4
.L_1447:
        /*00f0*/ 	.byte	0x03, 0x19
        /*00f2*/ 	.short	0x0128


	//----- nvinfo : EIATTR_PARAM_CBANK
	.align		4
        /*00f4*/ 	.byte	0x04, 0x0a
        /*00f6*/ 	.short	(.L_1449 - .L_1448)
	.align		4
.L_1448:
        /*00f8*/ 	.word	index@(.nv.constant0._ZN10layer_norm13ln_bwd_kernelINS_13Kernel_traitsI13__nv_bfloat16S2_S2_S2_fjLj2048ELj1ELj1ELj4ELj16ENS_18Kernel_traits_baseILj2048ES2_S2_S2_S2_fjLj128EEEEELb1ELb0ELb1ELb1EEEvNS_9BwdParamsE)
        /*00fc*/ 	.short	0x0210
        /*00fe*/ 	.short	0x0128


	//----- nvinfo : EIATTR_SW_WAR
	.align		4
.L_1449:
        /*0100*/ 	.byte	0x04, 0x36
        /*0102*/ 	.short	(.L_1451 - .L_1450)
.L_1450:
        /*0104*/ 	.word	0x00000008
.L_1451:


//--------------------- .nv.info._ZN10layer_norm13ln_bwd_kernelINS_13Kernel_traitsI13__nv_bfloat16S2_S2_S2_fjLj2048ELj1ELj1ELj4ELj16ENS_18Kernel_traits_baseILj2048ES2_S2_S2_S2_fjLj128EEEEELb1ELb1ELb0ELb0EEEvNS_9BwdParamsE --------------------------
	.section	.nv.info._ZN10layer_norm13ln_bwd_kernelINS_13Kernel_traitsI13__nv_bfloat16S2_S2_S2_fjLj2048ELj1ELj1ELj4ELj16ENS_18Kernel_traits_baseILj2048ES2_S2_S2_S2_fjLj128EEEEELb1ELb1ELb0ELb0EEEvNS_9BwdParamsE,"",@"SHT_CUDA_INFO"
	.sectionflags	@""
	.align	4


	//----- nvinfo : EIATTR_CUDA_API_VERSION
	.align		4
        /*0000*/ 	.byte	0x04, 0x37
        /*0002*/ 	.short	(.L_1453 - .L_1452)
.L_1452:
        /*0004*/ 	.word	0x00000082


	//----- nvinfo : EIATTR_KPARAM_INFO
	.align		4
.L_1453:
        /*0008*/ 	.byte	0x04, 0x17
        /*000a*/ 	.short	(.L_1455 - .L_1454)
.L_1454:
        /*000c*/ 	.word	0x00000000
        /*0010*/ 	.short	0x0000
        /*0012*/ 	.short	0x0000
        /*0014*/ 	.byte	0x00, 0xf0, 0xa1, 0x04


	//----- nvinfo : EIATTR_SPARSE_MMA_MASK
	.align		4
.L_1455:
        /*0018*/ 	.byte	0x03, 0x50
        /*001a*/ 	.short	0x0000


	//----- nvinfo : EIATTR_MAXREG_COUNT
	.align		4
        /*001c*/ 	.byte	0x03, 0x1b
        /*001e*/ 	.short	0x00ff


	//----- nvinfo : EIATTR_NUM_BARRIERS
	.align		4
        /*0020*/ 	.byte	0x02, 0x4c
        /*0022*/ 	.byte	0x01
	.zero		1


	//----- nvinfo : EIATTR_MERCURY_ISA_VERSION
	.align		4
        /*0024*/ 	.byte	0x03, 0x5f
        /*0026*/ 	.short	0x0101


	//----- nvinfo : EIATTR_COOP_GROUP_MASK_REGIDS
	.align		4
        /*0028*/ 	.byte	0x04, 0x29
        /*002a*/ 	.short	(.L_1457 - .L_1456)


	//   ....[0]....
.L_1456:
        /*002c*/ 	.word	0xffffffff


	//   ....[1]....
        /*0030*/ 	.word	0xffffffff


	//   ....[2]....
        /*0034*/ 	.word	0xffffffff


	//   ....[3]....
        /*0038*/ 	.word	0xffffffff


	//   ....[4]....
        /*003c*/ 	.word	0xffffffff


	//   ....[5]....
        /*0040*/ 	.word	0xffffffff


	//   ....[6]....
        /*0044*/ 	.word	0xffffffff


	//   ....[7]....
        /*0048*/ 	.word	0xffffffff


	//   ....[8]....
        /*004c*/ 	.word	0xffffffff


	//   ....[9]....
        /*0050*/ 	.word	0xffffffff


	//   ....[10]....
        /*0054*/ 	.word	0x05000092


	//   ....[11]....
        /*0058*/ 	.word	0x05000092


	//   ....[12]....
        /*005c*/ 	.word	0x05000092


	//   ....[13]....
        /*0060*/ 	.word	0x05000092


	//   ....[14]....
        /*0064*/ 	.word	0x05000092


	//   ....[15]....
        /*0068*/ 	.word	0x05000092


	//   ....[16]....
        /*006c*/ 	.word	0x05000092


	//   ....[17]....
        /*0070*/ 	.word	0x05000092


	//   ....[18]....
        /*0074*/ 	.word	0x05000092


	//   ....[19]....
        /*0078*/ 	.word	0x05000092


	//----- nvinfo : EIATTR_COOP_GROUP_INSTR_OFFSETS
	.align		4
.L_1457:
        /*007c*/ 	.byte	0x04, 0x28
        /*007e*/ 	.short	(.L_1459 - .L_1458)


	//   ....[0]....
.L_1458:
        /*0080*/ 	.word	0x00001570


	//   ....[1]....
        /*0084*/ 	.word	0x00001580


	//   ....[2]....
        /*0088*/ 	.word	0x000015b0


	//   ....[3]....
        /*008c*/ 	.word	0x000015c0


	//   ....[4]....
        /*0090*/ 	.word	0x000015f0


	//   ....[5]....
        /*0094*/ 	.word	0x00001600


	//   ....[6]....
        /*0098*/ 	.word	0x00001630


	//   ....[7]....
        /*009c*/ 	.word	0x00001640


	//   ....[8]....
        /*00a0*/ 	.word	0x00001670


	//   ....[9]....
        /*00a4*/ 	.word	0x00001680


	//   ....[10]....
        /*00a8*/ 	.word	0x00002e50


	//   ....[11]....
        /*00ac*/ 	.word	0x00002eb0


	//   ....[12]....
        /*00b0*/ 	.word	0x00002f10


	//   ....[13]....
        /*00b4*/ 	.word	0x00002f70


	//   ....[14]....
        /*00b8*/ 	.word	0x00002fe0


	//   ....[15]....
        /*00bc*/ 	.word	0x00003040


	//   ....[16]....
        /*00c0*/ 	.word	0x000030b0


	//   ....[17]....
        /*00c4*/ 	.word	0x00003110


	//   ....[18]....
        /*00c8*/ 	.word	0x00003180


	//   ....[19]....
        /*00cc*/ 	.word	0x000031e0


	//----- nvinfo : EIATTR_EXIT_INSTR_OFFSETS
	.align		4
.L_1459:
        /*00d0*/ 	.byte	0x04, 0x1c
        /*00d2*/ 	.short	(.L_1461 - .L_1460)


	//   ....[0]....
.L_1460:
        /*00d4*/ 	.word	0x00002d30


	//   ....[1]....
        /*00d8*/ 	.word	0x00002e00


	//----- nvinfo : EIATTR_MAX_THREADS
	.align		4
.L_1461:
        /*00dc*/ 	.byte	0x04, 0x05
        /*00de*/ 	.short	(.L_1463 - .L_1462)
.L_1462:
        /*00e0*/ 	.word	0x00000080
        /*00e4*/ 	.word	0x00000001
        /*00e8*/ 	.word	0x00000001


	//----- nvinfo : EIATTR_CRS_STACK_SIZE
	.align		4
.L_1463:
        /*00ec*/ 	.byte	0x04, 0x1e
        /*00ee*/ 	.short	(.L_1465 - .L_1464)
.L_1464:
        /*00f0*/ 	.word	0x00000000


	//----- nvinfo : EIATTR_CBANK_PARAM_SIZE
	.align		4
.L_1465:
        /*00f4*/ 	.byte	0x03, 0x19
        /*00f6*/ 	.short	0x0128


	//----- nvinfo : EIATTR_PARAM_CBANK
	.align		4
        /*00f8*/ 	.byte	0x04, 0x0a
        /*00fa*/ 	.short	(.L_1467 - .L_1466)
	.align		4
.L_1466:
        /*00fc*/ 	.word	index@(.nv.constant0._ZN10layer_norm13ln_bwd_kernelINS_13Kernel_traitsI13__nv_bfloat16S2_S2_S2_fjLj2048ELj1ELj1ELj4ELj16ENS_18Kernel_traits_baseILj2048ES2_S2_S2_S2_fjLj128EEEEELb1ELb1ELb0ELb0EEEvNS_9BwdParamsE)
        /*0100*/ 	.short	0x0210
        /*0102*/ 	.short	0x0128


	//----- nvinfo : EIATTR_SW_WAR
	.align		4
.L_1467:
        /*0104*/ 	.byte	0x04, 0x36
        /*0106*/ 	.short	(.L_1469 - .L_1468)
.L_1468:
        /*0108*/ 	.word	0x00000008
.L_1469:


//--------------------- .nv.info._ZN10layer_norm13ln_bwd_kernelINS_13Kernel_traitsI13__nv_bfloat16S2_S2_S2_fjLj2048ELj1ELj1ELj4ELj16ENS_18Kernel_traits_baseILj2048ES2_S2_S2_S2_fjLj128EEEEELb1ELb1ELb0ELb1EEEvNS_9BwdParamsE --------------------------
	.section	.nv.info._ZN10layer_norm13ln_bwd_kernelINS_13Kernel_traitsI13__nv_bfloat16S2_S2_S2_fjLj2048ELj1ELj1ELj4ELj16ENS_18Kernel_traits_baseILj2048ES2_S2_S2_S2_fjLj128EEEEELb1ELb1ELb0ELb1EEEvNS_9BwdParamsE,"",@"SHT_CUDA_INFO"
	.sectionflags	@""
	.align	4


	//----- nvinfo : EIATTR_CUDA_API_VERSION
	.align		4
        /*0000*/ 	.byte	0x04, 0x37
        /*0002*/ 	.short	(.L_1471 - .L_1470)
.L_1470:
        /*0004*/ 	.word	0x00000082


	//----- nvinfo : EIATTR_KPARAM_INFO
	.align		4
.L_1471:
        /*0008*/ 	.byte	0x04, 0x17
        /*000a*/ 	.short	(.L_1473 - .L_1472)
.L_1472:
        /*000c*/ 	.word	0x00000000
        /*0010*/ 	.short	0x0000
        /*0012*/ 	.short	0x0000
        /*0014*/ 	.byte	0x00, 0xf0, 0xa1, 0x04


	//----- nvinfo : EIATTR_SPARSE_MMA_MASK
	.align		4
.L_1473:
        /*0018*/ 	.byte	0x03, 0x50
        /*001a*/ 	.short	0x0000


	//----- nvinfo : EIATTR_MAXREG_COUNT
	.align		4
        /*001c*/ 	.byte	0x03, 0x1b
        /*001e*/ 	.short	0x00ff


	//----- nvinfo : EIATTR_NUM_BARRIERS
	.align		4
        /*0020*/ 	.byte	0x02, 0x4c
        /*0022*/ 	.byte	0x01
	.zero		1


	//----- nvinfo : EIATTR_MERCURY_ISA_VERSION
	.align		4
        /*0024*/ 	.byte	0x03, 0x5f
        /*0026*/ 	.short	0x0101


	//----- nvinfo : EIATTR_COOP_GROUP_MASK_REGIDS
	.align		4
        /*0028*/ 	.byte	0x04, 0x29
        /*002a*/ 	.short	(.L_1475 - .L_1474)


	//   ....[0]....
.L_1474:
        /*002c*/ 	.word	0xffffffff


	//   ....[1]....
        /*0030*/ 	.word	0xffffffff


	//   ....[2]....
        /*0034*/ 	.word	0xffffffff


	//   ....[3]....
        /*0038*/ 	.word	0xffffffff


	//   ....[4]....
        /*003c*/ 	.word	0xffffffff


	//   ....[5]....
        /*0040*/ 	.word	0xffffffff


	//   ....[6]....
        /*0044*/ 	.word	0xffffffff


	//   ....[7]....
        /*0048*/ 	.word	0xffffffff


	//   ....[8]....
        /*004c*/ 	.word	0xffffffff


	//   ....[9]....
        /*0050*/ 	.word	0xffffffff


	//   ....[10]....
        /*0054*/ 	.word	0x0500003c


	//   ....[11]....
        /*0058*/ 	.word	0x0500003c


	//   ....[12]....
        /*005c*/ 	.word	0x0500003c


	//   ....[13]....
        /*0060*/ 	.word	0x0500003c


	//   ....[14]....
        /*0064*/ 	.word	0x0500003c


	//   ....[15]....
        /*0068*/ 	.word	0x0500003c


	//   ....[16]....
        /*006c*/ 	.word	0x0500003c


	//   ....[17]....
        /*0070*/ 	.word	0x0500003c


	//   ....[18]....
        /*0074*/ 	.word	0x0500003c


	//   ....[19]....
        /*0078*/ 	.word	0x0500003c


	//----- nvinfo : EIATTR_COOP_GROUP_INSTR_OFFSETS
	.align		4
.L_1475:
        /*007c*/ 	.byte	0x04, 0x28
        /*007e*/ 	.short	(.L_1477 - .L_1476)


	//   ....[0]....
.L_1476:
        /*0080*/ 	.word	0x000013a0


	//   ....[1]....
        /*0084*/ 	.word	0x000013b0


	//   ....[2]....
        /*0088*/ 	.word	0x000013e0


	//   ....[3]....
        /*008c*/ 	.word	0x000013f0


	//   ....[4]....
        /*0090*/ 	.word	0x00001420


	//   ....[5]....
        /*0094*/ 	.word	0x00001430


	//   ....[6]....
        /*0098*/ 	.word	0x00001460


	//   ....[7]....
        /*009c*/ 	.word	0x00001470


	//   ....[8]....
        /*00a0*/ 	.word	0x000014a0


	//   ....[9]....
        /*00a4*/ 	.word	0x000014b0


	//   ....[10]....
        /*00a8*/ 	.word	0x00003040


	//   ....[11]....
        /*00ac*/ 	.word	0x00003090


	//   ....[12]....
        /*00b0*/ 	.word	0x00003100


	//   ....[13]....
        /*00b4*/ 	.word	0x00003160


	//   ....[14]....
        /*00b8*/ 	.word	0x000031d0


	//   ....[15]....
        /*00bc*/ 	.word	0x00003230


	//   ....[16]....
        /*00c0*/ 	.word	0x000032a0


	//   ....[17]....
        /*00c4*/ 	.word	0x00003300


	//   ....[18]....
        /*00c8*/ 	.word	0x00003370


	//   ....[19]....
        /*00cc*/ 	.word	0x000033d0


	//----- nvinfo : EIATTR_EXIT_INSTR_OFFSETS
	.align		4
.L_1477:
        /*00d0*/ 	.byte	0x04, 0x1c
        /*00d2*/ 	.short	(.L_1479 - .L_1478)


	//   ....[0]....
.L_1478:
        /*00d4*/ 	.word	0x00002fe0


	//----- nvinfo : EIATTR_MAX_THREADS
	.align		4
.L_1479:
        /*00d8*/ 	.byte	0x04, 0x05
        /*00da*/ 	.short	(.L_1481 - .L_1480)
.L_1480:
        /*00dc*/ 	.word	0x00000080
        /*00e0*/ 	.word	0x00000001
        /*00e4*/ 	.word	0x00000001


	//----- nvinfo : EIATTR_CRS_STACK_SIZE
	.align		4
.L_1481:
        /*00e8*/ 	.byte	0x04, 0x1e
        /*00ea*/ 	.short	(.L_1483 - .L_1482)
.L_1482:
        /*00ec*/ 	.word	0x00000000


	//----- nvinfo : EIATTR_CBANK_PARAM_SIZE
	.align		4
.L_1483:
        /*00f0*/ 	.byte	0x03, 0x19
        /*00f2*/ 	.short	0x0128


	//----- nvinfo : EIATTR_PARAM_CBANK
	.align		4
        /*00f4*/ 	.byte	0x04, 0x0a
        /*00f6*/ 	.short	(.L_1485 - .L_1484)
	.align		4
.L_1484:
        /*00f8*/ 	.word	index@(.nv.constant0._ZN10layer_norm13ln_bwd_kernelINS_13Kernel_traitsI13__nv_bfloat16S2_S2_S2_fjLj2048ELj1ELj1ELj4ELj16ENS_18Kernel_traits_baseILj2048ES2_S2_S2_S2_fjLj128EEEEELb1ELb1ELb0ELb1EEEvNS_9BwdParamsE)
        /*00fc*/ 	.short	0x0210
        /*00fe*/ 	.short	0x0128


	//----- nvinfo : EIATTR_SW_WAR
	.align		4
.L_1485:
        /*0100*/ 	.byte	0x04, 0x36
        /*0102*/ 	.short	(.L_1487 - .L_1486)
.L_1486:
        /*0104*/ 	.word	0x00000008
.L_1487:


//--------------------- .nv.info._ZN10layer_norm22ln_bwd_finalize_kernelINS_22Kernel_traits_finalizeILj2048E13__nv_bfloat16S2_S2_S2_fjLb1ELj1024ELj4ENS_18Kernel_traits_baseILj2048ES2_S2_S2_S2_fjLj1024EEEEELb1ELb0EEEvNS_9BwdParamsE --------------------------
	.section	.nv.info._ZN10layer_norm22ln_bwd_finalize_kernelINS_22Kernel_traits_finalizeILj2048E13__nv_bfloat16S2_S2_S2_fjLb1ELj1024ELj4ENS_18Kernel_traits_baseILj2048ES2_S2_S2_S2_fjLj1024EEEEELb1ELb0EEEvNS_9BwdParamsE,"",@"SHT_CUDA_INFO"
	.sectionflags	@""
	.align	4


	//----- nvinfo : EIATTR_CUDA_API_VERSION
	.align		4
        /*0000*/ 	.byte	0x04, 0x37
        /*0002*/ 	.short	(.L_1489 - .L_1488)
.L_1488:
        /*0004*/ 	.word	0x00000082


	//----- nvinfo : EIATTR_KPARAM_INFO
	.align		4
.L_1489:
        /*0008*/ 	.byte	0x04, 0x17
        /*000a*/ 	.short	(.L_1491 - .L_1490)
.L_1490:
        /*000c*/ 	.word	0x00000000
        /*0010*/ 	.short	0x0000
        /*0012*/ 	.short	0x0000
        /*0014*/ 	.byte	0x00, 0xf0, 0xa1, 0x04


	//----- nvinfo : EIATTR_SPARSE_MMA_MASK
	.align		4
.L_1491:
        /*0018*/ 	.byte	0x03, 0x50
        /*001a*/ 	.short	0x0000


	//----- nvinfo : EIATTR_MAXREG_COUNT
	.align		4
        /*001c*/ 	.byte	0x03, 0x1b
        /*001e*/ 	.short	0x0040


	//----- nvinfo : EIATTR_NUM_BARRIERS
	.align		4
        /*0020*/ 	.byte	0x02, 0x4c
        /*0022*/ 	.byte	0x01
	.zero		1


	//----- nvinfo : EIATTR_MERCURY_ISA_VERSION
	.align		4
        /*0024*/ 	.byte	0x03, 0x5f
        /*0026*/ 	.short	0x0101


	//----- nvinfo : EIATTR_COOP_GROUP_MASK_REGIDS
	.align		4
        /*0028*/ 	.byte	0x04, 0x29
        /*002a*/ 	.short	(.L_1493 - .L_1492)


	//   ....[0]....
.L_1492:
        /*002c*/ 	.word	0xffffffff


	//   ....[1]....
        /*0030*/ 	.word	0xffffffff


	//   ....[2]....
        /*0034*/ 	.word	0xffffffff


	//   ....[3]....
        /*0038*/ 	.word	0xffffffff


	//   ....[4]....
        /*003c*/ 	.word	0xffffffff


	//   ....[5]....
        /*0040*/ 	.word	0xffffffff


	//   ....[6]....
        /*0044*/ 	.word	0xffffffff


	//   ....[7]....
        /*0048*/ 	.word	0xffffffff


	//   ....[8]....
        /*004c*/ 	.word	0xffffffff


	//   ....[9]....
        /*0050*/ 	.word	0xffffffff


	//   ....[10]....
        /*0054*/ 	.word	0xffffffff


	//   ....[11]....
        /*0058*/ 	.word	0xffffffff


	//   ....[12]....
        /*005c*/ 	.word	0xffffffff


	//   ....[13]....
        /*0060*/ 	.word	0xffffffff


	//   ....[14]....
        /*0064*/ 	.word	0xffffffff


	//   ....[15]....
        /*0068*/ 	.word	0x05000014


	//   ....[16]....
        /*006c*/ 	.word	0x05000014


	//   ....[17]....
        /*0070*/ 	.word	0x05000014


	//   ....[18]....
        /*0074*/ 	.word	0x05000014


	//   ....[19]....
        /*0078*/ 	.word	0x05000014


	//   ....[20]....
        /*007c*/ 	.word	0x05000014


	//   ....[21]....
        /*0080*/ 	.word	0x05000014


	//   ....[22]....
        /*0084*/ 	.word	0x05000014


	//   ....[23]....
        /*0088*/ 	.word	0x05000014


	//   ....[24]....
        /*008c*/ 	.word	0x05000014


	//   ....[25]....
        /*0090*/ 	.word	0x05000014


	//   ....[26]....
        /*0094*/ 	.word	0x05000014


	//   ....[27]....
        /*0098*/ 	.word	0x05000014


	//   ....[28]....
        /*009c*/ 	.word	0x05000014


	//   ....[29]....
        /*00a0*/ 	.word	0x05000014


	//----- nvinfo : EIATTR_COOP_GROUP_INSTR_OFFSETS
	.align		4
.L_1493:
        /*00a4*/ 	.byte	0x04, 0x28
        /*00a6*/ 	.short	(.L_1495 - .L_1494)


	//   ....[0]....
.L_1494:
        /*00a8*/ 	.word	0x00000ad0


	//   ....[1]....
        /*00ac*/ 	.word	0x00000ae0


	//   ....[2]....
        /*00b0*/ 	.word	0x00000af0


	//   ....[3]....
        /*00b4*/ 	.word	0x00000b20


	//   ....[4]....
        /*00b8*/ 	.word	0x00000b40


	//   ....[5]....
        /*00bc*/ 	.word	0x00000b50


	//   ....[6]....
        /*00c0*/ 	.word	0x00000b90


	//   ....[7]....
        /*00c4*/ 	.word	0x00000ba0


	//   ....[8]....
        /*00c8*/ 	.word	0x00000bb0


	//   ....[9]....
        /*00cc*/ 	.word	0x00000be0


	//   ....[10]....
        /*00d0*/ 	.word	0x00000c00


	//   ....[11]....
        /*00d4*/ 	.word	0x00000c10


	//   ....[12]....
        /*00d8*/ 	.word	0x00000c40


	//   ....[13]....
        /*00dc*/ 	.word	0x00000c60


	//   ....[14]....
        /*00e0*/ 	.word	0x00000c70


	//   ....[15]....
        /*00e4*/ 	.word	0x00000f20


	//   ....[16]....
        /*00e8*/ 	.word	0x00000f90


	//   ....[17]....
        /*00ec*/ 	.word	0x00001000


	//   ....[18]....
        /*00f0*/ 	.word	0x00001070


	//   ....[19]....
        /*00f4*/ 	.word	0x000010e0


	//   ....[20]....
        /*00f8*/ 	.word	0x00001140


	//   ....[21]....
        /*00fc*/ 	.word	0x000011b0


	//   ....[22]....
        /*0100*/ 	.word	0x00001220


	//   ....[23]....
        /*0104*/ 	.word	0x00001290


	//   ....[24]....
        /*0108*/ 	.word	0x00001300


	//   ....[25]....
        /*010c*/ 	.word	0x00001360


	//   ....[26]....
        /*0110*/ 	.word	0x000013d0


	//   ....[27]....
        /*0114*/ 	.word	0x00001440


	//   ....[28]....
        /*0118*/ 	.word	0x000014b0


	//   ....[29]....
        /*011c*/ 	.word	0x00001520


	//----- nvinfo : EIATTR_EXIT_INSTR_OFFSETS
	.align		4
.L_1495:
        /*0120*/ 	.byte	0x04, 0x1c
        /*0122*/ 	.short	(.L_1497 - .L_1496)


	//   ....[0]....
.L_1496:
        /*0124*/ 	.word	0x00000070


	//   ....[1]....
        /*0128*/ 	.word	0x00000ec0


	//----- nvinfo : EIATTR_MAX_THREADS
	.align		4
.L_1497:
        /*012c*/ 	.byte	0x04, 0x05
        /*012e*/ 	.short	(.L_1499 - .L_1498)
.L_1498:
        /*0130*/ 	.word	0x00000400
        /*0134*/ 	.word	0x00000001
        /*0138*/ 	.word	0x00000001


	//----- nvinfo : EIATTR_CRS_STACK_SIZE
	.align		4
.L_1499:
        /*013c*/ 	.byte	0x04, 0x1e
        /*013e*/ 	.short	(.L_1501 - .L_1500)
.L_1500:
        /*0140*/ 	.word	0x00000000


	//----- nvinfo : EIATTR_CBANK_PARAM_SIZE
	.align		4
.L_1501:
        /*0144*/ 	.byte	0x03, 0x19
        /*0146*/ 	.short	0x0128


	//----- nvinfo : EIATTR_PARAM_CBANK
	.align		4
        /*0148*/ 	.byte	0x04, 0x0a
        /*014a*/ 	.short	(.L_1503 - .L_1502)
	.align		4
.L_1502:
        /*014c*/ 	.word	index@(.nv.constant0._ZN10layer_norm22ln_bwd_finalize_kernelINS_22Kernel_traits_finalizeILj2048E13__nv_bfloat16S2_S2_S2_fjLb1ELj1024ELj4ENS_18Kernel_traits_baseILj2048ES2_S2_S2_S2_fjLj1024EEEEELb1ELb0EEEvNS_9BwdParamsE)
        /*0150*/ 	.short	0x0210
        /*0152*/ 	.short	0x0128


	//----- nvinfo : EIATTR_SW_WAR
	.align		4
.L_1503:
        /*0154*/ 	.byte	0x04, 0x36
        /*0156*/ 	.short	(.L_1505 - .L_1504)
.L_1504:
        /*0158*/ 	.word	0x00000008
.L_1505:


//--------------------- .nv.info._ZN10layer_norm13ln_bwd_kernelINS_13Kernel_traitsI13__nv_bfloat16S2_S2_S2_fjLj2048ELj1ELj1ELj4ELj16ENS_18Kernel_traits_baseILj2048ES2_S2_S2_S2_fjLj128EEEEELb1ELb1ELb1ELb0EEEvNS_9BwdParamsE --------------------------
	.section	.nv.info._ZN10layer_norm13ln_bwd_kernelINS_13Kernel_traitsI13__nv_bfloat16S2_S2_S2_fjLj2048ELj1ELj1ELj4ELj16ENS_18Kernel_traits_baseILj2048ES2_S2_S2_S2_fjLj128EEEEELb1ELb1ELb1ELb0EEEvNS_9BwdParamsE,"",@"SHT_CUDA_INFO"
	.sectionflags	@""
	.align	4


	//----- nvinfo : EIATTR_CUDA_API_VERSION
	.align		4
        /*0000*/ 	.byte	0x04, 0x37
        /*0002*/ 	.short	(.L_1507 - .L_1506)
.L_1506:
        /*0004*/ 	.word	0x00000082


	//----- nvinfo : EIATTR_KPARAM_INFO
	.align		4
.L_1507:
        /*0008*/ 	.byte	0x04, 0x17
        /*000a*/ 	.short	(.L_1509 - .L_1508)
.L_1508:
        /*000c*/ 	.word	0x00000000
        /*0010*/ 	.short	0x0000
        /*0012*/ 	.short	0x0000
        /*0014*/ 	.byte	0x00, 0xf0, 0xa1, 0x04


	//----- nvinfo : EIATTR_SPARSE_MMA_MASK
	.align		4
.L_1509:
        /*0018*/ 	.byte	0x03, 0x50
        /*001a*/ 	.short	0x0000


	//----- nvinfo : EIATTR_MAXREG_COUNT
	.align		4
        /*001c*/ 	.byte	0x03, 0x1b
        /*001e*/ 	.short	0x00ff


	//----- nvinfo : EIATTR_NUM_BARRIERS
	.align		4
        /*0020*/ 	.byte	0x02, 0x4c
        /*0022*/ 	.byte	0x01
	.zero		1


	//----- nvinfo : EIATTR_MERCURY_ISA_VERSION
	.align		4
        /*0024*/ 	.byte	0x03, 0x5f
        /*0026*/ 	.short	0x0101


	//----- nvinfo : EIATTR_COOP_GROUP_MASK_REGIDS
	.align		4
        /*0028*/ 	.byte	0x04, 0x29
        /*002a*/ 	.short	(.L_1511 - .L_1510)


	//   ....[0]....
.L_1510:
        /*002c*/ 	.word	0xffffffff


	//   ....[1]....
        /*0030*/ 	.word	0xffffffff


	//   ....[2]....
        /*0034*/ 	.word	0xffffffff


	//   ....[3]....
        /*0038*/ 	.word	0xffffffff


	//   ....[4]....
        /*003c*/ 	.word	0xffffffff


	//   ....[5]....
        /*0040*/ 	.word	0xffffffff


	//   ....[6]....
        /*0044*/ 	.word	0xffffffff


	//   ....[7]....
        /*0048*/ 	.word	0xffffffff


	//   ....[8]....
        /*004c*/ 	.word	0xffffffff


	//   ....[9]....
        /*0050*/ 	.word	0xffffffff


	//   ....[10]....
        /*0054*/ 	.word	0x0500009c


	//   ....[11]....
        /*0058*/ 	.word	0x0500009c


	//   ....[12]....
        /*005c*/ 	.word	0x0500009c


	//   ....[13]....
        /*0060*/ 	.word	0x0500009c


	//   ....[14]....
        /*0064*/ 	.word	0x0500009c


	//   ....[15]....
        /*0068*/ 	.word	0x0500009c


	//   ....[16]....
        /*006c*/ 	.word	0x0500009c


	//   ....[17]....
        /*0070*/ 	.word	0x0500009c


	//   ....[18]....
        /*0074*/ 	.word	0x0500009c


	//   ....[19]....
        /*0078*/ 	.word	0x0500009c


	//----- nvinfo : EIATTR_COOP_GROUP_INSTR_OFFSETS
	.align		4
.L_1511:
        /*007c*/ 	.byte	0x04, 0x28
        /*007e*/ 	.short	(.L_1513 - .L_1512)


	//   ....[0]....
.L_1512:
        /*0080*/ 	.word	0x00001810


	//   ....[1]....
        /*0084*/ 	.word	0x00001820


	//   ....[2]....
        /*0088*/ 	.word	0x00001850


	//   ....[3]....
        /*008c*/ 	.word	0x00001860


	//   ....[4]....
        /*0090*/ 	.word	0x00001890


	//   ....[5]....
        /*0094*/ 	.word	0x000018a0


	//   ....[6]....
        /*0098*/ 	.word	0x000018d0


	//   ....[7]....
        /*009c*/ 	.word	0x000018e0


	//   ....[8]....
        /*00a0*/ 	.word	0x00001910


	//   ....[9]....
        /*00a4*/ 	.word	0x00001920


	//   ....[10]....
        /*00a8*/ 	.word	0x00004060


	//   ....[11]....
        /*00ac*/ 	.word	0x000040c0


	//   ....[12]....
        /*00b0*/ 	.word	0x00004120


	//   ....[13]....
        /*00b4*/ 	.word	0x00004180


	//   ....[14]....
        /*00b8*/ 	.word	0x000041f0


	//   ....[15]....
        /*00bc*/ 	.word	0x00004250


	//   ....[16]....
        /*00c0*/ 	.word	0x000042c0


	//   ....[17]....
        /*00c4*/ 	.word	0x00004320


	//   ....[18]....
        /*00c8*/ 	.word	0x00004390


	//   ....[19]....
        /*00cc*/ 	.word	0x000043f0


	//----- nvinfo : EIATTR_EXIT_INSTR_OFFSETS
	.align		4
.L_1513:
        /*00d0*/ 	.byte	0x04, 0x1c
        /*00d2*/ 	.short	(.L_1515 - .L_1514)


	//   ....[0]....
.L_1514:
        /*00d4*/ 	.word	0x00003f40


	//   ....[1]....
        /*00d8*/ 	.word	0x00004010


	//----- nvinfo : EIATTR_MAX_THREADS
	.align		4
.L_1515:
        /*00dc*/ 	.byte	0x04, 0x05
        /*00de*/ 	.short	(.L_1517 - .L_1516)
.L_1516:
        /*00e0*/ 	.word	0x00000080
        /*00e4*/ 	.word	0x00000001
        /*00e8*/ 	.word	0x00000001


	//----- nvinfo : EIATTR_CRS_STACK_SIZE
	.align		4
.L_1517:
        /*00ec*/ 	.byte	0x04, 0x1e
        /*00ee*/ 	.short	(.L_1519 - .L_1518)
.L_1518:
        /*00f0*/ 	.word	0x00000000


	//----- nvinfo : EIATTR_CBANK_PARAM_SIZE
	.align		4
.L_1519:
        /*00f4*/ 	.byte	0x03, 0x19
        /*00f6*/ 	.short	0x0128


	//----- nvinfo : EIATTR_PARAM_CBANK
	.align		4
        /*00f8*/ 	.byte	0x04, 0x0a
        /*00fa*/ 	.short	(.L_1521 - .L_1520)
	.align		4
.L_1520:
        /*00fc*/ 	.word	index@(.nv.constant0._ZN10layer_norm13ln_bwd_kernelINS_13Kernel_traitsI13__nv_bfloat16S2_S2_S2_fjLj2048ELj1ELj1ELj4ELj16ENS_18Kernel_traits_baseILj2048ES2_S2_S2_S2_fjLj128EEEEELb1ELb1ELb1ELb0EEEvNS_9BwdParamsE)
        /*0100*/ 	.short	0x0210
        /*0102*/ 	.short	0x0128


	//----- nvinfo : EIATTR_SW_WAR
	.align		4
.L_1521:
        /*0104*/ 	.byte	0x04, 0x36
        /*0106*/ 	.short	(.L_1523 - .L_1522)
.L_1522:
        /*0108*/ 	.word	0x00000008
.L_1523:


//--------------------- .nv.info._ZN10layer_norm22ln_bwd_finalize_kernelINS_22Kernel_traits_finalizeILj2048E13__nv_bfloat16S2_S2_S2_fjLb1ELj1024ELj4ENS_18Kernel_traits_baseILj2048ES2_S2_S2_S2_fjLj1024EEEEELb1ELb1EEEvNS_9BwdParamsE --------------------------
	.section	.nv.info._ZN10layer_norm22ln_bwd_finalize_kernelINS_22Kernel_traits_finalizeILj2048E13__nv_bfloat16S2_S2_S2_fjLb1ELj1024ELj4ENS_18Kernel_traits_baseILj2048ES2_S2_S2_S2_fjLj1024EEEEELb1ELb1EEEvNS_9BwdParamsE,"",@"SHT_CUDA_INFO"
	.sectionflags	@""
	.align	4


	//----- nvinfo : EIATTR_CUDA_API_VERSION
	.align		4
        /*0000*/ 	.byte	0x04, 0x37
        /*0002*/ 	.short	(.L_1525 - .L_1524)
.L_1524:
        /*0004*/ 	.word	0x00000082


	//----- nvinfo : EIATTR_KPARAM_INFO
	.align		4
.L_1525:
        /*0008*/ 	.byte	0x04, 0x17
        /*000a*/ 	.short	(.L_1527 - .L_1526)
.L_1526:
        /*000c*/ 	.word	0x00000000
        /*0010*/ 	.short	0x0000
        /*0012*/ 	.short	0x0000
        /*0014*/ 	.byte	0x00, 0xf0, 0xa1, 0x04


	//----- nvinfo : EIATTR_SPARSE_MMA_MASK
	.align		4
.L_1527:
        /*0018*/ 	.byte	0x03, 0x50
        /*001a*/ 	.short	0x0000


	//----- nvinfo : EIATTR_MAXREG_COUNT
	.align		4
        /*001c*/ 	.byte	0x03, 0x1b
        /*001e*/ 	.short	0x0040


	//----- nvinfo : EIATTR_NUM_BARRIERS
	.align		4
        /*0020*/ 	.byte	0x02, 0x4c
        /*0022*/ 	.byte	0x01
	.zero		1


	//----- nvinfo : EIATTR_MERCURY_ISA_VERSION
	.align		4
        /*0024*/ 	.byte	0x03, 0x5f
        /*0026*/ 	.short	0x0101


	//----- nvinfo : EIATTR_COOP_GROUP_MASK_REGIDS
	.align		4
        /*0028*/ 	.byte	0x04, 0x29
        /*002a*/ 	.short	(.L_1529 - .L_1528)


	//   ....[0]....
.L_1528:
        /*002c*/ 	.word	0xffffffff


	//   ....[1]....
        /*0030*/ 	.word	0xffffffff


	//   ....[2]....
        /*0034*/ 	.word	0xffffffff


	//   ....[3]....
        /*0038*/ 	.word	0xffffffff


	//   ....[4]....
        /*003c*/ 	.word	0xffffffff


	//   ....[5]....
        /*0040*/ 	.word	0xffffffff


	//   ....[6]....
        /*0044*/ 	.word	0xffffffff


	//   ....[7]....
        /*0048*/ 	.word	0xffffffff


	//   ....[8]....
        /*004c*/ 	.word	0xffffffff


	//   ....[9]....
        /*0050*/ 	.word	0xffffffff


	//   ....[10]....
        /*0054*/ 	.word	0xffffffff


	//   ....[11]....
        /*0058*/ 	.word	0xffffffff


	//   ....[12]....
        /*005c*/ 	.word	0xffffffff


	//   ....[13]....
        /*0060*/ 	.word	0xffffffff


	//   ....[14]....
        /*0064*/ 	.word	0xffffffff


	//   ....[15]....
        /*0068*/ 	.word	0x05000014


	//   ....[16]....
        /*006c*/ 	.word	0x05000014


	//   ....[17]....
        /*0070*/ 	.word	0x05000014


	//   ....[18]....
        /*0074*/ 	.word	0x05000014


	//   ....[19]....
        /*0078*/ 	.word	0x05000014


	//   ....[20]....
        /*007c*/ 	.word	0x05000014


	//   ....[21]....
        /*0080*/ 	.word	0x05000014


	//   ....[22]....
        /*0084*/ 	.word	0x05000014


	//   ....[23]....
        /*0088*/ 	.word	0x05000014


	//   ....[24]....
        /*008c*/ 	.word	0x05000014


	//   ....[25]....
        /*0090*/ 	.word	0x05000014


	//   ....[26]....
        /*0094*/ 	.word	0x05000014


	//   ....[27]....
        /*0098*/ 	.word	0x05000014


	//   ....[28]....
        /*009c*/ 	.word	0x05000014


	//   ....[29]....
        /*00a0*/ 	.word	0x05000014


	//----- nvinfo : EIATTR_COOP_GROUP_INSTR_OFFSETS
	.align		4
.L_1529:
        /*00a4*/ 	.byte	0x04, 0x28
        /*00a6*/ 	.short	(.L_1531 - .L_1530)


	//   ....[0]....
.L_1530:
        /*00a8*/ 	.word	0x00000ab0


	//   ....[1]....
        /*00ac*/ 	.word	0x00000ac0


	//   ....[2]....
        /*00b0*/ 	.word	0x00000ad0


	//   ....[3]....
        /*00b4*/ 	.word	0x00000b00


	//   ....[4]....
        /*00b8*/ 	.word	0x00000b20


	//   ....[5]....
        /*00bc*/ 	.word	0x00000b30


	//   ....[6]....
        /*00c0*/ 	.word	0x00000b60


	//   ....[7]....
        /*00c4*/ 	.word	0x00000b80


	//   ....[8]....
        /*00c8*/ 	.word	0x00000b90


	//   ....[9]....
        /*00cc*/ 	.word	0x00000bc0


	//   ....[10]....
        /*00d0*/ 	.word	0x00000be0


	//   ....[11]....
        /*00d4*/ 	.word	0x00000bf0


	//   ....[12]....
        /*00d8*/ 	.word	0x00000c20


	//   ....[13]....
        /*00dc*/ 	.word	0x00000c40


	//   ....[14]....
        /*00e0*/ 	.word	0x00000c50


	//   ....[15]....
        /*00e4*/ 	.word	0x00000ee0


	//   ....[16]....
        /*00e8*/ 	.word	0x00000f50


	//   ....[17]....
        /*00ec*/ 	.word	0x00000fc0


	//   ....[18]....
        /*00f0*/ 	.word	0x00001030


	//   ....[19]....
        /*00f4*/ 	.word	0x000010a0


	//   ....[20]....
        /*00f8*/ 	.word	0x00001100


	//   ....[21]....
        /*00fc*/ 	.word	0x00001170


	//   ....[22]....
        /*0100*/ 	.word	0x000011e0


	//   ....[23]....
        /*0104*/ 	.word	0x00001250


	//   ....[24]....
        /*0108*/ 	.word	0x000012c0


	//   ....[25]....
        /*010c*/ 	.word	0x00001320


	//   ....[26]....
        /*0110*/ 	.word	0x00001390


	//   ....[27]....
        /*0114*/ 	.word	0x00001400


	//   ....[28]....
        /*0118*/ 	.word	0x00001470


	//   ....[29]....
        /*011c*/ 	.word	0x000014e0


	//----- nvinfo : EIATTR_EXIT_INSTR_OFFSETS
	.align		4
.L_1531:
        /*0120*/ 	.byte	0x04, 0x1c
        /*0122*/ 	.short	(.L_1533 - .L_1532)


	//   ....[0]....
.L_1532:
        /*0124*/ 	.word	0x00000070


	//   ....[1]....
        /*0128*/ 	.word	0x00000e80


	//----- nvinfo : EIATTR_MAX_THREADS
	.align		4
.L_1533:
        /*012c*/ 	.byte	0x04, 0x05
        /*012e*/ 	.short	(.L_1535 - .L_1534)
.L_1534:
        /*0130*/ 	.word	0x00000400
        /*0134*/ 	.word	0x00000001
        /*0138*/ 	.word	0x00000001


	//----- nvinfo : EIATTR_CRS_STACK_SIZE
	.align		4
.L_1535:
        /*013c*/ 	.byte	0x04, 0x1e
        /*013e*/ 	.short	(.L_1537 - .L_1536)
.L_1536:
        /*0140*/ 	.word	0x00000000


	//----- nvinfo : EIATTR_CBANK_PARAM_SIZE
	.align		4
.L_1537:
        /*0144*/ 	.byte	0x03, 0x19
        /*0146*/ 	.short	0x0128


	//----- nvinfo : EIATTR_PARAM_CBANK
	.align		4
        /*0148*/ 	.byte	0x04, 0x0a
        /*014a*/ 	.short	(.L_1539 - .L_1538)
	.align		4
.L_1538:
        /*014c*/ 	.word	index@(.nv.constant0._ZN10layer_norm22ln_bwd_finalize_kernelINS_22Kernel_traits_finalizeILj2048E13__nv_bfloat16S2_S2_S2_fjLb1ELj1024ELj4ENS_18Kernel_traits_baseILj2048ES2_S2_S2_S2_fjLj1024EEEEELb1ELb1EEEvNS_9BwdParamsE)
        /*0150*/ 	.short	0x0210
        /*0152*/ 	.short	0x0128


	//----- nvinfo : EIATTR_SW_WAR
	.align		4
.L_1539:
        /*0154*/ 	.byte	0x04, 0x36
        /*0156*/ 	.short	(.L_1541 - .L_1540)
.L_1540:
        /*0158*/ 	.word	0x00000008
.L_1541:


//--------------------- .nv.info._ZN10layer_norm13ln_bwd_kernelINS_13Kernel_traitsI13__nv_bfloat16S2_S2_S2_fjLj2048ELj1ELj1ELj4ELj16ENS_18Kernel_traits_baseILj2048ES2_S2_S2_S2_fjLj128EEEEELb1ELb1ELb1ELb1EEEvNS_9BwdParamsE --------------------------
	.section	.nv.info._ZN10layer_norm13ln_bwd_kernelINS_13Kernel_traitsI13__nv_bfloat16S2_S2_S2_fjLj2048ELj1ELj1ELj4ELj16ENS_18Kernel_traits_baseILj2048ES2_S2_S2_S2_fjLj128EEEEELb1ELb1ELb1ELb1EEEvNS_9BwdParamsE,"",@"SHT_CUDA_INFO"
	.sectionflags	@""
	.align	4


	//----- nvinfo : EIATTR_CUDA_API_VERSION
	.align		4
        /*0000*/ 	.byte	0x04, 0x37
        /*0002*/ 	.short	(.L_1543 - .L_1542)
.L_1542:
        /*0004*/ 	.word	0x00000082


	//----- nvinfo : EIATTR_KPARAM_INFO
	.align		4
.L_1543:
        /*0008*/ 	.byte	0x04, 0x17
        /*000a*/ 	.short	(.L_1545 - .L_1544)
.L_1544:
        /*000c*/ 	.word	0x00000000
        /*0010*/ 	.short	0x0000
        /*0012*/ 	.short	0x0000
        /*0014*/ 	.byte	0x00, 0xf0, 0xa1, 0x04


	//----- nvinfo : EIATTR_SPARSE_MMA_MASK
	.align		4
.L_1545:
        /*0018*/ 	.byte	0x03, 0x50
        /*001a*/ 	.short	0x0000


	//----- nvinfo : EIATTR_MAXREG_COUNT
	.align		4
        /*001c*/ 	.byte	0x03, 0x1b
        /*001e*/ 	.short	0x00ff


	//----- nvinfo : EIATTR_NUM_BARRIERS
	.align		4
        /*0020*/ 	.byte	0x02, 0x4c
        /*0022*/ 	.byte	0x01
	.zero		1


	//----- nvinfo : EIATTR_MERCURY_ISA_VERSION
	.align		4
        /*0024*/ 	.byte	0x03, 0x5f
        /*0026*/ 	.short	0x0101


	//----- nvinfo : EIATTR_COOP_GROUP_MASK_REGIDS
	.align		4
        /*0028*/ 	.byte	0x04, 0x29
        /*002a*/ 	.short	(.L_1547 - .L_1546)


	//   ....[0]....
.L_1546:
        /*002c*/ 	.word	0xffffffff


	//   ....[1]....
        /*0030*/ 	.word	0xffffffff


	//   ....[2]....
        /*0034*/ 	.word	0xffffffff


	//   ....[3]....
        /*0038*/ 	.word	0xffffffff


	//   ....[4]....
        /*003c*/ 	.word	0xffffffff


	//   ....[5]....
        /*0040*/ 	.word	0xffffffff


	//   ....[6]....
        /*0044*/ 	.word	0xffffffff


	//   ....[7]....
        /*0048*/ 	.word	0xffffffff


	//   ....[8]....
        /*004c*/ 	.word	0xffffffff


	//   ....[9]....
        /*0050*/ 	.word	0xffffffff


	//   ....[10]....
        /*0054*/ 	.word	0x0500009a


	//   ....[11]....
        /*0058*/ 	.word	0x0500009a


	//   ....[12]....
        /*005c*/ 	.word	0x0500009a


	//   ....[13]....
        /*0060*/ 	.word	0x0500009a


	//   ....[14]....
        /*0064*/ 	.word	0x0500009a


	//   ....[15]....
        /*0068*/ 	.word	0x0500009a


	//   ....[16]....
        /*006c*/ 	.word	0x0500009a


	//   ....[17]....
        /*0070*/ 	.word	0x0500009a


	//   ....[18]....
        /*0074*/ 	.word	0x0500009a


	//   ....[19]....
        /*0078*/ 	.word	0x0500009a


	//----- nvinfo : EIATTR_COOP_GROUP_INSTR_OFFSETS
	.align		4
.L_1547:
        /*007c*/ 	.byte	0x04, 0x28
        /*007e*/ 	.short	(.L_1549 - .L_1548)


	//   ....[0]....
.L_1548:
        /*0080*/ 	.word	0x00001660


	//   ....[1]....
        /*0084*/ 	.word	0x00001670


	//   ....[2]....
        /*0088*/ 	.word	0x000016a0


	//   ....[3]....
        /*008c*/ 	.word	0x000016b0


	//   ....[4]....
        /*0090*/ 	.word	0x000016e0


	//   ....[5]....
        /*0094*/ 	.word	0x000016f0


	//   ....[6]....
        /*0098*/ 	.word	0x00001720


	//   ....[7]....
        /*009c*/ 	.word	0x00001730


	//   ....[8]....
        /*00a0*/ 	.word	0x00001760


	//   ....[9]....
        /*00a4*/ 	.word	0x00001770


	//   ....[10]....
        /*00a8*/ 	.word	0x00003dc0


	//   ....[11]....
        /*00ac*/ 	.word	0x00003e20


	//   ....[12]....
        /*00b0*/ 	.word	0x00003e80


	//   ....[13]....
        /*00b4*/ 	.word	0x00003ee0


	//   ....[14]....
        /*00b8*/ 	.word	0x00003f50


	//   ....[15]....
        /*00bc*/ 	.word	0x00003fb0


	//   ....[16]....
        /*00c0*/ 	.word	0x00004020


	//   ....[17]....
        /*00c4*/ 	.word	0x00004080


	//   ....[18]....
        /*00c8*/ 	.word	0x000040f0


	//   ....[19]....
        /*00cc*/ 	.word	0x00004150


	//----- nvinfo : EIATTR_EXIT_INSTR_OFFSETS
	.align		4
.L_1549:
        /*00d0*/ 	.byte	0x04, 0x1c
        /*00d2*/ 	.short	(.L_1551 - .L_1550)


	//   ....[0]....
.L_1550:
        /*00d4*/ 	.word	0x00003d70


	//----- nvinfo : EIATTR_MAX_THREADS
	.align		4
.L_1551:
        /*00d8*/ 	.byte	0x04, 0x05
        /*00da*/ 	.short	(.L_1553 - .L_1552)
.L_1552:
        /*00dc*/ 	.word	0x00000080
        /*00e0*/ 	.word	0x00000001
        /*00e4*/ 	.word	0x00000001


	//----- nvinfo : EIATTR_CRS_STACK_SIZE
	.align		4
.L_1553:
        /*00e8*/ 	.byte	0x04, 0x1e
        /*00ea*/ 	.short	(.L_1555 - .L_1554)
.L_1554:
        /*00ec*/ 	.word	0x00000000


	//----- nvinfo : EIATTR_CBANK_PARAM_SIZE
	.align		4
.L_1555:
        /*00f0*/ 	.byte	0x03, 0x19
        /*00f2*/ 	.short	0x0128


	//----- nvinfo : EIATTR_PARAM_CBANK
	.align		4
        /*00f4*/ 	.byte	0x04, 0x0a
        /*00f6*/ 	.short	(.L_1557 - .L_1556)
	.align		4
.L_1556:
        /*00f8*/ 	.word	index@(.nv.constant0._ZN10layer_norm13ln_bwd_kernelINS_13Kernel_traitsI13__nv_bfloat16S2_S2_S2_fjLj2048ELj1ELj1ELj4ELj16ENS_18Kernel_traits_baseILj2048ES2_S2_S2_S2_fjLj128EEEEELb1ELb1ELb1ELb1EEEvNS_9BwdParamsE)
        /*00fc*/ 	.short	0x0210
        /*00fe*/ 	.short	0x0128


	//----- nvinfo : EIATTR_SW_WAR
	.align		4
.L_1557:
        /*0100*/ 	.byte	0x04, 0x36
        /*0102*/ 	.short	(.L_1559 - .L_1558)
.L_1558:
        /*0104*/ 	.word	0x00000008
.L_1559:


//--------------------- .nv.info._ZN10layer_norm13ln_bwd_kernelINS_13Kernel_traitsI6__halfS2_S2_S2_fjLj2048ELj1ELj1ELj4ELj16ENS_18Kernel_traits_baseILj2048ES2_S2_S2_S2_fjLj128EEEEELb0ELb0ELb0ELb0EEEvNS_9BwdParamsE --------------------------
	.section	.nv.info._ZN10layer_norm13ln_bwd_kernelINS_13Kernel_traitsI6__halfS2_S2_S2_fjLj2048ELj1ELj1ELj4ELj16ENS_18Kernel_traits_baseILj2048ES2_S2_S2_S2_fjLj128EEEEELb0ELb0ELb0ELb0EEEvNS_9BwdParamsE,"",@"SHT_CUDA_INFO"
	.sectionflags	@""
	.align	4


	//----- nvinfo : EIATTR_CUDA_API_VERSION
	.align		4
        /*0000*/ 	.byte	0x04, 0x37
        /*0002*/ 	.short	(.L_1561 - .L_1560)
.L_1560:
        /*0004*/ 	.word	0x00000082


	//----- nvinfo : EIATTR_KPARAM_INFO
	.align		4
.L_1561:
        /*0008*/ 	.byte	0x04, 0x17
        /*000a*/ 	.short	(.L_1563 - .L_1562)
.L_1562:
        /*000c*/ 	.word	0x00000000
        /*0010*/ 	.short	0x0000
        /*0012*/ 	.short	0x0000
        /*0014*/ 	.byte	0x00, 0xf0, 0xa1, 0x04


	//----- nvinfo : EIATTR_SPARSE_MMA_MASK
	.align		4
.L_1563:
        /*0018*/ 	.byte	0x03, 0x50
        /*001a*/ 	.short	0x0000


	//----- nvinfo : EIATTR_MAXREG_COUNT
	.align		4
        /*001c*/ 	.byte	0x03, 0x1b
        /*001e*/ 	.short	0x00ff


	//----- nvinfo : EIATTR_NUM_BARRIERS
	.align		4
        /*0020*/ 	.byte	0x02, 0x4c
        /*0022*/ 	.byte	0x01
	.zero		1


	//----- nvinfo : EIATTR_MERCURY_ISA_VERSION
	.align		4
        /*0024*/ 	.byte	0x03, 0x5f
        /*0026*/ 	.short	0x0101


	//----- nvinfo : EIATTR_COOP_GROUP_MASK_REGIDS
	.align		4
        /*0028*/ 	.byte	0x04, 0x29
        /*002a*/ 	.short	(.L_1565 - .L_1564)


	//   ....[0]....
.L_1564:
        /*002c*/ 	.word	0xffffffff


	//   ....[1]....
        /*0030*/ 	.word	0xffffffff


	//   ....[2]....
        /*0034*/ 	.word	0xffffffff


	//   ....[3]....
        /*0038*/ 	.word	0xffffffff


	//   ....[4]....
        /*003c*/ 	.word	0xffffffff


	//   ....[5]....
        /*0040*/ 	.word	0xffffffff


	//   ....[6]....
        /*0044*/ 	.word	0xffffffff


	//   ....[7]....
        /*0048*/ 	.word	0xffffffff


	//   ....[8]....
        /*004c*/ 	.word	0xffffffff


	//   ....[9]....
        /*0050*/ 	.word	0xffffffff


	//   ....[10]....
        /*0054*/ 	.word	0x0500006f


	//   ....[11]....
        /*0058*/ 	.word	0x0500006f


	//   ....[12]....
        /*005c*/ 	.word	0x0500006f


	//   ....[13]....
        /*0060*/ 	.word	0x0500006f


	//   ....[14]....
        /*0064*/ 	.word	0x0500006f


	//   ....[15]....
        /*0068*/ 	.word	0x0500006f


	//   ....[16]....
        /*006c*/ 	.word	0x0500006f


	//   ....[17]....
        /*0070*/ 	.word	0x0500006f


	//   ....[18]....
        /*0074*/ 	.word	0x0500006f


	//   ....[19]....
        /*0078*/ 	.word	0x0500006f


	//----- nvinfo : EIATTR_COOP_GROUP_INSTR_OFFSETS
	.align		4
.L_1565:
        /*007c*/ 	.byte	0x04, 0x28
        /*007e*/ 	.short	(.L_1567 - .L_1566)


	//   ....[0]....
.L_1566:
        /*0080*/ 	.word	0x00001110


	//   ....[1]....
        /*0084*/ 	.word	0x00001120


	//   ....[2]....
        /*0088*/ 	.word	0x00001150


	//   ....[3]....
        /*008c*/ 	.word	0x00001160


	//   ....[4]....
        /*0090*/ 	.word	0x00001190


	//   ....[5]....
        /*0094*/ 	.word	0x000011a0


	//   ....[6]....
        /*0098*/ 	.word	0x000011d0


	//   ....[7]....
        /*009c*/ 	.word	0x000011e0


	//   ....[8]....
        /*00a0*/ 	.word	0x00001210


	//   ....[9]....
        /*00a4*/ 	.word	0x00001220


	//   ....[10]....
        /*00a8*/ 	.word	0x00002060


	//   ....[11]....
        /*00ac*/ 	.word	0x000020b0


	//   ....[12]....
        /*00b0*/ 	.word	0x00002120


	//   ....[13]....
        /*00b4*/ 	.word	0x00002180


	//   ....[14]....
        /*00b8*/ 	.word	0x000021f0


	//   ....[15]....
        /*00bc*/ 	.word	0x00002250


	//   ....[16]....
        /*00c0*/ 	.word	0x000022c0


	//   ....[17]....
        /*00c4*/ 	.word	0x00002320


	//   ....[18]....
        /*00c8*/ 	.word	0x00002390


	//   ....[19]....
        /*00cc*/ 	.word	0x000023f0


	//----- nvinfo : EIATTR_EXIT_INSTR_OFFSETS
	.align		4
.L_1567:
        /*00d0*/ 	.byte	0x04, 0x1c
        /*00d2*/ 	.short	(.L_1569 - .L_1568)


	//   ....[0]....
.L_1568:
        /*00d4*/ 	.word	0x00001f70


	//   ....[1]....
        /*00d8*/ 	.word	0x00002000


	//----- nvinfo : EIATTR_MAX_THREADS
	.align		4
.L_1569:
        /*00dc*/ 	.byte	0x04, 0x05
        /*00de*/ 	.short	(.L_1571 - .L_1570)
.L_1570:
        /*00e0*/ 	.word	0x00000080
        /*00e4*/ 	.word	0x00000001
        /*00e8*/ 	.word	0x00000001


	//----- nvinfo : EIATTR_CRS_STACK_SIZE
	.align		4
.L_1571:
        /*00ec*/ 	.byte	0x04, 0x1e
        /*00ee*/ 	.short	(.L_1573 - .L_1572)
.L_1572:
        /*00f0*/ 	.word	0x00000000


	//----- nvinfo : EIATTR_CBANK_PARAM_SIZE
	.align		4
.L_1573:
        /*00f4*/ 	.byte	0x03, 0x19
        /*00f6*/ 	.short	0x0128


	//----- nvinfo : EIATTR_PARAM_CBANK
	.align		4
        /*00f8*/ 	.byte	0x04, 0x0a
        /*00fa*/ 	.short	(.L_1575 - .L_1574)
	.align		4
.L_1574:
        /*00fc*/ 	.word	index@(.nv.constant0._ZN10layer_norm13ln_bwd_kernelINS_13Kernel_traitsI6__halfS2_S2_S2_fjLj2048ELj1ELj1ELj4ELj16ENS_18Kernel_traits_baseILj2048ES2_S2_S2_S2_fjLj128EEEEELb0ELb0ELb0ELb0EEEvNS_9BwdParamsE)
        /*0100*/ 	.short	0x0210
        /*0102*/ 	.short	0x0128


	//----- nvinfo : EIATTR_SW_WAR
	.align		4
.L_1575:
        /*0104*/ 	.byte	0x04, 0x36
        /*0106*/ 	.short	(.L_1577 - .L_1576)
.L_1576:
        /*0108*/ 	.word	0x00000008
.L_1577:


//--------------------- .nv.info._ZN10layer_norm13ln_bwd_kernelINS_13Kernel_traitsI6__halfS2_S2_S2_fjLj2048ELj1ELj1ELj4ELj16ENS_18Kernel_traits_baseILj2048ES2_S2_S2_S2_fjLj128EEEEELb0ELb0ELb0ELb1EEEvNS_9BwdParamsE --------------------------
	.section	.nv.info._ZN10layer_norm13ln_bwd_kernelINS_13Kernel_traitsI6__halfS2_S2_S2_fjLj2048ELj1ELj1ELj4ELj16ENS_18Kernel_traits_baseILj2048ES2_S2_S2_S2_fjLj128EEEEELb0ELb0ELb0ELb1EEEvNS_9BwdParamsE,"",@"SHT_CUDA_INFO"
	.sectionflags	@""
	.align	4


	//----- nvinfo : EIATTR_CUDA_API_VERSION
	.align		4
        /*0000*/ 	.byte	0x04, 0x37
        /*0002*/ 	.short	(.L_1579 - .L_1578)
.L_1578:
        /*0004*/ 	.word	0x00000082


	//----- nvinfo : EIATTR_KPARAM_INFO
	.align		4
.L_1579:
        /*0008*/ 	.byte	0x04, 0x17
        /*000a*/ 	.short	(.L_1581 - .L_1580)
.L_1580:
        /*000c*/ 	.word	0x00000000
        /*0010*/ 	.short	0x0000
        /*0012*/ 	.short	0x0000
        /*0014*/ 	.byte	0x00, 0xf0, 0xa1, 0x04


	//----- nvinfo : EIATTR_SPARSE_MMA_MASK
	.align		4
.L_1581:
        /*0018*/ 	.byte	0x03, 0x50
        /*001a*/ 	.short	0x0000


	//----- nvinfo : EIATTR_MAXREG_COUNT
	.align		4
        /*001c*/ 	.byte	0x03, 0x1b
        /*001e*/ 	.short	0x00ff


	//----- nvinfo : EIATTR_NUM_BARRIERS
	.align		4
        /*0020*/ 	.byte	0x02, 0x4c
        /*0022*/ 	.byte	0x01
	.zero		1


	//----- nvinfo : EIATTR_MERCURY_ISA_VERSION
	.align		4
        /*0024*/ 	.byte	0x03, 0x5f
        /*0026*/ 	.short	0x0101


	//----- nvinfo : EIATTR_COOP_GROUP_MASK_REGIDS
	.align		4
        /*0028*/ 	.byte	0x04, 0x29
        /*002a*/ 	.short	(.L_1583 - .L_1582)


	//   ....[0]....
.L_1582:
        /*002c*/ 	.word	0xffffffff


	//   ....[1]....
        /*0030*/ 	.word	0xffffffff


	//   ....[2]....
        /*0034*/ 	.word	0xffffffff


	//   ....[3]....
        /*0038*/ 	.word	0xffffffff


	//   ....[4]....
        /*003c*/ 	.word	0xffffffff


	//   ....[5]....
        /*0040*/ 	.word	0xffffffff


	//   ....[6]....
        /*0044*/ 	.word	0xffffffff


	//   ....[7]....
        /*0048*/ 	.word	0xffffffff


	//   ....[8]....
        /*004c*/ 	.word	0xffffffff


	//   ....[9]....
        /*0050*/ 	.word	0xffffffff


	//   ....[10]....
        /*0054*/ 	.word	0x0500006c


	//   ....[11]....
        /*0058*/ 	.word	0x0500006c


	//   ....[12]....
        /*005c*/ 	.word	0x0500006c


	//   ....[13]....
        /*0060*/ 	.word	0x0500006c


	//   ....[14]....
        /*0064*/ 	.word	0x0500006c


	//   ....[15]....
        /*0068*/ 	.word	0x0500006c


	//   ....[16]....
        /*006c*/ 	.word	0x0500006c


	//   ....[17]....
        /*0070*/ 	.word	0x0500006c


	//   ....[18]....
        /*0074*/ 	.word	0x0500006c


	//   ....[19]....
        /*0078*/ 	.word	0x0500006c


	//----- nvinfo : EIATTR_COOP_GROUP_INSTR_OFFSETS
	.align		4
.L_1583:
        /*007c*/ 	.byte	0x04, 0x28
        /*007e*/ 	.short	(.L_1585 - .L_1584)


	//   ....[0]....
.L_1584:
        /*0080*/ 	.word	0x00001020


	//   ....[1]....
        /*0084*/ 	.word	0x00001030


	//   ....[2]....
        /*0088*/ 	.word	0x00001060


	//   ....[3]....
        /*008c*/ 	.word	0x00001070


	//   ....[4]....
        /*0090*/ 	.word	0x000010a0


	//   ....[5]....
        /*0094*/ 	.word	0x000010b0


	//   ....[6]....
        /*0098*/ 	.word	0x000010e0


	//   ....[7]....
        /*009c*/ 	.word	0x000010f0


	//   ....[8]....
        /*00a0*/ 	.word	0x00001120


	//   ....[9]....
        /*00a4*/ 	.word	0x00001130


	//   ....[10]....
        /*00a8*/ 	.word	0x00002060


	//   ....[11]....
        /*00ac*/ 	.word	0x000020c0


	//   ....[12]....
        /*00b0*/ 	.word	0x00002120


	//   ....[13]....
        /*00b4*/ 	.word	0x00002180


	//   ....[14]....
        /*00b8*/ 	.word	0x000021f0


	//   ....[15]....
        /*00bc*/ 	.word	0x00002250


	//   ....[16]....
        /*00c0*/ 	.word	0x000022c0


	//   ....[17]....
        /*00c4*/ 	.word	0x00002320


	//   ....[18]....
        /*00c8*/ 	.word	0x00002390


	//   ....[19]....
        /*00cc*/ 	.word	0x000023f0


	//----- nvinfo : EIATTR_EXIT_INSTR_OFFSETS
	.align		4
.L_1585:
        /*00d0*/ 	.byte	0x04, 0x1c
        /*00d2*/ 	.short	(.L_1587 - .L_1586)


	//   ....[0]....
.L_1586:
        /*00d4*/ 	.word	0x00002010


	//----- nvinfo : EIATTR_MAX_THREADS
	.align		4
.L_1587:
        /*00d8*/ 	.byte	0x04, 0x05
        /*00da*/ 	.short	(.L_1589 - .L_1588)
.L_1588:
        /*00dc*/ 	.word	0x00000080
        /*00e0*/ 	.word	0x00000001
        /*00e4*/ 	.word	0x00000001


	//----- nvinfo : EIATTR_CRS_STACK_SIZE
	.align		4
.L_1589:
        /*00e8*/ 	.byte	0x04, 0x1e
        /*00ea*/ 	.short	(.L_1591 - .L_1590)
.L_1590:
        /*00ec*/ 	.word	0x00000000


	//----- nvinfo : EIATTR_CBANK_PARAM_SIZE
	.align		4
.L_1591:
        /*00f0*/ 	.byte	0x03, 0x19
        /*00f2*/ 	.short	0x0128


	//----- nvinfo : EIATTR_PARAM_CBANK
	.align		4
        /*00f4*/ 	.byte	0x04, 0x0a
        /*00f6*/ 	.short	(.L_1593 - .L_1592)
	.align		4
.L_1592:
        /*00f8*/ 	.word	index@(.nv.constant0._ZN10layer_norm13ln_bwd_kernelINS_13Kernel_traitsI6__halfS2_S2_S2_fjLj2048ELj1ELj1ELj4ELj16ENS_18Kernel_traits_baseILj2048ES2_S2_S2_S2_fjLj128EEEEELb0ELb0ELb0ELb1EEEvNS_9BwdParamsE)
        /*00fc*/ 	.short	0x0210
        /*00fe*/ 	.short	0x0128


	//----- nvinfo : EIATTR_SW_WAR
	.align		4
.L_1593:
        /*0100*/ 	.byte	0x04, 0x36
        /*0102*/ 	.short	(.L_1595 - .L_1594)
.L_1594:
        /*0104*/ 	.word	0x00000008
.L_1595:


//--------------------- .nv.info._ZN10layer_norm13ln_bwd_kernelINS_13Kernel_traitsI6__halfS2_S2_S2_fjLj2048ELj1ELj1ELj4ELj16ENS_18Kernel_traits_baseILj2048ES2_S2_S2_S2_fjLj128EEEEELb0ELb0ELb1ELb0EEEvNS_9BwdParamsE --------------------------
	.section	.nv.info._ZN10layer_norm13ln_bwd_kernelINS_13Kernel_traitsI6__halfS2_S2_S2_fjLj2048ELj1ELj1ELj4ELj16ENS_18Kernel_traits_baseILj2048ES2_S2_S2_S2_fjLj128EEEEELb0ELb0ELb1ELb0EEEvNS_9BwdParamsE,"",@"SHT_CUDA_INFO"
	.sectionflags	@""
	.align	4


	//----- nvinfo : EIATTR_CUDA_API_VERSION
	.align		4
        /*0000*/ 	.byte	0x04, 0x37
        /*0002*/ 	.short	(.L_1597 - .L_1596)
.L_1596:
        /*0004*/ 	.word	0x00000082


	//----- nvinfo : EIATTR_KPARAM_INFO
	.align		4
.L_1597:
        /*0008*/ 	.byte	0x04, 0x17
        /*000a*/ 	.short	(.L_1599 - .L_1598)
.L_1598:
        /*000c*/ 	.word	0x00000000
        /*0010*/ 	.short	0x0000
        /*0012*/ 	.short	0x0000
        /*0014*/ 	.byte	0x00, 0xf0, 0xa1, 0x04


	//----- nvinfo : EIATTR_SPARSE_MMA_MASK
	.align		4
.L_1599:
        /*0018*/ 	.byte	0x03, 0x50
        /*001a*/ 	.short	0x0000


	//----- nvinfo : EIATTR_MAXREG_COUNT
	.align		4
        /*001c*/ 	.byte	0x03, 0x1b
        /*001e*/ 	.short	0x00ff


	//----- nvinfo : EIATTR_NUM_BARRIERS
	.align		4
        /*0020*/ 	.byte	0x02, 0x4c
        /*0022*/ 	.byte	0x01
	.zero		1


	//----- nvinfo : EIATTR_MERCURY_ISA_VERSION
	.align		4
        /*0024*/ 	.byte	0x03, 0x5f
        /*0026*/ 	.short	0x0101


	//----- nvinfo : EIATTR_COOP_GROUP_MASK_REGIDS
	.align		4
        /*0028*/ 	.byte	0x04, 0x29
        /*002a*/ 	.short	(.L_1601 - .L_1600)


	//   ....[0]....
.L_1600:
        /*002c*/ 	.word	0xffffffff


	//   ....[1]....
        /*0030*/ 	.word	0xffffffff


	//   ....[2]....
        /*0034*/ 	.word	0xffffffff


	//   ....[3]....
        /*0038*/ 	.word	0xffffffff


	//   ....[4]....
        /*003c*/ 	.word	0xffffffff


	//   ....[5]....
        /*0040*/ 	.word	0xffffffff


	//   ....[6]....
        /*0044*/ 	.word	0xffffffff


	//   ....[7]....
        /*0048*/ 	.word	0xffffffff


	//   ....[8]....
        /*004c*/ 	.word	0xffffffff


	//   ....[9]....
        /*0050*/ 	.word	0xffffffff


	//   ....[10]....
        /*0054*/ 	.word	0x05000076


	//   ....[11]....
        /*0058*/ 	.word	0x05000076


	//   ....[12]....
        /*005c*/ 	.word	0x05000076


	//   ....[13]....
        /*0060*/ 	.word	0x05000076


	//   ....[14]....
        /*0064*/ 	.word	0x05000076


	//   ....[15]....
        /*0068*/ 	.word	0x05000076


	//   ....[16]....
        /*006c*/ 	.word	0x05000076


	//   ....[17]....
        /*0070*/ 	.word	0x05000076


	//   ....[18]....
        /*0074*/ 	.word	0x05000076


	//   ....[19]....
        /*0078*/ 	.word	0x05000076


	//----- nvinfo : EIATTR_COOP_GROUP_INSTR_OFFSETS
	.align		4
.L_1601:
        /*007c*/ 	.byte	0x04, 0x28
        /*007e*/ 	.short	(.L_1603 - .L_1602)


	//   ....[0]....
.L_1602:
        /*0080*/ 	.word	0x00001280


	//   ....[1]....
        /*0084*/ 	.word	0x00001290


	//   ....[2]....
        /*0088*/ 	.word	0x000012c0


	//   ....[3]....
        /*008c*/ 	.word	0x000012d0


	//   ....[4]....
        /*0090*/ 	.word	0x00001300


	//   ....[5]....
        /*0094*/ 	.word	0x00001310


	//   ....[6]....
        /*0098*/ 	.word	0x00001340


	//   ....[7]....
        /*009c*/ 	.word	0x00001350


	//   ....[8]....
        /*00a0*/ 	.word	0x00001380


	//   ....[9]....
        /*00a4*/ 	.word	0x00001390


	//   ....[10]....
        /*00a8*/ 	.word	0x00002c50


	//   ....[11]....
        /*00ac*/ 	.word	0x00002cb0


	//   ....[12]....
        /*00b0*/ 	.word	0x00002d10


	//   ....[13]....
        /*00b4*/ 	.word	0x00002d70


	//   ....[14]....
        /*00b8*/ 	.word	0x00002de0


	//   ....[15]....
        /*00bc*/ 	.word	0x00002e40


	//   ....[16]....
        /*00c0*/ 	.word	0x00002eb0


	//   ....[17]....
        /*00c4*/ 	.word	0x00002f10


	//   ....[18]....
        /*00c8*/ 	.word	0x00002f80


	//   ....[19]....
        /*00cc*/ 	.word	0x00002fe0


	//----- nvinfo : EIATTR_EXIT_INSTR_OFFSETS
	.align		4
.L_1603:
        /*00d0*/ 	.byte	0x04, 0x1c
        /*00d2*/ 	.short	(.L_1605 - .L_1604)


	//   ....[0]....
.L_1604:
        /*00d4*/ 	.word	0x00002b70


	//   ....[1]....
        /*00d8*/ 	.word	0x00002c00


	//----- nvinfo : EIATTR_MAX_THREADS
	.align		4
.L_1605:
        /*00dc*/ 	.byte	0x04, 0x05
        /*00de*/ 	.short	(.L_1607 - .L_1606)
.L_1606:
        /*00e0*/ 	.word	0x00000080
        /*00e4*/ 	.word	0x00000001
        /*00e8*/ 	.word	0x00000001


	//----- nvinfo : EIATTR_CRS_STACK_SIZE
	.align		4
.L_1607:
        /*00ec*/ 	.byte	0x04, 0x1e
        /*00ee*/ 	.short	(.L_1609 - .L_1608)
.L_1608:
        /*00f0*/ 	.word	0x00000000


	//----- nvinfo : EIATTR_CBANK_PARAM_SIZE
	.align		4
.L_1609:
        /*00f4*/ 	.byte	0x03, 0x19
        /*00f6*/ 	.short	0x0128


	//----- nvinfo : EIATTR_PARAM_CBANK
	.align		4
        /*00f8*/ 	.byte	0x04, 0x0a
        /*00fa*/ 	.short	(.L_1611 - .L_1610)
	.align		4
.L_1610:
        /*00fc*/ 	.word	index@(.nv.constant0._ZN10layer_norm13ln_bwd_kernelINS_13Kernel_traitsI6__halfS2_S2_S2_fjLj2048ELj1ELj1ELj4ELj16ENS_18Kernel_traits_baseILj2048ES2_S2_S2_S2_fjLj128EEEEELb0ELb0ELb1ELb0EEEvNS_9BwdParamsE)
        /*0100*/ 	.short	0x0210
        /*0102*/ 	.short	0x0128


	//----- nvinfo : EIATTR_SW_WAR
	.align		4
.L_1611:
        /*0104*/ 	.byte	0x04, 0x36
        /*0106*/ 	.short	(.L_1613 - .L_1612)
.L_1612:
        /*0108*/ 	.word	0x00000008
.L_1613:


//--------------------- .nv.info._ZN10layer_norm13ln_bwd_kernelINS_13Kernel_traitsI6__halfS2_S2_S2_fjLj2048ELj1ELj1ELj4ELj16ENS_18Kernel_traits_baseILj2048ES2_S2_S2_S2_fjLj128EEEEELb0ELb0ELb1ELb1EEEvNS_9BwdParamsE --------------------------
	.section	.nv.info._ZN10layer_norm13ln_bwd_kernelINS_13Kernel_traitsI6__halfS2_S2_S2_fjLj2048ELj1ELj1ELj4ELj16ENS_18Kernel_traits_baseILj2048ES2_S2_S2_S2_fjLj128EEEEELb0ELb0ELb1ELb1EEEvNS_9BwdParamsE,"",@"SHT_CUDA_INFO"
	.sectionflags	@""
	.align	4


	//----- nvinfo : EIATTR_CUDA_API_VERSION
	.align		4
        /*0000*/ 	.byte	0x04, 0x37
        /*0002*/ 	.short	(.L_1615 - .L_1614)
.L_1614:
        /*0004*/ 	.word	0x00000082


	//----- nvinfo : EIATTR_KPARAM_INFO
	.align		4
.L_1615:
        /*0008*/ 	.byte	0x04, 0x17
        /*000a*/ 	.short	(.L_1617 - .L_1616)
.L_1616:
        /*000c*/ 	.word	0x00000000
        /*0010*/ 	.short	0x0000
        /*0012*/ 	.short	0x0000
        /*0014*/ 	.byte	0x00, 0xf0, 0xa1, 0x04


	//----- nvinfo : EIATTR_SPARSE_MMA_MASK
	.align		4
.L_1617:
        /*0018*/ 	.byte	0x03, 0x50
        /*001a*/ 	.short	0x0000


	//----- nvinfo : EIATTR_MAXREG_COUNT
	.align		4
        /*001c*/ 	.byte	0x03, 0x1b
        /*001e*/ 	.short	0x00ff


	//----- nvinfo : EIATTR_NUM_BARRIERS
	.align		4
        /*0020*/ 	.byte	0x02, 0x4c
        /*0022*/ 	.byte	0x01
	.zero		1


	//----- nvinfo : EIATTR_MERCURY_ISA_VERSION
	.align		4
        /*0024*/ 	.byte	0x03, 0x5f
        /*0026*/ 	.short	0x0101


	//----- nvinfo : EIATTR_COOP_GROUP_MASK_REGIDS
	.align		4
        /*0028*/ 	.byte	0x04, 0x29
        /*002a*/ 	.short	(.L_1619 - .L_1618)


	//   ....[0]....
.L_1618:
        /*002c*/ 	.word	0xffffffff


	//   ....[1]....
        /*0030*/ 	.word	0xffffffff


	//   ....[2]....
        /*0034*/ 	.word	0xffffffff


	//   ....[3]....
        /*0038*/ 	.word	0xffffffff


	//   ....[4]....
        /*003c*/ 	.word	0xffffffff


	//   ....[5]....
        /*0040*/ 	.word	0xffffffff


	//   ....[6]....
        /*0044*/ 	.word	0xffffffff


	//   ....[7]....
        /*0048*/ 	.word	0xffffffff


	//   ....[8]....
        /*004c*/ 	.word	0xffffffff


	//   ....[9]....
        /*0050*/ 	.word	0xffffffff


	//   ....[10]....
        /*0054*/ 	.word	0x05000060


	//   ....[11]....
        /*0058*/ 	.word	0x05000060


	//   ....[12]....
        /*005c*/ 	.word	0x05000060


	//   ....[13]....
        /*0060*/ 	.word	0x05000060


	//   ....[14]....
        /*0064*/ 	.word	0x05000060


	//   ....[15]....
        /*0068*/ 	.word	0x05000060


	//   ....[16]....
        /*006c*/ 	.word	0x05000060


	//   ....[17]....
        /*0070*/ 	.word	0x05000060


	//   ....[18]....
        /*0074*/ 	.word	0x05000060


	//   ....[19]....
        /*0078*/ 	.word	0x05000060


	//----- nvinfo : EIATTR_COOP_GROUP_INSTR_OFFSETS
	.align		4
.L_1619:
        /*007c*/ 	.byte	0x04, 0x28
        /*007e*/ 	.short	(.L_1621 - .L_1620)


	//   ....[0]....
.L_1620:
        /*0080*/ 	.word	0x000011c0


	//   ....[1]....
        /*0084*/ 	.word	0x000011d0


	//   ....[2]....
        /*0088*/ 	.word	0x00001200


	//   ....[3]....
        /*008c*/ 	.word	0x00001210


	//   ....[4]....
        /*0090*/ 	.word	0x00001240


	//   ....[5]....
        /*0094*/ 	.word	0x00001250


	//   ....[6]....
        /*0098*/ 	.word	0x00001280


	//   ....[7]....
        /*009c*/ 	.word	0x00001290


	//   ....[8]....
        /*00a0*/ 	.word	0x000012c0


	//   ....[9]....
        /*00a4*/ 	.word	0x000012d0


	//   ....[10]....
        /*00a8*/ 	.word	0x000029f0


	//   ....[11]....
        /*00ac*/ 	.word	0x00002a40


	//   ....[12]....
        /*00b0*/ 	.word	0x00002ab0


	//   ....[13]....
        /*00b4*/ 	.word	0x00002b10


	//   ....[14]....
        /*00b8*/ 	.word	0x00002b80


	//   ....[15]....
        /*00bc*/ 	.word	0x00002be0


	//   ....[16]....
        /*00c0*/ 	.word	0x00002c50


	//   ....[17]....
        /*00c4*/ 	.word	0x00002cb0


	//   ....[18]....
        /*00c8*/ 	.word	0x00002d20


	//   ....[19]....
        /*00cc*/ 	.word	0x00002d80


	//----- nvinfo : EIATTR_EXIT_INSTR_OFFSETS
	.align		4
.L_1621:
        /*00d0*/ 	.byte	0x04, 0x1c
        /*00d2*/ 	.short	(.L_1623 - .L_1622)


	//   ....[0]....
.L_1622:
        /*00d4*/ 	.word	0x00002990


	//----- nvinfo : EIATTR_MAX_THREADS
	.align		4
.L_1623:
        /*00d8*/ 	.byte	0x04, 0x05
        /*00da*/ 	.short	(.L_1625 - .L_1624)
.L_1624:
        /*00dc*/ 	.word	0x00000080
        /*00e0*/ 	.word	0x00000001
        /*00e4*/ 	.word	0x00000001


	//----- nvinfo : EIATTR_CRS_STACK_SIZE
	.align		4
.L_1625:
        /*00e8*/ 	.byte	0x04, 0x1e
        /*00ea*/ 	.short	(.L_1627 - .L_1626)
.L_1626:
        /*00ec*/ 	.word	0x00000000


	//----- nvinfo : EIATTR_CBANK_PARAM_SIZE
	.align		4
.L_1627:
        /*00f0*/ 	.byte	0x03, 0x19
        /*00f2*/ 	.short	0x0128


	//----- nvinfo : EIATTR_PARAM_CBANK
	.align		4
        /*00f4*/ 	.byte	0x04, 0x0a
        /*00f6*/ 	.short	(.L_1629 - .L_1628)
	.align		4
.L_1628:
        /*00f8*/ 	.word	index@(.nv.constant0._ZN10layer_norm13ln_bwd_kernelINS_13Kernel_traitsI6__halfS2_S2_S2_fjLj2048ELj1ELj1ELj4ELj16ENS_18Kernel_traits_baseILj2048ES2_S2_S2_S2_fjLj128EEEEELb0ELb0ELb1ELb1EEEvNS_9BwdParamsE)
        /*00fc*/ 	.short	0x0210
        /*00fe*/ 	.short	0x0128


	//----- nvinfo : EIATTR_SW_WAR
	.align		4
.L_1629:
        /*0100*/ 	.byte	0x04, 0x36
        /*0102*/ 	.short	(.L_1631 - .L_1630)
.L_1630:
        /*0104*/ 	.word	0x00000008
.L_1631:


//--------------------- .nv.info._ZN10layer_norm13ln_bwd_kernelINS_13Kernel_traitsI6__halfS2_S2_S2_fjLj2048ELj1ELj1ELj4ELj16ENS_18Kernel_traits_baseILj2048ES2_S2_S2_S2_fjLj128EEEEELb0ELb1ELb0ELb0EEEvNS_9BwdParamsE --------------------------
	.section	.nv.info._ZN10layer_norm13ln_bwd_kernelINS_13Kernel_traitsI6__halfS2_S2_S2_fjLj2048ELj1ELj1ELj4ELj16ENS_18Kernel_traits_baseILj2048ES2_S2_S2_S2_fjLj128EEEEELb0ELb1ELb0ELb0EEEvNS_9BwdParamsE,"",@"SHT_CUDA_INFO"
	.sectionflags	@""
	.align	4


	//----- nvinfo : EIATTR_CUDA_API_VERSION
	.align		4
        /*0000*/ 	.byte	0x04, 0x37
        /*0002*/ 	.short	(.L_1633 - .L_1632)
.L_1632:
        /*0004*/ 	.word	0x00000082


	//----- nvinfo : EIATTR_KPARAM_INFO
	.align		4
.L_1633:
        /*0008*/ 	.byte	0x04, 0x17
        /*000a*/ 	.short	(.L_1635 - .L_1634)
.L_1634:
        /*000c*/ 	.word	0x00000000
        /*0010*/ 	.short	0x0000
        /*0012*/ 	.short	0x0000
        /*0014*/ 	.byte	0x00, 0xf0, 0xa1, 0x04


	//----- nvinfo : EIATTR_SPARSE_MMA_MASK
	.align		4
.L_1635:
        /*0018*/ 	.byte	0x03, 0x50
        /*001a*/ 	.short	0x0000


	//----- nvinfo : EIATTR_MAXREG_COUNT
	.align		4
        /*001c*/ 	.byte	0x03, 0x1b
        /*001e*/ 	.short	0x00ff


	//----- nvinfo : EIATTR_NUM_BARRIERS
	.align		4
        /*0020*/ 	.byte	0x02, 0x4c
        /*0022*/ 	.byte	0x01
	.zero		1


	//----- nvinfo : EIATTR_MERCURY_ISA_VERSION
	.align		4
        /*0024*/ 	.byte	0x03, 0x5f
        /*0026*/ 	.short	0x0101


	//----- nvinfo : EIATTR_COOP_GROUP_MASK_REGIDS
	.align		4
        /*0028*/ 	.byte	0x04, 0x29
        /*002a*/ 	.short	(.L_1637 - .L_1636)


	//   ....[0]....
.L_1636:
        /*002c*/ 	.word	0xffffffff


	//   ....[1]....
        /*0030*/ 	.word	0xffffffff


	//   ....[2]....
        /*0034*/ 	.word	0xffffffff


	//   ....[3]....
        /*0038*/ 	.word	0xffffffff


	//   ....[4]....
        /*003c*/ 	.word	0xffffffff


	//   ....[5]....
        /*0040*/ 	.word	0xffffffff


	//   ....[6]....
        /*0044*/ 	.word	0xffffffff


	//   ....[7]....
        /*0048*/ 	.word	0xffffffff


	//   ....[8]....
        /*004c*/ 	.word	0xffffffff


	//   ....[9]....
        /*0050*/ 	.word	0xffffffff


	//   ....[10]....
        /*0054*/ 	.word	0x0500008d


	//   ....[11]....
        /*0058*/ 	.word	0x0500008d


	//   ....[12]....
        /*005c*/ 	.word	0x0500008d


	//   ....[13]....
        /*0060*/ 	.word	0x0500008d


	//   ....[14]....
        /*0064*/ 	.word	0x0500008d


	//   ....[15]....
        /*0068*/ 	.word	0x0500008d


	//   ....[16]....
        /*006c*/ 	.word	0x0500008d


	//   ....[17]....
        /*0070*/ 	.word	0x0500008d


	//   ....[18]....
        /*0074*/ 	.word	0x0500008d


	//   ....[19]....
        /*0078*/ 	.word	0x0500008d


	//----- nvinfo : EIATTR_COOP_GROUP_INSTR_OFFSETS
	.align		4
.L_1637:
        /*007c*/ 	.byte	0x04, 0x28
        /*007e*/ 	.short	(.L_1639 - .L_1638)


	//   ....[0]....
.L_1638:
        /*0080*/ 	.word	0x00001300


	//   ....[1]....
        /*0084*/ 	.word	0x00001310


	//   ....[2]....
        /*0088*/ 	.word	0x00001340


	//   ....[3]....
        /*008c*/ 	.word	0x00001350


	//   ....[4]....
        /*0090*/ 	.word	0x00001380


	//   ....[5]....
        /*0094*/ 	.word	0x00001390


	//   ....[6]....
        /*0098*/ 	.word	0x000013c0


	//   ....[7]....
        /*009c*/ 	.word	0x000013d0


	//   ....[8]....
        /*00a0*/ 	.word	0x00001400


	//   ....[9]....
        /*00a4*/ 	.word	0x00001410


	//   ....[10]....
        /*00a8*/ 	.word	0x000025f0


	//   ....[11]....
        /*00ac*/ 	.word	0x00002640


	//   ....[12]....
        /*00b0*/ 	.word	0x000026b0


	//   ....[13]....
        /*00b4*/ 	.word	0x00002710


	//   ....[14]....
        /*00b8*/ 	.word	0x00002780


	//   ....[15]....
        /*00bc*/ 	.word	0x000027e0


	//   ....[16]....
        /*00c0*/ 	.word	0x00002850


	//   ....[17]....
        /*00c4*/ 	.word	0x000028b0


	//   ....[18]....
        /*00c8*/ 	.word	0x00002920


	//   ....[19]....
        /*00cc*/ 	.word	0x00002980


	//----- nvinfo : EIATTR_EXIT_INSTR_OFFSETS
	.align		4
.L_1639:
        /*00d0*/ 	.byte	0x04, 0x1c
        /*00d2*/ 	.short	(.L_1641 - .L_1640)


	//   ....[0]....
.L_1640:
        /*00d4*/ 	.word	0x000024c0


	//   ....[1]....
        /*00d8*/ 	.word	0x00002590


	//----- nvinfo : EIATTR_MAX_THREADS
	.align		4
.L_1641:
        /*00dc*/ 	.byte	0x04, 0x05
        /*00de*/ 	.short	(.L_1643 - .L_1642)
.L_1642:
        /*00e0*/ 	.word	0x00000080
        /*00e4*/ 	.word	0x00000001
        /*00e8*/ 	.word	0x00000001


	//----- nvinfo : EIATTR_CRS_STACK_SIZE
	.align		4
.L_1643:
        /*00ec*/ 	.byte	0x04, 0x1e
        /*00ee*/ 	.short	(.L_1645 - .L_1644)
.L_1644:
        /*00f0*/ 	.word	0x00000000


	//----- nvinfo : EIATTR_CBANK_PARAM_SIZE
	.align		4
.L_1645:
        /*00f4*/ 	.byte	0x03, 0x19
        /*00f6*/ 	.short	0x0128


	//----- nvinfo : EIATTR_PARAM_CBANK
	.align		4
        /*00f8*/ 	.byte	0x04, 0x0a
        /*00fa*/ 	.short	(.L_1647 - .L_1646)
	.align		4
.L_1646:
        /*00fc*/ 	.word	index@(.nv.constant0._ZN10layer_norm13ln_bwd_kernelINS_13Kernel_traitsI6__halfS2_S2_S2_fjLj2048ELj1ELj1ELj4ELj16ENS_18Kernel_traits_baseILj2048ES2_S2_S2_S2_fjLj128EEEEELb0ELb1ELb0ELb0EEEvNS_9BwdParamsE)
        /*0100*/ 	.short	0x0210
        /*0102*/ 	.short	0x0128


	//----- nvinfo : EIATTR_SW_WAR
	.align		4
.L_1647:
        /*0104*/ 	.byte	0x04, 0x36
        /*0106*/ 	.short	(.L_1649 - .L_1648)
.L_1648:
        /*0108*/ 	.word	0x00000008
.L_1649:


//--------------------- .nv.info._ZN10layer_norm13ln_bwd_kernelINS_13Kernel_traitsI6__halfS2_S2_S2_fjLj2048ELj1ELj1ELj4ELj16ENS_18Kernel_traits_baseILj2048ES2_S2_S2_S2_fjLj128EEEEELb0ELb1ELb0ELb1EEEvNS_9BwdParamsE --------------------------
	.section	.nv.info._ZN10layer_norm13ln_bwd_kernelINS_13Kernel_traitsI6__halfS2_S2_S2_fjLj2048ELj1ELj1ELj4ELj16ENS_18Kernel_traits_baseILj2048ES2_S2_S2_S2_fjLj128EEEEELb0ELb1ELb0ELb1EEEvNS_9BwdParamsE,"",@"SHT_CUDA_INFO"
	.sectionflags	@""
	.align	4


	//----- nvinfo : EIATTR_CUDA_API_VERSION
	.align		4
        /*0000*/ 	.byte	0x04, 0x37
        /*0002*/ 	.short	(.L_1651 - .L_1650)
.L_1650:
        /*0004*/ 	.word	0x00000082


	//----- nvinfo : EIATTR_KPARAM_INFO
	.align		4
.L_1651:
        /*0008*/ 	.byte	0x04, 0x17
        /*000a*/ 	.short	(.L_1653 - .L_1652)
.L_1652:
        /*000c*/ 	.word	0x00000000
        /*0010*/ 	.short	0x0000
        /*0012*/ 	.short	0x0000
        /*0014*/ 	.byte	0x00, 0xf0, 0xa1, 0x04


	//----- nvinfo : EIATTR_SPARSE_MMA_MASK
	.align		4
.L_1653:
        /*0018*/ 	.byte	0x03, 0x50
        /*001a*/ 	.short	0x0000


	//----- nvinfo : EIATTR_MAXREG_COUNT
	.align		4
        /*001c*/ 	.byte	0x03, 0x1b
        /*001e*/ 	.short	0x00ff


	//----- nvinfo : EIATTR_NUM_BARRIERS
	.align		4
        /*0020*/ 	.byte	0x02, 0x4c
        /*0022*/ 	.byte	0x01
	.zero		1


	//----- nvinfo : EIATTR_MERCURY_ISA_VERSION
	.align		4
        /*0024*/ 	.byte	0x03, 0x5f
        /*0026*/ 	.short	0x0101


	//----- nvinfo : EIATTR_COOP_GROUP_MASK_REGIDS
	.align		4
        /*0028*/ 	.byte	0x04, 0x29
        /*002a*/ 	.short	(.L_1655 - .L_1654)


	//   ....[0]....
.L_1654:
        /*002c*/ 	.word	0xffffffff


	//   ....[1]....
        /*0030*/ 	.word	0xffffffff


	//   ....[2]....
        /*0034*/ 	.word	0xffffffff


	//   ....[3]....
        /*0038*/ 	.word	0xffffffff


	//   ....[4]....
        /*003c*/ 	.word	0xffffffff


	//   ....[5]....
        /*0040*/ 	.word	0xffffffff


	//   ....[6]....
        /*0044*/ 	.word	0xffffffff


	//   ....[7]....
        /*0048*/ 	.word	0xffffffff


	//   ....[8]....
        /*004c*/ 	.word	0xffffffff


	//   ....[9]....
        /*0050*/ 	.word	0xffffffff


	//   ....[10]....
        /*0054*/ 	.word	0x05000089


	//   ....[11]....
        /*0058*/ 	.word	0x05000089


	//   ....[12]....
        /*005c*/ 	.word	0x05000089


	//   ....[13]....
        /*0060*/ 	.word	0x05000089


	//   ....[14]....
        /*0064*/ 	.word	0x05000089


	//   ....[15]....
        /*0068*/ 	.word	0x05000089


	//   ....[16]....
        /*006c*/ 	.word	0x05000089


	//   ....[17]....
        /*0070*/ 	.word	0x05000089


	//   ....[18]....
        /*0074*/ 	.word	0x05000089


	//   ....[19]....
        /*0078*/ 	.word	0x05000089


	//----- nvinfo : EIATTR_COOP_GROUP_INSTR_OFFSETS
	.align		4
.L_1655:
        /*007c*/ 	.byte	0x04, 0x28
        /*007e*/ 	.short	(.L_1657 - .L_1656)


	//   ....[0]....
.L_1656:
        /*0080*/ 	.word	0x000012c0


	//   ....[1]....
        /*0084*/ 	.word	0x000012d0


	//   ....[2]....
        /*0088*/ 	.word	0x00001300


	//   ....[3]....
        /*008c*/ 	.word	0x00001310


	//   ....[4]....
        /*0090*/ 	.word	0x00001340


	//   ....[5]....
        /*0094*/ 	.word	0x00001350


	//   ....[6]....
        /*0098*/ 	.word	0x00001380


	//   ....[7]....
        /*009c*/ 	.word	0x00001390


	//   ....[8]....
        /*00a0*/ 	.word	0x000013c0


	//   ....[9]....
        /*00a4*/ 	.word	0x000013d0


	//   ....[10]....
        /*00a8*/ 	.word	0x00002710


	//   ....[11]....
        /*00ac*/ 	.word	0x00002760


	//   ....[12]....
        /*00b0*/ 	.word	0x000027d0


	//   ....[13]....
        /*00b4*/ 	.word	0x00002830


	//   ....[14]....
        /*00b8*/ 	.word	0x000028a0


	//   ....[15]....
        /*00bc*/ 	.word	0x00002900


	//   ....[16]....
        /*00c0*/ 	.word	0x00002970


	//   ....[17]....
        /*00c4*/ 	.word	0x000029d0


	//   ....[18]....
        /*00c8*/ 	.word	0x00002a40


	//   ....[19]....
        /*00cc*/ 	.word	0x00002aa0


	//----- nvinfo : EIATTR_EXIT_INSTR_OFFSETS
	.align		4
.L_1657:
        /*00d0*/ 	.byte	0x04, 0x1c
        /*00d2*/ 	.short	(.L_1659 - .L_1658)


	//   ....[0]....
.L_1658:
        /*00d4*/ 	.word	0x000026b0


	//----- nvinfo : EIATTR_MAX_THREADS
	.align		4
.L_1659:
        /*00d8*/ 	.byte	0x04, 0x05
        /*00da*/ 	.short	(.L_1661 - .L_1660)
.L_1660:
        /*00dc*/ 	.word	0x00000080
        /*00e0*/ 	.word	0x00000001
        /*00e4*/ 	.word	0x00000001


	//----- nvinfo : EIATTR_CRS_STACK_SIZE
	.align		4
.L_1661:
        /*00e8*/ 	.byte	0x04, 0x1e
        /*00ea*/ 	.short	(.L_1663 - .L_1662)
.L_1662:
        /*00ec*/ 	.word	0x00000000


	//----- nvinfo : EIATTR_CBANK_PARAM_SIZE
	.align		4
.L_1663:
        /*00f0*/ 	.byte	0x03, 0x19
        /*00f2*/ 	.short	0x0128


	//----- nvinfo : EIATTR_PARAM_CBANK
	.align		4
        /*00f4*/ 	.byte	0x04, 0x0a
        /*00f6*/ 	.short	(.L_1665 - .L_1664)
	.align		4
.L_1664:
        /*00f8*/ 	.word	index@(.nv.constant0._ZN10layer_norm13ln_bwd_kernelINS_13Kernel_traitsI6__halfS2_S2_S2_fjLj2048ELj1ELj1ELj4ELj16ENS_18Kernel_traits_baseILj2048ES2_S2_S2_S2_fjLj128EEEEELb0ELb1ELb0ELb1EEEvNS_9BwdParamsE)
        /*00fc*/ 	.short	0x0210
        /*00fe*/ 	.short	0x0128


	//----- nvinfo : EIATTR_SW_WAR
	.align		4
.L_1665:
        /*0100*/ 	.byte	0x04, 0x36
        /*0102*/ 	.short	(.L_1667 - .L_1666)
.L_1666:
        /*0104*/ 	.word	0x00000008
.L_1667:


//--------------------- .nv.info._ZN10layer_norm13ln_bwd_kernelINS_13Kernel_traitsI6__halfS2_S2_S2_fjLj2048ELj1ELj1ELj4ELj16ENS_18Kernel_traits_baseILj2048ES2_S2_S2_S2_fjLj128EEEEELb0ELb1ELb1ELb0EEEvNS_9BwdParamsE --------------------------
	.section	.nv.info._ZN10layer_norm13ln_bwd_kernelINS_13Kernel_traitsI6__halfS2_S2_S2_fjLj2048ELj1ELj1ELj4ELj16ENS_18Kernel_traits_baseILj2048ES2_S2_S2_S2_fjLj128EEEEELb0ELb1ELb1ELb0EEEvNS_9BwdParamsE,"",@"SHT_CUDA_INFO"
	.sectionflags	@""
	.align	4


	//----- nvinfo : EIATTR_CUDA_API_VERSION
	.align		4
        /*0000*/ 	.byte	0x04, 0x37
        /*0002*/ 	.short	(.L_1669 - .L_1668)
.L_1668:
        /*0004*/ 	.word	0x00000082


	//----- nvinfo : EIATTR_KPARAM_INFO
	.align		4
.L_1669:
        /*0008*/ 	.byte	0x04, 0x17
        /*000a*/ 	.short	(.L_1671 - .L_1670)
.L_1670:
        /*000c*/ 	.word	0x00000000
        /*0010*/ 	.short	0x0000
        /*0012*/ 	.short	0x0000
        /*0014*/ 	.byte	0x00, 0xf0, 0xa1, 0x04


	//----- nvinfo : EIATTR_SPARSE_MMA_MASK
	.align		4
.L_1671:
        /*0018*/ 	.byte	0x03, 0x50
        /*001a*/ 	.short	0x0000


	//----- nvinfo : EIATTR_MAXREG_COUNT
	.align		4
        /*001c*/ 	.byte	0x03, 0x1b
        /*001e*/ 	.short	0x00ff


	//----- nvinfo : EIATTR_NUM_BARRIERS
	.align		4
        /*0020*/ 	.byte	0x02, 0x4c
        /*0022*/ 	.byte	0x01
	.zero		1


	//----- nvinfo : EIATTR_MERCURY_ISA_VERSION
	.align		4
        /*0024*/ 	.byte	0x03, 0x5f
        /*0026*/ 	.short	0x0101


	//----- nvinfo : EIATTR_COOP_GROUP_MASK_REGIDS
	.align		4
        /*0028*/ 	.byte	0x04, 0x29
        /*002a*/ 	.short	(.L_1673 - .L_1672)


	//   ....[0]....
.L_1672:
        /*002c*/ 	.word	0xffffffff


	//   ....[1]....
        /*0030*/ 	.word	0xffffffff


	//   ....[2]....
        /*0034*/ 	.word	0xffffffff


	//   ....[3]....
        /*0038*/ 	.word	0xffffffff


	//   ....[4]....
        /*003c*/ 	.word	0xffffffff


	//   ....[5]....
        /*0040*/ 	.word	0xffffffff


	//   ....[6]....
        /*0044*/ 	.word	0xffffffff


	//   ....[7]....
        /*0048*/ 	.word	0xffffffff


	//   ....[8]....
        /*004c*/ 	.word	0xffffffff


	//   ....[9]....
        /*0050*/ 	.word	0xffffffff


	//   ....[10]....
        /*0054*/ 	.word	0x0500007a


	//   ....[11]....
        /*0058*/ 	.word	0x0500007a


	//   ....[12]....
        /*005c*/ 	.word	0x0500007a


	//   ....[13]....
        /*0060*/ 	.word	0x0500007a


	//   ....[14]....
        /*0064*/ 	.word	0x0500007a


	//   ....[15]....
        /*0068*/ 	.word	0x0500007a


	//   ....[16]....
        /*006c*/ 	.word	0x0500007a


	//   ....[17]....
        /*0070*/ 	.word	0x0500007a


	//   ....[18]....
        /*0074*/ 	.word	0x0500007a


	//   ....[19]....
        /*0078*/ 	.word	0x0500007a


	//----- nvinfo : EIATTR_COOP_GROUP_INSTR_OFFSETS
	.align		4
.L_1673:
        /*007c*/ 	.byte	0x04, 0x28
        /*007e*/ 	.short	(.L_1675 - .L_1674)


	//   ....[0]....
.L_1674:
        /*0080*/ 	.word	0x00001460


	//   ....[1]....
        /*0084*/ 	.word	0x00001470


	//   ....[2]....
        /*0088*/ 	.word	0x000014a0


	//   ....[3]....
        /*008c*/ 	.word	0x000014b0


	//   ....[4]....
        /*0090*/ 	.word	0x000014e0


	//   ....[5]....
        /*0094*/ 	.word	0x000014f0


	//   ....[6]....
        /*0098*/ 	.word	0x00001520


	//   ....[7]....
        /*009c*/ 	.word	0x00001530


	//   ....[8]....
        /*00a0*/ 	.word	0x00001560


	//   ....[9]....
        /*00a4*/ 	.word	0x00001570


	//   ....[10]....
        /*00a8*/ 	.word	0x00003450


	//   ....[11]....
        /*00ac*/ 	.word	0x000034b0


	//   ....[12]....
        /*00b0*/ 	.word	0x00003510


	//   ....[13]....
        /*00b4*/ 	.word	0x00003570


	//   ....[14]....
        /*00b8*/ 	.word	0x000035e0


	//   ....[15]....
        /*00bc*/ 	.word	0x00003640


	//   ....[16]....
        /*00c0*/ 	.word	0x000036b0


	//   ....[17]....
        /*00c4*/ 	.word	0x00003710


	//   ....[18]....
        /*00c8*/ 	.word	0x00003780


	//   ....[19]....
        /*00cc*/ 	.word	0x000037e0


	//----- nvinfo : EIATTR_EXIT_INSTR_OFFSETS
	.align		4
.L_1675:
        /*00d0*/ 	.byte	0x04, 0x1c
        /*00d2*/ 	.short	(.L_1677 - .L_1676)


	//   ....[0]....
.L_1676:
        /*00d4*/ 	.word	0x00003330


	//   ....[1]....
        /*00d8*/ 	.word	0x00003400


	//----- nvinfo : EIATTR_MAX_THREADS
	.align		4
.L_1677:
        /*00dc*/ 	.byte	0x04, 0x05
        /*00de*/ 	.short	(.L_1679 - .L_1678)
.L_1678:
        /*00e0*/ 	.word	0x00000080
        /*00e4*/ 	.word	0x00000001
        /*00e8*/ 	.word	0x00000001


	//----- nvinfo : EIATTR_CRS_STACK_SIZE
	.align		4
.L_1679:
        /*00ec*/ 	.byte	0x04, 0x1e
        /*00ee*/ 	.short	(.L_1681 - .L_1680)
.L_1680:
        /*00f0*/ 	.word	0x00000000


	//----- nvinfo : EIATTR_CBANK_PARAM_SIZE
	.align		4
.L_1681:
        /*00f4*/ 	.byte	0x03, 0x19
        /*00f6*/ 	.short	0x0128


	//----- nvinfo : EIATTR_PARAM_CBANK
	.align		4
        /*00f8*/ 	.byte	0x04, 0x0a
        /*00fa*/ 	.short	(.L_1683 - .L_1682)
	.align		4
.L_1682:
        /*00fc*/ 	.word	index@(.nv.constant0._ZN10layer_norm13ln_bwd_kernelINS_13Kernel_traitsI6__halfS2_S2_S2_fjLj2048ELj1ELj1ELj4ELj16ENS_18Kernel_traits_baseILj2048ES2_S2_S2_S2_fjLj128EEEEELb0ELb1ELb1ELb0EEEvNS_9BwdParamsE)
        /*0100*/ 	.short	0x0210
        /*0102*/ 	.short	0x0128


	//----- nvinfo : EIATTR_SW_WAR
	.align		4
.L_1683:
        /*0104*/ 	.byte	0x04, 0x36
        /*0106*/ 	.short	(.L_1685 - .L_1684)
.L_1684:
        /*0108*/ 	.word	0x00000008
.L_1685:


//--------------------- .nv.info._ZN10layer_norm13ln_bwd_kernelINS_13Kernel_traitsI6__halfS2_S2_S2_fjLj2048ELj1ELj1ELj4ELj16ENS_18Kernel_traits_baseILj2048ES2_S2_S2_S2_fjLj128EEEEELb0ELb1ELb1ELb1EEEvNS_9BwdParamsE --------------------------
	.section	.nv.info._ZN10layer_norm13ln_bwd_kernelINS_13Kernel_traitsI6__halfS2_S2_S2_fjLj2048ELj1ELj1ELj4ELj16ENS_18Kernel_traits_baseILj2048ES2_S2_S2_S2_fjLj128EEEEELb0ELb1ELb1ELb1EEEvNS_9BwdParamsE,"",@"SHT_CUDA_INFO"
	.sectionflags	@""
	.align	4


	//----- nvinfo : EIATTR_CUDA_API_VERSION
	.align		4
        /*0000*/ 	.byte	0x04, 0x37
        /*0002*/ 	.short	(.L_1687 - .L_1686)
.L_1686:
        /*0004*/ 	.word	0x00000082


	//----- nvinfo : EIATTR_KPARAM_INFO
	.align		4
.L_1687:
        /*0008*/ 	.byte	0x04, 0x17
        /*000a*/ 	.short	(.L_1689 - .L_1688)
.L_1688:
        /*000c*/ 	.word	0x00000000
        /*0010*/ 	.short	0x0000
        /*0012*/ 	.short	0x0000
        /*0014*/ 	.byte	0x00, 0xf0, 0xa1, 0x04


	//----- nvinfo : EIATTR_SPARSE_MMA_MASK
	.align		4
.L_1689:
        /*0018*/ 	.byte	0x03, 0x50
        /*001a*/ 	.short	0x0000


	//----- nvinfo : EIATTR_MAXREG_COUNT
	.align		4
        /*001c*/ 	.byte	0x03, 0x1b
        /*001e*/ 	.short	0x00ff


	//----- nvinfo : EIATTR_NUM_BARRIERS
	.align		4
        /*0020*/ 	.byte	0x02, 0x4c
        /*0022*/ 	.byte	0x01
	.zero		1


	//----- nvinfo : EIATTR_MERCURY_ISA_VERSION
	.align		4
        /*0024*/ 	.byte	0x03, 0x5f
        /*0026*/ 	.short	0x0101


	//----- nvinfo : EIATTR_COOP_GROUP_MASK_REGIDS
	.align		4
        /*0028*/ 	.byte	0x04, 0x29
        /*002a*/ 	.short	(.L_1691 - .L_1690)


	//   ....[0]....
.L_1690:
        /*002c*/ 	.word	0xffffffff


	//   ....[1]....
        /*0030*/ 	.word	0xffffffff


	//   ....[2]....
        /*0034*/ 	.word	0xffffffff


	//   ....[3]....
        /*0038*/ 	.word	0xffffffff


	//   ....[4]....
        /*003c*/ 	.word	0xffffffff


	//   ....[5]....
        /*0040*/ 	.word	0xffffffff


	//   ....[6]....
        /*0044*/ 	.word	0xffffffff


	//   ....[7]....
        /*0048*/ 	.word	0xffffffff


	//   ....[8]....
        /*004c*/ 	.word	0xffffffff


	//   ....[9]....
        /*0050*/ 	.word	0xffffffff


	//   ....[10]....
        /*0054*/ 	.word	0x05000091


	//   ....[11]....
        /*0058*/ 	.word	0x05000091


	//   ....[12]....
        /*005c*/ 	.word	0x05000091


	//   ....[13]....
        /*0060*/ 	.word	0x05000091


	//   ....[14]....
        /*0064*/ 	.word	0x05000091


	//   ....[15]....
        /*0068*/ 	.word	0x05000091


	//   ....[16]....
        /*006c*/ 	.word	0x05000091


	//   ....[17]....
        /*0070*/ 	.word	0x05000091


	//   ....[18]....
        /*0074*/ 	.word	0x05000091


	//   ....[19]....
        /*0078*/ 	.word	0x05000091


	//----- nvinfo : EIATTR_COOP_GROUP_INSTR_OFFSETS
	.align		4
.L_1691:
        /*007c*/ 	.byte	0x04, 0x28
        /*007e*/ 	.short	(.L_1693 - .L_1692)


	//   ....[0]....
.L_1692:
        /*0080*/ 	.word	0x00001310


	//   ....[1]....
        /*0084*/ 	.word	0x00001320


	//   ....[2]....
        /*0088*/ 	.word	0x00001350


	//   ....[3]....
        /*008c*/ 	.word	0x00001360


	//   ....[4]....
        /*0090*/ 	.word	0x00001390


	//   ....[5]....
        /*0094*/ 	.word	0x000013a0


	//   ....[6]....
        /*0098*/ 	.word	0x000013d0


	//   ....[7]....
        /*009c*/ 	.word	0x000013e0


	//   ....[8]....
        /*00a0*/ 	.word	0x00001410


	//   ....[9]....
        /*00a4*/ 	.word	0x00001420


	//   ....[10]....
        /*00a8*/ 	.word	0x000031f0


	//   ....[11]....
        /*00ac*/ 	.word	0x00003240


	//   ....[12]....
        /*00b0*/ 	.word	0x000032b0


	//   ....[13]....
        /*00b4*/ 	.word	0x00003310


	//   ....[14]....
        /*00b8*/ 	.word	0x00003380


	//   ....[15]....
        /*00bc*/ 	.word	0x000033e0


	//   ....[16]....
        /*00c0*/ 	.word	0x00003450


	//   ....[17]....
        /*00c4*/ 	.word	0x000034b0


	//   ....[18]....
        /*00c8*/ 	.word	0x00003520


	//   ....[19]....
        /*00cc*/ 	.word	0x00003580


	//----- nvinfo : EIATTR_EXIT_INSTR_OFFSETS
	.align		4
.L_1693:
        /*00d0*/ 	.byte	0x04, 0x1c
        /*00d2*/ 	.short	(.L_1695 - .L_1694)


	//   ....[0]....
.L_1694:
        /*00d4*/ 	.word	0x00003190


	//----- nvinfo : EIATTR_MAX_THREADS
	.align		4
.L_1695:
        /*00d8*/ 	.byte	0x04, 0x05
        /*00da*/ 	.short	(.L_1697 - .L_1696)
.L_1696:
        /*00dc*/ 	.word	0x00000080
        /*00e0*/ 	.word	0x00000001
        /*00e4*/ 	.word	0x00000001


	//----- nvinfo : EIATTR_CRS_STACK_SIZE
	.align		4
.L_1697:
        /*00e8*/ 	.byte	0x04, 0x1e
        /*00ea*/ 	.short	(.L_1699 - .L_1698)
.L_1698:
        /*00ec*/ 	.word	0x00000000


	//----- nvinfo : EIATTR_CBANK_PARAM_SIZE
	.align		4
.L_1699:
        /*00f0*/ 	.byte	0x03, 0x19
        /*00f2*/ 	.short	0x0128


	//----- nvinfo : EIATTR_PARAM_CBANK
	.align		4
        /*00f4*/ 	.byte	0x04, 0x0a
        /*00f6*/ 	.short	(.L_1701 - .L_1700)
	.align		4
.L_1700:
        /*00f8*/ 	.word	index@(.nv.constant0._ZN10layer_norm13ln_bwd_kernelINS_13Kernel_traitsI6__halfS2_S2_S2_fjLj2048ELj1ELj1ELj4ELj16ENS_18Kernel_traits_baseILj2048ES2_S2_S2_S2_fjLj128EEEEELb0ELb1ELb1ELb1EEEvNS_9BwdParamsE)
        /*00fc*/ 	.short	0x0210
        /*00fe*/ 	.short	0x0128


	//----- nvinfo : EIATTR_SW_WAR
	.align		4
.L_1701:
        /*0100*/ 	.byte	0x04, 0x36
        /*0102*/ 	.short	(.L_1703 - .L_1702)
.L_1702:
        /*0104*/ 	.word	0x00000008
.L_1703:


//--------------------- .nv.info._ZN10layer_norm13ln_bwd_kernelINS_13Kernel_traitsI6__halfS2_S2_S2_fjLj2048ELj1ELj1ELj4ELj16ENS_18Kernel_traits_baseILj2048ES2_S2_S2_S2_fjLj128EEEEELb1ELb0ELb0ELb0EEEvNS_9BwdParamsE --------------------------
	.section	.nv.info._ZN10layer_norm13ln_bwd_kernelINS_13Kernel_traitsI6__halfS2_S2_S2_fjLj2048ELj1ELj1ELj4ELj16ENS_18Kernel_traits_baseILj2048ES2_S2_S2_S2_fjLj128EEEEELb1ELb0ELb0ELb0EEEvNS_9BwdParamsE,"",@"SHT_CUDA_INFO"
	.sectionflags	@""
	.align	4


	//----- nvinfo : EIATTR_CUDA_API_VERSION
	.align		4
        /*0000*/ 	.byte	0x04, 0x37
        /*0002*/ 	.short	(.L_1705 - .L_1704)
.L_1704:
        /*0004*/ 	.word	0x00000082


	//----- nvinfo : EIATTR_KPARAM_INFO
	.align		4
.L_1705:
        /*0008*/ 	.byte	0x04, 0x17
        /*000a*/ 	.short	(.L_1707 - .L_1706)
.L_1706:
        /*000c*/ 	.word	0x00000000
        /*0010*/ 	.short	0x0000
        /*0012*/ 	.short	0x0000
        /*0014*/ 	.byte	0x00, 0xf0, 0xa1, 0x04


	//----- nvinfo : EIATTR_SPARSE_MMA_MASK
	.align		4
.L_1707:
        /*0018*/ 	.byte	0x03, 0x50
        /*001a*/ 	.short	0x0000


	//----- nvinfo : EIATTR_MAXREG_COUNT
	.align		4
        /*001c*/ 	.byte	0x03, 0x1b
        /*001e*/ 	.short	0x00ff


	//----- nvinfo : EIATTR_NUM_BARRIERS
	.align		4
        /*0020*/ 	.byte	0x02, 0x4c
        /*0022*/ 	.byte	0x01
	.zero		1


	//----- nvinfo : EIATTR_MERCURY_ISA_VERSION
	.align		4
        /*0024*/ 	.byte	0x03, 0x5f
        /*0026*/ 	.short	0x0101


	//----- nvinfo : EIATTR_COOP_GROUP_MASK_REGIDS
	.align		4
        /*0028*/ 	.byte	0x04, 0x29
        /*002a*/ 	.short	(.L_1709 - .L_1708)


	//   ....[0]....
.L_1708:
        /*002c*/ 	.word	0xffffffff


	//   ....[1]....
        /*0030*/ 	.word	0xffffffff


	//   ....[2]....
        /*0034*/ 	.word	0xffffffff


	//   ....[3]....
        /*0038*/ 	.word	0xffffffff


	//   ....[4]....
        /*003c*/ 	.word	0xffffffff


	//   ....[5]....
        /*0040*/ 	.word	0xffffffff


	//   ....[6]....
        /*0044*/ 	.word	0xffffffff


	//   ....[7]....
        /*0048*/ 	.word	0xffffffff


	//   ....[8]....
        /*004c*/ 	.word	0xffffffff


	//   ....[9]....
        /*0050*/ 	.word	0xffffffff


	//   ....[10]....
        /*0054*/ 	.word	0x0500006f


	//   ....[11]....
        /*0058*/ 	.word	0x0500006f


	//   ....[12]....
        /*005c*/ 	.word	0x0500006f


	//   ....[13]....
        /*0060*/ 	.word	0x0500006f


	//   ....[14]....
        /*0064*/ 	.word	0x0500006f


	//   ....[15]....
        /*0068*/ 	.word	0x0500006f


	//   ....[16]....
        /*006c*/ 	.word	0x0500006f


	//   ....[17]....
        /*0070*/ 	.word	0x0500006f


	//   ....[18]....
        /*0074*/ 	.word	0x0500006f


	//   ....[19]....
        /*0078*/ 	.word	0x0500006f


	//----- nvinfo : EIATTR_COOP_GROUP_INSTR_OFFSETS
	.align		4
.L_1709:
        /*007c*/ 	.byte	0x04, 0x28
        /*007e*/ 	.short	(.L_1711 - .L_1710)


	//   ....[0]....
.L_1710:
        /*0080*/ 	.word	0x00001190


	//   ....[1]....
        /*0084*/ 	.word	0x000011a0


	//   ....[2]....
        /*0088*/ 	.word	0x000011d0


	//   ....[3]....
        /*008c*/ 	.word	0x000011e0


	//   ....[4]....
        /*0090*/ 	.word	0x00001210


	//   ....[5]....
        /*0094*/ 	.word	0x00001220


	//   ....[6]....
        /*0098*/ 	.word	0x00001250


	//   ....[7]....
        /*009c*/ 	.word	0x00001260


	//   ....[8]....
        /*00a0*/ 	.word	0x00001290


	//   ....[9]....
        /*00a4*/ 	.word	0x000012a0


	//   ....[10]....
        /*00a8*/ 	.word	0x00002400


	//   ....[11]....
        /*00ac*/ 	.word	0x00002450


	//   ....[12]....
        /*00b0*/ 	.word	0x000024c0


	//   ....[13]....
        /*00b4*/ 	.word	0x00002520


	//   ....[14]....
        /*00b8*/ 	.word	0x00002590


	//   ....[15]....
        /*00bc*/ 	.word	0x000025f0


	//   ....[16]....
        /*00c0*/ 	.word	0x00002660


	//   ....[17]....
        /*00c4*/ 	.word	0x000026c0


	//   ....[18]....
        /*00c8*/ 	.word	0x00002730


	//   ....[19]....
        /*00cc*/ 	.word	0x00002790


	//----- nvinfo : EIATTR_EXIT_INSTR_OFFSETS
	.align		4
.L_1711:
        /*00d0*/ 	.byte	0x04, 0x1c
        /*00d2*/ 	.short	(.L_1713 - .L_1712)


	//   ....[0]....
.L_1712:
        /*00d4*/ 	.word	0x00002310


	//   ....[1]....
        /*00d8*/ 	.word	0x000023a0


	//----- nvinfo : EIATTR_MAX_THREADS
	.align		4
.L_1713:
        /*00dc*/ 	.byte	0x04, 0x05
        /*00de*/ 	.short	(.L_1715 - .L_1714)
.L_1714:
        /*00e0*/ 	.word	0x00000080
        /*00e4*/ 	.word	0x00000001
        /*00e8*/ 	.word	0x00000001


	//----- nvinfo : EIATTR_CRS_STACK_SIZE
	.align		4
.L_1715:
        /*00ec*/ 	.byte	0x04, 0x1e
        /*00ee*/ 	.short	(.L_1717 - .L_1716)
.L_1716:
        /*00f0*/ 	.word	0x00000000


	//----- nvinfo : EIATTR_CBANK_PARAM_SIZE
	.align		4
.L_1717:
        /*00f4*/ 	.byte	0x03, 0x19
        /*00f6*/ 	.short	0x0128


	//----- nvinfo : EIATTR_PARAM_CBANK
	.align		4
        /*00f8*/ 	.byte	0x04, 0x0a
        /*00fa*/ 	.short	(.L_1719 - .L_1718)
	.align		4
.L_1718:
        /*00fc*/ 	.word	index@(.nv.constant0._ZN10layer_norm13ln_bwd_kernelINS_13Kernel_traitsI6__halfS2_S2_S2_fjLj2048ELj1ELj1ELj4ELj16ENS_18Kernel_traits_baseILj2048ES2_S2_S2_S2_fjLj128EEEEELb1ELb0ELb0ELb0EEEvNS_9BwdParamsE)
        /*0100*/ 	.short	0x0210
        /*0102*/ 	.short	0x0128


	//----- nvinfo : EIATTR_SW_WAR
	.align		4
.L_1719:
        /*0104*/ 	.byte	0x04, 0x36
        /*0106*/ 	.short	(.L_1721 - .L_1720)
.L_1720:
        /*0108*/ 	.word	0x00000008
.L_1721:


//--------------------- .nv.info._ZN10layer_norm13ln_bwd_kernelINS_13Kernel_traitsI6__halfS2_S2_S2_fjLj2048ELj1ELj1ELj4ELj16ENS_18Kernel_traits_baseILj2048ES2_S2_S2_S2_fjLj128EEEEELb1ELb0ELb0ELb1EEEvNS_9BwdParamsE --------------------------
	.section	.nv.info._ZN10layer_norm13ln_bwd_kernelINS_13Kernel_traitsI6__halfS2_S2_S2_fjLj2048ELj1ELj1ELj4ELj16ENS_18Kernel_traits_baseILj2048ES2_S2_S2_S2_fjLj128EEEEELb1ELb0ELb0ELb1EEEvNS_9BwdParamsE,"",@"SHT_CUDA_INFO"
	.sectionflags	@""
	.align	4


	//----- nvinfo : EIATTR_CUDA_API_VERSION
	.align		4
        /*0000*/ 	.byte	0x04, 0x37
        /*0002*/ 	.short	(.L_1723 - .L_1722)
.L_1722:
        /*0004*/ 	.word	0x00000082


	//----- nvinfo : EIATTR_KPARAM_INFO
	.align		4
.L_1723:
        /*0008*/ 	.byte	0x04, 0x17
        /*000a*/ 	.short	(.L_1725 - .L_1724)
.L_1724:
        /*000c*/ 	.word	0x00000000
        /*0010*/ 	.short	0x0000
        /*0012*/ 	.short	0x0000
        /*0014*/ 	.byte	0x00, 0xf0, 0xa1, 0x04


	//----- nvinfo : EIATTR_SPARSE_MMA_MASK
	.align		4
.L_1725:
        /*0018*/ 	.byte	0x03, 0x50
        /*001a*/ 	.short	0x0000


	//----- nvinfo : EIATTR_MAXREG_COUNT
	.align		4
        /*001c*/ 	.byte	0x03, 0x1b
        /*001e*/ 	.short	0x00ff


	//----- nvinfo : EIATTR_NUM_BARRIERS
	.align		4
        /*0020*/ 	.byte	0x02, 0x4c
        /*0022*/ 	.byte	0x01
	.zero		1


	//----- nvinfo : EIATTR_MERCURY_ISA_VERSION
	.align		4
        /*0024*/ 	.byte	0x03, 0x5f
        /*0026*/ 	.short	0x0101


	//----- nvinfo : EIATTR_COOP_GROUP_MASK_REGIDS
	.align		4
        /*0028*/ 	.byte	0x04, 0x29
        /*002a*/ 	.short	(.L_1727 - .L_1726)


	//   ....[0]....
.L_1726:
        /*002c*/ 	.word	0xffffffff


	//   ....[1]....
        /*0030*/ 	.word	0xffffffff


	//   ....[2]....
        /*0034*/ 	.word	0xffffffff


	//   ....[3]....
        /*0038*/ 	.word	0xffffffff


	//   ....[4]....
        /*003c*/ 	.word	0xffffffff


	//   ....[5]....
        /*0040*/ 	.word	0xffffffff


	//   ....[6]....
        /*0044*/ 	.word	0xffffffff


	//   ....[7]....
        /*0048*/ 	.word	0xffffffff


	//   ....[8]....
        /*004c*/ 	.word	0xffffffff


	//   ....[9]....
        /*0050*/ 	.word	0xffffffff


	//   ....[10]....
        /*0054*/ 	.word	0x0500006e


	//   ....[11]....
        /*0058*/ 	.word	0x0500006e


	//   ....[12]....
        /*005c*/ 	.word	0x0500006e


	//   ....[13]....
        /*0060*/ 	.word	0x0500006e


	//   ....[14]....
        /*0064*/ 	.word	0x0500006e


	//   ....[15]....
        /*0068*/ 	.word	0x0500006e


	//   ....[16]....
        /*006c*/ 	.word	0x0500006e


	//   ....[17]....
        /*0070*/ 	.word	0x0500006e


	//   ....[18]....
        /*0074*/ 	.word	0x0500006e


	//   ....[19]....
        /*0078*/ 	.word	0x0500006e


	//----- nvinfo : EIATTR_COOP_GROUP_INSTR_OFFSETS
	.align		4
.L_1727:
        /*007c*/ 	.byte	0x04, 0x28
        /*007e*/ 	.short	(.L_1729 - .L_1728)


	//   ....[0]....
.L_1728:
        /*0080*/ 	.word	0x00001080


	//   ....[1]....
        /*0084*/ 	.word	0x00001090


	//   ....[2]....
        /*0088*/ 	.word	0x000010c0


	//   ....[3]....
        /*008c*/ 	.word	0x000010d0


	//   ....[4]....
        /*0090*/ 	.word	0x00001100


	//   ....[5]....
        /*0094*/ 	.word	0x00001110


	//   ....[6]....
        /*0098*/ 	.word	0x00001140


	//   ....[7]....
        /*009c*/ 	.word	0x00001150


	//   ....[8]....
        /*00a0*/ 	.word	0x00001180


	//   ....[9]....
        /*00a4*/ 	.word	0x00001190


	//   ....[10]....
        /*00a8*/ 	.word	0x000023e0


	//   ....[11]....
        /*00ac*/ 	.word	0x00002440


	//   ....[12]....
        /*00b0*/ 	.word	0x000024a0


	//   ....[13]....
        /*00b4*/ 	.word	0x00002500


	//   ....[14]....
        /*00b8*/ 	.word	0x00002570


	//   ....[15]....
        /*00bc*/ 	.word	0x000025d0


	//   ....[16]....
        /*00c0*/ 	.word	0x00002640


	//   ....[17]....
        /*00c4*/ 	.word	0x000026a0


	//   ....[18]....
        /*00c8*/ 	.word	0x00002710


	//   ....[19]....
        /*00cc*/ 	.word	0x00002770


	//----- nvinfo : EIATTR_EXIT_INSTR_OFFSETS
	.align		4
.L_1729:
        /*00d0*/ 	.byte	0x04, 0x1c
        /*00d2*/ 	.short	(.L_1731 - .L_1730)


	//   ....[0]....
.L_1730:
        /*00d4*/ 	.word	0x00002390


	//----- nvinfo : EIATTR_MAX_THREADS
	.align		4
.L_1731:
        /*00d8*/ 	.byte	0x04, 0x05
        /*00da*/ 	.short	(.L_1733 - .L_1732)
.L_1732:
        /*00dc*/ 	.word	0x00000080
        /*00e0*/ 	.word	0x00000001
        /*00e4*/ 	.word	0x00000001


	//----- nvinfo : EIATTR_CRS_STACK_SIZE
	.align		4
.L_1733:
        /*00e8*/ 	.byte	0x04, 0x1e
        /*00ea*/ 	.short	(.L_1735 - .L_1734)
.L_1734:
        /*00ec*/ 	.word	0x00000000


	//----- nvinfo : EIATTR_CBANK_PARAM_SIZE
	.align		4
.L_1735:
        /*00f0*/ 	.byte	0x03, 0x19
        /*00f2*/ 	.short	0x0128


	//----- nvinfo : EIATTR_PARAM_CBANK
	.align		4
        /*00f4*/ 	.byte	0x04, 0x0a
        /*00f6*/ 	.short	(.L_1737 - .L_1736)
	.align		4
.L_1736:
        /*00f8*/ 	.word	index@(.nv.constant0._ZN10layer_norm13ln_bwd_kernelINS_13Kernel_traitsI6__halfS2_S2_S2_fjLj2048ELj1ELj1ELj4ELj16ENS_18Kernel_traits_baseILj2048ES2_S2_S2_S2_fjLj128EEEEELb1ELb0ELb0ELb1EEEvNS_9BwdParamsE)
        /*00fc*/ 	.short	0x0210
        /*00fe*/ 	.short	0x0128


	//----- nvinfo : EIATTR_SW_WAR
	.align		4
.L_1737:
        /*0100*/ 	.byte	0x04, 0x36
        /*0102*/ 	.short	(.L_1739 - .L_1738)
.L_1738:
        /*0104*/ 	.word	0x00000008
.L_1739:


//--------------------- .nv.info._ZN10layer_norm22ln_bwd_finalize_kernelINS_22Kernel_traits_finalizeILj2048E6__halfS2_S2_S2_fjLb0ELj1024ELj4ENS_18Kernel_traits_baseILj2048ES2_S2_S2_S2_fjLj1024EEEEELb0ELb0EEEvNS_9BwdParamsE --------------------------
	.section	.nv.info._ZN10layer_norm22ln_bwd_finalize_kernelINS_22Kernel_traits_finalizeILj2048E6__halfS2_S2_S2_fjLb0ELj1024ELj4ENS_18Kernel_traits_baseILj2048ES2_S2_S2_S2_fjLj1024EEEEELb0ELb0EEEvNS_9BwdParamsE,"",@"SHT_CUDA_INFO"
	.sectionflags	@""
	.align	4


	//----- nvinfo : EIATTR_CUDA_API_VERSION
	.align		4
        /*0000*/ 	.byte	0x04, 0x37
        /*0002*/ 	.short	(.L_1741 - .L_1740)
.L_1740:
        /*0004*/ 	.word	0x00000082


	//----- nvinfo : EIATTR_KPARAM_INFO
	.align		4
.L_1741:
        /*0008*/ 	.byte	0x04, 0x17
        /*000a*/ 	.short	(.L_1743 - .L_1742)
.L_1742:
        /*000c*/ 	.word	0x00000000
        /*0010*/ 	.short	0x0000
        /*0012*/ 	.short	0x0000
        /*0014*/ 	.byte	0x00, 0xf0, 0xa1, 0x04


	//----- nvinfo : EIATTR_SPARSE_MMA_MASK
	.align		4
.L_1743:
        /*0018*/ 	.byte	0x03, 0x50
        /*001a*/ 	.short	0x0000


	//----- nvinfo : EIATTR_MAXREG_COUNT
	.align		4
        /*001c*/ 	.byte	0x03, 0x1b
        /*001e*/ 	.short	0x0040


	//----- nvinfo : EIATTR_NUM_BARRIERS
	.align		4
        /*0020*/ 	.byte	0x02, 0x4c
        /*0022*/ 	.byte	0x01
	.zero		1


	//----- nvinfo : EIATTR_MERCURY_ISA_VERSION
	.align		4
        /*0024*/ 	.byte	0x03, 0x5f
        /*0026*/ 	.short	0x0101


	//----- nvinfo : EIATTR_COOP_GROUP_MASK_REGIDS
	.align		4
        /*0028*/ 	.byte	0x04, 0x29
        /*002a*/ 	.short	(.L_1745 - .L_1744)


	//   ....[0]....
.L_1744:
        /*002c*/ 	.word	0xffffffff


	//   ....[1]....
        /*0030*/ 	.word	0xffffffff


	//   ....[2]....
        /*0034*/ 	.word	0xffffffff


	//   ....[3]....
        /*0038*/ 	.word	0xffffffff


	//   ....[4]....
        /*003c*/ 	.word	0xffffffff


	//   ....[5]....
        /*0040*/ 	.word	0xffffffff


	//   ....[6]....
        /*0044*/ 	.word	0xffffffff


	//   ....[7]....
        /*0048*/ 	.word	0xffffffff


	//   ....[8]....
        /*004c*/ 	.word	0xffffffff


	//   ....[9]....
        /*0050*/ 	.word	0xffffffff


	//   ....[10]....
        /*0054*/ 	.word	0x05000013


	//   ....[11]....
        /*0058*/ 	.word	0x05000013


	//   ....[12]....
        /*005c*/ 	.word	0x05000013


	//   ....[13]....
        /*0060*/ 	.word	0x05000013


	//   ....[14]....
        /*0064*/ 	.word	0x05000013


	//   ....[15]....
        /*0068*/ 	.word	0x05000013


	//   ....[16]....
        /*006c*/ 	.word	0x05000013


	//   ....[17]....
        /*0070*/ 	.word	0x05000013


	//   ....[18]....
        /*0074*/ 	.word	0x05000013


	//   ....[19]....
        /*0078*/ 	.word	0x05000013


	//----- nvinfo : EIATTR_COOP_GROUP_INSTR_OFFSETS
	.align		4
.L_1745:
        /*007c*/ 	.byte	0x04, 0x28
        /*007e*/ 	.short	(.L_1747 - .L_1746)


	//   ....[0]....
.L_1746:
        /*0080*/ 	.word	0x000008e0


	//   ....[1]....
        /*0084*/ 	.word	0x000008f0


	//   ....[2]....
        /*0088*/ 	.word	0x00000920


	//   ....[3]....
        /*008c*/ 	.word	0x00000930


	//   ....[4]....
        /*0090*/ 	.word	0x00000960


	//   ....[5]....
        /*0094*/ 	.word	0x00000970


	//   ....[6]....
        /*0098*/ 	.word	0x000009a0


	//   ....[7]....
        /*009c*/ 	.word	0x000009b0


	//   ....[8]....
        /*00a0*/ 	.word	0x000009e0


	//   ....[9]....
        /*00a4*/ 	.word	0x000009f0


	//   ....[10]....
        /*00a8*/ 	.word	0x00000c10


	//   ....[11]....
        /*00ac*/ 	.word	0x00000c80


	//   ....[12]....
        /*00b0*/ 	.word	0x00000cf0


	//   ....[13]....
        /*00b4*/ 	.word	0x00000d60


	//   ....[14]....
        /*00b8*/ 	.word	0x00000dd0


	//   ....[15]....
        /*00bc*/ 	.word	0x00000e30


	//   ....[16]....
        /*00c0*/ 	.word	0x00000ea0


	//   ....[17]....
        /*00c4*/ 	.word	0x00000f10


	//   ....[18]....
        /*00c8*/ 	.word	0x00000f80


	//   ....[19]....
        /*00cc*/ 	.word	0x00000ff0


	//----- nvinfo : EIATTR_EXIT_INSTR_OFFSETS
	.align		4
.L_1747:
        /*00d0*/ 	.byte	0x04, 0x1c
        /*00d2*/ 	.short	(.L_1749 - .L_1748)


	//   ....[0]....
.L_1748:
        /*00d4*/ 	.word	0x00000070


	//   ....[1]....
        /*00d8*/ 	.word	0x00000bb0


	//----- nvinfo : EIATTR_MAX_THREADS
	.align		4
.L_1749:
        /*00dc*/ 	.byte	0x04, 0x05
        /*00de*/ 	.short	(.L_1751 - .L_1750)
.L_1750:
        /*00e0*/ 	.word	0x00000400
        /*00e4*/ 	.word	0x00000001
        /*00e8*/ 	.word	0x00000001


	//----- nvinfo : EIATTR_CRS_STACK_SIZE
	.align		4
.L_1751:
        /*00ec*/ 	.byte	0x04, 0x1e
        /*00ee*/ 	.short	(.L_1753 - .L_1752)
.L_1752:
        /*00f0*/ 	.word	0x00000000


	//----- nvinfo : EIATTR_CBANK_PARAM_SIZE
	.align		4
.L_1753:
        /*00f4*/ 	.byte	0x03, 0x19
        /*00f6*/ 	.short	0x0128


	//----- nvinfo : EIATTR_PARAM_CBANK
	.align		4
        /*00f8*/ 	.byte	0x04, 0x0a
        /*00fa*/ 	.short	(.L_1755 - .L_1754)
	.align		4
.L_1754:
        /*00fc*/ 	.word	index@(.nv.constant0._ZN10layer_norm22ln_bwd_finalize_kernelINS_22Kernel_traits_finalizeILj2048E6__halfS2_S2_S2_fjLb0ELj1024ELj4ENS_18Kernel_traits_baseILj2048ES2_S2_S2_S2_fjLj1024EEEEELb0ELb0EEEvNS_9BwdParamsE)
        /*0100*/ 	.short	0x0210
        /*0102*/ 	.short	0x0128


	//----- nvinfo : EIATTR_SW_WAR
	.align		4
.L_1755:
        /*0104*/ 	.byte	0x04, 0x36
        /*0106*/ 	.short	(.L_1757 - .L_1756)
.L_1756:
        /*0108*/ 	.word	0x00000008
.L_1757:


//--------------------- .nv.info._ZN10layer_norm13ln_bwd_kernelINS_13Kernel_traitsI6__halfS2_S2_S2_fjLj2048ELj1ELj1ELj4ELj16ENS_18Kernel_traits_baseILj2048ES2_S2_S2_S2_fjLj128EEEEELb1ELb0ELb1ELb0EEEvNS_9BwdParamsE --------------------------
	.section	.nv.info._ZN10layer_norm13ln_bwd_kernelINS_13Kernel_traitsI6__halfS2_S2_S2_fjLj2048ELj1ELj1ELj4ELj16ENS_18Kernel_traits_baseILj2048ES2_S2_S2_S2_fjLj128EEEEELb1ELb0ELb1ELb0EEEvNS_9BwdParamsE,"",@"SHT_CUDA_INFO"
	.sectionflags	@""
	.align	4


	//----- nvinfo : EIATTR_CUDA_API_VERSION
	.align		4
        /*0000*/ 	.byte	0x04, 0x37
        /*0002*/ 	.short	(.L_1759 - .L_1758)
.L_1758:
        /*0004*/ 	.word	0x00000082


	//----- nvinfo : EIATTR_KPARAM_INFO
	.align		4
.L_1759:
        /*0008*/ 	.byte	0x04, 0x17
        /*000a*/ 	.short	(.L_1761 - .L_1760)
.L_1760:
        /*000c*/ 	.word	0x00000000
        /*0010*/ 	.short	0x0000
        /*0012*/ 	.short	0x0000
        /*0014*/ 	.byte	0x00, 0xf0, 0xa1, 0x04


	//----- nvinfo : EIATTR_SPARSE_MMA_MASK
	.align		4
.L_1761:
        /*0018*/ 	.byte	0x03, 0x50
        /*001a*/ 	.short	0x0000


	//----- nvinfo : EIATTR_MAXREG_COUNT
	.align		4
        /*001c*/ 	.byte	0x03, 0x1b
        /*001e*/ 	.short	0x00ff


	//----- nvinfo : EIATTR_NUM_BARRIERS
	.align		4
        /*0020*/ 	.byte	0x02, 0x4c
        /*0022*/ 	.byte	0x01
	.zero		1


	//----- nvinfo : EIATTR_MERCURY_ISA_VERSION
	.align		4
        /*0024*/ 	.byte	0x03, 0x5f
        /*0026*/ 	.short	0x0101


	//----- nvinfo : EIATTR_COOP_GROUP_MASK_REGIDS
	.align		4
        /*0028*/ 	.byte	0x04, 0x29
        /*002a*/ 	.short	(.L_1763 - .L_1762)


	//   ....[0]....
.L_1762:
        /*002c*/ 	.word	0xffffffff


	//   ....[1]....
        /*0030*/ 	.word	0xffffffff


	//   ....[2]....
        /*0034*/ 	.word	0xffffffff


	//   ....[3]....
        /*0038*/ 	.word	0xffffffff


	//   ....[4]....
        /*003c*/ 	.word	0xffffffff


	//   ....[5]....
        /*0040*/ 	.word	0xffffffff


	//   ....[6]....
        /*0044*/ 	.word	0xffffffff


	//   ....[7]....
        /*0048*/ 	.word	0xffffffff


	//   ....[8]....
        /*004c*/ 	.word	0xffffffff


	//   ....[9]....
        /*0050*/ 	.word	0xffffffff


	//   ....[10]....
        /*0054*/ 	.word	0x0500004a


	//   ....[11]....
        /*0058*/ 	.word	0x0500004a


	//   ....[12]....
        /*005c*/ 	.word	0x0500004a


	//   ....[13]....
        /*0060*/ 	.word	0x0500004a


	//   ....[14]....
        /*0064*/ 	.word	0x0500004a


	//   ....[15]....
        /*0068*/ 	.word	0x0500004a


	//   ....[16]....
        /*006c*/ 	.word	0x0500004a


	//   ....[17]....
        /*0070*/ 	.word	0x0500004a


	//   ....[18]....
        /*0074*/ 	.word	0x0500004a


	//   ....[19]....
        /*0078*/ 	.word	0x0500004a


	//----- nvinfo : EIATTR_COOP_GROUP_INSTR_OFFSETS
	.align		4
.L_1763:
        /*007c*/ 	.byte	0x04, 0x28
        /*007e*/ 	.short	(.L_1765 - .L_1764)


	//   ....[0]....
.L_1764:
        /*0080*/ 	.word	0x00001420


	//   ....[1]....
        /*0084*/ 	.word	0x00001430


	//   ....[2]....
        /*0088*/ 	.word	0x00001460


	//   ....[3]....
        /*008c*/ 	.word	0x00001470


	//   ....[4]....
        /*0090*/ 	.word	0x000014a0


	//   ....[5]....
        /*0094*/ 	.word	0x000014b0


	//   ....[6]....
        /*0098*/ 	.word	0x000014e0


	//   ....[7]....
        /*009c*/ 	.word	0x000014f0


	//   ....[8]....
        /*00a0*/ 	.word	0x00001520


	//   ....[9]....
        /*00a4*/ 	.word	0x00001530


	//   ....[10]....
        /*00a8*/ 	.word	0x000032c0


	//   ....[11]....
        /*00ac*/ 	.word	0x00003310


	//   ....[12]....
        /*00b0*/ 	.word	0x00003380


	//   ....[13]....
        /*00b4*/ 	.word	0x000033e0


	//   ....[14]....
        /*00b8*/ 	.word	0x00003450


	//   ....[15]....
        /*00bc*/ 	.word	0x000034b0


	//   ....[16]....
        /*00c0*/ 	.word	0x00003520


	//   ....[17]....
        /*00c4*/ 	.word	0x00003580


	//   ....[18]....
        /*00c8*/ 	.word	0x000035f0


	//   ....[19]....
        /*00cc*/ 	.word	0x00003650


	//----- nvinfo : EIATTR_EXIT_INSTR_OFFSETS
	.align		4
.L_1765:
        /*00d0*/ 	.byte	0x04, 0x1c
        /*00d2*/ 	.short	(.L_1767 - .L_1766)


	//   ....[0]....
.L_1766:
        /*00d4*/ 	.word	0x000031d0


	//   ....[1]....
        /*00d8*/ 	.word	0x00003260


	//----- nvinfo : EIATTR_MAX_THREADS
	.align		4
.L_1767:
        /*00dc*/ 	.byte	0x04, 0x05
        /*00de*/ 	.short	(.L_1769 - .L_1768)
.L_1768:
        /*00e0*/ 	.word	0x00000080
        /*00e4*/ 	.word	0x00000001
        /*00e8*/ 	.word	0x00000001


	//----- nvinfo : EIATTR_CRS_STACK_SIZE
	.align		4
.L_1769:
        /*00ec*/ 	.byte	0x04, 0x1e
        /*00ee*/ 	.short	(.L_1771 - .L_1770)
.L_1770:
        /*00f0*/ 	.word	0x00000000


	//----- nvinfo : EIATTR_CBANK_PARAM_SIZE
	.align		4
.L_1771:
        /*00f4*/ 	.byte	0x03, 0x19
        /*00f6*/ 	.short	0x0128


	//----- nvinfo : EIATTR_PARAM_CBANK
	.align		4
        /*00f8*/ 	.byte	0x04, 0x0a
        /*00fa*/ 	.short	(.L_1773 - .L_1772)
	.align		4
.L_1772:
        /*00fc*/ 	.word	index@(.nv.constant0._ZN10layer_norm13ln_bwd_kernelINS_13Kernel_traitsI6__halfS2_S2_S2_fjLj2048ELj1ELj1ELj4ELj16ENS_18Kernel_traits_baseILj2048ES2_S2_S2_S2_fjLj128EEEEELb1ELb0ELb1ELb0EEEvNS_9BwdParamsE)
        /*0100*/ 	.short	0x0210
        /*0102*/ 	.short	0x0128


	//----- nvinfo : EIATTR_SW_WAR
	.align		4
.L_1773:
        /*0104*/ 	.byte	0x04, 0x36
        /*0106*/ 	.short	(.L_1775 - .L_1774)
.L_1774:
        /*0108*/ 	.word	0x00000008
.L_1775:


//--------------------- .nv.info._ZN10layer_norm22ln_bwd_finalize_kernelINS_22Kernel_traits_finalizeILj2048E6__halfS2_S2_S2_fjLb0ELj1024ELj4ENS_18Kernel_traits_baseILj2048ES2_S2_S2_S2_fjLj1024EEEEELb0ELb1EEEvNS_9BwdParamsE --------------------------
	.section	.nv.info._ZN10layer_norm22ln_bwd_finalize_kernelINS_22Kernel_traits_finalizeILj2048E6__halfS2_S2_S2_fjLb0ELj1024ELj4ENS_18Kernel_traits_baseILj2048ES2_S2_S2_S2_fjLj1024EEEEELb0ELb1EEEvNS_9BwdParamsE,"",@"SHT_CUDA_INFO"
	.sectionflags	@""
	.align	4


	//----- nvinfo : EIATTR_CUDA_API_VERSION
	.align		4
        /*0000*/ 	.byte	0x04, 0x37
        /*0002*/ 	.short	(.L_1777 - .L_1776)
.L_1776:
        /*0004*/ 	.word	0x00000082


	//----- nvinfo : EIATTR_KPARAM_INFO
	.align		4
.L_1777:
        /*0008*/ 	.byte	0x04, 0x17
        /*000a*/ 	.short	(.L_1779 - .L_1778)
.L_1778:
        /*000c*/ 	.word	0x00000000
        /*0010*/ 	.short	0x0000
        /*0012*/ 	.short	0x0000
        /*0014*/ 	.byte	0x00, 0xf0, 0xa1, 0x04


	//----- nvinfo : EIATTR_SPARSE_MMA_MASK
	.align		4
.L_1779:
        /*0018*/ 	.byte	0x03, 0x50
        /*001a*/ 	.short	0x0000


	//----- nvinfo : EIATTR_MAXREG_COUNT
	.align		4
        /*001c*/ 	.byte	0x03, 0x1b
        /*001e*/ 	.short	0x0040


	//----- nvinfo : EIATTR_NUM_BARRIERS
	.align		4
        /*0020*/ 	.byte	0x02, 0x4c
        /*0022*/ 	.byte	0x01
	.zero		1


	//----- nvinfo : EIATTR_MERCURY_ISA_VERSION
	.align		4
        /*0024*/ 	.byte	0x03, 0x5f
        /*0026*/ 	.short	0x0101


	//----- nvinfo : EIATTR_COOP_GROUP_MASK_REGIDS
	.align		4
        /*0028*/ 	.byte	0x04, 0x29
        /*002a*/ 	.short	(.L_1781 - .L_1780)


	//   ....[0]....
.L_1780:
        /*002c*/ 	.word	0xffffffff


	//   ....[1]....
        /*0030*/ 	.word	0xffffffff


	//   ....[2]....
        /*0034*/ 	.word	0xffffffff


	//   ....[3]....
        /*0038*/ 	.word	0xffffffff


	//   ....[4]....
        /*003c*/ 	.word	0xffffffff


	//   ....[5]....
        /*0040*/ 	.word	0xffffffff


	//   ....[6]....
        /*0044*/ 	.word	0xffffffff


	//   ....[7]....
        /*0048*/ 	.word	0xffffffff


	//   ....[8]....
        /*004c*/ 	.word	0xffffffff


	//   ....[9]....
        /*0050*/ 	.word	0xffffffff


	//   ....[10]....
        /*0054*/ 	.word	0x05000011


	//   ....[11]....
        /*0058*/ 	.word	0x05000011


	//   ....[12]....
        /*005c*/ 	.word	0x05000011


	//   ....[13]....
        /*0060*/ 	.word	0x05000011


	//   ....[14]....
        /*0064*/ 	.word	0x05000011


	//   ....[15]....
        /*0068*/ 	.word	0x05000011


	//   ....[16]....
        /*006c*/ 	.word	0x05000011


	//   ....[17]....
        /*0070*/ 	.word	0x05000011


	//   ....[18]....
        /*0074*/ 	.word	0x05000011


	//   ....[19]....
        /*0078*/ 	.word	0x05000011


	//----- nvinfo : EIATTR_COOP_GROUP_INSTR_OFFSETS
	.align		4
.L_1781:
        /*007c*/ 	.byte	0x04, 0x28
        /*007e*/ 	.short	(.L_1783 - .L_1782)


	//   ....[0]....
.L_1782:
        /*0080*/ 	.word	0x000008e0


	//   ....[1]....
        /*0084*/ 	.word	0x000008f0


	//   ....[2]....
        /*0088*/ 	.word	0x00000920


	//   ....[3]....
        /*008c*/ 	.word	0x00000930


	//   ....[4]....
        /*0090*/ 	.word	0x00000960


	//   ....[5]....
        /*0094*/ 	.word	0x00000970


	//   ....[6]....
        /*0098*/ 	.word	0x000009a0


	//   ....[7]....
        /*009c*/ 	.word	0x000009b0


	//   ....[8]....
        /*00a0*/ 	.word	0x000009e0


	//   ....[9]....
        /*00a4*/ 	.word	0x000009f0


	//   ....[10]....
        /*00a8*/ 	.word	0x00000bf0


	//   ....[11]....
        /*00ac*/ 	.word	0x00000c60


	//   ....[12]....
        /*00b0*/ 	.word	0x00000cd0


	//   ....[13]....
        /*00b4*/ 	.word	0x00000d40


	//   ....[14]....
        /*00b8*/ 	.word	0x00000db0


	//   ....[15]....
        /*00bc*/ 	.word	0x00000e10


	//   ....[16]....
        /*00c0*/ 	.word	0x00000e80


	//   ....[17]....
        /*00c4*/ 	.word	0x00000ef0


	//   ....[18]....
        /*00c8*/ 	.word	0x00000f60


	//   ....[19]....
        /*00cc*/ 	.word	0x00000fd0


	//----- nvinfo : EIATTR_EXIT_INSTR_OFFSETS
	.align		4
.L_1783:
        /*00d0*/ 	.byte	0x04, 0x1c
        /*00d2*/ 	.short	(.L_1785 - .L_1784)


	//   ....[0]....
.L_1784:
        /*00d4*/ 	.word	0x00000070


	//   ....[1]....
        /*00d8*/ 	.word	0x00000b90


	//----- nvinfo : EIATTR_MAX_THREADS
	.align		4
.L_1785:
        /*00dc*/ 	.byte	0x04, 0x05
        /*00de*/ 	.short	(.L_1787 - .L_1786)
.L_1786:
        /*00e0*/ 	.word	0x00000400
        /*00e4*/ 	.word	0x00000001
        /*00e8*/ 	.word	0x00000001


	//----- nvinfo : EIATTR_CRS_STACK_SIZE
	.align		4
.L_1787:
        /*00ec*/ 	.byte	0x04, 0x1e
        /*00ee*/ 	.short	(.L_1789 - .L_1788)
.L_1788:
        /*00f0*/ 	.word	0x00000000


	//----- nvinfo : EIATTR_CBANK_PARAM_SIZE
	.align		4
.L_1789:
        /*00f4*/ 	.byte	0x03, 0x19
        /*00f6*/ 	.short	0x0128


	//----- nvinfo : EIATTR_PARAM_CBANK
	.align		4
        /*00f8*/ 	.byte	0x04, 0x0a
        /*00fa*/ 	.short	(.L_1791 - .L_1790)
	.align		4
.L_1790:
        /*00fc*/ 	.word	index@(.nv.constant0._ZN10layer_norm22ln_bwd_finalize_kernelINS_22Kernel_traits_finalizeILj2048E6__halfS2_S2_S2_fjLb0ELj1024ELj4ENS_18Kernel_traits_baseILj2048ES2_S2_S2_S2_fjLj1024EEEEELb0ELb1EEEvNS_9BwdParamsE)
        /*0100*/ 	.short	0x0210
        /*0102*/ 	.short	0x0128


	//----- nvinfo : EIATTR_SW_WAR
	.align		4
.L_1791:
        /*0104*/ 	.byte	0x04, 0x36
        /*0106*/ 	.short	(.L_1793 - .L_1792)
.L_1792:
        /*0108*/ 	.word	0x00000008
.L_1793:


//--------------------- .nv.info._ZN10layer_norm13ln_bwd_kernelINS_13Kernel_traitsI6__halfS2_S2_S2_fjLj2048ELj1ELj1ELj4ELj16ENS_18Kernel_traits_baseILj2048ES2_S2_S2_S2_fjLj128EEEEELb1ELb0ELb1ELb1EEEvNS_9BwdParamsE --------------------------
	.section	.nv.info._ZN10layer_norm13ln_bwd_kernelINS_13Kernel_traitsI6__halfS2_S2_S2_fjLj2048ELj1ELj1ELj4ELj16ENS_18Kernel_traits_baseILj2048ES2_S2_S2_S2_fjLj128EEEEELb1ELb0ELb1ELb1EEEvNS_9BwdParamsE,"",@"SHT_CUDA_INFO"
	.sectionflags	@""
	.align	4


	//----- nvinfo : EIATTR_CUDA_API_VERSION
	.align		4
        /*0000*/ 	.byte	0x04, 0x37
        /*0002*/ 	.short	(.L_1795 - .L_1794)
.L_1794:
        /*0004*/ 	.word	0x00000082


	//----- nvinfo : EIATTR_KPARAM_INFO
	.align		4
.L_1795:
        /*0008*/ 	.byte	0x04, 0x17
        /*000a*/ 	.short	(.L_1797 - .L_1796)
.L_1796:
        /*000c*/ 	.word	0x00000000
        /*0010*/ 	.short	0x0000
        /*0012*/ 	.short	0x0000
        /*0014*/ 	.byte	0x00, 0xf0, 0xa1, 0x04


	//----- nvinfo : EIATTR_SPARSE_MMA_MASK
	.align		4
.L_1797:
        /*0018*/ 	.byte	0x03, 0x50
        /*001a*/ 	.short	0x0000


	//----- nvinfo : EIATTR_MAXREG_COUNT
	.align		4
        /*001c*/ 	.byte	0x03, 0x1b
        /*001e*/ 	.short	0x00ff


	//----- nvinfo : EIATTR_NUM_BARRIERS
	.align		4
        /*0020*/ 	.byte	0x02, 0x4c
        /*0022*/ 	.byte	0x01
	.zero		1


	//----- nvinfo : EIATTR_MERCURY_ISA_VERSION
	.align		4
        /*0024*/ 	.byte	0x03, 0x5f
        /*0026*/ 	.short	0x0101


	//----- nvinfo : EIATTR_COOP_GROUP_MASK_REGIDS
	.align		4
        /*0028*/ 	.byte	0x04, 0x29
        /*002a*/ 	.short	(.L_1799 - .L_1798)


	//   ....[0]....
.L_1798:
        /*002c*/ 	.word	0xffffffff


	//   ....[1]....
        /*0030*/ 	.word	0xffffffff


	//   ....[2]....
        /*0034*/ 	.word	0xffffffff


	//   ....[3]....
        /*0038*/ 	.word	0xffffffff


	//   ....[4]....
        /*003c*/ 	.word	0xffffffff


	//   ....[5]....
        /*0040*/ 	.word	0xffffffff


	//   ....[6]....
        /*0044*/ 	.word	0xffffffff


	//   ....[7]....
        /*0048*/ 	.word	0xffffffff


	//   ....[8]....
        /*004c*/ 	.word	0xffffffff


	//   ....[9]....
        /*0050*/ 	.word	0xffffffff


	//   ....[10]....
        /*0054*/ 	.word	0x05000044


	//   ....[11]....
        /*0058*/ 	.word	0x05000044


	//   ....[12]....
        /*005c*/ 	.word	0x05000044


	//   ....[13]....
        /*0060*/ 	.word	0x05000044


	//   ....[14]....
        /*0064*/ 	.word	0x05000044


	//   ....[15]....
        /*0068*/ 	.word	0x05000044


	//   ....[16]....
        /*006c*/ 	.word	0x05000044


	//   ....[17]....
        /*0070*/ 	.word	0x05000044


	//   ....[18]....
        /*0074*/ 	.word	0x05000044


	//   ....[19]....
        /*0078*/ 	.word	0x05000044


	//----- nvinfo : EIATTR_COOP_GROUP_INSTR_OFFSETS
	.align		4
.L_1799:
        /*007c*/ 	.byte	0x04, 0x28
        /*007e*/ 	.short	(.L_1801 - .L_1800)


	//   ....[0]....
.L_1800:
        /*0080*/ 	.word	0x000013a0


	//   ....[1]....
        /*0084*/ 	.word	0x000013b0


	//   ....[2]....
        /*0088*/ 	.word	0x000013e0


	//   ....[3]....
        /*008c*/ 	.word	0x000013f0


	//   ....[4]....
        /*0090*/ 	.word	0x00001420


	//   ....[5]....
        /*0094*/ 	.word	0x00001430


	//   ....[6]....
        /*0098*/ 	.word	0x00001460


	//   ....[7]....
        /*009c*/ 	.word	0x00001470


	//   ....[8]....
        /*00a0*/ 	.word	0x000014a0


	//   ....[9]....
        /*00a4*/ 	.word	0x000014b0


	//   ....[10]....
        /*00a8*/ 	.word	0x00003070


	//   ....[11]....
        /*00ac*/ 	.word	0x000030c0


	//   ....[12]....
        /*00b0*/ 	.word	0x00003120


	//   ....[13]....
        /*00b4*/ 	.word	0x00003180


	//   ....[14]....
        /*00b8*/ 	.word	0x000031e0


	//   ....[15]....
        /*00bc*/ 	.word	0x00003240


	//   ....[16]....
        /*00c0*/ 	.word	0x000032a0


	//   ....[17]....
        /*00c4*/ 	.word	0x00003300


	//   ....[18]....
        /*00c8*/ 	.word	0x00003360


	//   ....[19]....
        /*00cc*/ 	.word	0x000033c0


	//----- nvinfo : EIATTR_EXIT_INSTR_OFFSETS
	.align		4
.L_1801:
        /*00d0*/ 	.byte	0x04, 0x1c
        /*00d2*/ 	.short	(.L_1803 - .L_1802)


	//   ....[0]....
.L_1802:
        /*00d4*/ 	.word	0x00003020


	//----- nvinfo : EIATTR_MAX_THREADS
	.align		4
.L_1803:
        /*00d8*/ 	.byte	0x04, 0x05
        /*00da*/ 	.short	(.L_1805 - .L_1804)
.L_1804:
        /*00dc*/ 	.word	0x00000080
        /*00e0*/ 	.word	0x00000001
        /*00e4*/ 	.word	0x00000001


	//----- nvinfo : EIATTR_CRS_STACK_SIZE
	.align		4
.L_1805:
        /*00e8*/ 	.byte	0x04, 0x1e
        /*00ea*/ 	.short	(.L_1807 - .L_1806)
.L_1806:
        /*00ec*/ 	.word	0x00000000


	//----- nvinfo : EIATTR_CBANK_PARAM_SIZE
	.align		4
.L_1807:
        /*00f0*/ 	.byte	0x03, 0x19
        /*00f2*/ 	.short	0x0128


	//----- nvinfo : EIATTR_PARAM_CBANK
	.align		4
        /*00f4*/ 	.byte	0x04, 0x0a
        /*00f6*/ 	.short	(.L_1809 - .L_1808)
	.align		4
.L_1808:
        /*00f8*/ 	.word	index@(.nv.constant0._ZN10layer_norm13ln_bwd_kernelINS_13Kernel_traitsI6__halfS2_S2_S2_fjLj2048ELj1ELj1ELj4ELj16ENS_18Kernel_traits_baseILj2048ES2_S2_S2_S2_fjLj128EEEEELb1ELb0ELb1ELb1EEEvNS_9BwdParamsE)
        /*00fc*/ 	.short	0x0210
        /*00fe*/ 	.short	0x0128


	//----- nvinfo : EIATTR_SW_WAR
	.align		4
.L_1809:
        /*0100*/ 	.byte	0x04, 0x36
        /*0102*/ 	.short	(.L_1811 - .L_1810)
.L_1810:
        /*0104*/ 	.word	0x00000008
.L_1811:


//--------------------- .nv.info._ZN10layer_norm13ln_bwd_kernelINS_13Kernel_traitsI6__halfS2_S2_S2_fjLj2048ELj1ELj1ELj4ELj16ENS_18Kernel_traits_baseILj2048ES2_S2_S2_S2_fjLj128EEEEELb1ELb1ELb0ELb0EEEvNS_9BwdParamsE --------------------------
	.section	.nv.info._ZN10layer_norm13ln_bwd_kernelINS_13Kernel_traitsI6__halfS2_S2_S2_fjLj2048ELj1ELj1ELj4ELj16ENS_18Kernel_traits_baseILj2048ES2_S2_S2_S2_fjLj128EEEEELb1ELb1ELb0ELb0EEEvNS_9BwdParamsE,"",@"SHT_CUDA_INFO"
	.sectionflags	@""
	.align	4


	//----- nvinfo : EIATTR_CUDA_API_VERSION
	.align		4
        /*0000*/ 	.byte	0x04, 0x37
        /*0002*/ 	.short	(.L_1813 - .L_1812)
.L_1812:
        /*0004*/ 	.word	0x00000082


	//----- nvinfo : EIATTR_KPARAM_INFO
	.align		4
.L_1813:
        /*0008*/ 	.byte	0x04, 0x17
        /*000a*/ 	.short	(.L_1815 - .L_1814)
.L_1814:
        /*000c*/ 	.word	0x00000000
        /*0010*/ 	.short	0x0000
        /*0012*/ 	.short	0x0000
        /*0014*/ 	.byte	0x00, 0xf0, 0xa1, 0x04


	//----- nvinfo : EIATTR_SPARSE_MMA_MASK
	.align		4
.L_1815:
        /*0018*/ 	.byte	0x03, 0x50
        /*001a*/ 	.short	0x0000


	//----- nvinfo : EIATTR_MAXREG_COUNT
	.align		4
        /*001c*/ 	.byte	0x03, 0x1b
        /*001e*/ 	.short	0x00ff


	//----- nvinfo : EIATTR_NUM_BARRIERS
	.align		4
        /*0020*/ 	.byte	0x02, 0x4c
        /*0022*/ 	.byte	0x01
	.zero		1


	//----- nvinfo : EIATTR_MERCURY_ISA_VERSION
	.align		4
        /*0024*/ 	.byte	0x03, 0x5f
        /*0026*/ 	.short	0x0101


	//----- nvinfo : EIATTR_COOP_GROUP_MASK_REGIDS
	.align		4
        /*0028*/ 	.byte	0x04, 0x29
        /*002a*/ 	.short	(.L_1817 - .L_1816)


	//   ....[0]....
.L_1816:
        /*002c*/ 	.word	0xffffffff


	//   ....[1]....
        /*0030*/ 	.word	0xffffffff


	//   ....[2]....
        /*0034*/ 	.word	0xffffffff


	//   ....[3]....
        /*0038*/ 	.word	0xffffffff


	//   ....[4]....
        /*003c*/ 	.word	0xffffffff


	//   ....[5]....
        /*0040*/ 	.word	0xffffffff


	//   ....[6]....
        /*0044*/ 	.word	0xffffffff


	//   ....[7]....
        /*0048*/ 	.word	0xffffffff


	//   ....[8]....
        /*004c*/ 	.word	0xffffffff


	//   ....[9]....
        /*0050*/ 	.word	0xffffffff


	//   ....[10]....
        /*0054*/ 	.word	0x0500008d


	//   ....[11]....
        /*0058*/ 	.word	0x0500008d


	//   ....[12]....
        /*005c*/ 	.word	0x0500008d


	//   ....[13]....
        /*0060*/ 	.word	0x0500008d


	//   ....[14]....
        /*0064*/ 	.word	0x0500008d


	//   ....[15]....
        /*0068*/ 	.word	0x0500008d


	//   ....[16]....
        /*006c*/ 	.word	0x0500008d


	//   ....[17]....
        /*0070*/ 	.word	0x0500008d


	//   ....[18]....
        /*0074*/ 	.word	0x0500008d


	//   ....[19]....
        /*0078*/ 	.word	0x0500008d


	//----- nvinfo : EIATTR_COOP_GROUP_INSTR_OFFSETS
	.align		4
.L_1817:
        /*007c*/ 	.byte	0x04, 0x28
        /*007e*/ 	.short	(.L_1819 - .L_1818)


	//   ....[0]....
.L_1818:
        /*0080*/ 	.word	0x00001380


	//   ....[1]....
        /*0084*/ 	.word	0x00001390


	//   ....[2]....
        /*0088*/ 	.word	0x000013c0


	//   ....[3]....
        /*008c*/ 	.word	0x000013d0


	//   ....[4]....
        /*0090*/ 	.word	0x00001400


	//   ....[5]....
        /*0094*/ 	.word	0x00001410


	//   ....[6]....
        /*0098*/ 	.word	0x00001440


	//   ....[7]....
        /*009c*/ 	.word	0x00001450


	//   ....[8]....
        /*00a0*/ 	.word	0x00001480


	//   ....[9]....
        /*00a4*/ 	.word	0x00001490


	//   ....[10]....
        /*00a8*/ 	.word	0x00002b60


	//   ....[11]....
        /*00ac*/ 	.word	0x00002bb0


	//   ....[12]....
        /*00b0*/ 	.word	0x00002c20


	//   ....[13]....
        /*00b4*/ 	.word	0x00002c80


	//   ....[14]....
        /*00b8*/ 	.word	0x00002cf0


	//   ....[15]....
        /*00bc*/ 	.word	0x00002d50


	//   ....[16]....
        /*00c0*/ 	.word	0x00002dc0


	//   ....[17]....
        /*00c4*/ 	.word	0x00002e20


	//   ....[18]....
        /*00c8*/ 	.word	0x00002e90


	//   ....[19]....
        /*00cc*/ 	.word	0x00002ef0


	//----- nvinfo : EIATTR_EXIT_INSTR_OFFSETS
	.align		4
.L_1819:
        /*00d0*/ 	.byte	0x04, 0x1c
        /*00d2*/ 	.short	(.L_1821 - .L_1820)


	//   ....[0]....
.L_1820:
        /*00d4*/ 	.word	0x00002a30


	//   ....[1]....
        /*00d8*/ 	.word	0x00002b00


	//----- nvinfo : EIATTR_MAX_THREADS
	.align		4
.L_1821:
        /*00dc*/ 	.byte	0x04, 0x05
        /*00de*/ 	.short	(.L_1823 - .L_1822)
.L_1822:
        /*00e0*/ 	.word	0x00000080
        /*00e4*/ 	.word	0x00000001
        /*00e8*/ 	.word	0x00000001


	//----- nvinfo : EIATTR_CRS_STACK_SIZE
	.align		4
.L_1823:
        /*00ec*/ 	.byte	0x04, 0x1e
        /*00ee*/ 	.short	(.L_1825 - .L_1824)
.L_1824:
        /*00f0*/ 	.word	0x00000000


	//----- nvinfo : EIATTR_CBANK_PARAM_SIZE
	.align		4
.L_1825:
        /*00f4*/ 	.byte	0x03, 0x19
        /*00f6*/ 	.short	0x0128


	//----- nvinfo : EIATTR_PARAM_CBANK
	.align		4
        /*00f8*/ 	.byte	0x04, 0x0a
        /*00fa*/ 	.short	(.L_1827 - .L_1826)
	.align		4
.L_1826:
        /*00fc*/ 	.word	index@(.nv.constant0._ZN10layer_norm13ln_bwd_kernelINS_13Kernel_traitsI6__halfS2_S2_S2_fjLj2048ELj1ELj1ELj4ELj16ENS_18Kernel_traits_baseILj2048ES2_S2_S2_S2_fjLj128EEEEELb1ELb1ELb0ELb0EEEvNS_9BwdParamsE)
        /*0100*/ 	.short	0x0210
        /*0102*/ 	.short	0x0128


	//----- nvinfo : EIATTR_SW_WAR
	.align		4
.L_1827:
        /*0104*/ 	.byte	0x04, 0x36
        /*0106*/ 	.short	(.L_1829 - .L_1828)
.L_1828:
        /*0108*/ 	.word	0x00000008
.L_1829:


//--------------------- .nv.info._ZN10layer_norm13ln_bwd_kernelINS_13Kernel_traitsI6__halfS2_S2_S2_fjLj2048ELj1ELj1ELj4ELj16ENS_18Kernel_traits_baseILj2048ES2_S2_S2_S2_fjLj128EEEEELb1ELb1ELb0ELb1EEEvNS_9BwdParamsE --------------------------
	.section	.nv.info._ZN10layer_norm13ln_bwd_kernelINS_13Kernel_traitsI6__halfS2_S2_S2_fjLj2048ELj1ELj1ELj4ELj16ENS_18Kernel_traits_baseILj2048ES2_S2_S2_S2_fjLj128EEEEELb1ELb1ELb0ELb1EEEvNS_9BwdParamsE,"",@"SHT_CUDA_INFO"
	.sectionflags	@""
	.align	4


	//----- nvinfo : EIATTR_CUDA_API_VERSION
	.align		4
        /*0000*/ 	.byte	0x04, 0x37
        /*0002*/ 	.short	(.L_1831 - .L_1830)
.L_1830:
        /*0004*/ 	.word	0x00000082


	//----- nvinfo : EIATTR_KPARAM_INFO
	.align		4
.L_1831:
        /*0008*/ 	.byte	0x04, 0x17
        /*000a*/ 	.short	(.L_1833 - .L_1832)
.L_1832:
        /*000c*/ 	.word	0x00000000
        /*0010*/ 	.short	0x0000
        /*0012*/ 	.short	0x0000
        /*0014*/ 	.byte	0x00, 0xf0, 0xa1, 0x04


	//----- nvinfo : EIATTR_SPARSE_MMA_MASK
	.align		4
.L_1833:
        /*0018*/ 	.byte	0x03, 0x50
        /*001a*/ 	.short	0x0000


	//----- nvinfo : EIATTR_MAXREG_COUNT
	.align		4
        /*001c*/ 	.byte	0x03, 0x1b
        /*001e*/ 	.short	0x00ff


	//----- nvinfo : EIATTR_NUM_BARRIERS
	.align		4
        /*0020*/ 	.byte	0x02, 0x4c
        /*0022*/ 	.byte	0x01
	.zero		1


	//----- nvinfo : EIATTR_MERCURY_ISA_VERSION
	.align		4
        /*0024*/ 	.byte	0x03, 0x5f
        /*0026*/ 	.short	0x0101


	//----- nvinfo : EIATTR_COOP_GROUP_MASK_REGIDS
	.align		4
        /*0028*/ 	.byte	0x04, 0x29
        /*002a*/ 	.short	(.L_1835 - .L_1834)


	//   ....[0]....
.L_1834:
        /*002c*/ 	.word	0xffffffff


	//   ....[1]....
        /*0030*/ 	.word	0xffffffff


	//   ....[2]....
        /*0034*/ 	.word	0xffffffff


	//   ....[3]....
        /*0038*/ 	.word	0xffffffff


	//   ....[4]....
        /*003c*/ 	.word	0xffffffff


	//   ....[5]....
        /*0040*/ 	.word	0xffffffff


	//   ....[6]....
        /*0044*/ 	.word	0xffffffff


	//   ....[7]....
        /*0048*/ 	.word	0xffffffff


	//   ....[8]....
        /*004c*/ 	.word	0xffffffff


	//   ....[9]....
        /*0050*/ 	.word	0xffffffff


	//   ....[10]....
        /*0054*/ 	.word	0x0500003c


	//   ....[11]....
        /*0058*/ 	.word	0x0500003c


	//   ....[12]....
        /*005c*/ 	.word	0x0500003c


	//   ....[13]....
        /*0060*/ 	.word	0x0500003c


	//   ....[14]....
        /*0064*/ 	.word	0x0500003c


	//   ....[15]....
        /*0068*/ 	.word	0x0500003c


	//   ....[16]....
        /*006c*/ 	.word	0x0500003c


	//   ....[17]....
        /*0070*/ 	.word	0x0500003c


	//   ....[18]....
        /*0074*/ 	.word	0x0500003c


	//   ....[19]....
        /*0078*/ 	.word	0x0500003c


	//----- nvinfo : EIATTR_COOP_GROUP_INSTR_OFFSETS
	.align		4
.L_1835:
        /*007c*/ 	.byte	0x04, 0x28
        /*007e*/ 	.short	(.L_1837 - .L_1836)


	//   ....[0]....
.L_1836:
        /*0080*/ 	.word	0x00001220


	//   ....[1]....
        /*0084*/ 	.word	0x00001230


	//   ....[2]....
        /*0088*/ 	.word	0x00001260


	//   ....[3]....
        /*008c*/ 	.word	0x00001270


	//   ....[4]....
        /*0090*/ 	.word	0x000012a0


	//   ....[5]....
        /*0094*/ 	.word	0x000012b0


	//   ....[6]....
        /*0098*/ 	.word	0x000012e0


	//   ....[7]....
        /*009c*/ 	.word	0x000012f0


	//   ....[8]....
        /*00a0*/ 	.word	0x00001320


	//   ....[9]....
        /*00a4*/ 	.word	0x00001330


	//   ....[10]....
        /*00a8*/ 	.word	0x00002d10


	//   ....[11]....
        /*00ac*/ 	.word	0x00002d60


	//   ....[12]....
        /*00b0*/ 	.word	0x00002dd0


	//   ....[13]....
        /*00b4*/ 	.word	0x00002e30


	//   ....[14]....
        /*00b8*/ 	.word	0x00002ea0


	//   ....[15]....
        /*00bc*/ 	.word	0x00002f00


	//   ....[16]....
        /*00c0*/ 	.word	0x00002f70


	//   ....[17]....
        /*00c4*/ 	.word	0x00002fd0


	//   ....[18]....
        /*00c8*/ 	.word	0x00003040


	//   ....[19]....
        /*00cc*/ 	.word	0x000030a0


	//----- nvinfo : EIATTR_EXIT_INSTR_OFFSETS
	.align		4
.L_1837:
        /*00d0*/ 	.byte	0x04, 0x1c
        /*00d2*/ 	.short	(.L_1839 - .L_1838)


	//   ....[0]....
.L_1838:
        /*00d4*/ 	.word	0x00002cb0


	//----- nvinfo : EIATTR_MAX_THREADS
	.align		4
.L_1839:
        /*00d8*/ 	.byte	0x04, 0x05
        /*00da*/ 	.short	(.L_1841 - .L_1840)
.L_1840:
        /*00dc*/ 	.word	0x00000080
        /*00e0*/ 	.word	0x00000001
        /*00e4*/ 	.word	0x00000001


	//----- nvinfo : EIATTR_CRS_STACK_SIZE
	.align		4
.L_1841:
        /*00e8*/ 	.byte	0x04, 0x1e
        /*00ea*/ 	.short	(.L_1843 - .L_1842)
.L_1842:
        /*00ec*/ 	.word	0x00000000


	//----- nvinfo : EIATTR_CBANK_PARAM_SIZE
	.align		4
.L_1843:
        /*00f0*/ 	.byte	0x03, 0x19
        /*00f2*/ 	.short	0x0128


	//----- nvinfo : EIATTR_PARAM_CBANK
	.align		4
        /*00f4*/ 	.byte	0x04, 0x0a
        /*00f6*/ 	.short	(.L_1845 - .L_1844)
	.align		4
.L_1844:
        /*00f8*/ 	.word	index@(.nv.constant0._ZN10layer_norm13ln_bwd_kernelINS_13Kernel_traitsI6__halfS2_S2_S2_fjLj2048ELj1ELj1ELj4ELj16ENS_18Kernel_traits_baseILj2048ES2_S2_S2_S2_fjLj128EEEEELb1ELb1ELb0ELb1EEEvNS_9BwdParamsE)
        /*00fc*/ 	.short	0x0210
        /*00fe*/ 	.short	0x0128


	//----- nvinfo : EIATTR_SW_WAR
	.align		4
.L_1845:
        /*0100*/ 	.byte	0x04, 0x36
        /*0102*/ 	.short	(.L_1847 - .L_1846)
.L_1846:
        /*0104*/ 	.word	0x00000008
.L_1847:


//--------------------- .nv.info._ZN10layer_norm22ln_bwd_finalize_kernelINS_22Kernel_traits_finalizeILj2048E6__halfS2_S2_S2_fjLb1ELj1024ELj4ENS_18Kernel_traits_baseILj2048ES2_S2_S2_S2_fjLj1024EEEEELb1ELb0EEEvNS_9BwdParamsE --------------------------
	.section	.nv.info._ZN10layer_norm22ln_bwd_finalize_kernelINS_22Kernel_traits_finalizeILj2048E6__halfS2_S2_S2_fjLb1ELj1024ELj4ENS_18Kernel_traits_baseILj2048ES2_S2_S2_S2_fjLj1024EEEEELb1ELb0EEEvNS_9BwdParamsE,"",@"SHT_CUDA_INFO"
	.sectionflags	@""
	.align	4


	//----- nvinfo : EIATTR_CUDA_API_VERSION
	.align		4
        /*0000*/ 	.byte	0x04, 0x37
        /*0002*/ 	.short	(.L_1849 - .L_1848)
.L_1848:
        /*0004*/ 	.word	0x00000082


	//----- nvinfo : EIATTR_KPARAM_INFO
	.align		4
.L_1849:
        /*0008*/ 	.byte	0x04, 0x17
        /*000a*/ 	.short	(.L_1851 - .L_1850)
.L_1850:
        /*000c*/ 	.word	0x00000000
        /*0010*/ 	.short	0x0000
        /*0012*/ 	.short	0x0000
        /*0014*/ 	.byte	0x00, 0xf0, 0xa1, 0x04


	//----- nvinfo : EIATTR_SPARSE_MMA_MASK
	.align		4
.L_1851:
        /*0018*/ 	.byte	0x03, 0x50
        /*001a*/ 	.short	0x0000


	//----- nvinfo : EIATTR_MAXREG_COUNT
	.align		4
        /*001c*/ 	.byte	0x03, 0x1b
        /*001e*/ 	.short	0x0040


	//----- nvinfo : EIATTR_NUM_BARRIERS
	.align		4
        /*0020*/ 	.byte	0x02, 0x4c
        /*0022*/ 	.byte	0x01
	.zero		1


	//----- nvinfo : EIATTR_MERCURY_ISA_VERSION
	.align		4
        /*0024*/ 	.byte	0x03, 0x5f
        /*0026*/ 	.short	0x0101


	//----- nvinfo : EIATTR_COOP_GROUP_MASK_REGIDS
	.align		4
        /*0028*/ 	.byte	0x04, 0x29
        /*002a*/ 	.short	(.L_1853 - .L_1852)


	//   ....[0]....
.L_1852:
        /*002c*/ 	.word	0xffffffff


	//   ....[1]....
        /*0030*/ 	.word	0xffffffff


	//   ....[2]....
        /*0034*/ 	.word	0xffffffff


	//   ....[3]....
        /*0038*/ 	.word	0xffffffff


	//   ....[4]....
        /*003c*/ 	.word	0xffffffff


	//   ....[5]....
        /*0040*/ 	.word	0xffffffff


	//   ....[6]....
        /*0044*/ 	.word	0xffffffff


	//   ....[7]....
        /*0048*/ 	.word	0xffffffff


	//   ....[8]....
        /*004c*/ 	.word	0xffffffff


	//   ....[9]....
        /*0050*/ 	.word	0xffffffff


	//   ....[10]....
        /*0054*/ 	.word	0xffffffff


	//   ....[11]....
        /*0058*/ 	.word	0xffffffff


	//   ....[12]....
        /*005c*/ 	.word	0xffffffff


	//   ....[13]....
        /*0060*/ 	.word	0xffffffff


	//   ....[14]....
        /*0064*/ 	.word	0xffffffff


	//   ....[15]....
        /*0068*/ 	.word	0x05000014


	//   ....[16]....
        /*006c*/ 	.word	0x05000014


	//   ....[17]....
        /*0070*/ 	.word	0x05000014


	//   ....[18]....
        /*0074*/ 	.word	0x05000014


	//   ....[19]....
        /*0078*/ 	.word	0x05000014


	//   ....[20]....
        /*007c*/ 	.word	0x05000014


	//   ....[21]....
        /*0080*/ 	.word	0x05000014


	//   ....[22]....
        /*0084*/ 	.word	0x05000014


	//   ....[23]....
        /*0088*/ 	.word	0x05000014


	//   ....[24]....
        /*008c*/ 	.word	0x05000014


	//   ....[25]....
        /*0090*/ 	.word	0x05000014


	//   ....[26]....
        /*0094*/ 	.word	0x05000014


	//   ....[27]....
        /*0098*/ 	.word	0x05000014


	//   ....[28]....
        /*009c*/ 	.word	0x05000014


	//   ....[29]....
        /*00a0*/ 	.word	0x05000014


	//----- nvinfo : EIATTR_COOP_GROUP_INSTR_OFFSETS
	.align		4
.L_1853:
        /*00a4*/ 	.byte	0x04, 0x28
        /*00a6*/ 	.short	(.L_1855 - .L_1854)


	//   ....[0]....
.L_1854:
        /*00a8*/ 	.word	0x00000ad0


	//   ....[1]....
        /*00ac*/ 	.word	0x00000ae0


	//   ....[2]....
        /*00b0*/ 	.word	0x00000af0


	//   ....[3]....
        /*00b4*/ 	.word	0x00000b20


	//   ....[4]....
        /*00b8*/ 	.word	0x00000b40


	//   ....[5]....
        /*00bc*/ 	.word	0x00000b50


	//   ....[6]....
        /*00c0*/ 	.word	0x00000b90


	//   ....[7]....
        /*00c4*/ 	.word	0x00000ba0


	//   ....[8]....
        /*00c8*/ 	.word	0x00000bb0


	//   ....[9]....
        /*00cc*/ 	.word	0x00000be0


	//   ....[10]....
        /*00d0*/ 	.word	0x00000c00


	//   ....[11]....
        /*00d4*/ 	.word	0x00000c10


	//   ....[12]....
        /*00d8*/ 	.word	0x00000c40


	//   ....[13]....
        /*00dc*/ 	.word	0x00000c60


	//   ....[14]....
        /*00e0*/ 	.word	0x00000c70


	//   ....[15]....
        /*00e4*/ 	.word	0x00000f20


	//   ....[16]....
        /*00e8*/ 	.word	0x00000f90


	//   ....[17]....
        /*00ec*/ 	.word	0x00001000


	//   ....[18]....
        /*00f0*/ 	.word	0x00001070


	//   ....[19]....
        /*00f4*/ 	.word	0x000010e0


	//   ....[20]....
        /*00f8*/ 	.word	0x00001140


	//   ....[21]....
        /*00fc*/ 	.word	0x000011b0


	//   ....[22]....
        /*0100*/ 	.word	0x00001220


	//   ....[23]....
        /*0104*/ 	.word	0x00001290


	//   ....[24]....
        /*0108*/ 	.word	0x00001300


	//   ....[25]....
        /*010c*/ 	.word	0x00001360


	//   ....[26]....
        /*0110*/ 	.word	0x000013d0


	//   ....[27]....
        /*0114*/ 	.word	0x00001440


	//   ....[28]....
        /*0118*/ 	.word	0x000014b0


	//   ....[29]....
        /*011c*/ 	.word	0x00001520


	//----- nvinfo : EIATTR_EXIT_INSTR_OFFSETS
	.align		4
.L_1855:
        /*0120*/ 	.byte	0x04, 0x1c
        /*0122*/ 	.short	(.L_1857 - .L_1856)


	//   ....[0]....
.L_1856:
        /*0124*/ 	.word	0x00000070


	//   ....[1]....
        /*0128*/ 	.word	0x00000ec0


	//----- nvinfo : EIATTR_MAX_THREADS
	.align		4
.L_1857:
        /*012c*/ 	.byte	0x04, 0x05
        /*012e*/ 	.short	(.L_1859 - .L_1858)
.L_1858:
        /*0130*/ 	.word	0x00000400
        /*0134*/ 	.word	0x00000001
        /*0138*/ 	.word	0x00000001


	//----- nvinfo : EIATTR_CRS_STACK_SIZE
	.align		4
.L_1859:
        /*013c*/ 	.byte	0x04, 0x1e
        /*013e*/ 	.short	(.L_1861 - .L_1860)
.L_1860:
        /*0140*/ 	.word	0x00000000


	//----- nvinfo : EIATTR_CBANK_PARAM_SIZE
	.align		4
.L_1861:
        /*0144*/ 	.byte	0x03, 0x19
        /*0146*/ 	.short	0x0128


	//----- nvinfo : EIATTR_PARAM_CBANK
	.align		4
        /*0148*/ 	.byte	0x04, 0x0a
        /*014a*/ 	.short	(.L_1863 - .L_1862)
	.align		4
.L_1862:
        /*014c*/ 	.word	index@(.nv.constant0._ZN10layer_norm22ln_bwd_finalize_kernelINS_22Kernel_traits_finalizeILj2048E6__halfS2_S2_S2_fjLb1ELj1024ELj4ENS_18Kernel_traits_baseILj2048ES2_S2_S2_S2_fjLj1024EEEEELb1ELb0EEEvNS_9BwdParamsE)
        /*0150*/ 	.short	0x0210
        /*0152*/ 	.short	0x0128


	//----- nvinfo : EIATTR_SW_WAR
	.align		4
.L_1863:
        /*0154*/ 	.byte	0x04, 0x36
        /*0156*/ 	.short	(.L_1865 - .L_1864)
.L_1864:
        /*0158*/ 	.word	0x00000008
.L_1865:


//--------------------- .nv.info._ZN10layer_norm13ln_bwd_kernelINS_13Kernel_traitsI6__halfS2_S2_S2_fjLj2048ELj1ELj1ELj4ELj16ENS_18Kernel_traits_baseILj2048ES2_S2_S2_S2_fjLj128EEEEELb1ELb1ELb1ELb0EEEvNS_9BwdParamsE --------------------------
	.section	.nv.info._ZN10layer_norm13ln_bwd_kernelINS_13Kernel_traitsI6__halfS2_S2_S2_fjLj2048ELj1ELj1ELj4ELj16ENS_18Kernel_traits_baseILj2048ES2_S2_S2_S2_fjLj128EEEEELb1ELb1ELb1ELb0EEEvNS_9BwdParamsE,"",@"SHT_CUDA_INFO"
	.sectionflags	@""
	.align	4


	//----- nvinfo : EIATTR_CUDA_API_VERSION
	.align		4
        /*0000*/ 	.byte	0x04, 0x37
        /*0002*/ 	.short	(.L_1867 - .L_1866)
.L_1866:
        /*0004*/ 	.word	0x00000082


	//----- nvinfo : EIATTR_KPARAM_INFO
	.align		4
.L_1867:
        /*0008*/ 	.byte	0x04, 0x17
        /*000a*/ 	.short	(.L_1869 - .L_1868)
.L_1868:
        /*000c*/ 	.word	0x00000000
        /*0010*/ 	.short	0x0000
        /*0012*/ 	.short	0x0000
        /*0014*/ 	.byte	0x00, 0xf0, 0xa1, 0x04


	//----- nvinfo : EIATTR_SPARSE_MMA_MASK
	.align		4
.L_1869:
        /*0018*/ 	.byte	0x03, 0x50
        /*001a*/ 	.short	0x0000


	//----- nvinfo : EIATTR_MAXREG_COUNT
	.align		4
        /*001c*/ 	.byte	0x03, 0x1b
        /*001e*/ 	.short	0x00ff


	//----- nvinfo : EIATTR_NUM_BARRIERS
	.align		4
        /*0020*/ 	.byte	0x02, 0x4c
        /*0022*/ 	.byte	0x01
	.zero		1


	//----- nvinfo : EIATTR_MERCURY_ISA_VERSION
	.align		4
        /*0024*/ 	.byte	0x03, 0x5f
        /*0026*/ 	.short	0x0101


	//----- nvinfo : EIATTR_COOP_GROUP_MASK_REGIDS
	.align		4
        /*0028*/ 	.byte	0x04, 0x29
        /*002a*/ 	.short	(.L_1871 - .L_1870)


	//   ....[0]....
.L_1870:
        /*002c*/ 	.word	0xffffffff


	//   ....[1]....
        /*0030*/ 	.word	0xffffffff


	//   ....[2]....
        /*0034*/ 	.word	0xffffffff


	//   ....[3]....
        /*0038*/ 	.word	0xffffffff


	//   ....[4]....
        /*003c*/ 	.word	0xffffffff


	//   ....[5]....
        /*0040*/ 	.word	0xffffffff


	//   ....[6]....
        /*0044*/ 	.word	0xffffffff


	//   ....[7]....
        /*0048*/ 	.word	0xffffffff


	//   ....[8]....
        /*004c*/ 	.word	0xffffffff


	//   ....[9]....
        /*0050*/ 	.word	0xffffffff


	//   ....[10]....
        /*0054*/ 	.word	0x0500009c


	//   ....[11]....
        /*0058*/ 	.word	0x0500009c


	//   ....[12]....
        /*005c*/ 	.word	0x0500009c


	//   ....[13]....
        /*0060*/ 	.word	0x0500009c


	//   ....[14]....
        /*0064*/ 	.word	0x0500009c


	//   ....[15]....
        /*0068*/ 	.word	0x0500009c


	//   ....[16]....
        /*006c*/ 	.word	0x0500009c


	//   ....[17]....
        /*0070*/ 	.word	0x0500009c


	//   ....[18]....
        /*0074*/ 	.word	0x0500009c


	//   ....[19]....
        /*0078*/ 	.word	0x0500009c


	//----- nvinfo : EIATTR_COOP_GROUP_INSTR_OFFSETS
	.align		4
.L_1871:
        /*007c*/ 	.byte	0x04, 0x28
        /*007e*/ 	.short	(.L_1873 - .L_1872)


	//   ....[0]....
.L_1872:
        /*0080*/ 	.word	0x00001610


	//   ....[1]....
        /*0084*/ 	.word	0x00001620


	//   ....[2]....
        /*0088*/ 	.word	0x00001650


	//   ....[3]....
        /*008c*/ 	.word	0x00001660


	//   ....[4]....
        /*0090*/ 	.word	0x00001690


	//   ....[5]....
        /*0094*/ 	.word	0x000016a0


	//   ....[6]....
        /*0098*/ 	.word	0x000016d0


	//   ....[7]....
        /*009c*/ 	.word	0x000016e0


	//   ....[8]....
        /*00a0*/ 	.word	0x00001710


	//   ....[9]....
        /*00a4*/ 	.word	0x00001720


	//   ....[10]....
        /*00a8*/ 	.word	0x00003ce0


	//   ....[11]....
        /*00ac*/ 	.word	0x00003d40


	//   ....[12]....
        /*00b0*/ 	.word	0x00003da0


	//   ....[13]....
        /*00b4*/ 	.word	0x00003e00


	//   ....[14]....
        /*00b8*/ 	.word	0x00003e70


	//   ....[15]....
        /*00bc*/ 	.word	0x00003ed0


	//   ....[16]....
        /*00c0*/ 	.word	0x00003f40


	//   ....[17]....
        /*00c4*/ 	.word	0x00003fa0


	//   ....[18]....
        /*00c8*/ 	.word	0x00004010


	//   ....[19]....
        /*00cc*/ 	.word	0x00004070


	//----- nvinfo : EIATTR_EXIT_INSTR_OFFSETS
	.align		4
.L_1873:
        /*00d0*/ 	.byte	0x04, 0x1c
        /*00d2*/ 	.short	(.L_1875 - .L_1874)


	//   ....[0]....
.L_1874:
        /*00d4*/ 	.word	0x00003bc0


	//   ....[1]....
        /*00d8*/ 	.word	0x00003c90


	//----- nvinfo : EIATTR_MAX_THREADS
	.align		4
.L_1875:
        /*00dc*/ 	.byte	0x04, 0x05
        /*00de*/ 	.short	(.L_1877 - .L_1876)
.L_1876:
        /*00e0*/ 	.word	0x00000080
        /*00e4*/ 	.word	0x00000001
        /*00e8*/ 	.word	0x00000001


	//----- nvinfo : EIATTR_CRS_STACK_SIZE
	.align		4
.L_1877:
        /*00ec*/ 	.byte	0x04, 0x1e
        /*00ee*/ 	.short	(.L_1879 - .L_1878)
.L_1878:
        /*00f0*/ 	.word	0x00000000


	//----- nvinfo : EIATTR_CBANK_PARAM_SIZE
	.align		4
.L_1879:
        /*00f4*/ 	.byte	0x03, 0x19
        /*00f6*/ 	.short	0x0128


	//----- nvinfo : EIATTR_PARAM_CBANK
	.align		4
        /*00f8*/ 	.byte	0x04, 0x0a
        /*00fa*/ 	.short	(.L_1881 - .L_1880)
	.align		4
.L_1880:
        /*00fc*/ 	.word	index@(.nv.constant0._ZN10layer_norm13ln_bwd_kernelINS_13Kernel_traitsI6__halfS2_S2_S2_fjLj2048ELj1ELj1ELj4ELj16ENS_18Kernel_traits_baseILj2048ES2_S2_S2_S2_fjLj128EEEEELb1ELb1ELb1ELb0EEEvNS_9BwdParamsE)
        /*0100*/ 	.short	0x0210
        /*0102*/ 	.short	0x0128


	//----- nvinfo : EIATTR_SW_WAR
	.align		4
.L_1881:
        /*0104*/ 	.byte	0x04, 0x36
        /*0106*/ 	.short	(.L_1883 - .L_1882)
.L_1882:
        /*0108*/ 	.word	0x00000008
.L_1883:


//--------------------- .nv.info._ZN10layer_norm22ln_bwd_finalize_kernelINS_22Kernel_traits_finalizeILj2048E6__halfS2_S2_S2_fjLb1ELj1024ELj4ENS_18Kernel_traits_baseILj2048ES2_S2_S2_S2_fjLj1024EEEEELb1ELb1EEEvNS_9BwdParamsE --------------------------
	.section	.nv.info._ZN10layer_norm22ln_bwd_finalize_kernelINS_22Kernel_traits_finalizeILj2048E6__halfS2_S2_S2_fjLb1ELj1024ELj4ENS_18Kernel_traits_baseILj2048ES2_S2_S2_S2_fjLj1024EEEEELb1ELb1EEEvNS_9BwdParamsE,"",@"SHT_CUDA_INFO"
	.sectionflags	@""
	.align	4


	//----- nvinfo : EIATTR_CUDA_API_VERSION
	.align		4
        /*0000*/ 	.byte	0x04, 0x37
        /*0002*/ 	.short	(.L_1885 - .L_1884)
.L_1884:
        /*0004*/ 	.word	0x00000082


	//----- nvinfo : EIATTR_KPARAM_INFO
	.align		4
.L_1885:
        /*0008*/ 	.byte	0x04, 0x17
        /*000a*/ 	.short	(.L_1887 - .L_1886)
.L_1886:
        /*000c*/ 	.word	0x00000000
        /*0010*/ 	.short	0x0000
        /*0012*/ 	.short	0x0000
        /*0014*/ 	.byte	0x00, 0xf0, 0xa1, 0x04


	//----- nvinfo : EIATTR_SPARSE_MMA_MASK
	.align		4
.L_1887:
        /*0018*/ 	.byte	0x03, 0x50
        /*001a*/ 	.short	0x0000


	//----- nvinfo : EIATTR_MAXREG_COUNT
	.align		4
        /*001c*/ 	.byte	0x03, 0x1b
        /*001e*/ 	.short	0x0040


	//----- nvinfo : EIATTR_NUM_BARRIERS
	.align		4
        /*0020*/ 	.byte	0x02, 0x4c
        /*0022*/ 	.byte	0x01
	.zero		1


	//----- nvinfo : EIATTR_MERCURY_ISA_VERSION
	.align		4
        /*0024*/ 	.byte	0x03, 0x5f
        /*0026*/ 	.short	0x0101


	//----- nvinfo : EIATTR_COOP_GROUP_MASK_REGIDS
	.align		4
        /*0028*/ 	.byte	0x04, 0x29
        /*002a*/ 	.short	(.L_1889 - .L_1888)


	//   ....[0]....
.L_1888:
        /*002c*/ 	.word	0xffffffff


	//   ....[1]....
        /*0030*/ 	.word	0xffffffff


	//   ....[2]....
        /*0034*/ 	.word	0xffffffff


	//   ....[3]....
        /*0038*/ 	.word	0xffffffff


	//   ....[4]....
        /*003c*/ 	.word	0xffffffff


	//   ....[5]....
        /*0040*/ 	.word	0xffffffff


	//   ....[6]....
        /*0044*/ 	.word	0xffffffff


	//   ....[7]....
        /*0048*/ 	.word	0xffffffff


	//   ....[8]....
        /*004c*/ 	.word	0xffffffff


	//   ....[9]....
        /*0050*/ 	.word	0xffffffff


	//   ....[10]....
        /*0054*/ 	.word	0xffffffff


	//   ....[11]....
        /*0058*/ 	.word	0xffffffff


	//   ....[12]....
        /*005c*/ 	.word	0xffffffff


	//   ....[13]....
        /*0060*/ 	.word	0xffffffff


	//   ....[14]....
        /*0064*/ 	.word	0xffffffff


	//   ....[15]....
        /*0068*/ 	.word	0x05000014


	//   ....[16]....
        /*006c*/ 	.word	0x05000014


	//   ....[17]....
        /*0070*/ 	.word	0x05000014


	//   ....[18]....
        /*0074*/ 	.word	0x05000014


	//   ....[19]....
        /*0078*/ 	.word	0x05000014


	//   ....[20]....
        /*007c*/ 	.word	0x05000014


	//   ....[21]....
        /*0080*/ 	.word	0x05000014


	//   ....[22]....
        /*0084*/ 	.word	0x05000014


	//   ....[23]....
        /*0088*/ 	.word	0x05000014


	//   ....[24]....
        /*008c*/ 	.word	0x05000014


	//   ....[25]....
        /*0090*/ 	.word	0x05000014


	//   ....[26]....
        /*0094*/ 	.word	0x05000014


	//   ....[27]....
        /*0098*/ 	.word	0x05000014


	//   ....[28]....
        /*009c*/ 	.word	0x05000014


	//   ....[29]....
        /*00a0*/ 	.word	0x05000014


	//----- nvinfo : EIATTR_COOP_GROUP_INSTR_OFFSETS
	.align		4
.L_1889:
        /*00a4*/ 	.byte	0x04, 0x28
        /*00a6*/ 	.short	(.L_1891 - .L_1890)


	//   ....[0]....
.L_1890:
        /*00a8*/ 	.word	0x00000ab0


	//   ....[1]....
        /*00ac*/ 	.word	0x00000ac0


	//   ....[2]....
        /*00b0*/ 	.word	0x00000ad0


	//   ....[3]....
        /*00b4*/ 	.word	0x00000b00


	//   ....[4]....
        /*00b8*/ 	.word	0x00000b20


	//   ....[5]....
        /*00bc*/ 	.word	0x00000b30


	//   ....[6]....
        /*00c0*/ 	.word	0x00000b60


	//   ....[7]....
        /*00c4*/ 	.word	0x00000b80


	//   ....[8]....
        /*00c8*/ 	.word	0x00000b90


	//   ....[9]....
        /*00cc*/ 	.word	0x00000bc0


	//   ....[10]....
        /*00d0*/ 	.word	0x00000be0


	//   ....[11]....
        /*00d4*/ 	.word	0x00000bf0


	//   ....[12]....
        /*00d8*/ 	.word	0x00000c20


	//   ....[13]....
        /*00dc*/ 	.word	0x00000c40


	//   ....[14]....
        /*00e0*/ 	.word	0x00000c50


	//   ....[15]....
        /*00e4*/ 	.word	0x00000ee0


	//   ....[16]....
        /*00e8*/ 	.word	0x00000f50


	//   ....[17]....
        /*00ec*/ 	.word	0x00000fc0


	//   ....[18]....
        /*00f0*/ 	.word	0x00001030


	//   ....[19]....
        /*00f4*/ 	.word	0x000010a0


	//   ....[20]....
        /*00f8*/ 	.word	0x00001100


	//   ....[21]....
        /*00fc*/ 	.word	0x00001170


	//   ....[22]....
        /*0100*/ 	.word	0x000011e0


	//   ....[23]....
        /*0104*/ 	.word	0x00001250


	//   ....[24]....
        /*0108*/ 	.word	0x000012c0


	//   ....[25]....
        /*010c*/ 	.word	0x00001320


	//   ....[26]....
        /*0110*/ 	.word	0x00001390


	//   ....[27]....
        /*0114*/ 	.word	0x00001400


	//   ....[28]....
        /*0118*/ 	.word	0x00001470


	//   ....[29]....
        /*011c*/ 	.word	0x000014e0


	//----- nvinfo : EIATTR_EXIT_INSTR_OFFSETS
	.align		4
.L_1891:
        /*0120*/ 	.byte	0x04, 0x1c
        /*0122*/ 	.short	(.L_1893 - .L_1892)


	//   ....[0]....
.L_1892:
        /*0124*/ 	.word	0x00000070


	//   ....[1]....
        /*0128*/ 	.word	0x00000e80


	//----- nvinfo : EIATTR_MAX_THREADS
	.align		4
.L_1893:
        /*012c*/ 	.byte	0x04, 0x05
        /*012e*/ 	.short	(.L_1895 - .L_1894)
.L_1894:
        /*0130*/ 	.word	0x00000400
        /*0134*/ 	.word	0x00000001
        /*0138*/ 	.word	0x00000001


	//----- nvinfo : EIATTR_CRS_STACK_SIZE
	.align		4
.L_1895:
        /*013c*/ 	.byte	0x04, 0x1e
        /*013e*/ 	.short	(.L_1897 - .L_1896)
.L_1896:
        /*0140*/ 	.word	0x00000000


	//----- nvinfo : EIATTR_CBANK_PARAM_SIZE
	.align		4
.L_1897:
        /*0144*/ 	.byte	0x03, 0x19
        /*0146*/ 	.short	0x0128


	//----- nvinfo : EIATTR_PARAM_CBANK
	.align		4
        /*0148*/ 	.byte	0x04, 0x0a
        /*014a*/ 	.short	(.L_1899 - .L_1898)
	.align		4
.L_1898:
        /*014c*/ 	.word	index@(.nv.constant0._ZN10layer_norm22ln_bwd_finalize_kernelINS_22Kernel_traits_finalizeILj2048E6__halfS2_S2_S2_fjLb1ELj1024ELj4ENS_18Kernel_traits_baseILj2048ES2_S2_S2_S2_fjLj1024EEEEELb1ELb1EEEvNS_9BwdParamsE)
        /*0150*/ 	.short	0x0210
        /*0152*/ 	.short	0x0128


	//----- nvinfo : EIATTR_SW_WAR
	.align		4
.L_1899:
        /*0154*/ 	.byte	0x04, 0x36
        /*0156*/ 	.short	(.L_1901 - .L_1900)
.L_1900:
        /*0158*/ 	.word	0x00000008
.L_1901:


//--------------------- .nv.info._ZN10layer_norm13ln_bwd_kernelINS_13Kernel_traitsI6__halfS2_S2_S2_fjLj2048ELj1ELj1ELj4ELj16ENS_18Kernel_traits_baseILj2048ES2_S2_S2_S2_fjLj128EEEEELb1ELb1ELb1ELb1EEEvNS_9BwdParamsE --------------------------
	.section	.nv.info._ZN10layer_norm13ln_bwd_kernelINS_13Kernel_traitsI6__halfS2_S2_S2_fjLj2048ELj1ELj1ELj4ELj16ENS_18Kernel_traits_baseILj2048ES2_S2_S2_S2_fjLj128EEEEELb1ELb1ELb1ELb1EEEvNS_9BwdParamsE,"",@"SHT_CUDA_INFO"
	.sectionflags	@""
	.align	4


	//----- nvinfo : EIATTR_CUDA_API_VERSION
	.align		4
        /*0000*/ 	.byte	0x04, 0x37
        /*0002*/ 	.short	(.L_1903 - .L_1902)
.L_1902:
        /*0004*/ 	.word	0x00000082


	//----- nvinfo : EIATTR_KPARAM_INFO
	.align		4
.L_1903:
        /*0008*/ 	.byte	0x04, 0x17
        /*000a*/ 	.short	(.L_1905 - .L_1904)
.L_1904:
        /*000c*/ 	.word	0x00000000
        /*0010*/ 	.short	0x0000
        /*0012*/ 	.short	0x0000
        /*0014*/ 	.byte	0x00, 0xf0, 0xa1, 0x04


	//----- nvinfo : EIATTR_SPARSE_MMA_MASK
	.align		4
.L_1905:
        /*0018*/ 	.byte	0x03, 0x50
        /*001a*/ 	.short	0x0000


	//----- nvinfo : EIATTR_MAXREG_COUNT
	.align		4
        /*001c*/ 	.byte	0x03, 0x1b
        /*001e*/ 	.short	0x00ff


	//----- nvinfo : EIATTR_NUM_BARRIERS
	.align		4
        /*0020*/ 	.byte	0x02, 0x4c
        /*0022*/ 	.byte	0x01
	.zero		1


	//----- nvinfo : EIATTR_MERCURY_ISA_VERSION
	.align		4
        /*0024*/ 	.byte	0x03, 0x5f
        /*0026*/ 	.short	0x0101


	//----- nvinfo : EIATTR_COOP_GROUP_MASK_REGIDS
	.align		4
        /*0028*/ 	.byte	0x04, 0x29
        /*002a*/ 	.short	(.L_1907 - .L_1906)


	//   ....[0]....
.L_1906:
        /*002c*/ 	.word	0xffffffff


	//   ....[1]....
        /*0030*/ 	.word	0xffffffff


	//   ....[2]....
        /*0034*/ 	.word	0xffffffff


	//   ....[3]....
        /*0038*/ 	.word	0xffffffff


	//   ....[4]....
        /*003c*/ 	.word	0xffffffff


	//   ....[5]....
        /*0040*/ 	.word	0xffffffff


	//   ....[6]....
        /*0044*/ 	.word	0xffffffff


	//   ....[7]....
        /*0048*/ 	.word	0xffffffff


	//   ....[8]....
        /*004c*/ 	.word	0xffffffff


	//   ....[9]....
        /*0050*/ 	.word	0xffffffff


	//   ....[10]....
        /*0054*/ 	.word	0x05000081


	//   ....[11]....
        /*0058*/ 	.word	0x05000081


	//   ....[12]....
        /*005c*/ 	.word	0x05000081


	//   ....[13]....
        /*0060*/ 	.word	0x05000081


	//   ....[14]....
        /*0064*/ 	.word	0x05000081


	//   ....[15]....
        /*0068*/ 	.word	0x05000081


	//   ....[16]....
        /*006c*/ 	.word	0x05000081


	//   ....[17]....
        /*0070*/ 	.word	0x05000081


	//   ....[18]....
        /*0074*/ 	.word	0x05000081


	//   ....[19]....
        /*0078*/ 	.word	0x05000081


	//----- nvinfo : EIATTR_COOP_GROUP_INSTR_OFFSETS
	.align		4
.L_1907:
        /*007c*/ 	.byte	0x04, 0x28
        /*007e*/ 	.short	(.L_1909 - .L_1908)


	//   ....[0]....
.L_1908:
        /*0080*/ 	.word	0x000014f0


	//   ....[1]....
        /*0084*/ 	.word	0x00001500


	//   ....[2]....
        /*0088*/ 	.word	0x00001530


	//   ....[3]....
        /*008c*/ 	.word	0x00001540


	//   ....[4]....
        /*0090*/ 	.word	0x00001570


	//   ....[5]....
        /*0094*/ 	.word	0x00001580


	//   ....[6]....
        /*0098*/ 	.word	0x000015b0


	//   ....[7]....
        /*009c*/ 	.word	0x000015c0


	//   ....[8]....
        /*00a0*/ 	.word	0x000015f0


	//   ....[9]....
        /*00a4*/ 	.word	0x00001600


	//   ....[10]....
        /*00a8*/ 	.word	0x00003a60


	//   ....[11]....
        /*00ac*/ 	.word	0x00003ab0


	//   ....[12]....
        /*00b0*/ 	.word	0x00003b20


	//   ....[13]....
        /*00b4*/ 	.word	0x00003b80


	//   ....[14]....
        /*00b8*/ 	.word	0x00003bf0


	//   ....[15]....
        /*00bc*/ 	.word	0x00003c50


	//   ....[16]....
        /*00c0*/ 	.word	0x00003cc0


	//   ....[17]....
        /*00c4*/ 	.word	0x00003d20


	//   ....[18]....
        /*00c8*/ 	.word	0x00003d90


	//   ....[19]....
        /*00cc*/ 	.word	0x00003df0


	//----- nvinfo : EIATTR_EXIT_INSTR_OFFSETS
	.align		4
.L_1909:
        /*00d0*/ 	.byte	0x04, 0x1c
        /*00d2*/ 	.short	(.L_1911 - .L_1910)


	//   ....[0]....
.L_1910:
        /*00d4*/ 	.word	0x00003a00


	//----- nvinfo : EIATTR_MAX_THREADS
	.align		4
.L_1911:
        /*00d8*/ 	.byte	0x04, 0x05
        /*00da*/ 	.short	(.L_1913 - .L_1912)
.L_1912:
        /*00dc*/ 	.word	0x00000080
        /*00e0*/ 	.word	0x00000001
        /*00e4*/ 	.word	0x00000001


	//----- nvinfo : EIATTR_CRS_STACK_SIZE
	.align		4
.L_1913:
        /*00e8*/ 	.byte	0x04, 0x1e
        /*00ea*/ 	.short	(.L_1915 - .L_1914)
.L_1914:
        /*00ec*/ 	.word	0x00000000


	//----- nvinfo : EIATTR_CBANK_PARAM_SIZE
	.align		4
.L_1915:
        /*00f0*/ 	.byte	0x03, 0x19
        /*00f2*/ 	.short	0x0128


	//----- nvinfo : EIATTR_PARAM_CBANK
	.align		4
        /*00f4*/ 	.byte	0x04, 0x0a
        /*00f6*/ 	.short	(.L_1917 - .L_1916)
	.align		4
.L_1916:
        /*00f8*/ 	.word	index@(.nv.constant0._ZN10layer_norm13ln_bwd_kernelINS_13Kernel_traitsI6__halfS2_S2_S2_fjLj2048ELj1ELj1ELj4ELj16ENS_18Kernel_traits_baseILj2048ES2_S2_S2_S2_fjLj128EEEEELb1ELb1ELb1ELb1EEEvNS_9BwdParamsE)
        /*00fc*/ 	.short	0x0210
        /*00fe*/ 	.short	0x0128


	//----- nvinfo : EIATTR_SW_WAR
	.align		4
.L_1917:
        /*0100*/ 	.byte	0x04, 0x36
        /*0102*/ 	.short	(.L_1919 - .L_1918)
.L_1918:
        /*0104*/ 	.word	0x00000008
.L_1919:


//--------------------- .nv.info._ZN10layer_norm13ln_bwd_kernelINS_13Kernel_traitsIf13__nv_bfloat16S2_S2_fjLj2048ELj1ELj1ELj4ELj16ENS_18Kernel_traits_baseILj2048EfS2_S2_S2_fjLj128EEEEELb0ELb0ELb0ELb0EEEvNS_9BwdParamsE --------------------------
	.section	.nv.info._ZN10layer_norm13ln_bwd_kernelINS_13Kernel_traitsIf13__nv_bfloat16S2_S2_fjLj2048ELj1ELj1ELj4ELj16ENS_18Kernel_traits_baseILj2048EfS2_S2_S2_fjLj128EEEEELb0ELb0ELb0ELb0EEEvNS_9BwdParamsE,"",@"SHT_CUDA_INFO"
	.sectionflags	@""
	.align	4


	//----- nvinfo : EIATTR_CUDA_API_VERSION
	.align		4
        /*0000*/ 	.byte	0x04, 0x37
        /*0002*/ 	.short	(.L_1921 - .L_1920)
.L_1920:
        /*0004*/ 	.word	0x00000082


	//----- nvinfo : EIATTR_KPARAM_INFO
	.align		4
.L_1921:
        /*0008*/ 	.byte	0x04, 0x17
        /*000a*/ 	.short	(.L_1923 - .L_1922)
.L_1922:
        /*000c*/ 	.word	0x00000000
        /*0010*/ 	.short	0x0000
        /*0012*/ 	.short	0x0000
        /*0014*/ 	.byte	0x00, 0xf0, 0xa1, 0x04


	//----- nvinfo : EIATTR_SPARSE_MMA_MASK
	.align		4
.L_1923:
        /*0018*/ 	.byte	0x03, 0x50
        /*001a*/ 	.short	0x0000


	//----- nvinfo : EIATTR_MAXREG_COUNT
	.align		4
        /*001c*/ 	.byte	0x03, 0x1b
        /*001e*/ 	.short	0x00ff


	//----- nvinfo : EIATTR_NUM_BARRIERS
	.align		4
        /*0020*/ 	.byte	0x02, 0x4c
        /*0022*/ 	.byte	0x01
	.zero		1


	//----- nvinfo : EIATTR_MERCURY_ISA_VERSION
	.align		4
        /*0024*/ 	.byte	0x03, 0x5f
        /*0026*/ 	.short	0x0101


	//----- nvinfo : EIATTR_COOP_GROUP_MASK_REGIDS
	.align		4
        /*0028*/ 	.byte	0x04, 0x29
        /*002a*/ 	.short	(.L_1925 - .L_1924)


	//   ....[0]....
.L_1924:
        /*002c*/ 	.word	0xffffffff


	//   ....[1]....
        /*0030*/ 	.word	0xffffffff


	//   ....[2]....
        /*0034*/ 	.word	0xffffffff


	//   ....[3]....
        /*0038*/ 	.word	0xffffffff


	//   ....[4]....
        /*003c*/ 	.word	0xffffffff


	//   ....[5]....
        /*0040*/ 	.word	0xffffffff


	//   ....[6]....
        /*0044*/ 	.word	0xffffffff


	//   ....[7]....
        /*0048*/ 	.word	0xffffffff


	//   ....[8]....
        /*004c*/ 	.word	0xffffffff


	//   ....[9]....
        /*0050*/ 	.word	0xffffffff


	//   ....[10]....
        /*0054*/ 	.word	0x05000070


	//   ....[11]....
        /*0058*/ 	.word	0x05000070


	//   ....[12]....
        /*005c*/ 	.word	0x05000070


	//   ....[13]....
        /*0060*/ 	.word	0x05000070


	//   ....[14]....
        /*0064*/ 	.word	0x05000070


	//   ....[15]....
        /*0068*/ 	.word	0x05000070


	//   ....[16]....
        /*006c*/ 	.word	0x05000070


	//   ....[17]....
        /*0070*/ 	.word	0x05000070


	//   ....[18]....
        /*0074*/ 	.word	0x05000070


	//   ....[19]....
        /*0078*/ 	.word	0x05000070


	//----- nvinfo : EIATTR_COOP_GROUP_INSTR_OFFSETS
	.align		4
.L_1925:
        /*007c*/ 	.byte	0x04, 0x28
        /*007e*/ 	.short	(.L_1927 - .L_1926)


	//   ....[0]....
.L_1926:
        /*0080*/ 	.word	0x00001120


	//   ....[1]....
        /*0084*/ 	.word	0x00001130


	//   ....[2]....
        /*0088*/ 	.word	0x00001160


	//   ....[3]....
        /*008c*/ 	.word	0x00001170


	//   ....[4]....
        /*0090*/ 	.word	0x000011a0


	//   ....[5]....
        /*0094*/ 	.word	0x000011b0


	//   ....[6]....
        /*0098*/ 	.word	0x000011e0


	//   ....[7]....
        /*009c*/ 	.word	0x000011f0


	//   ....[8]....
        /*00a0*/ 	.word	0x00001220


	//   ....[9]....
        /*00a4*/ 	.word	0x00001230


	//   ....[10]....
        /*00a8*/ 	.word	0x000020e0


	//   ....[11]....
        /*00ac*/ 	.word	0x00002140


	//   ....[12]....
        /*00b0*/ 	.word	0x000021a0


	//   ....[13]....
        /*00b4*/ 	.word	0x00002200


	//   ....[14]....
        /*00b8*/ 	.word	0x00002270


	//   ....[15]....
        /*00bc*/ 	.word	0x000022d0


	//   ....[16]....
        /*00c0*/ 	.word	0x00002340


	//   ....[17]....
        /*00c4*/ 	.word	0x000023a0


	//   ....[18]....
        /*00c8*/ 	.word	0x00002410


	//   ....[19]....
        /*00cc*/ 	.word	0x00002470


	//----- nvinfo : EIATTR_EXIT_INSTR_OFFSETS
	.align		4
.L_1927:
        /*00d0*/ 	.byte	0x04, 0x1c
        /*00d2*/ 	.short	(.L_1929 - .L_1928)


	//   ....[0]....
.L_1928:
        /*00d4*/ 	.word	0x00002000


	//   ....[1]....
        /*00d8*/ 	.word	0x00002090


	//----- nvinfo : EIATTR_MAX_THREADS
	.align		4
.L_1929:
        /*00dc*/ 	.byte	0x04, 0x05
        /*00de*/ 	.short	(.L_1931 - .L_1930)
.L_1930:
        /*00e0*/ 	.word	0x00000080
        /*00e4*/ 	.word	0x00000001
        /*00e8*/ 	.word	0x00000001


	//----- nvinfo : EIATTR_CRS_STACK_SIZE
	.align		4
.L_1931:
        /*00ec*/ 	.byte	0x04, 0x1e
        /*00ee*/ 	.short	(.L_1933 - .L_1932)
.L_1932:
        /*00f0*/ 	.word	0x00000000


	//----- nvinfo : EIATTR_CBANK_PARAM_SIZE
	.align		4
.L_1933:
        /*00f4*/ 	.byte	0x03, 0x19
        /*00f6*/ 	.short	0x0128


	//----- nvinfo : EIATTR_PARAM_CBANK
	.align		4
        /*00f8*/ 	.byte	0x04, 0x0a
        /*00fa*/ 	.short	(.L_1935 - .L_1934)
	.align		4
.L_1934:
        /*00fc*/ 	.word	index@(.nv.constant0._ZN10layer_norm13ln_bwd_kernelINS_13Kernel_traitsIf13__nv_bfloat16S2_S2_fjLj2048ELj1ELj1ELj4ELj16ENS_18Kernel_traits_baseILj2048EfS2_S2_S2_fjLj128EEEEELb0ELb0ELb0ELb0EEEvNS_9BwdParamsE)
        /*0100*/ 	.short	0x0210
        /*0102*/ 	.short	0x0128


	//----- nvinfo : EIATTR_SW_WAR
	.align		4
.L_1935:
        /*0104*/ 	.byte	0x04, 0x36
        /*0106*/ 	.short	(.L_1937 - .L_1936)
.L_1936:
        /*0108*/ 	.word	0x00000008
.L_1937:


//--------------------- .nv.info._ZN10layer_norm13ln_bwd_kernelINS_13Kernel_traitsIf13__nv_bfloat16S2_S2_fjLj2048ELj1ELj1ELj4ELj16ENS_18Kernel_traits_baseILj2048EfS2_S2_S2_fjLj128EEEEELb0ELb0ELb0ELb1EEEvNS_9BwdParamsE --------------------------
	.section	.nv.info._ZN10layer_norm13ln_bwd_kernelINS_13Kernel_traitsIf13__nv_bfloat16S2_S2_fjLj2048ELj1ELj1ELj4ELj16ENS_18Kernel_traits_baseILj2048EfS2_S2_S2_fjLj128EEEEELb0ELb0ELb0ELb1EEEvNS_9BwdParamsE,"",@"SHT_CUDA_INFO"
	.sectionflags	@""
	.align	4


	//----- nvinfo : EIATTR_CUDA_API_VERSION
	.align		4
        /*0000*/ 	.byte	0x04, 0x37
        /*0002*/ 	.short	(.L_1939 - .L_1938)
.L_1938:
        /*0004*/ 	.word	0x00000082


	//----- nvinfo : EIATTR_KPARAM_INFO
	.align		4
.L_1939:
        /*0008*/ 	.byte	0x04, 0x17
        /*000a*/ 	.short	(.L_1941 - .L_1940)
.L_1940:
        /*000c*/ 	.word	0x00000000
        /*0010*/ 	.short	0x0000
        /*0012*/ 	.short	0x0000
        /*0014*/ 	.byte	0x00, 0xf0, 0xa1, 0x04


	//----- nvinfo : EIATTR_SPARSE_MMA_MASK
	.align		4
.L_1941:
        /*0018*/ 	.byte	0x03, 0x50
        /*001a*/ 	.short	0x0000


	//----- nvinfo : EIATTR_MAXREG_COUNT
	.align		4
        /*001c*/ 	.byte	0x03, 0x1b
        /*001e*/ 	.short	0x00ff


	//----- nvinfo : EIATTR_NUM_BARRIERS
	.align		4
        /*0020*/ 	.byte	0x02, 0x4c
        /*0022*/ 	.byte	0x01
	.zero		1


	//----- nvinfo : EIATTR_MERCURY_ISA_VERSION
	.align		4
        /*0024*/ 	.byte	0x03, 0x5f
        /*0026*/ 	.short	0x0101


	//----- nvinfo : EIATTR_COOP_GROUP_MASK_REGIDS
	.align		4
        /*0028*/ 	.byte	0x04, 0x29
        /*002a*/ 	.short	(.L_1943 - .L_1942)


	//   ....[0]....
.L_1942:
        /*002c*/ 	.word	0xffffffff


	//   ....[1]....
        /*0030*/ 	.word	0xffffffff


	//   ....[2]....
        /*0034*/ 	.word	0xffffffff


	//   ....[3]....
        /*0038*/ 	.word	0xffffffff


	//   ....[4]....
        /*003c*/ 	.word	0xffffffff


	//   ....[5]....
        /*0040*/ 	.word	0xffffffff


	//   ....[6]....
        /*0044*/ 	.word	0xffffffff


	//   ....[7]....
        /*0048*/ 	.word	0xffffffff


	//   ....[8]....
        /*004c*/ 	.word	0xffffffff


	//   ....[9]....
        /*0050*/ 	.word	0xffffffff


	//   ....[10]....
        /*0054*/ 	.word	0x05000026


	//   ....[11]....
        /*0058*/ 	.word	0x05000026


	//   ....[12]....
        /*005c*/ 	.word	0x05000026


	//   ....[13]....
        /*0060*/ 	.word	0x05000026


	//   ....[14]....
        /*0064*/ 	.word	0x05000026


	//   ....[15]....
        /*0068*/ 	.word	0x05000026


	//   ....[16]....
        /*006c*/ 	.word	0x05000026


	//   ....[17]....
        /*0070*/ 	.word	0x05000026


	//   ....[18]....
        /*0074*/ 	.word	0x05000026


	//   ....[19]....
        /*0078*/ 	.word	0x05000026


	//----- nvinfo : EIATTR_COOP_GROUP_INSTR_OFFSETS
	.align		4
.L_1943:
        /*007c*/ 	.byte	0x04, 0x28
        /*007e*/ 	.short	(.L_1945 - .L_1944)


	//   ....[0]....
.L_1944:
        /*0080*/ 	.word	0x00001090


	//   ....[1]....
        /*0084*/ 	.word	0x000010a0


	//   ....[2]....
        /*0088*/ 	.word	0x000010d0


	//   ....[3]....
        /*008c*/ 	.word	0x000010e0


	//   ....[4]....
        /*0090*/ 	.word	0x00001110


	//   ....[5]....
        /*0094*/ 	.word	0x00001120


	//   ....[6]....
        /*0098*/ 	.word	0x00001150


	//   ....[7]....
        /*009c*/ 	.word	0x00001160


	//   ....[8]....
        /*00a0*/ 	.word	0x00001190


	//   ....[9]....
        /*00a4*/ 	.word	0x000011a0


	//   ....[10]....
        /*00a8*/ 	.word	0x00002170


	//   ....[11]....
        /*00ac*/ 	.word	0x000021c0


	//   ....[12]....
        /*00b0*/ 	.word	0x00002230


	//   ....[13]....
        /*00b4*/ 	.word	0x00002290


	//   ....[14]....
        /*00b8*/ 	.word	0x00002300


	//   ....[15]....
        /*00bc*/ 	.word	0x00002360


	//   ....[16]....
        /*00c0*/ 	.word	0x000023d0


	//   ....[17]....
        /*00c4*/ 	.word	0x00002430


	//   ....[18]....
        /*00c8*/ 	.word	0x000024a0


	//   ....[19]....
        /*00cc*/ 	.word	0x00002500


	//----- nvinfo : EIATTR_EXIT_INSTR_OFFSETS
	.align		4
.L_1945:
        /*00d0*/ 	.byte	0x04, 0x1c
        /*00d2*/ 	.short	(.L_1947 - .L_1946)


	//   ....[0]....
.L_1946:
        /*00d4*/ 	.word	0x00002110


	//----- nvinfo : EIATTR_MAX_THREADS
	.align		4
.L_1947:
        /*00d8*/ 	.byte	0x04, 0x05
        /*00da*/ 	.short	(.L_1949 - .L_1948)
.L_1948:
        /*00dc*/ 	.word	0x00000080
        /*00e0*/ 	.word	0x00000001
        /*00e4*/ 	.word	0x00000001


	//----- nvinfo : EIATTR_CRS_STACK_SIZE
	.align		4
.L_1949:
        /*00e8*/ 	.byte	0x04, 0x1e
        /*00ea*/ 	.short	(.L_1951 - .L_1950)
.L_1950:
        /*00ec*/ 	.word	0x00000000


	//----- nvinfo : EIATTR_CBANK_PARAM_SIZE
	.align		4
.L_1951:
        /*00f0*/ 	.byte	0x03, 0x19
        /*00f2*/ 	.short	0x0128


	//----- nvinfo : EIATTR_PARAM_CBANK
	.align		4
        /*00f4*/ 	.byte	0x04, 0x0a
        /*00f6*/ 	.short	(.L_1953 - .L_1952)
	.align		4
.L_1952:
        /*00f8*/ 	.word	index@(.nv.constant0._ZN10layer_norm13ln_bwd_kernelINS_13Kernel_traitsIf13__nv_bfloat16S2_S2_fjLj2048ELj1ELj1ELj4ELj16ENS_18Kernel_traits_baseILj2048EfS2_S2_S2_fjLj128EEEEELb0ELb0ELb0ELb1EEEvNS_9BwdParamsE)
        /*00fc*/ 	.short	0x0210
        /*00fe*/ 	.short	0x0128


	//----- nvinfo : EIATTR_SW_WAR
	.align		4
.L_1953:
        /*0100*/ 	.byte	0x04, 0x36
        /*0102*/ 	.short	(.L_1955 - .L_1954)
.L_1954:
        /*0104*/ 	.word	0x00000008
.L_1955:


//--------------------- .nv.info._ZN10layer_norm13ln_bwd_kernelINS_13Kernel_traitsIf13__nv_bfloat16S2_S2_fjLj2048ELj1ELj1ELj4ELj16ENS_18Kernel_traits_baseILj2048EfS2_S2_S2_fjLj128EEEEELb0ELb0ELb1ELb0EEEvNS_9BwdParamsE --------------------------
	.section	.nv.info._ZN10layer_norm13ln_bwd_kernelINS_13Kernel_traitsIf13__nv_bfloat16S2_S2_fjLj2048ELj1ELj1ELj4ELj16ENS_18Kernel_traits_baseILj2048EfS2_S2_S2_fjLj128EEEEELb0ELb0ELb1ELb0EEEvNS_9BwdParamsE,"",@"SHT_CUDA_INFO"
	.sectionflags	@""
	.align	4


	//----- nvinfo : EIATTR_CUDA_API_VERSION
	.align		4
        /*0000*/ 	.byte	0x04, 0x37
        /*0002*/ 	.short	(.L_1957 - .L_1956)
.L_1956:
        /*0004*/ 	.word	0x00000082


	//----- nvinfo : EIATTR_KPARAM_INFO
	.align		4
.L_1957:
        /*0008*/ 	.byte	0x04, 0x17
        /*000a*/ 	.short	(.L_1959 - .L_1958)
.L_1958:
        /*000c*/ 	.word	0x00000000
        /*0010*/ 	.short	0x0000
        /*0012*/ 	.short	0x0000
        /*0014*/ 	.byte	0x00, 0xf0, 0xa1, 0x04


	//----- nvinfo : EIATTR_SPARSE_MMA_MASK
	.align		4
.L_1959:
        /*0018*/ 	.byte	0x03, 0x50
        /*001a*/ 	.short	0x0000


	//----- nvinfo : EIATTR_MAXREG_COUNT
	.align		4
        /*001c*/ 	.byte	0x03, 0x1b
        /*001e*/ 	.short	0x00ff


	//----- nvinfo : EIATTR_NUM_BARRIERS
	.align		4
        /*0020*/ 	.byte	0x02, 0x4c
        /*0022*/ 	.byte	0x01
	.zero		1


	//----- nvinfo : EIATTR_MERCURY_ISA_VERSION
	.align		4
        /*0024*/ 	.byte	0x03, 0x5f
        /*0026*/ 	.short	0x0101


	//----- nvinfo : EIATTR_COOP_GROUP_MASK_REGIDS
	.align		4
        /*0028*/ 	.byte	0x04, 0x29
        /*002a*/ 	.short	(.L_1961 - .L_1960)


	//   ....[0]....
.L_1960:
        /*002c*/ 	.word	0xffffffff


	//   ....[1]....
        /*0030*/ 	.word	0xffffffff


	//   ....[2]....
        /*0034*/ 	.word	0xffffffff


	//   ....[3]....
        /*0038*/ 	.word	0xffffffff


	//   ....[4]....
        /*003c*/ 	.word	0xffffffff


	//   ....[5]....
        /*0040*/ 	.word	0xffffffff


	//   ....[6]....
        /*0044*/ 	.word	0xffffffff


	//   ....[7]....
        /*0048*/ 	.word	0xffffffff


	//   ....[8]....
        /*004c*/ 	.word	0xffffffff


	//   ....[9]....
        /*0050*/ 	.word	0xffffffff


	//   ....[10]....
        /*0054*/ 	.word	0x05000076


	//   ....[11]....
        /*0058*/ 	.word	0x05000076


	//   ....[12]....
        /*005c*/ 	.word	0x05000076


	//   ....[13]....
        /*0060*/ 	.word	0x05000076


	//   ....[14]....
        /*0064*/ 	.word	0x05000076


	//   ....[15]....
        /*0068*/ 	.word	0x05000076


	//   ....[16]....
        /*006c*/ 	.word	0x05000076


	//   ....[17]....
        /*0070*/ 	.word	0x05000076


	//   ....[18]....
        /*0074*/ 	.word	0x05000076


	//   ....[19]....
        /*0078*/ 	.word	0x05000076


	//----- nvinfo : EIATTR_COOP_GROUP_INSTR_OFFSETS
	.align		4
.L_1961:
        /*007c*/ 	.byte	0x04, 0x28
        /*007e*/ 	.short	(.L_1963 - .L_1962)


	//   ....[0]....
.L_1962:
        /*0080*/ 	.word	0x000012c0


	//   ....[1]....
        /*0084*/ 	.word	0x000012d0


	//   ....[2]....
        /*0088*/ 	.word	0x00001300


	//   ....[3]....
        /*008c*/ 	.word	0x00001310


	//   ....[4]....
        /*0090*/ 	.word	0x00001340


	//   ....[5]....
        /*0094*/ 	.word	0x00001350


	//   ....[6]....
        /*0098*/ 	.word	0x00001380


	//   ....[7]....
        /*009c*/ 	.word	0x00001390


	//   ....[8]....
        /*00a0*/ 	.word	0x000013c0


	//   ....[9]....
        /*00a4*/ 	.word	0x000013d0


	//   ....[10]....
        /*00a8*/ 	.word	0x00002da0


	//   ....[11]....
        /*00ac*/ 	.word	0x00002df0


	//   ....[12]....
        /*00b0*/ 	.word	0x00002e60


	//   ....[13]....
        /*00b4*/ 	.word	0x00002ec0


	//   ....[14]....
        /*00b8*/ 	.word	0x00002f30


	//   ....[15]....
        /*00bc*/ 	.word	0x00002f90


	//   ....[16]....
        /*00c0*/ 	.word	0x00003000


	//   ....[17]....
        /*00c4*/ 	.word	0x00003060


	//   ....[18]....
        /*00c8*/ 	.word	0x000030d0


	//   ....[19]....
        /*00cc*/ 	.word	0x00003130


	//----- nvinfo : EIATTR_EXIT_INSTR_OFFSETS
	.align		4
.L_1963:
        /*00d0*/ 	.byte	0x04, 0x1c
        /*00d2*/ 	.short	(.L_1965 - .L_1964)


	//   ....[0]....
.L_1964:
        /*00d4*/ 	.word	0x00002cb0


	//   ....[1]....
        /*00d8*/ 	.word	0x00002d40


	//----- nvinfo : EIATTR_MAX_THREADS
	.align		4
.L_1965:
        /*00dc*/ 	.byte	0x04, 0x05
        /*00de*/ 	.short	(.L_1967 - .L_1966)
.L_1966:
        /*00e0*/ 	.word	0x00000080
        /*00e4*/ 	.word	0x00000001
        /*00e8*/ 	.word	0x00000001


	//----- nvinfo : EIATTR_CRS_STACK_SIZE
	.align		4
.L_1967:
        /*00ec*/ 	.byte	0x04, 0x1e
        /*00ee*/ 	.short	(.L_1969 - .L_1968)
.L_1968:
        /*00f0*/ 	.word	0x00000000


	//----- nvinfo : EIATTR_CBANK_PARAM_SIZE
	.align		4
.L_1969:
        /*00f4*/ 	.byte	0x03, 0x19
        /*00f6*/ 	.short	0x0128


	//----- nvinfo : EIATTR_PARAM_CBANK
	.align		4
        /*00f8*/ 	.byte	0x04, 0x0a
        /*00fa*/ 	.short	(.L_1971 - .L_1970)
	.align		4
.L_1970:
        /*00fc*/ 	.word	index@(.nv.constant0._ZN10layer_norm13ln_bwd_kernelINS_13Kernel_traitsIf13__nv_bfloat16S2_S2_fjLj2048ELj1ELj1ELj4ELj16ENS_18Kernel_traits_baseILj2048EfS2_S2_S2_fjLj128EEEEELb0ELb0ELb1ELb0EEEvNS_9BwdParamsE)
        /*0100*/ 	.short	0x0210
        /*0102*/ 	.short	0x0128


	//----- nvinfo : EIATTR_SW_WAR
	.align		4
.L_1971:
        /*0104*/ 	.byte	0x04, 0x36
        /*0106*/ 	.short	(.L_1973 - .L_1972)
.L_1972:
        /*0108*/ 	.word	0x00000008
.L_1973:


//--------------------- .nv.info._ZN10layer_norm13ln_bwd_kernelINS_13Kernel_traitsIf13__nv_bfloat16S2_S2_fjLj2048ELj1ELj1ELj4ELj16ENS_18Kernel_traits_baseILj2048EfS2_S2_S2_fjLj128EEEEELb0ELb0ELb1ELb1EEEvNS_9BwdParamsE --------------------------
	.section	.nv.info._ZN10layer_norm13ln_bwd_kernelINS_13Kernel_traitsIf13__nv_bfloat16S2_S2_fjLj2048ELj1ELj1ELj4ELj16ENS_18Kernel_traits_baseILj2048EfS2_S2_S2_fjLj128EEEEELb0ELb0ELb1ELb1EEEvNS_9BwdParamsE,"",@"SHT_CUDA_INFO"
	.sectionflags	@""
	.align	4


	//----- nvinfo : EIATTR_CUDA_API_VERSION
	.align		4
        /*0000*/ 	.byte	0x04, 0x37
        /*0002*/ 	.short	(.L_1975 - .L_1974)
.L_1974:
        /*0004*/ 	.word	0x00000082


	//----- nvinfo : EIATTR_KPARAM_INFO
	.align		4
.L_1975:
        /*0008*/ 	.byte	0x04, 0x17
        /*000a*/ 	.short	(.L_1977 - .L_1976)
.L_1976:
        /*000c*/ 	.word	0x00000000
        /*0010*/ 	.short	0x0000
        /*0012*/ 	.short	0x0000
        /*0014*/ 	.byte	0x00, 0xf0, 0xa1, 0x04


	//----- nvinfo : EIATTR_SPARSE_MMA_MASK
	.align		4
.L_1977:
        /*0018*/ 	.byte	0x03, 0x50
        /*001a*/ 	.short	0x0000


	//----- nvinfo : EIATTR_MAXREG_COUNT
	.align		4
        /*001c*/ 	.byte	0x03, 0x1b
        /*001e*/ 	.short	0x00ff


	//----- nvinfo : EIATTR_NUM_BARRIERS
	.align		4
        /*0020*/ 	.byte	0x02, 0x4c
        /*0022*/ 	.byte	0x01
	.zero		1


	//----- nvinfo : EIATTR_MERCURY_ISA_VERSION
	.align		4
        /*0024*/ 	.byte	0x03, 0x5f
        /*0026*/ 	.short	0x0101


	//----- nvinfo : EIATTR_COOP_GROUP_MASK_REGIDS
	.align		4
        /*0028*/ 	.byte	0x04, 0x29
        /*002a*/ 	.short	(.L_1979 - .L_1978)


	//   ....[0]....
.L_1978:
        /*002c*/ 	.word	0xffffffff


	//   ....[1]....
        /*0030*/ 	.word	0xffffffff


	//   ....[2]....
        /*0034*/ 	.word	0xffffffff


	//   ....[3]....
        /*0038*/ 	.word	0xffffffff


	//   ....[4]....
        /*003c*/ 	.word	0xffffffff


	//   ....[5]....
        /*0040*/ 	.word	0xffffffff


	//   ....[6]....
        /*0044*/ 	.word	0xffffffff


	//   ....[7]....
        /*0048*/ 	.word	0xffffffff


	//   ....[8]....
        /*004c*/ 	.word	0xffffffff


	//   ....[9]....
        /*0050*/ 	.word	0xffffffff


	//   ....[10]....
        /*0054*/ 	.word	0x05000066


	//   ....[11]....
        /*0058*/ 	.word	0x05000066


	//   ....[12]....
        /*005c*/ 	.word	0x05000066


	//   ....[13]....
        /*0060*/ 	.word	0x05000066


	//   ....[14]....
        /*0064*/ 	.word	0x05000066


	//   ....[15]....
        /*0068*/ 	.word	0x05000066


	//   ....[16]....
        /*006c*/ 	.word	0x05000066


	//   ....[17]....
        /*0070*/ 	.word	0x05000066


	//   ....[18]....
        /*0074*/ 	.word	0x05000066


	//   ....[19]....
        /*0078*/ 	.word	0x05000066


	//----- nvinfo : EIATTR_COOP_GROUP_INSTR_OFFSETS
	.align		4
.L_1979:
        /*007c*/ 	.byte	0x04, 0x28
        /*007e*/ 	.short	(.L_1981 - .L_1980)


	//   ....[0]....
.L_1980:
        /*0080*/ 	.word	0x000011e0


	//   ....[1]....
        /*0084*/ 	.word	0x000011f0


	//   ....[2]....
        /*0088*/ 	.word	0x00001220


	//   ....[3]....
        /*008c*/ 	.word	0x00001230


	//   ....[4]....
        /*0090*/ 	.word	0x00001260


	//   ....[5]....
        /*0094*/ 	.word	0x00001270


	//   ....[6]....
        /*0098*/ 	.word	0x000012a0


	//   ....[7]....
        /*009c*/ 	.word	0x000012b0


	//   ....[8]....
        /*00a0*/ 	.word	0x000012e0


	//   ....[9]....
        /*00a4*/ 	.word	0x000012f0


	//   ....[10]....
        /*00a8*/ 	.word	0x00002b10


	//   ....[11]....
        /*00ac*/ 	.word	0x00002b60


	//   ....[12]....
        /*00b0*/ 	.word	0x00002bd0


	//   ....[13]....
        /*00b4*/ 	.word	0x00002c30


	//   ....[14]....
        /*00b8*/ 	.word	0x00002ca0


	//   ....[15]....
        /*00bc*/ 	.word	0x00002d00


	//   ....[16]....
        /*00c0*/ 	.word	0x00002d70


	//   ....[17]....
        /*00c4*/ 	.word	0x00002dd0


	//   ....[18]....
        /*00c8*/ 	.word	0x00002e40


	//   ....[19]....
        /*00cc*/ 	.word	0x00002ea0


	//----- nvinfo : EIATTR_EXIT_INSTR_OFFSETS
	.align		4
.L_1981:
        /*00d0*/ 	.byte	0x04, 0x1c
        /*00d2*/ 	.short	(.L_1983 - .L_1982)


	//   ....[0]....
.L_1982:
        /*00d4*/ 	.word	0x00002ab0


	//----- nvinfo : EIATTR_MAX_THREADS
	.align		4
.L_1983:
        /*00d8*/ 	.byte	0x04, 0x05
        /*00da*/ 	.short	(.L_1985 - .L_1984)
.L_1984:
        /*00dc*/ 	.word	0x00000080
        /*00e0*/ 	.word	0x00000001
        /*00e4*/ 	.word	0x00000001


	//----- nvinfo : EIATTR_CRS_STACK_SIZE
	.align		4
.L_1985:
        /*00e8*/ 	.byte	0x04, 0x1e
        /*00ea*/ 	.short	(.L_1987 - .L_1986)
.L_1986:
        /*00ec*/ 	.word	0x00000000


	//----- nvinfo : EIATTR_CBANK_PARAM_SIZE
	.align		4
.L_1987:
        /*00f0*/ 	.byte	0x03, 0x19
        /*00f2*/ 	.short	0x0128


	//----- nvinfo : EIATTR_PARAM_CBANK
	.align		4
        /*00f4*/ 	.byte	0x04, 0x0a
        /*00f6*/ 	.short	(.L_1989 - .L_1988)
	.align		4
.L_1988:
        /*00f8*/ 	.word	index@(.nv.constant0._ZN10layer_norm13ln_bwd_kernelINS_13Kernel_traitsIf13__nv_bfloat16S2_S2_fjLj2048ELj1ELj1ELj4ELj16ENS_18Kernel_traits_baseILj2048EfS2_S2_S2_fjLj128EEEEELb0ELb0ELb1ELb1EEEvNS_9BwdParamsE)
        /*00fc*/ 	.short	0x0210
        /*00fe*/ 	.short	0x0128


	//----- nvinfo : EIATTR_SW_WAR
	.align		4
.L_1989:
        /*0100*/ 	.byte	0x04, 0x36
        /*0102*/ 	.short	(.L_1991 - .L_1990)
.L_1990:
        /*0104*/ 	.word	0x00000008
.L_1991:


//--------------------- .nv.info._ZN10layer_norm13ln_bwd_kernelINS_13Kernel_traitsIf13__nv_bfloat16S2_S2_fjLj2048ELj1ELj1ELj4ELj16ENS_18Kernel_traits_baseILj2048EfS2_S2_S2_fjLj128EEEEELb0ELb1ELb0ELb0EEEvNS_9BwdParamsE --------------------------
	.section	.nv.info._ZN10layer_norm13ln_bwd_kernelINS_13Kernel_traitsIf13__nv_bfloat16S2_S2_fjLj2048ELj1ELj1ELj4ELj16ENS_18Kernel_traits_baseILj2048EfS2_S2_S2_fjLj128EEEEELb0ELb1ELb0ELb0EEEvNS_9BwdParamsE,"",@"SHT_CUDA_INFO"
	.sectionflags	@""
	.align	4


	//----- nvinfo : EIATTR_CUDA_API_VERSION
	.align		4
        /*0000*/ 	.byte	0x04, 0x37
        /*0002*/ 	.short	(.L_1993 - .L_1992)
.L_1992:
        /*0004*/ 	.word	0x00000082


	//----- nvinfo : EIATTR_KPARAM_INFO
	.align		4
.L_1993:
        /*0008*/ 	.byte	0x04, 0x17
        /*000a*/ 	.short	(.L_1995 - .L_1994)
.L_1994:
        /*000c*/ 	.word	0x00000000
        /*0010*/ 	.short	0x0000
        /*0012*/ 	.short	0x0000
        /*0014*/ 	.byte	0x00, 0xf0, 0xa1, 0x04


	//----- nvinfo : EIATTR_SPARSE_MMA_MASK
	.align		4
.L_1995:
        /*0018*/ 	.byte	0x03, 0x50
        /*001a*/ 	.short	0x0000


	//----- nvinfo : EIATTR_MAXREG_COUNT
	.align		4
        /*001c*/ 	.byte	0x03, 0x1b
        /*001e*/ 	.short	0x00ff


	//----- nvinfo : EIATTR_NUM_BARRIERS
	.align		4
        /*0020*/ 	.byte	0x02, 0x4c
        /*0022*/ 	.byte	0x01
	.zero		1


	//----- nvinfo : EIATTR_MERCURY_ISA_VERSION
	.align		4
        /*0024*/ 	.byte	0x03, 0x5f
        /*0026*/ 	.short	0x0101


	//----- nvinfo : EIATTR_COOP_GROUP_MASK_REGIDS
	.align		4
        /*0028*/ 	.byte	0x04, 0x29
        /*002a*/ 	.short	(.L_1997 - .L_1996)


	//   ....[0]....
.L_1996:
        /*002c*/ 	.word	0xffffffff


	//   ....[1]....
        /*0030*/ 	.word	0xffffffff


	//   ....[2]....
        /*0034*/ 	.word	0xffffffff


	//   ....[3]....
        /*0038*/ 	.word	0xffffffff


	//   ....[4]....
        /*003c*/ 	.word	0xffffffff


	//   ....[5]....
        /*0040*/ 	.word	0xffffffff


	//   ....[6]....
        /*0044*/ 	.word	0xffffffff


	//   ....[7]....
        /*0048*/ 	.word	0xffffffff


	//   ....[8]....
        /*004c*/ 	.word	0xffffffff


	//   ....[9]....
        /*0050*/ 	.word	0xffffffff


	//   ....[10]....
        /*0054*/ 	.word	0x05000090


	//   ....[11]....
        /*0058*/ 	.word	0x05000090


	//   ....[12]....
        /*005c*/ 	.word	0x05000090


	//   ....[13]....
        /*0060*/ 	.word	0x05000090


	//   ....[14]....
        /*0064*/ 	.word	0x05000090


	//   ....[15]....
        /*0068*/ 	.word	0x05000090


	//   ....[16]....
        /*006c*/ 	.word	0x05000090


	//   ....[17]....
        /*0070*/ 	.word	0x05000090


	//   ....[18]....
        /*0074*/ 	.word	0x05000090


	//   ....[19]....
        /*0078*/ 	.word	0x05000090


	//----- nvinfo : EIATTR_COOP_GROUP_INSTR_OFFSETS
	.align		4
.L_1997:
        /*007c*/ 	.byte	0x04, 0x28
        /*007e*/ 	.short	(.L_1999 - .L_1998)


	//   ....[0]....
.L_1998:
        /*0080*/ 	.word	0x00001230


	//   ....[1]....
        /*0084*/ 	.word	0x00001240


	//   ....[2]....
        /*0088*/ 	.word	0x00001270


	//   ....[3]....
        /*008c*/ 	.word	0x00001280


	//   ....[4]....
        /*0090*/ 	.word	0x000012b0


	//   ....[5]....
        /*0094*/ 	.word	0x000012c0


	//   ....[6]....
        /*0098*/ 	.word	0x000012f0


	//   ....[7]....
        /*009c*/ 	.word	0x00001300


	//   ....[8]....
        /*00a0*/ 	.word	0x00001330


	//   ....[9]....
        /*00a4*/ 	.word	0x00001340


	//   ....[10]....
        /*00a8*/ 	.word	0x00002610


	//   ....[11]....
        /*00ac*/ 	.word	0x00002670


	//   ....[12]....
        /*00b0*/ 	.word	0x000026d0


	//   ....[13]....
        /*00b4*/ 	.word	0x00002730


	//   ....[14]....
        /*00b8*/ 	.word	0x000027a0


	//   ....[15]....
        /*00bc*/ 	.word	0x00002800


	//   ....[16]....
        /*00c0*/ 	.word	0x00002870


	//   ....[17]....
        /*00c4*/ 	.word	0x000028d0


	//   ....[18]....
        /*00c8*/ 	.word	0x00002940


	//   ....[19]....
        /*00cc*/ 	.word	0x000029a0


	//----- nvinfo : EIATTR_EXIT_INSTR_OFFSETS
	.align		4
.L_1999:
        /*00d0*/ 	.byte	0x04, 0x1c
        /*00d2*/ 	.short	(.L_2001 - .L_2000)


	//   ....[0]....
.L_2000:
        /*00d4*/ 	.word	0x000024f0


	//   ....[1]....
        /*00d8*/ 	.word	0x000025c0


	//----- nvinfo : EIATTR_MAX_THREADS
	.align		4
.L_2001:
        /*00dc*/ 	.byte	0x04, 0x05
        /*00de*/ 	.short	(.L_2003 - .L_2002)
.L_2002:
        /*00e0*/ 	.word	0x00000080
        /*00e4*/ 	.word	0x00000001
        /*00e8*/ 	.word	0x00000001


	//----- nvinfo : EIATTR_CRS_STACK_SIZE
	.align		4
.L_2003:
        /*00ec*/ 	.byte	0x04, 0x1e
        /*00ee*/ 	.short	(.L_2005 - .L_2004)
.L_2004:
        /*00f0*/ 	.word	0x00000000


	//----- nvinfo : EIATTR_CBANK_PARAM_SIZE
	.align		4
.L_2005:
        /*00f4*/ 	.byte	0x03, 0x19
        /*00f6*/ 	.short	0x0128


	//----- nvinfo : EIATTR_PARAM_CBANK
	.align		4
        /*00f8*/ 	.byte	0x04, 0x0a
        /*00fa*/ 	.short	(.L_2007 - .L_2006)
	.align		4
.L_2006:
        /*00fc*/ 	.word	index@(.nv.constant0._ZN10layer_norm13ln_bwd_kernelINS_13Kernel_traitsIf13__nv_bfloat16S2_S2_fjLj2048ELj1ELj1ELj4ELj16ENS_18Kernel_traits_baseILj2048EfS2_S2_S2_fjLj128EEEEELb0ELb1ELb0ELb0EEEvNS_9BwdParamsE)
        /*0100*/ 	.short	0x0210
        /*0102*/ 	.short	0x0128


	//----- nvinfo : EIATTR_SW_WAR
	.align		4
.L_2007:
        /*0104*/ 	.byte	0x04, 0x36
        /*0106*/ 	.short	(.L_2009 - .L_2008)
.L_2008:
        /*0108*/ 	.word	0x00000008
.L_2009:


//--------------------- .nv.info._ZN10layer_norm13ln_bwd_kernelINS_13Kernel_traitsIf13__nv_bfloat16S2_S2_fjLj2048ELj1ELj1ELj4ELj16ENS_18Kernel_traits_baseILj2048EfS2_S2_S2_fjLj128EEEEELb0ELb1ELb0ELb1EEEvNS_9BwdParamsE --------------------------
	.section	.nv.info._ZN10layer_norm13ln_bwd_kernelINS_13Kernel_traitsIf13__nv_bfloat16S2_S2_fjLj2048ELj1ELj1ELj4ELj16ENS_18Kernel_traits_baseILj2048EfS2_S2_S2_fjLj128EEEEELb0ELb1ELb0ELb1EEEvNS_9BwdParamsE,"",@"SHT_CUDA_INFO"
	.sectionflags	@""
	.align	4


	//----- nvinfo : EIATTR_CUDA_API_VERSION
	.align		4
        /*0000*/ 	.byte	0x04, 0x37
        /*0002*/ 	.short	(.L_2011 - .L_2010)
.L_2010:
        /*0004*/ 	.word	0x00000082


	//----- nvinfo : EIATTR_KPARAM_INFO
	.align		4
.L_2011:
        /*0008*/ 	.byte	0x04, 0x17
        /*000a*/ 	.short	(.L_2013 - .L_2012)
.L_2012:
        /*000c*/ 	.word	0x00000000
        /*0010*/ 	.short	0x0000
        /*0012*/ 	.short	0x0000
        /*0014*/ 	.byte	0x00, 0xf0, 0xa1, 0x04


	//----- nvinfo : EIATTR_SPARSE_MMA_MASK
	.align		4
.L_2013:
        /*0018*/ 	.byte	0x03, 0x50
        /*001a*/ 	.short	0x0000


	//----- nvinfo : EIATTR_MAXREG_COUNT
	.align		4
        /*001c*/ 	.byte	0x03, 0x1b
        /*001e*/ 	.short	0x00ff


	//----- nvinfo : EIATTR_NUM_BARRIERS
	.align		4
        /*0020*/ 	.byte	0x02, 0x4c
        /*0022*/ 	.byte	0x01
	.zero		1


	//----- nvinfo : EIATTR_MERCURY_ISA_VERSION
	.align		4
        /*0024*/ 	.byte	0x03, 0x5f
        /*0026*/ 	.short	0x0101


	//----- nvinfo : EIATTR_COOP_GROUP_MASK_REGIDS
	.align		4
        /*0028*/ 	.byte	0x04, 0x29
        /*002a*/ 	.short	(.L_2015 - .L_2014)


	//   ....[0]....
.L_2014:
        /*002c*/ 	.word	0xffffffff


	//   ....[1]....
        /*0030*/ 	.word	0xffffffff


	//   ....[2]....
        /*0034*/ 	.word	0xffffffff


	//   ....[3]....
        /*0038*/ 	.word	0xffffffff


	//   ....[4]....
        /*003c*/ 	.word	0xffffffff


	//   ....[5]....
        /*0040*/ 	.word	0xffffffff


	//   ....[6]....
        /*0044*/ 	.word	0xffffffff


	//   ....[7]....
        /*0048*/ 	.word	0xffffffff


	//   ....[8]....
        /*004c*/ 	.word	0xffffffff


	//   ....[9]....
        /*0050*/ 	.word	0xffffffff


	//   ....[10]....
        /*0054*/ 	.word	0x05000036


	//   ....[11]....
        /*0058*/ 	.word	0x05000036


	//   ....[12]....
        /*005c*/ 	.word	0x05000036


	//   ....[13]....
        /*0060*/ 	.word	0x05000036


	//   ....[14]....
        /*0064*/ 	.word	0x05000036


	//   ....[15]....
        /*0068*/ 	.word	0x05000036


	//   ....[16]....
        /*006c*/ 	.word	0x05000036


	//   ....[17]....
        /*0070*/ 	.word	0x05000036


	//   ....[18]....
        /*0074*/ 	.word	0x05000036


	//   ....[19]....
        /*0078*/ 	.word	0x05000036


	//----- nvinfo : EIATTR_COOP_GROUP_INSTR_OFFSETS
	.align		4
.L_2015:
        /*007c*/ 	.byte	0x04, 0x28
        /*007e*/ 	.short	(.L_2017 - .L_2016)


	//   ....[0]....
.L_2016:
        /*0080*/ 	.word	0x00001200


	//   ....[1]....
        /*0084*/ 	.word	0x00001210


	//   ....[2]....
        /*0088*/ 	.word	0x00001240


	//   ....[3]....
        /*008c*/ 	.word	0x00001250


	//   ....[4]....
        /*0090*/ 	.word	0x00001280


	//   ....[5]....
        /*0094*/ 	.word	0x00001290


	//   ....[6]....
        /*0098*/ 	.word	0x000012c0


	//   ....[7]....
        /*009c*/ 	.word	0x000012d0


	//   ....[8]....
        /*00a0*/ 	.word	0x00001300


	//   ....[9]....
        /*00a4*/ 	.word	0x00001310


	//   ....[10]....
        /*00a8*/ 	.word	0x00002810


	//   ....[11]....
        /*00ac*/ 	.word	0x00002860


	//   ....[12]....
        /*00b0*/ 	.word	0x000028d0


	//   ....[13]....
        /*00b4*/ 	.word	0x00002930


	//   ....[14]....
        /*00b8*/ 	.word	0x000029a0


	//   ....[15]....
        /*00bc*/ 	.word	0x00002a00


	//   ....[16]....
        /*00c0*/ 	.word	0x00002a70


	//   ....[17]....
        /*00c4*/ 	.word	0x00002ad0


	//   ....[18]....
        /*00c8*/ 	.word	0x00002b40


	//   ....[19]....
        /*00cc*/ 	.word	0x00002ba0


	//----- nvinfo : EIATTR_EXIT_INSTR_OFFSETS
	.align		4
.L_2017:
        /*00d0*/ 	.byte	0x04, 0x1c
        /*00d2*/ 	.short	(.L_2019 - .L_2018)


	//   ....[0]....
.L_2018:
        /*00d4*/ 	.word	0x000027b0


	//----- nvinfo : EIATTR_MAX_THREADS
	.align		4
.L_2019:
        /*00d8*/ 	.byte	0x04, 0x05
        /*00da*/ 	.short	(.L_2021 - .L_2020)
.L_2020:
        /*00dc*/ 	.word	0x00000080
        /*00e0*/ 	.word	0x00000001
        /*00e4*/ 	.word	0x00000001


	//----- nvinfo : EIATTR_CRS_STACK_SIZE
	.align		4
.L_2021:
        /*00e8*/ 	.byte	0x04, 0x1e
        /*00ea*/ 	.short	(.L_2023 - .L_2022)
.L_2022:
        /*00ec*/ 	.word	0x00000000


	//----- nvinfo : EIATTR_CBANK_PARAM_SIZE
	.align		4
.L_2023:
        /*00f0*/ 	.byte	0x03, 0x19
        /*00f2*/ 	.short	0x0128


	//----- nvinfo : EIATTR_PARAM_CBANK
	.align		4
        /*00f4*/ 	.byte	0x04, 0x0a
        /*00f6*/ 	.short	(.L_2025 - .L_2024)
	.align		4
.L_2024:
        /*00f8*/ 	.word	index@(.nv.constant0._ZN10layer_norm13ln_bwd_kernelINS_13Kernel_traitsIf13__nv_bfloat16S2_S2_fjLj2048ELj1ELj1ELj4ELj16ENS_18Kernel_traits_baseILj2048EfS2_S2_S2_fjLj128EEEEELb0ELb1ELb0ELb1EEEvNS_9BwdParamsE)
        /*00fc*/ 	.short	0x0210
        /*00fe*/ 	.short	0x0128


	//----- nvinfo : EIATTR_SW_WAR
	.align		4
.L_2025:
        /*0100*/ 	.byte	0x04, 0x36
        /*0102*/ 	.short	(.L_2027 - .L_2026)
.L_2026:
        /*0104*/ 	.word	0x00000008
.L_2027:


//--------------------- .nv.info._ZN10layer_norm13ln_bwd_kernelINS_13Kernel_traitsIf13__nv_bfloat16S2_S2_fjLj2048ELj1ELj1ELj4ELj16ENS_18Kernel_traits_baseILj2048EfS2_S2_S2_fjLj128EEEEELb0ELb1ELb1ELb0EEEvNS_9BwdParamsE --------------------------
	.section	.nv.info._ZN10layer_norm13ln_bwd_kernelINS_13Kernel_traitsIf13__nv_bfloat16S2_S2_fjLj2048ELj1ELj1ELj4ELj16ENS_18Kernel_traits_baseILj2048EfS2_S2_S2_fjLj128EEEEELb0ELb1ELb1ELb0EEEvNS_9BwdParamsE,"",@"SHT_CUDA_INFO"
	.sectionflags	@""
	.align	4


	//----- nvinfo : EIATTR_CUDA_API_VERSION
	.align		4
        /*0000*/ 	.byte	0x04, 0x37
        /*0002*/ 	.short	(.L_2029 - .L_2028)
.L_2028:
        /*0004*/ 	.word	0x00000082


	//----- nvinfo : EIATTR_KPARAM_INFO
	.align		4
.L_2029:
        /*0008*/ 	.byte	0x04, 0x17
        /*000a*/ 	.short	(.L_2031 - .L_2030)
.L_2030:
        /*000c*/ 	.word	0x00000000
        /*0010*/ 	.short	0x0000
        /*0012*/ 	.short	0x0000
        /*0014*/ 	.byte	0x00, 0xf0, 0xa1, 0x04


	//----- nvinfo : EIATTR_SPARSE_MMA_MASK
	.align		4
.L_2031:
        /*0018*/ 	.byte	0x03, 0x50
        /*001a*/ 	.short	0x0000


	//----- nvinfo : EIATTR_MAXREG_COUNT
	.align		4
        /*001c*/ 	.byte	0x03, 0x1b
        /*001e*/ 	.short	0x00ff


	//----- nvinfo : EIATTR_NUM_BARRIERS
	.align		4
        /*0020*/ 	.byte	0x02, 0x4c
        /*0022*/ 	.byte	0x01
	.zero		1


	//----- nvinfo : EIATTR_MERCURY_ISA_VERSION
	.align		4
        /*0024*/ 	.byte	0x03, 0x5f
        /*0026*/ 	.short	0x0101


	//----- nvinfo : EIATTR_COOP_GROUP_MASK_REGIDS
	.align		4
        /*0028*/ 	.byte	0x04, 0x29
        /*002a*/ 	.short	(.L_2033 - .L_2032)


	//   ....[0]....
.L_2032:
        /*002c*/ 	.word	0xffffffff


	//   ....[1]....
        /*0030*/ 	.word	0xffffffff


	//   ....[2]....
        /*0034*/ 	.word	0xffffffff


	//   ....[3]....
        /*0038*/ 	.word	0xffffffff


	//   ....[4]....
        /*003c*/ 	.word	0xffffffff


	//   ....[5]....
        /*0040*/ 	.word	0xffffffff


	//   ....[6]....
        /*0044*/ 	.word	0xffffffff


	//   ....[7]....
        /*0048*/ 	.word	0xffffffff


	//   ....[8]....
        /*004c*/ 	.word	0xffffffff


	//   ....[9]....
        /*0050*/ 	.word	0xffffffff


	//   ....[10]....
        /*0054*/ 	.word	0x05000099


	//   ....[11]....
        /*0058*/ 	.word	0x05000099


	//   ....[12]....
        /*005c*/ 	.word	0x05000099


	//   ....[13]....
        /*0060*/ 	.word	0x05000099


	//   ....[14]....
        /*0064*/ 	.word	0x05000099


	//   ....[15]....
        /*0068*/ 	.word	0x05000099


	//   ....[16]....
        /*006c*/ 	.word	0x05000099


	//   ....[17]....
        /*0070*/ 	.word	0x05000099


	//   ....[18]....
        /*0074*/ 	.word	0x05000099


	//   ....[19]....
        /*0078*/ 	.word	0x05000099


	//----- nvinfo : EIATTR_COOP_GROUP_INSTR_OFFSETS
	.align		4
.L_2033:
        /*007c*/ 	.byte	0x04, 0x28
        /*007e*/ 	.short	(.L_2035 - .L_2034)


	//   ....[0]....
.L_2034:
        /*0080*/ 	.word	0x000013c0


	//   ....[1]....
        /*0084*/ 	.word	0x000013d0


	//   ....[2]....
        /*0088*/ 	.word	0x00001400


	//   ....[3]....
        /*008c*/ 	.word	0x00001410


	//   ....[4]....
        /*0090*/ 	.word	0x00001440


	//   ....[5]....
        /*0094*/ 	.word	0x00001450


	//   ....[6]....
        /*0098*/ 	.word	0x00001480


	//   ....[7]....
        /*009c*/ 	.word	0x00001490


	//   ....[8]....
        /*00a0*/ 	.word	0x000014c0


	//   ....[9]....
        /*00a4*/ 	.word	0x000014d0


	//   ....[10]....
        /*00a8*/ 	.word	0x00003540


	//   ....[11]....
        /*00ac*/ 	.word	0x00003590


	//   ....[12]....
        /*00b0*/ 	.word	0x00003600


	//   ....[13]....
        /*00b4*/ 	.word	0x00003660


	//   ....[14]....
        /*00b8*/ 	.word	0x000036d0


	//   ....[15]....
        /*00bc*/ 	.word	0x00003730


	//   ....[16]....
        /*00c0*/ 	.word	0x000037a0


	//   ....[17]....
        /*00c4*/ 	.word	0x00003800


	//   ....[18]....
        /*00c8*/ 	.word	0x00003870


	//   ....[19]....
        /*00cc*/ 	.word	0x000038d0


	//----- nvinfo : EIATTR_EXIT_INSTR_OFFSETS
	.align		4
.L_2035:
        /*00d0*/ 	.byte	0x04, 0x1c
        /*00d2*/ 	.short	(.L_2037 - .L_2036)


	//   ....[0]....
.L_2036:
        /*00d4*/ 	.word	0x00003410


	//   ....[1]....
        /*00d8*/ 	.word	0x000034e0


	//----- nvinfo : EIATTR_MAX_THREADS
	.align		4
.L_2037:
        /*00dc*/ 	.byte	0x04, 0x05
        /*00de*/ 	.short	(.L_2039 - .L_2038)
.L_2038:
        /*00e0*/ 	.word	0x00000080
        /*00e4*/ 	.word	0x00000001
        /*00e8*/ 	.word	0x00000001


	//----- nvinfo : EIATTR_CRS_STACK_SIZE
	.align		4
.L_2039:
        /*00ec*/ 	.byte	0x04, 0x1e
        /*00ee*/ 	.short	(.L_2041 - .L_2040)
.L_2040:
        /*00f0*/ 	.word	0x00000000


	//----- nvinfo : EIATTR_CBANK_PARAM_SIZE
	.align		4
.L_2041:
        /*00f4*/ 	.byte	0x03, 0x19
        /*00f6*/ 	.short	0x0128


	//----- nvinfo : EIATTR_PARAM_CBANK
	.align		4
        /*00f8*/ 	.byte	0x04, 0x0a
        /*00fa*/ 	.short	(.L_2043 - .L_2042)
	.align		4
.L_2042:
        /*00fc*/ 	.word	index@(.nv.constant0._ZN10layer_norm13ln_bwd_kernelINS_13Kernel_traitsIf13__nv_bfloat16S2_S2_fjLj2048ELj1ELj1ELj4ELj16ENS_18Kernel_traits_baseILj2048EfS2_S2_S2_fjLj128EEEEELb0ELb1ELb1ELb0EEEvNS_9BwdParamsE)
        /*0100*/ 	.short	0x0210
        /*0102*/ 	.short	0x0128


	//----- nvinfo : EIATTR_SW_WAR
	.align		4
.L_2043:
        /*0104*/ 	.byte	0x04, 0x36
        /*0106*/ 	.short	(.L_2045 - .L_2044)
.L_2044:
        /*0108*/ 	.word	0x00000008
.L_2045:


//--------------------- .nv.info._ZN10layer_norm13ln_bwd_kernelINS_13Kernel_traitsIf13__nv_bfloat16S2_S2_fjLj2048ELj1ELj1ELj4ELj16ENS_18Kernel_traits_baseILj2048EfS2_S2_S2_fjLj128EEEEELb0ELb1ELb1ELb1EEEvNS_9BwdParamsE --------------------------
	.section	.nv.info._ZN10layer_norm13ln_bwd_kernelINS_13Kernel_traitsIf13__nv_bfloat16S2_S2_fjLj2048ELj1ELj1ELj4ELj16ENS_18Kernel_traits_baseILj2048EfS2_S2_S2_fjLj128EEEEELb0ELb1ELb1ELb1EEEvNS_9BwdParamsE,"",@"SHT_CUDA_INFO"
	.sectionflags	@""
	.align	4


	//----- nvinfo : EIATTR_CUDA_API_VERSION
	.align		4
        /*0000*/ 	.byte	0x04, 0x37
        /*0002*/ 	.short	(.L_2047 - .L_2046)
.L_2046:
        /*0004*/ 	.word	0x00000082


	//----- nvinfo : EIATTR_KPARAM_INFO
	.align		4
.L_2047:
        /*0008*/ 	.byte	0x04, 0x17
        /*000a*/ 	.short	(.L_2049 - .L_2048)
.L_2048:
        /*000c*/ 	.word	0x00000000
        /*0010*/ 	.short	0x0000
        /*0012*/ 	.short	0x0000
        /*0014*/ 	.byte	0x00, 0xf0, 0xa1, 0x04


	//----- nvinfo : EIATTR_SPARSE_MMA_MASK
	.align		4
.L_2049:
        /*0018*/ 	.byte	0x03, 0x50
        /*001a*/ 	.short	0x0000


	//----- nvinfo : EIATTR_MAXREG_COUNT
	.align		4
        /*001c*/ 	.byte	0x03, 0x1b
        /*001e*/ 	.short	0x00ff


	//----- nvinfo : EIATTR_NUM_BARRIERS
	.align		4
        /*0020*/ 	.byte	0x02, 0x4c
        /*0022*/ 	.byte	0x01
	.zero		1


	//----- nvinfo : EIATTR_MERCURY_ISA_VERSION
	.align		4
        /*0024*/ 	.byte	0x03, 0x5f
        /*0026*/ 	.short	0x0101


	//----- nvinfo : EIATTR_COOP_GROUP_MASK_REGIDS
	.align		4
        /*0028*/ 	.byte	0x04, 0x29
        /*002a*/ 	.short	(.L_2051 - .L_2050)


	//   ....[0]....
.L_2050:
        /*002c*/ 	.word	0xffffffff


	//   ....[1]....
        /*0030*/ 	.word	0xffffffff


	//   ....[2]....
        /*0034*/ 	.word	0xffffffff


	//   ....[3]....
        /*0038*/ 	.word	0xffffffff


	//   ....[4]....
        /*003c*/ 	.word	0xffffffff


	//   ....[5]....
        /*0040*/ 	.word	0xffffffff


	//   ....[6]....
        /*0044*/ 	.word	0xffffffff


	//   ....[7]....
        /*0048*/ 	.word	0xffffffff


	//   ....[8]....
        /*004c*/ 	.word	0xffffffff


	//   ....[9]....
        /*0050*/ 	.word	0xffffffff


	//   ....[10]....
        /*0054*/ 	.word	0x0500008b


	//   ....[11]....
        /*0058*/ 	.word	0x0500008b


	//   ....[12]....
        /*005c*/ 	.word	0x0500008b


	//   ....[13]....
        /*0060*/ 	.word	0x0500008b


	//   ....[14]....
        /*0064*/ 	.word	0x0500008b


	//   ....[15]....
        /*0068*/ 	.word	0x0500008b


	//   ....[16]....
        /*006c*/ 	.word	0x0500008b


	//   ....[17]....
        /*0070*/ 	.word	0x0500008b


	//   ....[18]....
        /*0074*/ 	.word	0x0500008b


	//   ....[19]....
        /*0078*/ 	.word	0x0500008b


	//----- nvinfo : EIATTR_COOP_GROUP_INSTR_OFFSETS
	.align		4
.L_2051:
        /*007c*/ 	.byte	0x04, 0x28
        /*007e*/ 	.short	(.L_2053 - .L_2052)


	//   ....[0]....
.L_2052:
        /*0080*/ 	.word	0x00001330


	//   ....[1]....
        /*0084*/ 	.word	0x00001340


	//   ....[2]....
        /*0088*/ 	.word	0x00001370


	//   ....[3]....
        /*008c*/ 	.word	0x00001380


	//   ....[4]....
        /*0090*/ 	.word	0x000013b0


	//   ....[5]....
        /*0094*/ 	.word	0x000013c0


	//   ....[6]....
        /*0098*/ 	.word	0x000013f0


	//   ....[7]....
        /*009c*/ 	.word	0x00001400


	//   ....[8]....
        /*00a0*/ 	.word	0x00001430


	//   ....[9]....
        /*00a4*/ 	.word	0x00001440


	//   ....[10]....
        /*00a8*/ 	.word	0x00003280


	//   ....[11]....
        /*00ac*/ 	.word	0x000032d0


	//   ....[12]....
        /*00b0*/ 	.word	0x00003340


	//   ....[13]....
        /*00b4*/ 	.word	0x000033a0


	//   ....[14]....
        /*00b8*/ 	.word	0x00003410


	//   ....[15]....
        /*00bc*/ 	.word	0x00003470


	//   ....[16]....
        /*00c0*/ 	.word	0x000034e0


	//   ....[17]....
        /*00c4*/ 	.word	0x00003540


	//   ....[18]....
        /*00c8*/ 	.word	0x000035b0


	//   ....[19]....
        /*00cc*/ 	.word	0x00003610


	//----- nvinfo : EIATTR_EXIT_INSTR_OFFSETS
	.align		4
.L_2053:
        /*00d0*/ 	.byte	0x04, 0x1c
        /*00d2*/ 	.short	(.L_2055 - .L_2054)


	//   ....[0]....
.L_2054:
        /*00d4*/ 	.word	0x00003220


	//----- nvinfo : EIATTR_MAX_THREADS
	.align		4
.L_2055:
        /*00d8*/ 	.byte	0x04, 0x05
        /*00da*/ 	.short	(.L_2057 - .L_2056)
.L_2056:
        /*00dc*/ 	.word	0x00000080
        /*00e0*/ 	.word	0x00000001
        /*00e4*/ 	.word	0x00000001


	//----- nvinfo : EIATTR_CRS_STACK_SIZE
	.align		4
.L_2057:
        /*00e8*/ 	.byte	0x04, 0x1e
        /*00ea*/ 	.short	(.L_2059 - .L_2058)
.L_2058:
        /*00ec*/ 	.word	0x00000000


	//----- nvinfo : EIATTR_CBANK_PARAM_SIZE
	.align		4
.L_2059:
        /*00f0*/ 	.byte	0x03, 0x19
        /*00f2*/ 	.short	0x0128


	//----- nvinfo : EIATTR_PARAM_CBANK
	.align		4
        /*00f4*/ 	.byte	0x04, 0x0a
        /*00f6*/ 	.short	(.L_2061 - .L_2060)
	.align		4
.L_2060:
        /*00f8*/ 	.word	index@(.nv.constant0._ZN10layer_norm13ln_bwd_kernelINS_13Kernel_traitsIf13__nv_bfloat16S2_S2_fjLj2048ELj1ELj1ELj4ELj16ENS_18Kernel_traits_baseILj2048EfS2_S2_S2_fjLj128EEEEELb0ELb1ELb1ELb1EEEvNS_9BwdParamsE)
        /*00fc*/ 	.short	0x0210
        /*00fe*/ 	.short	0x0128


	//----- nvinfo : EIATTR_SW_WAR
	.align		4
.L_2061:
        /*0100*/ 	.byte	0x04, 0x36
        /*0102*/ 	.short	(.L_2063 - .L_2062)
.L_2062:
        /*0104*/ 	.word	0x00000008
.L_2063:


//--------------------- .nv.info._ZN10layer_norm13ln_bwd_kernelINS_13Kernel_traitsIf13__nv_bfloat16S2_S2_fjLj2048ELj1ELj1ELj4ELj16ENS_18Kernel_traits_baseILj2048EfS2_S2_S2_fjLj128EEEEELb1ELb0ELb0ELb0EEEvNS_9BwdParamsE --------------------------
	.section	.nv.info._ZN10layer_norm13ln_bwd_kernelINS_13Kernel_traitsIf13__nv_bfloat16S2_S2_fjLj2048ELj1ELj1ELj4ELj16ENS_18Kernel_traits_baseILj2048EfS2_S2_S2_fjLj128EEEEELb1ELb0ELb0ELb0EEEvNS_9BwdParamsE,"",@"SHT_CUDA_INFO"
	.sectionflags	@""
	.align	4


	//----- nvinfo : EIATTR_CUDA_API_VERSION
	.align		4
        /*0000*/ 	.byte	0x04, 0x37
        /*0002*/ 	.short	(.L_2065 - .L_2064)
.L_2064:
        /*0004*/ 	.word	0x00000082


	//----- nvinfo : EIATTR_KPARAM_INFO
	.align		4
.L_2065:
        /*0008*/ 	.byte	0x04, 0x17
        /*000a*/ 	.short	(.L_2067 - .L_2066)
.L_2066:
        /*000c*/ 	.word	0x00000000
        /*0010*/ 	.short	0x0000
        /*0012*/ 	.short	0x0000
        /*0014*/ 	.byte	0x00, 0xf0, 0xa1, 0x04


	//----- nvinfo : EIATTR_SPARSE_MMA_MASK
	.align		4
.L_2067:
        /*0018*/ 	.byte	0x03, 0x50
        /*001a*/ 	.short	0x0000


	//----- nvinfo : EIATTR_MAXREG_COUNT
	.align		4
        /*001c*/ 	.byte	0x03, 0x1b
        /*001e*/ 	.short	0x00ff


	//----- nvinfo : EIATTR_NUM_BARRIERS
	.align		4
        /*0020*/ 	.byte	0x02, 0x4c
        /*0022*/ 	.byte	0x01
	.zero		1


	//----- nvinfo : EIATTR_MERCURY_ISA_VERSION
	.align		4
        /*0024*/ 	.byte	0x03, 0x5f
        /*0026*/ 	.short	0x0101


	//----- nvinfo : EIATTR_COOP_GROUP_MASK_REGIDS
	.align		4
        /*0028*/ 	.byte	0x04, 0x29
        /*002a*/ 	.short	(.L_2069 - .L_2068)


	//   ....[0]....
.L_2068:
        /*002c*/ 	.word	0xffffffff


	//   ....[1]....
        /*0030*/ 	.word	0xffffffff


	//   ....[2]....
        /*0034*/ 	.word	0xffffffff


	//   ....[3]....
        /*0038*/ 	.word	0xffffffff


	//   ....[4]....
        /*003c*/ 	.word	0xffffffff


	//   ....[5]....
        /*0040*/ 	.word	0xffffffff


	//   ....[6]....
        /*0044*/ 	.word	0xffffffff


	//   ....[7]....
        /*0048*/ 	.word	0xffffffff


	//   ....[8]....
        /*004c*/ 	.word	0xffffffff


	//   ....[9]....
        /*0050*/ 	.word	0xffffffff


	//   ....[10]....
        /*0054*/ 	.word	0x05000074


	//   ....[11]....
        /*0058*/ 	.word	0x05000074


	//   ....[12]....
        /*005c*/ 	.word	0x05000074


	//   ....[13]....
        /*0060*/ 	.word	0x05000074


	//   ....[14]....
        /*0064*/ 	.word	0x05000074


	//   ....[15]....
        /*0068*/ 	.word	0x05000074


	//   ....[16]....
        /*006c*/ 	.word	0x05000074


	//   ....[17]....
        /*0070*/ 	.word	0x05000074


	//   ....[18]....
        /*0074*/ 	.word	0x05000074


	//   ....[19]....
        /*0078*/ 	.word	0x05000074


	//----- nvinfo : EIATTR_COOP_GROUP_INSTR_OFFSETS
	.align		4
.L_2069:
        /*007c*/ 	.byte	0x04, 0x28
        /*007e*/ 	.short	(.L_2071 - .L_2070)


	//   ....[0]....
.L_2070:
        /*0080*/ 	.word	0x000011a0


	//   ....[1]....
        /*0084*/ 	.word	0x000011b0


	//   ....[2]....
        /*0088*/ 	.word	0x000011e0


	//   ....[3]....
        /*008c*/ 	.word	0x000011f0


	//   ....[4]....
        /*0090*/ 	.word	0x00001220


	//   ....[5]....
        /*0094*/ 	.word	0x00001230


	//   ....[6]....
        /*0098*/ 	.word	0x00001260


	//   ....[7]....
        /*009c*/ 	.word	0x00001270


	//   ....[8]....
        /*00a0*/ 	.word	0x000012a0


	//   ....[9]....
        /*00a4*/ 	.word	0x000012b0


	//   ....[10]....
        /*00a8*/ 	.word	0x00002480


	//   ....[11]....
        /*00ac*/ 	.word	0x000024e0


	//   ....[12]....
        /*00b0*/ 	.word	0x00002540


	//   ....[13]....
        /*00b4*/ 	.word	0x000025a0


	//   ....[14]....
        /*00b8*/ 	.word	0x00002610


	//   ....[15]....
        /*00bc*/ 	.word	0x00002670


	//   ....[16]....
        /*00c0*/ 	.word	0x000026e0


	//   ....[17]....
        /*00c4*/ 	.word	0x00002740


	//   ....[18]....
        /*00c8*/ 	.word	0x000027b0


	//   ....[19]....
        /*00cc*/ 	.word	0x00002810


	//----- nvinfo : EIATTR_EXIT_INSTR_OFFSETS
	.align		4
.L_2071:
        /*00d0*/ 	.byte	0x04, 0x1c
        /*00d2*/ 	.short	(.L_2073 - .L_2072)


	//   ....[0]....
.L_2072:
        /*00d4*/ 	.word	0x000023a0


	//   ....[1]....
        /*00d8*/ 	.word	0x00002430


	//----- nvinfo : EIATTR_MAX_THREADS
	.align		4
.L_2073:
        /*00dc*/ 	.byte	0x04, 0x05
        /*00de*/ 	.short	(.L_2075 - .L_2074)
.L_2074:
        /*00e0*/ 	.word	0x00000080
        /*00e4*/ 	.word	0x00000001
        /*00e8*/ 	.word	0x00000001


	//----- nvinfo : EIATTR_CRS_STACK_SIZE
	.align		4
.L_2075:
        /*00ec*/ 	.byte	0x04, 0x1e
        /*00ee*/ 	.short	(.L_2077 - .L_2076)
.L_2076:
        /*00f0*/ 	.word	0x00000000


	//----- nvinfo : EIATTR_CBANK_PARAM_SIZE
	.align		4
.L_2077:
        /*00f4*/ 	.byte	0x03, 0x19
        /*00f6*/ 	.short	0x0128


	//----- nvinfo : EIATTR_PARAM_CBANK
	.align		4
        /*00f8*/ 	.byte	0x04, 0x0a
        /*00fa*/ 	.short	(.L_2079 - .L_2078)
	.align		4
.L_2078:
        /*00fc*/ 	.word	index@(.nv.constant0._ZN10layer_norm13ln_bwd_kernelINS_13Kernel_traitsIf13__nv_bfloat16S2_S2_fjLj2048ELj1ELj1ELj4ELj16ENS_18Kernel_traits_baseILj2048EfS2_S2_S2_fjLj128EEEEELb1ELb0ELb0ELb0EEEvNS_9BwdParamsE)
        /*0100*/ 	.short	0x0210
        /*0102*/ 	.short	0x0128


	//----- nvinfo : EIATTR_SW_WAR
	.align		4
.L_2079:
        /*0104*/ 	.byte	0x04, 0x36
        /*0106*/ 	.short	(.L_2081 - .L_2080)
.L_2080:
        /*0108*/ 	.word	0x00000008
.L_2081:


//--------------------- .nv.info._ZN10layer_norm13ln_bwd_kernelINS_13Kernel_traitsIf13__nv_bfloat16S2_S2_fjLj2048ELj1ELj1ELj4ELj16ENS_18Kernel_traits_baseILj2048EfS2_S2_S2_fjLj128EEEEELb1ELb0ELb0ELb1EEEvNS_9BwdParamsE --------------------------
	.section	.nv.info._ZN10layer_norm13ln_bwd_kernelINS_13Kernel_traitsIf13__nv_bfloat16S2_S2_fjLj2048ELj1ELj1ELj4ELj16ENS_18Kernel_traits_baseILj2048EfS2_S2_S2_fjLj128EEEEELb1ELb0ELb0ELb1EEEvNS_9BwdParamsE,"",@"SHT_CUDA_INFO"
	.sectionflags	@""
	.align	4


	//----- nvinfo : EIATTR_CUDA_API_VERSION
	.align		4
        /*0000*/ 	.byte	0x04, 0x37
        /*0002*/ 	.short	(.L_2083 - .L_2082)
.L_2082:
        /*0004*/ 	.word	0x00000082


	//----- nvinfo : EIATTR_KPARAM_INFO
	.align		4
.L_2083:
        /*0008*/ 	.byte	0x04, 0x17
        /*000a*/ 	.short	(.L_2085 - .L_2084)
.L_2084:
        /*000c*/ 	.word	0x00000000
        /*0010*/ 	.short	0x0000
        /*0012*/ 	.short	0x0000
        /*0014*/ 	.byte	0x00, 0xf0, 0xa1, 0x04


	//----- nvinfo : EIATTR_SPARSE_MMA_MASK
	.align		4
.L_2085:
        /*0018*/ 	.byte	0x03, 0x50
        /*001a*/ 	.short	0x0000


	//----- nvinfo : EIATTR_MAXREG_COUNT
	.align		4
        /*001c*/ 	.byte	0x03, 0x1b
        /*001e*/ 	.short	0x00ff


	//----- nvinfo : EIATTR_NUM_BARRIERS
	.align		4
        /*0020*/ 	.byte	0x02, 0x4c
        /*0022*/ 	.byte	0x01
	.zero		1


	//----- nvinfo : EIATTR_MERCURY_ISA_VERSION
	.align		4
        /*0024*/ 	.byte	0x03, 0x5f
        /*0026*/ 	.short	0x0101


	//----- nvinfo : EIATTR_COOP_GROUP_MASK_REGIDS
	.align		4
        /*0028*/ 	.byte	0x04, 0x29
        /*002a*/ 	.short	(.L_2087 - .L_2086)


	//   ....[0]....
.L_2086:
        /*002c*/ 	.word	0xffffffff


	//   ....[1]....
        /*0030*/ 	.word	0xffffffff


	//   ....[2]....
        /*0034*/ 	.word	0xffffffff


	//   ....[3]....
        /*0038*/ 	.word	0xffffffff


	//   ....[4]....
        /*003c*/ 	.word	0xffffffff


	//   ....[5]....
        /*0040*/ 	.word	0xffffffff


	//   ....[6]....
        /*0044*/ 	.word	0xffffffff


	//   ....[7]....
        /*0048*/ 	.word	0xffffffff


	//   ....[8]....
        /*004c*/ 	.word	0xffffffff


	//   ....[9]....
        /*0050*/ 	.word	0xffffffff


	//   ....[10]....
        /*0054*/ 	.word	0x05000070


	//   ....[11]....
        /*0058*/ 	.word	0x05000070


	//   ....[12]....
        /*005c*/ 	.word	0x05000070


	//   ....[13]....
        /*0060*/ 	.word	0x05000070


	//   ....[14]....
        /*0064*/ 	.word	0x05000070


	//   ....[15]....
        /*0068*/ 	.word	0x05000070


	//   ....[16]....
        /*006c*/ 	.word	0x05000070


	//   ....[17]....
        /*0070*/ 	.word	0x05000070


	//   ....[18]....
        /*0074*/ 	.word	0x05000070


	//   ....[19]....
        /*0078*/ 	.word	0x05000070


	//----- nvinfo : EIATTR_COOP_GROUP_INSTR_OFFSETS
	.align		4
.L_2087:
        /*007c*/ 	.byte	0x04, 0x28
        /*007e*/ 	.short	(.L_2089 - .L_2088)


	//   ....[0]....
.L_2088:
        /*0080*/ 	.word	0x00001090


	//   ....[1]....
        /*0084*/ 	.word	0x000010a0


	//   ....[2]....
        /*0088*/ 	.word	0x000010d0


	//   ....[3]....
        /*008c*/ 	.word	0x000010e0


	//   ....[4]....
        /*0090*/ 	.word	0x00001110


	//   ....[5]....
        /*0094*/ 	.word	0x00001120


	//   ....[6]....
        /*0098*/ 	.word	0x00001150


	//   ....[7]....
        /*009c*/ 	.word	0x00001160


	//   ....[8]....
        /*00a0*/ 	.word	0x00001190


	//   ....[9]....
        /*00a4*/ 	.word	0x000011a0


	//   ....[10]....
        /*00a8*/ 	.word	0x00002480


	//   ....[11]....
        /*00ac*/ 	.word	0x000024d0


	//   ....[12]....
        /*00b0*/ 	.word	0x00002540


	//   ....[13]....
        /*00b4*/ 	.word	0x000025a0


	//   ....[14]....
        /*00b8*/ 	.word	0x00002610


	//   ....[15]....
        /*00bc*/ 	.word	0x00002670


	//   ....[16]....
        /*00c0*/ 	.word	0x000026e0


	//   ....[17]....
        /*00c4*/ 	.word	0x00002740


	//   ....[18]....
        /*00c8*/ 	.word	0x000027b0


	//   ....[19]....
        /*00cc*/ 	.word	0x00002810


	//----- nvinfo : EIATTR_EXIT_INSTR_OFFSETS
	.align		4
.L_2089:
        /*00d0*/ 	.byte	0x04, 0x1c
        /*00d2*/ 	.short	(.L_2091 - .L_2090)


	//   ....[0]....
.L_2090:
        /*00d4*/ 	.word	0x00002420


	//----- nvinfo : EIATTR_MAX_THREADS
	.align		4
.L_2091:
        /*00d8*/ 	.byte	0x04, 0x05
        /*00da*/ 	.short	(.L_2093 - .L_2092)
.L_2092:
        /*00dc*/ 	.word	0x00000080
        /*00e0*/ 	.word	0x00000001
        /*00e4*/ 	.word	0x00000001


	//----- nvinfo : EIATTR_CRS_STACK_SIZE
	.align		4
.L_2093:
        /*00e8*/ 	.byte	0x04, 0x1e
        /*00ea*/ 	.short	(.L_2095 - .L_2094)
.L_2094:
        /*00ec*/ 	.word	0x00000000


	//----- nvinfo : EIATTR_CBANK_PARAM_SIZE
	.align		4
.L_2095:
        /*00f0*/ 	.byte	0x03, 0x19
        /*00f2*/ 	.short	0x0128


	//----- nvinfo : EIATTR_PARAM_CBANK
	.align		4
        /*00f4*/ 	.byte	0x04, 0x0a
        /*00f6*/ 	.short	(.L_2097 - .L_2096)
	.align		4
.L_2096:
        /*00f8*/ 	.word	index@(.nv.constant0._ZN10layer_norm13ln_bwd_kernelINS_13Kernel_traitsIf13__nv_bfloat16S2_S2_fjLj2048ELj1ELj1ELj4ELj16ENS_18Kernel_traits_baseILj2048EfS2_S2_S2_fjLj128EEEEELb1ELb0ELb0ELb1EEEvNS_9BwdParamsE)
        /*00fc*/ 	.short	0x0210
        /*00fe*/ 	.short	0x0128


	//----- nvinfo : EIATTR_SW_WAR
	.align		4
.L_2097:
        /*0100*/ 	.byte	0x04, 0x36
        /*0102*/ 	.short	(.L_2099 - .L_2098)
.L_2098:
        /*0104*/ 	.word	0x00000008
.L_2099:


//--------------------- .nv.info._ZN10layer_norm22ln_bwd_finalize_kernelINS_22Kernel_traits_finalizeILj2048Ef13__nv_bfloat16S2_S2_fjLb0ELj1024ELj4ENS_18Kernel_traits_baseILj2048EfS2_S2_S2_fjLj1024EEEEELb0ELb0EEEvNS_9BwdParamsE --------------------------
	.section	.nv.info._ZN10layer_norm22ln_bwd_finalize_kernelINS_22Kernel_traits_finalizeILj2048Ef13__nv_bfloat16S2_S2_fjLb0ELj1024ELj4ENS_18Kernel_traits_baseILj2048EfS2_S2_S2_fjLj1024EEEEELb0ELb0EEEvNS_9BwdParamsE,"",@"SHT_CUDA_INFO"
	.sectionflags	@""
	.align	4


	//----- nvinfo : EIATTR_CUDA_API_VERSION
	.align		4
        /*0000*/ 	.byte	0x04, 0x37
        /*0002*/ 	.short	(.L_2101 - .L_2100)
.L_2100:
        /*0004*/ 	.word	0x00000082


	//----- nvinfo : EIATTR_KPARAM_INFO
	.align		4
.L_2101:
        /*0008*/ 	.byte	0x04, 0x17
        /*000a*/ 	.short	(.L_2103 - .L_2102)
.L_2102:
        /*000c*/ 	.word	0x00000000
        /*0010*/ 	.short	0x0000
        /*0012*/ 	.short	0x0000
        /*0014*/ 	.byte	0x00, 0xf0, 0xa1, 0x04


	//----- nvinfo : EIATTR_SPARSE_MMA_MASK
	.align		4
.L_2103:
        /*0018*/ 	.byte	0x03, 0x50
        /*001a*/ 	.short	0x0000


	//----- nvinfo : EIATTR_MAXREG_COUNT
	.align		4
        /*001c*/ 	.byte	0x03, 0x1b
        /*001e*/ 	.short	0x0040


	//----- nvinfo : EIATTR_NUM_BARRIERS
	.align		4
        /*0020*/ 	.byte	0x02, 0x4c
        /*0022*/ 	.byte	0x01
	.zero		1


	//----- nvinfo : EIATTR_MERCURY_ISA_VERSION
	.align		4
        /*0024*/ 	.byte	0x03, 0x5f
        /*0026*/ 	.short	0x0101


	//----- nvinfo : EIATTR_COOP_GROUP_MASK_REGIDS
	.align		4
        /*0028*/ 	.byte	0x04, 0x29
        /*002a*/ 	.short	(.L_2105 - .L_2104)


	//   ....[0]....
.L_2104:
        /*002c*/ 	.word	0xffffffff


	//   ....[1]....
        /*0030*/ 	.word	0xffffffff


	//   ....[2]....
        /*0034*/ 	.word	0xffffffff


	//   ....[3]....
        /*0038*/ 	.word	0xffffffff


	//   ....[4]....
        /*003c*/ 	.word	0xffffffff


	//   ....[5]....
        /*0040*/ 	.word	0xffffffff


	//   ....[6]....
        /*0044*/ 	.word	0xffffffff


	//   ....[7]....
        /*0048*/ 	.word	0xffffffff


	//   ....[8]....
        /*004c*/ 	.word	0xffffffff


	//   ....[9]....
        /*0050*/ 	.word	0xffffffff


	//   ....[10]....
        /*0054*/ 	.word	0x05000013


	//   ....[11]....
        /*0058*/ 	.word	0x05000013


	//   ....[12]....
        /*005c*/ 	.word	0x05000013


	//   ....[13]....
        /*0060*/ 	.word	0x05000013


	//   ....[14]....
        /*0064*/ 	.word	0x05000013


	//   ....[15]....
        /*0068*/ 	.word	0x05000013


	//   ....[16]....
        /*006c*/ 	.word	0x05000013


	//   ....[17]....
        /*0070*/ 	.word	0x05000013


	//   ....[18]....
        /*0074*/ 	.word	0x05000013


	//   ....[19]....
        /*0078*/ 	.word	0x05000013


	//----- nvinfo : EIATTR_COOP_GROUP_INSTR_OFFSETS
	.align		4
.L_2105:
        /*007c*/ 	.byte	0x04, 0x28
        /*007e*/ 	.short	(.L_2107 - .L_2106)


	//   ....[0]....
.L_2106:
        /*0080*/ 	.word	0x000008e0


	//   ....[1]....
        /*0084*/ 	.word	0x000008f0


	//   ....[2]....
        /*0088*/ 	.word	0x00000920


	//   ....[3]....
        /*008c*/ 	.word	0x00000930


	//   ....[4]....
        /*0090*/ 	.word	0x00000960


	//   ....[5]....
        /*0094*/ 	.word	0x00000970


	//   ....[6]....
        /*0098*/ 	.word	0x000009a0


	//   ....[7]....
        /*009c*/ 	.word	0x000009b0


	//   ....[8]....
        /*00a0*/ 	.word	0x000009e0


	//   ....[9]....
        /*00a4*/ 	.word	0x000009f0


	//   ....[10]....
        /*00a8*/ 	.word	0x00000bf0


	//   ....[11]....
        /*00ac*/ 	.word	0x00000c60


	//   ....[12]....
        /*00b0*/ 	.word	0x00000cd0


	//   ....[13]....
        /*00b4*/ 	.word	0x00000d40


	//   ....[14]....
        /*00b8*/ 	.word	0x00000db0


	//   ....[15]....
        /*00bc*/ 	.word	0x00000e10


	//   ....[16]....
        /*00c0*/ 	.word	0x00000e80


	//   ....[17]....
        /*00c4*/ 	.word	0x00000ef0


	//   ....[18]....
        /*00c8*/ 	.word	0x00000f60


	//   ....[19]....
        /*00cc*/ 	.word	0x00000fd0


	//----- nvinfo : EIATTR_EXIT_INSTR_OFFSETS
	.align		4
.L_2107:
        /*00d0*/ 	.byte	0x04, 0x1c
        /*00d2*/ 	.short	(.L_2109 - .L_2108)


	//   ....[0]....
.L_2108:
        /*00d4*/ 	.word	0x00000070


	//   ....[1]....
        /*00d8*/ 	.word	0x00000b90


	//----- nvinfo : EIATTR_MAX_THREADS
	.align		4
.L_2109:
        /*00dc*/ 	.byte	0x04, 0x05
        /*00de*/ 	.short	(.L_2111 - .L_2110)
.L_2110:
        /*00e0*/ 	.word	0x00000400
        /*00e4*/ 	.word	0x00000001
        /*00e8*/ 	.word	0x00000001


	//----- nvinfo : EIATTR_CRS_STACK_SIZE
	.align		4
.L_2111:
        /*00ec*/ 	.byte	0x04, 0x1e
        /*00ee*/ 	.short	(.L_2113 - .L_2112)
.L_2112:
        /*00f0*/ 	.word	0x00000000


	//----- nvinfo : EIATTR_CBANK_PARAM_SIZE
	.align		4
.L_2113:
        /*00f4*/ 	.byte	0x03, 0x19
        /*00f6*/ 	.short	0x0128


	//----- nvinfo : EIATTR_PARAM_CBANK
	.align		4
        /*00f8*/ 	.byte	0x04, 0x0a
        /*00fa*/ 	.short	(.L_2115 - .L_2114)
	.align		4
.L_2114:
        /*00fc*/ 	.word	index@(.nv.constant0._ZN10layer_norm22ln_bwd_finalize_kernelINS_22Kernel_traits_finalizeILj2048Ef13__nv_bfloat16S2_S2_fjLb0ELj1024ELj4ENS_18Kernel_traits_baseILj2048EfS2_S2_S2_fjLj1024EEEEELb0ELb0EEEvNS_9BwdParamsE)
        /*0100*/ 	.short	0x0210
        /*0102*/ 	.short	0x0128


	//----- nvinfo : EIATTR_SW_WAR
	.align		4
.L_2115:
        /*0104*/ 	.byte	0x04, 0x36
        /*0106*/ 	.short	(.L_2117 - .L_2116)
.L_2116:
        /*0108*/ 	.word	0x00000008
.L_2117:


//--------------------- .nv.info._ZN10layer_norm13ln_bwd_kernelINS_13Kernel_traitsIf13__nv_bfloat16S2_S2_fjLj2048ELj1ELj1ELj4ELj16ENS_18Kernel_traits_baseILj2048EfS2_S2_S2_fjLj128EEEEELb1ELb0ELb1ELb0EEEvNS_9BwdParamsE --------------------------
	.section	.nv.info._ZN10layer_norm13ln_bwd_kernelINS_13Kernel_traitsIf13__nv_bfloat16S2_S2_fjLj2048ELj1ELj1ELj4ELj16ENS_18Kernel_traits_baseILj2048EfS2_S2_S2_fjLj128EEEEELb1ELb0ELb1ELb0EEEvNS_9BwdParamsE,"",@"SHT_CUDA_INFO"
	.sectionflags	@""
	.align	4


	//----- nvinfo : EIATTR_CUDA_API_VERSION
	.align		4
        /*0000*/ 	.byte	0x04, 0x37
        /*0002*/ 	.short	(.L_2119 - .L_2118)
.L_2118:
        /*0004*/ 	.word	0x00000082


	//----- nvinfo : EIATTR_KPARAM_INFO
	.align		4
.L_2119:
        /*0008*/ 	.byte	0x04, 0x17
        /*000a*/ 	.short	(.L_2121 - .L_2120)
.L_2120:
        /*000c*/ 	.word	0x00000000
        /*0010*/ 	.short	0x0000
        /*0012*/ 	.short	0x0000
        /*0014*/ 	.byte	0x00, 0xf0, 0xa1, 0x04


	//----- nvinfo : EIATTR_SPARSE_MMA_MASK
	.align		4
.L_2121:
        /*0018*/ 	.byte	0x03, 0x50
        /*001a*/ 	.short	0x0000


	//----- nvinfo : EIATTR_MAXREG_COUNT
	.align		4
        /*001c*/ 	.byte	0x03, 0x1b
        /*001e*/ 	.short	0x00ff


	//----- nvinfo : EIATTR_NUM_BARRIERS
	.align		4
        /*0020*/ 	.byte	0x02, 0x4c
        /*0022*/ 	.byte	0x01
	.zero		1


	//----- nvinfo : EIATTR_MERCURY_ISA_VERSION
	.align		4
        /*0024*/ 	.byte	0x03, 0x5f
        /*0026*/ 	.short	0x0101


	//----- nvinfo : EIATTR_COOP_GROUP_MASK_REGIDS
	.align		4
        /*0028*/ 	.byte	0x04, 0x29
        /*002a*/ 	.short	(.L_2123 - .L_2122)


	//   ....[0]....
.L_2122:
        /*002c*/ 	.word	0xffffffff


	//   ....[1]....
        /*0030*/ 	.word	0xffffffff


	//   ....[2]....
        /*0034*/ 	.word	0xffffffff


	//   ....[3]....
        /*0038*/ 	.word	0xffffffff


	//   ....[4]....
        /*003c*/ 	.word	0xffffffff


	//   ....[5]....
        /*0040*/ 	.word	0xffffffff


	//   ....[6]....
        /*0044*/ 	.word	0xffffffff


	//   ....[7]....
        /*0048*/ 	.word	0xffffffff


	//   ....[8]....
        /*004c*/ 	.word	0xffffffff


	//   ....[9]....
        /*0050*/ 	.word	0xffffffff


	//   ....[10]....
        /*0054*/ 	.word	0x05000056


	//   ....[11]....
        /*0058*/ 	.word	0x05000056


	//   ....[12]....
        /*005c*/ 	.word	0x05000056


	//   ....[13]....
        /*0060*/ 	.word	0x05000056


	//   ....[14]....
        /*0064*/ 	.word	0x05000056


	//   ....[15]....
        /*0068*/ 	.word	0x05000056


	//   ....[16]....
        /*006c*/ 	.word	0x05000056


	//   ....[17]....
        /*0070*/ 	.word	0x05000056


	//   ....[18]....
        /*0074*/ 	.word	0x05000056


	//   ....[19]....
        /*0078*/ 	.word	0x05000056


	//----- nvinfo : EIATTR_COOP_GROUP_INSTR_OFFSETS
	.align		4
.L_2123:
        /*007c*/ 	.byte	0x04, 0x28
        /*007e*/ 	.short	(.L_2125 - .L_2124)


	//   ....[0]....
.L_2124:
        /*0080*/ 	.word	0x00001420


	//   ....[1]....
        /*0084*/ 	.word	0x00001430


	//   ....[2]....
        /*0088*/ 	.word	0x00001460


	//   ....[3]....
        /*008c*/ 	.word	0x00001470


	//   ....[4]....
        /*0090*/ 	.word	0x000014a0


	//   ....[5]....
        /*0094*/ 	.word	0x000014b0


	//   ....[6]....
        /*0098*/ 	.word	0x000014e0


	//   ....[7]....
        /*009c*/ 	.word	0x000014f0


	//   ....[8]....
        /*00a0*/ 	.word	0x00001520


	//   ....[9]....
        /*00a4*/ 	.word	0x00001530


	//   ....[10]....
        /*00a8*/ 	.word	0x000033c0


	//   ....[11]....
        /*00ac*/ 	.word	0x00003410


	//   ....[12]....
        /*00b0*/ 	.word	0x00003480


	//   ....[13]....
        /*00b4*/ 	.word	0x000034e0


	//   ....[14]....
        /*00b8*/ 	.word	0x00003550


	//   ....[15]....
        /*00bc*/ 	.word	0x000035b0


	//   ....[16]....
        /*00c0*/ 	.word	0x00003620


	//   ....[17]....
        /*00c4*/ 	.word	0x00003680


	//   ....[18]....
        /*00c8*/ 	.word	0x000036f0


	//   ....[19]....
        /*00cc*/ 	.word	0x00003750


	//----- nvinfo : EIATTR_EXIT_INSTR_OFFSETS
	.align		4
.L_2125:
        /*00d0*/ 	.byte	0x04, 0x1c
        /*00d2*/ 	.short	(.L_2127 - .L_2126)


	//   ....[0]....
.L_2126:
        /*00d4*/ 	.word	0x000032d0


	//   ....[1]....
        /*00d8*/ 	.word	0x00003360


	//----- nvinfo : EIATTR_MAX_THREADS
	.align		4
.L_2127:
        /*00dc*/ 	.byte	0x04, 0x05
        /*00de*/ 	.short	(.L_2129 - .L_2128)
.L_2128:
        /*00e0*/ 	.word	0x00000080
        /*00e4*/ 	.word	0x00000001
        /*00e8*/ 	.word	0x00000001


	//----- nvinfo : EIATTR_CRS_STACK_SIZE
	.align		4
.L_2129:
        /*00ec*/ 	.byte	0x04, 0x1e
        /*00ee*/ 	.short	(.L_2131 - .L_2130)
.L_2130:
        /*00f0*/ 	.word	0x00000000


	//----- nvinfo : EIATTR_CBANK_PARAM_SIZE
	.align		4
.L_2131:
        /*00f4*/ 	.byte	0x03, 0x19
        /*00f6*/ 	.short	0x0128


	//----- nvinfo : EIATTR_PARAM_CBANK
	.align		4
        /*00f8*/ 	.byte	0x04, 0x0a
        /*00fa*/ 	.short	(.L_2133 - .L_2132)
	.align		4
.L_2132:
        /*00fc*/ 	.word	index@(.nv.constant0._ZN10layer_norm13ln_bwd_kernelINS_13Kernel_traitsIf13__nv_bfloat16S2_S2_fjLj2048ELj1ELj1ELj4ELj16ENS_18Kernel_traits_baseILj2048EfS2_S2_S2_fjLj128EEEEELb1ELb0ELb1ELb0EEEvNS_9BwdParamsE)
        /*0100*/ 	.short	0x0210
        /*0102*/ 	.short	0x0128


	//----- nvinfo : EIATTR_SW_WAR
	.align		4
.L_2133:
        /*0104*/ 	.byte	0x04, 0x36
        /*0106*/ 	.short	(.L_2135 - .L_2134)
.L_2134:
        /*0108*/ 	.word	0x00000008
.L_2135:


//--------------------- .nv.info._ZN10layer_norm22ln_bwd_finalize_kernelINS_22Kernel_traits_finalizeILj2048Ef13__nv_bfloat16S2_S2_fjLb0ELj1024ELj4ENS_18Kernel_traits_baseILj2048EfS2_S2_S2_fjLj1024EEEEELb0ELb1EEEvNS_9BwdParamsE --------------------------
	.section	.nv.info._ZN10layer_norm22ln_bwd_finalize_kernelINS_22Kernel_traits_finalizeILj2048Ef13__nv_bfloat16S2_S2_fjLb0ELj1024ELj4ENS_18Kernel_traits_baseILj2048EfS2_S2_S2_fjLj1024EEEEELb0ELb1EEEvNS_9BwdParamsE,"",@"SHT_CUDA_INFO"
	.sectionflags	@""
	.align	4


	//----- nvinfo : EIATTR_CUDA_API_VERSION
	.align		4
        /*0000*/ 	.byte	0x04, 0x37
        /*0002*/ 	.short	(.L_2137 - .L_2136)
.L_2136:
        /*0004*/ 	.word	0x00000082


	//----- nvinfo : EIATTR_KPARAM_INFO
	.align		4
.L_2137:
        /*0008*/ 	.byte	0x04, 0x17
        /*000a*/ 	.short	(.L_2139 - .L_2138)
.L_2138:
        /*000c*/ 	.word	0x00000000
        /*0010*/ 	.short	0x0000
        /*0012*/ 	.short	0x0000
        /*0014*/ 	.byte	0x00, 0xf0, 0xa1, 0x04


	//----- nvinfo : EIATTR_SPARSE_MMA_MASK
	.align		4
.L_2139:
        /*0018*/ 	.byte	0x03, 0x50
        /*001a*/ 	.short	0x0000


	//----- nvinfo : EIATTR_MAXREG_COUNT
	.align		4
        /*001c*/ 	.byte	0x03, 0x1b
        /*001e*/ 	.short	0x0040


	//----- nvinfo : EIATTR_NUM_BARRIERS
	.align		4
        /*0020*/ 	.byte	0x02, 0x4c
        /*0022*/ 	.byte	0x01
	.zero		1


	//----- nvinfo : EIATTR_MERCURY_ISA_VERSION
	.align		4
        /*0024*/ 	.byte	0x03, 0x5f
        /*0026*/ 	.short	0x0101


	//----- nvinfo : EIATTR_COOP_GROUP_MASK_REGIDS
	.align		4
        /*0028*/ 	.byte	0x04, 0x29
        /*002a*/ 	.short	(.L_2141 - .L_2140)


	//   ....[0]....
.L_2140:
        /*002c*/ 	.word	0xffffffff


	//   ....[1]....
        /*0030*/ 	.word	0xffffffff


	//   ....[2]....
        /*0034*/ 	.word	0xffffffff


	//   ....[3]....
        /*0038*/ 	.word	0xffffffff


	//   ....[4]....
        /*003c*/ 	.word	0xffffffff


	//   ....[5]....
        /*0040*/ 	.word	0xffffffff


	//   ....[6]....
        /*0044*/ 	.word	0xffffffff


	//   ....[7]....
        /*0048*/ 	.word	0xffffffff


	//   ....[8]....
        /*004c*/ 	.word	0xffffffff


	//   ....[9]....
        /*0050*/ 	.word	0xffffffff


	//   ....[10]....
        /*0054*/ 	.word	0x05000011


	//   ....[11]....
        /*0058*/ 	.word	0x05000011


	//   ....[12]....
        /*005c*/ 	.word	0x05000011


	//   ....[13]....
        /*0060*/ 	.word	0x05000011


	//   ....[14]....
        /*0064*/ 	.word	0x05000011


	//   ....[15]....
        /*0068*/ 	.word	0x05000011


	//   ....[16]....
        /*006c*/ 	.word	0x05000011


	//   ....[17]....
        /*0070*/ 	.word	0x05000011


	//   ....[18]....
        /*0074*/ 	.word	0x05000011


	//   ....[19]....
        /*0078*/ 	.word	0x05000011


	//----- nvinfo : EIATTR_COOP_GROUP_INSTR_OFFSETS
	.align		4
.L_2141:
        /*007c*/ 	.byte	0x04, 0x28
        /*007e*/ 	.short	(.L_2143 - .L_2142)


	//   ....[0]....
.L_2142:
        /*0080*/ 	.word	0x000008e0


	//   ....[1]....
        /*0084*/ 	.word	0x000008f0


	//   ....[2]....
        /*0088*/ 	.word	0x00000920


	//   ....[3]....
        /*008c*/ 	.word	0x00000930


	//   ....[4]....
        /*0090*/ 	.word	0x00000960


	//   ....[5]....
        /*0094*/ 	.word	0x00000970


	//   ....[6]....
        /*0098*/ 	.word	0x000009a0


	//   ....[7]....
        /*009c*/ 	.word	0x000009b0


	//   ....[8]....
        /*00a0*/ 	.word	0x000009e0


	//   ....[9]....
        /*00a4*/ 	.word	0x000009f0


	//   ....[10]....
        /*00a8*/ 	.word	0x00000ba0


	//   ....[11]....
        /*00ac*/ 	.word	0x00000c10


	//   ....[12]....
        /*00b0*/ 	.word	0x00000c80


	//   ....[13]....
        /*00b4*/ 	.word	0x00000cf0


	//   ....[14]....
        /*00b8*/ 	.word	0x00000d60


	//   ....[15]....
        /*00bc*/ 	.word	0x00000dc0


	//   ....[16]....
        /*00c0*/ 	.word	0x00000e30


	//   ....[17]....
        /*00c4*/ 	.word	0x00000ea0


	//   ....[18]....
        /*00c8*/ 	.word	0x00000f10


	//   ....[19]....
        /*00cc*/ 	.word	0x00000f80


	//----- nvinfo : EIATTR_EXIT_INSTR_OFFSETS
	.align		4
.L_2143:
        /*00d0*/ 	.byte	0x04, 0x1c
        /*00d2*/ 	.short	(.L_2145 - .L_2144)


	//   ....[0]....
.L_2144:
        /*00d4*/ 	.word	0x00000070


	//   ....[1]....
        /*00d8*/ 	.word	0x00000b40


	//----- nvinfo : EIATTR_MAX_THREADS
	.align		4
.L_2145:
        /*00dc*/ 	.byte	0x04, 0x05
        /*00de*/ 	.short	(.L_2147 - .L_2146)
.L_2146:
        /*00e0*/ 	.word	0x00000400
        /*00e4*/ 	.word	0x00000001
        /*00e8*/ 	.word	0x00000001


	//----- nvinfo : EIATTR_CRS_STACK_SIZE
	.align		4
.L_2147:
        /*00ec*/ 	.byte	0x04, 0x1e
        /*00ee*/ 	.short	(.L_2149 - .L_2148)
.L_2148:
        /*00f0*/ 	.word	0x00000000


	//----- nvinfo : EIATTR_CBANK_PARAM_SIZE
	.align		4
.L_2149:
        /*00f4*/ 	.byte	0x03, 0x19
        /*00f6*/ 	.short	0x0128


	//----- nvinfo : EIATTR_PARAM_CBANK
	.align		4
        /*00f8*/ 	.byte	0x04, 0x0a
        /*00fa*/ 	.short	(.L_2151 - .L_2150)
	.align		4
.L_2150:
        /*00fc*/ 	.word	index@(.nv.constant0._ZN10layer_norm22ln_bwd_finalize_kernelINS_22Kernel_traits_finalizeILj2048Ef13__nv_bfloat16S2_S2_fjLb0ELj1024ELj4ENS_18Kernel_traits_baseILj2048EfS2_S2_S2_fjLj1024EEEEELb0ELb1EEEvNS_9BwdParamsE)
        /*0100*/ 	.short	0x0210
        /*0102*/ 	.short	0x0128


	//----- nvinfo : EIATTR_SW_WAR
	.align		4
.L_2151:
        /*0104*/ 	.byte	0x04, 0x36
        /*0106*/ 	.short	(.L_2153 - .L_2152)
.L_2152:
        /*0108*/ 	.word	0x00000008
.L_2153:


//--------------------- .nv.info._ZN10layer_norm13ln_bwd_kernelINS_13Kernel_traitsIf13__nv_bfloat16S2_S2_fjLj2048ELj1ELj1ELj4ELj16ENS_18Kernel_traits_baseILj2048EfS2_S2_S2_fjLj128EEEEELb1ELb0ELb1ELb1EEEvNS_9BwdParamsE --------------------------
	.section	.nv.info._ZN10layer_norm13ln_bwd_kernelINS_13Kernel_traitsIf13__nv_bfloat16S2_S2_fjLj2048ELj1ELj1ELj4ELj16ENS_18Kernel_traits_baseILj2048EfS2_S2_S2_fjLj128EEEEELb1ELb0ELb1ELb1EEEvNS_9BwdParamsE,"",@"SHT_CUDA_INFO"
	.sectionflags	@""
	.align	4


	//----- nvinfo : EIATTR_CUDA_API_VERSION
	.align		4
        /*0000*/ 	.byte	0x04, 0x37
        /*0002*/ 	.short	(.L_2155 - .L_2154)
.L_2154:
        /*0004*/ 	.word	0x00000082


	//----- nvinfo : EIATTR_KPARAM_INFO
	.align		4
.L_2155:
        /*0008*/ 	.byte	0x04, 0x17
        /*000a*/ 	.short	(.L_2157 - .L_2156)
.L_2156:
        /*000c*/ 	.word	0x00000000
        /*0010*/ 	.short	0x0000
        /*0012*/ 	.short	0x0000
        /*0014*/ 	.byte	0x00, 0xf0, 0xa1, 0x04


	//----- nvinfo : EIATTR_SPARSE_MMA_MASK
	.align		4
.L_2157:
        /*0018*/ 	.byte	0x03, 0x50
        /*001a*/ 	.short	0x0000


	//----- nvinfo : EIATTR_MAXREG_COUNT
	.align		4
        /*001c*/ 	.byte	0x03, 0x1b
        /*001e*/ 	.short	0x00ff


	//----- nvinfo : EIATTR_NUM_BARRIERS
	.align		4
        /*0020*/ 	.byte	0x02, 0x4c
        /*0022*/ 	.byte	0x01
	.zero		1


	//----- nvinfo : EIATTR_MERCURY_ISA_VERSION
	.align		4
        /*0024*/ 	.byte	0x03, 0x5f
        /*0026*/ 	.short	0x0101


	//----- nvinfo : EIATTR_COOP_GROUP_MASK_REGIDS
	.align		4
        /*0028*/ 	.byte	0x04, 0x29
        /*002a*/ 	.short	(.L_2159 - .L_2158)


	//   ....[0]....
.L_2158:
        /*002c*/ 	.word	0xffffffff


	//   ....[1]....
        /*0030*/ 	.word	0xffffffff


	//   ....[2]....
        /*0034*/ 	.word	0xffffffff


	//   ....[3]....
        /*0038*/ 	.word	0xffffffff


	//   ....[4]....
        /*003c*/ 	.word	0xffffffff


	//   ....[5]....
        /*0040*/ 	.word	0xffffffff


	//   ....[6]....
        /*0044*/ 	.word	0xffffffff


	//   ....[7]....
        /*0048*/ 	.word	0xffffffff


	//   ....[8]....
        /*004c*/ 	.word	0xffffffff


	//   ....[9]....
        /*0050*/ 	.word	0xffffffff


	//   ....[10]....
        /*0054*/ 	.word	0x05000054


	//   ....[11]....
        /*0058*/ 	.word	0x05000054


	//   ....[12]....
        /*005c*/ 	.word	0x05000054


	//   ....[13]....
        /*0060*/ 	.word	0x05000054


	//   ....[14]....
        /*0064*/ 	.word	0x05000054


	//   ....[15]....
        /*0068*/ 	.word	0x05000054


	//   ....[16]....
        /*006c*/ 	.word	0x05000054


	//   ....[17]....
        /*0070*/ 	.word	0x05000054


	//   ....[18]....
        /*0074*/ 	.word	0x05000054


	//   ....[19]....
        /*0078*/ 	.word	0x05000054


	//----- nvinfo : EIATTR_COOP_GROUP_INSTR_OFFSETS
	.align		4
.L_2159:
        /*007c*/ 	.byte	0x04, 0x28
        /*007e*/ 	.short	(.L_2161 - .L_2160)


	//   ....[0]....
.L_2160:
        /*0080*/ 	.word	0x000013c0


	//   ....[1]....
        /*0084*/ 	.word	0x000013d0


	//   ....[2]....
        /*0088*/ 	.word	0x00001400


	//   ....[3]....
        /*008c*/ 	.word	0x00001410


	//   ....[4]....
        /*0090*/ 	.word	0x00001440


	//   ....[5]....
        /*0094*/ 	.word	0x00001450


	//   ....[6]....
        /*0098*/ 	.word	0x00001480


	//   ....[7]....
        /*009c*/ 	.word	0x00001490


	//   ....[8]....
        /*00a0*/ 	.word	0x000014c0


	//   ....[9]....
        /*00a4*/ 	.word	0x000014d0


	//   ....[10]....
        /*00a8*/ 	.word	0x00003190


	//   ....[11]....
        /*00ac*/ 	.word	0x000031e0


	//   ....[12]....
        /*00b0*/ 	.word	0x00003240


	//   ....[13]....
        /*00b4*/ 	.word	0x000032a0


	//   ....[14]....
        /*00b8*/ 	.word	0x00003300


	//   ....[15]....
        /*00bc*/ 	.word	0x00003360


	//   ....[16]....
        /*00c0*/ 	.word	0x000033c0


	//   ....[17]....
        /*00c4*/ 	.word	0x00003420


	//   ....[18]....
        /*00c8*/ 	.word	0x00003480


	//   ....[19]....
        /*00cc*/ 	.word	0x000034e0


	//----- nvinfo : EIATTR_EXIT_INSTR_OFFSETS
	.align		4
.L_2161:
        /*00d0*/ 	.byte	0x04, 0x1c
        /*00d2*/ 	.short	(.L_2163 - .L_2162)


	//   ....[0]....
.L_2162:
        /*00d4*/ 	.word	0x00003140


	//----- nvinfo : EIATTR_MAX_THREADS
	.align		4
.L_2163:
        /*00d8*/ 	.byte	0x04, 0x05
        /*00da*/ 	.short	(.L_2165 - .L_2164)
.L_2164:
        /*00dc*/ 	.word	0x00000080
        /*00e0*/ 	.word	0x00000001
        /*00e4*/ 	.word	0x00000001


	//----- nvinfo : EIATTR_CRS_STACK_SIZE
	.align		4
.L_2165:
        /*00e8*/ 	.byte	0x04, 0x1e
        /*00ea*/ 	.short	(.L_2167 - .L_2166)
.L_2166:
        /*00ec*/ 	.word	0x00000000


	//----- nvinfo : EIATTR_CBANK_PARAM_SIZE
	.align		4
.L_2167:
        /*00f0*/ 	.byte	0x03, 0x19
        /*00f2*/ 	.short	0x0128


	//----- nvinfo : EIATTR_PARAM_CBANK
	.align		4
        /*00f4*/ 	.byte	0x04, 0x0a
        /*00f6*/ 	.short	(.L_2169 - .L_2168)
	.align		4
.L_2168:
        /*00f8*/ 	.word	index@(.nv.constant0._ZN10layer_norm13ln_bwd_kernelINS_13Kernel_traitsIf13__nv_bfloat16S2_S2_fjLj2048ELj1ELj1ELj4ELj16ENS_18Kernel_traits_baseILj2048EfS2_S2_S2_fjLj128EEEEELb1ELb0ELb1ELb1EEEvNS_9BwdParamsE)
        /*00fc*/ 	.short	0x0210
        /*00fe*/ 	.short	0x0128


	//----- nvinfo : EIATTR_SW_WAR
	.align		4
.L_2169:
        /*0100*/ 	.byte	0x04, 0x36
        /*0102*/ 	.short	(.L_2171 - .L_2170)
.L_2170:
        /*0104*/ 	.word	0x00000008
.L_2171:


//--------------------- .nv.info._ZN10layer_norm13ln_bwd_kernelINS_13Kernel_traitsIf13__nv_bfloat16S2_S2_fjLj2048ELj1ELj1ELj4ELj16ENS_18Kernel_traits_baseILj2048EfS2_S2_S2_fjLj128EEEEELb1ELb1ELb0ELb0EEEvNS_9BwdParamsE --------------------------
	.section	.nv.info._ZN10layer_norm13ln_bwd_kernelINS_13Kernel_traitsIf13__nv_bfloat16S2_S2_fjLj2048ELj1ELj1ELj4ELj16ENS_18Kernel_traits_baseILj2048EfS2_S2_S2_fjLj128EEEEELb1ELb1ELb0ELb0EEEvNS_9BwdParamsE,"",@"SHT_CUDA_INFO"
	.sectionflags	@""
	.align	4


	//----- nvinfo : EIATTR_CUDA_API_VERSION
	.align		4
        /*0000*/ 	.byte	0x04, 0x37
        /*0002*/ 	.short	(.L_2173 - .L_2172)
.L_2172:
        /*0004*/ 	.word	0x00000082


	//----- nvinfo : EIATTR_KPARAM_INFO
	.align		4
.L_2173:
        /*0008*/ 	.byte	0x04, 0x17
        /*000a*/ 	.short	(.L_2175 - .L_2174)
.L_2174:
        /*000c*/ 	.word	0x00000000
        /*0010*/ 	.short	0x0000
        /*0012*/ 	.short	0x0000
        /*0014*/ 	.byte	0x00, 0xf0, 0xa1, 0x04


	//----- nvinfo : EIATTR_SPARSE_MMA_MASK
	.align		4
.L_2175:
        /*0018*/ 	.byte	0x03, 0x50
        /*001a*/ 	.short	0x0000


	//----- nvinfo : EIATTR_MAXREG_COUNT
	.align		4
        /*001c*/ 	.byte	0x03, 0x1b
        /*001e*/ 	.short	0x00ff


	//----- nvinfo : EIATTR_NUM_BARRIERS
	.align		4
        /*0020*/ 	.byte	0x02, 0x4c
        /*0022*/ 	.byte	0x01
	.zero		1


	//----- nvinfo : EIATTR_MERCURY_ISA_VERSION
	.align		4
        /*0024*/ 	.byte	0x03, 0x5f
        /*0026*/ 	.short	0x0101


	//----- nvinfo : EIATTR_COOP_GROUP_MASK_REGIDS
	.align		4
        /*0028*/ 	.byte	0x04, 0x29
        /*002a*/ 	.short	(.L_2177 - .L_2176)


	//   ....[0]....
.L_2176:
        /*002c*/ 	.word	0xffffffff


	//   ....[1]....
        /*0030*/ 	.word	0xffffffff


	//   ....[2]....
        /*0034*/ 	.word	0xffffffff


	//   ....[3]....
        /*0038*/ 	.word	0xffffffff


	//   ....[4]....
        /*003c*/ 	.word	0xffffffff


	//   ....[5]....
        /*0040*/ 	.word	0xffffffff


	//   ....[6]....
        /*0044*/ 	.word	0xffffffff


	//   ....[7]....
        /*0048*/ 	.word	0xffffffff


	//   ....[8]....
        /*004c*/ 	.word	0xffffffff


	//   ....[9]....
        /*0050*/ 	.word	0xffffffff


	//   ....[10]....
        /*0054*/ 	.word	0x05000094


	//   ....[11]....
        /*0058*/ 	.word	0x05000094


	//   ....[12]....
        /*005c*/ 	.word	0x05000094


	//   ....[13]....
        /*0060*/ 	.word	0x05000094


	//   ....[14]....
        /*0064*/ 	.word	0x05000094


	//   ....[15]....
        /*0068*/ 	.word	0x05000094


	//   ....[16]....
        /*006c*/ 	.word	0x05000094


	//   ....[17]....
        /*0070*/ 	.word	0x05000094


	//   ....[18]....
        /*0074*/ 	.word	0x05000094


	//   ....[19]....
        /*0078*/ 	.word	0x05000094


	//----- nvinfo : EIATTR_COOP_GROUP_INSTR_OFFSETS
	.align		4
.L_2177:
        /*007c*/ 	.byte	0x04, 0x28
        /*007e*/ 	.short	(.L_2179 - .L_2178)


	//   ....[0]....
.L_2178:
        /*0080*/ 	.word	0x000012b0


	//   ....[1]....
        /*0084*/ 	.word	0x000012c0


	//   ....[2]....
        /*0088*/ 	.word	0x000012f0


	//   ....[3]....
        /*008c*/ 	.word	0x00001300


	//   ....[4]....
        /*0090*/ 	.word	0x00001330


	//   ....[5]....
        /*0094*/ 	.word	0x00001340


	//   ....[6]....
        /*0098*/ 	.word	0x00001370


	//   ....[7]....
        /*009c*/ 	.word	0x00001380


	//   ....[8]....
        /*00a0*/ 	.word	0x000013b0


	//   ....[9]....
        /*00a4*/ 	.word	0x000013c0


	//   ....[10]....
        /*00a8*/ 	.word	0x00002bc0


	//   ....[11]....
        /*00ac*/ 	.word	0x00002c20


	//   ....[12]....
        /*00b0*/ 	.word	0x00002c80


	//   ....[13]....
        /*00b4*/ 	.word	0x00002ce0


	//   ....[14]....
        /*00b8*/ 	.word	0x00002d50


	//   ....[15]....
        /*00bc*/ 	.word	0x00002db0


	//   ....[16]....
        /*00c0*/ 	.word	0x00002e20


	//   ....[17]....
        /*00c4*/ 	.word	0x00002e80


	//   ....[18]....
        /*00c8*/ 	.word	0x00002ef0


	//   ....[19]....
        /*00cc*/ 	.word	0x00002f50


	//----- nvinfo : EIATTR_EXIT_INSTR_OFFSETS
	.align		4
.L_2179:
        /*00d0*/ 	.byte	0x04, 0x1c
        /*00d2*/ 	.short	(.L_2181 - .L_2180)


	//   ....[0]....
.L_2180:
        /*00d4*/ 	.word	0x00002aa0


	//   ....[1]....
        /*00d8*/ 	.word	0x00002b70


	//----- nvinfo : EIATTR_MAX_THREADS
	.align		4
.L_2181:
        /*00dc*/ 	.byte	0x04, 0x05
        /*00de*/ 	.short	(.L_2183 - .L_2182)
.L_2182:
        /*00e0*/ 	.word	0x00000080
        /*00e4*/ 	.word	0x00000001
        /*00e8*/ 	.word	0x00000001


	//----- nvinfo : EIATTR_CRS_STACK_SIZE
	.align		4
.L_2183:
        /*00ec*/ 	.byte	0x04, 0x1e
        /*00ee*/ 	.short	(.L_2185 - .L_2184)
.L_2184:
        /*00f0*/ 	.word	0x00000000


	//----- nvinfo : EIATTR_CBANK_PARAM_SIZE
	.align		4
.L_2185:
        /*00f4*/ 	.byte	0x03, 0x19
        /*00f6*/ 	.short	0x0128


	//----- nvinfo : EIATTR_PARAM_CBANK
	.align		4
        /*00f8*/ 	.byte	0x04, 0x0a
        /*00fa*/ 	.short	(.L_2187 - .L_2186)
	.align		4
.L_2186:
        /*00fc*/ 	.word	index@(.nv.constant0._ZN10layer_norm13ln_bwd_kernelINS_13Kernel_traitsIf13__nv_bfloat16S2_S2_fjLj2048ELj1ELj1ELj4ELj16ENS_18Kernel_traits_baseILj2048EfS2_S2_S2_fjLj128EEEEELb1ELb1ELb0ELb0EEEvNS_9BwdParamsE)
        /*0100*/ 	.short	0x0210
        /*0102*/ 	.short	0x0128


	//----- nvinfo : EIATTR_SW_WAR
	.align		4
.L_2187:
        /*0104*/ 	.byte	0x04, 0x36
        /*0106*/ 	.short	(.L_2189 - .L_2188)
.L_2188:
        /*0108*/ 	.word	0x00000008
.L_2189:


//--------------------- .nv.info._ZN10layer_norm13ln_bwd_kernelINS_13Kernel_traitsIf13__nv_bfloat16S2_S2_fjLj2048ELj1ELj1ELj4ELj16ENS_18Kernel_traits_baseILj2048EfS2_S2_S2_fjLj128EEEEELb1ELb1ELb0ELb1EEEvNS_9BwdParamsE --------------------------
	.section	.nv.info._ZN10layer_norm13ln_bwd_kernelINS_13Kernel_traitsIf13__nv_bfloat16S2_S2_fjLj2048ELj1ELj1ELj4ELj16ENS_18Kernel_traits_baseILj2048EfS2_S2_S2_fjLj128EEEEELb1ELb1ELb0ELb1EEEvNS_9BwdParamsE,"",@"SHT_CUDA_INFO"
	.sectionflags	@""
	.align	4


	//----- nvinfo : EIATTR_CUDA_API_VERSION
	.align		4
        /*0000*/ 	.byte	0x04, 0x37
        /*0002*/ 	.short	(.L_2191 - .L_2190)
.L_2190:
        /*0004*/ 	.word	0x00000082


	//----- nvinfo : EIATTR_KPARAM_INFO
	.align		4
.L_2191:
        /*0008*/ 	.byte	0x04, 0x17
        /*000a*/ 	.short	(.L_2193 - .L_2192)
.L_2192:
        /*000c*/ 	.word	0x00000000
        /*0010*/ 	.short	0x0000
        /*0012*/ 	.short	0x0000
        /*0014*/ 	.byte	0x00, 0xf0, 0xa1, 0x04


	//----- nvinfo : EIATTR_SPARSE_MMA_MASK
	.align		4
.L_2193:
        /*0018*/ 	.byte	0x03, 0x50
        /*001a*/ 	.short	0x0000


	//----- nvinfo : EIATTR_MAXREG_COUNT
	.align		4
        /*001c*/ 	.byte	0x03, 0x1b
        /*001e*/ 	.short	0x00ff


	//----- nvinfo : EIATTR_NUM_BARRIERS
	.align		4
        /*0020*/ 	.byte	0x02, 0x4c
        /*0022*/ 	.byte	0x01
	.zero		1


	//----- nvinfo : EIATTR_MERCURY_ISA_VERSION
	.align		4
        /*0024*/ 	.byte	0x03, 0x5f
        /*0026*/ 	.short	0x0101


	//----- nvinfo : EIATTR_COOP_GROUP_MASK_REGIDS
	.align		4
        /*0028*/ 	.byte	0x04, 0x29
        /*002a*/ 	.short	(.L_2195 - .L_2194)


	//   ....[0]....
.L_2194:
        /*002c*/ 	.word	0xffffffff


	//   ....[1]....
        /*0030*/ 	.word	0xffffffff


	//   ....[2]....
        /*0034*/ 	.word	0xffffffff


	//   ....[3]....
        /*0038*/ 	.word	0xffffffff


	//   ....[4]....
        /*003c*/ 	.word	0xffffffff


	//   ....[5]....
        /*0040*/ 	.word	0xffffffff


	//   ....[6]....
        /*0044*/ 	.word	0xffffffff


	//   ....[7]....
        /*0048*/ 	.word	0xffffffff


	//   ....[8]....
        /*004c*/ 	.word	0xffffffff


	//   ....[9]....
        /*0050*/ 	.word	0xffffffff


	//   ....[10]....
        /*0054*/ 	.word	0x05000038


	//   ....[11]....
        /*0058*/ 	.word	0x05000038


	//   ....[12]....
        /*005c*/ 	.word	0x05000038


	//   ....[13]....
        /*0060*/ 	.word	0x05000038


	//   ....[14]....
        /*0064*/ 	.word	0x05000038


	//   ....[15]....
        /*0068*/ 	.word	0x05000038


	//   ....[16]....
        /*006c*/ 	.word	0x05000038


	//   ....[17]....
        /*0070*/ 	.word	0x05000038


	//   ....[18]....
        /*0074*/ 	.word	0x05000038


	//   ....[19]....
        /*0078*/ 	.word	0x05000038


	//----- nvinfo : EIATTR_COOP_GROUP_INSTR_OFFSETS
	.align		4
.L_2195:
        /*007c*/ 	.byte	0x04, 0x28
        /*007e*/ 	.short	(.L_2197 - .L_2196)


	//   ....[0]....
.L_2196:
        /*0080*/ 	.word	0x00001260


	//   ....[1]....
        /*0084*/ 	.word	0x00001270


	//   ....[2]....
        /*0088*/ 	.word	0x000012a0


	//   ....[3]....
        /*008c*/ 	.word	0x000012b0


	//   ....[4]....
        /*0090*/ 	.word	0x000012e0


	//   ....[5]....
        /*0094*/ 	.word	0x000012f0


	//   ....[6]....
        /*0098*/ 	.word	0x00001320


	//   ....[7]....
        /*009c*/ 	.word	0x00001330


	//   ....[8]....
        /*00a0*/ 	.word	0x00001360


	//   ....[9]....
        /*00a4*/ 	.word	0x00001370


	//   ....[10]....
        /*00a8*/ 	.word	0x00002d60


	//   ....[11]....
        /*00ac*/ 	.word	0x00002db0


	//   ....[12]....
        /*00b0*/ 	.word	0x00002e20


	//   ....[13]....
        /*00b4*/ 	.word	0x00002e80


	//   ....[14]....
        /*00b8*/ 	.word	0x00002ef0


	//   ....[15]....
        /*00bc*/ 	.word	0x00002f50


	//   ....[16]....
        /*00c0*/ 	.word	0x00002fc0


	//   ....[17]....
        /*00c4*/ 	.word	0x00003020


	//   ....[18]....
        /*00c8*/ 	.word	0x00003090


	//   ....[19]....
        /*00cc*/ 	.word	0x000030f0


	//----- nvinfo : EIATTR_EXIT_INSTR_OFFSETS
	.align		4
.L_2197:
        /*00d0*/ 	.byte	0x04, 0x1c
        /*00d2*/ 	.short	(.L_2199 - .L_2198)


	//   ....[0]....
.L_2198:
        /*00d4*/ 	.word	0x00002d00


	//----- nvinfo : EIATTR_MAX_THREADS
	.align		4
.L_2199:
        /*00d8*/ 	.byte	0x04, 0x05
        /*00da*/ 	.short	(.L_2201 - .L_2200)
.L_2200:
        /*00dc*/ 	.word	0x00000080
        /*00e0*/ 	.word	0x00000001
        /*00e4*/ 	.word	0x00000001


	//----- nvinfo : EIATTR_CRS_STACK_SIZE
	.align		4
.L_2201:
        /*00e8*/ 	.byte	0x04, 0x1e
        /*00ea*/ 	.short	(.L_2203 - .L_2202)
.L_2202:
        /*00ec*/ 	.word	0x00000000


	//----- nvinfo : EIATTR_CBANK_PARAM_SIZE
	.align		4
.L_2203:
        /*00f0*/ 	.byte	0x03, 0x19
        /*00f2*/ 	.short	0x0128


	//----- nvinfo : EIATTR_PARAM_CBANK
	.align		4
        /*00f4*/ 	.byte	0x04, 0x0a
        /*00f6*/ 	.short	(.L_2205 - .L_2204)
	.align		4
.L_2204:
        /*00f8*/ 	.word	index@(.nv.constant0._ZN10layer_norm13ln_bwd_kernelINS_13Kernel_traitsIf13__nv_bfloat16S2_S2_fjLj2048ELj1ELj1ELj4ELj16ENS_18Kernel_traits_baseILj2048EfS2_S2_S2_fjLj128EEEEELb1ELb1ELb0ELb1EEEvNS_9BwdParamsE)
        /*00fc*/ 	.short	0x0210
        /*00fe*/ 	.short	0x0128


	//----- nvinfo : EIATTR_SW_WAR
	.align		4
.L_2205:
        /*0100*/ 	.byte	0x04, 0x36
        /*0102*/ 	.short	(.L_2207 - .L_2206)
.L_2206:
        /*0104*/ 	.word	0x00000008
.L_2207:


//--------------------- .nv.info._ZN10layer_norm22ln_bwd_finalize_kernelINS_22Kernel_traits_finalizeILj2048Ef13__nv_bfloat16S2_S2_fjLb1ELj1024ELj4ENS_18Kernel_traits_baseILj2048EfS2_S2_S2_fjLj1024EEEEELb1ELb0EEEvNS_9BwdParamsE --------------------------
	.section	.nv.info._ZN10layer_norm22ln_bwd_finalize_kernelINS_22Kernel_traits_finalizeILj2048Ef13__nv_bfloat16S2_S2_fjLb1ELj1024ELj4ENS_18Kernel_traits_baseILj2048EfS2_S2_S2_fjLj1024EEEEELb1ELb0EEEvNS_9BwdParamsE,"",@"SHT_CUDA_INFO"
	.sectionflags	@""
	.align	4


	//----- nvinfo : EIATTR_CUDA_API_VERSION
	.align		4
        /*0000*/ 	.byte	0x04, 0x37
        /*0002*/ 	.short	(.L_2209 - .L_2208)
.L_2208:
        /*0004*/ 	.word	0x00000082


	//----- nvinfo : EIATTR_KPARAM_INFO
	.align		4
.L_2209:
        /*0008*/ 	.byte	0x04, 0x17
        /*000a*/ 	.short	(.L_2211 - .L_2210)
.L_2210:
        /*000c*/ 	.word	0x00000000
        /*0010*/ 	.short	0x0000
        /*0012*/ 	.short	0x0000
        /*0014*/ 	.byte	0x00, 0xf0, 0xa1, 0x04


	//----- nvinfo : EIATTR_SPARSE_MMA_MASK
	.align		4
.L_2211:
        /*0018*/ 	.byte	0x03, 0x50
        /*001a*/ 	.short	0x0000


	//----- nvinfo : EIATTR_MAXREG_COUNT
	.align		4
        /*001c*/ 	.byte	0x03, 0x1b
        /*001e*/ 	.short	0x0040


	//----- nvinfo : EIATTR_NUM_BARRIERS
	.align		4
        /*0020*/ 	.byte	0x02, 0x4c
        /*0022*/ 	.byte	0x01
	.zero		1


	//----- nvinfo : EIATTR_MERCURY_ISA_VERSION
	.align		4
        /*0024*/ 	.byte	0x03, 0x5f
        /*0026*/ 	.short	0x0101


	//----- nvinfo : EIATTR_COOP_GROUP_MASK_REGIDS
	.align		4
        /*0028*/ 	.byte	0x04, 0x29
        /*002a*/ 	.short	(.L_2213 - .L_2212)


	//   ....[0]....
.L_2212:
        /*002c*/ 	.word	0xffffffff


	//   ....[1]....
        /*0030*/ 	.word	0xffffffff


	//   ....[2]....
        /*0034*/ 	.word	0xffffffff


	//   ....[3]....
        /*0038*/ 	.word	0xffffffff


	//   ....[4]....
        /*003c*/ 	.word	0xffffffff


	//   ....[5]....
        /*0040*/ 	.word	0xffffffff


	//   ....[6]....
        /*0044*/ 	.word	0xffffffff


	//   ....[7]....
        /*0048*/ 	.word	0xffffffff


	//   ....[8]....
        /*004c*/ 	.word	0xffffffff


	//   ....[9]....
        /*0050*/ 	.word	0xffffffff


	//   ....[10]....
        /*0054*/ 	.word	0xffffffff


	//   ....[11]....
        /*0058*/ 	.word	0xffffffff


	//   ....[12]....
        /*005c*/ 	.word	0xffffffff


	//   ....[13]....
        /*0060*/ 	.word	0xffffffff


	//   ....[14]....
        /*0064*/ 	.word	0xffffffff


	//   ....[15]....
        /*0068*/ 	.word	0x05000014


	//   ....[16]....
        /*006c*/ 	.word	0x05000014


	//   ....[17]....
        /*0070*/ 	.word	0x05000014


	//   ....[18]....
        /*0074*/ 	.word	0x05000014


	//   ....[19]....
        /*0078*/ 	.word	0x05000014


	//   ....[20]....
        /*007c*/ 	.word	0x05000014


	//   ....[21]....
        /*0080*/ 	.word	0x05000014


	//   ....[22]....
        /*0084*/ 	.word	0x05000014


	//   ....[23]....
        /*0088*/ 	.word	0x05000014


	//   ....[24]....
        /*008c*/ 	.word	0x05000014


	//   ....[25]....
        /*0090*/ 	.word	0x05000014


	//   ....[26]....
        /*0094*/ 	.word	0x05000014


	//   ....[27]....
        /*0098*/ 	.word	0x05000014


	//   ....[28]....
        /*009c*/ 	.word	0x05000014


	//   ....[29]....
        /*00a0*/ 	.word	0x05000014


	//----- nvinfo : EIATTR_COOP_GROUP_INSTR_OFFSETS
	.align		4
.L_2213:
        /*00a4*/ 	.byte	0x04, 0x28
        /*00a6*/ 	.short	(.L_2215 - .L_2214)


	//   ....[0]....
.L_2214:
        /*00a8*/ 	.word	0x00000ad0


	//   ....[1]....
        /*00ac*/ 	.word	0x00000ae0


	//   ....[2]....
        /*00b0*/ 	.word	0x00000af0


	//   ....[3]....
        /*00b4*/ 	.word	0x00000b20


	//   ....[4]....
        /*00b8*/ 	.word	0x00000b40


	//   ....[5]....
        /*00bc*/ 	.word	0x00000b50


	//   ....[6]....
        /*00c0*/ 	.word	0x00000b90


	//   ....[7]....
        /*00c4*/ 	.word	0x00000ba0


	//   ....[8]....
        /*00c8*/ 	.word	0x00000bb0


	//   ....[9]....
        /*00cc*/ 	.word	0x00000be0


	//   ....[10]....
        /*00d0*/ 	.word	0x00000c00


	//   ....[11]....
        /*00d4*/ 	.word	0x00000c10


	//   ....[12]....
        /*00d8*/ 	.word	0x00000c40


	//   ....[13]....
        /*00dc*/ 	.word	0x00000c60


	//   ....[14]....
        /*00e0*/ 	.word	0x00000c70


	//   ....[15]....
        /*00e4*/ 	.word	0x00000ef0


	//   ....[16]....
        /*00e8*/ 	.word	0x00000f60


	//   ....[17]....
        /*00ec*/ 	.word	0x00000fd0


	//   ....[18]....
        /*00f0*/ 	.word	0x00001040


	//   ....[19]....
        /*00f4*/ 	.word	0x000010b0


	//   ....[20]....
        /*00f8*/ 	.word	0x00001110


	//   ....[21]....
        /*00fc*/ 	.word	0x00001180


	//   ....[22]....
        /*0100*/ 	.word	0x000011f0


	//   ....[23]....
        /*0104*/ 	.word	0x00001260


	//   ....[24]....
        /*0108*/ 	.word	0x000012d0


	//   ....[25]....
        /*010c*/ 	.word	0x00001330


	//   ....[26]....
        /*0110*/ 	.word	0x000013a0


	//   ....[27]....
        /*0114*/ 	.word	0x00001410


	//   ....[28]....
        /*0118*/ 	.word	0x00001480


	//   ....[29]....
        /*011c*/ 	.word	0x000014f0


	//----- nvinfo : EIATTR_EXIT_INSTR_OFFSETS
	.align		4
.L_2215:
        /*0120*/ 	.byte	0x04, 0x1c
        /*0122*/ 	.short	(.L_2217 - .L_2216)


	//   ....[0]....
.L_2216:
        /*0124*/ 	.word	0x00000070


	//   ....[1]....
        /*0128*/ 	.word	0x00000e90


	//----- nvinfo : EIATTR_MAX_THREADS
	.align		4
.L_2217:
        /*012c*/ 	.byte	0x04, 0x05
        /*012e*/ 	.short	(.L_2219 - .L_2218)
.L_2218:
        /*0130*/ 	.word	0x00000400
        /*0134*/ 	.word	0x00000001
        /*0138*/ 	.word	0x00000001


	//----- nvinfo : EIATTR_CRS_STACK_SIZE
	.align		4
.L_2219:
        /*013c*/ 	.byte	0x04, 0x1e
        /*013e*/ 	.short	(.L_2221 - .L_2220)
.L_2220:
        /*0140*/ 	.word	0x00000000


	//----- nvinfo : EIATTR_CBANK_PARAM_SIZE
	.align		4
.L_2221:
        /*0144*/ 	.byte	0x03, 0x19
        /*0146*/ 	.short	0x0128


	//----- nvinfo : EIATTR_PARAM_CBANK
	.align		4
        /*0148*/ 	.byte	0x04, 0x0a
        /*014a*/ 	.short	(.L_2223 - .L_2222)
	.align		4
.L_2222:
        /*014c*/ 	.word	index@(.nv.constant0._ZN10layer_norm22ln_bwd_finalize_kernelINS_22Kernel_traits_finalizeILj2048Ef13__nv_bfloat16S2_S2_fjLb1ELj1024ELj4ENS_18Kernel_traits_baseILj2048EfS2_S2_S2_fjLj1024EEEEELb1ELb0EEEvNS_9BwdParamsE)
        /*0150*/ 	.short	0x0210
        /*0152*/ 	.short	0x0128


	//----- nvinfo : EIATTR_SW_WAR
	.align		4
.L_2223:
        /*0154*/ 	.byte	0x04, 0x36
        /*0156*/ 	.short	(.L_2225 - .L_2224)
.L_2224:
        /*0158*/ 	.word	0x00000008
.L_2225:


//--------------------- .nv.info._ZN10layer_norm13ln_bwd_kernelINS_13Kernel_traitsIf13__nv_bfloat16S2_S2_fjLj2048ELj1ELj1ELj4ELj16ENS_18Kernel_traits_baseILj2048EfS2_S2_S2_fjLj128EEEEELb1ELb1ELb1ELb0EEEvNS_9BwdParamsE --------------------------
	.section	.nv.info._ZN10layer_norm13ln_bwd_kernelINS_13Kernel_traitsIf13__nv_bfloat16S2_S2_fjLj2048ELj1ELj1ELj4ELj16ENS_18Kernel_traits_baseILj2048EfS2_S2_S2_fjLj128EEEEELb1ELb1ELb1ELb0EEEvNS_9BwdParamsE,"",@"SHT_CUDA_INFO"
	.sectionflags	@""
	.align	4


	//----- nvinfo : EIATTR_CUDA_API_VERSION
	.align		4
        /*0000*/ 	.byte	0x04, 0x37
        /*0002*/ 	.short	(.L_2227 - .L_2226)
.L_2226:
        /*0004*/ 	.word	0x00000082


	//----- nvinfo : EIATTR_KPARAM_INFO
	.align		4
.L_2227:
        /*0008*/ 	.byte	0x04, 0x17
        /*000a*/ 	.short	(.L_2229 - .L_2228)
.L_2228:
        /*000c*/ 	.word	0x00000000
        /*0010*/ 	.short	0x0000
        /*0012*/ 	.short	0x0000
        /*0014*/ 	.byte	0x00, 0xf0, 0xa1, 0x04


	//----- nvinfo : EIATTR_SPARSE_MMA_MASK
	.align		4
.L_2229:
        /*0018*/ 	.byte	0x03, 0x50
        /*001a*/ 	.short	0x0000


	//----- nvinfo : EIATTR_MAXREG_COUNT
	.align		4
        /*001c*/ 	.byte	0x03, 0x1b
        /*001e*/ 	.short	0x00ff


	//----- nvinfo : EIATTR_NUM_BARRIERS
	.align		4
        /*0020*/ 	.byte	0x02, 0x4c
        /*0022*/ 	.byte	0x01
	.zero		1


	//----- nvinfo : EIATTR_MERCURY_ISA_VERSION
	.align		4
        /*0024*/ 	.byte	0x03, 0x5f
        /*0026*/ 	.short	0x0101


	//----- nvinfo : EIATTR_COOP_GROUP_MASK_REGIDS
	.align		4
        /*0028*/ 	.byte	0x04, 0x29
        /*002a*/ 	.short	(.L_2231 - .L_2230)


	//   ....[0]....
.L_2230:
        /*002c*/ 	.word	0xffffffff


	//   ....[1]....
        /*0030*/ 	.word	0xffffffff


	//   ....[2]....
        /*0034*/ 	.word	0xffffffff


	//   ....[3]....
        /*0038*/ 	.word	0xffffffff


	//   ....[4]....
        /*003c*/ 	.word	0xffffffff


	//   ....[5]....
        /*0040*/ 	.word	0xffffffff


	//   ....[6]....
        /*0044*/ 	.word	0xffffffff


	//   ....[7]....
        /*0048*/ 	.word	0xffffffff


	//   ....[8]....
        /*004c*/ 	.word	0xffffffff


	//   ....[9]....
        /*0050*/ 	.word	0xffffffff


	//   ....[10]....
        /*0054*/ 	.word	0x0500009c


	//   ....[11]....
        /*0058*/ 	.word	0x0500009c


	//   ....[12]....
        /*005c*/ 	.word	0x0500009c


	//   ....[13]....
        /*0060*/ 	.word	0x0500009c


	//   ....[14]....
        /*0064*/ 	.word	0x0500009c


	//   ....[15]....
        /*0068*/ 	.word	0x0500009c


	//   ....[16]....
        /*006c*/ 	.word	0x0500009c


	//   ....[17]....
        /*0070*/ 	.word	0x0500009c


	//   ....[18]....
        /*0074*/ 	.word	0x0500009c


	//   ....[19]....
        /*0078*/ 	.word	0x0500009c


	//----- nvinfo : EIATTR_COOP_GROUP_INSTR_OFFSETS
	.align		4
.L_2231:
        /*007c*/ 	.byte	0x04, 0x28
        /*007e*/ 	.short	(.L_2233 - .L_2232)


	//   ....[0]....
.L_2232:
        /*0080*/ 	.word	0x00001530


	//   ....[1]....
        /*0084*/ 	.word	0x00001540


	//   ....[2]....
        /*0088*/ 	.word	0x00001570


	//   ....[3]....
        /*008c*/ 	.word	0x00001580


	//   ....[4]....
        /*0090*/ 	.word	0x000015b0


	//   ....[5]....
        /*0094*/ 	.word	0x000015c0


	//   ....[6]....
        /*0098*/ 	.word	0x000015f0


	//   ....[7]....
        /*009c*/ 	.word	0x00001600


	//   ....[8]....
        /*00a0*/ 	.word	0x00001630


	//   ....[9]....
        /*00a4*/ 	.word	0x00001640


	//   ....[10]....
        /*00a8*/ 	.word	0x00003d80


	//   ....[11]....
        /*00ac*/ 	.word	0x00003de0


	//   ....[12]....
        /*00b0*/ 	.word	0x00003e40


	//   ....[13]....
        /*00b4*/ 	.word	0x00003ea0


	//   ....[14]....
        /*00b8*/ 	.word	0x00003f10


	//   ....[15]....
        /*00bc*/ 	.word	0x00003f70


	//   ....[16]....
        /*00c0*/ 	.word	0x00003fe0


	//   ....[17]....
        /*00c4*/ 	.word	0x00004040


	//   ....[18]....
        /*00c8*/ 	.word	0x000040b0


	//   ....[19]....
        /*00cc*/ 	.word	0x00004110


	//----- nvinfo : EIATTR_EXIT_INSTR_OFFSETS
	.align		4
.L_2233:
        /*00d0*/ 	.byte	0x04, 0x1c
        /*00d2*/ 	.short	(.L_2235 - .L_2234)


	//   ....[0]....
.L_2234:
        /*00d4*/ 	.word	0x00003c60


	//   ....[1]....
        /*00d8*/ 	.word	0x00003d30


	//----- nvinfo : EIATTR_MAX_THREADS
	.align		4
.L_2235:
        /*00dc*/ 	.byte	0x04, 0x05
        /*00de*/ 	.short	(.L_2237 - .L_2236)
.L_2236:
        /*00e0*/ 	.word	0x00000080
        /*00e4*/ 	.word	0x00000001
        /*00e8*/ 	.word	0x00000001


	//----- nvinfo : EIATTR_CRS_STACK_SIZE
	.align		4
.L_2237:
        /*00ec*/ 	.byte	0x04, 0x1e
        /*00ee*/ 	.short	(.L_2239 - .L_2238)
.L_2238:
        /*00f0*/ 	.word	0x00000000


	//----- nvinfo : EIATTR_CBANK_PARAM_SIZE
	.align		4
.L_2239:
        /*00f4*/ 	.byte	0x03, 0x19
        /*00f6*/ 	.short	0x0128


	//----- nvinfo : EIATTR_PARAM_CBANK
	.align		4
        /*00f8*/ 	.byte	0x04, 0x0a
        /*00fa*/ 	.short	(.L_2241 - .L_2240)
	.align		4
.L_2240:
        /*00fc*/ 	.word	index@(.nv.constant0._ZN10layer_norm13ln_bwd_kernelINS_13Kernel_traitsIf13__nv_bfloat16S2_S2_fjLj2048ELj1ELj1ELj4ELj16ENS_18Kernel_traits_baseILj2048EfS2_S2_S2_fjLj128EEEEELb1ELb1ELb1ELb0EEEvNS_9BwdParamsE)
        /*0100*/ 	.short	0x0210
        /*0102*/ 	.short	0x0128


	//----- nvinfo : EIATTR_SW_WAR
	.align		4
.L_2241:
        /*0104*/ 	.byte	0x04, 0x36
        /*0106*/ 	.short	(.L_2243 - .L_2242)
.L_2242:
        /*0108*/ 	.word	0x00000008
.L_2243:


//--------------------- .nv.info._ZN10layer_norm22ln_bwd_finalize_kernelINS_22Kernel_traits_finalizeILj2048Ef13__nv_bfloat16S2_S2_fjLb1ELj1024ELj4ENS_18Kernel_traits_baseILj2048EfS2_S2_S2_fjLj1024EEEEELb1ELb1EEEvNS_9BwdParamsE --------------------------
	.section	.nv.info._ZN10layer_norm22ln_bwd_finalize_kernelINS_22Kernel_traits_finalizeILj2048Ef13__nv_bfloat16S2_S2_fjLb1ELj1024ELj4ENS_18Kernel_traits_baseILj2048EfS2_S2_S2_fjLj1024EEEEELb1ELb1EEEvNS_9BwdParamsE,"",@"SHT_CUDA_INFO"
	.sectionflags	@""
	.align	4


	//----- nvinfo : EIATTR_CUDA_API_VERSION
	.align		4
        /*0000*/ 	.byte	0x04, 0x37
        /*0002*/ 	.short	(.L_2245 - .L_2244)
.L_2244:
        /*0004*/ 	.word	0x00000082


	//----- nvinfo : EIATTR_KPARAM_INFO
	.align		4
.L_2245:
        /*0008*/ 	.byte	0x04, 0x17
        /*000a*/ 	.short	(.L_2247 - .L_2246)
.L_2246:
        /*000c*/ 	.word	0x00000000
        /*0010*/ 	.short	0x0000
        /*0012*/ 	.short	0x0000
        /*0014*/ 	.byte	0x00, 0xf0, 0xa1, 0x04


	//----- nvinfo : EIATTR_SPARSE_MMA_MASK
	.align		4
.L_2247:
        /*0018*/ 	.byte	0x03, 0x50
        /*001a*/ 	.short	0x0000


	//----- nvinfo : EIATTR_MAXREG_COUNT
	.align		4
        /*001c*/ 	.byte	0x03, 0x1b
        /*001e*/ 	.short	0x0040


	//----- nvinfo : EIATTR_NUM_BARRIERS
	.align		4
        /*0020*/ 	.byte	0x02, 0x4c
        /*0022*/ 	.byte	0x01
	.zero		1


	//----- nvinfo : EIATTR_MERCURY_ISA_VERSION
	.align		4
        /*0024*/ 	.byte	0x03, 0x5f
        /*0026*/ 	.short	0x0101


	//----- nvinfo : EIATTR_COOP_GROUP_MASK_REGIDS
	.align		4
        /*0028*/ 	.byte	0x04, 0x29
        /*002a*/ 	.short	(.L_2249 - .L_2248)


	//   ....[0]....
.L_2248:
        /*002c*/ 	.word	0xffffffff


	//   ....[1]....
        /*0030*/ 	.word	0xffffffff


	//   ....[2]....
        /*0034*/ 	.word	0xffffffff


	//   ....[3]....
        /*0038*/ 	.word	0xffffffff


	//   ....[4]....
        /*003c*/ 	.word	0xffffffff


	//   ....[5]....
        /*0040*/ 	.word	0xffffffff


	//   ....[6]....
        /*0044*/ 	.word	0xffffffff


	//   ....[7]....
        /*0048*/ 	.word	0xffffffff


	//   ....[8]....
        /*004c*/ 	.word	0xffffffff


	//   ....[9]....
        /*0050*/ 	.word	0xffffffff


	//   ....[10]....
        /*0054*/ 	.word	0xffffffff


	//   ....[11]....
        /*0058*/ 	.word	0xffffffff


	//   ....[12]....
        /*005c*/ 	.word	0xffffffff


	//   ....[13]....
        /*0060*/ 	.word	0xffffffff


	//   ....[14]....
        /*0064*/ 	.word	0xffffffff


	//   ....[15]....
        /*0068*/ 	.word	0x05000014


	//   ....[16]....
        /*006c*/ 	.word	0x05000014


	//   ....[17]....
        /*0070*/ 	.word	0x05000014


	//   ....[18]....
        /*0074*/ 	.word	0x05000014


	//   ....[19]....
        /*0078*/ 	.word	0x05000014


	//   ....[20]....
        /*007c*/ 	.word	0x05000014


	//   ....[21]....
        /*0080*/ 	.word	0x05000014


	//   ....[22]....
        /*0084*/ 	.word	0x05000014


	//   ....[23]....
        /*0088*/ 	.word	0x05000014


	//   ....[24]....
        /*008c*/ 	.word	0x05000014


	//   ....[25]....
        /*0090*/ 	.word	0x05000014


	//   ....[26]....
        /*0094*/ 	.word	0x05000014


	//   ....[27]....
        /*0098*/ 	.word	0x05000014


	//   ....[28]....
        /*009c*/ 	.word	0x05000014


	//   ....[29]....
        /*00a0*/ 	.word	0x05000014


	//----- nvinfo : EIATTR_COOP_GROUP_INSTR_OFFSETS
	.align		4
.L_2249:
        /*00a4*/ 	.byte	0x04, 0x28
        /*00a6*/ 	.short	(.L_2251 - .L_2250)


	//   ....[0]....
.L_2250:
        /*00a8*/ 	.word	0x00000ab0


	//   ....[1]....
        /*00ac*/ 	.word	0x00000ac0


	//   ....[2]....
        /*00b0*/ 	.word	0x00000ad0


	//   ....[3]....
        /*00b4*/ 	.word	0x00000b00


	//   ....[4]....
        /*00b8*/ 	.word	0x00000b20


	//   ....[5]....
        /*00bc*/ 	.word	0x00000b30


	//   ....[6]....
        /*00c0*/ 	.word	0x00000b60


	//   ....[7]....
        /*00c4*/ 	.word	0x00000b80


	//   ....[8]....
        /*00c8*/ 	.word	0x00000b90


	//   ....[9]....
        /*00cc*/ 	.word	0x00000bc0


	//   ....[10]....
        /*00d0*/ 	.word	0x00000be0


	//   ....[11]....
        /*00d4*/ 	.word	0x00000bf0


	//   ....[12]....
        /*00d8*/ 	.word	0x00000c20


	//   ....[13]....
        /*00dc*/ 	.word	0x00000c40


	//   ....[14]....
        /*00e0*/ 	.word	0x00000c50


	//   ....[15]....
        /*00e4*/ 	.word	0x00000eb0


	//   ....[16]....
        /*00e8*/ 	.word	0x00000f20


	//   ....[17]....
        /*00ec*/ 	.word	0x00000f90


	//   ....[18]....
        /*00f0*/ 	.word	0x00001000


	//   ....[19]....
        /*00f4*/ 	.word	0x00001070


	//   ....[20]....
        /*00f8*/ 	.word	0x000010d0


	//   ....[21]....
        /*00fc*/ 	.word	0x00001140


	//   ....[22]....
        /*0100*/ 	.word	0x000011b0


	//   ....[23]....
        /*0104*/ 	.word	0x00001220


	//   ....[24]....
        /*0108*/ 	.word	0x00001290


	//   ....[25]....
        /*010c*/ 	.word	0x000012f0


	//   ....[26]....
        /*0110*/ 	.word	0x00001360


	//   ....[27]....
        /*0114*/ 	.word	0x000013d0


	//   ....[28]....
        /*0118*/ 	.word	0x00001440


	//   ....[29]....
        /*011c*/ 	.word	0x000014b0


	//----- nvinfo : EIATTR_EXIT_INSTR_OFFSETS
	.align		4
.L_2251:
        /*0120*/ 	.byte	0x04, 0x1c
        /*0122*/ 	.short	(.L_2253 - .L_2252)


	//   ....[0]....
.L_2252:
        /*0124*/ 	.word	0x00000070


	//   ....[1]....
        /*0128*/ 	.word	0x00000e50


	//----- nvinfo : EIATTR_MAX_THREADS
	.align		4
.L_2253:
        /*012c*/ 	.byte	0x04, 0x05
        /*012e*/ 	.short	(.L_2255 - .L_2254)
.L_2254:
        /*0130*/ 	.word	0x00000400
        /*0134*/ 	.word	0x00000001
        /*0138*/ 	.word	0x00000001


	//----- nvinfo : EIATTR_CRS_STACK_SIZE
	.align		4
.L_2255:
        /*013c*/ 	.byte	0x04, 0x1e
        /*013e*/ 	.short	(.L_2257 - .L_2256)
.L_2256:
        /*0140*/ 	.word	0x00000000


	//----- nvinfo : EIATTR_CBANK_PARAM_SIZE
	.align		4
.L_2257:
        /*0144*/ 	.byte	0x03, 0x19
        /*0146*/ 	.short	0x0128


	//----- nvinfo : EIATTR_PARAM_CBANK
	.align		4
        /*0148*/ 	.byte	0x04, 0x0a
        /*014a*/ 	.short	(.L_2259 - .L_2258)
	.align		4
.L_2258:
        /*014c*/ 	.word	index@(.nv.constant0._ZN10layer_norm22ln_bwd_finalize_kernelINS_22Kernel_traits_finalizeILj2048Ef13__nv_bfloat16S2_S2_fjLb1ELj1024ELj4ENS_18Kernel_traits_baseILj2048EfS2_S2_S2_fjLj1024EEEEELb1ELb1EEEvNS_9BwdParamsE)
        /*0150*/ 	.short	0x0210
        /*0152*/ 	.short	0x0128


	//----- nvinfo : EIATTR_SW_WAR
	.align		4
.L_2259:
        /*0154*/ 	.byte	0x04, 0x36
        /*0156*/ 	.short	(.L_2261 - .L_2260)
.L_2260:
        /*0158*/ 	.word	0x00000008
.L_2261:


//--------------------- .nv.info._ZN10layer_norm13ln_bwd_kernelINS_13Kernel_traitsIf13__nv_bfloat16S2_S2_fjLj2048ELj1ELj1ELj4ELj16ENS_18Kernel_traits_baseILj2048EfS2_S2_S2_fjLj128EEEEELb1ELb1ELb1ELb1EEEvNS_9BwdParamsE --------------------------
	.section	.nv.info._ZN10layer_norm13ln_bwd_kernelINS_13Kernel_traitsIf13__nv_bfloat16S2_S2_fjLj2048ELj1ELj1ELj4ELj16ENS_18Kernel_traits_baseILj2048EfS2_S2_S2_fjLj128EEEEELb1ELb1ELb1ELb1EEEvNS_9BwdParamsE,"",@"SHT_CUDA_INFO"
	.sectionflags	@""
	.align	4


	//----- nvinfo : EIATTR_CUDA_API_VERSION
	.align		4
        /*0000*/ 	.byte	0x04, 0x37
        /*0002*/ 	.short	(.L_2263 - .L_2262)
.L_2262:
        /*0004*/ 	.word	0x00000082


	//----- nvinfo : EIATTR_KPARAM_INFO
	.align		4
.L_2263:
        /*0008*/ 	.byte	0x04, 0x17
        /*000a*/ 	.short	(.L_2265 - .L_2264)
.L_2264:
        /*000c*/ 	.word	0x00000000
        /*0010*/ 	.short	0x0000
        /*0012*/ 	.short	0x0000
        /*0014*/ 	.byte	0x00, 0xf0, 0xa1, 0x04


	//----- nvinfo : EIATTR_SPARSE_MMA_MASK
	.align		4
.L_2265:
        /*0018*/ 	.byte	0x03, 0x50
        /*001a*/ 	.short	0x0000


	//----- nvinfo : EIATTR_MAXREG_COUNT
	.align		4
        /*001c*/ 	.byte	0x03, 0x1b
        /*001e*/ 	.short	0x00ff


	//----- nvinfo : EIATTR_NUM_BARRIERS
	.align		4
        /*0020*/ 	.byte	0x02, 0x4c
        /*0022*/ 	.byte	0x01
	.zero		1


	//----- nvinfo : EIATTR_MERCURY_ISA_VERSION
	.align		4
        /*0024*/ 	.byte	0x03, 0x5f
        /*0026*/ 	.short	0x0101


	//----- nvinfo : EIATTR_COOP_GROUP_MASK_REGIDS
	.align		4
        /*0028*/ 	.byte	0x04, 0x29
        /*002a*/ 	.short	(.L_2267 - .L_2266)


	//   ....[0]....
.L_2266:
        /*002c*/ 	.word	0xffffffff


	//   ....[1]....
        /*0030*/ 	.word	0xffffffff


	//   ....[2]....
        /*0034*/ 	.word	0xffffffff


	//   ....[3]....
        /*0038*/ 	.word	0xffffffff


	//   ....[4]....
        /*003c*/ 	.word	0xffffffff


	//   ....[5]....
        /*0040*/ 	.word	0xffffffff


	//   ....[6]....
        /*0044*/ 	.word	0xffffffff


	//   ....[7]....
        /*0048*/ 	.word	0xffffffff


	//   ....[8]....
        /*004c*/ 	.word	0xffffffff


	//   ....[9]....
        /*0050*/ 	.word	0xffffffff


	//   ....[10]....
        /*0054*/ 	.word	0x0500007f


	//   ....[11]....
        /*0058*/ 	.word	0x0500007f


	//   ....[12]....
        /*005c*/ 	.word	0x0500007f


	//   ....[13]....
        /*0060*/ 	.word	0x0500007f


	//   ....[14]....
        /*0064*/ 	.word	0x0500007f


	//   ....[15]....
        /*0068*/ 	.word	0x0500007f


	//   ....[16]....
        /*006c*/ 	.word	0x0500007f


	//   ....[17]....
        /*0070*/ 	.word	0x0500007f


	//   ....[18]....
        /*0074*/ 	.word	0x0500007f


	//   ....[19]....
        /*0078*/ 	.word	0x0500007f


	//----- nvinfo : EIATTR_COOP_GROUP_INSTR_OFFSETS
	.align		4
.L_2267:
        /*007c*/ 	.byte	0x04, 0x28
        /*007e*/ 	.short	(.L_2269 - .L_2268)


	//   ....[0]....
.L_2268:
        /*0080*/ 	.word	0x00001540


	//   ....[1]....
        /*0084*/ 	.word	0x00001550


	//   ....[2]....
        /*0088*/ 	.word	0x00001580


	//   ....[3]....
        /*008c*/ 	.word	0x00001590


	//   ....[4]....
        /*0090*/ 	.word	0x000015c0


	//   ....[5]....
        /*0094*/ 	.word	0x000015d0


	//   ....[6]....
        /*0098*/ 	.word	0x00001600


	//   ....[7]....
        /*009c*/ 	.word	0x00001610


	//   ....[8]....
        /*00a0*/ 	.word	0x00001640


	//   ....[9]....
        /*00a4*/ 	.word	0x00001650


	//   ....[10]....
        /*00a8*/ 	.word	0x00003b90


	//   ....[11]....
        /*00ac*/ 	.word	0x00003be0


	//   ....[12]....
        /*00b0*/ 	.word	0x00003c50


	//   ....[13]....
        /*00b4*/ 	.word	0x00003cb0


	//   ....[14]....
        /*00b8*/ 	.word	0x00003d20


	//   ....[15]....
        /*00bc*/ 	.word	0x00003d80


	//   ....[16]....
        /*00c0*/ 	.word	0x00003df0


	//   ....[17]....
        /*00c4*/ 	.word	0x00003e50


	//   ....[18]....
        /*00c8*/ 	.word	0x00003ec0


	//   ....[19]....
        /*00cc*/ 	.word	0x00003f10


	//----- nvinfo : EIATTR_EXIT_INSTR_OFFSETS
	.align		4
.L_2269:
        /*00d0*/ 	.byte	0x04, 0x1c
        /*00d2*/ 	.short	(.L_2271 - .L_2270)


	//   ....[0]....
.L_2270:
        /*00d4*/ 	.word	0x00003b30


	//----- nvinfo : EIATTR_MAX_THREADS
	.align		4
.L_2271:
        /*00d8*/ 	.byte	0x04, 0x05
        /*00da*/ 	.short	(.L_2273 - .L_2272)
.L_2272:
        /*00dc*/ 	.word	0x00000080
        /*00e0*/ 	.word	0x00000001
        /*00e4*/ 	.word	0x00000001


	//----- nvinfo : EIATTR_CRS_STACK_SIZE
	.align		4
.L_2273:
        /*00e8*/ 	.byte	0x04, 0x1e
        /*00ea*/ 	.short	(.L_2275 - .L_2274)
.L_2274:
        /*00ec*/ 	.word	0x00000000


	//----- nvinfo : EIATTR_CBANK_PARAM_SIZE
	.align		4
.L_2275:
        /*00f0*/ 	.byte	0x03, 0x19
        /*00f2*/ 	.short	0x0128


	//----- nvinfo : EIATTR_PARAM_CBANK
	.align		4
        /*00f4*/ 	.byte	0x04, 0x0a
        /*00f6*/ 	.short	(.L_2277 - .L_2276)
	.align		4
.L_2276:
        /*00f8*/ 	.word	index@(.nv.constant0._ZN10layer_norm13ln_bwd_kernelINS_13Kernel_traitsIf13__nv_bfloat16S2_S2_fjLj2048ELj1ELj1ELj4ELj16ENS_18Kernel_traits_baseILj2048EfS2_S2_S2_fjLj128EEEEELb1ELb1ELb1ELb1EEEvNS_9BwdParamsE)
        /*00fc*/ 	.short	0x0210
        /*00fe*/ 	.short	0x0128


	//----- nvinfo : EIATTR_SW_WAR
	.align		4
.L_2277:
        /*0100*/ 	.byte	0x04, 0x36
        /*0102*/ 	.short	(.L_2279 - .L_2278)
.L_2278:
        /*0104*/ 	.word	0x00000008
.L_2279:


//--------------------- .nv.info._ZN10layer_norm13ln_bwd_kernelINS_13Kernel_traitsI13__nv_bfloat16S2_fS2_fjLj2048ELj1ELj1ELj4ELj16ENS_18Kernel_traits_baseILj2048ES2_S2_fS2_fjLj128EEEEELb0ELb0ELb0ELb0EEEvNS_9BwdParamsE --------------------------
	.section	.nv.info._ZN10layer_norm13ln_bwd_kernelINS_13Kernel_traitsI13__nv_bfloat16S2_fS2_fjLj2048ELj1ELj1ELj4ELj16ENS_18Kernel_traits_baseILj2048ES2_S2_fS2_fjLj128EEEEELb0ELb0ELb0ELb0EEEvNS_9BwdParamsE,"",@"SHT_CUDA_INFO"
	.sectionflags	@""
	.align	4


	//----- nvinfo : EIATTR_CUDA_API_VERSION
	.align		4
        /*0000*/ 	.byte	0x04, 0x37
        /*0002*/ 	.short	(.L_2281 - .L_2280)
.L_2280:
        /*0004*/ 	.word	0x00000082


	//----- nvinfo : EIATTR_KPARAM_INFO
	.align		4
.L_2281:
        /*0008*/ 	.byte	0x04, 0x17
        /*000a*/ 	.short	(.L_2283 - .L_2282)
.L_2282:
        /*000c*/ 	.word	0x00000000
        /*0010*/ 	.short	0x0000
        /*0012*/ 	.short	0x0000
        /*0014*/ 	.byte	0x00, 0xf0, 0xa1, 0x04


	//----- nvinfo : EIATTR_SPARSE_MMA_MASK
	.align		4
.L_2283:
        /*0018*/ 	.byte	0x03, 0x50
        /*001a*/ 	.short	0x0000


	//----- nvinfo : EIATTR_MAXREG_COUNT
	.align		4
        /*001c*/ 	.byte	0x03, 0x1b
        /*001e*/ 	.short	0x00ff


	//----- nvinfo : EIATTR_NUM_BARRIERS
	.align		4
        /*0020*/ 	.byte	0x02, 0x4c
        /*0022*/ 	.byte	0x01
	.zero		1


	//----- nvinfo : EIATTR_MERCURY_ISA_VERSION
	.align		4
        /*0024*/ 	.byte	0x03, 0x5f
        /*0026*/ 	.short	0x0101


	//----- nvinfo : EIATTR_COOP_GROUP_MASK_REGIDS
	.align		4
        /*0028*/ 	.byte	0x04, 0x29
        /*002a*/ 	.short	(.L_2285 - .L_2284)


	//   ....[0]....
.L_2284:
        /*002c*/ 	.word	0xffffffff


	//   ....[1]....
        /*0030*/ 	.word	0xffffffff


	//   ....[2]....
        /*0034*/ 	.word	0xffffffff


	//   ....[3]....
        /*0038*/ 	.word	0xffffffff


	//   ....[4]....
        /*003c*/ 	.word	0xffffffff


	//   ....[5]....
        /*0040*/ 	.word	0xffffffff


	//   ....[6]....
        /*0044*/ 	.word	0xffffffff


	//   ....[7]....
        /*0048*/ 	.word	0xffffffff


	//   ....[8]....
        /*004c*/ 	.word	0xffffffff


	//   ....[9]....
        /*0050*/ 	.word	0xffffffff


	//   ....[10]....
        /*0054*/ 	.word	0x05000048


	//   ....[11]....
        /*0058*/ 	.word	0x05000048


	//   ....[12]....
        /*005c*/ 	.word	0x05000048


	//   ....[13]....
        /*0060*/ 	.word	0x05000048


	//   ....[14]....
        /*0064*/ 	.word	0x05000048


	//   ....[15]....
        /*0068*/ 	.word	0x05000048


	//   ....[16]....
        /*006c*/ 	.word	0x05000048


	//   ....[17]....
        /*0070*/ 	.word	0x05000048


	//   ....[18]....
        /*0074*/ 	.word	0x05000048


	//   ....[19]....
        /*0078*/ 	.word	0x05000048


	//----- nvinfo : EIATTR_COOP_GROUP_INSTR_OFFSETS
	.align		4
.L_2285:
        /*007c*/ 	.byte	0x04, 0x28
        /*007e*/ 	.short	(.L_2287 - .L_2286)


	//   ....[0]....
.L_2286:
        /*0080*/ 	.word	0x00001150


	//   ....[1]....
        /*0084*/ 	.word	0x00001160


	//   ....[2]....
        /*0088*/ 	.word	0x00001190


	//   ....[3]....
        /*008c*/ 	.word	0x000011a0


	//   ....[4]....
        /*0090*/ 	.word	0x000011d0


	//   ....[5]....
        /*0094*/ 	.word	0x000011e0


	//   ....[6]....
        /*0098*/ 	.word	0x00001210


	//   ....[7]....
        /*009c*/ 	.word	0x00001220


	//   ....[8]....
        /*00a0*/ 	.word	0x00001250


	//   ....[9]....
        /*00a4*/ 	.word	0x00001260


	//   ....[10]....
        /*00a8*/ 	.word	0x00001e70


	//   ....[11]....
        /*00ac*/ 	.word	0x00001ec0


	//   ....[12]....
        /*00b0*/ 	.word	0x00001f20


	//   ....[13]....
        /*00b4*/ 	.word	0x00001f80


	//   ....[14]....
        /*00b8*/ 	.word	0x00001fe0


	//   ....[15]....
        /*00bc*/ 	.word	0x00002040


	//   ....[16]....
        /*00c0*/ 	.word	0x000020a0


	//   ....[17]....
        /*00c4*/ 	.word	0x00002100


	//   ....[18]....
        /*00c8*/ 	.word	0x00002160


	//   ....[19]....
        /*00cc*/ 	.word	0x000021c0


	//----- nvinfo : EIATTR_EXIT_INSTR_OFFSETS
	.align		4
.L_2287:
        /*00d0*/ 	.byte	0x04, 0x1c
        /*00d2*/ 	.short	(.L_2289 - .L_2288)


	//   ....[0]....
.L_2288:
        /*00d4*/ 	.word	0x00001d90


	//   ....[1]....
        /*00d8*/ 	.word	0x00001e20


	//----- nvinfo : EIATTR_MAX_THREADS
	.align		4
.L_2289:
        /*00dc*/ 	.byte	0x04, 0x05
        /*00de*/ 	.short	(.L_2291 - .L_2290)
.L_2290:
        /*00e0*/ 	.word	0x00000080
        /*00e4*/ 	.word	0x00000001
        /*00e8*/ 	.word	0x00000001


	//----- nvinfo : EIATTR_CRS_STACK_SIZE
	.align		4
.L_2291:
        /*00ec*/ 	.byte	0x04, 0x1e
        /*00ee*/ 	.short	(.L_2293 - .L_2292)
.L_2292:
        /*00f0*/ 	.word	0x00000000


	//----- nvinfo : EIATTR_CBANK_PARAM_SIZE
	.align		4
.L_2293:
        /*00f4*/ 	.byte	0x03, 0x19
        /*00f6*/ 	.short	0x0128


	//----- nvinfo : EIATTR_PARAM_CBANK
	.align		4
        /*00f8*/ 	.byte	0x04, 0x0a
        /*00fa*/ 	.short	(.L_2295 - .L_2294)
	.align		4
.L_2294:
        /*00fc*/ 	.word	index@(.nv.constant0._ZN10layer_norm13ln_bwd_kernelINS_13Kernel_traitsI13__nv_bfloat16S2_fS2_fjLj2048ELj1ELj1ELj4ELj16ENS_18Kernel_traits_baseILj2048ES2_S2_fS2_fjLj128EEEEELb0ELb0ELb0ELb0EEEvNS_9BwdParamsE)
        /*0100*/ 	.short	0x0210
        /*0102*/ 	.short	0x0128


	//----- nvinfo : EIATTR_SW_WAR
	.align		4
.L_2295:
        /*0104*/ 	.byte	0x04, 0x36
        /*0106*/ 	.short	(.L_2297 - .L_2296)
.L_2296:
        /*0108*/ 	.word	0x00000008
.L_2297:


//--------------------- .nv.info._ZN10layer_norm13ln_bwd_kernelINS_13Kernel_traitsI13__nv_bfloat16S2_fS2_fjLj2048ELj1ELj1ELj4ELj16ENS_18Kernel_traits_baseILj2048ES2_S2_fS2_fjLj128EEEEELb0ELb0ELb0ELb1EEEvNS_9BwdParamsE --------------------------
	.section	.nv.info._ZN10layer_norm13ln_bwd_kernelINS_13Kernel_traitsI13__nv_bfloat16S2_fS2_fjLj2048ELj1ELj1ELj4ELj16ENS_18Kernel_traits_baseILj2048ES2_S2_fS2_fjLj128EEEEELb0ELb0ELb0ELb1EEEvNS_9BwdParamsE,"",@"SHT_CUDA_INFO"
	.sectionflags	@""
	.align	4


	//----- nvinfo : EIATTR_CUDA_API_VERSION
	.align		4
        /*0000*/ 	.byte	0x04, 0x37
        /*0002*/ 	.short	(.L_2299 - .L_2298)
.L_2298:
        /*0004*/ 	.word	0x00000082


	//----- nvinfo : EIATTR_KPARAM_INFO
	.align		4
.L_2299:
        /*0008*/ 	.byte	0x04, 0x17
        /*000a*/ 	.short	(.L_2301 - .L_2300)
.L_2300:
        /*000c*/ 	.word	0x00000000
        /*0010*/ 	.short	0x0000
        /*0012*/ 	.short	0x0000
        /*0014*/ 	.byte	0x00, 0xf0, 0xa1, 0x04


	//----- nvinfo : EIATTR_SPARSE_MMA_MASK
	.align		4
.L_2301:
        /*0018*/ 	.byte	0x03, 0x50
        /*001a*/ 	.short	0x0000


	//----- nvinfo : EIATTR_MAXREG_COUNT
	.align		4
        /*001c*/ 	.byte	0x03, 0x1b
        /*001e*/ 	.short	0x00ff


	//----- nvinfo : EIATTR_NUM_BARRIERS
	.align		4
        /*0020*/ 	.byte	0x02, 0x4c
        /*0022*/ 	.byte	0x01
	.zero		1


	//----- nvinfo : EIATTR_MERCURY_ISA_VERSION
	.align		4
        /*0024*/ 	.byte	0x03, 0x5f
        /*0026*/ 	.short	0x0101


	//----- nvinfo : EIATTR_COOP_GROUP_MASK_REGIDS
	.align		4
        /*0028*/ 	.byte	0x04, 0x29
        /*002a*/ 	.short	(.L_2303 - .L_2302)


	//   ....[0]....
.L_2302:
        /*002c*/ 	.word	0xffffffff


	//   ....[1]....
        /*0030*/ 	.word	0xffffffff


	//   ....[2]....
        /*0034*/ 	.word	0xffffffff


	//   ....[3]....
        /*0038*/ 	.word	0xffffffff


	//   ....[4]....
        /*003c*/ 	.word	0xffffffff


	//   ....[5]....
        /*0040*/ 	.word	0xffffffff


	//   ....[6]....
        /*0044*/ 	.word	0xffffffff


	//   ....[7]....
        /*0048*/ 	.word	0xffffffff


	//   ....[8]....
        /*004c*/ 	.word	0xffffffff


	//   ....[9]....
        /*0050*/ 	.word	0xffffffff


	//   ....[10]....
        /*0054*/ 	.word	0x05000030


	//   ....[11]....
        /*0058*/ 	.word	0x05000030


	//   ....[12]....
        /*005c*/ 	.word	0x05000030


	//   ....[13]....
        /*0060*/ 	.word	0x05000030


	//   ....[14]....
        /*0064*/ 	.word	0x05000030


	//   ....[15]....
        /*0068*/ 	.word	0x05000030


	//   ....[16]....
        /*006c*/ 	.word	0x05000030


	//   ....[17]....
        /*0070*/ 	.word	0x05000030


	//   ....[18]....
        /*0074*/ 	.word	0x05000030


	//   ....[19]....
        /*0078*/ 	.word	0x05000030


	//----- nvinfo : EIATTR_COOP_GROUP_INSTR_OFFSETS
	.align		4
.L_2303:
        /*007c*/ 	.byte	0x04, 0x28
        /*007e*/ 	.short	(.L_2305 - .L_2304)


	//   ....[0]....
.L_2304:
        /*0080*/ 	.word	0x00001070


	//   ....[1]....
        /*0084*/ 	.word	0x00001080


	//   ....[2]....
        /*0088*/ 	.word	0x000010b0


	//   ....[3]....
        /*008c*/ 	.word	0x000010c0


	//   ....[4]....
        /*0090*/ 	.word	0x000010f0


	//   ....[5]....
        /*0094*/ 	.word	0x00001100


	//   ....[6]....
        /*0098*/ 	.word	0x00001130


	//   ....[7]....
        /*009c*/ 	.word	0x00001140


	//   ....[8]....
        /*00a0*/ 	.word	0x00001170


	//   ....[9]....
        /*00a4*/ 	.word	0x00001180


	//   ....[10]....
        /*00a8*/ 	.word	0x00001eb0


	//   ....[11]....
        /*00ac*/ 	.word	0x00001f00


	//   ....[12]....
        /*00b0*/ 	.word	0x00001f60


	//   ....[13]....
        /*00b4*/ 	.word	0x00001fc0


	//   ....[14]....
        /*00b8*/ 	.word	0x00002020


	//   ....[15]....
        /*00bc*/ 	.word	0x00002080


	//   ....[16]....
        /*00c0*/ 	.word	0x000020e0


	//   ....[17]....
        /*00c4*/ 	.word	0x00002140


	//   ....[18]....
        /*00c8*/ 	.word	0x000021a0


	//   ....[19]....
        /*00cc*/ 	.word	0x00002200


	//----- nvinfo : EIATTR_EXIT_INSTR_OFFSETS
	.align		4
.L_2305:
        /*00d0*/ 	.byte	0x04, 0x1c
        /*00d2*/ 	.short	(.L_2307 - .L_2306)


	//   ....[0]....
.L_2306:
        /*00d4*/ 	.word	0x00001e60


	//----- nvinfo : EIATTR_MAX_THREADS
	.align		4
.L_2307:
        /*00d8*/ 	.byte	0x04, 0x05
        /*00da*/ 	.short	(.L_2309 - .L_2308)
.L_2308:
        /*00dc*/ 	.word	0x00000080
        /*00e0*/ 	.word	0x00000001
        /*00e4*/ 	.word	0x00000001


	//----- nvinfo : EIATTR_CRS_STACK_SIZE
	.align		4
.L_2309:
        /*00e8*/ 	.byte	0x04, 0x1e
        /*00ea*/ 	.short	(.L_2311 - .L_2310)
.L_2310:
        /*00ec*/ 	.word	0x00000000


	//----- nvinfo : EIATTR_CBANK_PARAM_SIZE
	.align		4
.L_2311:
        /*00f0*/ 	.byte	0x03, 0x19
        /*00f2*/ 	.short	0x0128


	//----- nvinfo : EIATTR_PARAM_CBANK
	.align		4
        /*00f4*/ 	.byte	0x04, 0x0a
        /*00f6*/ 	.short	(.L_2313 - .L_2312)
	.align		4
.L_2312:
        /*00f8*/ 	.word	index@(.nv.constant0._ZN10layer_norm13ln_bwd_kernelINS_13Kernel_traitsI13__nv_bfloat16S2_fS2_fjLj2048ELj1ELj1ELj4ELj16ENS_18Kernel_traits_baseILj2048ES2_S2_fS2_fjLj128EEEEELb0ELb0ELb0ELb1EEEvNS_9BwdParamsE)
        /*00fc*/ 	.short	0x0210
        /*00fe*/ 	.short	0x0128


	//----- nvinfo : EIATTR_SW_WAR
	.align		4
.L_2313:
        /*0100*/ 	.byte	0x04, 0x36
        /*0102*/ 	.short	(.L_2315 - .L_2314)
.L_2314:
        /*0104*/ 	.word	0x00000008
.L_2315:


//--------------------- .nv.info._ZN10layer_norm13ln_bwd_kernelINS_13Kernel_traitsI13__nv_bfloat16S2_fS2_fjLj2048ELj1ELj1ELj4ELj16ENS_18Kernel_traits_baseILj2048ES2_S2_fS2_fjLj128EEEEELb0ELb0ELb1ELb0EEEvNS_9BwdParamsE --------------------------
	.section	.nv.info._ZN10layer_norm13ln_bwd_kernelINS_13Kernel_traitsI13__nv_bfloat16S2_fS2_fjLj2048ELj1ELj1ELj4ELj16ENS_18Kernel_traits_baseILj2048ES2_S2_fS2_fjLj128EEEEELb0ELb0ELb1ELb0EEEvNS_9BwdParamsE,"",@"SHT_CUDA_INFO"
	.sectionflags	@""
	.align	4


	//----- nvinfo : EIATTR_CUDA_API_VERSION
	.align		4
        /*0000*/ 	.byte	0x04, 0x37
        /*0002*/ 	.short	(.L_2317 - .L_2316)
.L_2316:
        /*0004*/ 	.word	0x00000082


	//----- nvinfo : EIATTR_KPARAM_INFO
	.align		4
.L_2317:
        /*0008*/ 	.byte	0x04, 0x17
        /*000a*/ 	.short	(.L_2319 - .L_2318)
.L_2318:
        /*000c*/ 	.word	0x00000000
        /*0010*/ 	.short	0x0000
        /*0012*/ 	.short	0x0000
        /*0014*/ 	.byte	0x00, 0xf0, 0xa1, 0x04


	//----- nvinfo : EIATTR_SPARSE_MMA_MASK
	.align		4
.L_2319:
        /*0018*/ 	.byte	0x03, 0x50
        /*001a*/ 	.short	0x0000


	//----- nvinfo : EIATTR_MAXREG_COUNT
	.align		4
        /*001c*/ 	.byte	0x03, 0x1b
        /*001e*/ 	.short	0x00ff


	//----- nvinfo : EIATTR_NUM_BARRIERS
	.align		4
        /*0020*/ 	.byte	0x02, 0x4c
        /*0022*/ 	.byte	0x01
	.zero		1


	//----- nvinfo : EIATTR_MERCURY_ISA_VERSION
	.align		4
        /*0024*/ 	.byte	0x03, 0x5f
        /*0026*/ 	.short	0x0101


	//----- nvinfo : EIATTR_COOP_GROUP_MASK_REGIDS
	.align		4
        /*0028*/ 	.byte	0x04, 0x29
        /*002a*/ 	.short	(.L_2321 - .L_2320)


	//   ....[0]....
.L_2320:
        /*002c*/ 	.word	0xffffffff


	//   ....[1]....
        /*0030*/ 	.word	0xffffffff


	//   ....[2]....
        /*0034*/ 	.word	0xffffffff


	//   ....[3]....
        /*0038*/ 	.word	0xffffffff


	//   ....[4]....
        /*003c*/ 	.word	0xffffffff


	//   ....[5]....
        /*0040*/ 	.word	0xffffffff


	//   ....[6]....
        /*0044*/ 	.word	0xffffffff


	//   ....[7]....
        /*0048*/ 	.word	0xffffffff


	//   ....[8]....
        /*004c*/ 	.word	0xffffffff


	//   ....[9]....
        /*0050*/ 	.word	0xffffffff


	//   ....[10]....
        /*0054*/ 	.word	0x0500005e


	//   ....[11]....
        /*0058*/ 	.word	0x0500005e


	//   ....[12]....
        /*005c*/ 	.word	0x0500005e


	//   ....[13]....
        /*0060*/ 	.word	0x0500005e


	//   ....[14]....
        /*0064*/ 	.word	0x0500005e


	//   ....[15]....
        /*0068*/ 	.word	0x0500005e


	//   ....[16]....
        /*006c*/ 	.word	0x0500005e


	//   ....[17]....
        /*0070*/ 	.word	0x0500005e


	//   ....[18]....
        /*0074*/ 	.word	0x0500005e


	//   ....[19]....
        /*0078*/ 	.word	0x0500005e


	//----- nvinfo : EIATTR_COOP_GROUP_INSTR_OFFSETS
	.align		4
.L_2321:
        /*007c*/ 	.byte	0x04, 0x28
        /*007e*/ 	.short	(.L_2323 - .L_2322)


	//   ....[0]....
.L_2322:
        /*0080*/ 	.word	0x000012d0


	//   ....[1]....
        /*0084*/ 	.word	0x000012e0


	//   ....[2]....
        /*0088*/ 	.word	0x00001310


	//   ....[3]....
        /*008c*/ 	.word	0x00001320


	//   ....[4]....
        /*0090*/ 	.word	0x00001350


	//   ....[5]....
        /*0094*/ 	.word	0x00001360


	//   ....[6]....
        /*0098*/ 	.word	0x00001390


	//   ....[7]....
        /*009c*/ 	.word	0x000013a0


	//   ....[8]....
        /*00a0*/ 	.word	0x000013d0


	//   ....[9]....
        /*00a4*/ 	.word	0x000013e0


	//   ....[10]....
        /*00a8*/ 	.word	0x00002bb0


	//   ....[11]....
        /*00ac*/ 	.word	0x00002c00


	//   ....[12]....
        /*00b0*/ 	.word	0x00002c70


	//   ....[13]....
        /*00b4*/ 	.word	0x00002cd0


	//   ....[14]....
        /*00b8*/ 	.word	0x00002d40


	//   ....[15]....
        /*00bc*/ 	.word	0x00002da0


	//   ....[16]....
        /*00c0*/ 	.word	0x00002e10


	//   ....[17]....
        /*00c4*/ 	.word	0x00002e70


	//   ....[18]....
        /*00c8*/ 	.word	0x00002ee0


	//   ....[19]....
        /*00cc*/ 	.word	0x00002f40


	//----- nvinfo : EIATTR_EXIT_INSTR_OFFSETS
	.align		4
.L_2323:
        /*00d0*/ 	.byte	0x04, 0x1c
        /*00d2*/ 	.short	(.L_2325 - .L_2324)


	//   ....[0]....
.L_2324:
        /*00d4*/ 	.word	0x00002ac0


	//   ....[1]....
        /*00d8*/ 	.word	0x00002b50


	//----- nvinfo : EIATTR_MAX_THREADS
	.align		4
.L_2325:
        /*00dc*/ 	.byte	0x04, 0x05
        /*00de*/ 	.short	(.L_2327 - .L_2326)
.L_2326:
        /*00e0*/ 	.word	0x00000080
        /*00e4*/ 	.word	0x00000001
        /*00e8*/ 	.word	0x00000001


	//----- nvinfo : EIATTR_CRS_STACK_SIZE
	.align		4
.L_2327:
        /*00ec*/ 	.byte	0x04, 0x1e
        /*00ee*/ 	.short	(.L_2329 - .L_2328)
.L_2328:
        /*00f0*/ 	.word	0x00000000


	//----- nvinfo : EIATTR_CBANK_PARAM_SIZE
	.align		4
.L_2329:
        /*00f4*/ 	.byte	0x03, 0x19
        /*00f6*/ 	.short	0x0128


	//----- nvinfo : EIATTR_PARAM_CBANK
	.align		4
        /*00f8*/ 	.byte	0x04, 0x0a
        /*00fa*/ 	.short	(.L_2331 - .L_2330)
	.align		4
.L_2330:
        /*00fc*/ 	.word	index@(.nv.constant0._ZN10layer_norm13ln_bwd_kernelINS_13Kernel_traitsI13__nv_bfloat16S2_fS2_fjLj2048ELj1ELj1ELj4ELj16ENS_18Kernel_traits_baseILj2048ES2_S2_fS2_fjLj128EEEEELb0ELb0ELb1ELb0EEEvNS_9BwdParamsE)
        /*0100*/ 	.short	0x0210
        /*0102*/ 	.short	0x0128


	//----- nvinfo : EIATTR_SW_WAR
	.align		4
.L_2331:
        /*0104*/ 	.byte	0x04, 0x36
        /*0106*/ 	.short	(.L_2333 - .L_2332)
.L_2332:
        /*0108*/ 	.word	0x00000008
.L_2333:


//--------------------- .nv.info._ZN10layer_norm13ln_bwd_kernelINS_13Kernel_traitsI13__nv_bfloat16S2_fS2_fjLj2048ELj1ELj1ELj4ELj16ENS_18Kernel_traits_baseILj2048ES2_S2_fS2_fjLj128EEEEELb0ELb0ELb1ELb1EEEvNS_9BwdParamsE --------------------------
	.section	.nv.info._ZN10layer_norm13ln_bwd_kernelINS_13Kernel_traitsI13__nv_bfloat16S2_fS2_fjLj2048ELj1ELj1ELj4ELj16ENS_18Kernel_traits_baseILj2048ES2_S2_fS2_fjLj128EEEEELb0ELb0ELb1ELb1EEEvNS_9BwdParamsE,"",@"SHT_CUDA_INFO"
	.sectionflags	@""
	.align	4


	//----- nvinfo : EIATTR_CUDA_API_VERSION
	.align		4
        /*0000*/ 	.byte	0x04, 0x37
        /*0002*/ 	.short	(.L_2335 - .L_2334)
.L_2334:
        /*0004*/ 	.word	0x00000082


	//----- nvinfo : EIATTR_KPARAM_INFO
	.align		4
.L_2335:
        /*0008*/ 	.byte	0x04, 0x17
        /*000a*/ 	.short	(.L_2337 - .L_2336)
.L_2336:
        /*000c*/ 	.word	0x00000000
        /*0010*/ 	.short	0x0000
        /*0012*/ 	.short	0x0000
        /*0014*/ 	.byte	0x00, 0xf0, 0xa1, 0x04


	//----- nvinfo : EIATTR_SPARSE_MMA_MASK
	.align		4
.L_2337:
        /*0018*/ 	.byte	0x03, 0x50
        /*001a*/ 	.short	0x0000


	//----- nvinfo : EIATTR_MAXREG_COUNT
	.align		4
        /*001c*/ 	.byte	0x03, 0x1b
        /*001e*/ 	.short	0x00ff


	//----- nvinfo : EIATTR_NUM_BARRIERS
	.align		4
        /*0020*/ 	.byte	0x02, 0x4c
        /*0022*/ 	.byte	0x01
	.zero		1


	//----- nvinfo : EIATTR_MERCURY_ISA_VERSION
	.align		4
        /*0024*/ 	.byte	0x03, 0x5f
        /*0026*/ 	.short	0x0101


	//----- nvinfo : EIATTR_COOP_GROUP_MASK_REGIDS
	.align		4
        /*0028*/ 	.byte	0x04, 0x29
        /*002a*/ 	.short	(.L_2339 - .L_2338)


	//   ....[0]....
.L_2338:
        /*002c*/ 	.word	0xffffffff


	//   ....[1]....
        /*0030*/ 	.word	0xffffffff


	//   ....[2]....
        /*0034*/ 	.word	0xffffffff


	//   ....[3]....
        /*0038*/ 	.word	0xffffffff


	//   ....[4]....
        /*003c*/ 	.word	0xffffffff


	//   ....[5]....
        /*0040*/ 	.word	0xffffffff


	//   ....[6]....
        /*0044*/ 	.word	0xffffffff


	//   ....[7]....
        /*0048*/ 	.word	0xffffffff


	//   ....[8]....
        /*004c*/ 	.word	0xffffffff


	//   ....[9]....
        /*0050*/ 	.word	0xffffffff


	//   ....[10]....
        /*0054*/ 	.word	0x0500006e


	//   ....[11]....
        /*0058*/ 	.word	0x0500006e


	//   ....[12]....
        /*005c*/ 	.word	0x0500006e


	//   ....[13]....
        /*0060*/ 	.word	0x0500006e


	//   ....[14]....
        /*0064*/ 	.word	0x0500006e


	//   ....[15]....
        /*0068*/ 	.word	0x0500006e


	//   ....[16]....
        /*006c*/ 	.word	0x0500006e


	//   ....[17]....
        /*0070*/ 	.word	0x0500006e


	//   ....[18]....
        /*0074*/ 	.word	0x0500006e


	//   ....[19]....
        /*0078*/ 	.word	0x0500006e


	//----- nvinfo : EIATTR_COOP_GROUP_INSTR_OFFSETS
	.align		4
.L_2339:
        /*007c*/ 	.byte	0x04, 0x28
        /*007e*/ 	.short	(.L_2341 - .L_2340)


	//   ....[0]....
.L_2340:
        /*0080*/ 	.word	0x00001220


	//   ....[1]....
        /*0084*/ 	.word	0x00001230


	//   ....[2]....
        /*0088*/ 	.word	0x00001260


	//   ....[3]....
        /*008c*/ 	.word	0x00001270


	//   ....[4]....
        /*0090*/ 	.word	0x000012a0


	//   ....[5]....
        /*0094*/ 	.word	0x000012b0


	//   ....[6]....
        /*0098*/ 	.word	0x000012e0


	//   ....[7]....
        /*009c*/ 	.word	0x000012f0


	//   ....[8]....
        /*00a0*/ 	.word	0x00001320


	//   ....[9]....
        /*00a4*/ 	.word	0x00001330


	//   ....[10]....
        /*00a8*/ 	.word	0x00002950


	//   ....[11]....
        /*00ac*/ 	.word	0x000029a0


	//   ....[12]....
        /*00b0*/ 	.word	0x00002a10


	//   ....[13]....
        /*00b4*/ 	.word	0x00002a70


	//   ....[14]....
        /*00b8*/ 	.word	0x00002ae0


	//   ....[15]....
        /*00bc*/ 	.word	0x00002b40


	//   ....[16]....
        /*00c0*/ 	.word	0x00002bb0


	//   ....[17]....
        /*00c4*/ 	.word	0x00002c10


	//   ....[18]....
        /*00c8*/ 	.word	0x00002c80


	//   ....[19]....
        /*00cc*/ 	.word	0x00002ce0


	//----- nvinfo : EIATTR_EXIT_INSTR_OFFSETS
	.align		4
.L_2341:
        /*00d0*/ 	.byte	0x04, 0x1c
        /*00d2*/ 	.short	(.L_2343 - .L_2342)


	//   ....[0]....
.L_2342:
        /*00d4*/ 	.word	0x000028f0


	//----- nvinfo : EIATTR_MAX_THREADS
	.align		4
.L_2343:
        /*00d8*/ 	.byte	0x04, 0x05
        /*00da*/ 	.short	(.L_2345 - .L_2344)
.L_2344:
        /*00dc*/ 	.word	0x00000080
        /*00e0*/ 	.word	0x00000001
        /*00e4*/ 	.word	0x00000001


	//----- nvinfo : EIATTR_CRS_STACK_SIZE
	.align		4
.L_2345:
        /*00e8*/ 	.byte	0x04, 0x1e
        /*00ea*/ 	.short	(.L_2347 - .L_2346)
.L_2346:
        /*00ec*/ 	.word	0x00000000


	//----- nvinfo : EIATTR_CBANK_PARAM_SIZE
	.align		4
.L_2347:
        /*00f0*/ 	.byte	0x03, 0x19
        /*00f2*/ 	.short	0x0128


	//----- nvinfo : EIATTR_PARAM_CBANK
	.align		4
        /*00f4*/ 	.byte	0x04, 0x0a
        /*00f6*/ 	.short	(.L_2349 - .L_2348)
	.align		4
.L_2348:
        /*00f8*/ 	.word	index@(.nv.constant0._ZN10layer_norm13ln_bwd_kernelINS_13Kernel_traitsI13__nv_bfloat16S2_fS2_fjLj2048ELj1ELj1ELj4ELj16ENS_18Kernel_traits_baseILj2048ES2_S2_fS2_fjLj128EEEEELb0ELb0ELb1ELb1EEEvNS_9BwdParamsE)
        /*00fc*/ 	.short	0x0210
        /*00fe*/ 	.short	0x0128


	//----- nvinfo : EIATTR_SW_WAR
	.align		4
.L_2349:
        /*0100*/ 	.byte	0x04, 0x36
        /*0102*/ 	.short	(.L_2351 - .L_2350)
.L_2350:
        /*0104*/ 	.word	0x00000008
.L_2351:


//--------------------- .nv.info._ZN10layer_norm13ln_bwd_kernelINS_13Kernel_traitsI13__nv_bfloat16S2_fS2_fjLj2048ELj1ELj1ELj4ELj16ENS_18Kernel_traits_baseILj2048ES2_S2_fS2_fjLj128EEEEELb0ELb1ELb0ELb0EEEvNS_9BwdParamsE --------------------------
	.section	.nv.info._ZN10layer_norm13ln_bwd_kernelINS_13Kernel_traitsI13__nv_bfloat16S2_fS2_fjLj2048ELj1ELj1ELj4ELj16ENS_18Kernel_traits_baseILj2048ES2_S2_fS2_fjLj128EEEEELb0ELb1ELb0ELb0EEEvNS_9BwdParamsE,"",@"SHT_CUDA_INFO"
	.sectionflags	@""
	.align	4


	//----- nvinfo : EIATTR_CUDA_API_VERSION
	.align		4
        /*0000*/ 	.byte	0x04, 0x37
        /*0002*/ 	.short	(.L_2353 - .L_2352)
.L_2352:
        /*0004*/ 	.word	0x00000082


	//----- nvinfo : EIATTR_KPARAM_INFO
	.align		4
.L_2353:
        /*0008*/ 	.byte	0x04, 0x17
        /*000a*/ 	.short	(.L_2355 - .L_2354)
.L_2354:
        /*000c*/ 	.word	0x00000000
        /*0010*/ 	.short	0x0000
        /*0012*/ 	.short	0x0000
        /*0014*/ 	.byte	0x00, 0xf0, 0xa1, 0x04


	//----- nvinfo : EIATTR_SPARSE_MMA_MASK
	.align		4
.L_2355:
        /*0018*/ 	.byte	0x03, 0x50
        /*001a*/ 	.short	0x0000


	//----- nvinfo : EIATTR_MAXREG_COUNT
	.align		4
        /*001c*/ 	.byte	0x03, 0x1b
        /*001e*/ 	.short	0x00ff


	//----- nvinfo : EIATTR_NUM_BARRIERS
	.align		4
        /*0020*/ 	.byte	0x02, 0x4c
        /*0022*/ 	.byte	0x01
	.zero		1


	//----- nvinfo : EIATTR_MERCURY_ISA_VERSION
	.align		4
        /*0024*/ 	.byte	0x03, 0x5f
        /*0026*/ 	.short	0x0101


	//----- nvinfo : EIATTR_COOP_GROUP_MASK_REGIDS
	.align		4
        /*0028*/ 	.byte	0x04, 0x29
        /*002a*/ 	.short	(.L_2357 - .L_2356)


	//   ....[0]....
.L_2356:
        /*002c*/ 	.word	0xffffffff


	//   ....[1]....
        /*0030*/ 	.word	0xffffffff


	//   ....[2]....
        /*0034*/ 	.word	0xffffffff


	//   ....[3]....
        /*0038*/ 	.word	0xffffffff


	//   ....[4]....
        /*003c*/ 	.word	0xffffffff


	//   ....[5]....
        /*0040*/ 	.word	0xffffffff


	//   ....[6]....
        /*0044*/ 	.word	0xffffffff


	//   ....[7]....
        /*0048*/ 	.word	0xffffffff


	//   ....[8]....
        /*004c*/ 	.word	0xffffffff


	//   ....[9]....
        /*0050*/ 	.word	0xffffffff


	//   ....[10]....
        /*0054*/ 	.word	0x05000066


	//   ....[11]....
        /*0058*/ 	.word	0x05000066


	//   ....[12]....
        /*005c*/ 	.word	0x05000066


	//   ....[13]....
        /*0060*/ 	.word	0x05000066


	//   ....[14]....
        /*0064*/ 	.word	0x05000066


	//   ....[15]....
        /*0068*/ 	.word	0x05000066


	//   ....[16]....
        /*006c*/ 	.word	0x05000066


	//   ....[17]....
        /*0070*/ 	.word	0x05000066


	//   ....[18]....
        /*0074*/ 	.word	0x05000066


	//   ....[19]....
        /*0078*/ 	.word	0x05000066


	//----- nvinfo : EIATTR_COOP_GROUP_INSTR_OFFSETS
	.align		4
.L_2357:
        /*007c*/ 	.byte	0x04, 0x28
        /*007e*/ 	.short	(.L_2359 - .L_2358)


	//   ....[0]....
.L_2358:
        /*0080*/ 	.word	0x000013b0


	//   ....[1]....
        /*0084*/ 	.word	0x000013c0


	//   ....[2]....
        /*0088*/ 	.word	0x000013f0


	//   ....[3]....
        /*008c*/ 	.word	0x00001400


	//   ....[4]....
        /*0090*/ 	.word	0x00001430


	//   ....[5]....
        /*0094*/ 	.word	0x00001440


	//   ....[6]....
        /*0098*/ 	.word	0x00001470


	//   ....[7]....
        /*009c*/ 	.word	0x00001480


	//   ....[8]....
        /*00a0*/ 	.word	0x000014b0


	//   ....[9]....
        /*00a4*/ 	.word	0x000014c0


	//   ....[10]....
        /*00a8*/ 	.word	0x00002570


	//   ....[11]....
        /*00ac*/ 	.word	0x000025d0


	//   ....[12]....
        /*00b0*/ 	.word	0x00002630


	//   ....[13]....
        /*00b4*/ 	.word	0x00002690


	//   ....[14]....
        /*00b8*/ 	.word	0x00002700


	//   ....[15]....
        /*00bc*/ 	.word	0x00002760


	//   ....[16]....
        /*00c0*/ 	.word	0x000027d0


	//   ....[17]....
        /*00c4*/ 	.word	0x00002830


	//   ....[18]....
        /*00c8*/ 	.word	0x000028a0


	//   ....[19]....
        /*00cc*/ 	.word	0x00002900


	//----- nvinfo : EIATTR_EXIT_INSTR_OFFSETS
	.align		4
.L_2359:
        /*00d0*/ 	.byte	0x04, 0x1c
        /*00d2*/ 	.short	(.L_2361 - .L_2360)


	//   ....[0]....
.L_2360:
        /*00d4*/ 	.word	0x00002450


	//   ....[1]....
        /*00d8*/ 	.word	0x00002520


	//----- nvinfo : EIATTR_MAX_THREADS
	.align		4
.L_2361:
        /*00dc*/ 	.byte	0x04, 0x05
        /*00de*/ 	.short	(.L_2363 - .L_2362)
.L_2362:
        /*00e0*/ 	.word	0x00000080
        /*00e4*/ 	.word	0x00000001
        /*00e8*/ 	.word	0x00000001


	//----- nvinfo : EIATTR_CRS_STACK_SIZE
	.align		4
.L_2363:
        /*00ec*/ 	.byte	0x04, 0x1e
        /*00ee*/ 	.short	(.L_2365 - .L_2364)
.L_2364:
        /*00f0*/ 	.word	0x00000000


	//----- nvinfo : EIATTR_CBANK_PARAM_SIZE
	.align		4
.L_2365:
        /*00f4*/ 	.byte	0x03, 0x19
        /*00f6*/ 	.short	0x0128


	//----- nvinfo : EIATTR_PARAM_CBANK
	.align		4
        /*00f8*/ 	.byte	0x04, 0x0a
        /*00fa*/ 	.short	(.L_2367 - .L_2366)
	.align		4
.L_2366:
        /*00fc*/ 	.word	index@(.nv.constant0._ZN10layer_norm13ln_bwd_kernelINS_13Kernel_traitsI13__nv_bfloat16S2_fS2_fjLj2048ELj1ELj1ELj4ELj16ENS_18Kernel_traits_baseILj2048ES2_S2_fS2_fjLj128EEEEELb0ELb1ELb0ELb0EEEvNS_9BwdParamsE)
        /*0100*/ 	.short	0x0210
        /*0102*/ 	.short	0x0128


	//----- nvinfo : EIATTR_SW_WAR
	.align		4
.L_2367:
        /*0104*/ 	.byte	0x04, 0x36
        /*0106*/ 	.short	(.L_2369 - .L_2368)
.L_2368:
        /*0108*/ 	.word	0x00000008
.L_2369:


//--------------------- .nv.info._ZN10layer_norm13ln_bwd_kernelINS_13Kernel_traitsI13__nv_bfloat16S2_fS2_fjLj2048ELj1ELj1ELj4ELj16ENS_18Kernel_traits_baseILj2048ES2_S2_fS2_fjLj128EEEEELb0ELb1ELb0ELb1EEEvNS_9BwdParamsE --------------------------
	.section	.nv.info._ZN10layer_norm13ln_bwd_kernelINS_13Kernel_traitsI13__nv_bfloat16S2_fS2_fjLj2048ELj1ELj1ELj4ELj16ENS_18Kernel_traits_baseILj2048ES2_S2_fS2_fjLj128EEEEELb0ELb1ELb0ELb1EEEvNS_9BwdParamsE,"",@"SHT_CUDA_INFO"
	.sectionflags	@""
	.align	4


	//----- nvinfo : EIATTR_CUDA_API_VERSION
	.align		4
        /*0000*/ 	.byte	0x04, 0x37
        /*0002*/ 	.short	(.L_2371 - .L_2370)
.L_2370:
        /*0004*/ 	.word	0x00000082


	//----- nvinfo : EIATTR_KPARAM_INFO
	.align		4
.L_2371:
        /*0008*/ 	.byte	0x04, 0x17
        /*000a*/ 	.short	(.L_2373 - .L_2372)
.L_2372:
        /*000c*/ 	.word	0x00000000
        /*0010*/ 	.short	0x0000
        /*0012*/ 	.short	0x0000
        /*0014*/ 	.byte	0x00, 0xf0, 0xa1, 0x04


	//----- nvinfo : EIATTR_SPARSE_MMA_MASK
	.align		4
.L_2373:
        /*0018*/ 	.byte	0x03, 0x50
        /*001a*/ 	.short	0x0000


	//----- nvinfo : EIATTR_MAXREG_COUNT
	.align		4
        /*001c*/ 	.byte	0x03, 0x1b
        /*001e*/ 	.short	0x00ff


	//----- nvinfo : EIATTR_NUM_BARRIERS
	.align		4
        /*0020*/ 	.byte	0x02, 0x4c
        /*0022*/ 	.byte	0x01
	.zero		1


	//----- nvinfo : EIATTR_MERCURY_ISA_VERSION
	.align		4
        /*0024*/ 	.byte	0x03, 0x5f
        /*0026*/ 	.short	0x0101


	//----- nvinfo : EIATTR_COOP_GROUP_MASK_REGIDS
	.align		4
        /*0028*/ 	.byte	0x04, 0x29
        /*002a*/ 	.short	(.L_2375 - .L_2374)


	//   ....[0]....
.L_2374:
        /*002c*/ 	.word	0xffffffff


	//   ....[1]....
        /*0030*/ 	.word	0xffffffff


	//   ....[2]....
        /*0034*/ 	.word	0xffffffff


	//   ....[3]....
        /*0038*/ 	.word	0xffffffff


	//   ....[4]....
        /*003c*/ 	.word	0xffffffff


	//   ....[5]....
        /*0040*/ 	.word	0xffffffff


	//   ....[6]....
        /*0044*/ 	.word	0xffffffff


	//   ....[7]....
        /*0048*/ 	.word	0xffffffff


	//   ....[8]....
        /*004c*/ 	.word	0xffffffff


	//   ....[9]....
        /*0050*/ 	.word	0xffffffff


	//   ....[10]....
        /*0054*/ 	.word	0x0500008d


	//   ....[11]....
        /*0058*/ 	.word	0x0500008d


	//   ....[12]....
        /*005c*/ 	.word	0x0500008d


	//   ....[13]....
        /*0060*/ 	.word	0x0500008d


	//   ....[14]....
        /*0064*/ 	.word	0x0500008d


	//   ....[15]....
        /*0068*/ 	.word	0x0500008d


	//   ....[16]....
        /*006c*/ 	.word	0x0500008d


	//   ....[17]....
        /*0070*/ 	.word	0x0500008d


	//   ....[18]....
        /*0074*/ 	.word	0x0500008d


	//   ....[19]....
        /*0078*/ 	.word	0x0500008d


	//----- nvinfo : EIATTR_COOP_GROUP_INSTR_OFFSETS
	.align		4
.L_2375:
        /*007c*/ 	.byte	0x04, 0x28
        /*007e*/ 	.short	(.L_2377 - .L_2376)


	//   ....[0]....
.L_2376:
        /*0080*/ 	.word	0x000013b0


	//   ....[1]....
        /*0084*/ 	.word	0x000013c0


	//   ....[2]....
        /*0088*/ 	.word	0x000013f0


	//   ....[3]....
        /*008c*/ 	.word	0x00001400


	//   ....[4]....
        /*0090*/ 	.word	0x00001430


	//   ....[5]....
        /*0094*/ 	.word	0x00001440


	//   ....[6]....
        /*0098*/ 	.word	0x00001470


	//   ....[7]....
        /*009c*/ 	.word	0x00001480


	//   ....[8]....
        /*00a0*/ 	.word	0x000014b0


	//   ....[9]....
        /*00a4*/ 	.word	0x000014c0


	//   ....[10]....
        /*00a8*/ 	.word	0x00002710


	//   ....[11]....
        /*00ac*/ 	.word	0x00002760


	//   ....[12]....
        /*00b0*/ 	.word	0x000027d0


	//   ....[13]....
        /*00b4*/ 	.word	0x00002830


	//   ....[14]....
        /*00b8*/ 	.word	0x000028a0


	//   ....[15]....
        /*00bc*/ 	.word	0x00002900


	//   ....[16]....
        /*00c0*/ 	.word	0x00002970


	//   ....[17]....
        /*00c4*/ 	.word	0x000029d0


	//   ....[18]....
        /*00c8*/ 	.word	0x00002a40


	//   ....[19]....
        /*00cc*/ 	.word	0x00002aa0


	//----- nvinfo : EIATTR_EXIT_INSTR_OFFSETS
	.align		4
.L_2377:
        /*00d0*/ 	.byte	0x04, 0x1c
        /*00d2*/ 	.short	(.L_2379 - .L_2378)


	//   ....[0]....
.L_2378:
        /*00d4*/ 	.word	0x000026b0


	//----- nvinfo : EIATTR_MAX_THREADS
	.align		4
.L_2379:
        /*00d8*/ 	.byte	0x04, 0x05
        /*00da*/ 	.short	(.L_2381 - .L_2380)
.L_2380:
        /*00dc*/ 	.word	0x00000080
        /*00e0*/ 	.word	0x00000001
        /*00e4*/ 	.word	0x00000001


	//----- nvinfo : EIATTR_CRS_STACK_SIZE
	.align		4
.L_2381:
        /*00e8*/ 	.byte	0x04, 0x1e
        /*00ea*/ 	.short	(.L_2383 - .L_2382)
.L_2382:
        /*00ec*/ 	.word	0x00000000


	//----- nvinfo : EIATTR_CBANK_PARAM_SIZE
	.align		4
.L_2383:
        /*00f0*/ 	.byte	0x03, 0x19
        /*00f2*/ 	.short	0x0128


	//----- nvinfo : EIATTR_PARAM_CBANK
	.align		4
        /*00f4*/ 	.byte	0x04, 0x0a
        /*00f6*/ 	.short	(.L_2385 - .L_2384)
	.align		4
.L_2384:
        /*00f8*/ 	.word	index@(.nv.constant0._ZN10layer_norm13ln_bwd_kernelINS_13Kernel_traitsI13__nv_bfloat16S2_fS2_fjLj2048ELj1ELj1ELj4ELj16ENS_18Kernel_traits_baseILj2048ES2_S2_fS2_fjLj128EEEEELb0ELb1ELb0ELb1EEEvNS_9BwdParamsE)
        /*00fc*/ 	.short	0x0210
        /*00fe*/ 	.short	0x0128


	//----- nvinfo : EIATTR_SW_WAR
	.align		4
.L_2385:
        /*0100*/ 	.byte	0x04, 0x36
        /*0102*/ 	.short	(.L_2387 - .L_2386)
.L_2386:
        /*0104*/ 	.word	0x00000008
.L_2387:


//--------------------- .nv.info._ZN10layer_norm13ln_bwd_kernelINS_13Kernel_traitsI13__nv_bfloat16S2_fS2_fjLj2048ELj1ELj1ELj4ELj16ENS_18Kernel_traits_baseILj2048ES2_S2_fS2_fjLj128EEEEELb0ELb1ELb1ELb0EEEvNS_9BwdParamsE --------------------------
	.section	.nv.info._ZN10layer_norm13ln_bwd_kernelINS_13Kernel_traitsI13__nv_bfloat16S2_fS2_fjLj2048ELj1ELj1ELj4ELj16ENS_18Kernel_traits_baseILj2048ES2_S2_fS2_fjLj128EEEEELb0ELb1ELb1ELb0EEEvNS_9BwdParamsE,"",@"SHT_CUDA_INFO"
	.sectionflags	@""
	.align	4


	//----- nvinfo : EIATTR_CUDA_API_VERSION
	.align		4
        /*0000*/ 	.byte	0x04, 0x37
        /*0002*/ 	.short	(.L_2389 - .L_2388)
.L_2388:
        /*0004*/ 	.word	0x00000082


	//----- nvinfo : EIATTR_KPARAM_INFO
	.align		4
.L_2389:
        /*0008*/ 	.byte	0x04, 0x17
        /*000a*/ 	.short	(.L_2391 - .L_2390)
.L_2390:
        /*000c*/ 	.word	0x00000000
        /*0010*/ 	.short	0x0000
        /*0012*/ 	.short	0x0000
        /*0014*/ 	.byte	0x00, 0xf0, 0xa1, 0x04


	//----- nvinfo : EIATTR_SPARSE_MMA_MASK
	.align		4
.L_2391:
        /*0018*/ 	.byte	0x03, 0x50
        /*001a*/ 	.short	0x0000


	//----- nvinfo : EIATTR_MAXREG_COUNT
	.align		4
        /*001c*/ 	.byte	0x03, 0x1b
        /*001e*/ 	.short	0x00ff


	//----- nvinfo : EIATTR_NUM_BARRIERS
	.align		4
        /*0020*/ 	.byte	0x02, 0x4c
        /*0022*/ 	.byte	0x01
	.zero		1


	//----- nvinfo : EIATTR_MERCURY_ISA_VERSION
	.align		4
        /*0024*/ 	.byte	0x03, 0x5f
        /*0026*/ 	.short	0x0101


	//----- nvinfo : EIATTR_COOP_GROUP_MASK_REGIDS
	.align		4
        /*0028*/ 	.byte	0x04, 0x29
        /*002a*/ 	.short	(.L_2393 - .L_2392)


	//   ....[0]....
.L_2392:
        /*002c*/ 	.word	0xffffffff


	//   ....[1]....
        /*0030*/ 	.word	0xffffffff


	//   ....[2]....
        /*0034*/ 	.word	0xffffffff


	//   ....[3]....
        /*0038*/ 	.word	0xffffffff


	//   ....[4]....
        /*003c*/ 	.word	0xffffffff


	//   ....[5]....
        /*0040*/ 	.word	0xffffffff


	//   ....[6]....
        /*0044*/ 	.word	0xffffffff


	//   ....[7]....
        /*0048*/ 	.word	0xffffffff


	//   ....[8]....
        /*004c*/ 	.word	0xffffffff


	//   ....[9]....
        /*0050*/ 	.word	0xffffffff


	//   ....[10]....
        /*0054*/ 	.word	0x05000068


	//   ....[11]....
        /*0058*/ 	.word	0x05000068


	//   ....[12]....
        /*005c*/ 	.word	0x05000068


	//   ....[13]....
        /*0060*/ 	.word	0x05000068


	//   ....[14]....
        /*0064*/ 	.word	0x05000068


	//   ....[15]....
        /*0068*/ 	.word	0x05000068


	//   ....[16]....
        /*006c*/ 	.word	0x05000068


	//   ....[17]....
        /*0070*/ 	.word	0x05000068


	//   ....[18]....
        /*0074*/ 	.word	0x05000068


	//   ....[19]....
        /*0078*/ 	.word	0x05000068


	//----- nvinfo : EIATTR_COOP_GROUP_INSTR_OFFSETS
	.align		4
.L_2393:
        /*007c*/ 	.byte	0x04, 0x28
        /*007e*/ 	.short	(.L_2395 - .L_2394)


	//   ....[0]....
.L_2394:
        /*0080*/ 	.word	0x00001560


	//   ....[1]....
        /*0084*/ 	.word	0x00001570


	//   ....[2]....
        /*0088*/ 	.word	0x000015a0


	//   ....[3]....
        /*008c*/ 	.word	0x000015b0


	//   ....[4]....
        /*0090*/ 	.word	0x000015e0


	//   ....[5]....
        /*0094*/ 	.word	0x000015f0


	//   ....[6]....
        /*0098*/ 	.word	0x00001620


	//   ....[7]....
        /*009c*/ 	.word	0x00001630


	//   ....[8]....
        /*00a0*/ 	.word	0x00001660


	//   ....[9]....
        /*00a4*/ 	.word	0x00001670


	//   ....[10]....
        /*00a8*/ 	.word	0x000034f0


	//   ....[11]....
        /*00ac*/ 	.word	0x00003540


	//   ....[12]....
        /*00b0*/ 	.word	0x000035a0


	//   ....[13]....
        /*00b4*/ 	.word	0x00003600


	//   ....[14]....
        /*00b8*/ 	.word	0x00003660


	//   ....[15]....
        /*00bc*/ 	.word	0x000036c0


	//   ....[16]....
        /*00c0*/ 	.word	0x00003720


	//   ....[17]....
        /*00c4*/ 	.word	0x00003780


	//   ....[18]....
        /*00c8*/ 	.word	0x000037e0


	//   ....[19]....
        /*00cc*/ 	.word	0x00003840


	//----- nvinfo : EIATTR_EXIT_INSTR_OFFSETS
	.align		4
.L_2395:
        /*00d0*/ 	.byte	0x04, 0x1c
        /*00d2*/ 	.short	(.L_2397 - .L_2396)


	//   ....[0]....
.L_2396:
        /*00d4*/ 	.word	0x000033d0


	//   ....[1]....
        /*00d8*/ 	.word	0x000034a0


	//----- nvinfo : EIATTR_MAX_THREADS
	.align		4
.L_2397:
        /*00dc*/ 	.byte	0x04, 0x05
        /*00de*/ 	.short	(.L_2399 - .L_2398)
.L_2398:
        /*00e0*/ 	.word	0x00000080
        /*00e4*/ 	.word	0x00000001
        /*00e8*/ 	.word	0x00000001


	//----- nvinfo : EIATTR_CRS_STACK_SIZE
	.align		4
.L_2399:
        /*00ec*/ 	.byte	0x04, 0x1e
        /*00ee*/ 	.short	(.L_2401 - .L_2400)
.L_2400:
        /*00f0*/ 	.word	0x00000000


	//----- nvinfo : EIATTR_CBANK_PARAM_SIZE
	.align		4
.L_2401:
        /*00f4*/ 	.byte	0x03, 0x19
        /*00f6*/ 	.short	0x0128


	//----- nvinfo : EIATTR_PARAM_CBANK
	.align		4
        /*00f8*/ 	.byte	0x04, 0x0a
        /*00fa*/ 	.short	(.L_2403 - .L_2402)
	.align		4
.L_2402:
        /*00fc*/ 	.word	index@(.nv.constant0._ZN10layer_norm13ln_bwd_kernelINS_13Kernel_traitsI13__nv_bfloat16S2_fS2_fjLj2048ELj1ELj1ELj4ELj16ENS_18Kernel_traits_baseILj2048ES2_S2_fS2_fjLj128EEEEELb0ELb1ELb1ELb0EEEvNS_9BwdParamsE)
        /*0100*/ 	.short	0x0210
        /*0102*/ 	.short	0x0128


	//----- nvinfo : EIATTR_SW_WAR
	.align		4
.L_2403:
        /*0104*/ 	.byte	0x04, 0x36
        /*0106*/ 	.short	(.L_2405 - .L_2404)
.L_2404:
        /*0108*/ 	.word	0x00000008
.L_2405:


//--------------------- .nv.info._ZN10layer_norm13ln_bwd_kernelINS_13Kernel_traitsI13__nv_bfloat16S2_fS2_fjLj2048ELj1ELj1ELj4ELj16ENS_18Kernel_traits_baseILj2048ES2_S2_fS2_fjLj128EEEEELb0ELb1ELb1ELb1EEEvNS_9BwdParamsE --------------------------
	.section	.nv.info._ZN10layer_norm13ln_bwd_kernelINS_13Kernel_traitsI13__nv_bfloat16S2_fS2_fjLj2048ELj1ELj1ELj4ELj16ENS_18Kernel_traits_baseILj2048ES2_S2_fS2_fjLj128EEEEELb0ELb1ELb1ELb1EEEvNS_9BwdParamsE,"",@"SHT_CUDA_INFO"
	.sectionflags	@""
	.align	4


	//----- nvinfo : EIATTR_CUDA_API_VERSION
	.align		4
        /*0000*/ 	.byte	0x04, 0x37
        /*0002*/ 	.short	(.L_2407 - .L_2406)
.L_2406:
        /*0004*/ 	.word	0x00000082


	//----- nvinfo : EIATTR_KPARAM_INFO
	.align		4
.L_2407:
        /*0008*/ 	.byte	0x04, 0x17
        /*000a*/ 	.short	(.L_2409 - .L_2408)
.L_2408:
        /*000c*/ 	.word	0x00000000
        /*0010*/ 	.short	0x0000
        /*0012*/ 	.short	0x0000
        /*0014*/ 	.byte	0x00, 0xf0, 0xa1, 0x04


	//----- nvinfo : EIATTR_SPARSE_MMA_MASK
	.align		4
.L_2409:
        /*0018*/ 	.byte	0x03, 0x50
        /*001a*/ 	.short	0x0000


	//----- nvinfo : EIATTR_MAXREG_COUNT
	.align		4
        /*001c*/ 	.byte	0x03, 0x1b
        /*001e*/ 	.short	0x00ff


	//----- nvinfo : EIATTR_NUM_BARRIERS
	.align		4
        /*0020*/ 	.byte	0x02, 0x4c
        /*0022*/ 	.byte	0x01
	.zero		1


	//----- nvinfo : EIATTR_MERCURY_ISA_VERSION
	.align		4
        /*0024*/ 	.byte	0x03, 0x5f
        /*0026*/ 	.short	0x0101


	//----- nvinfo : EIATTR_COOP_GROUP_MASK_REGIDS
	.align		4
        /*0028*/ 	.byte	0x04, 0x29
        /*002a*/ 	.short	(.L_2411 - .L_2410)


	//   ....[0]....
.L_2410:
        /*002c*/ 	.word	0xffffffff


	//   ....[1]....
        /*0030*/ 	.word	0xffffffff


	//   ....[2]....
        /*0034*/ 	.word	0xffffffff


	//   ....[3]....
        /*0038*/ 	.word	0xffffffff


	//   ....[4]....
        /*003c*/ 	.word	0xffffffff


	//   ....[5]....
        /*0040*/ 	.word	0xffffffff


	//   ....[6]....
        /*0044*/ 	.word	0xffffffff


	//   ....[7]....
        /*0048*/ 	.word	0xffffffff


	//   ....[8]....
        /*004c*/ 	.word	0xffffffff


	//   ....[9]....
        /*0050*/ 	.word	0xffffffff


	//   ....[10]....
        /*0054*/ 	.word	0x05000068


	//   ....[11]....
        /*0058*/ 	.word	0x05000068


	//   ....[12]....
        /*005c*/ 	.word	0x05000068


	//   ....[13]....
        /*0060*/ 	.word	0x05000068


	//   ....[14]....
        /*0064*/ 	.word	0x05000068


	//   ....[15]....
        /*0068*/ 	.word	0x05000068


	//   ....[16]....
        /*006c*/ 	.word	0x05000068


	//   ....[17]....
        /*0070*/ 	.word	0x05000068


	//   ....[18]....
        /*0074*/ 	.word	0x05000068


	//   ....[19]....
        /*0078*/ 	.word	0x05000068


	//----- nvinfo : EIATTR_COOP_GROUP_INSTR_OFFSETS
	.align		4
.L_2411:
        /*007c*/ 	.byte	0x04, 0x28
        /*007e*/ 	.short	(.L_2413 - .L_2412)


	//   ....[0]....
.L_2412:
        /*0080*/ 	.word	0x00001430


	//   ....[1]....
        /*0084*/ 	.word	0x00001440


	//   ....[2]....
        /*0088*/ 	.word	0x00001470


	//   ....[3]....
        /*008c*/ 	.word	0x00001480


	//   ....[4]....
        /*0090*/ 	.word	0x000014b0


	//   ....[5]....
        /*0094*/ 	.word	0x000014c0


	//   ....[6]....
        /*0098*/ 	.word	0x000014f0


	//   ....[7]....
        /*009c*/ 	.word	0x00001500


	//   ....[8]....
        /*00a0*/ 	.word	0x00001530


	//   ....[9]....
        /*00a4*/ 	.word	0x00001540


	//   ....[10]....
        /*00a8*/ 	.word	0x00003270


	//   ....[11]....
        /*00ac*/ 	.word	0x000032c0


	//   ....[12]....
        /*00b0*/ 	.word	0x00003320


	//   ....[13]....
        /*00b4*/ 	.word	0x00003380


	//   ....[14]....
        /*00b8*/ 	.word	0x000033e0


	//   ....[15]....
        /*00bc*/ 	.word	0x00003440


	//   ....[16]....
        /*00c0*/ 	.word	0x000034a0


	//   ....[17]....
        /*00c4*/ 	.word	0x00003500


	//   ....[18]....
        /*00c8*/ 	.word	0x00003560


	//   ....[19]....
        /*00cc*/ 	.word	0x000035c0


	//----- nvinfo : EIATTR_EXIT_INSTR_OFFSETS
	.align		4
.L_2413:
        /*00d0*/ 	.byte	0x04, 0x1c
        /*00d2*/ 	.short	(.L_2415 - .L_2414)


	//   ....[0]....
.L_2414:
        /*00d4*/ 	.word	0x00003210


	//----- nvinfo : EIATTR_MAX_THREADS
	.align		4
.L_2415:
        /*00d8*/ 	.byte	0x04, 0x05
        /*00da*/ 	.short	(.L_2417 - .L_2416)
.L_2416:
        /*00dc*/ 	.word	0x00000080
        /*00e0*/ 	.word	0x00000001
        /*00e4*/ 	.word	0x00000001


	//----- nvinfo : EIATTR_CRS_STACK_SIZE
	.align		4
.L_2417:
        /*00e8*/ 	.byte	0x04, 0x1e
        /*00ea*/ 	.short	(.L_2419 - .L_2418)
.L_2418:
        /*00ec*/ 	.word	0x00000000


	//----- nvinfo : EIATTR_CBANK_PARAM_SIZE
	.align		4
.L_2419:
        /*00f0*/ 	.byte	0x03, 0x19
        /*00f2*/ 	.short	0x0128


	//----- nvinfo : EIATTR_PARAM_CBANK
	.align		4
        /*00f4*/ 	.byte	0x04, 0x0a
        /*00f6*/ 	.short	(.L_2421 - .L_2420)
	.align		4
.L_2420:
        /*00f8*/ 	.word	index@(.nv.constant0._ZN10layer_norm13ln_bwd_kernelINS_13Kernel_traitsI13__nv_bfloat16S2_fS2_fjLj2048ELj1ELj1ELj4ELj16ENS_18Kernel_traits_baseILj2048ES2_S2_fS2_fjLj128EEEEELb0ELb1ELb1ELb1EEEvNS_9BwdParamsE)
        /*00fc*/ 	.short	0x0210
        /*00fe*/ 	.short	0x0128


	//----- nvinfo : EIATTR_SW_WAR
	.align		4
.L_2421:
        /*0100*/ 	.byte	0x04, 0x36
        /*0102*/ 	.short	(.L_2423 - .L_2422)
.L_2422:
        /*0104*/ 	.word	0x00000008
.L_2423:


//--------------------- .nv.info._ZN10layer_norm13ln_bwd_kernelINS_13Kernel_traitsI13__nv_bfloat16S2_fS2_fjLj2048ELj1ELj1ELj4ELj16ENS_18Kernel_traits_baseILj2048ES2_S2_fS2_fjLj128EEEEELb1ELb0ELb0ELb0EEEvNS_9BwdParamsE --------------------------
	.section	.nv.info._ZN10layer_norm13ln_bwd_kernelINS_13Kernel_traitsI13__nv_bfloat16S2_fS2_fjLj2048ELj1ELj1ELj4ELj16ENS_18Kernel_traits_baseILj2048ES2_S2_fS2_fjLj128EEEEELb1ELb0ELb0ELb0EEEvNS_9BwdParamsE,"",@"SHT_CUDA_INFO"
	.sectionflags	@""
	.align	4


	//----- nvinfo : EIATTR_CUDA_API_VERSION
	.align		4
        /*0000*/ 	.byte	0x04, 0x37
        /*0002*/ 	.short	(.L_2425 - .L_2424)
.L_2424:
        /*0004*/ 	.word	0x00000082


	//----- nvinfo : EIATTR_KPARAM_INFO
	.align		4
.L_2425:
        /*0008*/ 	.byte	0x04, 0x17
        /*000a*/ 	.short	(.L_2427 - .L_2426)
.L_2426:
        /*000c*/ 	.word	0x00000000
        /*0010*/ 	.short	0x0000
        /*0012*/ 	.short	0x0000
        /*0014*/ 	.byte	0x00, 0xf0, 0xa1, 0x04


	//----- nvinfo : EIATTR_SPARSE_MMA_MASK
	.align		4
.L_2427:
        /*0018*/ 	.byte	0x03, 0x50
        /*001a*/ 	.short	0x0000


	//----- nvinfo : EIATTR_MAXREG_COUNT
	.align		4
        /*001c*/ 	.byte	0x03, 0x1b
        /*001e*/ 	.short	0x00ff


	//----- nvinfo : EIATTR_NUM_BARRIERS
	.align		4
        /*0020*/ 	.byte	0x02, 0x4c
        /*0022*/ 	.byte	0x01
	.zero		1


	//----- nvinfo : EIATTR_MERCURY_ISA_VERSION
	.align		4
        /*0024*/ 	.byte	0x03, 0x5f
        /*0026*/ 	.short	0x0101


	//----- nvinfo : EIATTR_COOP_GROUP_MASK_REGIDS
	.align		4
        /*0028*/ 	.byte	0x04, 0x29
        /*002a*/ 	.short	(.L_2429 - .L_2428)


	//   ....[0]....
.L_2428:
        /*002c*/ 	.word	0xffffffff


	//   ....[1]....
        /*0030*/ 	.word	0xffffffff


	//   ....[2]....
        /*0034*/ 	.word	0xffffffff


	//   ....[3]....
        /*0038*/ 	.word	0xffffffff


	//   ....[4]....
        /*003c*/ 	.word	0xffffffff


	//   ....[5]....
        /*0040*/ 	.word	0xffffffff


	//   ....[6]....
        /*0044*/ 	.word	0xffffffff


	//   ....[7]....
        /*0048*/ 	.word	0xffffffff


	//   ....[8]....
        /*004c*/ 	.word	0xffffffff


	//   ....[9]....
        /*0050*/ 	.word	0xffffffff


	//   ....[10]....
        /*0054*/ 	.word	0x0500004a


	//   ....[11]....
        /*0058*/ 	.word	0x0500004a


	//   ....[12]....
        /*005c*/ 	.word	0x0500004a


	//   ....[13]....
        /*0060*/ 	.word	0x0500004a


	//   ....[14]....
        /*0064*/ 	.word	0x0500004a


	//   ....[15]....
        /*0068*/ 	.word	0x0500004a


	//   ....[16]....
        /*006c*/ 	.word	0x0500004a


	//   ....[17]....
        /*0070*/ 	.word	0x0500004a


	//   ....[18]....
        /*0074*/ 	.word	0x0500004a


	//   ....[19]....
        /*0078*/ 	.word	0x0500004a


	//----- nvinfo : EIATTR_COOP_GROUP_INSTR_OFFSETS
	.align		4
.L_2429:
        /*007c*/ 	.byte	0x04, 0x28
        /*007e*/ 	.short	(.L_2431 - .L_2430)


	//   ....[0]....
.L_2430:
        /*0080*/ 	.word	0x000011e0


	//   ....[1]....
        /*0084*/ 	.word	0x00001200


	//   ....[2]....
        /*0088*/ 	.word	0x00001220


	//   ....[3]....
        /*008c*/ 	.word	0x00001240


	//   ....[4]....
        /*0090*/ 	.word	0x00001260


	//   ....[5]....
        /*0094*/ 	.word	0x00001280


	//   ....[6]....
        /*0098*/ 	.word	0x000012a0


	//   ....[7]....
        /*009c*/ 	.word	0x000012c0


	//   ....[8]....
        /*00a0*/ 	.word	0x000012d0


	//   ....[9]....
        /*00a4*/ 	.word	0x000012f0


	//   ....[10]....
        /*00a8*/ 	.word	0x00002220


	//   ....[11]....
        /*00ac*/ 	.word	0x00002270


	//   ....[12]....
        /*00b0*/ 	.word	0x000022d0


	//   ....[13]....
        /*00b4*/ 	.word	0x00002320


	//   ....[14]....
        /*00b8*/ 	.word	0x00002380


	//   ....[15]....
        /*00bc*/ 	.word	0x000023d0


	//   ....[16]....
        /*00c0*/ 	.word	0x00002430


	//   ....[17]....
        /*00c4*/ 	.word	0x00002480


	//   ....[18]....
        /*00c8*/ 	.word	0x000024e0


	//   ....[19]....
        /*00cc*/ 	.word	0x00002530


	//----- nvinfo : EIATTR_EXIT_INSTR_OFFSETS
	.align		4
.L_2431:
        /*00d0*/ 	.byte	0x04, 0x1c
        /*00d2*/ 	.short	(.L_2433 - .L_2432)


	//   ....[0]....
.L_2432:
        /*00d4*/ 	.word	0x00002140


	//   ....[1]....
        /*00d8*/ 	.word	0x000021d0


	//----- nvinfo : EIATTR_MAX_THREADS
	.align		4
.L_2433:
        /*00dc*/ 	.byte	0x04, 0x05
        /*00de*/ 	.short	(.L_2435 - .L_2434)
.L_2434:
        /*00e0*/ 	.word	0x00000080
        /*00e4*/ 	.word	0x00000001
        /*00e8*/ 	.word	0x00000001


	//----- nvinfo : EIATTR_CRS_STACK_SIZE
	.align		4
.L_2435:
        /*00ec*/ 	.byte	0x04, 0x1e
        /*00ee*/ 	.short	(.L_2437 - .L_2436)
.L_2436:
        /*00f0*/ 	.word	0x00000000


	//----- nvinfo : EIATTR_CBANK_PARAM_SIZE
	.align		4
.L_2437:
        /*00f4*/ 	.byte	0x03, 0x19
        /*00f6*/ 	.short	0x0128


	//----- nvinfo : EIATTR_PARAM_CBANK
	.align		4
        /*00f8*/ 	.byte	0x04, 0x0a
        /*00fa*/ 	.short	(.L_2439 - .L_2438)
	.align		4
.L_2438:
        /*00fc*/ 	.word	index@(.nv.constant0._ZN10layer_norm13ln_bwd_kernelINS_13Kernel_traitsI13__nv_bfloat16S2_fS2_fjLj2048ELj1ELj1ELj4ELj16ENS_18Kernel_traits_baseILj2048ES2_S2_fS2_fjLj128EEEEELb1ELb0ELb0ELb0EEEvNS_9BwdParamsE)
        /*0100*/ 	.short	0x0210
        /*0102*/ 	.short	0x0128


	//----- nvinfo : EIATTR_SW_WAR
	.align		4
.L_2439:
        /*0104*/ 	.byte	0x04, 0x36
        /*0106*/ 	.short	(.L_2441 - .L_2440)
.L_2440:
        /*0108*/ 	.word	0x00000008
.L_2441:


//--------------------- .nv.info._ZN10layer_norm13ln_bwd_kernelINS_13Kernel_traitsI13__nv_bfloat16S2_fS2_fjLj2048ELj1ELj1ELj4ELj16ENS_18Kernel_traits_baseILj2048ES2_S2_fS2_fjLj128EEEEELb1ELb0ELb0ELb1EEEvNS_9BwdParamsE --------------------------
	.section	.nv.info._ZN10layer_norm13ln_bwd_kernelINS_13Kernel_traitsI13__nv_bfloat16S2_fS2_fjLj2048ELj1ELj1ELj4ELj16ENS_18Kernel_traits_baseILj2048ES2_S2_fS2_fjLj128EEEEELb1ELb0ELb0ELb1EEEvNS_9BwdParamsE,"",@"SHT_CUDA_INFO"
	.sectionflags	@""
	.align	4


	//----- nvinfo : EIATTR_CUDA_API_VERSION
	.align		4
        /*0000*/ 	.byte	0x04, 0x37
        /*0002*/ 	.short	(.L_2443 - .L_2442)
.L_2442:
        /*0004*/ 	.word	0x00000082


	//----- nvinfo : EIATTR_KPARAM_INFO
	.align		4
.L_2443:
        /*0008*/ 	.byte	0x04, 0x17
        /*000a*/ 	.short	(.L_2445 - .L_2444)
.L_2444:
        /*000c*/ 	.word	0x00000000
        /*0010*/ 	.short	0x0000
        /*0012*/ 	.short	0x0000
        /*0014*/ 	.byte	0x00, 0xf0, 0xa1, 0x04


	//----- nvinfo : EIATTR_SPARSE_MMA_MASK
	.align		4
.L_2445:
        /*0018*/ 	.byte	0x03, 0x50
        /*001a*/ 	.short	0x0000


	//----- nvinfo : EIATTR_MAXREG_COUNT
	.align		4
        /*001c*/ 	.byte	0x03, 0x1b
        /*001e*/ 	.short	0x00ff


	//----- nvinfo : EIATTR_NUM_BARRIERS
	.align		4
        /*0020*/ 	.byte	0x02, 0x4c
        /*0022*/ 	.byte	0x01
	.zero		1


	//----- nvinfo : EIATTR_MERCURY_ISA_VERSION
	.align		4
        /*0024*/ 	.byte	0x03, 0x5f
        /*0026*/ 	.short	0x0101


	//----- nvinfo : EIATTR_COOP_GROUP_MASK_REGIDS
	.align		4
        /*0028*/ 	.byte	0x04, 0x29
        /*002a*/ 	.short	(.L_2447 - .L_2446)


	//   ....[0]....
.L_2446:
        /*002c*/ 	.word	0xffffffff


	//   ....[1]....
        /*0030*/ 	.word	0xffffffff


	//   ....[2]....
        /*0034*/ 	.word	0xffffffff


	//   ....[3]....
        /*0038*/ 	.word	0xffffffff


	//   ....[4]....
        /*003c*/ 	.word	0xffffffff


	//   ....[5]....
        /*0040*/ 	.word	0xffffffff


	//   ....[6]....
        /*0044*/ 	.word	0xffffffff


	//   ....[7]....
        /*0048*/ 	.word	0xffffffff


	//   ....[8]....
        /*004c*/ 	.word	0xffffffff


	//   ....[9]....
        /*0050*/ 	.word	0xffffffff


	//   ....[10]....
        /*0054*/ 	.word	0x05000073


	//   ....[11]....
        /*0058*/ 	.word	0x05000073


	//   ....[12]....
        /*005c*/ 	.word	0x05000073


	//   ....[13]....
        /*0060*/ 	.word	0x05000073


	//   ....[14]....
        /*0064*/ 	.word	0x05000073


	//   ....[15]....
        /*0068*/ 	.word	0x05000073


	//   ....[16]....
        /*006c*/ 	.word	0x05000073


	//   ....[17]....
        /*0070*/ 	.word	0x05000073


	//   ....[18]....
        /*0074*/ 	.word	0x05000073


	//   ....[19]....
        /*0078*/ 	.word	0x05000073


	//----- nvinfo : EIATTR_COOP_GROUP_INSTR_OFFSETS
	.align		4
.L_2447:
        /*007c*/ 	.byte	0x04, 0x28
        /*007e*/ 	.short	(.L_2449 - .L_2448)


	//   ....[0]....
.L_2448:
        /*0080*/ 	.word	0x000010c0


	//   ....[1]....
        /*0084*/ 	.word	0x000010e0


	//   ....[2]....
        /*0088*/ 	.word	0x00001100


	//   ....[3]....
        /*008c*/ 	.word	0x00001110


	//   ....[4]....
        /*0090*/ 	.word	0x00001140


	//   ....[5]....
        /*0094*/ 	.word	0x00001150


	//   ....[6]....
        /*0098*/ 	.word	0x00001180


	//   ....[7]....
        /*009c*/ 	.word	0x000011a0


	//   ....[8]....
        /*00a0*/ 	.word	0x000011b0


	//   ....[9]....
        /*00a4*/ 	.word	0x000011d0


	//   ....[10]....
        /*00a8*/ 	.word	0x00002280


	//   ....[11]....
        /*00ac*/ 	.word	0x000022e0


	//   ....[12]....
        /*00b0*/ 	.word	0x00002350


	//   ....[13]....
        /*00b4*/ 	.word	0x000023b0


	//   ....[14]....
        /*00b8*/ 	.word	0x00002410


	//   ....[15]....
        /*00bc*/ 	.word	0x00002470


	//   ....[16]....
        /*00c0*/ 	.word	0x000024d0


	//   ....[17]....
        /*00c4*/ 	.word	0x00002520


	//   ....[18]....
        /*00c8*/ 	.word	0x00002580


	//   ....[19]....
        /*00cc*/ 	.word	0x000025d0


	//----- nvinfo : EIATTR_EXIT_INSTR_OFFSETS
	.align		4
.L_2449:
        /*00d0*/ 	.byte	0x04, 0x1c
        /*00d2*/ 	.short	(.L_2451 - .L_2450)


	//   ....[0]....
.L_2450:
        /*00d4*/ 	.word	0x00002220


	//----- nvinfo : EIATTR_MAX_THREADS
	.align		4
.L_2451:
        /*00d8*/ 	.byte	0x04, 0x05
        /*00da*/ 	.short	(.L_2453 - .L_2452)
.L_2452:
        /*00dc*/ 	.word	0x00000080
        /*00e0*/ 	.word	0x00000001
        /*00e4*/ 	.word	0x00000001


	//----- nvinfo : EIATTR_CRS_STACK_SIZE
	.align		4
.L_2453:
        /*00e8*/ 	.byte	0x04, 0x1e
        /*00ea*/ 	.short	(.L_2455 - .L_2454)
.L_2454:
        /*00ec*/ 	.word	0x00000000


	//----- nvinfo : EIATTR_CBANK_PARAM_SIZE
	.align		4
.L_2455:
        /*00f0*/ 	.byte	0x03, 0x19
        /*00f2*/ 	.short	0x0128


	//----- nvinfo : EIATTR_PARAM_CBANK
	.align		4
        /*00f4*/ 	.byte	0x04, 0x0a
        /*00f6*/ 	.short	(.L_2457 - .L_2456)
	.align		4
.L_2456:
        /*00f8*/ 	.word	index@(.nv.constant0._ZN10layer_norm13ln_bwd_kernelINS_13Kernel_traitsI13__nv_bfloat16S2_fS2_fjLj2048ELj1ELj1ELj4ELj16ENS_18Kernel_traits_baseILj2048ES2_S2_fS2_fjLj128EEEEELb1ELb0ELb0ELb1EEEvNS_9BwdParamsE)
        /*00fc*/ 	.short	0x0210
        /*00fe*/ 	.short	0x0128


	//----- nvinfo : EIATTR_SW_WAR
	.align		4
.L_2457:
        /*0100*/ 	.byte	0x04, 0x36
        /*0102*/ 	.short	(.L_2459 - .L_2458)
.L_2458:
        /*0104*/ 	.word	0x00000008
.L_2459:


//--------------------- .nv.info._ZN10layer_norm22ln_bwd_finalize_kernelINS_22Kernel_traits_finalizeILj2048E13__nv_bfloat16S2_fS2_fjLb0ELj1024ELj4ENS_18Kernel_traits_baseILj2048ES2_S2_fS2_fjLj1024EEEEELb0ELb0EEEvNS_9BwdParamsE --------------------------
	.section	.nv.info._ZN10layer_norm22ln_bwd_finalize_kernelINS_22Kernel_traits_finalizeILj2048E13__nv_bfloat16S2_fS2_fjLb0ELj1024ELj4ENS_18Kernel_traits_baseILj2048ES2_S2_fS2_fjLj1024EEEEELb0ELb0EEEvNS_9BwdParamsE,"",@"SHT_CUDA_INFO"
	.sectionflags	@""
	.align	4


	//----- nvinfo : EIATTR_CUDA_API_VERSION
	.align		4
        /*0000*/ 	.byte	0x04, 0x37
        /*0002*/ 	.short	(.L_2461 - .L_2460)
.L_2460:
        /*0004*/ 	.word	0x00000082


	//----- nvinfo : EIATTR_KPARAM_INFO
	.align		4
.L_2461:
        /*0008*/ 	.byte	0x04, 0x17
        /*000a*/ 	.short	(.L_2463 - .L_2462)
.L_2462:
        /*000c*/ 	.word	0x00000000
        /*0010*/ 	.short	0x0000
        /*0012*/ 	.short	0x0000
        /*0014*/ 	.byte	0x00, 0xf0, 0xa1, 0x04


	//----- nvinfo : EIATTR_SPARSE_MMA_MASK
	.align		4
.L_2463:
        /*0018*/ 	.byte	0x03, 0x50
        /*001a*/ 	.short	0x0000


	//----- nvinfo : EIATTR_MAXREG_COUNT
	.align		4
        /*001c*/ 	.byte	0x03, 0x1b
        /*001e*/ 	.short	0x0040


	//----- nvinfo : EIATTR_NUM_BARRIERS
	.align		4
        /*0020*/ 	.byte	0x02, 0x4c
        /*0022*/ 	.byte	0x01
	.zero		1


	//----- nvinfo : EIATTR_MERCURY_ISA_VERSION
	.align		4
        /*0024*/ 	.byte	0x03, 0x5f
        /*0026*/ 	.short	0x0101


	//----- nvinfo : EIATTR_COOP_GROUP_MASK_REGIDS
	.align		4
        /*0028*/ 	.byte	0x04, 0x29
        /*002a*/ 	.short	(.L_2465 - .L_2464)


	//   ....[0]....
.L_2464:
        /*002c*/ 	.word	0xffffffff


	//   ....[1]....
        /*0030*/ 	.word	0xffffffff


	//   ....[2]....
        /*0034*/ 	.word	0xffffffff


	//   ....[3]....
        /*0038*/ 	.word	0xffffffff


	//   ....[4]....
        /*003c*/ 	.word	0xffffffff


	//   ....[5]....
        /*0040*/ 	.word	0xffffffff


	//   ....[6]....
        /*0044*/ 	.word	0xffffffff


	//   ....[7]....
        /*0048*/ 	.word	0xffffffff


	//   ....[8]....
        /*004c*/ 	.word	0xffffffff


	//   ....[9]....
        /*0050*/ 	.word	0xffffffff


	//   ....[10]....
        /*0054*/ 	.word	0x05000013


	//   ....[11]....
        /*0058*/ 	.word	0x05000013


	//   ....[12]....
        /*005c*/ 	.word	0x05000013


	//   ....[13]....
        /*0060*/ 	.word	0x05000013


	//   ....[14]....
        /*0064*/ 	.word	0x05000013


	//   ....[15]....
        /*0068*/ 	.word	0x05000013


	//   ....[16]....
        /*006c*/ 	.word	0x05000013


	//   ....[17]....
        /*0070*/ 	.word	0x05000013


	//   ....[18]....
        /*0074*/ 	.word	0x05000013


	//   ....[19]....
        /*0078*/ 	.word	0x05000013


	//----- nvinfo : EIATTR_COOP_GROUP_INSTR_OFFSETS
	.align		4
.L_2465:
        /*007c*/ 	.byte	0x04, 0x28
        /*007e*/ 	.short	(.L_2467 - .L_2466)


	//   ....[0]....
.L_2466:
        /*0080*/ 	.word	0x000008e0


	//   ....[1]....
        /*0084*/ 	.word	0x000008f0


	//   ....[2]....
        /*0088*/ 	.word	0x00000920


	//   ....[3]....
        /*008c*/ 	.word	0x00000930


	//   ....[4]....
        /*0090*/ 	.word	0x00000960


	//   ....[5]....
        /*0094*/ 	.word	0x00000970


	//   ....[6]....
        /*0098*/ 	.word	0x000009a0


	//   ....[7]....
        /*009c*/ 	.word	0x000009b0


	//   ....[8]....
        /*00a0*/ 	.word	0x000009e0


	//   ....[9]....
        /*00a4*/ 	.word	0x000009f0


	//   ....[10]....
        /*00a8*/ 	.word	0x00000c10


	//   ....[11]....
        /*00ac*/ 	.word	0x00000c80


	//   ....[12]....
        /*00b0*/ 	.word	0x00000cf0


	//   ....[13]....
        /*00b4*/ 	.word	0x00000d60


	//   ....[14]....
        /*00b8*/ 	.word	0x00000dd0


	//   ....[15]....
        /*00bc*/ 	.word	0x00000e30


	//   ....[16]....
        /*00c0*/ 	.word	0x00000ea0


	//   ....[17]....
        /*00c4*/ 	.word	0x00000f10


	//   ....[18]....
        /*00c8*/ 	.word	0x00000f80


	//   ....[19]....
        /*00cc*/ 	.word	0x00000ff0


	//----- nvinfo : EIATTR_EXIT_INSTR_OFFSETS
	.align		4
.L_2467:
        /*00d0*/ 	.byte	0x04, 0x1c
        /*00d2*/ 	.short	(.L_2469 - .L_2468)


	//   ....[0]....
.L_2468:
        /*00d4*/ 	.word	0x00000070


	//   ....[1]....
        /*00d8*/ 	.word	0x00000bb0


	//----- nvinfo : EIATTR_MAX_THREADS
	.align		4
.L_2469:
        /*00dc*/ 	.byte	0x04, 0x05
        /*00de*/ 	.short	(.L_2471 - .L_2470)
.L_2470:
        /*00e0*/ 	.word	0x00000400
        /*00e4*/ 	.word	0x00000001
        /*00e8*/ 	.word	0x00000001


	//----- nvinfo : EIATTR_CRS_STACK_SIZE
	.align		4
.L_2471:
        /*00ec*/ 	.byte	0x04, 0x1e
        /*00ee*/ 	.short	(.L_2473 - .L_2472)
.L_2472:
        /*00f0*/ 	.word	0x00000000


	//----- nvinfo : EIATTR_CBANK_PARAM_SIZE
	.align		4
.L_2473:
        /*00f4*/ 	.byte	0x03, 0x19
        /*00f6*/ 	.short	0x0128


	//----- nvinfo : EIATTR_PARAM_CBANK
	.align		4
        /*00f8*/ 	.byte	0x04, 0x0a
        /*00fa*/ 	.short	(.L_2475 - .L_2474)
	.align		4
.L_2474:
        /*00fc*/ 	.word	index@(.nv.constant0._ZN10layer_norm22ln_bwd_finalize_kernelINS_22Kernel_traits_finalizeILj2048E13__nv_bfloat16S2_fS2_fjLb0ELj1024ELj4ENS_18Kernel_traits_baseILj2048ES2_S2_fS2_fjLj1024EEEEELb0ELb0EEEvNS_9BwdParamsE)
        /*0100*/ 	.short	0x0210
        /*0102*/ 	.short	0x0128


	//----- nvinfo : EIATTR_SW_WAR
	.align		4
.L_2475:
        /*0104*/ 	.byte	0x04, 0x36
        /*0106*/ 	.short	(.L_2477 - .L_2476)
.L_2476:
        /*0108*/ 	.word	0x00000008
.L_2477:


//--------------------- .nv.info._ZN10layer_norm13ln_bwd_kernelINS_13Kernel_traitsI13__nv_bfloat16S2_fS2_fjLj2048ELj1ELj1ELj4ELj16ENS_18Kernel_traits_baseILj2048ES2_S2_fS2_fjLj128EEEEELb1ELb0ELb1ELb0EEEvNS_9BwdParamsE --------------------------
	.section	.nv.info._ZN10layer_norm13ln_bwd_kernelINS_13Kernel_traitsI13__nv_bfloat16S2_fS2_fjLj2048ELj1ELj1ELj4ELj16ENS_18Kernel_traits_baseILj2048ES2_S2_fS2_fjLj128EEEEELb1ELb0ELb1ELb0EEEvNS_9BwdParamsE,"",@"SHT_CUDA_INFO"
	.sectionflags	@""
	.align	4


	//----- nvinfo : EIATTR_CUDA_API_VERSION
	.align		4
        /*0000*/ 	.byte	0x04, 0x37
        /*0002*/ 	.short	(.L_2479 - .L_2478)
.L_2478:
        /*0004*/ 	.word	0x00000082


	//----- nvinfo : EIATTR_KPARAM_INFO
	.align		4
.L_2479:
        /*0008*/ 	.byte	0x04, 0x17
        /*000a*/ 	.short	(.L_2481 - .L_2480)
.L_2480:
        /*000c*/ 	.word	0x00000000
        /*0010*/ 	.short	0x0000
        /*0012*/ 	.short	0x0000
        /*0014*/ 	.byte	0x00, 0xf0, 0xa1, 0x04


	//----- nvinfo : EIATTR_SPARSE_MMA_MASK
	.align		4
.L_2481:
        /*0018*/ 	.byte	0x03, 0x50
        /*001a*/ 	.short	0x0000


	//----- nvinfo : EIATTR_MAXREG_COUNT
	.align		4
        /*001c*/ 	.byte	0x03, 0x1b
        /*001e*/ 	.short	0x00ff


	//----- nvinfo : EIATTR_NUM_BARRIERS
	.align		4
        /*0020*/ 	.byte	0x02, 0x4c
        /*0022*/ 	.byte	0x01
	.zero		1


	//----- nvinfo : EIATTR_MERCURY_ISA_VERSION
	.align		4
        /*0024*/ 	.byte	0x03, 0x5f
        /*0026*/ 	.short	0x0101


	//----- nvinfo : EIATTR_COOP_GROUP_MASK_REGIDS
	.align		4
        /*0028*/ 	.byte	0x04, 0x29
        /*002a*/ 	.short	(.L_2483 - .L_2482)


	//   ....[0]....
.L_2482:
        /*002c*/ 	.word	0xffffffff


	//   ....[1]....
        /*0030*/ 	.word	0xffffffff


	//   ....[2]....
        /*0034*/ 	.word	0xffffffff


	//   ....[3]....
        /*0038*/ 	.word	0xffffffff


	//   ....[4]....
        /*003c*/ 	.word	0xffffffff


	//   ....[5]....
        /*0040*/ 	.word	0xffffffff


	//   ....[6]....
        /*0044*/ 	.word	0xffffffff


	//   ....[7]....
        /*0048*/ 	.word	0xffffffff


	//   ....[8]....
        /*004c*/ 	.word	0xffffffff


	//   ....[9]....
        /*0050*/ 	.word	0xffffffff


	//   ....[10]....
        /*0054*/ 	.word	0x0500005e


	//   ....[11]....
        /*0058*/ 	.word	0x0500005e


	//   ....[12]....
        /*005c*/ 	.word	0x0500005e


	//   ....[13]....
        /*0060*/ 	.word	0x0500005e


	//   ....[14]....
        /*0064*/ 	.word	0x0500005e


	//   ....[15]....
        /*0068*/ 	.word	0x0500005e


	//   ....[16]....
        /*006c*/ 	.word	0x0500005e


	//   ....[17]....
        /*0070*/ 	.word	0x0500005e


	//   ....[18]....
        /*0074*/ 	.word	0x0500005e


	//   ....[19]....
        /*0078*/ 	.word	0x0500005e


	//----- nvinfo : EIATTR_COOP_GROUP_INSTR_OFFSETS
	.align		4
.L_2483:
        /*007c*/ 	.byte	0x04, 0x28
        /*007e*/ 	.short	(.L_2485 - .L_2484)


	//   ....[0]....
.L_2484:
        /*0080*/ 	.word	0x00001460


	//   ....[1]....
        /*0084*/ 	.word	0x00001470


	//   ....[2]....
        /*0088*/ 	.word	0x000014a0


	//   ....[3]....
        /*008c*/ 	.word	0x000014b0


	//   ....[4]....
        /*0090*/ 	.word	0x000014e0


	//   ....[5]....
        /*0094*/ 	.word	0x000014f0


	//   ....[6]....
        /*0098*/ 	.word	0x00001520


	//   ....[7]....
        /*009c*/ 	.word	0x00001530


	//   ....[8]....
        /*00a0*/ 	.word	0x00001560


	//   ....[9]....
        /*00a4*/ 	.word	0x00001570


	//   ....[10]....
        /*00a8*/ 	.word	0x00003030


	//   ....[11]....
        /*00ac*/ 	.word	0x00003080


	//   ....[12]....
        /*00b0*/ 	.word	0x000030f0


	//   ....[13]....
        /*00b4*/ 	.word	0x00003150


	//   ....[14]....
        /*00b8*/ 	.word	0x000031c0


	//   ....[15]....
        /*00bc*/ 	.word	0x00003220


	//   ....[16]....
        /*00c0*/ 	.word	0x00003290


	//   ....[17]....
        /*00c4*/ 	.word	0x000032f0


	//   ....[18]....
        /*00c8*/ 	.word	0x00003360


	//   ....[19]....
        /*00cc*/ 	.word	0x000033c0


	//----- nvinfo : EIATTR_EXIT_INSTR_OFFSETS
	.align		4
.L_2485:
        /*00d0*/ 	.byte	0x04, 0x1c
        /*00d2*/ 	.short	(.L_2487 - .L_2486)


	//   ....[0]....
.L_2486:
        /*00d4*/ 	.word	0x00002f40


	//   ....[1]....
        /*00d8*/ 	.word	0x00002fd0


	//----- nvinfo : EIATTR_MAX_THREADS
	.align		4
.L_2487:
        /*00dc*/ 	.byte	0x04, 0x05
        /*00de*/ 	.short	(.L_2489 - .L_2488)
.L_2488:
        /*00e0*/ 	.word	0x00000080
        /*00e4*/ 	.word	0x00000001
        /*00e8*/ 	.word	0x00000001


	//----- nvinfo : EIATTR_CRS_STACK_SIZE
	.align		4
.L_2489:
        /*00ec*/ 	.byte	0x04, 0x1e
        /*00ee*/ 	.short	(.L_2491 - .L_2490)
.L_2490:
        /*00f0*/ 	.word	0x00000000


	//----- nvinfo : EIATTR_CBANK_PARAM_SIZE
	.align		4
.L_2491:
        /*00f4*/ 	.byte	0x03, 0x19
        /*00f6*/ 	.short	0x0128


	//----- nvinfo : EIATTR_PARAM_CBANK
	.align		4
        /*00f8*/ 	.byte	0x04, 0x0a
        /*00fa*/ 	.short	(.L_2493 - .L_2492)
	.align		4
.L_2492:
        /*00fc*/ 	.word	index@(.nv.constant0._ZN10layer_norm13ln_bwd_kernelINS_13Kernel_traitsI13__nv_bfloat16S2_fS2_fjLj2048ELj1ELj1ELj4ELj16ENS_18Kernel_traits_baseILj2048ES2_S2_fS2_fjLj128EEEEELb1ELb0ELb1ELb0EEEvNS_9BwdParamsE)
        /*0100*/ 	.short	0x0210
        /*0102*/ 	.short	0x0128


	//----- nvinfo : EIATTR_SW_WAR
	.align		4
.L_2493:
        /*0104*/ 	.byte	0x04, 0x36
        /*0106*/ 	.short	(.L_2495 - .L_2494)
.L_2494:
        /*0108*/ 	.word	0x00000008
.L_2495:


//--------------------- .nv.info._ZN10layer_norm22ln_bwd_finalize_kernelINS_22Kernel_traits_finalizeILj2048E13__nv_bfloat16S2_fS2_fjLb0ELj1024ELj4ENS_18Kernel_traits_baseILj2048ES2_S2_fS2_fjLj1024EEEEELb0ELb1EEEvNS_9BwdParamsE --------------------------
	.section	.nv.info._ZN10layer_norm22ln_bwd_finalize_kernelINS_22Kernel_traits_finalizeILj2048E13__nv_bfloat16S2_fS2_fjLb0ELj1024ELj4ENS_18Kernel_traits_baseILj2048ES2_S2_fS2_fjLj1024EEEEELb0ELb1EEEvNS_9BwdParamsE,"",@"SHT_CUDA_INFO"
	.sectionflags	@""
	.align	4


	//----- nvinfo : EIATTR_CUDA_API_VERSION
	.align		4
        /*0000*/ 	.byte	0x04, 0x37
        /*0002*/ 	.short	(.L_2497 - .L_2496)
.L_2496:
        /*0004*/ 	.word	0x00000082


	//----- nvinfo : EIATTR_KPARAM_INFO
	.align		4
.L_2497:
        /*0008*/ 	.byte	0x04, 0x17
        /*000a*/ 	.short	(.L_2499 - .L_2498)
.L_2498:
        /*000c*/ 	.word	0x00000000
        /*0010*/ 	.short	0x0000
        /*0012*/ 	.short	0x0000
        /*0014*/ 	.byte	0x00, 0xf0, 0xa1, 0x04


	//----- nvinfo : EIATTR_SPARSE_MMA_MASK
	.align		4
.L_2499:
        /*0018*/ 	.byte	0x03, 0x50
        /*001a*/ 	.short	0x0000


	//----- nvinfo : EIATTR_MAXREG_COUNT
	.align		4
        /*001c*/ 	.byte	0x03, 0x1b
        /*001e*/ 	.short	0x0040


	//----- nvinfo : EIATTR_NUM_BARRIERS
	.align		4
        /*0020*/ 	.byte	0x02, 0x4c
        /*0022*/ 	.byte	0x01
	.zero		1


	//----- nvinfo : EIATTR_MERCURY_ISA_VERSION
	.align		4
        /*0024*/ 	.byte	0x03, 0x5f
        /*0026*/ 	.short	0x0101


	//----- nvinfo : EIATTR_COOP_GROUP_MASK_REGIDS
	.align		4
        /*0028*/ 	.byte	0x04, 0x29
        /*002a*/ 	.short	(.L_2501 - .L_2500)


	//   ....[0]....
.L_2500:
        /*002c*/ 	.word	0xffffffff


	//   ....[1]....
        /*0030*/ 	.word	0xffffffff


	//   ....[2]....
        /*0034*/ 	.word	0xffffffff


	//   ....[3]....
        /*0038*/ 	.word	0xffffffff


	//   ....[4]....
        /*003c*/ 	.word	0xffffffff


	//   ....[5]....
        /*0040*/ 	.word	0xffffffff


	//   ....[6]....
        /*0044*/ 	.word	0xffffffff


	//   ....[7]....
        /*0048*/ 	.word	0xffffffff


	//   ....[8]....
        /*004c*/ 	.word	0xffffffff


	//   ....[9]....
        /*0050*/ 	.word	0xffffffff


	//   ....[10]....
        /*0054*/ 	.word	0x05000011


	//   ....[11]....
        /*0058*/ 	.word	0x05000011


	//   ....[12]....
        /*005c*/ 	.word	0x05000011


	//   ....[13]....
        /*0060*/ 	.word	0x05000011


	//   ....[14]....
        /*0064*/ 	.word	0x05000011


	//   ....[15]....
        /*0068*/ 	.word	0x05000011


	//   ....[16]....
        /*006c*/ 	.word	0x05000011


	//   ....[17]....
        /*0070*/ 	.word	0x05000011


	//   ....[18]....
        /*0074*/ 	.word	0x05000011


	//   ....[19]....
        /*0078*/ 	.word	0x05000011


	//----- nvinfo : EIATTR_COOP_GROUP_INSTR_OFFSETS
	.align		4
.L_2501:
        /*007c*/ 	.byte	0x04, 0x28
        /*007e*/ 	.short	(.L_2503 - .L_2502)


	//   ....[0]....
.L_2502:
        /*0080*/ 	.word	0x000008e0


	//   ....[1]....
        /*0084*/ 	.word	0x000008f0


	//   ....[2]....
        /*0088*/ 	.word	0x00000920


	//   ....[3]....
        /*008c*/ 	.word	0x00000930


	//   ....[4]....
        /*0090*/ 	.word	0x00000960


	//   ....[5]....
        /*0094*/ 	.word	0x00000970


	//   ....[6]....
        /*0098*/ 	.word	0x000009a0


	//   ....[7]....
        /*009c*/ 	.word	0x000009b0


	//   ....[8]....
        /*00a0*/ 	.word	0x000009e0


	//   ....[9]....
        /*00a4*/ 	.word	0x000009f0


	//   ....[10]....
        /*00a8*/ 	.word	0x00000bf0


	//   ....[11]....
        /*00ac*/ 	.word	0x00000c60


	//   ....[12]....
        /*00b0*/ 	.word	0x00000cd0


	//   ....[13]....
        /*00b4*/ 	.word	0x00000d40


	//   ....[14]....
        /*00b8*/ 	.word	0x00000db0


	//   ....[15]....
        /*00bc*/ 	.word	0x00000e10


	//   ....[16]....
        /*00c0*/ 	.word	0x00000e80


	//   ....[17]....
        /*00c4*/ 	.word	0x00000ef0


	//   ....[18]....
        /*00c8*/ 	.word	0x00000f60


	//   ....[19]....
        /*00cc*/ 	.word	0x00000fd0


	//----- nvinfo : EIATTR_EXIT_INSTR_OFFSETS
	.align		4
.L_2503:
        /*00d0*/ 	.byte	0x04, 0x1c
        /*00d2*/ 	.short	(.L_2505 - .L_2504)


	//   ....[0]....
.L_2504:
        /*00d4*/ 	.word	0x00000070


	//   ....[1]....
        /*00d8*/ 	.word	0x00000b90


	//----- nvinfo : EIATTR_MAX_THREADS
	.align		4
.L_2505:
        /*00dc*/ 	.byte	0x04, 0x05
        /*00de*/ 	.short	(.L_2507 - .L_2506)
.L_2506:
        /*00e0*/ 	.word	0x00000400
        /*00e4*/ 	.word	0x00000001
        /*00e8*/ 	.word	0x00000001


	//----- nvinfo : EIATTR_CRS_STACK_SIZE
	.align		4
.L_2507:
        /*00ec*/ 	.byte	0x04, 0x1e
        /*00ee*/ 	.short	(.L_2509 - .L_2508)
.L_2508:
        /*00f0*/ 	.word	0x00000000


	//----- nvinfo : EIATTR_CBANK_PARAM_SIZE
	.align		4
.L_2509:
        /*00f4*/ 	.byte	0x03, 0x19
        /*00f6*/ 	.short	0x0128


	//----- nvinfo : EIATTR_PARAM_CBANK
	.align		4
        /*00f8*/ 	.byte	0x04, 0x0a
        /*00fa*/ 	.short	(.L_2511 - .L_2510)
	.align		4
.L_2510:
        /*00fc*/ 	.word	index@(.nv.constant0._ZN10layer_norm22ln_bwd_finalize_kernelINS_22Kernel_traits_finalizeILj2048E13__nv_bfloat16S2_fS2_fjLb0ELj1024ELj4ENS_18Kernel_traits_baseILj2048ES2_S2_fS2_fjLj1024EEEEELb0ELb1EEEvNS_9BwdParamsE)
        /*0100*/ 	.short	0x0210
        /*0102*/ 	.short	0x0128


	//----- nvinfo : EIATTR_SW_WAR
	.align		4
.L_2511:
        /*0104*/ 	.byte	0x04, 0x36
        /*0106*/ 	.short	(.L_2513 - .L_2512)
.L_2512:
        /*0108*/ 	.word	0x00000008
.L_2513:


//--------------------- .nv.info._ZN10layer_norm13ln_bwd_kernelINS_13Kernel_traitsI13__nv_bfloat16S2_fS2_fjLj2048ELj1ELj1ELj4ELj16ENS_18Kernel_traits_baseILj2048ES2_S2_fS2_fjLj128EEEEELb1ELb0ELb1ELb1EEEvNS_9BwdParamsE --------------------------
	.section	.nv.info._ZN10layer_norm13ln_bwd_kernelINS_13Kernel_traitsI13__nv_bfloat16S2_fS2_fjLj2048ELj1ELj1ELj4ELj16ENS_18Kernel_traits_baseILj2048ES2_S2_fS2_fjLj128EEEEELb1ELb0ELb1ELb1EEEvNS_9BwdParamsE,"",@"SHT_CUDA_INFO"
	.sectionflags	@""
	.align	4


	//----- nvinfo : EIATTR_CUDA_API_VERSION
	.align		4
        /*0000*/ 	.byte	0x04, 0x37
        /*0002*/ 	.short	(.L_2515 - .L_2514)
.L_2514:
        /*0004*/ 	.word	0x00000082


	//----- nvinfo : EIATTR_KPARAM_INFO
	.align		4
.L_2515:
        /*0008*/ 	.byte	0x04, 0x17
        /*000a*/ 	.short	(.L_2517 - .L_2516)
.L_2516:
        /*000c*/ 	.word	0x00000000
        /*0010*/ 	.short	0x0000
        /*0012*/ 	.short	0x0000
        /*0014*/ 	.byte	0x00, 0xf0, 0xa1, 0x04


	//----- nvinfo : EIATTR_SPARSE_MMA_MASK
	.align		4
.L_2517:
        /*0018*/ 	.byte	0x03, 0x50
        /*001a*/ 	.short	0x0000


	//----- nvinfo : EIATTR_MAXREG_COUNT
	.align		4
        /*001c*/ 	.byte	0x03, 0x1b
        /*001e*/ 	.short	0x00ff


	//----- nvinfo : EIATTR_NUM_BARRIERS
	.align		4
        /*0020*/ 	.byte	0x02, 0x4c
        /*0022*/ 	.byte	0x01
	.zero		1


	//----- nvinfo : EIATTR_MERCURY_ISA_VERSION
	.align		4
        /*0024*/ 	.byte	0x03, 0x5f
        /*0026*/ 	.short	0x0101


	//----- nvinfo : EIATTR_COOP_GROUP_MASK_REGIDS
	.align		4
        /*0028*/ 	.byte	0x04, 0x29
        /*002a*/ 	.short	(.L_2519 - .L_2518)


	//   ....[0]....
.L_2518:
        /*002c*/ 	.word	0xffffffff


	//   ....[1]....
        /*0030*/ 	.word	0xffffffff


	//   ....[2]....
        /*0034*/ 	.word	0xffffffff


	//   ....[3]....
        /*0038*/ 	.word	0xffffffff


	//   ....[4]....
        /*003c*/ 	.word	0xffffffff


	//   ....[5]....
        /*0040*/ 	.word	0xffffffff


	//   ....[6]....
        /*0044*/ 	.word	0xffffffff


	//   ....[7]....
        /*0048*/ 	.word	0xffffffff


	//   ....[8]....
        /*004c*/ 	.word	0xffffffff


	//   ....[9]....
        /*0050*/ 	.word	0xffffffff


	//   ....[10]....
        /*0054*/ 	.word	0x05000066


	//   ....[11]....
        /*0058*/ 	.word	0x05000066


	//   ....[12]....
        /*005c*/ 	.word	0x05000066


	//   ....[13]....
        /*0060*/ 	.word	0x05000066


	//   ....[14]....
        /*0064*/ 	.word	0x05000066


	//   ....[15]....
        /*0068*/ 	.word	0x05000066


	//   ....[16]....
        /*006c*/ 	.word	0x05000066


	//   ....[17]....
        /*0070*/ 	.word	0x05000066


	//   ....[18]....
        /*0074*/ 	.word	0x05000066


	//   ....[19]....
        /*0078*/ 	.word	0x05000066


	//----- nvinfo : EIATTR_COOP_GROUP_INSTR_OFFSETS
	.align		4
.L_2519:
        /*007c*/ 	.byte	0x04, 0x28
        /*007e*/ 	.short	(.L_2521 - .L_2520)


	//   ....[0]....
.L_2520:
        /*0080*/ 	.word	0x00001400


	//   ....[1]....
        /*0084*/ 	.word	0x00001410


	//   ....[2]....
        /*0088*/ 	.word	0x00001440


	//   ....[3]....
        /*008c*/ 	.word	0x00001450


	//   ....[4]....
        /*0090*/ 	.word	0x00001480


	//   ....[5]....
        /*0094*/ 	.word	0x00001490


	//   ....[6]....
        /*0098*/ 	.word	0x000014c0


	//   ....[7]....
        /*009c*/ 	.word	0x000014d0


	//   ....[8]....
        /*00a0*/ 	.word	0x00001500


	//   ....[9]....
        /*00a4*/ 	.word	0x00001510


	//   ....[10]....
        /*00a8*/ 	.word	0x00002e00


	//   ....[11]....
        /*00ac*/ 	.word	0x00002e50


	//   ....[12]....
        /*00b0*/ 	.word	0x00002ec0


	//   ....[13]....
        /*00b4*/ 	.word	0x00002f20


	//   ....[14]....
        /*00b8*/ 	.word	0x00002f90


	//   ....[15]....
        /*00bc*/ 	.word	0x00002ff0


	//   ....[16]....
        /*00c0*/ 	.word	0x00003060


	//   ....[17]....
        /*00c4*/ 	.word	0x000030c0


	//   ....[18]....
        /*00c8*/ 	.word	0x00003130


	//   ....[19]....
        /*00cc*/ 	.word	0x00003190


	//----- nvinfo : EIATTR_EXIT_INSTR_OFFSETS
	.align		4
.L_2521:
        /*00d0*/ 	.byte	0x04, 0x1c
        /*00d2*/ 	.short	(.L_2523 - .L_2522)


	//   ....[0]....
.L_2522:
        /*00d4*/ 	.word	0x00002da0


	//----- nvinfo : EIATTR_MAX_THREADS
	.align		4
.L_2523:
        /*00d8*/ 	.byte	0x04, 0x05
        /*00da*/ 	.short	(.L_2525 - .L_2524)
.L_2524:
        /*00dc*/ 	.word	0x00000080
        /*00e0*/ 	.word	0x00000001
        /*00e4*/ 	.word	0x00000001


	//----- nvinfo : EIATTR_CRS_STACK_SIZE
	.align		4
.L_2525:
        /*00e8*/ 	.byte	0x04, 0x1e
        /*00ea*/ 	.short	(.L_2527 - .L_2526)
.L_2526:
        /*00ec*/ 	.word	0x00000000


	//----- nvinfo : EIATTR_CBANK_PARAM_SIZE
	.align		4
.L_2527:
        /*00f0*/ 	.byte	0x03, 0x19
        /*00f2*/ 	.short	0x0128


	//----- nvinfo : EIATTR_PARAM_CBANK
	.align		4
        /*00f4*/ 	.byte	0x04, 0x0a
        /*00f6*/ 	.short	(.L_2529 - .L_2528)
	.align		4
.L_2528:
        /*00f8*/ 	.word	index@(.nv.constant0._ZN10layer_norm13ln_bwd_kernelINS_13Kernel_traitsI13__nv_bfloat16S2_fS2_fjLj2048ELj1ELj1ELj4ELj16ENS_18Kernel_traits_baseILj2048ES2_S2_fS2_fjLj128EEEEELb1ELb0ELb1ELb1EEEvNS_9BwdParamsE)
        /*00fc*/ 	.short	0x0210
        /*00fe*/ 	.short	0x0128


	//----- nvinfo : EIATTR_SW_WAR
	.align		4
.L_2529:
        /*0100*/ 	.byte	0x04, 0x36
        /*0102*/ 	.short	(.L_2531 - .L_2530)
.L_2530:
        /*0104*/ 	.word	0x00000008
.L_2531:


//--------------------- .nv.info._ZN10layer_norm13ln_bwd_kernelINS_13Kernel_traitsI13__nv_bfloat16S2_fS2_fjLj2048ELj1ELj1ELj4ELj16ENS_18Kernel_traits_baseILj2048ES2_S2_fS2_fjLj128EEEEELb1ELb1ELb0ELb0EEEvNS_9BwdParamsE --------------------------
	.section	.nv.info._ZN10layer_norm13ln_bwd_kernelINS_13Kernel_traitsI13__nv_bfloat16S2_fS2_fjLj2048ELj1ELj1ELj4ELj16ENS_18Kernel_traits_baseILj2048ES2_S2_fS2_fjLj128EEEEELb1ELb1ELb0ELb0EEEvNS_9BwdParamsE,"",@"SHT_CUDA_INFO"
	.sectionflags	@""
	.align	4


	//----- nvinfo : EIATTR_CUDA_API_VERSION
	.align		4
        /*0000*/ 	.byte	0x04, 0x37
        /*0002*/ 	.short	(.L_2533 - .L_2532)
.L_2532:
        /*0004*/ 	.word	0x00000082


	//----- nvinfo : EIATTR_KPARAM_INFO
	.align		4
.L_2533:
        /*0008*/ 	.byte	0x04, 0x17
        /*000a*/ 	.short	(.L_2535 - .L_2534)
.L_2534:
        /*000c*/ 	.word	0x00000000
        /*0010*/ 	.short	0x0000
        /*0012*/ 	.short	0x0000
        /*0014*/ 	.byte	0x00, 0xf0, 0xa1, 0x04


	//----- nvinfo : EIATTR_SPARSE_MMA_MASK
	.align		4
.L_2535:
        /*0018*/ 	.byte	0x03, 0x50
        /*001a*/ 	.short	0x0000


	//----- nvinfo : EIATTR_MAXREG_COUNT
	.align		4
        /*001c*/ 	.byte	0x03, 0x1b
        /*001e*/ 	.short	0x00ff


	//----- nvinfo : EIATTR_NUM_BARRIERS
	.align		4
        /*0020*/ 	.byte	0x02, 0x4c
        /*0022*/ 	.byte	0x01
	.zero		1


	//----- nvinfo : EIATTR_MERCURY_ISA_VERSION
	.align		4
        /*0024*/ 	.byte	0x03, 0x5f
        /*0026*/ 	.short	0x0101


	//----- nvinfo : EIATTR_COOP_GROUP_MASK_REGIDS
	.align		4
        /*0028*/ 	.byte	0x04, 0x29
        /*002a*/ 	.short	(.L_2537 - .L_2536)


	//   ....[0]....
.L_2536:
        /*002c*/ 	.word	0xffffffff


	//   ....[1]....
        /*0030*/ 	.word	0xffffffff


	//   ....[2]....
        /*0034*/ 	.word	0xffffffff


	//   ....[3]....
        /*0038*/ 	.word	0xffffffff


	//   ....[4]....
        /*003c*/ 	.word	0xffffffff


	//   ....[5]....
        /*0040*/ 	.word	0xffffffff


	//   ....[6]....
        /*0044*/ 	.word	0xffffffff


	//   ....[7]....
        /*0048*/ 	.word	0xffffffff


	//   ....[8]....
        /*004c*/ 	.word	0xffffffff


	//   ....[9]....
        /*0050*/ 	.word	0xffffffff


	//   ....[10]....
        /*0054*/ 	.word	0x05000066


	//   ....[11]....
        /*0058*/ 	.word	0x05000066


	//   ....[12]....
        /*005c*/ 	.word	0x05000066


	//   ....[13]....
        /*0060*/ 	.word	0x05000066


	//   ....[14]....
        /*0064*/ 	.word	0x05000066


	//   ....[15]....
        /*0068*/ 	.word	0x05000066


	//   ....[16]....
        /*006c*/ 	.word	0x05000066


	//   ....[17]....
        /*0070*/ 	.word	0x05000066


	//   ....[18]....
        /*0074*/ 	.word	0x05000066


	//   ....[19]....
        /*0078*/ 	.word	0x05000066


	//----- nvinfo : EIATTR_COOP_GROUP_INSTR_OFFSETS
	.align		4
.L_2537:
        /*007c*/ 	.byte	0x04, 0x28
        /*007e*/ 	.short	(.L_2539 - .L_2538)


	//   ....[0]....
.L_2538:
        /*0080*/ 	.word	0x00001460


	//   ....[1]....
        /*0084*/ 	.word	0x00001470


	//   ....[2]....
        /*0088*/ 	.word	0x000014a0


	//   ....[3]....
        /*008c*/ 	.word	0x000014b0


	//   ....[4]....
        /*0090*/ 	.word	0x000014e0


	//   ....[5]....
        /*0094*/ 	.word	0x000014f0


	//   ....[6]....
        /*0098*/ 	.word	0x00001520


	//   ....[7]....
        /*009c*/ 	.word	0x00001530


	//   ....[8]....
        /*00a0*/ 	.word	0x00001560


	//   ....[9]....
        /*00a4*/ 	.word	0x00001570


	//   ....[10]....
        /*00a8*/ 	.word	0x00002b60


	//   ....[11]....
        /*00ac*/ 	.word	0x00002bc0


	//   ....[12]....
        /*00b0*/ 	.word	0x00002c20


	//   ....[13]....
        /*00b4*/ 	.word	0x00002c80


	//   ....[14]....
        /*00b8*/ 	.word	0x00002cf0


	//   ....[15]....
        /*00bc*/ 	.word	0x00002d50


	//   ....[16]....
        /*00c0*/ 	.word	0x00002dc0


	//   ....[17]....
        /*00c4*/ 	.word	0x00002e20


	//   ....[18]....
        /*00c8*/ 	.word	0x00002e90


	//   ....[19]....
        /*00cc*/ 	.word	0x00002ef0


	//----- nvinfo : EIATTR_EXIT_INSTR_OFFSETS
	.align		4
.L_2539:
        /*00d0*/ 	.byte	0x04, 0x1c
        /*00d2*/ 	.short	(.L_2541 - .L_2540)


	//   ....[0]....
.L_2540:
        /*00d4*/ 	.word	0x00002a40


	//   ....[1]....
        /*00d8*/ 	.word	0x00002b10


	//----- nvinfo : EIATTR_MAX_THREADS
	.align		4
.L_2541:
        /*00dc*/ 	.byte	0x04, 0x05
        /*00de*/ 	.short	(.L_2543 - .L_2542)
.L_2542:
        /*00e0*/ 	.word	0x00000080
        /*00e4*/ 	.word	0x00000001
        /*00e8*/ 	.word	0x00000001


	//----- nvinfo : EIATTR_CRS_STACK_SIZE
	.align		4
.L_2543:
        /*00ec*/ 	.byte	0x04, 0x1e
        /*00ee*/ 	.short	(.L_2545 - .L_2544)
.L_2544:
        /*00f0*/ 	.word	0x00000000


	//----- nvinfo : EIATTR_CBANK_PARAM_SIZE
	.align		4
.L_2545:
        /*00f4*/ 	.byte	0x03, 0x19
        /*00f6*/ 	.short	0x0128


	//----- nvinfo : EIATTR_PARAM_CBANK
	.align		4
        /*00f8*/ 	.byte	0x04, 0x0a
        /*00fa*/ 	.short	(.L_2547 - .L_2546)
	.align		4
.L_2546:
        /*00fc*/ 	.word	index@(.nv.constant0._ZN10layer_norm13ln_bwd_kernelINS_13Kernel_traitsI13__nv_bfloat16S2_fS2_fjLj2048ELj1ELj1ELj4ELj16ENS_18Kernel_traits_baseILj2048ES2_S2_fS2_fjLj128EEEEELb1ELb1ELb0ELb0EEEvNS_9BwdParamsE)
        /*0100*/ 	.short	0x0210
        /*0102*/ 	.short	0x0128


	//----- nvinfo : EIATTR_SW_WAR
	.align		4
.L_2547:
        /*0104*/ 	.byte	0x04, 0x36
        /*0106*/ 	.short	(.L_2549 - .L_2548)
.L_2548:
        /*0108*/ 	.word	0x00000008
.L_2549:


//--------------------- .nv.info._ZN10layer_norm13ln_bwd_kernelINS_13Kernel_traitsI13__nv_bfloat16S2_fS2_fjLj2048ELj1ELj1ELj4ELj16ENS_18Kernel_traits_baseILj2048ES2_S2_fS2_fjLj128EEEEELb1ELb1ELb0ELb1EEEvNS_9BwdParamsE --------------------------
	.section	.nv.info._ZN10layer_norm13ln_bwd_kernelINS_13Kernel_traitsI13__nv_bfloat16S2_fS2_fjLj2048ELj1ELj1ELj4ELj16ENS_18Kernel_traits_baseILj2048ES2_S2_fS2_fjLj128EEEEELb1ELb1ELb0ELb1EEEvNS_9BwdParamsE,"",@"SHT_CUDA_INFO"
	.sectionflags	@""
	.align	4


	//----- nvinfo : EIATTR_CUDA_API_VERSION
	.align		4
        /*0000*/ 	.byte	0x04, 0x37
        /*0002*/ 	.short	(.L_2551 - .L_2550)
.L_2550:
        /*0004*/ 	.word	0x00000082


	//----- nvinfo : EIATTR_KPARAM_INFO
	.align		4
.L_2551:
        /*0008*/ 	.byte	0x04, 0x17
        /*000a*/ 	.short	(.L_2553 - .L_2552)
.L_2552:
        /*000c*/ 	.word	0x00000000
        /*0010*/ 	.short	0x0000
        /*0012*/ 	.short	0x0000
        /*0014*/ 	.byte	0x00, 0xf0, 0xa1, 0x04


	//----- nvinfo : EIATTR_SPARSE_MMA_MASK
	.align		4
.L_2553:
        /*0018*/ 	.byte	0x03, 0x50
        /*001a*/ 	.short	0x0000


	//----- nvinfo : EIATTR_MAXREG_COUNT
	.align		4
        /*001c*/ 	.byte	0x03, 0x1b
        /*001e*/ 	.short	0x00ff


	//----- nvinfo : EIATTR_NUM_BARRIERS
	.align		4
        /*0020*/ 	.byte	0x02, 0x4c
        /*0022*/ 	.byte	0x01
	.zero		1


	//----- nvinfo : EIATTR_MERCURY_ISA_VERSION
	.align		4
        /*0024*/ 	.byte	0x03, 0x5f
        /*0026*/ 	.short	0x0101


	//----- nvinfo : EIATTR_COOP_GROUP_MASK_REGIDS
	.align		4
        /*0028*/ 	.byte	0x04, 0x29
        /*002a*/ 	.short	(.L_2555 - .L_2554)


	//   ....[0]....
.L_2554:
        /*002c*/ 	.word	0xffffffff


	//   ....[1]....
        /*0030*/ 	.word	0xffffffff


	//   ....[2]....
        /*0034*/ 	.word	0xffffffff


	//   ....[3]....
        /*0038*/ 	.word	0xffffffff


	//   ....[4]....
        /*003c*/ 	.word	0xffffffff


	//   ....[5]....
        /*0040*/ 	.word	0xffffffff


	//   ....[6]....
        /*0044*/ 	.word	0xffffffff


	//   ....[7]....
        /*0048*/ 	.word	0xffffffff


	//   ....[8]....
        /*004c*/ 	.word	0xffffffff


	//   ....[9]....
        /*0050*/ 	.word	0xffffffff


	//   ....[10]....
        /*0054*/ 	.word	0x05000045


	//   ....[11]....
        /*0058*/ 	.word	0x05000045


	//   ....[12]....
        /*005c*/ 	.word	0x05000045


	//   ....[13]....
        /*0060*/ 	.word	0x05000045


	//   ....[14]....
        /*0064*/ 	.word	0x05000045


	//   ....[15]....
        /*0068*/ 	.word	0x05000045


	//   ....[16]....
        /*006c*/ 	.word	0x05000045


	//   ....[17]....
        /*0070*/ 	.word	0x05000045


	//   ....[18]....
        /*0074*/ 	.word	0x05000045


	//   ....[19]....
        /*0078*/ 	.word	0x05000045


	//----- nvinfo : EIATTR_COOP_GROUP_INSTR_OFFSETS
	.align		4
.L_2555:
        /*007c*/ 	.byte	0x04, 0x28
        /*007e*/ 	.short	(.L_2557 - .L_2556)


	//   ....[0]....
.L_2556:
        /*0080*/ 	.word	0x00001300


	//   ....[1]....
        /*0084*/ 	.word	0x00001310


	//   ....[2]....
        /*0088*/ 	.word	0x00001340


	//   ....[3]....
        /*008c*/ 	.word	0x00001350


	//   ....[4]....
        /*0090*/ 	.word	0x00001380


	//   ....[5]....
        /*0094*/ 	.word	0x00001390


	//   ....[6]....
        /*0098*/ 	.word	0x000013c0


	//   ....[7]....
        /*009c*/ 	.word	0x000013d0


	//   ....[8]....
        /*00a0*/ 	.word	0x00001400


	//   ....[9]....
        /*00a4*/ 	.word	0x00001410


	//   ....[10]....
        /*00a8*/ 	.word	0x00002c80


	//   ....[11]....
        /*00ac*/ 	.word	0x00002ce0


	//   ....[12]....
        /*00b0*/ 	.word	0x00002d40


	//   ....[13]....
        /*00b4*/ 	.word	0x00002da0


	//   ....[14]....
        /*00b8*/ 	.word	0x00002e10


	//   ....[15]....
        /*00bc*/ 	.word	0x00002e70


	//   ....[16]....
        /*00c0*/ 	.word	0x00002ee0


	//   ....[17]....
        /*00c4*/ 	.word	0x00002f40


	//   ....[18]....
        /*00c8*/ 	.word	0x00002fb0


	//   ....[19]....
        /*00cc*/ 	.word	0x00003010


	//----- nvinfo : EIATTR_EXIT_INSTR_OFFSETS
	.align		4
.L_2557:
        /*00d0*/ 	.byte	0x04, 0x1c
        /*00d2*/ 	.short	(.L_2559 - .L_2558)


	//   ....[0]....
.L_2558:
        /*00d4*/ 	.word	0x00002c30


	//----- nvinfo : EIATTR_MAX_THREADS
	.align		4
.L_2559:
        /*00d8*/ 	.byte	0x04, 0x05
        /*00da*/ 	.short	(.L_2561 - .L_2560)
.L_2560:
        /*00dc*/ 	.word	0x00000080
        /*00e0*/ 	.word	0x00000001
        /*00e4*/ 	.word	0x00000001


	//----- nvinfo : EIATTR_CRS_STACK_SIZE
	.align		4
.L_2561:
        /*00e8*/ 	.byte	0x04, 0x1e
        /*00ea*/ 	.short	(.L_2563 - .L_2562)
.L_2562:
        /*00ec*/ 	.word	0x00000000


	//----- nvinfo : EIATTR_CBANK_PARAM_SIZE
	.align		4
.L_2563:
        /*00f0*/ 	.byte	0x03, 0x19
        /*00f2*/ 	.short	0x0128


	//----- nvinfo : EIATTR_PARAM_CBANK
	.align		4
        /*00f4*/ 	.byte	0x04, 0x0a
        /*00f6*/ 	.short	(.L_2565 - .L_2564)
	.align		4
.L_2564:
        /*00f8*/ 	.word	index@(.nv.constant0._ZN10layer_norm13ln_bwd_kernelINS_13Kernel_traitsI13__nv_bfloat16S2_fS2_fjLj2048ELj1ELj1ELj4ELj16ENS_18Kernel_traits_baseILj2048ES2_S2_fS2_fjLj128EEEEELb1ELb1ELb0ELb1EEEvNS_9BwdParamsE)
        /*00fc*/ 	.short	0x0210
        /*00fe*/ 	.short	0x0128


	//----- nvinfo : EIATTR_SW_WAR
	.align		4
.L_2565:
        /*0100*/ 	.byte	0x04, 0x36
        /*0102*/ 	.short	(.L_2567 - .L_2566)
.L_2566:
        /*0104*/ 	.word	0x00000008
.L_2567:


//--------------------- .nv.info._ZN10layer_norm22ln_bwd_finalize_kernelINS_22Kernel_traits_finalizeILj2048E13__nv_bfloat16S2_fS2_fjLb1ELj1024ELj4ENS_18Kernel_traits_baseILj2048ES2_S2_fS2_fjLj1024EEEEELb1ELb0EEEvNS_9BwdParamsE --------------------------
	.section	.nv.info._ZN10layer_norm22ln_bwd_finalize_kernelINS_22Kernel_traits_finalizeILj2048E13__nv_bfloat16S2_fS2_fjLb1ELj1024ELj4ENS_18Kernel_traits_baseILj2048ES2_S2_fS2_fjLj1024EEEEELb1ELb0EEEvNS_9BwdParamsE,"",@"SHT_CUDA_INFO"
	.sectionflags	@""
	.align	4


	//----- nvinfo : EIATTR_CUDA_API_VERSION
	.align		4
        /*0000*/ 	.byte	0x04, 0x37
        /*0002*/ 	.short	(.L_2569 - .L_2568)
.L_2568:
        /*0004*/ 	.word	0x00000082


	//----- nvinfo : EIATTR_KPARAM_INFO
	.align		4
.L_2569:
        /*0008*/ 	.byte	0x04, 0x17
        /*000a*/ 	.short	(.L_2571 - .L_2570)
.L_2570:
        /*000c*/ 	.word	0x00000000
        /*0010*/ 	.short	0x0000
        /*0012*/ 	.short	0x0000
        /*0014*/ 	.byte	0x00, 0xf0, 0xa1, 0x04


	//----- nvinfo : EIATTR_SPARSE_MMA_MASK
	.align		4
.L_2571:
        /*0018*/ 	.byte	0x03, 0x50
        /*001a*/ 	.short	0x0000


	//----- nvinfo : EIATTR_MAXREG_COUNT
	.align		4
        /*001c*/ 	.byte	0x03, 0x1b
        /*001e*/ 	.short	0x0040


	//----- nvinfo : EIATTR_NUM_BARRIERS
	.align		4
        /*0020*/ 	.byte	0x02, 0x4c
        /*0022*/ 	.byte	0x01
	.zero		1


	//----- nvinfo : EIATTR_MERCURY_ISA_VERSION
	.align		4
        /*0024*/ 	.byte	0x03, 0x5f
        /*0026*/ 	.short	0x0101


	//----- nvinfo : EIATTR_COOP_GROUP_MASK_REGIDS
	.align		4
        /*0028*/ 	.byte	0x04, 0x29
        /*002a*/ 	.short	(.L_2573 - .L_2572)


	//   ....[0]....
.L_2572:
        /*002c*/ 	.word	0xffffffff


	//   ....[1]....
        /*0030*/ 	.word	0xffffffff


	//   ....[2]....
        /*0034*/ 	.word	0xffffffff


	//   ....[3]....
        /*0038*/ 	.word	0xffffffff


	//   ....[4]....
        /*003c*/ 	.word	0xffffffff


	//   ....[5]....
        /*0040*/ 	.word	0xffffffff


	//   ....[6]....
        /*0044*/ 	.word	0xffffffff


	//   ....[7]....
        /*0048*/ 	.word	0xffffffff


	//   ....[8]....
        /*004c*/ 	.word	0xffffffff


	//   ....[9]....
        /*0050*/ 	.word	0xffffffff


	//   ....[10]....
        /*0054*/ 	.word	0xffffffff


	//   ....[11]....
        /*0058*/ 	.word	0xffffffff


	//   ....[12]....
        /*005c*/ 	.word	0xffffffff


	//   ....[13]....
        /*0060*/ 	.word	0xffffffff


	//   ....[14]....
        /*0064*/ 	.word	0xffffffff


	//   ....[15]....
        /*0068*/ 	.word	0x05000014


	//   ....[16]....
        /*006c*/ 	.word	0x05000014


	//   ....[17]....
        /*0070*/ 	.word	0x05000014


	//   ....[18]....
        /*0074*/ 	.word	0x05000014


	//   ....[19]....
        /*0078*/ 	.word	0x05000014


	//   ....[20]....
        /*007c*/ 	.word	0x05000014


	//   ....[21]....
        /*0080*/ 	.word	0x05000014


	//   ....[22]....
        /*0084*/ 	.word	0x05000014


	//   ....[23]....
        /*0088*/ 	.word	0x05000014


	//   ....[24]....
        /*008c*/ 	.word	0x05000014


	//   ....[25]....
        /*0090*/ 	.word	0x05000014


	//   ....[26]....
        /*0094*/ 	.word	0x05000014


	//   ....[27]....
        /*0098*/ 	.word	0x05000014


	//   ....[28]....
        /*009c*/ 	.word	0x05000014


	//   ....[29]....
        /*00a0*/ 	.word	0x05000014


	//----- nvinfo : EIATTR_COOP_GROUP_INSTR_OFFSETS
	.align		4
.L_2573:
        /*00a4*/ 	.byte	0x04, 0x28
        /*00a6*/ 	.short	(.L_2575 - .L_2574)


	//   ....[0]....
.L_2574:
        /*00a8*/ 	.word	0x00000ad0


	//   ....[1]....
        /*00ac*/ 	.word	0x00000ae0


	//   ....[2]....
        /*00b0*/ 	.word	0x00000af0


	//   ....[3]....
        /*00b4*/ 	.word	0x00000b20


	//   ....[4]....
        /*00b8*/ 	.word	0x00000b40


	//   ....[5]....
        /*00bc*/ 	.word	0x00000b50


	//   ....[6]....
        /*00c0*/ 	.word	0x00000b90


	//   ....[7]....
        /*00c4*/ 	.word	0x00000ba0


	//   ....[8]....
        /*00c8*/ 	.word	0x00000bb0


	//   ....[9]....
        /*00cc*/ 	.word	0x00000be0


	//   ....[10]....
        /*00d0*/ 	.word	0x00000c00


	//   ....[11]....
        /*00d4*/ 	.word	0x00000c10


	//   ....[12]....
        /*00d8*/ 	.word	0x00000c40


	//   ....[13]....
        /*00dc*/ 	.word	0x00000c60


	//   ....[14]....
        /*00e0*/ 	.word	0x00000c70


	//   ....[15]....
        /*00e4*/ 	.word	0x00000f20


	//   ....[16]....
        /*00e8*/ 	.word	0x00000f90


	//   ....[17]....
        /*00ec*/ 	.word	0x00001000


	//   ....[18]....
        /*00f0*/ 	.word	0x00001070


	//   ....[19]....
        /*00f4*/ 	.word	0x000010e0


	//   ....[20]....
        /*00f8*/ 	.word	0x00001140


	//   ....[21]....
        /*00fc*/ 	.word	0x000011b0


	//   ....[22]....
        /*0100*/ 	.word	0x00001220


	//   ....[23]....
        /*0104*/ 	.word	0x00001290


	//   ....[24]....
        /*0108*/ 	.word	0x00001300


	//   ....[25]....
        /*010c*/ 	.word	0x00001360


	//   ....[26]....
        /*0110*/ 	.word	0x000013d0


	//   ....[27]....
        /*0114*/ 	.word	0x00001440


	//   ....[28]....
        /*0118*/ 	.word	0x000014b0


	//   ....[29]....
        /*011c*/ 	.word	0x00001520


	//----- nvinfo : EIATTR_EXIT_INSTR_OFFSETS
	.align		4
.L_2575:
        /*0120*/ 	.byte	0x04, 0x1c
        /*0122*/ 	.short	(.L_2577 - .L_2576)


	//   ....[0]....
.L_2576:
        /*0124*/ 	.word	0x00000070


	//   ....[1]....
        /*0128*/ 	.word	0x00000ec0


	//----- nvinfo : EIATTR_MAX_THREADS
	.align		4
.L_2577:
        /*012c*/ 	.byte	0x04, 0x05
        /*012e*/ 	.short	(.L_2579 - .L_2578)
.L_2578:
        /*0130*/ 	.word	0x00000400
        /*0134*/ 	.word	0x00000001
        /*0138*/ 	.word	0x00000001


	//----- nvinfo : EIATTR_CRS_STACK_SIZE
	.align		4
.L_2579:
        /*013c*/ 	.byte	0x04, 0x1e
        /*013e*/ 	.short	(.L_2581 - .L_2580)
.L_2580:
        /*0140*/ 	.word	0x00000000


	//----- nvinfo : EIATTR_CBANK_PARAM_SIZE
	.align		4
.L_2581:
        /*0144*/ 	.byte	0x03, 0x19
        /*0146*/ 	.short	0x0128


	//----- nvinfo : EIATTR_PARAM_CBANK
	.align		4
        /*0148*/ 	.byte	0x04, 0x0a
        /*014a*/ 	.short	(.L_2583 - .L_2582)
	.align		4
.L_2582:
        /*014c*/ 	.word	index@(.nv.constant0._ZN10layer_norm22ln_bwd_finalize_kernelINS_22Kernel_traits_finalizeILj2048E13__nv_bfloat16S2_fS2_fjLb1ELj1024ELj4ENS_18Kernel_traits_baseILj2048ES2_S2_fS2_fjLj1024EEEEELb1ELb0EEEvNS_9BwdParamsE)
        /*0150*/ 	.short	0x0210
        /*0152*/ 	.short	0x0128


	//----- nvinfo : EIATTR_SW_WAR
	.align		4
.L_2583:
        /*0154*/ 	.byte	0x04, 0x36
        /*0156*/ 	.short	(.L_2585 - .L_2584)
.L_2584:
        /*0158*/ 	.word	0x00000008
.L_2585:


//--------------------- .nv.info._ZN10layer_norm13ln_bwd_kernelINS_13Kernel_traitsI13__nv_bfloat16S2_fS2_fjLj2048ELj1ELj1ELj4ELj16ENS_18Kernel_traits_baseILj2048ES2_S2_fS2_fjLj128EEEEELb1ELb1ELb1ELb0EEEvNS_9BwdParamsE --------------------------
	.section	.nv.info._ZN10layer_norm13ln_bwd_kernelINS_13Kernel_traitsI13__nv_bfloat16S2_fS2_fjLj2048ELj1ELj1ELj4ELj16ENS_18Kernel_traits_baseILj2048ES2_S2_fS2_fjLj128EEEEELb1ELb1ELb1ELb0EEEvNS_9BwdParamsE,"",@"SHT_CUDA_INFO"
	.sectionflags	@""
	.align	4


	//----- nvinfo : EIATTR_CUDA_API_VERSION
	.align		4
        /*0000*/ 	.byte	0x04, 0x37
        /*0002*/ 	.short	(.L_2587 - .L_2586)
.L_2586:
        /*0004*/ 	.word	0x00000082


	//----- nvinfo : EIATTR_KPARAM_INFO
	.align		4
.L_2587:
        /*0008*/ 	.byte	0x04, 0x17
        /*000a*/ 	.short	(.L_2589 - .L_2588)
.L_2588:
        /*000c*/ 	.word	0x00000000
        /*0010*/ 	.short	0x0000
        /*0012*/ 	.short	0x0000
        /*0014*/ 	.byte	0x00, 0xf0, 0xa1, 0x04


	//----- nvinfo : EIATTR_SPARSE_MMA_MASK
	.align		4
.L_2589:
        /*0018*/ 	.byte	0x03, 0x50
        /*001a*/ 	.short	0x0000


	//----- nvinfo : EIATTR_MAXREG_COUNT
	.align		4
        /*001c*/ 	.byte	0x03, 0x1b
        /*001e*/ 	.short	0x00ff


	//----- nvinfo : EIATTR_NUM_BARRIERS
	.align		4
        /*0020*/ 	.byte	0x02, 0x4c
        /*0022*/ 	.byte	0x01
	.zero		1


	//----- nvinfo : EIATTR_MERCURY_ISA_VERSION
	.align		4
        /*0024*/ 	.byte	0x03, 0x5f
        /*0026*/ 	.short	0x0101


	//----- nvinfo : EIATTR_COOP_GROUP_MASK_REGIDS
	.align		4
        /*0028*/ 	.byte	0x04, 0x29
        /*002a*/ 	.short	(.L_2591 - .L_2590)


	//   ....[0]....
.L_2590:
        /*002c*/ 	.word	0xffffffff


	//   ....[1]....
        /*0030*/ 	.word	0xffffffff


	//   ....[2]....
        /*0034*/ 	.word	0xffffffff


	//   ....[3]....
        /*0038*/ 	.word	0xffffffff


	//   ....[4]....
        /*003c*/ 	.word	0xffffffff


	//   ....[5]....
        /*0040*/ 	.word	0xffffffff


	//   ....[6]....
        /*0044*/ 	.word	0xffffffff


	//   ....[7]....
        /*0048*/ 	.word	0xffffffff


	//   ....[8]....
        /*004c*/ 	.word	0xffffffff


	//   ....[9]....
        /*0050*/ 	.word	0xffffffff


	//   ....[10]....
        /*0054*/ 	.word	0x0500005e


	//   ....[11]....
        /*0058*/ 	.word	0x0500005e


	//   ....[12]....
        /*005c*/ 	.word	0x0500005e


	//   ....[13]....
        /*0060*/ 	.word	0x0500005e


	//   ....[14]....
        /*0064*/ 	.word	0x0500005e


	//   ....[15]....
        /*0068*/ 	.word	0x0500005e


	//   ....[16]....
        /*006c*/ 	.word	0x0500005e


	//   ....[17]....
        /*0070*/ 	.word	0x0500005e


	//   ....[18]....
        /*0074*/ 	.word	0x0500005e


	//   ....[19]....
        /*0078*/ 	.word	0x0500005e


	//----- nvinfo : EIATTR_COOP_GROUP_INSTR_OFFSETS
	.align		4
.L_2591:
        /*007c*/ 	.byte	0x04, 0x28
        /*007e*/ 	.short	(.L_2593 - .L_2592)


	//   ....[0]....
.L_2592:
        /*0080*/ 	.word	0x000016d0


	//   ....[1]....
        /*0084*/ 	.word	0x000016e0


	//   ....[2]....
        /*0088*/ 	.word	0x00001710


	//   ....[3]....
        /*008c*/ 	.word	0x00001720


	//   ....[4]....
        /*0090*/ 	.word	0x00001750


	//   ....[5]....
        /*0094*/ 	.word	0x00001760


	//   ....[6]....
        /*0098*/ 	.word	0x00001790


	//   ....[7]....
        /*009c*/ 	.word	0x000017a0


	//   ....[8]....
        /*00a0*/ 	.word	0x000017d0


	//   ....[9]....
        /*00a4*/ 	.word	0x000017e0


	//   ....[10]....
        /*00a8*/ 	.word	0x00003d30


	//   ....[11]....
        /*00ac*/ 	.word	0x00003d80


	//   ....[12]....
        /*00b0*/ 	.word	0x00003df0


	//   ....[13]....
        /*00b4*/ 	.word	0x00003e50


	//   ....[14]....
        /*00b8*/ 	.word	0x00003ec0


	//   ....[15]....
        /*00bc*/ 	.word	0x00003f20


	//   ....[16]....
        /*00c0*/ 	.word	0x00003f90


	//   ....[17]....
        /*00c4*/ 	.word	0x00003ff0


	//   ....[18]....
        /*00c8*/ 	.word	0x00004060


	//   ....[19]....
        /*00cc*/ 	.word	0x000040c0


	//----- nvinfo : EIATTR_EXIT_INSTR_OFFSETS
	.align		4
.L_2593:
        /*00d0*/ 	.byte	0x04, 0x1c
        /*00d2*/ 	.short	(.L_2595 - .L_2594)


	//   ....[0]....
.L_2594:
        /*00d4*/ 	.word	0x00003c00


	//   ....[1]....
        /*00d8*/ 	.word	0x00003cd0


	//----- nvinfo : EIATTR_MAX_THREADS
	.align		4
.L_2595:
        /*00dc*/ 	.byte	0x04, 0x05
        /*00de*/ 	.short	(.L_2597 - .L_2596)
.L_2596:
        /*00e0*/ 	.word	0x00000080
        /*00e4*/ 	.word	0x00000001
        /*00e8*/ 	.word	0x00000001


	//----- nvinfo : EIATTR_CRS_STACK_SIZE
	.align		4
.L_2597:
        /*00ec*/ 	.byte	0x04, 0x1e
        /*00ee*/ 	.short	(.L_2599 - .L_2598)
.L_2598:
        /*00f0*/ 	.word	0x00000000


	//----- nvinfo : EIATTR_CBANK_PARAM_SIZE
	.align		4
.L_2599:
        /*00f4*/ 	.byte	0x03, 0x19
        /*00f6*/ 	.short	0x0128


	//----- nvinfo : EIATTR_PARAM_CBANK
	.align		4
        /*00f8*/ 	.byte	0x04, 0x0a
        /*00fa*/ 	.short	(.L_2601 - .L_2600)
	.align		4
.L_2600:
        /*00fc*/ 	.word	index@(.nv.constant0._ZN10layer_norm13ln_bwd_kernelINS_13Kernel_traitsI13__nv_bfloat16S2_fS2_fjLj2048ELj1ELj1ELj4ELj16ENS_18Kernel_traits_baseILj2048ES2_S2_fS2_fjLj128EEEEELb1ELb1ELb1ELb0EEEvNS_9BwdParamsE)
        /*0100*/ 	.short	0x0210
        /*0102*/ 	.short	0x0128


	//----- nvinfo : EIATTR_SW_WAR
	.align		4
.L_2601:
        /*0104*/ 	.byte	0x04, 0x36
        /*0106*/ 	.short	(.L_2603 - .L_2602)
.L_2602:
        /*0108*/ 	.word	0x00000008
.L_2603:


//--------------------- .nv.info._ZN10layer_norm22ln_bwd_finalize_kernelINS_22Kernel_traits_finalizeILj2048E13__nv_bfloat16S2_fS2_fjLb1ELj1024ELj4ENS_18Kernel_traits_baseILj2048ES2_S2_fS2_fjLj1024EEEEELb1ELb1EEEvNS_9BwdParamsE --------------------------
	.section	.nv.info._ZN10layer_norm22ln_bwd_finalize_kernelINS_22Kernel_traits_finalizeILj2048E13__nv_bfloat16S2_fS2_fjLb1ELj1024ELj4ENS_18Kernel_traits_baseILj2048ES2_S2_fS2_fjLj1024EEEEELb1ELb1EEEvNS_9BwdParamsE,"",@"SHT_CUDA_INFO"
	.sectionflags	@""
	.align	4


	//----- nvinfo : EIATTR_CUDA_API_VERSION
	.align		4
        /*0000*/ 	.byte	0x04, 0x37
        /*0002*/ 	.short	(.L_2605 - .L_2604)
.L_2604:
        /*0004*/ 	.word	0x00000082


	//----- nvinfo : EIATTR_KPARAM_INFO
	.align		4
.L_2605:
        /*0008*/ 	.byte	0x04, 0x17
        /*000a*/ 	.short	(.L_2607 - .L_2606)
.L_2606:
        /*000c*/ 	.word	0x00000000
        /*0010*/ 	.short	0x0000
        /*0012*/ 	.short	0x0000
        /*0014*/ 	.byte	0x00, 0xf0, 0xa1, 0x04


	//----- nvinfo : EIATTR_SPARSE_MMA_MASK
	.align		4
.L_2607:
        /*0018*/ 	.byte	0x03, 0x50
        /*001a*/ 	.short	0x0000


	//----- nvinfo : EIATTR_MAXREG_COUNT
	.align		4
        /*001c*/ 	.byte	0x03, 0x1b
        /*001e*/ 	.short	0x0040


	//----- nvinfo : EIATTR_NUM_BARRIERS
	.align		4
        /*0020*/ 	.byte	0x02, 0x4c
        /*0022*/ 	.byte	0x01
	.zero		1


	//----- nvinfo : EIATTR_MERCURY_ISA_VERSION
	.align		4
        /*0024*/ 	.byte	0x03, 0x5f
        /*0026*/ 	.short	0x0101


	//----- nvinfo : EIATTR_COOP_GROUP_MASK_REGIDS
	.align		4
        /*0028*/ 	.byte	0x04, 0x29
        /*002a*/ 	.short	(.L_2609 - .L_2608)


	//   ....[0]....
.L_2608:
        /*002c*/ 	.word	0xffffffff


	//   ....[1]....
        /*0030*/ 	.word	0xffffffff


	//   ....[2]....
        /*0034*/ 	.word	0xffffffff


	//   ....[3]....
        /*0038*/ 	.word	0xffffffff


	//   ....[4]....
        /*003c*/ 	.word	0xffffffff


	//   ....[5]....
        /*0040*/ 	.word	0xffffffff


	//   ....[6]....
        /*0044*/ 	.word	0xffffffff


	//   ....[7]....
        /*0048*/ 	.word	0xffffffff


	//   ....[8]....
        /*004c*/ 	.word	0xffffffff


	//   ....[9]....
        /*0050*/ 	.word	0xffffffff


	//   ....[10]....
        /*0054*/ 	.word	0xffffffff


	//   ....[11]....
        /*0058*/ 	.word	0xffffffff


	//   ....[12]....
        /*005c*/ 	.word	0xffffffff


	//   ....[13]....
        /*0060*/ 	.word	0xffffffff


	//   ....[14]....
        /*0064*/ 	.word	0xffffffff


	//   ....[15]....
        /*0068*/ 	.word	0x05000014


	//   ....[16]....
        /*006c*/ 	.word	0x05000014


	//   ....[17]....
        /*0070*/ 	.word	0x05000014


	//   ....[18]....
        /*0074*/ 	.word	0x05000014


	//   ....[19]....
        /*0078*/ 	.word	0x05000014


	//   ....[20]....
        /*007c*/ 	.word	0x05000014


	//   ....[21]....
        /*0080*/ 	.word	0x05000014


	//   ....[22]....
        /*0084*/ 	.word	0x05000014


	//   ....[23]....
        /*0088*/ 	.word	0x05000014


	//   ....[24]....
        /*008c*/ 	.word	0x05000014


	//   ....[25]....
        /*0090*/ 	.word	0x05000014


	//   ....[26]....
        /*0094*/ 	.word	0x05000014


	//   ....[27]....
        /*0098*/ 	.word	0x05000014


	//   ....[28]....
        /*009c*/ 	.word	0x05000014


	//   ....[29]....
        /*00a0*/ 	.word	0x05000014


	//----- nvinfo : EIATTR_COOP_GROUP_INSTR_OFFSETS
	.align		4
.L_2609:
        /*00a4*/ 	.byte	0x04, 0x28
        /*00a6*/ 	.short	(.L_2611 - .L_2610)


	//   ....[0]....
.L_2610:
        /*00a8*/ 	.word	0x00000ab0


	//   ....[1]....
        /*00ac*/ 	.word	0x00000ac0


	//   ....[2]....
        /*00b0*/ 	.word	0x00000ad0


	//   ....[3]....
        /*00b4*/ 	.word	0x00000b00


	//   ....[4]....
        /*00b8*/ 	.word	0x00000b20


	//   ....[5]....
        /*00bc*/ 	.word	0x00000b30


	//   ....[6]....
        /*00c0*/ 	.word	0x00000b60


	//   ....[7]....
        /*00c4*/ 	.word	0x00000b80


	//   ....[8]....
        /*00c8*/ 	.word	0x00000b90


	//   ....[9]....
        /*00cc*/ 	.word	0x00000bc0


	//   ....[10]....
        /*00d0*/ 	.word	0x00000be0


	//   ....[11]....
        /*00d4*/ 	.word	0x00000bf0


	//   ....[12]....
        /*00d8*/ 	.word	0x00000c20


	//   ....[13]....
        /*00dc*/ 	.word	0x00000c40


	//   ....[14]....
        /*00e0*/ 	.word	0x00000c50


	//   ....[15]....
        /*00e4*/ 	.word	0x00000ee0


	//   ....[16]....
        /*00e8*/ 	.word	0x00000f50


	//   ....[17]....
        /*00ec*/ 	.word	0x00000fc0


	//   ....[18]....
        /*00f0*/ 	.word	0x00001030


	//   ....[19]....
        /*00f4*/ 	.word	0x000010a0


	//   ....[20]....
        /*00f8*/ 	.word	0x00001100


	//   ....[21]....
        /*00fc*/ 	.word	0x00001170


	//   ....[22]....
        /*0100*/ 	.word	0x000011e0


	//   ....[23]....
        /*0104*/ 	.word	0x00001250


	//   ....[24]....
        /*0108*/ 	.word	0x000012c0


	//   ....[25]....
        /*010c*/ 	.word	0x00001320


	//   ....[26]....
        /*0110*/ 	.word	0x00001390


	//   ....[27]....
        /*0114*/ 	.word	0x00001400


	//   ....[28]....
        /*0118*/ 	.word	0x00001470


	//   ....[29]....
        /*011c*/ 	.word	0x000014e0


	//----- nvinfo : EIATTR_EXIT_INSTR_OFFSETS
	.align		4
.L_2611:
        /*0120*/ 	.byte	0x04, 0x1c
        /*0122*/ 	.short	(.L_2613 - .L_2612)


	//   ....[0]....
.L_2612:
        /*0124*/ 	.word	0x00000070


	//   ....[1]....
        /*0128*/ 	.word	0x00000e80


	//----- nvinfo : EIATTR_MAX_THREADS
	.align		4
.L_2613:
        /*012c*/ 	.byte	0x04, 0x05
        /*012e*/ 	.short	(.L_2615 - .L_2614)
.L_2614:
        /*0130*/ 	.word	0x00000400
        /*0134*/ 	.word	0x00000001
        /*0138*/ 	.word	0x00000001


	//----- nvinfo : EIATTR_CRS_STACK_SIZE
	.align		4
.L_2615:
        /*013c*/ 	.byte	0x04, 0x1e
        /*013e*/ 	.short	(.L_2617 - .L_2616)
.L_2616:
        /*0140*/ 	.word	0x00000000


	//----- nvinfo : EIATTR_CBANK_PARAM_SIZE
	.align		4
.L_2617:
        /*0144*/ 	.byte	0x03, 0x19
        /*0146*/ 	.short	0x0128


	//----- nvinfo : EIATTR_PARAM_CBANK
	.align		4
        /*0148*/ 	.byte	0x04, 0x0a
        /*014a*/ 	.short	(.L_2619 - .L_2618)
	.align		4
.L_2618:
        /*014c*/ 	.word	index@(.nv.constant0._ZN10layer_norm22ln_bwd_finalize_kernelINS_22Kernel_traits_finalizeILj2048E13__nv_bfloat16S2_fS2_fjLb1ELj1024ELj4ENS_18Kernel_traits_baseILj2048ES2_S2_fS2_fjLj1024EEEEELb1ELb1EEEvNS_9BwdParamsE)
        /*0150*/ 	.short	0x0210
        /*0152*/ 	.short	0x0128


	//----- nvinfo : EIATTR_SW_WAR
	.align		4
.L_2619:
        /*0154*/ 	.byte	0x04, 0x36
        /*0156*/ 	.short	(.L_2621 - .L_2620)
.L_2620:
        /*0158*/ 	.word	0x00000008
.L_2621:


//--------------------- .nv.info._ZN10layer_norm13ln_bwd_kernelINS_13Kernel_traitsI13__nv_bfloat16S2_fS2_fjLj2048ELj1ELj1ELj4ELj16ENS_18Kernel_traits_baseILj2048ES2_S2_fS2_fjLj128EEEEELb1ELb1ELb1ELb1EEEvNS_9BwdParamsE --------------------------
	.section	.nv.info._ZN10layer_norm13ln_bwd_kernelINS_13Kernel_traitsI13__nv_bfloat16S2_fS2_fjLj2048ELj1ELj1ELj4ELj16ENS_18Kernel_traits_baseILj2048ES2_S2_fS2_fjLj128EEEEELb1ELb1ELb1ELb1EEEvNS_9BwdParamsE,"",@"SHT_CUDA_INFO"
	.sectionflags	@""
	.align	4


	//----- nvinfo : EIATTR_CUDA_API_VERSION
	.align		4
        /*0000*/ 	.byte	0x04, 0x37
        /*0002*/ 	.short	(.L_2623 - .L_2622)
.L_2622:
        /*0004*/ 	.word	0x00000082


	//----- nvinfo : EIATTR_KPARAM_INFO
	.align		4
.L_2623:
        /*0008*/ 	.byte	0x04, 0x17
        /*000a*/ 	.short	(.L_2625 - .L_2624)
.L_2624:
        /*000c*/ 	.word	0x00000000
        /*0010*/ 	.short	0x0000
        /*0012*/ 	.short	0x0000
        /*0014*/ 	.byte	0x00, 0xf0, 0xa1, 0x04


	//----- nvinfo : EIATTR_SPARSE_MMA_MASK
	.align		4
.L_2625:
        /*0018*/ 	.byte	0x03, 0x50
        /*001a*/ 	.short	0x0000


	//----- nvinfo : EIATTR_MAXREG_COUNT
	.align		4
        /*001c*/ 	.byte	0x03, 0x1b
        /*001e*/ 	.short	0x00ff


	//----- nvinfo : EIATTR_NUM_BARRIERS
	.align		4
        /*0020*/ 	.byte	0x02, 0x4c
        /*0022*/ 	.byte	0x01
	.zero		1


	//----- nvinfo : EIATTR_MERCURY_ISA_VERSION
	.align		4
        /*0024*/ 	.byte	0x03, 0x5f
        /*0026*/ 	.short	0x0101


	//----- nvinfo : EIATTR_COOP_GROUP_MASK_REGIDS
	.align		4
        /*0028*/ 	.byte	0x04, 0x29
        /*002a*/ 	.short	(.L_2627 - .L_2626)


	//   ....[0]....
.L_2626:
        /*002c*/ 	.word	0xffffffff


	//   ....[1]....
        /*0030*/ 	.word	0xffffffff


	//   ....[2]....
        /*0034*/ 	.word	0xffffffff


	//   ....[3]....
        /*0038*/ 	.word	0xffffffff


	//   ....[4]....
        /*003c*/ 	.word	0xffffffff


	//   ....[5]....
        /*0040*/ 	.word	0xffffffff


	//   ....[6]....
        /*0044*/ 	.word	0xffffffff


	//   ....[7]....
        /*0048*/ 	.word	0xffffffff


	//   ....[8]....
        /*004c*/ 	.word	0xffffffff


	//   ....[9]....
        /*0050*/ 	.word	0xffffffff


	//   ....[10]....
        /*0054*/ 	.word	0x05000070


	//   ....[11]....
        /*0058*/ 	.word	0x05000070


	//   ....[12]....
        /*005c*/ 	.word	0x05000070


	//   ....[13]....
        /*0060*/ 	.word	0x05000070


	//   ....[14]....
        /*0064*/ 	.word	0x05000070


	//   ....[15]....
        /*0068*/ 	.word	0x05000070


	//   ....[16]....
        /*006c*/ 	.word	0x05000070


	//   ....[17]....
        /*0070*/ 	.word	0x05000070


	//   ....[18]....
        /*0074*/ 	.word	0x05000070


	//   ....[19]....
        /*0078*/ 	.word	0x05000070


	//----- nvinfo : EIATTR_COOP_GROUP_INSTR_OFFSETS
	.align		4
.L_2627:
        /*007c*/ 	.byte	0x04, 0x28
        /*007e*/ 	.short	(.L_2629 - .L_2628)


	//   ....[0]....
.L_2628:
        /*0080*/ 	.word	0x00001550


	//   ....[1]....
        /*0084*/ 	.word	0x00001560


	//   ....[2]....
        /*0088*/ 	.word	0x00001590


	//   ....[3]....
        /*008c*/ 	.word	0x000015a0


	//   ....[4]....
        /*0090*/ 	.word	0x000015d0


	//   ....[5]....
        /*0094*/ 	.word	0x000015e0


	//   ....[6]....
        /*0098*/ 	.word	0x00001610


	//   ....[7]....
        /*009c*/ 	.word	0x00001620


	//   ....[8]....
        /*00a0*/ 	.word	0x00001650


	//   ....[9]....
        /*00a4*/ 	.word	0x00001660


	//   ....[10]....
        /*00a8*/ 	.word	0x00003b00


	//   ....[11]....
        /*00ac*/ 	.word	0x00003b50


	//   ....[12]....
        /*00b0*/ 	.word	0x00003bb0


	//   ....[13]....
        /*00b4*/ 	.word	0x00003c10


	//   ....[14]....
        /*00b8*/ 	.word	0x00003c70


	//   ....[15]....
        /*00bc*/ 	.word	0x00003cd0


	//   ....[16]....
        /*00c0*/ 	.word	0x00003d30


	//   ....[17]....
        /*00c4*/ 	.word	0x00003d90


	//   ....[18]....
        /*00c8*/ 	.word	0x00003df0


	//   ....[19]....
        /*00cc*/ 	.word	0x00003e50


	//----- nvinfo : EIATTR_EXIT_INSTR_OFFSETS
	.align		4
.L_2629:
        /*00d0*/ 	.byte	0x04, 0x1c
        /*00d2*/ 	.short	(.L_2631 - .L_2630)


	//   ....[0]....
.L_2630:
        /*00d4*/ 	.word	0x00003aa0


	//----- nvinfo : EIATTR_MAX_THREADS
	.align		4
.L_2631:
        /*00d8*/ 	.byte	0x04, 0x05
        /*00da*/ 	.short	(.L_2633 - .L_2632)
.L_2632:
        /*00dc*/ 	.word	0x00000080
        /*00e0*/ 	.word	0x00000001
        /*00e4*/ 	.word	0x00000001


	//----- nvinfo : EIATTR_CRS_STACK_SIZE
	.align		4
.L_2633:
        /*00e8*/ 	.byte	0x04, 0x1e
        /*00ea*/ 	.short	(.L_2635 - .L_2634)
.L_2634:
        /*00ec*/ 	.word	0x00000000


	//----- nvinfo : EIATTR_CBANK_PARAM_SIZE
	.align		4
.L_2635:
        /*00f0*/ 	.byte	0x03, 0x19
        /*00f2*/ 	.short	0x0128


	//----- nvinfo : EIATTR_PARAM_CBANK
	.align		4
        /*00f4*/ 	.byte	0x04, 0x0a
        /*00f6*/ 	.short	(.L_2637 - .L_2636)
	.align		4
.L_2636:
        /*00f8*/ 	.word	index@(.nv.constant0._ZN10layer_norm13ln_bwd_kernelINS_13Kernel_traitsI13__nv_bfloat16S2_fS2_fjLj2048ELj1ELj1ELj4ELj16ENS_18Kernel_traits_baseILj2048ES2_S2_fS2_fjLj128EEEEELb1ELb1ELb1ELb1EEEvNS_9BwdParamsE)
        /*00fc*/ 	.short	0x0210
        /*00fe*/ 	.short	0x0128


	//----- nvinfo : EIATTR_SW_WAR
	.align		4
.L_2637:
        /*0100*/ 	.byte	0x04, 0x36
        /*0102*/ 	.short	(.L_2639 - .L_2638)
.L_2638:
        /*0104*/ 	.word	0x00000008
.L_2639:


//--------------------- .nv.info._ZN10layer_norm13ln_bwd_kernelINS_13Kernel_traitsIf13__nv_bfloat16fS2_fjLj2048ELj1ELj1ELj4ELj16ENS_18Kernel_traits_baseILj2048EfS2_fS2_fjLj128EEEEELb0ELb0ELb0ELb0EEEvNS_9BwdParamsE --------------------------
	.section	.nv.info._ZN10layer_norm13ln_bwd_kernelINS_13Kernel_traitsIf13__nv_bfloat16fS2_fjLj2048ELj1ELj1ELj4ELj16ENS_18Kernel_traits_baseILj2048EfS2_fS2_fjLj128EEEEELb0ELb0ELb0ELb0EEEvNS_9BwdParamsE,"",@"SHT_CUDA_INFO"
	.sectionflags	@""
	.align	4


	//----- nvinfo : EIATTR_CUDA_API_VERSION
	.align		4
        /*0000*/ 	.byte	0x04, 0x37
        /*0002*/ 	.short	(.L_2641 - .L_2640)
.L_2640:
        /*0004*/ 	.word	0x00000082


	//----- nvinfo : EIATTR_KPARAM_INFO
	.align		4
.L_2641:
        /*0008*/ 	.byte	0x04, 0x17
        /*000a*/ 	.short	(.L_2643 - .L_2642)
.L_2642:
        /*000c*/ 	.word	0x00000000
        /*0010*/ 	.short	0x0000
        /*0012*/ 	.short	0x0000
        /*0014*/ 	.byte	0x00, 0xf0, 0xa1, 0x04


	//----- nvinfo : EIATTR_SPARSE_MMA_MASK
	.align		4
.L_2643:
        /*0018*/ 	.byte	0x03, 0x50
        /*001a*/ 	.short	0x0000


	//----- nvinfo : EIATTR_MAXREG_COUNT
	.align		4
        /*001c*/ 	.byte	0x03, 0x1b
        /*001e*/ 	.short	0x00ff


	//----- nvinfo : EIATTR_NUM_BARRIERS
	.align		4
        /*0020*/ 	.byte	0x02, 0x4c
        /*0022*/ 	.byte	0x01
	.zero		1


	//----- nvinfo : EIATTR_MERCURY_ISA_VERSION
	.align		4
        /*0024*/ 	.byte	0x03, 0x5f
        /*0026*/ 	.short	0x0101


	//----- nvinfo : EIATTR_COOP_GROUP_MASK_REGIDS
	.align		4
        /*0028*/ 	.byte	0x04, 0x29
        /*002a*/ 	.short	(.L_2645 - .L_2644)


	//   ....[0]....
.L_2644:
        /*002c*/ 	.word	0xffffffff


	//   ....[1]....
        /*0030*/ 	.word	0xffffffff


	//   ....[2]....
        /*0034*/ 	.word	0xffffffff


	//   ....[3]....
        /*0038*/ 	.word	0xffffffff


	//   ....[4]....
        /*003c*/ 	.word	0xffffffff


	//   ....[5]....
        /*0040*/ 	.word	0xffffffff


	//   ....[6]....
        /*0044*/ 	.word	0xffffffff


	//   ....[7]....
        /*0048*/ 	.word	0xffffffff


	//   ....[8]....
        /*004c*/ 	.word	0xffffffff


	//   ....[9]....
        /*0050*/ 	.word	0xffffffff


	//   ....[10]....
        /*0054*/ 	.word	0x05000056


	//   ....[11]....
        /*0058*/ 	.word	0x05000056


	//   ....[12]....
        /*005c*/ 	.word	0x05000056


	//   ....[13]....
        /*0060*/ 	.word	0x05000056


	//   ....[14]....
        /*0064*/ 	.word	0x05000056


	//   ....[15]....
        /*0068*/ 	.word	0x05000056


	//   ....[16]....
        /*006c*/ 	.word	0x05000056


	//   ....[17]....
        /*0070*/ 	.word	0x05000056


	//   ....[18]....
        /*0074*/ 	.word	0x05000056


	//   ....[19]....
        /*0078*/ 	.word	0x05000056


	//----- nvinfo : EIATTR_COOP_GROUP_INSTR_OFFSETS
	.align		4
.L_2645:
        /*007c*/ 	.byte	0x04, 0x28
        /*007e*/ 	.short	(.L_2647 - .L_2646)


	//   ....[0]....
.L_2646:
        /*0080*/ 	.word	0x00000ff0


	//   ....[1]....
        /*0084*/ 	.word	0x00001000


	//   ....[2]....
        /*0088*/ 	.word	0x00001030


	//   ....[3]....
        /*008c*/ 	.word	0x00001040


	//   ....[4]....
        /*0090*/ 	.word	0x00001070


	//   ....[5]....
        /*0094*/ 	.word	0x00001080


	//   ....[6]....
        /*0098*/ 	.word	0x000010b0


	//   ....[7]....
        /*009c*/ 	.word	0x000010c0


	//   ....[8]....
        /*00a0*/ 	.word	0x000010f0


	//   ....[9]....
        /*00a4*/ 	.word	0x00001100


	//   ....[10]....
        /*00a8*/ 	.word	0x00001d10


	//   ....[11]....
        /*00ac*/ 	.word	0x00001d60


	//   ....[12]....
        /*00b0*/ 	.word	0x00001dc0


	//   ....[13]....
        /*00b4*/ 	.word	0x00001e20


	//   ....[14]....
        /*00b8*/ 	.word	0x00001e80


	//   ....[15]....
        /*00bc*/ 	.word	0x00001ee0


	//   ....[16]....
        /*00c0*/ 	.word	0x00001f40


	//   ....[17]....
        /*00c4*/ 	.word	0x00001fa0


	//   ....[18]....
        /*00c8*/ 	.word	0x00002000


	//   ....[19]....
        /*00cc*/ 	.word	0x00002060


	//----- nvinfo : EIATTR_EXIT_INSTR_OFFSETS
	.align		4
.L_2647:
        /*00d0*/ 	.byte	0x04, 0x1c
        /*00d2*/ 	.short	(.L_2649 - .L_2648)


	//   ....[0]....
.L_2648:
        /*00d4*/ 	.word	0x00001c30


	//   ....[1]....
        /*00d8*/ 	.word	0x00001cc0


	//----- nvinfo : EIATTR_MAX_THREADS
	.align		4
.L_2649:
        /*00dc*/ 	.byte	0x04, 0x05
        /*00de*/ 	.short	(.L_2651 - .L_2650)
.L_2650:
        /*00e0*/ 	.word	0x00000080
        /*00e4*/ 	.word	0x00000001
        /*00e8*/ 	.word	0x00000001


	//----- nvinfo : EIATTR_CRS_STACK_SIZE
	.align		4
.L_2651:
        /*00ec*/ 	.byte	0x04, 0x1e
        /*00ee*/ 	.short	(.L_2653 - .L_2652)
.L_2652:
        /*00f0*/ 	.word	0x00000000


	//----- nvinfo : EIATTR_CBANK_PARAM_SIZE
	.align		4
.L_2653:
        /*00f4*/ 	.byte	0x03, 0x19
        /*00f6*/ 	.short	0x0128


	//----- nvinfo : EIATTR_PARAM_CBANK
	.align		4
        /*00f8*/ 	.byte	0x04, 0x0a
        /*00fa*/ 	.short	(.L_2655 - .L_2654)
	.align		4
.L_2654:
        /*00fc*/ 	.word	index@(.nv.constant0._ZN10layer_norm13ln_bwd_kernelINS_13Kernel_traitsIf13__nv_bfloat16fS2_fjLj2048ELj1ELj1ELj4ELj16ENS_18Kernel_traits_baseILj2048EfS2_fS2_fjLj128EEEEELb0ELb0ELb0ELb0EEEvNS_9BwdParamsE)
        /*0100*/ 	.short	0x0210
        /*0102*/ 	.short	0x0128


	//----- nvinfo : EIATTR_SW_WAR
	.align		4
.L_2655:
        /*0104*/ 	.byte	0x04, 0x36
        /*0106*/ 	.short	(.L_2657 - .L_2656)
.L_2656:
        /*0108*/ 	.word	0x00000008
.L_2657:


//--------------------- .nv.info._ZN10layer_norm13ln_bwd_kernelINS_13Kernel_traitsIf13__nv_bfloat16fS2_fjLj2048ELj1ELj1ELj4ELj16ENS_18Kernel_traits_baseILj2048EfS2_fS2_fjLj128EEEEELb0ELb0ELb0ELb1EEEvNS_9BwdParamsE --------------------------
	.section	.nv.info._ZN10layer_norm13ln_bwd_kernelINS_13Kernel_traitsIf13__nv_bfloat16fS2_fjLj2048ELj1ELj1ELj4ELj16ENS_18Kernel_traits_baseILj2048EfS2_fS2_fjLj128EEEEELb0ELb0ELb0ELb1EEEvNS_9BwdParamsE,"",@"SHT_CUDA_INFO"
	.sectionflags	@""
	.align	4


	//----- nvinfo : EIATTR_CUDA_API_VERSION
	.align		4
        /*0000*/ 	.byte	0x04, 0x37
        /*0002*/ 	.short	(.L_2659 - .L_2658)
.L_2658:
        /*0004*/ 	.word	0x00000082


	//----- nvinfo : EIATTR_KPARAM_INFO
	.align		4
.L_2659:
        /*0008*/ 	.byte	0x04, 0x17
        /*000a*/ 	.short	(.L_2661 - .L_2660)
.L_2660:
        /*000c*/ 	.word	0x00000000
        /*0010*/ 	.short	0x0000
        /*0012*/ 	.short	0x0000
        /*0014*/ 	.byte	0x00, 0xf0, 0xa1, 0x04


	//----- nvinfo : EIATTR_SPARSE_MMA_MASK
	.align		4
.L_2661:
        /*0018*/ 	.byte	0x03, 0x50
        /*001a*/ 	.short	0x0000


	//----- nvinfo : EIATTR_MAXREG_COUNT
	.align		4
        /*001c*/ 	.byte	0x03, 0x1b
        /*001e*/ 	.short	0x00ff


	//----- nvinfo : EIATTR_NUM_BARRIERS
	.align		4
        /*0020*/ 	.byte	0x02, 0x4c
        /*0022*/ 	.byte	0x01
	.zero		1


	//----- nvinfo : EIATTR_MERCURY_ISA_VERSION
	.align		4
        /*0024*/ 	.byte	0x03, 0x5f
        /*0026*/ 	.short	0x0101


	//----- nvinfo : EIATTR_COOP_GROUP_MASK_REGIDS
	.align		4
        /*0028*/ 	.byte	0x04, 0x29
        /*002a*/ 	.short	(.L_2663 - .L_2662)


	//   ....[0]....
.L_2662:
        /*002c*/ 	.word	0xffffffff


	//   ....[1]....
        /*0030*/ 	.word	0xffffffff


	//   ....[2]....
        /*0034*/ 	.word	0xffffffff


	//   ....[3]....
        /*0038*/ 	.word	0xffffffff


	//   ....[4]....
        /*003c*/ 	.word	0xffffffff


	//   ....[5]....
        /*0040*/ 	.word	0xffffffff


	//   ....[6]....
        /*0044*/ 	.word	0xffffffff


	//   ....[7]....
        /*0048*/ 	.word	0xffffffff


	//   ....[8]....
        /*004c*/ 	.word	0xffffffff


	//   ....[9]....
        /*0050*/ 	.word	0xffffffff


	//   ....[10]....
        /*0054*/ 	.word	0x05000030


	//   ....[11]....
        /*0058*/ 	.word	0x05000030


	//   ....[12]....
        /*005c*/ 	.word	0x05000030


	//   ....[13]....
        /*0060*/ 	.word	0x05000030


	//   ....[14]....
        /*0064*/ 	.word	0x05000030


	//   ....[15]....
        /*0068*/ 	.word	0x05000030


	//   ....[16]....
        /*006c*/ 	.word	0x05000030


	//   ....[17]....
        /*0070*/ 	.word	0x05000030


	//   ....[18]....
        /*0074*/ 	.word	0x05000030


	//   ....[19]....
        /*0078*/ 	.word	0x05000030


	//----- nvinfo : EIATTR_COOP_GROUP_INSTR_OFFSETS
	.align		4
.L_2663:
        /*007c*/ 	.byte	0x04, 0x28
        /*007e*/ 	.short	(.L_2665 - .L_2664)


	//   ....[0]....
.L_2664:
        /*0080*/ 	.word	0x00000f10


	//   ....[1]....
        /*0084*/ 	.word	0x00000f20


	//   ....[2]....
        /*0088*/ 	.word	0x00000f50


	//   ....[3]....
        /*008c*/ 	.word	0x00000f60


	//   ....[4]....
        /*0090*/ 	.word	0x00000f90


	//   ....[5]....
        /*0094*/ 	.word	0x00000fa0


	//   ....[6]....
        /*0098*/ 	.word	0x00000fd0


	//   ....[7]....
        /*009c*/ 	.word	0x00000fe0


	//   ....[8]....
        /*00a0*/ 	.word	0x00001010


	//   ....[9]....
        /*00a4*/ 	.word	0x00001020


	//   ....[10]....
        /*00a8*/ 	.word	0x00001db0


	//   ....[11]....
        /*00ac*/ 	.word	0x00001e00


	//   ....[12]....
        /*00b0*/ 	.word	0x00001e60


	//   ....[13]....
        /*00b4*/ 	.word	0x00001ec0


	//   ....[14]....
        /*00b8*/ 	.word	0x00001f20


	//   ....[15]....
        /*00bc*/ 	.word	0x00001f80


	//   ....[16]....
        /*00c0*/ 	.word	0x00001fe0


	//   ....[17]....
        /*00c4*/ 	.word	0x00002040


	//   ....[18]....
        /*00c8*/ 	.word	0x000020a0


	//   ....[19]....
        /*00cc*/ 	.word	0x00002100


	//----- nvinfo : EIATTR_EXIT_INSTR_OFFSETS
	.align		4
.L_2665:
        /*00d0*/ 	.byte	0x04, 0x1c
        /*00d2*/ 	.short	(.L_2667 - .L_2666)


	//   ....[0]....
.L_2666:
        /*00d4*/ 	.word	0x00001d60


	//----- nvinfo : EIATTR_MAX_THREADS
	.align		4
.L_2667:
        /*00d8*/ 	.byte	0x04, 0x05
        /*00da*/ 	.short	(.L_2669 - .L_2668)
.L_2668:
        /*00dc*/ 	.word	0x00000080
        /*00e0*/ 	.word	0x00000001
        /*00e4*/ 	.word	0x00000001


	//----- nvinfo : EIATTR_CRS_STACK_SIZE
	.align		4
.L_2669:
        /*00e8*/ 	.byte	0x04, 0x1e
        /*00ea*/ 	.short	(.L_2671 - .L_2670)
.L_2670:
        /*00ec*/ 	.word	0x00000000


	//----- nvinfo : EIATTR_CBANK_PARAM_SIZE
	.align		4
.L_2671:
        /*00f0*/ 	.byte	0x03, 0x19
        /*00f2*/ 	.short	0x0128


	//----- nvinfo : EIATTR_PARAM_CBANK
	.align		4
        /*00f4*/ 	.byte	0x04, 0x0a
        /*00f6*/ 	.short	(.L_2673 - .L_2672)
	.align		4
.L_2672:
        /*00f8*/ 	.word	index@(.nv.constant0._ZN10layer_norm13ln_bwd_kernelINS_13Kernel_traitsIf13__nv_bfloat16fS2_fjLj2048ELj1ELj1ELj4ELj16ENS_18Kernel_traits_baseILj2048EfS2_fS2_fjLj128EEEEELb0ELb0ELb0ELb1EEEvNS_9BwdParamsE)
        /*00fc*/ 	.short	0x0210
        /*00fe*/ 	.short	0x0128


	//----- nvinfo : EIATTR_SW_WAR
	.align		4
.L_2673:
        /*0100*/ 	.byte	0x04, 0x36
        /*0102*/ 	.short	(.L_2675 - .L_2674)
.L_2674:
        /*0104*/ 	.word	0x00000008
.L_2675:


//--------------------- .nv.info._ZN10layer_norm13ln_bwd_kernelINS_13Kernel_traitsIf13__nv_bfloat16fS2_fjLj2048ELj1ELj1ELj4ELj16ENS_18Kernel_traits_baseILj2048EfS2_fS2_fjLj128EEEEELb0ELb0ELb1ELb0EEEvNS_9BwdParamsE --------------------------
	.section	.nv.info._ZN10layer_norm13ln_bwd_kernelINS_13Kernel_traitsIf13__nv_bfloat16fS2_fjLj2048ELj1ELj1ELj4ELj16ENS_18Kernel_traits_baseILj2048EfS2_fS2_fjLj128EEEEELb0ELb0ELb1ELb0EEEvNS_9BwdParamsE,"",@"SHT_CUDA_INFO"
	.sectionflags	@""
	.align	4


	//----- nvinfo : EIATTR_CUDA_API_VERSION
	.align		4
        /*0000*/ 	.byte	0x04, 0x37
        /*0002*/ 	.short	(.L_2677 - .L_2676)
.L_2676:
        /*0004*/ 	.word	0x00000082


	//----- nvinfo : EIATTR_KPARAM_INFO
	.align		4
.L_2677:
        /*0008*/ 	.byte	0x04, 0x17
        /*000a*/ 	.short	(.L_2679 - .L_2678)
.L_2678:
        /*000c*/ 	.word	0x00000000
        /*0010*/ 	.short	0x0000
        /*0012*/ 	.short	0x0000
        /*0014*/ 	.byte	0x00, 0xf0, 0xa1, 0x04


	//----- nvinfo : EIATTR_SPARSE_MMA_MASK
	.align		4
.L_2679:
        /*0018*/ 	.byte	0x03, 0x50
        /*001a*/ 	.short	0x0000


	//----- nvinfo : EIATTR_MAXREG_COUNT
	.align		4
        /*001c*/ 	.byte	0x03, 0x1b
        /*001e*/ 	.short	0x00ff


	//----- nvinfo : EIATTR_NUM_BARRIERS
	.align		4
        /*0020*/ 	.byte	0x02, 0x4c
        /*0022*/ 	.byte	0x01
	.zero		1


	//----- nvinfo : EIATTR_MERCURY_ISA_VERSION
	.align		4
        /*0024*/ 	.byte	0x03, 0x5f
        /*0026*/ 	.short	0x0101


	//----- nvinfo : EIATTR_COOP_GROUP_MASK_REGIDS
	.align		4
        /*0028*/ 	.byte	0x04, 0x29
        /*002a*/ 	.short	(.L_2681 - .L_2680)


	//   ....[0]....
.L_2680:
        /*002c*/ 	.word	0xffffffff


	//   ....[1]....
        /*0030*/ 	.word	0xffffffff


	//   ....[2]....
        /*0034*/ 	.word	0xffffffff


	//   ....[3]....
        /*0038*/ 	.word	0xffffffff


	//   ....[4]....
        /*003c*/ 	.word	0xffffffff


	//   ....[5]....
        /*0040*/ 	.word	0xffffffff


	//   ....[6]....
        /*0044*/ 	.word	0xffffffff


	//   ....[7]....
        /*0048*/ 	.word	0xffffffff


	//   ....[8]....
        /*004c*/ 	.word	0xffffffff


	//   ....[9]....
        /*0050*/ 	.word	0xffffffff


	//   ....[10]....
        /*0054*/ 	.word	0x0500005a


	//   ....[11]....
        /*0058*/ 	.word	0x0500005a


	//   ....[12]....
        /*005c*/ 	.word	0x0500005a


	//   ....[13]....
        /*0060*/ 	.word	0x0500005a


	//   ....[14]....
        /*0064*/ 	.word	0x0500005a


	//   ....[15]....
        /*0068*/ 	.word	0x0500005a


	//   ....[16]....
        /*006c*/ 	.word	0x0500005a


	//   ....[17]....
        /*0070*/ 	.word	0x0500005a


	//   ....[18]....
        /*0074*/ 	.word	0x0500005a


	//   ....[19]....
        /*0078*/ 	.word	0x0500005a


	//----- nvinfo : EIATTR_COOP_GROUP_INSTR_OFFSETS
	.align		4
.L_2681:
        /*007c*/ 	.byte	0x04, 0x28
        /*007e*/ 	.short	(.L_2683 - .L_2682)


	//   ....[0]....
.L_2682:
        /*0080*/ 	.word	0x00001170


	//   ....[1]....
        /*0084*/ 	.word	0x00001180


	//   ....[2]....
        /*0088*/ 	.word	0x000011b0


	//   ....[3]....
        /*008c*/ 	.word	0x000011c0


	//   ....[4]....
        /*0090*/ 	.word	0x000011f0


	//   ....[5]....
        /*0094*/ 	.word	0x00001200


	//   ....[6]....
        /*0098*/ 	.word	0x00001230


	//   ....[7]....
        /*009c*/ 	.word	0x00001240


	//   ....[8]....
        /*00a0*/ 	.word	0x00001270


	//   ....[9]....
        /*00a4*/ 	.word	0x00001280


	//   ....[10]....
        /*00a8*/ 	.word	0x00002a50


	//   ....[11]....
        /*00ac*/ 	.word	0x00002aa0


	//   ....[12]....
        /*00b0*/ 	.word	0x00002b10


	//   ....[13]....
        /*00b4*/ 	.word	0x00002b70


	//   ....[14]....
        /*00b8*/ 	.word	0x00002be0


	//   ....[15]....
        /*00bc*/ 	.word	0x00002c40


	//   ....[16]....
        /*00c0*/ 	.word	0x00002cb0


	//   ....[17]....
        /*00c4*/ 	.word	0x00002d10


	//   ....[18]....
        /*00c8*/ 	.word	0x00002d80


	//   ....[19]....
        /*00cc*/ 	.word	0x00002de0


	//----- nvinfo : EIATTR_EXIT_INSTR_OFFSETS
	.align		4
.L_2683:
        /*00d0*/ 	.byte	0x04, 0x1c
        /*00d2*/ 	.short	(.L_2685 - .L_2684)


	//   ....[0]....
.L_2684:
        /*00d4*/ 	.word	0x00002960


	//   ....[1]....
        /*00d8*/ 	.word	0x000029f0


	//----- nvinfo : EIATTR_MAX_THREADS
	.align		4
.L_2685:
        /*00dc*/ 	.byte	0x04, 0x05
        /*00de*/ 	.short	(.L_2687 - .L_2686)
.L_2686:
        /*00e0*/ 	.word	0x00000080
        /*00e4*/ 	.word	0x00000001
        /*00e8*/ 	.word	0x00000001


	//----- nvinfo : EIATTR_CRS_STACK_SIZE
	.align		4
.L_2687:
        /*00ec*/ 	.byte	0x04, 0x1e
        /*00ee*/ 	.short	(.L_2689 - .L_2688)
.L_2688:
        /*00f0*/ 	.word	0x00000000


	//----- nvinfo : EIATTR_CBANK_PARAM_SIZE
	.align		4
.L_2689:
        /*00f4*/ 	.byte	0x03, 0x19
        /*00f6*/ 	.short	0x0128


	//----- nvinfo : EIATTR_PARAM_CBANK
	.align		4
        /*00f8*/ 	.byte	0x04, 0x0a
        /*00fa*/ 	.short	(.L_2691 - .L_2690)
	.align		4
.L_2690:
        /*00fc*/ 	.word	index@(.nv.constant0._ZN10layer_norm13ln_bwd_kernelINS_13Kernel_traitsIf13__nv_bfloat16fS2_fjLj2048ELj1ELj1ELj4ELj16ENS_18Kernel_traits_baseILj2048EfS2_fS2_fjLj128EEEEELb0ELb0ELb1ELb0EEEvNS_9BwdParamsE)
        /*0100*/ 	.short	0x0210
        /*0102*/ 	.short	0x0128


	//----- nvinfo : EIATTR_SW_WAR
	.align		4
.L_2691:
        /*0104*/ 	.byte	0x04, 0x36
        /*0106*/ 	.short	(.L_2693 - .L_2692)
.L_2692:
        /*0108*/ 	.word	0x00000008
.L_2693:


//--------------------- .nv.info._ZN10layer_norm13ln_bwd_kernelINS_13Kernel_traitsIf13__nv_bfloat16fS2_fjLj2048ELj1ELj1ELj4ELj16ENS_18Kernel_traits_baseILj2048EfS2_fS2_fjLj128EEEEELb0ELb0ELb1ELb1EEEvNS_9BwdParamsE --------------------------
	.section	.nv.info._ZN10layer_norm13ln_bwd_kernelINS_13Kernel_traitsIf13__nv_bfloat16fS2_fjLj2048ELj1ELj1ELj4ELj16ENS_18Kernel_traits_baseILj2048EfS2_fS2_fjLj128EEEEELb0ELb0ELb1ELb1EEEvNS_9BwdParamsE,"",@"SHT_CUDA_INFO"
	.sectionflags	@""
	.align	4


	//----- nvinfo : EIATTR_CUDA_API_VERSION
	.align		4
        /*0000*/ 	.byte	0x04, 0x37
        /*0002*/ 	.short	(.L_2695 - .L_2694)
.L_2694:
        /*0004*/ 	.word	0x00000082


	//----- nvinfo : EIATTR_KPARAM_INFO
	.align		4
.L_2695:
        /*0008*/ 	.byte	0x04, 0x17
        /*000a*/ 	.short	(.L_2697 - .L_2696)
.L_2696:
        /*000c*/ 	.word	0x00000000
        /*0010*/ 	.short	0x0000
        /*0012*/ 	.short	0x0000
        /*0014*/ 	.byte	0x00, 0xf0, 0xa1, 0x04


	//----- nvinfo : EIATTR_SPARSE_MMA_MASK
	.align		4
.L_2697:
        /*0018*/ 	.byte	0x03, 0x50
        /*001a*/ 	.short	0x0000


	//----- nvinfo : EIATTR_MAXREG_COUNT
	.align		4
        /*001c*/ 	.byte	0x03, 0x1b
        /*001e*/ 	.short	0x00ff


	//----- nvinfo : EIATTR_NUM_BARRIERS
	.align		4
        /*0020*/ 	.byte	0x02, 0x4c
        /*0022*/ 	.byte	0x01
	.zero		1


	//----- nvinfo : EIATTR_MERCURY_ISA_VERSION
	.align		4
        /*0024*/ 	.byte	0x03, 0x5f
        /*0026*/ 	.short	0x0101


	//----- nvinfo : EIATTR_COOP_GROUP_MASK_REGIDS
	.align		4
        /*0028*/ 	.byte	0x04, 0x29
        /*002a*/ 	.short	(.L_2699 - .L_2698)


	//   ....[0]....
.L_2698:
        /*002c*/ 	.word	0xffffffff


	//   ....[1]....
        /*0030*/ 	.word	0xffffffff


	//   ....[2]....
        /*0034*/ 	.word	0xffffffff


	//   ....[3]....
        /*0038*/ 	.word	0xffffffff


	//   ....[4]....
        /*003c*/ 	.word	0xffffffff


	//   ....[5]....
        /*0040*/ 	.word	0xffffffff


	//   ....[6]....
        /*0044*/ 	.word	0xffffffff


	//   ....[7]....
        /*0048*/ 	.word	0xffffffff


	//   ....[8]....
        /*004c*/ 	.word	0xffffffff


	//   ....[9]....
        /*0050*/ 	.word	0xffffffff


	//   ....[10]....
        /*0054*/ 	.word	0x05000081


	//   ....[11]....
        /*0058*/ 	.word	0x05000081


	//   ....[12]....
        /*005c*/ 	.word	0x05000081


	//   ....[13]....
        /*0060*/ 	.word	0x05000081


	//   ....[14]....
        /*0064*/ 	.word	0x05000081


	//   ....[15]....
        /*0068*/ 	.word	0x05000081


	//   ....[16]....
        /*006c*/ 	.word	0x05000081


	//   ....[17]....
        /*0070*/ 	.word	0x05000081


	//   ....[18]....
        /*0074*/ 	.word	0x05000081


	//   ....[19]....
        /*0078*/ 	.word	0x05000081


	//----- nvinfo : EIATTR_COOP_GROUP_INSTR_OFFSETS
	.align		4
.L_2699:
        /*007c*/ 	.byte	0x04, 0x28
        /*007e*/ 	.short	(.L_2701 - .L_2700)


	//   ....[0]....
.L_2700:
        /*0080*/ 	.word	0x000010a0


	//   ....[1]....
        /*0084*/ 	.word	0x000010b0


	//   ....[2]....
        /*0088*/ 	.word	0x000010e0


	//   ....[3]....
        /*008c*/ 	.word	0x000010f0


	//   ....[4]....
        /*0090*/ 	.word	0x00001120


	//   ....[5]....
        /*0094*/ 	.word	0x00001130


	//   ....[6]....
        /*0098*/ 	.word	0x00001160


	//   ....[7]....
        /*009c*/ 	.word	0x00001170


	//   ....[8]....
        /*00a0*/ 	.word	0x000011a0


	//   ....[9]....
        /*00a4*/ 	.word	0x000011b0


	//   ....[10]....
        /*00a8*/ 	.word	0x000027d0


	//   ....[11]....
        /*00ac*/ 	.word	0x00002820


	//   ....[12]....
        /*00b0*/ 	.word	0x00002890


	//   ....[13]....
        /*00b4*/ 	.word	0x000028f0


	//   ....[14]....
        /*00b8*/ 	.word	0x00002960


	//   ....[15]....
        /*00bc*/ 	.word	0x000029c0


	//   ....[16]....
        /*00c0*/ 	.word	0x00002a30


	//   ....[17]....
        /*00c4*/ 	.word	0x00002a90


	//   ....[18]....
        /*00c8*/ 	.word	0x00002b00


	//   ....[19]....
        /*00cc*/ 	.word	0x00002b60


	//----- nvinfo : EIATTR_EXIT_INSTR_OFFSETS
	.align		4
.L_2701:
        /*00d0*/ 	.byte	0x04, 0x1c
        /*00d2*/ 	.short	(.L_2703 - .L_2702)


	//   ....[0]....
.L_2702:
        /*00d4*/ 	.word	0x00002770


	//----- nvinfo : EIATTR_MAX_THREADS
	.align		4
.L_2703:
        /*00d8*/ 	.byte	0x04, 0x05
        /*00da*/ 	.short	(.L_2705 - .L_2704)
.L_2704:
        /*00dc*/ 	.word	0x00000080
        /*00e0*/ 	.word	0x00000001
        /*00e4*/ 	.word	0x00000001


	//----- nvinfo : EIATTR_CRS_STACK_SIZE
	.align		4
.L_2705:
        /*00e8*/ 	.byte	0x04, 0x1e
        /*00ea*/ 	.short	(.L_2707 - .L_2706)
.L_2706:
        /*00ec*/ 	.word	0x00000000


	//----- nvinfo : EIATTR_CBANK_PARAM_SIZE
	.align		4
.L_2707:
        /*00f0*/ 	.byte	0x03, 0x19
        /*00f2*/ 	.short	0x0128


	//----- nvinfo : EIATTR_PARAM_CBANK
	.align		4
        /*00f4*/ 	.byte	0x04, 0x0a
        /*00f6*/ 	.short	(.L_2709 - .L_2708)
	.align		4
.L_2708:
        /*00f8*/ 	.word	index@(.nv.constant0._ZN10layer_norm13ln_bwd_kernelINS_13Kernel_traitsIf13__nv_bfloat16fS2_fjLj2048ELj1ELj1ELj4ELj16ENS_18Kernel_traits_baseILj2048EfS2_fS2_fjLj128EEEEELb0ELb0ELb1ELb1EEEvNS_9BwdParamsE)
        /*00fc*/ 	.short	0x0210
        /*00fe*/ 	.short	0x0128


	//----- nvinfo : EIATTR_SW_WAR
	.align		4
.L_2709:
        /*0100*/ 	.byte	0x04, 0x36
        /*0102*/ 	.short	(.L_2711 - .L_2710)
.L_2710:
        /*0104*/ 	.word	0x00000008
.L_2711:


//--------------------- .nv.info._ZN10layer_norm13ln_bwd_kernelINS_13Kernel_traitsIf13__nv_bfloat16fS2_fjLj2048ELj1ELj1ELj4ELj16ENS_18Kernel_traits_baseILj2048EfS2_fS2_fjLj128EEEEELb0ELb1ELb0ELb0EEEvNS_9BwdParamsE --------------------------
	.section	.nv.info._ZN10layer_norm13ln_bwd_kernelINS_13Kernel_traitsIf13__nv_bfloat16fS2_fjLj2048ELj1ELj1ELj4ELj16ENS_18Kernel_traits_baseILj2048EfS2_fS2_fjLj128EEEEELb0ELb1ELb0ELb0EEEvNS_9BwdParamsE,"",@"SHT_CUDA_INFO"
	.sectionflags	@""
	.align	4


	//----- nvinfo : EIATTR_CUDA_API_VERSION
	.align		4
        /*0000*/ 	.byte	0x04, 0x37
        /*0002*/ 	.short	(.L_2713 - .L_2712)
.L_2712:
        /*0004*/ 	.word	0x00000082


	//----- nvinfo : EIATTR_KPARAM_INFO
	.align		4
.L_2713:
        /*0008*/ 	.byte	0x04, 0x17
        /*000a*/ 	.short	(.L_2715 - .L_2714)
.L_2714:
        /*000c*/ 	.word	0x00000000
        /*0010*/ 	.short	0x0000
        /*0012*/ 	.short	0x0000
        /*0014*/ 	.byte	0x00, 0xf0, 0xa1, 0x04


	//----- nvinfo : EIATTR_SPARSE_MMA_MASK
	.align		4
.L_2715:
        /*0018*/ 	.byte	0x03, 0x50
        /*001a*/ 	.short	0x0000


	//----- nvinfo : EIATTR_MAXREG_COUNT
	.align		4
        /*001c*/ 	.byte	0x03, 0x1b
        /*001e*/ 	.short	0x00ff


	//----- nvinfo : EIATTR_NUM_BARRIERS
	.align		4
        /*0020*/ 	.byte	0x02, 0x4c
        /*0022*/ 	.byte	0x01
	.zero		1


	//----- nvinfo : EIATTR_MERCURY_ISA_VERSION
	.align		4
        /*0024*/ 	.byte	0x03, 0x5f
        /*0026*/ 	.short	0x0101


	//----- nvinfo : EIATTR_COOP_GROUP_MASK_REGIDS
	.align		4
        /*0028*/ 	.byte	0x04, 0x29
        /*002a*/ 	.short	(.L_2717 - .L_2716)


	//   ....[0]....
.L_2716:
        /*002c*/ 	.word	0xffffffff


	//   ....[1]....
        /*0030*/ 	.word	0xffffffff


	//   ....[2]....
        /*0034*/ 	.word	0xffffffff


	//   ....[3]....
        /*0038*/ 	.word	0xffffffff


	//   ....[4]....
        /*003c*/ 	.word	0xffffffff


	//   ....[5]....
        /*0040*/ 	.word	0xffffffff


	//   ....[6]....
        /*0044*/ 	.word	0xffffffff


	//   ....[7]....
        /*0048*/ 	.word	0xffffffff


	//   ....[8]....
        /*004c*/ 	.word	0xffffffff


	//   ....[9]....
        /*0050*/ 	.word	0xffffffff


	//   ....[10]....
        /*0054*/ 	.word	0x0500009b


	//   ....[11]....
        /*0058*/ 	.word	0x0500009b


	//   ....[12]....
        /*005c*/ 	.word	0x0500009b


	//   ....[13]....
        /*0060*/ 	.word	0x0500009b


	//   ....[14]....
        /*0064*/ 	.word	0x0500009b


	//   ....[15]....
        /*0068*/ 	.word	0x0500009b


	//   ....[16]....
        /*006c*/ 	.word	0x0500009b


	//   ....[17]....
        /*0070*/ 	.word	0x0500009b


	//   ....[18]....
        /*0074*/ 	.word	0x0500009b


	//   ....[19]....
        /*0078*/ 	.word	0x0500009b


	//----- nvinfo : EIATTR_COOP_GROUP_INSTR_OFFSETS
	.align		4
.L_2717:
        /*007c*/ 	.byte	0x04, 0x28
        /*007e*/ 	.short	(.L_2719 - .L_2718)


	//   ....[0]....
.L_2718:
        /*0080*/ 	.word	0x00001100


	//   ....[1]....
        /*0084*/ 	.word	0x00001110


	//   ....[2]....
        /*0088*/ 	.word	0x00001140


	//   ....[3]....
        /*008c*/ 	.word	0x00001150


	//   ....[4]....
        /*0090*/ 	.word	0x00001180


	//   ....[5]....
        /*0094*/ 	.word	0x00001190


	//   ....[6]....
        /*0098*/ 	.word	0x000011c0


	//   ....[7]....
        /*009c*/ 	.word	0x000011d0


	//   ....[8]....
        /*00a0*/ 	.word	0x00001200


	//   ....[9]....
        /*00a4*/ 	.word	0x00001210


	//   ....[10]....
        /*00a8*/ 	.word	0x000022d0


	//   ....[11]....
        /*00ac*/ 	.word	0x00002320


	//   ....[12]....
        /*00b0*/ 	.word	0x00002390


	//   ....[13]....
        /*00b4*/ 	.word	0x000023f0


	//   ....[14]....
        /*00b8*/ 	.word	0x00002460


	//   ....[15]....
        /*00bc*/ 	.word	0x000024c0


	//   ....[16]....
        /*00c0*/ 	.word	0x00002530


	//   ....[17]....
        /*00c4*/ 	.word	0x00002590


	//   ....[18]....
        /*00c8*/ 	.word	0x00002600


	//   ....[19]....
        /*00cc*/ 	.word	0x00002660


	//----- nvinfo : EIATTR_EXIT_INSTR_OFFSETS
	.align		4
.L_2719:
        /*00d0*/ 	.byte	0x04, 0x1c
        /*00d2*/ 	.short	(.L_2721 - .L_2720)


	//   ....[0]....
.L_2720:
        /*00d4*/ 	.word	0x000021a0


	//   ....[1]....
        /*00d8*/ 	.word	0x00002270


	//----- nvinfo : EIATTR_MAX_THREADS
	.align		4
.L_2721:
        /*00dc*/ 	.byte	0x04, 0x05
        /*00de*/ 	.short	(.L_2723 - .L_2722)
.L_2722:
        /*00e0*/ 	.word	0x00000080
        /*00e4*/ 	.word	0x00000001
        /*00e8*/ 	.word	0x00000001


	//----- nvinfo : EIATTR_CRS_STACK_SIZE
	.align		4
.L_2723:
        /*00ec*/ 	.byte	0x04, 0x1e
        /*00ee*/ 	.short	(.L_2725 - .L_2724)
.L_2724:
        /*00f0*/ 	.word	0x00000000


	//----- nvinfo : EIATTR_CBANK_PARAM_SIZE
	.align		4
.L_2725:
        /*00f4*/ 	.byte	0x03, 0x19
        /*00f6*/ 	.short	0x0128


	//----- nvinfo : EIATTR_PARAM_CBANK
	.align		4
        /*00f8*/ 	.byte	0x04, 0x0a
        /*00fa*/ 	.short	(.L_2727 - .L_2726)
	.align		4
.L_2726:
        /*00fc*/ 	.word	index@(.nv.constant0._ZN10layer_norm13ln_bwd_kernelINS_13Kernel_traitsIf13__nv_bfloat16fS2_fjLj2048ELj1ELj1ELj4ELj16ENS_18Kernel_traits_baseILj2048EfS2_fS2_fjLj128EEEEELb0ELb1ELb0ELb0EEEvNS_9BwdParamsE)
        /*0100*/ 	.short	0x0210
        /*0102*/ 	.short	0x0128


	//----- nvinfo : EIATTR_SW_WAR
	.align		4
.L_2727:
        /*0104*/ 	.byte	0x04, 0x36
        /*0106*/ 	.short	(.L_2729 - .L_2728)
.L_2728:
        /*0108*/ 	.word	0x00000008
.L_2729:


//--------------------- .nv.info._ZN10layer_norm13ln_bwd_kernelINS_13Kernel_traitsIf13__nv_bfloat16fS2_fjLj2048ELj1ELj1ELj4ELj16ENS_18Kernel_traits_baseILj2048EfS2_fS2_fjLj128EEEEELb0ELb1ELb0ELb1EEEvNS_9BwdParamsE --------------------------
	.section	.nv.info._ZN10layer_norm13ln_bwd_kernelINS_13Kernel_traitsIf13__nv_bfloat16fS2_fjLj2048ELj1ELj1ELj4ELj16ENS_18Kernel_traits_baseILj2048EfS2_fS2_fjLj128EEEEELb0ELb1ELb0ELb1EEEvNS_9BwdParamsE,"",@"SHT_CUDA_INFO"
	.sectionflags	@""
	.align	4


	//----- nvinfo : EIATTR_CUDA_API_VERSION
	.align		4
        /*0000*/ 	.byte	0x04, 0x37
        /*0002*/ 	.short	(.L_2731 - .L_2730)
.L_2730:
        /*0004*/ 	.word	0x00000082


	//----- nvinfo : EIATTR_KPARAM_INFO
	.align		4
.L_2731:
        /*0008*/ 	.byte	0x04, 0x17
        /*000a*/ 	.short	(.L_2733 - .L_2732)
.L_2732:
        /*000c*/ 	.word	0x00000000
        /*0010*/ 	.short	0x0000
        /*0012*/ 	.short	0x0000
        /*0014*/ 	.byte	0x00, 0xf0, 0xa1, 0x04


	//----- nvinfo : EIATTR_SPARSE_MMA_MASK
	.align		4
.L_2733:
        /*0018*/ 	.byte	0x03, 0x50
        /*001a*/ 	.short	0x0000


	//----- nvinfo : EIATTR_MAXREG_COUNT
	.align		4
        /*001c*/ 	.byte	0x03, 0x1b
        /*001e*/ 	.short	0x00ff


	//----- nvinfo : EIATTR_NUM_BARRIERS
	.align		4
        /*0020*/ 	.byte	0x02, 0x4c
        /*0022*/ 	.byte	0x01
	.zero		1


	//----- nvinfo : EIATTR_MERCURY_ISA_VERSION
	.align		4
        /*0024*/ 	.byte	0x03, 0x5f
        /*0026*/ 	.short	0x0101


	//----- nvinfo : EIATTR_COOP_GROUP_MASK_REGIDS
	.align		4
        /*0028*/ 	.byte	0x04, 0x29
        /*002a*/ 	.short	(.L_2735 - .L_2734)


	//   ....[0]....
.L_2734:
        /*002c*/ 	.word	0xffffffff


	//   ....[1]....
        /*0030*/ 	.word	0xffffffff


	//   ....[2]....
        /*0034*/ 	.word	0xffffffff


	//   ....[3]....
        /*0038*/ 	.word	0xffffffff


	//   ....[4]....
        /*003c*/ 	.word	0xffffffff


	//   ....[5]....
        /*0040*/ 	.word	0xffffffff


	//   ....[6]....
        /*0044*/ 	.word	0xffffffff


	//   ....[7]....
        /*0048*/ 	.word	0xffffffff


	//   ....[8]....
        /*004c*/ 	.word	0xffffffff


	//   ....[9]....
        /*0050*/ 	.word	0xffffffff


	//   ....[10]....
        /*0054*/ 	.word	0x05000092


	//   ....[11]....
        /*0058*/ 	.word	0x05000092


	//   ....[12]....
        /*005c*/ 	.word	0x05000092


	//   ....[13]....
        /*0060*/ 	.word	0x05000092


	//   ....[14]....
        /*0064*/ 	.word	0x05000092


	//   ....[15]....
        /*0068*/ 	.word	0x05000092


	//   ....[16]....
        /*006c*/ 	.word	0x05000092


	//   ....[17]....
        /*0070*/ 	.word	0x05000092


	//   ....[18]....
        /*0074*/ 	.word	0x05000092


	//   ....[19]....
        /*0078*/ 	.word	0x05000092


	//----- nvinfo : EIATTR_COOP_GROUP_INSTR_OFFSETS
	.align		4
.L_2735:
        /*007c*/ 	.byte	0x04, 0x28
        /*007e*/ 	.short	(.L_2737 - .L_2736)


	//   ....[0]....
.L_2736:
        /*0080*/ 	.word	0x00001110


	//   ....[1]....
        /*0084*/ 	.word	0x00001120


	//   ....[2]....
        /*0088*/ 	.word	0x00001150


	//   ....[3]....
        /*008c*/ 	.word	0x00001160


	//   ....[4]....
        /*0090*/ 	.word	0x00001190


	//   ....[5]....
        /*0094*/ 	.word	0x000011a0


	//   ....[6]....
        /*0098*/ 	.word	0x000011d0


	//   ....[7]....
        /*009c*/ 	.word	0x000011e0


	//   ....[8]....
        /*00a0*/ 	.word	0x00001210


	//   ....[9]....
        /*00a4*/ 	.word	0x00001220


	//   ....[10]....
        /*00a8*/ 	.word	0x00002400


	//   ....[11]....
        /*00ac*/ 	.word	0x00002450


	//   ....[12]....
        /*00b0*/ 	.word	0x000024c0


	//   ....[13]....
        /*00b4*/ 	.word	0x00002520


	//   ....[14]....
        /*00b8*/ 	.word	0x00002590


	//   ....[15]....
        /*00bc*/ 	.word	0x000025f0


	//   ....[16]....
        /*00c0*/ 	.word	0x00002660


	//   ....[17]....
        /*00c4*/ 	.word	0x000026c0


	//   ....[18]....
        /*00c8*/ 	.word	0x00002730


	//   ....[19]....
        /*00cc*/ 	.word	0x00002790


	//----- nvinfo : EIATTR_EXIT_INSTR_OFFSETS
	.align		4
.L_2737:
        /*00d0*/ 	.byte	0x04, 0x1c
        /*00d2*/ 	.short	(.L_2739 - .L_2738)


	//   ....[0]....
.L_2738:
        /*00d4*/ 	.word	0x000023a0


	//----- nvinfo : EIATTR_MAX_THREADS
	.align		4
.L_2739:
        /*00d8*/ 	.byte	0x04, 0x05
        /*00da*/ 	.short	(.L_2741 - .L_2740)
.L_2740:
        /*00dc*/ 	.word	0x00000080
        /*00e0*/ 	.word	0x00000001
        /*00e4*/ 	.word	0x00000001


	//----- nvinfo : EIATTR_CRS_STACK_SIZE
	.align		4
.L_2741:
        /*00e8*/ 	.byte	0x04, 0x1e
        /*00ea*/ 	.short	(.L_2743 - .L_2742)
.L_2742:
        /*00ec*/ 	.word	0x00000000


	//----- nvinfo : EIATTR_CBANK_PARAM_SIZE
	.align		4
.L_2743:
        /*00f0*/ 	.byte	0x03, 0x19
        /*00f2*/ 	.short	0x0128


	//----- nvinfo : EIATTR_PARAM_CBANK
	.align		4
        /*00f4*/ 	.byte	0x04, 0x0a
        /*00f6*/ 	.short	(.L_2745 - .L_2744)
	.align		4
.L_2744:
        /*00f8*/ 	.word	index@(.nv.constant0._ZN10layer_norm13ln_bwd_kernelINS_13Kernel_traitsIf13__nv_bfloat16fS2_fjLj2048ELj1ELj1ELj4ELj16ENS_18Kernel_traits_baseILj2048EfS2_fS2_fjLj128EEEEELb0ELb1ELb0ELb1EEEvNS_9BwdParamsE)
        /*00fc*/ 	.short	0x0210
        /*00fe*/ 	.short	0x0128


	//----- nvinfo : EIATTR_SW_WAR
	.align		4
.L_2745:
        /*0100*/ 	.byte	0x04, 0x36
        /*0102*/ 	.short	(.L_2747 - .L_2746)
.L_2746:
        /*0104*/ 	.word	0x00000008
.L_2747:


//--------------------- .nv.info._ZN10layer_norm13ln_bwd_kernelINS_13Kernel_traitsIf13__nv_bfloat16fS2_fjLj2048ELj1ELj1ELj4ELj16ENS_18Kernel_traits_baseILj2048EfS2_fS2_fjLj128EEEEELb0ELb1ELb1ELb0EEEvNS_9BwdParamsE --------------------------
	.section	.nv.info._ZN10layer_norm13ln_bwd_kernelINS_13Kernel_traitsIf13__nv_bfloat16fS2_fjLj2048ELj1ELj1ELj4ELj16ENS_18Kernel_traits_baseILj2048EfS2_fS2_fjLj128EEEEELb0ELb1ELb1ELb0EEEvNS_9BwdParamsE,"",@"SHT_CUDA_INFO"
	.sectionflags	@""
	.align	4


	//----- nvinfo : EIATTR_CUDA_API_VERSION
	.align		4
        /*0000*/ 	.byte	0x04, 0x37
        /*0002*/ 	.short	(.L_2749 - .L_2748)
.L_2748:
        /*0004*/ 	.word	0x00000082


	//----- nvinfo : EIATTR_KPARAM_INFO
	.align		4
.L_2749:
        /*0008*/ 	.byte	0x04, 0x17
        /*000a*/ 	.short	(.L_2751 - .L_2750)
.L_2750:
        /*000c*/ 	.word	0x00000000
        /*0010*/ 	.short	0x0000
        /*0012*/ 	.short	0x0000
        /*0014*/ 	.byte	0x00, 0xf0, 0xa1, 0x04


	//----- nvinfo : EIATTR_SPARSE_MMA_MASK
	.align		4
.L_2751:
        /*0018*/ 	.byte	0x03, 0x50
        /*001a*/ 	.short	0x0000


	//----- nvinfo : EIATTR_MAXREG_COUNT
	.align		4
        /*001c*/ 	.byte	0x03, 0x1b
        /*001e*/ 	.short	0x00ff


	//----- nvinfo : EIATTR_NUM_BARRIERS
	.align		4
        /*0020*/ 	.byte	0x02, 0x4c
        /*0022*/ 	.byte	0x01
	.zero		1


	//----- nvinfo : EIATTR_MERCURY_ISA_VERSION
	.align		4
        /*0024*/ 	.byte	0x03, 0x5f
        /*0026*/ 	.short	0x0101


	//----- nvinfo : EIATTR_COOP_GROUP_MASK_REGIDS
	.align		4
        /*0028*/ 	.byte	0x04, 0x29
        /*002a*/ 	.short	(.L_2753 - .L_2752)


	//   ....[0]....
.L_2752:
        /*002c*/ 	.word	0xffffffff


	//   ....[1]....
        /*0030*/ 	.word	0xffffffff


	//   ....[2]....
        /*0034*/ 	.word	0xffffffff


	//   ....[3]....
        /*0038*/ 	.word	0xffffffff


	//   ....[4]....
        /*003c*/ 	.word	0xffffffff


	//   ....[5]....
        /*0040*/ 	.word	0xffffffff


	//   ....[6]....
        /*0044*/ 	.word	0xffffffff


	//   ....[7]....
        /*0048*/ 	.word	0xffffffff


	//   ....[8]....
        /*004c*/ 	.word	0xffffffff


	//   ....[9]....
        /*0050*/ 	.word	0xffffffff


	//   ....[10]....
        /*0054*/ 	.word	0x05000080


	//   ....[11]....
        /*0058*/ 	.word	0x05000080


	//   ....[12]....
        /*005c*/ 	.word	0x05000080


	//   ....[13]....
        /*0060*/ 	.word	0x05000080


	//   ....[14]....
        /*0064*/ 	.word	0x05000080


	//   ....[15]....
        /*0068*/ 	.word	0x05000080


	//   ....[16]....
        /*006c*/ 	.word	0x05000080


	//   ....[17]....
        /*0070*/ 	.word	0x05000080


	//   ....[18]....
        /*0074*/ 	.word	0x05000080


	//   ....[19]....
        /*0078*/ 	.word	0x05000080


	//----- nvinfo : EIATTR_COOP_GROUP_INSTR_OFFSETS
	.align		4
.L_2753:
        /*007c*/ 	.byte	0x04, 0x28
        /*007e*/ 	.short	(.L_2755 - .L_2754)


	//   ....[0]....
.L_2754:
        /*0080*/ 	.word	0x00001270


	//   ....[1]....
        /*0084*/ 	.word	0x00001280


	//   ....[2]....
        /*0088*/ 	.word	0x000012b0


	//   ....[3]....
        /*008c*/ 	.word	0x000012c0


	//   ....[4]....
        /*0090*/ 	.word	0x000012f0


	//   ....[5]....
        /*0094*/ 	.word	0x00001300


	//   ....[6]....
        /*0098*/ 	.word	0x00001330


	//   ....[7]....
        /*009c*/ 	.word	0x00001340


	//   ....[8]....
        /*00a0*/ 	.word	0x00001370


	//   ....[9]....
        /*00a4*/ 	.word	0x00001380


	//   ....[10]....
        /*00a8*/ 	.word	0x000031e0


	//   ....[11]....
        /*00ac*/ 	.word	0x00003230


	//   ....[12]....
        /*00b0*/ 	.word	0x00003290


	//   ....[13]....
        /*00b4*/ 	.word	0x000032f0


	//   ....[14]....
        /*00b8*/ 	.word	0x00003350


	//   ....[15]....
        /*00bc*/ 	.word	0x000033b0


	//   ....[16]....
        /*00c0*/ 	.word	0x00003410


	//   ....[17]....
        /*00c4*/ 	.word	0x00003470


	//   ....[18]....
        /*00c8*/ 	.word	0x000034d0


	//   ....[19]....
        /*00cc*/ 	.word	0x00003530


	//----- nvinfo : EIATTR_EXIT_INSTR_OFFSETS
	.align		4
.L_2755:
        /*00d0*/ 	.byte	0x04, 0x1c
        /*00d2*/ 	.short	(.L_2757 - .L_2756)


	//   ....[0]....
.L_2756:
        /*00d4*/ 	.word	0x000030c0


	//   ....[1]....
        /*00d8*/ 	.word	0x00003190


	//----- nvinfo : EIATTR_MAX_THREADS
	.align		4
.L_2757:
        /*00dc*/ 	.byte	0x04, 0x05
        /*00de*/ 	.short	(.L_2759 - .L_2758)
.L_2758:
        /*00e0*/ 	.word	0x00000080
        /*00e4*/ 	.word	0x00000001
        /*00e8*/ 	.word	0x00000001


	//----- nvinfo : EIATTR_CRS_STACK_SIZE
	.align		4
.L_2759:
        /*00ec*/ 	.byte	0x04, 0x1e
        /*00ee*/ 	.short	(.L_2761 - .L_2760)
.L_2760:
        /*00f0*/ 	.word	0x00000000


	//----- nvinfo : EIATTR_CBANK_PARAM_SIZE
	.align		4
.L_2761:
        /*00f4*/ 	.byte	0x03, 0x19
        /*00f6*/ 	.short	0x0128


	//----- nvinfo : EIATTR_PARAM_CBANK
	.align		4
        /*00f8*/ 	.byte	0x04, 0x0a
        /*00fa*/ 	.short	(.L_2763 - .L_2762)
	.align		4
.L_2762:
        /*00fc*/ 	.word	index@(.nv.constant0._ZN10layer_norm13ln_bwd_kernelINS_13Kernel_traitsIf13__nv_bfloat16fS2_fjLj2048ELj1ELj1ELj4ELj16ENS_18Kernel_traits_baseILj2048EfS2_fS2_fjLj128EEEEELb0ELb1ELb1ELb0EEEvNS_9BwdParamsE)
        /*0100*/ 	.short	0x0210
        /*0102*/ 	.short	0x0128


	//----- nvinfo : EIATTR_SW_WAR
	.align		4
.L_2763:
        /*0104*/ 	.byte	0x04, 0x36
        /*0106*/ 	.short	(.L_2765 - .L_2764)
.L_2764:
        /*0108*/ 	.word	0x00000008
.L_2765:


//--------------------- .nv.info._ZN10layer_norm13ln_bwd_kernelINS_13Kernel_traitsIf13__nv_bfloat16fS2_fjLj2048ELj1ELj1ELj4ELj16ENS_18Kernel_traits_baseILj2048EfS2_fS2_fjLj128EEEEELb0ELb1ELb1ELb1EEEvNS_9BwdParamsE --------------------------
	.section	.nv.info._ZN10layer_norm13ln_bwd_kernelINS_13Kernel_traitsIf13__nv_bfloat16fS2_fjLj2048ELj1ELj1ELj4ELj16ENS_18Kernel_traits_baseILj2048EfS2_fS2_fjLj128EEEEELb0ELb1ELb1ELb1EEEvNS_9BwdParamsE,"",@"SHT_CUDA_INFO"
	.sectionflags	@""
	.align	4


	//----- nvinfo : EIATTR_CUDA_API_VERSION
	.align		4
        /*0000*/ 	.byte	0x04, 0x37
        /*0002*/ 	.short	(.L_2767 - .L_2766)
.L_2766:
        /*0004*/ 	.word	0x00000082


	//----- nvinfo : EIATTR_KPARAM_INFO
	.align		4
.L_2767:
        /*0008*/ 	.byte	0x04, 0x17
        /*000a*/ 	.short	(.L_2769 - .L_2768)
.L_2768:
        /*000c*/ 	.word	0x00000000
        /*0010*/ 	.short	0x0000
        /*0012*/ 	.short	0x0000
        /*0014*/ 	.byte	0x00, 0xf0, 0xa1, 0x04


	//----- nvinfo : EIATTR_SPARSE_MMA_MASK
	.align		4
.L_2769:
        /*0018*/ 	.byte	0x03, 0x50
        /*001a*/ 	.short	0x0000


	//----- nvinfo : EIATTR_MAXREG_COUNT
	.align		4
        /*001c*/ 	.byte	0x03, 0x1b
        /*001e*/ 	.short	0x00ff


	//----- nvinfo : EIATTR_NUM_BARRIERS
	.align		4
        /*0020*/ 	.byte	0x02, 0x4c
        /*0022*/ 	.byte	0x01
	.zero		1


	//----- nvinfo : EIATTR_MERCURY_ISA_VERSION
	.align		4
        /*0024*/ 	.byte	0x03, 0x5f
        /*0026*/ 	.short	0x0101


	//----- nvinfo : EIATTR_COOP_GROUP_MASK_REGIDS
	.align		4
        /*0028*/ 	.byte	0x04, 0x29
        /*002a*/ 	.short	(.L_2771 - .L_2770)


	//   ....[0]....
.L_2770:
        /*002c*/ 	.word	0xffffffff


	//   ....[1]....
        /*0030*/ 	.word	0xffffffff


	//   ....[2]....
        /*0034*/ 	.word	0xffffffff


	//   ....[3]....
        /*0038*/ 	.word	0xffffffff


	//   ....[4]....
        /*003c*/ 	.word	0xffffffff


	//   ....[5]....
        /*0040*/ 	.word	0xffffffff


	//   ....[6]....
        /*0044*/ 	.word	0xffffffff


	//   ....[7]....
        /*0048*/ 	.word	0xffffffff


	//   ....[8]....
        /*004c*/ 	.word	0xffffffff


	//   ....[9]....
        /*0050*/ 	.word	0xffffffff


	//   ....[10]....
        /*0054*/ 	.word	0x05000093


	//   ....[11]....
        /*0058*/ 	.word	0x05000093


	//   ....[12]....
        /*005c*/ 	.word	0x05000093


	//   ....[13]....
        /*0060*/ 	.word	0x05000093


	//   ....[14]....
        /*0064*/ 	.word	0x05000093


	//   ....[15]....
        /*0068*/ 	.word	0x05000093


	//   ....[16]....
        /*006c*/ 	.word	0x05000093


	//   ....[17]....
        /*0070*/ 	.word	0x05000093


	//   ....[18]....
        /*0074*/ 	.word	0x05000093


	//   ....[19]....
        /*0078*/ 	.word	0x05000093


	//----- nvinfo : EIATTR_COOP_GROUP_INSTR_OFFSETS
	.align		4
.L_2771:
        /*007c*/ 	.byte	0x04, 0x28
        /*007e*/ 	.short	(.L_2773 - .L_2772)


	//   ....[0]....
.L_2772:
        /*0080*/ 	.word	0x00001200


	//   ....[1]....
        /*0084*/ 	.word	0x00001210


	//   ....[2]....
        /*0088*/ 	.word	0x00001240


	//   ....[3]....
        /*008c*/ 	.word	0x00001250


	//   ....[4]....
        /*0090*/ 	.word	0x00001280


	//   ....[5]....
        /*0094*/ 	.word	0x00001290


	//   ....[6]....
        /*0098*/ 	.word	0x000012c0


	//   ....[7]....
        /*009c*/ 	.word	0x000012d0


	//   ....[8]....
        /*00a0*/ 	.word	0x00001300


	//   ....[9]....
        /*00a4*/ 	.word	0x00001310


	//   ....[10]....
        /*00a8*/ 	.word	0x00002f40


	//   ....[11]....
        /*00ac*/ 	.word	0x00002f90


	//   ....[12]....
        /*00b0*/ 	.word	0x00003000


	//   ....[13]....
        /*00b4*/ 	.word	0x00003060


	//   ....[14]....
        /*00b8*/ 	.word	0x000030d0


	//   ....[15]....
        /*00bc*/ 	.word	0x00003130


	//   ....[16]....
        /*00c0*/ 	.word	0x000031a0


	//   ....[17]....
        /*00c4*/ 	.word	0x00003200


	//   ....[18]....
        /*00c8*/ 	.word	0x00003270


	//   ....[19]....
        /*00cc*/ 	.word	0x000032d0


	//----- nvinfo : EIATTR_EXIT_INSTR_OFFSETS
	.align		4
.L_2773:
        /*00d0*/ 	.byte	0x04, 0x1c
        /*00d2*/ 	.short	(.L_2775 - .L_2774)


	//   ....[0]....
.L_2774:
        /*00d4*/ 	.word	0x00002ee0


	//----- nvinfo : EIATTR_MAX_THREADS
	.align		4
.L_2775:
        /*00d8*/ 	.byte	0x04, 0x05
        /*00da*/ 	.short	(.L_2777 - .L_2776)
.L_2776:
        /*00dc*/ 	.word	0x00000080
        /*00e0*/ 	.word	0x00000001
        /*00e4*/ 	.word	0x00000001


	//----- nvinfo : EIATTR_CRS_STACK_SIZE
	.align		4
.L_2777:
        /*00e8*/ 	.byte	0x04, 0x1e
        /*00ea*/ 	.short	(.L_2779 - .L_2778)
.L_2778:
        /*00ec*/ 	.word	0x00000000


	//----- nvinfo : EIATTR_CBANK_PARAM_SIZE
	.align		4
.L_2779:
        /*00f0*/ 	.byte	0x03, 0x19
        /*00f2*/ 	.short	0x0128


	//----- nvinfo : EIATTR_PARAM_CBANK
	.align		4
        /*00f4*/ 	.byte	0x04, 0x0a
        /*00f6*/ 	.short	(.L_2781 - .L_2780)
	.align		4
.L_2780:
        /*00f8*/ 	.word	index@(.nv.constant0._ZN10layer_norm13ln_bwd_kernelINS_13Kernel_traitsIf13__nv_bfloat16fS2_fjLj2048ELj1ELj1ELj4ELj16ENS_18Kernel_traits_baseILj2048EfS2_fS2_fjLj128EEEEELb0ELb1ELb1ELb1EEEvNS_9BwdParamsE)
        /*00fc*/ 	.short	0x0210
        /*00fe*/ 	.short	0x0128


	//----- nvinfo : EIATTR_SW_WAR
	.align		4
.L_2781:
        /*0100*/ 	.byte	0x04, 0x36
        /*0102*/ 	.short	(.L_2783 - .L_2782)
.L_2782:
        /*0104*/ 	.word	0x00000008
.L_2783:


//--------------------- .nv.info._ZN10layer_norm13ln_bwd_kernelINS_13Kernel_traitsIf13__nv_bfloat16fS2_fjLj2048ELj1ELj1ELj4ELj16ENS_18Kernel_traits_baseILj2048EfS2_fS2_fjLj128EEEEELb1ELb0ELb0ELb0EEEvNS_9BwdParamsE --------------------------
	.section	.nv.info._ZN10layer_norm13ln_bwd_kernelINS_13Kernel_traitsIf13__nv_bfloat16fS2_fjLj2048ELj1ELj1ELj4ELj16ENS_18Kernel_traits_baseILj2048EfS2_fS2_fjLj128EEEEELb1ELb0ELb0ELb0EEEvNS_9BwdParamsE,"",@"SHT_CUDA_INFO"
	.sectionflags	@""
	.align	4


	//----- nvinfo : EIATTR_CUDA_API_VERSION
	.align		4
        /*0000*/ 	.byte	0x04, 0x37
        /*0002*/ 	.short	(.L_2785 - .L_2784)
.L_2784:
        /*0004*/ 	.word	0x00000082


	//----- nvinfo : EIATTR_KPARAM_INFO
	.align		4
.L_2785:
        /*0008*/ 	.byte	0x04, 0x17
        /*000a*/ 	.short	(.L_2787 - .L_2786)
.L_2786:
        /*000c*/ 	.word	0x00000000
        /*0010*/ 	.short	0x0000
        /*0012*/ 	.short	0x0000
        /*0014*/ 	.byte	0x00, 0xf0, 0xa1, 0x04


	//----- nvinfo : EIATTR_SPARSE_MMA_MASK
	.align		4
.L_2787:
        /*0018*/ 	.byte	0x03, 0x50
        /*001a*/ 	.short	0x0000


	//----- nvinfo : EIATTR_MAXREG_COUNT
	.align		4
        /*001c*/ 	.byte	0x03, 0x1b
        /*001e*/ 	.short	0x00ff


	//----- nvinfo : EIATTR_NUM_BARRIERS
	.align		4
        /*0020*/ 	.byte	0x02, 0x4c
        /*0022*/ 	.byte	0x01
	.zero		1


	//----- nvinfo : EIATTR_MERCURY_ISA_VERSION
	.align		4
        /*0024*/ 	.byte	0x03, 0x5f
        /*0026*/ 	.short	0x0101


	//----- nvinfo : EIATTR_COOP_GROUP_MASK_REGIDS
	.align		4
        /*0028*/ 	.byte	0x04, 0x29
        /*002a*/ 	.short	(.L_2789 - .L_2788)


	//   ....[0]....
.L_2788:
        /*002c*/ 	.word	0xffffffff


	//   ....[1]....
        /*0030*/ 	.word	0xffffffff


	//   ....[2]....
        /*0034*/ 	.word	0xffffffff


	//   ....[3]....
        /*0038*/ 	.word	0xffffffff


	//   ....[4]....
        /*003c*/ 	.word	0xffffffff


	//   ....[5]....
        /*0040*/ 	.word	0xffffffff


	//   ....[6]....
        /*0044*/ 	.word	0xffffffff


	//   ....[7]....
        /*0048*/ 	.word	0xffffffff


	//   ....[8]....
        /*004c*/ 	.word	0xffffffff


	//   ....[9]....
        /*0050*/ 	.word	0xffffffff


	//   ....[10]....
        /*0054*/ 	.word	0x05000056


	//   ....[11]....
        /*0058*/ 	.word	0x05000056


	//   ....[12]....
        /*005c*/ 	.word	0x05000056


	//   ....[13]....
        /*0060*/ 	.word	0x05000056


	//   ....[14]....
        /*0064*/ 	.word	0x05000056


	//   ....[15]....
        /*0068*/ 	.word	0x05000056


	//   ....[16]....
        /*006c*/ 	.word	0x05000056


	//   ....[17]....
        /*0070*/ 	.word	0x05000056


	//   ....[18]....
        /*0074*/ 	.word	0x05000056


	//   ....[19]....
        /*0078*/ 	.word	0x05000056


	//----- nvinfo : EIATTR_COOP_GROUP_INSTR_OFFSETS
	.align		4
.L_2789:
        /*007c*/ 	.byte	0x04, 0x28
        /*007e*/ 	.short	(.L_2791 - .L_2790)


	//   ....[0]....
.L_2790:
        /*0080*/ 	.word	0x00001070


	//   ....[1]....
        /*0084*/ 	.word	0x00001090


	//   ....[2]....
        /*0088*/ 	.word	0x000010b0


	//   ....[3]....
        /*008c*/ 	.word	0x000010d0


	//   ....[4]....
        /*0090*/ 	.word	0x000010f0


	//   ....[5]....
        /*0094*/ 	.word	0x00001110


	//   ....[6]....
        /*0098*/ 	.word	0x00001130


	//   ....[7]....
        /*009c*/ 	.word	0x00001150


	//   ....[8]....
        /*00a0*/ 	.word	0x00001160


	//   ....[9]....
        /*00a4*/ 	.word	0x00001180


	//   ....[10]....
        /*00a8*/ 	.word	0x000020b0


	//   ....[11]....
        /*00ac*/ 	.word	0x00002100


	//   ....[12]....
        /*00b0*/ 	.word	0x00002160


	//   ....[13]....
        /*00b4*/ 	.word	0x000021b0


	//   ....[14]....
        /*00b8*/ 	.word	0x00002210


	//   ....[15]....
        /*00bc*/ 	.word	0x00002260


	//   ....[16]....
        /*00c0*/ 	.word	0x000022c0


	//   ....[17]....
        /*00c4*/ 	.word	0x00002310


	//   ....[18]....
        /*00c8*/ 	.word	0x00002370


	//   ....[19]....
        /*00cc*/ 	.word	0x000023c0


	//----- nvinfo : EIATTR_EXIT_INSTR_OFFSETS
	.align		4
.L_2791:
        /*00d0*/ 	.byte	0x04, 0x1c
        /*00d2*/ 	.short	(.L_2793 - .L_2792)


	//   ....[0]....
.L_2792:
        /*00d4*/ 	.word	0x00001fd0


	//   ....[1]....
        /*00d8*/ 	.word	0x00002060


	//----- nvinfo : EIATTR_MAX_THREADS
	.align		4
.L_2793:
        /*00dc*/ 	.byte	0x04, 0x05
        /*00de*/ 	.short	(.L_2795 - .L_2794)
.L_2794:
        /*00e0*/ 	.word	0x00000080
        /*00e4*/ 	.word	0x00000001
        /*00e8*/ 	.word	0x00000001


	//----- nvinfo : EIATTR_CRS_STACK_SIZE
	.align		4
.L_2795:
        /*00ec*/ 	.byte	0x04, 0x1e
        /*00ee*/ 	.short	(.L_2797 - .L_2796)
.L_2796:
        /*00f0*/ 	.word	0x00000000


	//----- nvinfo : EIATTR_CBANK_PARAM_SIZE
	.align		4
.L_2797:
        /*00f4*/ 	.byte	0x03, 0x19
        /*00f6*/ 	.short	0x0128


	//----- nvinfo : EIATTR_PARAM_CBANK
	.align		4
        /*00f8*/ 	.byte	0x04, 0x0a
        /*00fa*/ 	.short	(.L_2799 - .L_2798)
	.align		4
.L_2798:
        /*00fc*/ 	.word	index@(.nv.constant0._ZN10layer_norm13ln_bwd_kernelINS_13Kernel_traitsIf13__nv_bfloat16fS2_fjLj2048ELj1ELj1ELj4ELj16ENS_18Kernel_traits_baseILj2048EfS2_fS2_fjLj128EEEEELb1ELb0ELb0ELb0EEEvNS_9BwdParamsE)
        /*0100*/ 	.short	0x0210
        /*0102*/ 	.short	0x0128


	//----- nvinfo : EIATTR_SW_WAR
	.align		4
.L_2799:
        /*0104*/ 	.byte	0x04, 0x36
        /*0106*/ 	.short	(.L_2801 - .L_2800)
.L_2800:
        /*0108*/ 	.word	0x00000008
.L_2801:


//--------------------- .nv.info._ZN10layer_norm13ln_bwd_kernelINS_13Kernel_traitsIf13__nv_bfloat16fS2_fjLj2048ELj1ELj1ELj4ELj16ENS_18Kernel_traits_baseILj2048EfS2_fS2_fjLj128EEEEELb1ELb0ELb0ELb1EEEvNS_9BwdParamsE --------------------------
	.section	.nv.info._ZN10layer_norm13ln_bwd_kernelINS_13Kernel_traitsIf13__nv_bfloat16fS2_fjLj2048ELj1ELj1ELj4ELj16ENS_18Kernel_traits_baseILj2048EfS2_fS2_fjLj128EEEEELb1ELb0ELb0ELb1EEEvNS_9BwdParamsE,"",@"SHT_CUDA_INFO"
	.sectionflags	@""
	.align	4


	//----- nvinfo : EIATTR_CUDA_API_VERSION
	.align		4
        /*0000*/ 	.byte	0x04, 0x37
        /*0002*/ 	.short	(.L_2803 - .L_2802)
.L_2802:
        /*0004*/ 	.word	0x00000082


	//----- nvinfo : EIATTR_KPARAM_INFO
	.align		4
.L_2803:
        /*0008*/ 	.byte	0x04, 0x17
        /*000a*/ 	.short	(.L_2805 - .L_2804)
.L_2804:
        /*000c*/ 	.word	0x00000000
        /*0010*/ 	.short	0x0000
        /*0012*/ 	.short	0x0000
        /*0014*/ 	.byte	0x00, 0xf0, 0xa1, 0x04


	//----- nvinfo : EIATTR_SPARSE_MMA_MASK
	.align		4
.L_2805:
        /*0018*/ 	.byte	0x03, 0x50
        /*001a*/ 	.short	0x0000


	//----- nvinfo : EIATTR_MAXREG_COUNT
	.align		4
        /*001c*/ 	.byte	0x03, 0x1b
        /*001e*/ 	.short	0x00ff


	//----- nvinfo : EIATTR_NUM_BARRIERS
	.align		4
        /*0020*/ 	.byte	0x02, 0x4c
        /*0022*/ 	.byte	0x01
	.zero		1


	//----- nvinfo : EIATTR_MERCURY_ISA_VERSION
	.align		4
        /*0024*/ 	.byte	0x03, 0x5f
        /*0026*/ 	.short	0x0101


	//----- nvinfo : EIATTR_COOP_GROUP_MASK_REGIDS
	.align		4
        /*0028*/ 	.byte	0x04, 0x29
        /*002a*/ 	.short	(.L_2807 - .L_2806)


	//   ....[0]....
.L_2806:
        /*002c*/ 	.word	0xffffffff


	//   ....[1]....
        /*0030*/ 	.word	0xffffffff


	//   ....[2]....
        /*0034*/ 	.word	0xffffffff


	//   ....[3]....
        /*0038*/ 	.word	0xffffffff


	//   ....[4]....
        /*003c*/ 	.word	0xffffffff


	//   ....[5]....
        /*0040*/ 	.word	0xffffffff


	//   ....[6]....
        /*0044*/ 	.word	0xffffffff


	//   ....[7]....
        /*0048*/ 	.word	0xffffffff


	//   ....[8]....
        /*004c*/ 	.word	0xffffffff


	//   ....[9]....
        /*0050*/ 	.word	0xffffffff


	//   ....[10]....
        /*0054*/ 	.word	0x05000077


	//   ....[11]....
        /*0058*/ 	.word	0x05000077


	//   ....[12]....
        /*005c*/ 	.word	0x05000077


	//   ....[13]....
        /*0060*/ 	.word	0x05000077


	//   ....[14]....
        /*0064*/ 	.word	0x05000077


	//   ....[15]....
        /*0068*/ 	.word	0x05000077


	//   ....[16]....
        /*006c*/ 	.word	0x05000077


	//   ....[17]....
        /*0070*/ 	.word	0x05000077


	//   ....[18]....
        /*0074*/ 	.word	0x05000077


	//   ....[19]....
        /*0078*/ 	.word	0x05000077


	//----- nvinfo : EIATTR_COOP_GROUP_INSTR_OFFSETS
	.align		4
.L_2807:
        /*007c*/ 	.byte	0x04, 0x28
        /*007e*/ 	.short	(.L_2809 - .L_2808)


	//   ....[0]....
.L_2808:
        /*0080*/ 	.word	0x00000f70


	//   ....[1]....
        /*0084*/ 	.word	0x00000f90


	//   ....[2]....
        /*0088*/ 	.word	0x00000fb0


	//   ....[3]....
        /*008c*/ 	.word	0x00000fc0


	//   ....[4]....
        /*0090*/ 	.word	0x00000ff0


	//   ....[5]....
        /*0094*/ 	.word	0x00001000


	//   ....[6]....
        /*0098*/ 	.word	0x00001030


	//   ....[7]....
        /*009c*/ 	.word	0x00001050


	//   ....[8]....
        /*00a0*/ 	.word	0x00001060


	//   ....[9]....
        /*00a4*/ 	.word	0x00001080


	//   ....[10]....
        /*00a8*/ 	.word	0x000020c0


	//   ....[11]....
        /*00ac*/ 	.word	0x00002120


	//   ....[12]....
        /*00b0*/ 	.word	0x00002190


	//   ....[13]....
        /*00b4*/ 	.word	0x000021f0


	//   ....[14]....
        /*00b8*/ 	.word	0x00002250


	//   ....[15]....
        /*00bc*/ 	.word	0x000022b0


	//   ....[16]....
        /*00c0*/ 	.word	0x00002310


	//   ....[17]....
        /*00c4*/ 	.word	0x00002360


	//   ....[18]....
        /*00c8*/ 	.word	0x000023c0


	//   ....[19]....
        /*00cc*/ 	.word	0x00002410


	//----- nvinfo : EIATTR_EXIT_INSTR_OFFSETS
	.align		4
.L_2809:
        /*00d0*/ 	.byte	0x04, 0x1c
        /*00d2*/ 	.short	(.L_2811 - .L_2810)


	//   ....[0]....
.L_2810:
        /*00d4*/ 	.word	0x00002060


	//----- nvinfo : EIATTR_MAX_THREADS
	.align		4
.L_2811:
        /*00d8*/ 	.byte	0x04, 0x05
        /*00da*/ 	.short	(.L_2813 - .L_2812)
.L_2812:
        /*00dc*/ 	.word	0x00000080
        /*00e0*/ 	.word	0x00000001
        /*00e4*/ 	.word	0x00000001


	//----- nvinfo : EIATTR_CRS_STACK_SIZE
	.align		4
.L_2813:
        /*00e8*/ 	.byte	0x04, 0x1e
        /*00ea*/ 	.short	(.L_2815 - .L_2814)
.L_2814:
        /*00ec*/ 	.word	0x00000000


	//----- nvinfo : EIATTR_CBANK_PARAM_SIZE
	.align		4
.L_2815:
        /*00f0*/ 	.byte	0x03, 0x19
        /*00f2*/ 	.short	0x0128


	//----- nvinfo : EIATTR_PARAM_CBANK
	.align		4
        /*00f4*/ 	.byte	0x04, 0x0a
        /*00f6*/ 	.short	(.L_2817 - .L_2816)
	.align		4
.L_2816:
        /*00f8*/ 	.word	index@(.nv.constant0._ZN10layer_norm13ln_bwd_kernelINS_13Kernel_traitsIf13__nv_bfloat16fS2_fjLj2048ELj1ELj1ELj4ELj16ENS_18Kernel_traits_baseILj2048EfS2_fS2_fjLj128EEEEELb1ELb0ELb0ELb1EEEvNS_9BwdParamsE)
        /*00fc*/ 	.short	0x0210
        /*00fe*/ 	.short	0x0128


	//----- nvinfo : EIATTR_SW_WAR
	.align		4
.L_2817:
        /*0100*/ 	.byte	0x04, 0x36
        /*0102*/ 	.short	(.L_2819 - .L_2818)
.L_2818:
        /*0104*/ 	.word	0x00000008
.L_2819:


//--------------------- .nv.info._ZN10layer_norm22ln_bwd_finalize_kernelINS_22Kernel_traits_finalizeILj2048Ef13__nv_bfloat16fS2_fjLb0ELj1024ELj4ENS_18Kernel_traits_baseILj2048EfS2_fS2_fjLj1024EEEEELb0ELb0EEEvNS_9BwdParamsE --------------------------
	.section	.nv.info._ZN10layer_norm22ln_bwd_finalize_kernelINS_22Kernel_traits_finalizeILj2048Ef13__nv_bfloat16fS2_fjLb0ELj1024ELj4ENS_18Kernel_traits_baseILj2048EfS2_fS2_fjLj1024EEEEELb0ELb0EEEvNS_9BwdParamsE,"",@"SHT_CUDA_INFO"
	.sectionflags	@""
	.align	4


	//----- nvinfo : EIATTR_CUDA_API_VERSION
	.align		4
        /*0000*/ 	.byte	0x04, 0x37
        /*0002*/ 	.short	(.L_2821 - .L_2820)
.L_2820:
        /*0004*/ 	.word	0x00000082


	//----- nvinfo : EIATTR_KPARAM_INFO
	.align		4
.L_2821:
        /*0008*/ 	.byte	0x04, 0x17
        /*000a*/ 	.short	(.L_2823 - .L_2822)
.L_2822:
        /*000c*/ 	.word	0x00000000
        /*0010*/ 	.short	0x0000
        /*0012*/ 	.short	0x0000
        /*0014*/ 	.byte	0x00, 0xf0, 0xa1, 0x04


	//----- nvinfo : EIATTR_SPARSE_MMA_MASK
	.align		4
.L_2823:
        /*0018*/ 	.byte	0x03, 0x50
        /*001a*/ 	.short	0x0000


	//----- nvinfo : EIATTR_MAXREG_COUNT
	.align		4
        /*001c*/ 	.byte	0x03, 0x1b
        /*001e*/ 	.short	0x0040


	//----- nvinfo : EIATTR_NUM_BARRIERS
	.align		4
        /*0020*/ 	.byte	0x02, 0x4c
        /*0022*/ 	.byte	0x01
	.zero		1


	//----- nvinfo : EIATTR_MERCURY_ISA_VERSION
	.align		4
        /*0024*/ 	.byte	0x03, 0x5f
        /*0026*/ 	.short	0x0101


	//----- nvinfo : EIATTR_COOP_GROUP_MASK_REGIDS
	.align		4
        /*0028*/ 	.byte	0x04, 0x29
        /*002a*/ 	.short	(.L_2825 - .L_2824)


	//   ....[0]....
.L_2824:
        /*002c*/ 	.word	0xffffffff


	//   ....[1]....
        /*0030*/ 	.word	0xffffffff


	//   ....[2]....
        /*0034*/ 	.word	0xffffffff


	//   ....[3]....
        /*0038*/ 	.word	0xffffffff


	//   ....[4]....
        /*003c*/ 	.word	0xffffffff


	//   ....[5]....
        /*0040*/ 	.word	0xffffffff


	//   ....[6]....
        /*0044*/ 	.word	0xffffffff


	//   ....[7]....
        /*0048*/ 	.word	0xffffffff


	//   ....[8]....
        /*004c*/ 	.word	0xffffffff


	//   ....[9]....
        /*0050*/ 	.word	0xffffffff


	//   ....[10]....
        /*0054*/ 	.word	0x05000013


	//   ....[11]....
        /*0058*/ 	.word	0x05000013


	//   ....[12]....
        /*005c*/ 	.word	0x05000013


	//   ....[13]....
        /*0060*/ 	.word	0x05000013


	//   ....[14]....
        /*0064*/ 	.word	0x05000013


	//   ....[15]....
        /*0068*/ 	.word	0x05000013


	//   ....[16]....
        /*006c*/ 	.word	0x05000013


	//   ....[17]....
        /*0070*/ 	.word	0x05000013


	//   ....[18]....
        /*0074*/ 	.word	0x05000013


	//   ....[19]....
        /*0078*/ 	.word	0x05000013


	//----- nvinfo : EIATTR_COOP_GROUP_INSTR_OFFSETS
	.align		4
.L_2825:
        /*007c*/ 	.byte	0x04, 0x28
        /*007e*/ 	.short	(.L_2827 - .L_2826)


	//   ....[0]....
.L_2826:
        /*0080*/ 	.word	0x000008e0


	//   ....[1]....
        /*0084*/ 	.word	0x000008f0


	//   ....[2]....
        /*0088*/ 	.word	0x00000920


	//   ....[3]....
        /*008c*/ 	.word	0x00000930


	//   ....[4]....
        /*0090*/ 	.word	0x00000960


	//   ....[5]....
        /*0094*/ 	.word	0x00000970


	//   ....[6]....
        /*0098*/ 	.word	0x000009a0


	//   ....[7]....
        /*009c*/ 	.word	0x000009b0


	//   ....[8]....
        /*00a0*/ 	.word	0x000009e0


	//   ....[9]....
        /*00a4*/ 	.word	0x000009f0


	//   ....[10]....
        /*00a8*/ 	.word	0x00000bf0


	//   ....[11]....
        /*00ac*/ 	.word	0x00000c60


	//   ....[12]....
        /*00b0*/ 	.word	0x00000cd0


	//   ....[13]....
        /*00b4*/ 	.word	0x00000d40


	//   ....[14]....
        /*00b8*/ 	.word	0x00000db0


	//   ....[15]....
        /*00bc*/ 	.word	0x00000e10


	//   ....[16]....
        /*00c0*/ 	.word	0x00000e80


	//   ....[17]....
        /*00c4*/ 	.word	0x00000ef0


	//   ....[18]....
        /*00c8*/ 	.word	0x00000f60


	//   ....[19]....
        /*00cc*/ 	.word	0x00000fd0


	//----- nvinfo : EIATTR_EXIT_INSTR_OFFSETS
	.align		4
.L_2827:
        /*00d0*/ 	.byte	0x04, 0x1c
        /*00d2*/ 	.short	(.L_2829 - .L_2828)


	//   ....[0]....
.L_2828:
        /*00d4*/ 	.word	0x00000070


	//   ....[1]....
        /*00d8*/ 	.word	0x00000b90


	//----- nvinfo : EIATTR_MAX_THREADS
	.align		4
.L_2829:
        /*00dc*/ 	.byte	0x04, 0x05
        /*00de*/ 	.short	(.L_2831 - .L_2830)
.L_2830:
        /*00e0*/ 	.word	0x00000400
        /*00e4*/ 	.word	0x00000001
        /*00e8*/ 	.word	0x00000001


	//----- nvinfo : EIATTR_CRS_STACK_SIZE
	.align		4
.L_2831:
        /*00ec*/ 	.byte	0x04, 0x1e
        /*00ee*/ 	.short	(.L_2833 - .L_2832)
.L_2832:
        /*00f0*/ 	.word	0x00000000


	//----- nvinfo : EIATTR_CBANK_PARAM_SIZE
	.align		4
.L_2833:
        /*00f4*/ 	.byte	0x03, 0x19
        /*00f6*/ 	.short	0x0128


	//----- nvinfo : EIATTR_PARAM_CBANK
	.align		4
        /*00f8*/ 	.byte	0x04, 0x0a
        /*00fa*/ 	.short	(.L_2835 - .L_2834)
	.align		4
.L_2834:
        /*00fc*/ 	.word	index@(.nv.constant0._ZN10layer_norm22ln_bwd_finalize_kernelINS_22Kernel_traits_finalizeILj2048Ef13__nv_bfloat16fS2_fjLb0ELj1024ELj4ENS_18Kernel_traits_baseILj2048EfS2_fS2_fjLj1024EEEEELb0ELb0EEEvNS_9BwdParamsE)
        /*0100*/ 	.short	0x0210
        /*0102*/ 	.short	0x0128


	//----- nvinfo : EIATTR_SW_WAR
	.align		4
.L_2835:
        /*0104*/ 	.byte	0x04, 0x36
        /*0106*/ 	.short	(.L_2837 - .L_2836)
.L_2836:
        /*0108*/ 	.word	0x00000008
.L_2837:


//--------------------- .nv.info._ZN10layer_norm13ln_bwd_kernelINS_13Kernel_traitsIf13__nv_bfloat16fS2_fjLj2048ELj1ELj1ELj4ELj16ENS_18Kernel_traits_baseILj2048EfS2_fS2_fjLj128EEEEELb1ELb0ELb1ELb0EEEvNS_9BwdParamsE --------------------------
	.section	.nv.info._ZN10layer_norm13ln_bwd_kernelINS_13Kernel_traitsIf13__nv_bfloat16fS2_fjLj2048ELj1ELj1ELj4ELj16ENS_18Kernel_traits_baseILj2048EfS2_fS2_fjLj128EEEEELb1ELb0ELb1ELb0EEEvNS_9BwdParamsE,"",@"SHT_CUDA_INFO"
	.sectionflags	@""
	.align	4


	//----- nvinfo : EIATTR_CUDA_API_VERSION
	.align		4
        /*0000*/ 	.byte	0x04, 0x37
        /*0002*/ 	.short	(.L_2839 - .L_2838)
.L_2838:
        /*0004*/ 	.word	0x00000082


	//----- nvinfo : EIATTR_KPARAM_INFO
	.align		4
.L_2839:
        /*0008*/ 	.byte	0x04, 0x17
        /*000a*/ 	.short	(.L_2841 - .L_2840)
.L_2840:
        /*000c*/ 	.word	0x00000000
        /*0010*/ 	.short	0x0000
        /*0012*/ 	.short	0x0000
        /*0014*/ 	.byte	0x00, 0xf0, 0xa1, 0x04


	//----- nvinfo : EIATTR_SPARSE_MMA_MASK
	.align		4
.L_2841:
        /*0018*/ 	.byte	0x03, 0x50
        /*001a*/ 	.short	0x0000


	//----- nvinfo : EIATTR_MAXREG_COUNT
	.align		4
        /*001c*/ 	.byte	0x03, 0x1b
        /*001e*/ 	.short	0x00ff


	//----- nvinfo : EIATTR_NUM_BARRIERS
	.align		4
        /*0020*/ 	.byte	0x02, 0x4c
        /*0022*/ 	.byte	0x01
	.zero		1


	//----- nvinfo : EIATTR_MERCURY_ISA_VERSION
	.align		4
        /*0024*/ 	.byte	0x03, 0x5f
        /*0026*/ 	.short	0x0101


	//----- nvinfo : EIATTR_COOP_GROUP_MASK_REGIDS
	.align		4
        /*0028*/ 	.byte	0x04, 0x29
        /*002a*/ 	.short	(.L_2843 - .L_2842)


	//   ....[0]....
.L_2842:
        /*002c*/ 	.word	0xffffffff


	//   ....[1]....
        /*0030*/ 	.word	0xffffffff


	//   ....[2]....
        /*0034*/ 	.word	0xffffffff


	//   ....[3]....
        /*0038*/ 	.word	0xffffffff


	//   ....[4]....
        /*003c*/ 	.word	0xffffffff


	//   ....[5]....
        /*0040*/ 	.word	0xffffffff


	//   ....[6]....
        /*0044*/ 	.word	0xffffffff


	//   ....[7]....
        /*0048*/ 	.word	0xffffffff


	//   ....[8]....
        /*004c*/ 	.word	0xffffffff


	//   ....[9]....
        /*0050*/ 	.word	0xffffffff


	//   ....[10]....
        /*0054*/ 	.word	0x0500007c


	//   ....[11]....
        /*0058*/ 	.word	0x0500007c


	//   ....[12]....
        /*005c*/ 	.word	0x0500007c


	//   ....[13]....
        /*0060*/ 	.word	0x0500007c


	//   ....[14]....
        /*0064*/ 	.word	0x0500007c


	//   ....[15]....
        /*0068*/ 	.word	0x0500007c


	//   ....[16]....
        /*006c*/ 	.word	0x0500007c


	//   ....[17]....
        /*0070*/ 	.word	0x0500007c


	//   ....[18]....
        /*0074*/ 	.word	0x0500007c


	//   ....[19]....
        /*0078*/ 	.word	0x0500007c


	//----- nvinfo : EIATTR_COOP_GROUP_INSTR_OFFSETS
	.align		4
.L_2843:
        /*007c*/ 	.byte	0x04, 0x28
        /*007e*/ 	.short	(.L_2845 - .L_2844)


	//   ....[0]....
.L_2844:
        /*0080*/ 	.word	0x00001300


	//   ....[1]....
        /*0084*/ 	.word	0x00001310


	//   ....[2]....
        /*0088*/ 	.word	0x00001340


	//   ....[3]....
        /*008c*/ 	.word	0x00001350


	//   ....[4]....
        /*0090*/ 	.word	0x00001380


	//   ....[5]....
        /*0094*/ 	.word	0x00001390


	//   ....[6]....
        /*0098*/ 	.word	0x000013c0


	//   ....[7]....
        /*009c*/ 	.word	0x000013d0


	//   ....[8]....
        /*00a0*/ 	.word	0x00001400


	//   ....[9]....
        /*00a4*/ 	.word	0x00001410


	//   ....[10]....
        /*00a8*/ 	.word	0x00002ed0


	//   ....[11]....
        /*00ac*/ 	.word	0x00002f20


	//   ....[12]....
        /*00b0*/ 	.word	0x00002f90


	//   ....[13]....
        /*00b4*/ 	.word	0x00002ff0


	//   ....[14]....
        /*00b8*/ 	.word	0x00003060


	//   ....[15]....
        /*00bc*/ 	.word	0x000030c0


	//   ....[16]....
        /*00c0*/ 	.word	0x00003130


	//   ....[17]....
        /*00c4*/ 	.word	0x00003190


	//   ....[18]....
        /*00c8*/ 	.word	0x00003200


	//   ....[19]....
        /*00cc*/ 	.word	0x00003260


	//----- nvinfo : EIATTR_EXIT_INSTR_OFFSETS
	.align		4
.L_2845:
        /*00d0*/ 	.byte	0x04, 0x1c
        /*00d2*/ 	.short	(.L_2847 - .L_2846)


	//   ....[0]....
.L_2846:
        /*00d4*/ 	.word	0x00002de0


	//   ....[1]....
        /*00d8*/ 	.word	0x00002e70


	//----- nvinfo : EIATTR_MAX_THREADS
	.align		4
.L_2847:
        /*00dc*/ 	.byte	0x04, 0x05
        /*00de*/ 	.short	(.L_2849 - .L_2848)
.L_2848:
        /*00e0*/ 	.word	0x00000080
        /*00e4*/ 	.word	0x00000001
        /*00e8*/ 	.word	0x00000001


	//----- nvinfo : EIATTR_CRS_STACK_SIZE
	.align		4
.L_2849:
        /*00ec*/ 	.byte	0x04, 0x1e
        /*00ee*/ 	.short	(.L_2851 - .L_2850)
.L_2850:
        /*00f0*/ 	.word	0x00000000


	//----- nvinfo : EIATTR_CBANK_PARAM_SIZE
	.align		4
.L_2851:
        /*00f4*/ 	.byte	0x03, 0x19
        /*00f6*/ 	.short	0x0128


	//----- nvinfo : EIATTR_PARAM_CBANK
	.align		4
        /*00f8*/ 	.byte	0x04, 0x0a
        /*00fa*/ 	.short	(.L_2853 - .L_2852)
	.align		4
.L_2852:
        /*00fc*/ 	.word	index@(.nv.constant0._ZN10layer_norm13ln_bwd_kernelINS_13Kernel_traitsIf13__nv_bfloat16fS2_fjLj2048ELj1ELj1ELj4ELj16ENS_18Kernel_traits_baseILj2048EfS2_fS2_fjLj128EEEEELb1ELb0ELb1ELb0EEEvNS_9BwdParamsE)
        /*0100*/ 	.short	0x0210
        /*0102*/ 	.short	0x0128


	//----- nvinfo : EIATTR_SW_WAR
	.align		4
.L_2853:
        /*0104*/ 	.byte	0x04, 0x36
        /*0106*/ 	.short	(.L_2855 - .L_2854)
.L_2854:
        /*0108*/ 	.word	0x00000008
.L_2855:


//--------------------- .nv.info._ZN10layer_norm22ln_bwd_finalize_kernelINS_22Kernel_traits_finalizeILj2048Ef13__nv_bfloat16fS2_fjLb0ELj1024ELj4ENS_18Kernel_traits_baseILj2048EfS2_fS2_fjLj1024EEEEELb0ELb1EEEvNS_9BwdParamsE --------------------------
	.section	.nv.info._ZN10layer_norm22ln_bwd_finalize_kernelINS_22Kernel_traits_finalizeILj2048Ef13__nv_bfloat16fS2_fjLb0ELj1024ELj4ENS_18Kernel_traits_baseILj2048EfS2_fS2_fjLj1024EEEEELb0ELb1EEEvNS_9BwdParamsE,"",@"SHT_CUDA_INFO"
	.sectionflags	@""
	.align	4


	//----- nvinfo : EIATTR_CUDA_API_VERSION
	.align		4
        /*0000*/ 	.byte	0x04, 0x37
        /*0002*/ 	.short	(.L_2857 - .L_2856)
.L_2856:
        /*0004*/ 	.word	0x00000082


	//----- nvinfo : EIATTR_KPARAM_INFO
	.align		4
.L_2857:
        /*0008*/ 	.byte	0x04, 0x17
        /*000a*/ 	.short	(.L_2859 - .L_2858)
.L_2858:
        /*000c*/ 	.word	0x00000000
        /*0010*/ 	.short	0x0000
        /*0012*/ 	.short	0x0000
        /*0014*/ 	.byte	0x00, 0xf0, 0xa1, 0x04


	//----- nvinfo : EIATTR_SPARSE_MMA_MASK
	.align		4
.L_2859:
        /*0018*/ 	.byte	0x03, 0x50
        /*001a*/ 	.short	0x0000


	//----- nvinfo : EIATTR_MAXREG_COUNT
	.align		4
        /*001c*/ 	.byte	0x03, 0x1b
        /*001e*/ 	.short	0x0040


	//----- nvinfo : EIATTR_NUM_BARRIERS
	.align		4
        /*0020*/ 	.byte	0x02, 0x4c
        /*0022*/ 	.byte	0x01
	.zero		1


	//----- nvinfo : EIATTR_MERCURY_ISA_VERSION
	.align		4
        /*0024*/ 	.byte	0x03, 0x5f
        /*0026*/ 	.short	0x0101


	//----- nvinfo : EIATTR_COOP_GROUP_MASK_REGIDS
	.align		4
        /*0028*/ 	.byte	0x04, 0x29
        /*002a*/ 	.short	(.L_2861 - .L_2860)


	//   ....[0]....
.L_2860:
        /*002c*/ 	.word	0xffffffff


	//   ....[1]....
        /*0030*/ 	.word	0xffffffff


	//   ....[2]....
        /*0034*/ 	.word	0xffffffff


	//   ....[3]....
        /*0038*/ 	.word	0xffffffff


	//   ....[4]....
        /*003c*/ 	.word	0xffffffff


	//   ....[5]....
        /*0040*/ 	.word	0xffffffff


	//   ....[6]....
        /*0044*/ 	.word	0xffffffff


	//   ....[7]....
        /*0048*/ 	.word	0xffffffff


	//   ....[8]....
        /*004c*/ 	.word	0xffffffff


	//   ....[9]....
        /*0050*/ 	.word	0xffffffff


	//   ....[10]....
        /*0054*/ 	.word	0x05000011


	//   ....[11]....
        /*0058*/ 	.word	0x05000011


	//   ....[12]....
        /*005c*/ 	.word	0x05000011


	//   ....[13]....
        /*0060*/ 	.word	0x05000011


	//   ....[14]....
        /*0064*/ 	.word	0x05000011


	//   ....[15]....
        /*0068*/ 	.word	0x05000011


	//   ....[16]....
        /*006c*/ 	.word	0x05000011


	//   ....[17]....
        /*0070*/ 	.word	0x05000011


	//   ....[18]....
        /*0074*/ 	.word	0x05000011


	//   ....[19]....
        /*0078*/ 	.word	0x05000011


	//----- nvinfo : EIATTR_COOP_GROUP_INSTR_OFFSETS
	.align		4
.L_2861:
        /*007c*/ 	.byte	0x04, 0x28
        /*007e*/ 	.short	(.L_2863 - .L_2862)


	//   ....[0]....
.L_2862:
        /*0080*/ 	.word	0x000008e0


	//   ....[1]....
        /*0084*/ 	.word	0x000008f0


	//   ....[2]....
        /*0088*/ 	.word	0x00000920


	//   ....[3]....
        /*008c*/ 	.word	0x00000930


	//   ....[4]....
        /*0090*/ 	.word	0x00000960


	//   ....[5]....
        /*0094*/ 	.word	0x00000970


	//   ....[6]....
        /*0098*/ 	.word	0x000009a0


	//   ....[7]....
        /*009c*/ 	.word	0x000009b0


	//   ....[8]....
        /*00a0*/ 	.word	0x000009e0


	//   ....[9]....
        /*00a4*/ 	.word	0x000009f0


	//   ....[10]....
        /*00a8*/ 	.word	0x00000ba0


	//   ....[11]....
        /*00ac*/ 	.word	0x00000c10


	//   ....[12]....
        /*00b0*/ 	.word	0x00000c80


	//   ....[13]....
        /*00b4*/ 	.word	0x00000cf0


	//   ....[14]....
        /*00b8*/ 	.word	0x00000d60


	//   ....[15]....
        /*00bc*/ 	.word	0x00000dc0


	//   ....[16]....
        /*00c0*/ 	.word	0x00000e30


	//   ....[17]....
        /*00c4*/ 	.word	0x00000ea0


	//   ....[18]....
        /*00c8*/ 	.word	0x00000f10


	//   ....[19]....
        /*00cc*/ 	.word	0x00000f80


	//----- nvinfo : EIATTR_EXIT_INSTR_OFFSETS
	.align		4
.L_2863:
        /*00d0*/ 	.byte	0x04, 0x1c
        /*00d2*/ 	.short	(.L_2865 - .L_2864)


	//   ....[0]....
.L_2864:
        /*00d4*/ 	.word	0x00000070


	//   ....[1]....
        /*00d8*/ 	.word	0x00000b40


	//----- nvinfo : EIATTR_MAX_THREADS
	.align		4
.L_2865:
        /*00dc*/ 	.byte	0x04, 0x05
        /*00de*/ 	.short	(.L_2867 - .L_2866)
.L_2866:
        /*00e0*/ 	.word	0x00000400
        /*00e4*/ 	.word	0x00000001
        /*00e8*/ 	.word	0x00000001


	//----- nvinfo : EIATTR_CRS_STACK_SIZE
	.align		4
.L_2867:
        /*00ec*/ 	.byte	0x04, 0x1e
        /*00ee*/ 	.short	(.L_2869 - .L_2868)
.L_2868:
        /*00f0*/ 	.word	0x00000000


	//----- nvinfo : EIATTR_CBANK_PARAM_SIZE
	.align		4
.L_2869:
        /*00f4*/ 	.byte	0x03, 0x19
        /*00f6*/ 	.short	0x0128


	//----- nvinfo : EIATTR_PARAM_CBANK
	.align		4
        /*00f8*/ 	.byte	0x04, 0x0a
        /*00fa*/ 	.short	(.L_2871 - .L_2870)
	.align		4
.L_2870:
        /*00fc*/ 	.word	index@(.nv.constant0._ZN10layer_norm22ln_bwd_finalize_kernelINS_22Kernel_traits_finalizeILj2048Ef13__nv_bfloat16fS2_fjLb0ELj1024ELj4ENS_18Kernel_traits_baseILj2048EfS2_fS2_fjLj1024EEEEELb0ELb1EEEvNS_9BwdParamsE)
        /*0100*/ 	.short	0x0210
        /*0102*/ 	.short	0x0128


	//----- nvinfo : EIATTR_SW_WAR
	.align		4
.L_2871:
        /*0104*/ 	.byte	0x04, 0x36
        /*0106*/ 	.short	(.L_2873 - .L_2872)
.L_2872:
        /*0108*/ 	.word	0x00000008
.L_2873:


//--------------------- .nv.info._ZN10layer_norm13ln_bwd_kernelINS_13Kernel_traitsIf13__nv_bfloat16fS2_fjLj2048ELj1ELj1ELj4ELj16ENS_18Kernel_traits_baseILj2048EfS2_fS2_fjLj128EEEEELb1ELb0ELb1ELb1EEEvNS_9BwdParamsE --------------------------
	.section	.nv.info._ZN10layer_norm13ln_bwd_kernelINS_13Kernel_traitsIf13__nv_bfloat16fS2_fjLj2048ELj1ELj1ELj4ELj16ENS_18Kernel_traits_baseILj2048EfS2_fS2_fjLj128EEEEELb1ELb0ELb1ELb1EEEvNS_9BwdParamsE,"",@"SHT_CUDA_INFO"
	.sectionflags	@""
	.align	4


	//----- nvinfo : EIATTR_CUDA_API_VERSION
	.align		4
        /*0000*/ 	.byte	0x04, 0x37
        /*0002*/ 	.short	(.L_2875 - .L_2874)
.L_2874:
        /*0004*/ 	.word	0x00000082


	//----- nvinfo : EIATTR_KPARAM_INFO
	.align		4
.L_2875:
        /*0008*/ 	.byte	0x04, 0x17
        /*000a*/ 	.short	(.L_2877 - .L_2876)
.L_2876:
        /*000c*/ 	.word	0x00000000
        /*0010*/ 	.short	0x0000
        /*0012*/ 	.short	0x0000
        /*0014*/ 	.byte	0x00, 0xf0, 0xa1, 0x04


	//----- nvinfo : EIATTR_SPARSE_MMA_MASK
	.align		4
.L_2877:
        /*0018*/ 	.byte	0x03, 0x50
        /*001a*/ 	.short	0x0000


	//----- nvinfo : EIATTR_MAXREG_COUNT
	.align		4
        /*001c*/ 	.byte	0x03, 0x1b
        /*001e*/ 	.short	0x00ff


	//----- nvinfo : EIATTR_NUM_BARRIERS
	.align		4
        /*0020*/ 	.byte	0x02, 0x4c
        /*0022*/ 	.byte	0x01
	.zero		1


	//----- nvinfo : EIATTR_MERCURY_ISA_VERSION
	.align		4
        /*0024*/ 	.byte	0x03, 0x5f
        /*0026*/ 	.short	0x0101


	//----- nvinfo : EIATTR_COOP_GROUP_MASK_REGIDS
	.align		4
        /*0028*/ 	.byte	0x04, 0x29
        /*002a*/ 	.short	(.L_2879 - .L_2878)


	//   ....[0]....
.L_2878:
        /*002c*/ 	.word	0xffffffff


	//   ....[1]....
        /*0030*/ 	.word	0xffffffff


	//   ....[2]....
        /*0034*/ 	.word	0xffffffff


	//   ....[3]....
        /*0038*/ 	.word	0xffffffff


	//   ....[4]....
        /*003c*/ 	.word	0xffffffff


	//   ....[5]....
        /*0040*/ 	.word	0xffffffff


	//   ....[6]....
        /*0044*/ 	.word	0xffffffff


	//   ....[7]....
        /*0048*/ 	.word	0xffffffff


	//   ....[8]....
        /*004c*/ 	.word	0xffffffff


	//   ....[9]....
        /*0050*/ 	.word	0xffffffff


	//   ....[10]....
        /*0054*/ 	.word	0x0500007a


	//   ....[11]....
        /*0058*/ 	.word	0x0500007a


	//   ....[12]....
        /*005c*/ 	.word	0x0500007a


	//   ....[13]....
        /*0060*/ 	.word	0x0500007a


	//   ....[14]....
        /*0064*/ 	.word	0x0500007a


	//   ....[15]....
        /*0068*/ 	.word	0x0500007a


	//   ....[16]....
        /*006c*/ 	.word	0x0500007a


	//   ....[17]....
        /*0070*/ 	.word	0x0500007a


	//   ....[18]....
        /*0074*/ 	.word	0x0500007a


	//   ....[19]....
        /*0078*/ 	.word	0x0500007a


	//----- nvinfo : EIATTR_COOP_GROUP_INSTR_OFFSETS
	.align		4
.L_2879:
        /*007c*/ 	.byte	0x04, 0x28
        /*007e*/ 	.short	(.L_2881 - .L_2880)


	//   ....[0]....
.L_2880:
        /*0080*/ 	.word	0x00001290


	//   ....[1]....
        /*0084*/ 	.word	0x000012a0


	//   ....[2]....
        /*0088*/ 	.word	0x000012d0


	//   ....[3]....
        /*008c*/ 	.word	0x000012e0


	//   ....[4]....
        /*0090*/ 	.word	0x00001310


	//   ....[5]....
        /*0094*/ 	.word	0x00001320


	//   ....[6]....
        /*0098*/ 	.word	0x00001350


	//   ....[7]....
        /*009c*/ 	.word	0x00001360


	//   ....[8]....
        /*00a0*/ 	.word	0x00001390


	//   ....[9]....
        /*00a4*/ 	.word	0x000013a0


	//   ....[10]....
        /*00a8*/ 	.word	0x00002c90


	//   ....[11]....
        /*00ac*/ 	.word	0x00002ce0


	//   ....[12]....
        /*00b0*/ 	.word	0x00002d50


	//   ....[13]....
        /*00b4*/ 	.word	0x00002db0


	//   ....[14]....
        /*00b8*/ 	.word	0x00002e20


	//   ....[15]....
        /*00bc*/ 	.word	0x00002e80


	//   ....[16]....
        /*00c0*/ 	.word	0x00002ef0


	//   ....[17]....
        /*00c4*/ 	.word	0x00002f50


	//   ....[18]....
        /*00c8*/ 	.word	0x00002fc0


	//   ....[19]....
        /*00cc*/ 	.word	0x00003020


	//----- nvinfo : EIATTR_EXIT_INSTR_OFFSETS
	.align		4
.L_2881:
        /*00d0*/ 	.byte	0x04, 0x1c
        /*00d2*/ 	.short	(.L_2883 - .L_2882)


	//   ....[0]....
.L_2882:
        /*00d4*/ 	.word	0x00002c30


	//----- nvinfo : EIATTR_MAX_THREADS
	.align		4
.L_2883:
        /*00d8*/ 	.byte	0x04, 0x05
        /*00da*/ 	.short	(.L_2885 - .L_2884)
.L_2884:
        /*00dc*/ 	.word	0x00000080
        /*00e0*/ 	.word	0x00000001
        /*00e4*/ 	.word	0x00000001


	//----- nvinfo : EIATTR_CRS_STACK_SIZE
	.align		4
.L_2885:
        /*00e8*/ 	.byte	0x04, 0x1e
        /*00ea*/ 	.short	(.L_2887 - .L_2886)
.L_2886:
        /*00ec*/ 	.word	0x00000000


	//----- nvinfo : EIATTR_CBANK_PARAM_SIZE
	.align		4
.L_2887:
        /*00f0*/ 	.byte	0x03, 0x19
        /*00f2*/ 	.short	0x0128


	//----- nvinfo : EIATTR_PARAM_CBANK
	.align		4
        /*00f4*/ 	.byte	0x04, 0x0a
        /*00f6*/ 	.short	(.L_2889 - .L_2888)
	.align		4
.L_2888:
        /*00f8*/ 	.word	index@(.nv.constant0._ZN10layer_norm13ln_bwd_kernelINS_13Kernel_traitsIf13__nv_bfloat16fS2_fjLj2048ELj1ELj1ELj4ELj16ENS_18Kernel_traits_baseILj2048EfS2_fS2_fjLj128EEEEELb1ELb0ELb1ELb1EEEvNS_9BwdParamsE)
        /*00fc*/ 	.short	0x0210
        /*00fe*/ 	.short	0x0128


	//----- nvinfo : EIATTR_SW_WAR
	.align		4
.L_2889:
        /*0100*/ 	.byte	0x04, 0x36
        /*0102*/ 	.short	(.L_2891 - .L_2890)
.L_2890:
        /*0104*/ 	.word	0x00000008
.L_2891:


//--------------------- .nv.info._ZN10layer_norm13ln_bwd_kernelINS_13Kernel_traitsIf13__nv_bfloat16fS2_fjLj2048ELj1ELj1ELj4ELj16ENS_18Kernel_traits_baseILj2048EfS2_fS2_fjLj128EEEEELb1ELb1ELb0ELb0EEEvNS_9BwdParamsE --------------------------
	.section	.nv.info._ZN10layer_norm13ln_bwd_kernelINS_13Kernel_traitsIf13__nv_bfloat16fS2_fjLj2048ELj1ELj1ELj4ELj16ENS_18Kernel_traits_baseILj2048EfS2_fS2_fjLj128EEEEELb1ELb1ELb0ELb0EEEvNS_9BwdParamsE,"",@"SHT_CUDA_INFO"
	.sectionflags	@""
	.align	4


	//----- nvinfo : EIATTR_CUDA_API_VERSION
	.align		4
        /*0000*/ 	.byte	0x04, 0x37
        /*0002*/ 	.short	(.L_2893 - .L_2892)
.L_2892:
        /*0004*/ 	.word	0x00000082


	//----- nvinfo : EIATTR_KPARAM_INFO
	.align		4
.L_2893:
        /*0008*/ 	.byte	0x04, 0x17
        /*000a*/ 	.short	(.L_2895 - .L_2894)
.L_2894:
        /*000c*/ 	.word	0x00000000
        /*0010*/ 	.short	0x0000
        /*0012*/ 	.short	0x0000
        /*0014*/ 	.byte	0x00, 0xf0, 0xa1, 0x04


	//----- nvinfo : EIATTR_SPARSE_MMA_MASK
	.align		4
.L_2895:
        /*0018*/ 	.byte	0x03, 0x50
        /*001a*/ 	.short	0x0000


	//----- nvinfo : EIATTR_MAXREG_COUNT
	.align		4
        /*001c*/ 	.byte	0x03, 0x1b
        /*001e*/ 	.short	0x00ff


	//----- nvinfo : EIATTR_NUM_BARRIERS
	.align		4
        /*0020*/ 	.byte	0x02, 0x4c
        /*0022*/ 	.byte	0x01
	.zero		1


	//----- nvinfo : EIATTR_MERCURY_ISA_VERSION
	.align		4
        /*0024*/ 	.byte	0x03, 0x5f
        /*0026*/ 	.short	0x0101


	//----- nvinfo : EIATTR_COOP_GROUP_MASK_REGIDS
	.align		4
        /*0028*/ 	.byte	0x04, 0x29
        /*002a*/ 	.short	(.L_2897 - .L_2896)


	//   ....[0]....
.L_2896:
        /*002c*/ 	.word	0xffffffff


	//   ....[1]....
        /*0030*/ 	.word	0xffffffff


	//   ....[2]....
        /*0034*/ 	.word	0xffffffff


	//   ....[3]....
        /*0038*/ 	.word	0xffffffff


	//   ....[4]....
        /*003c*/ 	.word	0xffffffff


	//   ....[5]....
        /*0040*/ 	.word	0xffffffff


	//   ....[6]....
        /*0044*/ 	.word	0xffffffff


	//   ....[7]....
        /*0048*/ 	.word	0xffffffff


	//   ....[8]....
        /*004c*/ 	.word	0xffffffff


	//   ....[9]....
        /*0050*/ 	.word	0xffffffff


	//   ....[10]....
        /*0054*/ 	.word	0x05000099


	//   ....[11]....
        /*0058*/ 	.word	0x05000099


	//   ....[12]....
        /*005c*/ 	.word	0x05000099


	//   ....[13]....
        /*0060*/ 	.word	0x05000099


	//   ....[14]....
        /*0064*/ 	.word	0x05000099


	//   ....[15]....
        /*0068*/ 	.word	0x05000099


	//   ....[16]....
        /*006c*/ 	.word	0x05000099


	//   ....[17]....
        /*0070*/ 	.word	0x05000099


	//   ....[18]....
        /*0074*/ 	.word	0x05000099


	//   ....[19]....
        /*0078*/ 	.word	0x05000099


	//----- nvinfo : EIATTR_COOP_GROUP_INSTR_OFFSETS
	.align		4
.L_2897:
        /*007c*/ 	.byte	0x04, 0x28
        /*007e*/ 	.short	(.L_2899 - .L_2898)


	//   ....[0]....
.L_2898:
        /*0080*/ 	.word	0x000011a0


	//   ....[1]....
        /*0084*/ 	.word	0x000011b0


	//   ....[2]....
        /*0088*/ 	.word	0x000011e0


	//   ....[3]....
        /*008c*/ 	.word	0x000011f0


	//   ....[4]....
        /*0090*/ 	.word	0x00001220


	//   ....[5]....
        /*0094*/ 	.word	0x00001230


	//   ....[6]....
        /*0098*/ 	.word	0x00001260


	//   ....[7]....
        /*009c*/ 	.word	0x00001270


	//   ....[8]....
        /*00a0*/ 	.word	0x000012a0


	//   ....[9]....
        /*00a4*/ 	.word	0x000012b0


	//   ....[10]....
        /*00a8*/ 	.word	0x000028c0


	//   ....[11]....
        /*00ac*/ 	.word	0x00002910


	//   ....[12]....
        /*00b0*/ 	.word	0x00002980


	//   ....[13]....
        /*00b4*/ 	.word	0x000029e0


	//   ....[14]....
        /*00b8*/ 	.word	0x00002a50


	//   ....[15]....
        /*00bc*/ 	.word	0x00002ab0


	//   ....[16]....
        /*00c0*/ 	.word	0x00002b20


	//   ....[17]....
        /*00c4*/ 	.word	0x00002b80


	//   ....[18]....
        /*00c8*/ 	.word	0x00002bf0


	//   ....[19]....
        /*00cc*/ 	.word	0x00002c50


	//----- nvinfo : EIATTR_EXIT_INSTR_OFFSETS
	.align		4
.L_2899:
        /*00d0*/ 	.byte	0x04, 0x1c
        /*00d2*/ 	.short	(.L_2901 - .L_2900)


	//   ....[0]....
.L_2900:
        /*00d4*/ 	.word	0x00002790


	//   ....[1]....
        /*00d8*/ 	.word	0x00002860


	//----- nvinfo : EIATTR_MAX_THREADS
	.align		4
.L_2901:
        /*00dc*/ 	.byte	0x04, 0x05
        /*00de*/ 	.short	(.L_2903 - .L_2902)
.L_2902:
        /*00e0*/ 	.word	0x00000080
        /*00e4*/ 	.word	0x00000001
        /*00e8*/ 	.word	0x00000001


	//----- nvinfo : EIATTR_CRS_STACK_SIZE
	.align		4
.L_2903:
        /*00ec*/ 	.byte	0x04, 0x1e
        /*00ee*/ 	.short	(.L_2905 - .L_2904)
.L_2904:
        /*00f0*/ 	.word	0x00000000


	//----- nvinfo : EIATTR_CBANK_PARAM_SIZE
	.align		4
.L_2905:
        /*00f4*/ 	.byte	0x03, 0x19
        /*00f6*/ 	.short	0x0128


	//----- nvinfo : EIATTR_PARAM_CBANK
	.align		4
        /*00f8*/ 	.byte	0x04, 0x0a
        /*00fa*/ 	.short	(.L_2907 - .L_2906)
	.align		4
.L_2906:
        /*00fc*/ 	.word	index@(.nv.constant0._ZN10layer_norm13ln_bwd_kernelINS_13Kernel_traitsIf13__nv_bfloat16fS2_fjLj2048ELj1ELj1ELj4ELj16ENS_18Kernel_traits_baseILj2048EfS2_fS2_fjLj128EEEEELb1ELb1ELb0ELb0EEEvNS_9BwdParamsE)
        /*0100*/ 	.short	0x0210
        /*0102*/ 	.short	0x0128


	//----- nvinfo : EIATTR_SW_WAR
	.align		4
.L_2907:
        /*0104*/ 	.byte	0x04, 0x36
        /*0106*/ 	.short	(.L_2909 - .L_2908)
.L_2908:
        /*0108*/ 	.word	0x00000008
.L_2909:


//--------------------- .nv.info._ZN10layer_norm13ln_bwd_kernelINS_13Kernel_traitsIf13__nv_bfloat16fS2_fjLj2048ELj1ELj1ELj4ELj16ENS_18Kernel_traits_baseILj2048EfS2_fS2_fjLj128EEEEELb1ELb1ELb0ELb1EEEvNS_9BwdParamsE --------------------------
	.section	.nv.info._ZN10layer_norm13ln_bwd_kernelINS_13Kernel_traitsIf13__nv_bfloat16fS2_fjLj2048ELj1ELj1ELj4ELj16ENS_18Kernel_traits_baseILj2048EfS2_fS2_fjLj128EEEEELb1ELb1ELb0ELb1EEEvNS_9BwdParamsE,"",@"SHT_CUDA_INFO"
	.sectionflags	@""
	.align	4


	//----- nvinfo : EIATTR_CUDA_API_VERSION
	.align		4
        /*0000*/ 	.byte	0x04, 0x37
        /*0002*/ 	.short	(.L_2911 - .L_2910)
.L_2910:
        /*0004*/ 	.word	0x00000082


	//----- nvinfo : EIATTR_KPARAM_INFO
	.align		4
.L_2911:
        /*0008*/ 	.byte	0x04, 0x17
        /*000a*/ 	.short	(.L_2913 - .L_2912)
.L_2912:
        /*000c*/ 	.word	0x00000000
        /*0010*/ 	.short	0x0000
        /*0012*/ 	.short	0x0000
        /*0014*/ 	.byte	0x00, 0xf0, 0xa1, 0x04


	//----- nvinfo : EIATTR_SPARSE_MMA_MASK
	.align		4
.L_2913:
        /*0018*/ 	.byte	0x03, 0x50
        /*001a*/ 	.short	0x0000


	//----- nvinfo : EIATTR_MAXREG_COUNT
	.align		4
        /*001c*/ 	.byte	0x03, 0x1b
        /*001e*/ 	.short	0x00ff


	//----- nvinfo : EIATTR_NUM_BARRIERS
	.align		4
        /*0020*/ 	.byte	0x02, 0x4c
        /*0022*/ 	.byte	0x01
	.zero		1


	//----- nvinfo : EIATTR_MERCURY_ISA_VERSION
	.align		4
        /*0024*/ 	.byte	0x03, 0x5f
        /*0026*/ 	.short	0x0101


	//----- nvinfo : EIATTR_COOP_GROUP_MASK_REGIDS
	.align		4
        /*0028*/ 	.byte	0x04, 0x29
        /*002a*/ 	.short	(.L_2915 - .L_2914)


	//   ....[0]....
.L_2914:
        /*002c*/ 	.word	0xffffffff


	//   ....[1]....
        /*0030*/ 	.word	0xffffffff


	//   ....[2]....
        /*0034*/ 	.word	0xffffffff


	//   ....[3]....
        /*0038*/ 	.word	0xffffffff


	//   ....[4]....
        /*003c*/ 	.word	0xffffffff


	//   ....[5]....
        /*0040*/ 	.word	0xffffffff


	//   ....[6]....
        /*0044*/ 	.word	0xffffffff


	//   ....[7]....
        /*0048*/ 	.word	0xffffffff


	//   ....[8]....
        /*004c*/ 	.word	0xffffffff


	//   ....[9]....
        /*0050*/ 	.word	0xffffffff


	//   ....[10]....
        /*0054*/ 	.word	0x05000054


	//   ....[11]....
        /*0058*/ 	.word	0x05000054


	//   ....[12]....
        /*005c*/ 	.word	0x05000054


	//   ....[13]....
        /*0060*/ 	.word	0x05000054


	//   ....[14]....
        /*0064*/ 	.word	0x05000054


	//   ....[15]....
        /*0068*/ 	.word	0x05000054


	//   ....[16]....
        /*006c*/ 	.word	0x05000054


	//   ....[17]....
        /*0070*/ 	.word	0x05000054


	//   ....[18]....
        /*0074*/ 	.word	0x05000054


	//   ....[19]....
        /*0078*/ 	.word	0x05000054


	//----- nvinfo : EIATTR_COOP_GROUP_INSTR_OFFSETS
	.align		4
.L_2915:
        /*007c*/ 	.byte	0x04, 0x28
        /*007e*/ 	.short	(.L_2917 - .L_2916)


	//   ....[0]....
.L_2916:
        /*0080*/ 	.word	0x00001180


	//   ....[1]....
        /*0084*/ 	.word	0x00001190


	//   ....[2]....
        /*0088*/ 	.word	0x000011c0


	//   ....[3]....
        /*008c*/ 	.word	0x000011d0


	//   ....[4]....
        /*0090*/ 	.word	0x00001200


	//   ....[5]....
        /*0094*/ 	.word	0x00001210


	//   ....[6]....
        /*0098*/ 	.word	0x00001240


	//   ....[7]....
        /*009c*/ 	.word	0x00001250


	//   ....[8]....
        /*00a0*/ 	.word	0x00001280


	//   ....[9]....
        /*00a4*/ 	.word	0x00001290


	//   ....[10]....
        /*00a8*/ 	.word	0x00002950


	//   ....[11]....
        /*00ac*/ 	.word	0x000029b0


	//   ....[12]....
        /*00b0*/ 	.word	0x00002a10


	//   ....[13]....
        /*00b4*/ 	.word	0x00002a70


	//   ....[14]....
        /*00b8*/ 	.word	0x00002ae0


	//   ....[15]....
        /*00bc*/ 	.word	0x00002b40


	//   ....[16]....
        /*00c0*/ 	.word	0x00002bb0


	//   ....[17]....
        /*00c4*/ 	.word	0x00002c10


	//   ....[18]....
        /*00c8*/ 	.word	0x00002c80


	//   ....[19]....
        /*00cc*/ 	.word	0x00002ce0


	//----- nvinfo : EIATTR_EXIT_INSTR_OFFSETS
	.align		4
.L_2917:
        /*00d0*/ 	.byte	0x04, 0x1c
        /*00d2*/ 	.short	(.L_2919 - .L_2918)


	//   ....[0]....
.L_2918:
        /*00d4*/ 	.word	0x00002900


	//----- nvinfo : EIATTR_MAX_THREADS
	.align		4
.L_2919:
        /*00d8*/ 	.byte	0x04, 0x05
        /*00da*/ 	.short	(.L_2921 - .L_2920)
.L_2920:
        /*00dc*/ 	.word	0x00000080
        /*00e0*/ 	.word	0x00000001
        /*00e4*/ 	.word	0x00000001


	//----- nvinfo : EIATTR_CRS_STACK_SIZE
	.align		4
.L_2921:
        /*00e8*/ 	.byte	0x04, 0x1e
        /*00ea*/ 	.short	(.L_2923 - .L_2922)
.L_2922:
        /*00ec*/ 	.word	0x00000000


	//----- nvinfo : EIATTR_CBANK_PARAM_SIZE
	.align		4
.L_2923:
        /*00f0*/ 	.byte	0x03, 0x19
        /*00f2*/ 	.short	0x0128


	//----- nvinfo : EIATTR_PARAM_CBANK
	.align		4
        /*00f4*/ 	.byte	0x04, 0x0a
        /*00f6*/ 	.short	(.L_2925 - .L_2924)
	.align		4
.L_2924:
        /*00f8*/ 	.word	index@(.nv.constant0._ZN10layer_norm13ln_bwd_kernelINS_13Kernel_traitsIf13__nv_bfloat16fS2_fjLj2048ELj1ELj1ELj4ELj16ENS_18Kernel_traits_baseILj2048EfS2_fS2_fjLj128EEEEELb1ELb1ELb0ELb1EEEvNS_9BwdParamsE)
        /*00fc*/ 	.short	0x0210
        /*00fe*/ 	.short	0x0128


	//----- nvinfo : EIATTR_SW_WAR
	.align		4
.L_2925:
        /*0100*/ 	.byte	0x04, 0x36
        /*0102*/ 	.short	(.L_2927 - .L_2926)
.L_2926:
        /*0104*/ 	.word	0x00000008
.L_2927:


//--------------------- .nv.info._ZN10layer_norm22ln_bwd_finalize_kernelINS_22Kernel_traits_finalizeILj2048Ef13__nv_bfloat16fS2_fjLb1ELj1024ELj4ENS_18Kernel_traits_baseILj2048EfS2_fS2_fjLj1024EEEEELb1ELb0EEEvNS_9BwdParamsE --------------------------
	.section	.nv.info._ZN10layer_norm22ln_bwd_finalize_kernelINS_22Kernel_traits_finalizeILj2048Ef13__nv_bfloat16fS2_fjLb1ELj1024ELj4ENS_18Kernel_traits_baseILj2048EfS2_fS2_fjLj1024EEEEELb1ELb0EEEvNS_9BwdParamsE,"",@"SHT_CUDA_INFO"
	.sectionflags	@""
	.align	4


	//----- nvinfo : EIATTR_CUDA_API_VERSION
	.align		4
        /*0000*/ 	.byte	0x04, 0x37
        /*0002*/ 	.short	(.L_2929 - .L_2928)
.L_2928:
        /*0004*/ 	.word	0x00000082


	//----- nvinfo : EIATTR_KPARAM_INFO
	.align		4
.L_2929:
        /*0008*/ 	.byte	0x04, 0x17
        /*000a*/ 	.short	(.L_2931 - .L_2930)
.L_2930:
        /*000c*/ 	.word	0x00000000
        /*0010*/ 	.short	0x0000
        /*0012*/ 	.short	0x0000
        /*0014*/ 	.byte	0x00, 0xf0, 0xa1, 0x04


	//----- nvinfo : EIATTR_SPARSE_MMA_MASK
	.align		4
.L_2931:
        /*0018*/ 	.byte	0x03, 0x50
        /*001a*/ 	.short	0x0000


	//----- nvinfo : EIATTR_MAXREG_COUNT
	.align		4
        /*001c*/ 	.byte	0x03, 0x1b
        /*001e*/ 	.short	0x0040


	//----- nvinfo : EIATTR_NUM_BARRIERS
	.align		4
        /*0020*/ 	.byte	0x02, 0x4c
        /*0022*/ 	.byte	0x01
	.zero		1


	//----- nvinfo : EIATTR_MERCURY_ISA_VERSION
	.align		4
        /*0024*/ 	.byte	0x03, 0x5f
        /*0026*/ 	.short	0x0101


	//----- nvinfo : EIATTR_COOP_GROUP_MASK_REGIDS
	.align		4
        /*0028*/ 	.byte	0x04, 0x29
        /*002a*/ 	.short	(.L_2933 - .L_2932)


	//   ....[0]....
.L_2932:
        /*002c*/ 	.word	0xffffffff


	//   ....[1]....
        /*0030*/ 	.word	0xffffffff


	//   ....[2]....
        /*0034*/ 	.word	0xffffffff


	//   ....[3]....
        /*0038*/ 	.word	0xffffffff


	//   ....[4]....
        /*003c*/ 	.word	0xffffffff


	//   ....[5]....
        /*0040*/ 	.word	0xffffffff


	//   ....[6]....
        /*0044*/ 	.word	0xffffffff


	//   ....[7]....
        /*0048*/ 	.word	0xffffffff


	//   ....[8]....
        /*004c*/ 	.word	0xffffffff


	//   ....[9]....
        /*0050*/ 	.word	0xffffffff


	//   ....[10]....
        /*0054*/ 	.word	0xffffffff


	//   ....[11]....
        /*0058*/ 	.word	0xffffffff


	//   ....[12]....
        /*005c*/ 	.word	0xffffffff


	//   ....[13]....
        /*0060*/ 	.word	0xffffffff


	//   ....[14]....
        /*0064*/ 	.word	0xffffffff


	//   ....[15]....
        /*0068*/ 	.word	0x05000014


	//   ....[16]....
        /*006c*/ 	.word	0x05000014


	//   ....[17]....
        /*0070*/ 	.word	0x05000014


	//   ....[18]....
        /*0074*/ 	.word	0x05000014


	//   ....[19]....
        /*0078*/ 	.word	0x05000014


	//   ....[20]....
        /*007c*/ 	.word	0x05000014


	//   ....[21]....
        /*0080*/ 	.word	0x05000014


	//   ....[22]....
        /*0084*/ 	.word	0x05000014


	//   ....[23]....
        /*0088*/ 	.word	0x05000014


	//   ....[24]....
        /*008c*/ 	.word	0x05000014


	//   ....[25]....
        /*0090*/ 	.word	0x05000014


	//   ....[26]....
        /*0094*/ 	.word	0x05000014


	//   ....[27]....
        /*0098*/ 	.word	0x05000014


	//   ....[28]....
        /*009c*/ 	.word	0x05000014


	//   ....[29]....
        /*00a0*/ 	.word	0x05000014


	//----- nvinfo : EIATTR_COOP_GROUP_INSTR_OFFSETS
	.align		4
.L_2933:
        /*00a4*/ 	.byte	0x04, 0x28
        /*00a6*/ 	.short	(.L_2935 - .L_2934)


	//   ....[0]....
.L_2934:
        /*00a8*/ 	.word	0x00000ad0


	//   ....[1]....
        /*00ac*/ 	.word	0x00000ae0


	//   ....[2]....
        /*00b0*/ 	.word	0x00000af0


	//   ....[3]....
        /*00b4*/ 	.word	0x00000b20


	//   ....[4]....
        /*00b8*/ 	.word	0x00000b40


	//   ....[5]....
        /*00bc*/ 	.word	0x00000b50


	//   ....[6]....
        /*00c0*/ 	.word	0x00000b90


	//   ....[7]....
        /*00c4*/ 	.word	0x00000ba0


	//   ....[8]....
        /*00c8*/ 	.word	0x00000bb0


	//   ....[9]....
        /*00cc*/ 	.word	0x00000be0


	//   ....[10]....
        /*00d0*/ 	.word	0x00000c00


	//   ....[11]....
        /*00d4*/ 	.word	0x00000c10


	//   ....[12]....
        /*00d8*/ 	.word	0x00000c40


	//   ....[13]....
        /*00dc*/ 	.word	0x00000c60


	//   ....[14]....
        /*00e0*/ 	.word	0x00000c70


	//   ....[15]....
        /*00e4*/ 	.word	0x00000ef0


	//   ....[16]....
        /*00e8*/ 	.word	0x00000f60


	//   ....[17]....
        /*00ec*/ 	.word	0x00000fd0


	//   ....[18]....
        /*00f0*/ 	.word	0x00001040


	//   ....[19]....
        /*00f4*/ 	.word	0x000010b0


	//   ....[20]....
        /*00f8*/ 	.word	0x00001110


	//   ....[21]....
        /*00fc*/ 	.word	0x00001180


	//   ....[22]....
        /*0100*/ 	.word	0x000011f0


	//   ....[23]....
        /*0104*/ 	.word	0x00001260


	//   ....[24]....
        /*0108*/ 	.word	0x000012d0


	//   ....[25]....
        /*010c*/ 	.word	0x00001330


	//   ....[26]....
        /*0110*/ 	.word	0x000013a0


	//   ....[27]....
        /*0114*/ 	.word	0x00001410


	//   ....[28]....
        /*0118*/ 	.word	0x00001480


	//   ....[29]....
        /*011c*/ 	.word	0x000014f0


	//----- nvinfo : EIATTR_EXIT_INSTR_OFFSETS
	.align		4
.L_2935:
        /*0120*/ 	.byte	0x04, 0x1c
        /*0122*/ 	.short	(.L_2937 - .L_2936)


	//   ....[0]....
.L_2936:
        /*0124*/ 	.word	0x00000070


	//   ....[1]....
        /*0128*/ 	.word	0x00000e90


	//----- nvinfo : EIATTR_MAX_THREADS
	.align		4
.L_2937:
        /*012c*/ 	.byte	0x04, 0x05
        /*012e*/ 	.short	(.L_2939 - .L_2938)
.L_2938:
        /*0130*/ 	.word	0x00000400
        /*0134*/ 	.word	0x00000001
        /*0138*/ 	.word	0x00000001


	//----- nvinfo : EIATTR_CRS_STACK_SIZE
	.align		4
.L_2939:
        /*013c*/ 	.byte	0x04, 0x1e
        /*013e*/ 	.short	(.L_2941 - .L_2940)
.L_2940:
        /*0140*/ 	.word	0x00000000


	//----- nvinfo : EIATTR_CBANK_PARAM_SIZE
	.align		4
.L_2941:
        /*0144*/ 	.byte	0x03, 0x19
        /*0146*/ 	.short	0x0128


	//----- nvinfo : EIATTR_PARAM_CBANK
	.align		4
        /*0148*/ 	.byte	0x04, 0x0a
        /*014a*/ 	.short	(.L_2943 - .L_2942)
	.align		4
.L_2942:
        /*014c*/ 	.word	index@(.nv.constant0._ZN10layer_norm22ln_bwd_finalize_kernelINS_22Kernel_traits_finalizeILj2048Ef13__nv_bfloat16fS2_fjLb1ELj1024ELj4ENS_18Kernel_traits_baseILj2048EfS2_fS2_fjLj1024EEEEELb1ELb0EEEvNS_9BwdParamsE)
        /*0150*/ 	.short	0x0210
        /*0152*/ 	.short	0x0128


	//----- nvinfo : EIATTR_SW_WAR
	.align		4
.L_2943:
        /*0154*/ 	.byte	0x04, 0x36
        /*0156*/ 	.short	(.L_2945 - .L_2944)
.L_2944:
        /*0158*/ 	.word	0x00000008
.L_2945:


//--------------------- .nv.info._ZN10layer_norm13ln_bwd_kernelINS_13Kernel_traitsIf13__nv_bfloat16fS2_fjLj2048ELj1ELj1ELj4ELj16ENS_18Kernel_traits_baseILj2048EfS2_fS2_fjLj128EEEEELb1ELb1ELb1ELb0EEEvNS_9BwdParamsE --------------------------
	.section	.nv.info._ZN10layer_norm13ln_bwd_kernelINS_13Kernel_traitsIf13__nv_bfloat16fS2_fjLj2048ELj1ELj1ELj4ELj16ENS_18Kernel_traits_baseILj2048EfS2_fS2_fjLj128EEEEELb1ELb1ELb1ELb0EEEvNS_9BwdParamsE,"",@"SHT_CUDA_INFO"
	.sectionflags	@""
	.align	4


	//----- nvinfo : EIATTR_CUDA_API_VERSION
	.align		4
        /*0000*/ 	.byte	0x04, 0x37
        /*0002*/ 	.short	(.L_2947 - .L_2946)
.L_2946:
        /*0004*/ 	.word	0x00000082


	//----- nvinfo : EIATTR_KPARAM_INFO
	.align		4
.L_2947:
        /*0008*/ 	.byte	0x04, 0x17
        /*000a*/ 	.short	(.L_2949 - .L_2948)
.L_2948:
        /*000c*/ 	.word	0x00000000
        /*0010*/ 	.short	0x0000
        /*0012*/ 	.short	0x0000
        /*0014*/ 	.byte	0x00, 0xf0, 0xa1, 0x04


	//----- nvinfo : EIATTR_SPARSE_MMA_MASK
	.align		4
.L_2949:
        /*0018*/ 	.byte	0x03, 0x50
        /*001a*/ 	.short	0x0000


	//----- nvinfo : EIATTR_MAXREG_COUNT
	.align		4
        /*001c*/ 	.byte	0x03, 0x1b
        /*001e*/ 	.short	0x00ff


	//----- nvinfo : EIATTR_NUM_BARRIERS
	.align		4
        /*0020*/ 	.byte	0x02, 0x4c
        /*0022*/ 	.byte	0x01
	.zero		1


	//----- nvinfo : EIATTR_MERCURY_ISA_VERSION
	.align		4
        /*0024*/ 	.byte	0x03, 0x5f
        /*0026*/ 	.short	0x0101


	//----- nvinfo : EIATTR_COOP_GROUP_MASK_REGIDS
	.align		4
        /*0028*/ 	.byte	0x04, 0x29
        /*002a*/ 	.short	(.L_2951 - .L_2950)


	//   ....[0]....
.L_2950:
        /*002c*/ 	.word	0xffffffff


	//   ....[1]....
        /*0030*/ 	.word	0xffffffff


	//   ....[2]....
        /*0034*/ 	.word	0xffffffff


	//   ....[3]....
        /*0038*/ 	.word	0xffffffff


	//   ....[4]....
        /*003c*/ 	.word	0xffffffff


	//   ....[5]....
        /*0040*/ 	.word	0xffffffff


	//   ....[6]....
        /*0044*/ 	.word	0xffffffff


	//   ....[7]....
        /*0048*/ 	.word	0xffffffff


	//   ....[8]....
        /*004c*/ 	.word	0xffffffff


	//   ....[9]....
        /*0050*/ 	.word	0xffffffff


	//   ....[10]....
        /*0054*/ 	.word	0x05000082


	//   ....[11]....
        /*0058*/ 	.word	0x05000082


	//   ....[12]....
        /*005c*/ 	.word	0x05000082


	//   ....[13]....
        /*0060*/ 	.word	0x05000082


	//   ....[14]....
        /*0064*/ 	.word	0x05000082


	//   ....[15]....
        /*0068*/ 	.word	0x05000082


	//   ....[16]....
        /*006c*/ 	.word	0x05000082


	//   ....[17]....
        /*0070*/ 	.word	0x05000082


	//   ....[18]....
        /*0074*/ 	.word	0x05000082


	//   ....[19]....
        /*0078*/ 	.word	0x05000082


	//----- nvinfo : EIATTR_COOP_GROUP_INSTR_OFFSETS
	.align		4
.L_2951:
        /*007c*/ 	.byte	0x04, 0x28
        /*007e*/ 	.short	(.L_2953 - .L_2952)


	//   ....[0]....
.L_2952:
        /*0080*/ 	.word	0x00001410


	//   ....[1]....
        /*0084*/ 	.word	0x00001420


	//   ....[2]....
        /*0088*/ 	.word	0x00001450


	//   ....[3]....
        /*008c*/ 	.word	0x00001460


	//   ....[4]....
        /*0090*/ 	.word	0x00001490


	//   ....[5]....
        /*0094*/ 	.word	0x000014a0


	//   ....[6]....
        /*0098*/ 	.word	0x000014d0


	//   ....[7]....
        /*009c*/ 	.word	0x000014e0


	//   ....[8]....
        /*00a0*/ 	.word	0x00001510


	//   ....[9]....
        /*00a4*/ 	.word	0x00001520


	//   ....[10]....
        /*00a8*/ 	.word	0x00003a80


	//   ....[11]....
        /*00ac*/ 	.word	0x00003ad0


	//   ....[12]....
        /*00b0*/ 	.word	0x00003b40


	//   ....[13]....
        /*00b4*/ 	.word	0x00003ba0


	//   ....[14]....
        /*00b8*/ 	.word	0x00003c10


	//   ....[15]....
        /*00bc*/ 	.word	0x00003c70


	//   ....[16]....
        /*00c0*/ 	.word	0x00003ce0


	//   ....[17]....
        /*00c4*/ 	.word	0x00003d40


	//   ....[18]....
        /*00c8*/ 	.word	0x00003db0


	//   ....[19]....
        /*00cc*/ 	.word	0x00003e10


	//----- nvinfo : EIATTR_EXIT_INSTR_OFFSETS
	.align		4
.L_2953:
        /*00d0*/ 	.byte	0x04, 0x1c
        /*00d2*/ 	.short	(.L_2955 - .L_2954)


	//   ....[0]....
.L_2954:
        /*00d4*/ 	.word	0x00003950


	//   ....[1]....
        /*00d8*/ 	.word	0x00003a20


	//----- nvinfo : EIATTR_MAX_THREADS
	.align		4
.L_2955:
        /*00dc*/ 	.byte	0x04, 0x05
        /*00de*/ 	.short	(.L_2957 - .L_2956)
.L_2956:
        /*00e0*/ 	.word	0x00000080
        /*00e4*/ 	.word	0x00000001
        /*00e8*/ 	.word	0x00000001


	//----- nvinfo : EIATTR_CRS_STACK_SIZE
	.align		4
.L_2957:
        /*00ec*/ 	.byte	0x04, 0x1e
        /*00ee*/ 	.short	(.L_2959 - .L_2958)
.L_2958:
        /*00f0*/ 	.word	0x00000000


	//----- nvinfo : EIATTR_CBANK_PARAM_SIZE
	.align		4
.L_2959:
        /*00f4*/ 	.byte	0x03, 0x19
        /*00f6*/ 	.short	0x0128


	//----- nvinfo : EIATTR_PARAM_CBANK
	.align		4
        /*00f8*/ 	.byte	0x04, 0x0a
        /*00fa*/ 	.short	(.L_2961 - .L_2960)
	.align		4
.L_2960:
        /*00fc*/ 	.word	index@(.nv.constant0._ZN10layer_norm13ln_bwd_kernelINS_13Kernel_traitsIf13__nv_bfloat16fS2_fjLj2048ELj1ELj1ELj4ELj16ENS_18Kernel_traits_baseILj2048EfS2_fS2_fjLj128EEEEELb1ELb1ELb1ELb0EEEvNS_9BwdParamsE)
        /*0100*/ 	.short	0x0210
        /*0102*/ 	.short	0x0128


	//----- nvinfo : EIATTR_SW_WAR
	.align		4
.L_2961:
        /*0104*/ 	.byte	0x04, 0x36
        /*0106*/ 	.short	(.L_2963 - .L_2962)
.L_2962:
        /*0108*/ 	.word	0x00000008
.L_2963:


//--------------------- .nv.info._ZN10layer_norm22ln_bwd_finalize_kernelINS_22Kernel_traits_finalizeILj2048Ef13__nv_bfloat16fS2_fjLb1ELj1024ELj4ENS_18Kernel_traits_baseILj2048EfS2_fS2_fjLj1024EEEEELb1ELb1EEEvNS_9BwdParamsE --------------------------
	.section	.nv.info._ZN10layer_norm22ln_bwd_finalize_kernelINS_22Kernel_traits_finalizeILj2048Ef13__nv_bfloat16fS2_fjLb1ELj1024ELj4ENS_18Kernel_traits_baseILj2048EfS2_fS2_fjLj1024EEEEELb1ELb1EEEvNS_9BwdParamsE,"",@"SHT_CUDA_INFO"
	.sectionflags	@""
	.align	4


	//----- nvinfo : EIATTR_CUDA_API_VERSION
	.align		4
        /*0000*/ 	.byte	0x04, 0x37
        /*0002*/ 	.short	(.L_2965 - .L_2964)
.L_2964:
        /*0004*/ 	.word	0x00000082


	//----- nvinfo : EIATTR_KPARAM_INFO
	.align		4
.L_2965:
        /*0008*/ 	.byte	0x04, 0x17
        /*000a*/ 	.short	(.L_2967 - .L_2966)
.L_2966:
        /*000c*/ 	.word	0x00000000
        /*0010*/ 	.short	0x0000
        /*0012*/ 	.short	0x0000
        /*0014*/ 	.byte	0x00, 0xf0, 0xa1, 0x04


	//----- nvinfo : EIATTR_SPARSE_MMA_MASK
	.align		4
.L_2967:
        /*0018*/ 	.byte	0x03, 0x50
        /*001a*/ 	.short	0x0000


	//----- nvinfo : EIATTR_MAXREG_COUNT
	.align		4
        /*001c*/ 	.byte	0x03, 0x1b
        /*001e*/ 	.short	0x0040


	//----- nvinfo : EIATTR_NUM_BARRIERS
	.align		4
        /*0020*/ 	.byte	0x02, 0x4c
        /*0022*/ 	.byte	0x01
	.zero		1


	//----- nvinfo : EIATTR_MERCURY_ISA_VERSION
	.align		4
        /*0024*/ 	.byte	0x03, 0x5f
        /*0026*/ 	.short	0x0101


	//----- nvinfo : EIATTR_COOP_GROUP_MASK_REGIDS
	.align		4
        /*0028*/ 	.byte	0x04, 0x29
        /*002a*/ 	.short	(.L_2969 - .L_2968)


	//   ....[0]....
.L_2968:
        /*002c*/ 	.word	0xffffffff


	//   ....[1]....
        /*0030*/ 	.word	0xffffffff


	//   ....[2]....
        /*0034*/ 	.word	0xffffffff


	//   ....[3]....
        /*0038*/ 	.word	0xffffffff


	//   ....[4]....
        /*003c*/ 	.word	0xffffffff


	//   ....[5]....
        /*0040*/ 	.word	0xffffffff


	//   ....[6]....
        /*0044*/ 	.word	0xffffffff


	//   ....[7]....
        /*0048*/ 	.word	0xffffffff


	//   ....[8]....
        /*004c*/ 	.word	0xffffffff


	//   ....[9]....
        /*0050*/ 	.word	0xffffffff


	//   ....[10]....
        /*0054*/ 	.word	0xffffffff


	//   ....[11]....
        /*0058*/ 	.word	0xffffffff


	//   ....[12]....
        /*005c*/ 	.word	0xffffffff


	//   ....[13]....
        /*0060*/ 	.word	0xffffffff


	//   ....[14]....
        /*0064*/ 	.word	0xffffffff


	//   ....[15]....
        /*0068*/ 	.word	0x05000014


	//   ....[16]....
        /*006c*/ 	.word	0x05000014


	//   ....[17]....
        /*0070*/ 	.word	0x05000014


	//   ....[18]....
        /*0074*/ 	.word	0x05000014


	//   ....[19]....
        /*0078*/ 	.word	0x05000014


	//   ....[20]....
        /*007c*/ 	.word	0x05000014


	//   ....[21]....
        /*0080*/ 	.word	0x05000014


	//   ....[22]....
        /*0084*/ 	.word	0x05000014


	//   ....[23]....
        /*0088*/ 	.word	0x05000014


	//   ....[24]....
        /*008c*/ 	.word	0x05000014


	//   ....[25]....
        /*0090*/ 	.word	0x05000014


	//   ....[26]....
        /*0094*/ 	.word	0x05000014


	//   ....[27]....
        /*0098*/ 	.word	0x05000014


	//   ....[28]....
        /*009c*/ 	.word	0x05000014


	//   ....[29]....
        /*00a0*/ 	.word	0x05000014


	//----- nvinfo : EIATTR_COOP_GROUP_INSTR_OFFSETS
	.align		4
.L_2969:
        /*00a4*/ 	.byte	0x04, 0x28
        /*00a6*/ 	.short	(.L_2971 - .L_2970)


	//   ....[0]....
.L_2970:
        /*00a8*/ 	.word	0x00000ab0


	//   ....[1]....
        /*00ac*/ 	.word	0x00000ac0


	//   ....[2]....
        /*00b0*/ 	.word	0x00000ad0


	//   ....[3]....
        /*00b4*/ 	.word	0x00000b00


	//   ....[4]....
        /*00b8*/ 	.word	0x00000b20


	//   ....[5]....
        /*00bc*/ 	.word	0x00000b30


	//   ....[6]....
        /*00c0*/ 	.word	0x00000b60


	//   ....[7]....
        /*00c4*/ 	.word	0x00000b80


	//   ....[8]....
        /*00c8*/ 	.word	0x00000b90


	//   ....[9]....
        /*00cc*/ 	.word	0x00000bc0


	//   ....[10]....
        /*00d0*/ 	.word	0x00000be0


	//   ....[11]....
        /*00d4*/ 	.word	0x00000bf0


	//   ....[12]....
        /*00d8*/ 	.word	0x00000c20


	//   ....[13]....
        /*00dc*/ 	.word	0x00000c40


	//   ....[14]....
        /*00e0*/ 	.word	0x00000c50


	//   ....[15]....
        /*00e4*/ 	.word	0x00000eb0


	//   ....[16]....
        /*00e8*/ 	.word	0x00000f20


	//   ....[17]....
        /*00ec*/ 	.word	0x00000f90


	//   ....[18]....
        /*00f0*/ 	.word	0x00001000


	//   ....[19]....
        /*00f4*/ 	.word	0x00001070


	//   ....[20]....
        /*00f8*/ 	.word	0x000010d0


	//   ....[21]....
        /*00fc*/ 	.word	0x00001140


	//   ....[22]....
        /*0100*/ 	.word	0x000011b0


	//   ....[23]....
        /*0104*/ 	.word	0x00001220


	//   ....[24]....
        /*0108*/ 	.word	0x00001290


	//   ....[25]....
        /*010c*/ 	.word	0x000012f0


	//   ....[26]....
        /*0110*/ 	.word	0x00001360


	//   ....[27]....
        /*0114*/ 	.word	0x000013d0


	//   ....[28]....
        /*0118*/ 	.word	0x00001440


	//   ....[29]....
        /*011c*/ 	.word	0x000014b0


	//----- nvinfo : EIATTR_EXIT_INSTR_OFFSETS
	.align		4
.L_2971:
        /*0120*/ 	.byte	0x04, 0x1c
        /*0122*/ 	.short	(.L_2973 - .L_2972)


	//   ....[0]....
.L_2972:
        /*0124*/ 	.word	0x00000070


	//   ....[1]....
        /*0128*/ 	.word	0x00000e50


	//----- nvinfo : EIATTR_MAX_THREADS
	.align		4
.L_2973:
        /*012c*/ 	.byte	0x04, 0x05
        /*012e*/ 	.short	(.L_2975 - .L_2974)
.L_2974:
        /*0130*/ 	.word	0x00000400
        /*0134*/ 	.word	0x00000001
        /*0138*/ 	.word	0x00000001


	//----- nvinfo : EIATTR_CRS_STACK_SIZE
	.align		4
.L_2975:
        /*013c*/ 	.byte	0x04, 0x1e
        /*013e*/ 	.short	(.L_2977 - .L_2976)
.L_2976:
        /*0140*/ 	.word	0x00000000


	//----- nvinfo : EIATTR_CBANK_PARAM_SIZE
	.align		4
.L_2977:
        /*0144*/ 	.byte	0x03, 0x19
        /*0146*/ 	.short	0x0128


	//----- nvinfo : EIATTR_PARAM_CBANK
	.align		4
        /*0148*/ 	.byte	0x04, 0x0a
        /*014a*/ 	.short	(.L_2979 - .L_2978)
	.align		4
.L_2978:
        /*014c*/ 	.word	index@(.nv.constant0._ZN10layer_norm22ln_bwd_finalize_kernelINS_22Kernel_traits_finalizeILj2048Ef13__nv_bfloat16fS2_fjLb1ELj1024ELj4ENS_18Kernel_traits_baseILj2048EfS2_fS2_fjLj1024EEEEELb1ELb1EEEvNS_9BwdParamsE)
        /*0150*/ 	.short	0x0210
        /*0152*/ 	.short	0x0128


	//----- nvinfo : EIATTR_SW_WAR
	.align		4
.L_2979:
        /*0154*/ 	.byte	0x04, 0x36
        /*0156*/ 	.short	(.L_2981 - .L_2980)
.L_2980:
        /*0158*/ 	.word	0x00000008
.L_2981:


//--------------------- .nv.info._ZN10layer_norm13ln_bwd_kernelINS_13Kernel_traitsIf13__nv_bfloat16fS2_fjLj2048ELj1ELj1ELj4ELj16ENS_18Kernel_traits_baseILj2048EfS2_fS2_fjLj128EEEEELb1ELb1ELb1ELb1EEEvNS_9BwdParamsE --------------------------
	.section	.nv.info._ZN10layer_norm13ln_bwd_kernelINS_13Kernel_traitsIf13__nv_bfloat16fS2_fjLj2048ELj1ELj1ELj4ELj16ENS_18Kernel_traits_baseILj2048EfS2_fS2_fjLj128EEEEELb1ELb1ELb1ELb1EEEvNS_9BwdParamsE,"",@"SHT_CUDA_INFO"
	.sectionflags	@""
	.align	4


	//----- nvinfo : EIATTR_CUDA_API_VERSION
	.align		4
        /*0000*/ 	.byte	0x04, 0x37
        /*0002*/ 	.short	(.L_2983 - .L_2982)
.L_2982:
        /*0004*/ 	.word	0x00000082


	//----- nvinfo : EIATTR_KPARAM_INFO
	.align		4
.L_2983:
        /*0008*/ 	.byte	0x04, 0x17
        /*000a*/ 	.short	(.L_2985 - .L_2984)
.L_2984:
        /*000c*/ 	.word	0x00000000
        /*0010*/ 	.short	0x0000
        /*0012*/ 	.short	0x0000
        /*0014*/ 	.byte	0x00, 0xf0, 0xa1, 0x04


	//----- nvinfo : EIATTR_SPARSE_MMA_MASK
	.align		4
.L_2985:
        /*0018*/ 	.byte	0x03, 0x50
        /*001a*/ 	.short	0x0000


	//----- nvinfo : EIATTR_MAXREG_COUNT
	.align		4
        /*001c*/ 	.byte	0x03, 0x1b
        /*001e*/ 	.short	0x00ff


	//----- nvinfo : EIATTR_NUM_BARRIERS
	.align		4
        /*0020*/ 	.byte	0x02, 0x4c
        /*0022*/ 	.byte	0x01
	.zero		1


	//----- nvinfo : EIATTR_MERCURY_ISA_VERSION
	.align		4
        /*0024*/ 	.byte	0x03, 0x5f
        /*0026*/ 	.short	0x0101


	//----- nvinfo : EIATTR_COOP_GROUP_MASK_REGIDS
	.align		4
        /*0028*/ 	.byte	0x04, 0x29
        /*002a*/ 	.short	(.L_2987 - .L_2986)


	//   ....[0]....
.L_2986:
        /*002c*/ 	.word	0xffffffff


	//   ....[1]....
        /*0030*/ 	.word	0xffffffff


	//   ....[2]....
        /*0034*/ 	.word	0xffffffff


	//   ....[3]....
        /*0038*/ 	.word	0xffffffff


	//   ....[4]....
        /*003c*/ 	.word	0xffffffff


	//   ....[5]....
        /*0040*/ 	.word	0xffffffff


	//   ....[6]....
        /*0044*/ 	.word	0xffffffff


	//   ....[7]....
        /*0048*/ 	.word	0xffffffff


	//   ....[8]....
        /*004c*/ 	.word	0xffffffff


	//   ....[9]....
        /*0050*/ 	.word	0xffffffff


	//   ....[10]....
        /*0054*/ 	.word	0x05000095


	//   ....[11]....
        /*0058*/ 	.word	0x05000095


	//   ....[12]....
        /*005c*/ 	.word	0x05000095


	//   ....[13]....
        /*0060*/ 	.word	0x05000095


	//   ....[14]....
        /*0064*/ 	.word	0x05000095


	//   ....[15]....
        /*0068*/ 	.word	0x05000095


	//   ....[16]....
        /*006c*/ 	.word	0x05000095


	//   ....[17]....
        /*0070*/ 	.word	0x05000095


	//   ....[18]....
        /*0074*/ 	.word	0x05000095


	//   ....[19]....
        /*0078*/ 	.word	0x05000095


	//----- nvinfo : EIATTR_COOP_GROUP_INSTR_OFFSETS
	.align		4
.L_2987:
        /*007c*/ 	.byte	0x04, 0x28
        /*007e*/ 	.short	(.L_2989 - .L_2988)


	//   ....[0]....
.L_2988:
        /*0080*/ 	.word	0x000013b0


	//   ....[1]....
        /*0084*/ 	.word	0x000013c0


	//   ....[2]....
        /*0088*/ 	.word	0x000013f0


	//   ....[3]....
        /*008c*/ 	.word	0x00001400


	//   ....[4]....
        /*0090*/ 	.word	0x00001430


	//   ....[5]....
        /*0094*/ 	.word	0x00001440


	//   ....[6]....
        /*0098*/ 	.word	0x00001470


	//   ....[7]....
        /*009c*/ 	.word	0x00001480


	//   ....[8]....
        /*00a0*/ 	.word	0x000014b0


	//   ....[9]....
        /*00a4*/ 	.word	0x000014c0


	//   ....[10]....
        /*00a8*/ 	.word	0x00003810


	//   ....[11]....
        /*00ac*/ 	.word	0x00003860


	//   ....[12]....
        /*00b0*/ 	.word	0x000038d0


	//   ....[13]....
        /*00b4*/ 	.word	0x00003930


	//   ....[14]....
        /*00b8*/ 	.word	0x000039a0


	//   ....[15]....
        /*00bc*/ 	.word	0x00003a00


	//   ....[16]....
        /*00c0*/ 	.word	0x00003a70


	//   ....[17]....
        /*00c4*/ 	.word	0x00003ad0


	//   ....[18]....
        /*00c8*/ 	.word	0x00003b40


	//   ....[19]....
        /*00cc*/ 	.word	0x00003ba0


	//----- nvinfo : EIATTR_EXIT_INSTR_OFFSETS
	.align		4
.L_2989:
        /*00d0*/ 	.byte	0x04, 0x1c
        /*00d2*/ 	.short	(.L_2991 - .L_2990)


	//   ....[0]....
.L_2990:
        /*00d4*/ 	.word	0x000037b0


	//----- nvinfo : EIATTR_MAX_THREADS
	.align		4
.L_2991:
        /*00d8*/ 	.byte	0x04, 0x05
        /*00da*/ 	.short	(.L_2993 - .L_2992)
.L_2992:
        /*00dc*/ 	.word	0x00000080
        /*00e0*/ 	.word	0x00000001
        /*00e4*/ 	.word	0x00000001


	//----- nvinfo : EIATTR_CRS_STACK_SIZE
	.align		4
.L_2993:
        /*00e8*/ 	.byte	0x04, 0x1e
        /*00ea*/ 	.short	(.L_2995 - .L_2994)
.L_2994:
        /*00ec*/ 	.word	0x00000000


	//----- nvinfo : EIATTR_CBANK_PARAM_SIZE
	.align		4
.L_2995:
        /*00f0*/ 	.byte	0x03, 0x19
        /*00f2*/ 	.short	0x0128


	//----- nvinfo : EIATTR_PARAM_CBANK
	.align		4
        /*00f4*/ 	.byte	0x04, 0x0a
        /*00f6*/ 	.short	(.L_2997 - .L_2996)
	.align		4
.L_2996:
        /*00f8*/ 	.word	index@(.nv.constant0._ZN10layer_norm13ln_bwd_kernelINS_13Kernel_traitsIf13__nv_bfloat16fS2_fjLj2048ELj1ELj1ELj4ELj16ENS_18Kernel_traits_baseILj2048EfS2_fS2_fjLj128EEEEELb1ELb1ELb1ELb1EEEvNS_9BwdParamsE)
        /*00fc*/ 	.short	0x0210
        /*00fe*/ 	.short	0x0128


	//----- nvinfo : EIATTR_SW_WAR
	.align		4
.L_2997:
        /*0100*/ 	.byte	0x04, 0x36
        /*0102*/ 	.short	(.L_2999 - .L_2998)
.L_2998:
        /*0104*/ 	.word	0x00000008
.L_2999:


//--------------------- .nv.info._ZN10layer_norm13ln_bwd_kernelINS_13Kernel_traitsIf6__halfS2_S2_fjLj2048ELj1ELj1ELj4ELj16ENS_18Kernel_traits_baseILj2048EfS2_S2_S2_fjLj128EEEEELb0ELb0ELb0ELb0EEEvNS_9BwdParamsE --------------------------
	.section	.nv.info._ZN10layer_norm13ln_bwd_kernelINS_13Kernel_traitsIf6__halfS2_S2_fjLj2048ELj1ELj1ELj4ELj16ENS_18Kernel_traits_baseILj2048EfS2_S2_S2_fjLj128EEEEELb0ELb0ELb0ELb0EEEvNS_9BwdParamsE,"",@"SHT_CUDA_INFO"
	.sectionflags	@""
	.align	4


	//----- nvinfo : EIATTR_CUDA_API_VERSION
	.align		4
        /*0000*/ 	.byte	0x04, 0x37
        /*0002*/ 	.short	(.L_3001 - .L_3000)
.L_3000:
        /*0004*/ 	.word	0x00000082


	//----- nvinfo : EIATTR_KPARAM_INFO
	.align		4
.L_3001:
        /*0008*/ 	.byte	0x04, 0x17
        /*000a*/ 	.short	(.L_3003 - .L_3002)
.L_3002:
        /*000c*/ 	.word	0x00000000
        /*0010*/ 	.short	0x0000
        /*0012*/ 	.short	0x0000
        /*0014*/ 	.byte	0x00, 0xf0, 0xa1, 0x04


	//----- nvinfo : EIATTR_SPARSE_MMA_MASK
	.align		4
.L_3003:
        /*0018*/ 	.byte	0x03, 0x50
        /*001a*/ 	.short	0x0000


	//----- nvinfo : EIATTR_MAXREG_COUNT
	.align		4
        /*001c*/ 	.byte	0x03, 0x1b
        /*001e*/ 	.short	0x00ff


	//----- nvinfo : EIATTR_NUM_BARRIERS
	.align		4
        /*0020*/ 	.byte	0x02, 0x4c
        /*0022*/ 	.byte	0x01
	.zero		1


	//----- nvinfo : EIATTR_MERCURY_ISA_VERSION
	.align		4
        /*0024*/ 	.byte	0x03, 0x5f
        /*0026*/ 	.short	0x0101


	//----- nvinfo : EIATTR_COOP_GROUP_MASK_REGIDS
	.align		4
        /*0028*/ 	.byte	0x04, 0x29
        /*002a*/ 	.short	(.L_3005 - .L_3004)


	//   ....[0]....
.L_3004:
        /*002c*/ 	.word	0xffffffff


	//   ....[1]....
        /*0030*/ 	.word	0xffffffff


	//   ....[2]....
        /*0034*/ 	.word	0xffffffff


	//   ....[3]....
        /*0038*/ 	.word	0xffffffff


	//   ....[4]....
        /*003c*/ 	.word	0xffffffff


	//   ....[5]....
        /*0040*/ 	.word	0xffffffff


	//   ....[6]....
        /*0044*/ 	.word	0xffffffff


	//   ....[7]....
        /*0048*/ 	.word	0xffffffff


	//   ....[8]....
        /*004c*/ 	.word	0xffffffff


	//   ....[9]....
        /*0050*/ 	.word	0xffffffff


	//   ....[10]....
        /*0054*/ 	.word	0x0500006f


	//   ....[11]....
        /*0058*/ 	.word	0x0500006f


	//   ....[12]....
        /*005c*/ 	.word	0x0500006f


	//   ....[13]....
        /*0060*/ 	.word	0x0500006f


	//   ....[14]....
        /*0064*/ 	.word	0x0500006f


	//   ....[15]....
        /*0068*/ 	.word	0x0500006f


	//   ....[16]....
        /*006c*/ 	.word	0x0500006f


	//   ....[17]....
        /*0070*/ 	.word	0x0500006f


	//   ....[18]....
        /*0074*/ 	.word	0x0500006f


	//   ....[19]....
        /*0078*/ 	.word	0x0500006f


	//----- nvinfo : EIATTR_COOP_GROUP_INSTR_OFFSETS
	.align		4
.L_3005:
        /*007c*/ 	.byte	0x04, 0x28
        /*007e*/ 	.short	(.L_3007 - .L_3006)


	//   ....[0]....
.L_3006:
        /*0080*/ 	.word	0x00001030


	//   ....[1]....
        /*0084*/ 	.word	0x00001040


	//   ....[2]....
        /*0088*/ 	.word	0x00001070


	//   ....[3]....
        /*008c*/ 	.word	0x00001080


	//   ....[4]....
        /*0090*/ 	.word	0x000010b0


	//   ....[5]....
        /*0094*/ 	.word	0x000010c0


	//   ....[6]....
        /*0098*/ 	.word	0x000010f0


	//   ....[7]....
        /*009c*/ 	.word	0x00001100


	//   ....[8]....
        /*00a0*/ 	.word	0x00001130


	//   ....[9]....
        /*00a4*/ 	.word	0x00001140


	//   ....[10]....
        /*00a8*/ 	.word	0x00001f80


	//   ....[11]....
        /*00ac*/ 	.word	0x00001fd0


	//   ....[12]....
        /*00b0*/ 	.word	0x00002040


	//   ....[13]....
        /*00b4*/ 	.word	0x000020a0


	//   ....[14]....
        /*00b8*/ 	.word	0x00002110


	//   ....[15]....
        /*00bc*/ 	.word	0x00002170


	//   ....[16]....
        /*00c0*/ 	.word	0x000021e0


	//   ....[17]....
        /*00c4*/ 	.word	0x00002240


	//   ....[18]....
        /*00c8*/ 	.word	0x000022b0


	//   ....[19]....
        /*00cc*/ 	.word	0x00002310


	//----- nvinfo : EIATTR_EXIT_INSTR_OFFSETS
	.align		4
.L_3007:
        /*00d0*/ 	.byte	0x04, 0x1c
        /*00d2*/ 	.short	(.L_3009 - .L_3008)


	//   ....[0]....
.L_3008:
        /*00d4*/ 	.word	0x00001e90


	//   ....[1]....
        /*00d8*/ 	.word	0x00001f20


	//----- nvinfo : EIATTR_MAX_THREADS
	.align		4
.L_3009:
        /*00dc*/ 	.byte	0x04, 0x05
        /*00de*/ 	.short	(.L_3011 - .L_3010)
.L_3010:
        /*00e0*/ 	.word	0x00000080
        /*00e4*/ 	.word	0x00000001
        /*00e8*/ 	.word	0x00000001


	//----- nvinfo : EIATTR_CRS_STACK_SIZE
	.align		4
.L_3011:
        /*00ec*/ 	.byte	0x04, 0x1e
        /*00ee*/ 	.short	(.L_3013 - .L_3012)
.L_3012:
        /*00f0*/ 	.word	0x00000000


	//----- nvinfo : EIATTR_CBANK_PARAM_SIZE
	.align		4
.L_3013:
        /*00f4*/ 	.byte	0x03, 0x19
        /*00f6*/ 	.short	0x0128


	//----- nvinfo : EIATTR_PARAM_CBANK
	.align		4
        /*00f8*/ 	.byte	0x04, 0x0a
        /*00fa*/ 	.short	(.L_3015 - .L_3014)
	.align		4
.L_3014:
        /*00fc*/ 	.word	index@(.nv.constant0._ZN10layer_norm13ln_bwd_kernelINS_13Kernel_traitsIf6__halfS2_S2_fjLj2048ELj1ELj1ELj4ELj16ENS_18Kernel_traits_baseILj2048EfS2_S2_S2_fjLj128EEEEELb0ELb0ELb0ELb0EEEvNS_9BwdParamsE)
        /*0100*/ 	.short	0x0210
        /*0102*/ 	.short	0x0128


	//----- nvinfo : EIATTR_SW_WAR
	.align		4
.L_3015:
        /*0104*/ 	.byte	0x04, 0x36
        /*0106*/ 	.short	(.L_3017 - .L_3016)
.L_3016:
        /*0108*/ 	.word	0x00000008
.L_3017:


//--------------------- .nv.info._ZN10layer_norm13ln_bwd_kernelINS_13Kernel_traitsIf6__halfS2_S2_fjLj2048ELj1ELj1ELj4ELj16ENS_18Kernel_traits_baseILj2048EfS2_S2_S2_fjLj128EEEEELb0ELb0ELb0ELb1EEEvNS_9BwdParamsE --------------------------
	.section	.nv.info._ZN10layer_norm13ln_bwd_kernelINS_13Kernel_traitsIf6__halfS2_S2_fjLj2048ELj1ELj1ELj4ELj16ENS_18Kernel_traits_baseILj2048EfS2_S2_S2_fjLj128EEEEELb0ELb0ELb0ELb1EEEvNS_9BwdParamsE,"",@"SHT_CUDA_INFO"
	.sectionflags	@""
	.align	4


	//----- nvinfo : EIATTR_CUDA_API_VERSION
	.align		4
        /*0000*/ 	.byte	0x04, 0x37
        /*0002*/ 	.short	(.L_3019 - .L_3018)
.L_3018:
        /*0004*/ 	.word	0x00000082


	//----- nvinfo : EIATTR_KPARAM_INFO
	.align		4
.L_3019:
        /*0008*/ 	.byte	0x04, 0x17
        /*000a*/ 	.short	(.L_3021 - .L_3020)
.L_3020:
        /*000c*/ 	.word	0x00000000
        /*0010*/ 	.short	0x0000
        /*0012*/ 	.short	0x0000
        /*0014*/ 	.byte	0x00, 0xf0, 0xa1, 0x04


	//----- nvinfo : EIATTR_SPARSE_MMA_MASK
	.align		4
.L_3021:
        /*0018*/ 	.byte	0x03, 0x50
        /*001a*/ 	.short	0x0000


	//----- nvinfo : EIATTR_MAXREG_COUNT
	.align		4
        /*001c*/ 	.byte	0x03, 0x1b
        /*001e*/ 	.short	0x00ff


	//----- nvinfo : EIATTR_NUM_BARRIERS
	.align		4
        /*0020*/ 	.byte	0x02, 0x4c
        /*0022*/ 	.byte	0x01
	.zero		1


	//----- nvinfo : EIATTR_MERCURY_ISA_VERSION
	.align		4
        /*0024*/ 	.byte	0x03, 0x5f
        /*0026*/ 	.short	0x0101


	//----- nvinfo : EIATTR_COOP_GROUP_MASK_REGIDS
	.align		4
        /*0028*/ 	.byte	0x04, 0x29
        /*002a*/ 	.short	(.L_3023 - .L_3022)


	//   ....[0]....
.L_3022:
        /*002c*/ 	.word	0xffffffff


	//   ....[1]....
        /*0030*/ 	.word	0xffffffff


	//   ....[2]....
        /*0034*/ 	.word	0xffffffff


	//   ....[3]....
        /*0038*/ 	.word	0xffffffff


	//   ....[4]....
        /*003c*/ 	.word	0xffffffff


	//   ....[5]....
        /*0040*/ 	.word	0xffffffff


	//   ....[6]....
        /*0044*/ 	.word	0xffffffff


	//   ....[7]....
        /*0048*/ 	.word	0xffffffff


	//   ....[8]....
        /*004c*/ 	.word	0xffffffff


	//   ....[9]....
        /*0050*/ 	.word	0xffffffff


	//   ....[10]....
        /*0054*/ 	.word	0x05000027


	//   ....[11]....
        /*0058*/ 	.word	0x05000027


	//   ....[12]....
        /*005c*/ 	.word	0x05000027


	//   ....[13]....
        /*0060*/ 	.word	0x05000027


	//   ....[14]....
        /*0064*/ 	.word	0x05000027


	//   ....[15]....
        /*0068*/ 	.word	0x05000027


	//   ....[16]....
        /*006c*/ 	.word	0x05000027


	//   ....[17]....
        /*0070*/ 	.word	0x05000027


	//   ....[18]....
        /*0074*/ 	.word	0x05000027


	//   ....[19]....
        /*0078*/ 	.word	0x05000027


	//----- nvinfo : EIATTR_COOP_GROUP_INSTR_OFFSETS
	.align		4
.L_3023:
        /*007c*/ 	.byte	0x04, 0x28
        /*007e*/ 	.short	(.L_3025 - .L_3024)


	//   ....[0]....
.L_3024:
        /*0080*/ 	.word	0x00000f90


	//   ....[1]....
        /*0084*/ 	.word	0x00000fa0


	//   ....[2]....
        /*0088*/ 	.word	0x00000fd0


	//   ....[3]....
        /*008c*/ 	.word	0x00000fe0


	//   ....[4]....
        /*0090*/ 	.word	0x00001010


	//   ....[5]....
        /*0094*/ 	.word	0x00001020


	//   ....[6]....
        /*0098*/ 	.word	0x00001050


	//   ....[7]....
        /*009c*/ 	.word	0x00001060


	//   ....[8]....
        /*00a0*/ 	.word	0x00001090


	//   ....[9]....
        /*00a4*/ 	.word	0x000010a0


	//   ....[10]....
        /*00a8*/ 	.word	0x00001ff0


	//   ....[11]....
        /*00ac*/ 	.word	0x00002040


	//   ....[12]....
        /*00b0*/ 	.word	0x000020b0


	//   ....[13]....
        /*00b4*/ 	.word	0x00002110


	//   ....[14]....
        /*00b8*/ 	.word	0x00002180


	//   ....[15]....
        /*00bc*/ 	.word	0x000021e0


	//   ....[16]....
        /*00c0*/ 	.word	0x00002250


	//   ....[17]....
        /*00c4*/ 	.word	0x000022b0


	//   ....[18]....
        /*00c8*/ 	.word	0x00002320


	//   ....[19]....
        /*00cc*/ 	.word	0x00002380


	//----- nvinfo : EIATTR_EXIT_INSTR_OFFSETS
	.align		4
.L_3025:
        /*00d0*/ 	.byte	0x04, 0x1c
        /*00d2*/ 	.short	(.L_3027 - .L_3026)


	//   ....[0]....
.L_3026:
        /*00d4*/ 	.word	0x00001f90


	//----- nvinfo : EIATTR_MAX_THREADS
	.align		4
.L_3027:
        /*00d8*/ 	.byte	0x04, 0x05
        /*00da*/ 	.short	(.L_3029 - .L_3028)
.L_3028:
        /*00dc*/ 	.word	0x00000080
        /*00e0*/ 	.word	0x00000001
        /*00e4*/ 	.word	0x00000001


	//----- nvinfo : EIATTR_CRS_STACK_SIZE
	.align		4
.L_3029:
        /*00e8*/ 	.byte	0x04, 0x1e
        /*00ea*/ 	.short	(.L_3031 - .L_3030)
.L_3030:
        /*00ec*/ 	.word	0x00000000


	//----- nvinfo : EIATTR_CBANK_PARAM_SIZE
	.align		4
.L_3031:
        /*00f0*/ 	.byte	0x03, 0x19
        /*00f2*/ 	.short	0x0128


	//----- nvinfo : EIATTR_PARAM_CBANK
	.align		4
        /*00f4*/ 	.byte	0x04, 0x0a
        /*00f6*/ 	.short	(.L_3033 - .L_3032)
	.align		4
.L_3032:
        /*00f8*/ 	.word	index@(.nv.constant0._ZN10layer_norm13ln_bwd_kernelINS_13Kernel_traitsIf6__halfS2_S2_fjLj2048ELj1ELj1ELj4ELj16ENS_18Kernel_traits_baseILj2048EfS2_S2_S2_fjLj128EEEEELb0ELb0ELb0ELb1EEEvNS_9BwdParamsE)
        /*00fc*/ 	.short	0x0210
        /*00fe*/ 	.short	0x0128


	//----- nvinfo : EIATTR_SW_WAR
	.align		4
.L_3033:
        /*0100*/ 	.byte	0x04, 0x36
        /*0102*/ 	.short	(.L_3035 - .L_3034)
.L_3034:
        /*0104*/ 	.word	0x00000008
.L_3035:


//--------------------- .nv.info._ZN10layer_norm13ln_bwd_kernelINS_13Kernel_traitsIf6__halfS2_S2_fjLj2048ELj1ELj1ELj4ELj16ENS_18Kernel_traits_baseILj2048EfS2_S2_S2_fjLj128EEEEELb0ELb0ELb1ELb0EEEvNS_9BwdParamsE --------------------------
	.section	.nv.info._ZN10layer_norm13ln_bwd_kernelINS_13Kernel_traitsIf6__halfS2_S2_fjLj2048ELj1ELj1ELj4ELj16ENS_18Kernel_traits_baseILj2048EfS2_S2_S2_fjLj128EEEEELb0ELb0ELb1ELb0EEEvNS_9BwdParamsE,"",@"SHT_CUDA_INFO"
	.sectionflags	@""
	.align	4


	//----- nvinfo : EIATTR_CUDA_API_VERSION
	.align		4
        /*0000*/ 	.byte	0x04, 0x37
        /*0002*/ 	.short	(.L_3037 - .L_3036)
.L_3036:
        /*0004*/ 	.word	0x00000082


	//----- nvinfo : EIATTR_KPARAM_INFO
	.align		4
.L_3037:
        /*0008*/ 	.byte	0x04, 0x17
        /*000a*/ 	.short	(.L_3039 - .L_3038)
.L_3038:
        /*000c*/ 	.word	0x00000000
        /*0010*/ 	.short	0x0000
        /*0012*/ 	.short	0x0000
        /*0014*/ 	.byte	0x00, 0xf0, 0xa1, 0x04


	//----- nvinfo : EIATTR_SPARSE_MMA_MASK
	.align		4
.L_3039:
        /*0018*/ 	.byte	0x03, 0x50
        /*001a*/ 	.short	0x0000


	//----- nvinfo : EIATTR_MAXREG_COUNT
	.align		4
        /*001c*/ 	.byte	0x03, 0x1b
        /*001e*/ 	.short	0x00ff


	//----- nvinfo : EIATTR_NUM_BARRIERS
	.align		4
        /*0020*/ 	.byte	0x02, 0x4c
        /*0022*/ 	.byte	0x01
	.zero		1


	//----- nvinfo : EIATTR_MERCURY_ISA_VERSION
	.align		4
        /*0024*/ 	.byte	0x03, 0x5f
        /*0026*/ 	.short	0x0101


	//----- nvinfo : EIATTR_COOP_GROUP_MASK_REGIDS
	.align		4
        /*0028*/ 	.byte	0x04, 0x29
        /*002a*/ 	.short	(.L_3041 - .L_3040)


	//   ....[0]....
.L_3040:
        /*002c*/ 	.word	0xffffffff


	//   ....[1]....
        /*0030*/ 	.word	0xffffffff


	//   ....[2]....
        /*0034*/ 	.word	0xffffffff


	//   ....[3]....
        /*0038*/ 	.word	0xffffffff


	//   ....[4]....
        /*003c*/ 	.word	0xffffffff


	//   ....[5]....
        /*0040*/ 	.word	0xffffffff


	//   ....[6]....
        /*0044*/ 	.word	0xffffffff


	//   ....[7]....
        /*0048*/ 	.word	0xffffffff


	//   ....[8]....
        /*004c*/ 	.word	0xffffffff


	//   ....[9]....
        /*0050*/ 	.word	0xffffffff


	//   ....[10]....
        /*0054*/ 	.word	0x05000076


	//   ....[11]....
        /*0058*/ 	.word	0x05000076


	//   ....[12]....
        /*005c*/ 	.word	0x05000076


	//   ....[13]....
        /*0060*/ 	.word	0x05000076


	//   ....[14]....
        /*0064*/ 	.word	0x05000076


	//   ....[15]....
        /*0068*/ 	.word	0x05000076


	//   ....[16]....
        /*006c*/ 	.word	0x05000076


	//   ....[17]....
        /*0070*/ 	.word	0x05000076


	//   ....[18]....
        /*0074*/ 	.word	0x05000076


	//   ....[19]....
        /*0078*/ 	.word	0x05000076


	//----- nvinfo : EIATTR_COOP_GROUP_INSTR_OFFSETS
	.align		4
.L_3041:
        /*007c*/ 	.byte	0x04, 0x28
        /*007e*/ 	.short	(.L_3043 - .L_3042)


	//   ....[0]....
.L_3042:
        /*0080*/ 	.word	0x000011c0


	//   ....[1]....
        /*0084*/ 	.word	0x000011d0


	//   ....[2]....
        /*0088*/ 	.word	0x00001200


	//   ....[3]....
        /*008c*/ 	.word	0x00001210


	//   ....[4]....
        /*0090*/ 	.word	0x00001240


	//   ....[5]....
        /*0094*/ 	.word	0x00001250


	//   ....[6]....
        /*0098*/ 	.word	0x00001280


	//   ....[7]....
        /*009c*/ 	.word	0x00001290


	//   ....[8]....
        /*00a0*/ 	.word	0x000012c0


	//   ....[9]....
        /*00a4*/ 	.word	0x000012d0


	//   ....[10]....
        /*00a8*/ 	.word	0x00002ba0


	//   ....[11]....
        /*00ac*/ 	.word	0x00002bf0


	//   ....[12]....
        /*00b0*/ 	.word	0x00002c60


	//   ....[13]....
        /*00b4*/ 	.word	0x00002cc0


	//   ....[14]....
        /*00b8*/ 	.word	0x00002d30


	//   ....[15]....
        /*00bc*/ 	.word	0x00002d90


	//   ....[16]....
        /*00c0*/ 	.word	0x00002e00


	//   ....[17]....
        /*00c4*/ 	.word	0x00002e60


	//   ....[18]....
        /*00c8*/ 	.word	0x00002ed0


	//   ....[19]....
        /*00cc*/ 	.word	0x00002f30


	//----- nvinfo : EIATTR_EXIT_INSTR_OFFSETS
	.align		4
.L_3043:
        /*00d0*/ 	.byte	0x04, 0x1c
        /*00d2*/ 	.short	(.L_3045 - .L_3044)


	//   ....[0]....
.L_3044:
        /*00d4*/ 	.word	0x00002ab0


	//   ....[1]....
        /*00d8*/ 	.word	0x00002b40


	//----- nvinfo : EIATTR_MAX_THREADS
	.align		4
.L_3045:
        /*00dc*/ 	.byte	0x04, 0x05
        /*00de*/ 	.short	(.L_3047 - .L_3046)
.L_3046:
        /*00e0*/ 	.word	0x00000080
        /*00e4*/ 	.word	0x00000001
        /*00e8*/ 	.word	0x00000001


	//----- nvinfo : EIATTR_CRS_STACK_SIZE
	.align		4
.L_3047:
        /*00ec*/ 	.byte	0x04, 0x1e
        /*00ee*/ 	.short	(.L_3049 - .L_3048)
.L_3048:
        /*00f0*/ 	.word	0x00000000


	//----- nvinfo : EIATTR_CBANK_PARAM_SIZE
	.align		4
.L_3049:
        /*00f4*/ 	.byte	0x03, 0x19
        /*00f6*/ 	.short	0x0128


	//----- nvinfo : EIATTR_PARAM_CBANK
	.align		4
        /*00f8*/ 	.byte	0x04, 0x0a
        /*00fa*/ 	.short	(.L_3051 - .L_3050)
	.align		4
.L_3050:
        /*00fc*/ 	.word	index@(.nv.constant0._ZN10layer_norm13ln_bwd_kernelINS_13Kernel_traitsIf6__halfS2_S2_fjLj2048ELj1ELj1ELj4ELj16ENS_18Kernel_traits_baseILj2048EfS2_S2_S2_fjLj128EEEEELb0ELb0ELb1ELb0EEEvNS_9BwdParamsE)
        /*0100*/ 	.short	0x0210
        /*0102*/ 	.short	0x0128


	//----- nvinfo : EIATTR_SW_WAR
	.align		4
.L_3051:
        /*0104*/ 	.byte	0x04, 0x36
        /*0106*/ 	.short	(.L_3053 - .L_3052)
.L_3052:
        /*0108*/ 	.word	0x00000008
.L_3053:


//--------------------- .nv.info._ZN10layer_norm13ln_bwd_kernelINS_13Kernel_traitsIf6__halfS2_S2_fjLj2048ELj1ELj1ELj4ELj16ENS_18Kernel_traits_baseILj2048EfS2_S2_S2_fjLj128EEEEELb0ELb0ELb1ELb1EEEvNS_9BwdParamsE --------------------------
	.section	.nv.info._ZN10layer_norm13ln_bwd_kernelINS_13Kernel_traitsIf6__halfS2_S2_fjLj2048ELj1ELj1ELj4ELj16ENS_18Kernel_traits_baseILj2048EfS2_S2_S2_fjLj128EEEEELb0ELb0ELb1ELb1EEEvNS_9BwdParamsE,"",@"SHT_CUDA_INFO"
	.sectionflags	@""
	.align	4


	//----- nvinfo : EIATTR_CUDA_API_VERSION
	.align		4
        /*0000*/ 	.byte	0x04, 0x37
        /*0002*/ 	.short	(.L_3055 - .L_3054)
.L_3054:
        /*0004*/ 	.word	0x00000082


	//----- nvinfo : EIATTR_KPARAM_INFO
	.align		4
.L_3055:
        /*0008*/ 	.byte	0x04, 0x17
        /*000a*/ 	.short	(.L_3057 - .L_3056)
.L_3056:
        /*000c*/ 	.word	0x00000000
        /*0010*/ 	.short	0x0000
        /*0012*/ 	.short	0x0000
        /*0014*/ 	.byte	0x00, 0xf0, 0xa1, 0x04


	//----- nvinfo : EIATTR_SPARSE_MMA_MASK
	.align		4
.L_3057:
        /*0018*/ 	.byte	0x03, 0x50
        /*001a*/ 	.short	0x0000


	//----- nvinfo : EIATTR_MAXREG_COUNT
	.align		4
        /*001c*/ 	.byte	0x03, 0x1b
        /*001e*/ 	.short	0x00ff


	//----- nvinfo : EIATTR_NUM_BARRIERS
	.align		4
        /*0020*/ 	.byte	0x02, 0x4c
        /*0022*/ 	.byte	0x01
	.zero		1


	//----- nvinfo : EIATTR_MERCURY_ISA_VERSION
	.align		4
        /*0024*/ 	.byte	0x03, 0x5f
        /*0026*/ 	.short	0x0101


	//----- nvinfo : EIATTR_COOP_GROUP_MASK_REGIDS
	.align		4
        /*0028*/ 	.byte	0x04, 0x29
        /*002a*/ 	.short	(.L_3059 - .L_3058)


	//   ....[0]....
.L_3058:
        /*002c*/ 	.word	0xffffffff


	//   ....[1]....
        /*0030*/ 	.word	0xffffffff


	//   ....[2]....
        /*0034*/ 	.word	0xffffffff


	//   ....[3]....
        /*0038*/ 	.word	0xffffffff


	//   ....[4]....
        /*003c*/ 	.word	0xffffffff


	//   ....[5]....
        /*0040*/ 	.word	0xffffffff


	//   ....[6]....
        /*0044*/ 	.word	0xffffffff


	//   ....[7]....
        /*0048*/ 	.word	0xffffffff


	//   ....[8]....
        /*004c*/ 	.word	0xffffffff


	//   ....[9]....
        /*0050*/ 	.word	0xffffffff


	//   ....[10]....
        /*0054*/ 	.word	0x05000060


	//   ....[11]....
        /*0058*/ 	.word	0x05000060


	//   ....[12]....
        /*005c*/ 	.word	0x05000060


	//   ....[13]....
        /*0060*/ 	.word	0x05000060


	//   ....[14]....
        /*0064*/ 	.word	0x05000060


	//   ....[15]....
        /*0068*/ 	.word	0x05000060


	//   ....[16]....
        /*006c*/ 	.word	0x05000060


	//   ....[17]....
        /*0070*/ 	.word	0x05000060


	//   ....[18]....
        /*0074*/ 	.word	0x05000060


	//   ....[19]....
        /*0078*/ 	.word	0x05000060


	//----- nvinfo : EIATTR_COOP_GROUP_INSTR_OFFSETS
	.align		4
.L_3059:
        /*007c*/ 	.byte	0x04, 0x28
        /*007e*/ 	.short	(.L_3061 - .L_3060)


	//   ....[0]....
.L_3060:
        /*0080*/ 	.word	0x000010e0


	//   ....[1]....
        /*0084*/ 	.word	0x000010f0


	//   ....[2]....
        /*0088*/ 	.word	0x00001120


	//   ....[3]....
        /*008c*/ 	.word	0x00001130


	//   ....[4]....
        /*0090*/ 	.word	0x00001160


	//   ....[5]....
        /*0094*/ 	.word	0x00001170


	//   ....[6]....
        /*0098*/ 	.word	0x000011a0


	//   ....[7]....
        /*009c*/ 	.word	0x000011b0


	//   ....[8]....
        /*00a0*/ 	.word	0x000011e0


	//   ....[9]....
        /*00a4*/ 	.word	0x000011f0


	//   ....[10]....
        /*00a8*/ 	.word	0x00002910


	//   ....[11]....
        /*00ac*/ 	.word	0x00002960


	//   ....[12]....
        /*00b0*/ 	.word	0x000029d0


	//   ....[13]....
        /*00b4*/ 	.word	0x00002a30


	//   ....[14]....
        /*00b8*/ 	.word	0x00002aa0


	//   ....[15]....
        /*00bc*/ 	.word	0x00002b00


	//   ....[16]....
        /*00c0*/ 	.word	0x00002b70


	//   ....[17]....
        /*00c4*/ 	.word	0x00002bd0


	//   ....[18]....
        /*00c8*/ 	.word	0x00002c40


	//   ....[19]....
        /*00cc*/ 	.word	0x00002ca0


	//----- nvinfo : EIATTR_EXIT_INSTR_OFFSETS
	.align		4
.L_3061:
        /*00d0*/ 	.byte	0x04, 0x1c
        /*00d2*/ 	.short	(.L_3063 - .L_3062)


	//   ....[0]....
.L_3062:
        /*00d4*/ 	.word	0x000028b0


	//----- nvinfo : EIATTR_MAX_THREADS
	.align		4
.L_3063:
        /*00d8*/ 	.byte	0x04, 0x05
        /*00da*/ 	.short	(.L_3065 - .L_3064)
.L_3064:
        /*00dc*/ 	.word	0x00000080
        /*00e0*/ 	.word	0x00000001
        /*00e4*/ 	.word	0x00000001


	//----- nvinfo : EIATTR_CRS_STACK_SIZE
	.align		4
.L_3065:
        /*00e8*/ 	.byte	0x04, 0x1e
        /*00ea*/ 	.short	(.L_3067 - .L_3066)
.L_3066:
        /*00ec*/ 	.word	0x00000000


	//----- nvinfo : EIATTR_CBANK_PARAM_SIZE
	.align		4
.L_3067:
        /*00f0*/ 	.byte	0x03, 0x19
        /*00f2*/ 	.short	0x0128


	//----- nvinfo : EIATTR_PARAM_CBANK
	.align		4
        /*00f4*/ 	.byte	0x04, 0x0a
        /*00f6*/ 	.short	(.L_3069 - .L_3068)
	.align		4
.L_3068:
        /*00f8*/ 	.word	index@(.nv.constant0._ZN10layer_norm13ln_bwd_kernelINS_13Kernel_traitsIf6__halfS2_S2_fjLj2048ELj1ELj1ELj4ELj16ENS_18Kernel_traits_baseILj2048EfS2_S2_S2_fjLj128EEEEELb0ELb0ELb1ELb1EEEvNS_9BwdParamsE)
        /*00fc*/ 	.short	0x0210
        /*00fe*/ 	.short	0x0128


	//----- nvinfo : EIATTR_SW_WAR
	.align		4
.L_3069:
        /*0100*/ 	.byte	0x04, 0x36
        /*0102*/ 	.short	(.L_3071 - .L_3070)
.L_3070:
        /*0104*/ 	.word	0x00000008
.L_3071:


//--------------------- .nv.info._ZN10layer_norm13ln_bwd_kernelINS_13Kernel_traitsIf6__halfS2_S2_fjLj2048ELj1ELj1ELj4ELj16ENS_18Kernel_traits_baseILj2048EfS2_S2_S2_fjLj128EEEEELb0ELb1ELb0ELb0EEEvNS_9BwdParamsE --------------------------
	.section	.nv.info._ZN10layer_norm13ln_bwd_kernelINS_13Kernel_traitsIf6__halfS2_S2_fjLj2048ELj1ELj1ELj4ELj16ENS_18Kernel_traits_baseILj2048EfS2_S2_S2_fjLj128EEEEELb0ELb1ELb0ELb0EEEvNS_9BwdParamsE,"",@"SHT_CUDA_INFO"
	.sectionflags	@""
	.align	4


	//----- nvinfo : EIATTR_CUDA_API_VERSION
	.align		4
        /*0000*/ 	.byte	0x04, 0x37
        /*0002*/ 	.short	(.L_3073 - .L_3072)
.L_3072:
        /*0004*/ 	.word	0x00000082


	//----- nvinfo : EIATTR_KPARAM_INFO
	.align		4
.L_3073:
        /*0008*/ 	.byte	0x04, 0x17
        /*000a*/ 	.short	(.L_3075 - .L_3074)
.L_3074:
        /*000c*/ 	.word	0x00000000
        /*0010*/ 	.short	0x0000
        /*0012*/ 	.short	0x0000
        /*0014*/ 	.byte	0x00, 0xf0, 0xa1, 0x04


	//----- nvinfo : EIATTR_SPARSE_MMA_MASK
	.align		4
.L_3075:
        /*0018*/ 	.byte	0x03, 0x50
        /*001a*/ 	.short	0x0000


	//----- nvinfo : EIATTR_MAXREG_COUNT
	.align		4
        /*001c*/ 	.byte	0x03, 0x1b
        /*001e*/ 	.short	0x00ff


	//----- nvinfo : EIATTR_NUM_BARRIERS
	.align		4
        /*0020*/ 	.byte	0x02, 0x4c
        /*0022*/ 	.byte	0x01
	.zero		1


	//----- nvinfo : EIATTR_MERCURY_ISA_VERSION
	.align		4
        /*0024*/ 	.byte	0x03, 0x5f
        /*0026*/ 	.short	0x0101


	//----- nvinfo : EIATTR_COOP_GROUP_MASK_REGIDS
	.align		4
        /*0028*/ 	.byte	0x04, 0x29
        /*002a*/ 	.short	(.L_3077 - .L_3076)


	//   ....[0]....
.L_3076:
        /*002c*/ 	.word	0xffffffff


	//   ....[1]....
        /*0030*/ 	.word	0xffffffff


	//   ....[2]....
        /*0034*/ 	.word	0xffffffff


	//   ....[3]....
        /*0038*/ 	.word	0xffffffff


	//   ....[4]....
        /*003c*/ 	.word	0xffffffff


	//   ....[5]....
        /*0040*/ 	.word	0xffffffff


	//   ....[6]....
        /*0044*/ 	.word	0xffffffff


	//   ....[7]....
        /*0048*/ 	.word	0xffffffff


	//   ....[8]....
        /*004c*/ 	.word	0xffffffff


	//   ....[9]....
        /*0050*/ 	.word	0xffffffff


	//   ....[10]....
        /*0054*/ 	.word	0x05000090


	//   ....[11]....
        /*0058*/ 	.word	0x05000090


	//   ....[12]....
        /*005c*/ 	.word	0x05000090


	//   ....[13]....
        /*0060*/ 	.word	0x05000090


	//   ....[14]....
        /*0064*/ 	.word	0x05000090


	//   ....[15]....
        /*0068*/ 	.word	0x05000090


	//   ....[16]....
        /*006c*/ 	.word	0x05000090


	//   ....[17]....
        /*0070*/ 	.word	0x05000090


	//   ....[18]....
        /*0074*/ 	.word	0x05000090


	//   ....[19]....
        /*0078*/ 	.word	0x05000090


	//----- nvinfo : EIATTR_COOP_GROUP_INSTR_OFFSETS
	.align		4
.L_3077:
        /*007c*/ 	.byte	0x04, 0x28
        /*007e*/ 	.short	(.L_3079 - .L_3078)


	//   ....[0]....
.L_3078:
        /*0080*/ 	.word	0x00001130


	//   ....[1]....
        /*0084*/ 	.word	0x00001140


	//   ....[2]....
        /*0088*/ 	.word	0x00001170


	//   ....[3]....
        /*008c*/ 	.word	0x00001180


	//   ....[4]....
        /*0090*/ 	.word	0x000011b0


	//   ....[5]....
        /*0094*/ 	.word	0x000011c0


	//   ....[6]....
        /*0098*/ 	.word	0x000011f0


	//   ....[7]....
        /*009c*/ 	.word	0x00001200


	//   ....[8]....
        /*00a0*/ 	.word	0x00001230


	//   ....[9]....
        /*00a4*/ 	.word	0x00001240


	//   ....[10]....
        /*00a8*/ 	.word	0x00002410


	//   ....[11]....
        /*00ac*/ 	.word	0x00002470


	//   ....[12]....
        /*00b0*/ 	.word	0x000024d0


	//   ....[13]....
        /*00b4*/ 	.word	0x00002530


	//   ....[14]....
        /*00b8*/ 	.word	0x000025a0


	//   ....[15]....
        /*00bc*/ 	.word	0x00002600


	//   ....[16]....
        /*00c0*/ 	.word	0x00002670


	//   ....[17]....
        /*00c4*/ 	.word	0x000026d0


	//   ....[18]....
        /*00c8*/ 	.word	0x00002740


	//   ....[19]....
        /*00cc*/ 	.word	0x000027a0


	//----- nvinfo : EIATTR_EXIT_INSTR_OFFSETS
	.align		4
.L_3079:
        /*00d0*/ 	.byte	0x04, 0x1c
        /*00d2*/ 	.short	(.L_3081 - .L_3080)


	//   ....[0]....
.L_3080:
        /*00d4*/ 	.word	0x000022f0


	//   ....[1]....
        /*00d8*/ 	.word	0x000023c0


	//----- nvinfo : EIATTR_MAX_THREADS
	.align		4
.L_3081:
        /*00dc*/ 	.byte	0x04, 0x05
        /*00de*/ 	.short	(.L_3083 - .L_3082)
.L_3082:
        /*00e0*/ 	.word	0x00000080
        /*00e4*/ 	.word	0x00000001
        /*00e8*/ 	.word	0x00000001


	//----- nvinfo : EIATTR_CRS_STACK_SIZE
	.align		4
.L_3083:
        /*00ec*/ 	.byte	0x04, 0x1e
        /*00ee*/ 	.short	(.L_3085 - .L_3084)
.L_3084:
        /*00f0*/ 	.word	0x00000000


	//----- nvinfo : EIATTR_CBANK_PARAM_SIZE
	.align		4
.L_3085:
        /*00f4*/ 	.byte	0x03, 0x19
        /*00f6*/ 	.short	0x0128


	//----- nvinfo : EIATTR_PARAM_CBANK
	.align		4
        /*00f8*/ 	.byte	0x04, 0x0a
        /*00fa*/ 	.short	(.L_3087 - .L_3086)
	.align		4
.L_3086:
        /*00fc*/ 	.word	index@(.nv.constant0._ZN10layer_norm13ln_bwd_kernelINS_13Kernel_traitsIf6__halfS2_S2_fjLj2048ELj1ELj1ELj4ELj16ENS_18Kernel_traits_baseILj2048EfS2_S2_S2_fjLj128EEEEELb0ELb1ELb0ELb0EEEvNS_9BwdParamsE)
        /*0100*/ 	.short	0x0210
        /*0102*/ 	.short	0x0128


	//----- nvinfo : EIATTR_SW_WAR
	.align		4
.L_3087:
        /*0104*/ 	.byte	0x04, 0x36
        /*0106*/ 	.short	(.L_3089 - .L_3088)
.L_3088:
        /*0108*/ 	.word	0x00000008
.L_3089:


//--------------------- .nv.info._ZN10layer_norm13ln_bwd_kernelINS_13Kernel_traitsIf6__halfS2_S2_fjLj2048ELj1ELj1ELj4ELj16ENS_18Kernel_traits_baseILj2048EfS2_S2_S2_fjLj128EEEEELb0ELb1ELb0ELb1EEEvNS_9BwdParamsE --------------------------
	.section	.nv.info._ZN10layer_norm13ln_bwd_kernelINS_13Kernel_traitsIf6__halfS2_S2_fjLj2048ELj1ELj1ELj4ELj16ENS_18Kernel_traits_baseILj2048EfS2_S2_S2_fjLj128EEEEELb0ELb1ELb0ELb1EEEvNS_9BwdParamsE,"",@"SHT_CUDA_INFO"
	.sectionflags	@""
	.align	4


	//----- nvinfo : EIATTR_CUDA_API_VERSION
	.align		4
        /*0000*/ 	.byte	0x04, 0x37
        /*0002*/ 	.short	(.L_3091 - .L_3090)
.L_3090:
        /*0004*/ 	.word	0x00000082


	//----- nvinfo : EIATTR_KPARAM_INFO
	.align		4
.L_3091:
        /*0008*/ 	.byte	0x04, 0x17
        /*000a*/ 	.short	(.L_3093 - .L_3092)
.L_3092:
        /*000c*/ 	.word	0x00000000
        /*0010*/ 	.short	0x0000
        /*0012*/ 	.short	0x0000
        /*0014*/ 	.byte	0x00, 0xf0, 0xa1, 0x04


	//----- nvinfo : EIATTR_SPARSE_MMA_MASK
	.align		4
.L_3093:
        /*0018*/ 	.byte	0x03, 0x50
        /*001a*/ 	.short	0x0000


	//----- nvinfo : EIATTR_MAXREG_COUNT
	.align		4
        /*001c*/ 	.byte	0x03, 0x1b
        /*001e*/ 	.short	0x00ff


	//----- nvinfo : EIATTR_NUM_BARRIERS
	.align		4
        /*0020*/ 	.byte	0x02, 0x4c
        /*0022*/ 	.byte	0x01
	.zero		1


	//----- nvinfo : EIATTR_MERCURY_ISA_VERSION
	.align		4
        /*0024*/ 	.byte	0x03, 0x5f
        /*0026*/ 	.short	0x0101


	//----- nvinfo : EIATTR_COOP_GROUP_MASK_REGIDS
	.align		4
        /*0028*/ 	.byte	0x04, 0x29
        /*002a*/ 	.short	(.L_3095 - .L_3094)


	//   ....[0]....
.L_3094:
        /*002c*/ 	.word	0xffffffff


	//   ....[1]....
        /*0030*/ 	.word	0xffffffff


	//   ....[2]....
        /*0034*/ 	.word	0xffffffff


	//   ....[3]....
        /*0038*/ 	.word	0xffffffff


	//   ....[4]....
        /*003c*/ 	.word	0xffffffff


	//   ....[5]....
        /*0040*/ 	.word	0xffffffff


	//   ....[6]....
        /*0044*/ 	.word	0xffffffff


	//   ....[7]....
        /*0048*/ 	.word	0xffffffff


	//   ....[8]....
        /*004c*/ 	.word	0xffffffff


	//   ....[9]....
        /*0050*/ 	.word	0xffffffff


	//   ....[10]....
        /*0054*/ 	.word	0x05000036


	//   ....[11]....
        /*0058*/ 	.word	0x05000036


	//   ....[12]....
        /*005c*/ 	.word	0x05000036


	//   ....[13]....
        /*0060*/ 	.word	0x05000036


	//   ....[14]....
        /*0064*/ 	.word	0x05000036


	//   ....[15]....
        /*0068*/ 	.word	0x05000036


	//   ....[16]....
        /*006c*/ 	.word	0x05000036


	//   ....[17]....
        /*0070*/ 	.word	0x05000036


	//   ....[18]....
        /*0074*/ 	.word	0x05000036


	//   ....[19]....
        /*0078*/ 	.word	0x05000036


	//----- nvinfo : EIATTR_COOP_GROUP_INSTR_OFFSETS
	.align		4
.L_3095:
        /*007c*/ 	.byte	0x04, 0x28
        /*007e*/ 	.short	(.L_3097 - .L_3096)


	//   ....[0]....
.L_3096:
        /*0080*/ 	.word	0x00001100


	//   ....[1]....
        /*0084*/ 	.word	0x00001110


	//   ....[2]....
        /*0088*/ 	.word	0x00001140


	//   ....[3]....
        /*008c*/ 	.word	0x00001150


	//   ....[4]....
        /*0090*/ 	.word	0x00001180


	//   ....[5]....
        /*0094*/ 	.word	0x00001190


	//   ....[6]....
        /*0098*/ 	.word	0x000011c0


	//   ....[7]....
        /*009c*/ 	.word	0x000011d0


	//   ....[8]....
        /*00a0*/ 	.word	0x00001200


	//   ....[9]....
        /*00a4*/ 	.word	0x00001210


	//   ....[10]....
        /*00a8*/ 	.word	0x000025e0


	//   ....[11]....
        /*00ac*/ 	.word	0x00002630


	//   ....[12]....
        /*00b0*/ 	.word	0x000026a0


	//   ....[13]....
        /*00b4*/ 	.word	0x00002700


	//   ....[14]....
        /*00b8*/ 	.word	0x00002770


	//   ....[15]....
        /*00bc*/ 	.word	0x000027d0


	//   ....[16]....
        /*00c0*/ 	.word	0x00002840


	//   ....[17]....
        /*00c4*/ 	.word	0x000028a0


	//   ....[18]....
        /*00c8*/ 	.word	0x00002910


	//   ....[19]....
        /*00cc*/ 	.word	0x00002970


	//----- nvinfo : EIATTR_EXIT_INSTR_OFFSETS
	.align		4
.L_3097:
        /*00d0*/ 	.byte	0x04, 0x1c
        /*00d2*/ 	.short	(.L_3099 - .L_3098)


	//   ....[0]....
.L_3098:
        /*00d4*/ 	.word	0x00002580


	//----- nvinfo : EIATTR_MAX_THREADS
	.align		4
.L_3099:
        /*00d8*/ 	.byte	0x04, 0x05
        /*00da*/ 	.short	(.L_3101 - .L_3100)
.L_3100:
        /*00dc*/ 	.word	0x00000080
        /*00e0*/ 	.word	0x00000001
        /*00e4*/ 	.word	0x00000001


	//----- nvinfo : EIATTR_CRS_STACK_SIZE
	.align		4
.L_3101:
        /*00e8*/ 	.byte	0x04, 0x1e
        /*00ea*/ 	.short	(.L_3103 - .L_3102)
.L_3102:
        /*00ec*/ 	.word	0x00000000


	//----- nvinfo : EIATTR_CBANK_PARAM_SIZE
	.align		4
.L_3103:
        /*00f0*/ 	.byte	0x03, 0x19
        /*00f2*/ 	.short	0x0128


	//----- nvinfo : EIATTR_PARAM_CBANK
	.align		4
        /*00f4*/ 	.byte	0x04, 0x0a
        /*00f6*/ 	.short	(.L_3105 - .L_3104)
	.align		4
.L_3104:
        /*00f8*/ 	.word	index@(.nv.constant0._ZN10layer_norm13ln_bwd_kernelINS_13Kernel_traitsIf6__halfS2_S2_fjLj2048ELj1ELj1ELj4ELj16ENS_18Kernel_traits_baseILj2048EfS2_S2_S2_fjLj128EEEEELb0ELb1ELb0ELb1EEEvNS_9BwdParamsE)
        /*00fc*/ 	.short	0x0210
        /*00fe*/ 	.short	0x0128


	//----- nvinfo : EIATTR_SW_WAR
	.align		4
.L_3105:
        /*0100*/ 	.byte	0x04, 0x36
        /*0102*/ 	.short	(.L_3107 - .L_3106)
.L_3106:
        /*0104*/ 	.word	0x00000008
.L_3107:


//--------------------- .nv.info._ZN10layer_norm13ln_bwd_kernelINS_13Kernel_traitsIf6__halfS2_S2_fjLj2048ELj1ELj1ELj4ELj16ENS_18Kernel_traits_baseILj2048EfS2_S2_S2_fjLj128EEEEELb0ELb1ELb1ELb0EEEvNS_9BwdParamsE --------------------------
	.section	.nv.info._ZN10layer_norm13ln_bwd_kernelINS_13Kernel_traitsIf6__halfS2_S2_fjLj2048ELj1ELj1ELj4ELj16ENS_18Kernel_traits_baseILj2048EfS2_S2_S2_fjLj128EEEEELb0ELb1ELb1ELb0EEEvNS_9BwdParamsE,"",@"SHT_CUDA_INFO"
	.sectionflags	@""
	.align	4


	//----- nvinfo : EIATTR_CUDA_API_VERSION
	.align		4
        /*0000*/ 	.byte	0x04, 0x37
        /*0002*/ 	.short	(.L_3109 - .L_3108)
.L_3108:
        /*0004*/ 	.word	0x00000082


	//----- nvinfo : EIATTR_KPARAM_INFO
	.align		4
.L_3109:
        /*0008*/ 	.byte	0x04, 0x17
        /*000a*/ 	.short	(.L_3111 - .L_3110)
.L_3110:
        /*000c*/ 	.word	0x00000000
        /*0010*/ 	.short	0x0000
        /*0012*/ 	.short	0x0000
        /*0014*/ 	.byte	0x00, 0xf0, 0xa1, 0x04


	//----- nvinfo : EIATTR_SPARSE_MMA_MASK
	.align		4
.L_3111:
        /*0018*/ 	.byte	0x03, 0x50
        /*001a*/ 	.short	0x0000


	//----- nvinfo : EIATTR_MAXREG_COUNT
	.align		4
        /*001c*/ 	.byte	0x03, 0x1b
        /*001e*/ 	.short	0x00ff


	//----- nvinfo : EIATTR_NUM_BARRIERS
	.align		4
        /*0020*/ 	.byte	0x02, 0x4c
        /*0022*/ 	.byte	0x01
	.zero		1


	//----- nvinfo : EIATTR_MERCURY_ISA_VERSION
	.align		4
        /*0024*/ 	.byte	0x03, 0x5f
        /*0026*/ 	.short	0x0101


	//----- nvinfo : EIATTR_COOP_GROUP_MASK_REGIDS
	.align		4
        /*0028*/ 	.byte	0x04, 0x29
        /*002a*/ 	.short	(.L_3113 - .L_3112)


	//   ....[0]....
.L_3112:
        /*002c*/ 	.word	0xffffffff


	//   ....[1]....
        /*0030*/ 	.word	0xffffffff


	//   ....[2]....
        /*0034*/ 	.word	0xffffffff


	//   ....[3]....
        /*0038*/ 	.word	0xffffffff


	//   ....[4]....
        /*003c*/ 	.word	0xffffffff


	//   ....[5]....
        /*0040*/ 	.word	0xffffffff


	//   ....[6]....
        /*0044*/ 	.word	0xffffffff


	//   ....[7]....
        /*0048*/ 	.word	0xffffffff


	//   ....[8]....
        /*004c*/ 	.word	0xffffffff


	//   ....[9]....
        /*0050*/ 	.word	0xffffffff


	//   ....[10]....
        /*0054*/ 	.word	0x05000099


	//   ....[11]....
        /*0058*/ 	.word	0x05000099


	//   ....[12]....
        /*005c*/ 	.word	0x05000099


	//   ....[13]....
        /*0060*/ 	.word	0x05000099


	//   ....[14]....
        /*0064*/ 	.word	0x05000099


	//   ....[15]....
        /*0068*/ 	.word	0x05000099


	//   ....[16]....
        /*006c*/ 	.word	0x05000099


	//   ....[17]....
        /*0070*/ 	.word	0x05000099


	//   ....[18]....
        /*0074*/ 	.word	0x05000099


	//   ....[19]....
        /*0078*/ 	.word	0x05000099


	//----- nvinfo : EIATTR_COOP_GROUP_INSTR_OFFSETS
	.align		4
.L_3113:
        /*007c*/ 	.byte	0x04, 0x28
        /*007e*/ 	.short	(.L_3115 - .L_3114)


	//   ....[0]....
.L_3114:
        /*0080*/ 	.word	0x000012c0


	//   ....[1]....
        /*0084*/ 	.word	0x000012d0


	//   ....[2]....
        /*0088*/ 	.word	0x00001300


	//   ....[3]....
        /*008c*/ 	.word	0x00001310


	//   ....[4]....
        /*0090*/ 	.word	0x00001340


	//   ....[5]....
        /*0094*/ 	.word	0x00001350


	//   ....[6]....
        /*0098*/ 	.word	0x00001380


	//   ....[7]....
        /*009c*/ 	.word	0x00001390


	//   ....[8]....
        /*00a0*/ 	.word	0x000013c0


	//   ....[9]....
        /*00a4*/ 	.word	0x000013d0


	//   ....[10]....
        /*00a8*/ 	.word	0x000032c0


	//   ....[11]....
        /*00ac*/ 	.word	0x00003310


	//   ....[12]....
        /*00b0*/ 	.word	0x00003380


	//   ....[13]....
        /*00b4*/ 	.word	0x000033e0


	//   ....[14]....
        /*00b8*/ 	.word	0x00003450


	//   ....[15]....
        /*00bc*/ 	.word	0x000034b0


	//   ....[16]....
        /*00c0*/ 	.word	0x00003520


	//   ....[17]....
        /*00c4*/ 	.word	0x00003580


	//   ....[18]....
        /*00c8*/ 	.word	0x000035f0


	//   ....[19]....
        /*00cc*/ 	.word	0x00003650


	//----- nvinfo : EIATTR_EXIT_INSTR_OFFSETS
	.align		4
.L_3115:
        /*00d0*/ 	.byte	0x04, 0x1c
        /*00d2*/ 	.short	(.L_3117 - .L_3116)


	//   ....[0]....
.L_3116:
        /*00d4*/ 	.word	0x00003190


	//   ....[1]....
        /*00d8*/ 	.word	0x00003260


	//----- nvinfo : EIATTR_MAX_THREADS
	.align		4
.L_3117:
        /*00dc*/ 	.byte	0x04, 0x05
        /*00de*/ 	.short	(.L_3119 - .L_3118)
.L_3118:
        /*00e0*/ 	.word	0x00000080
        /*00e4*/ 	.word	0x00000001
        /*00e8*/ 	.word	0x00000001


	//----- nvinfo : EIATTR_CRS_STACK_SIZE
	.align		4
.L_3119:
        /*00ec*/ 	.byte	0x04, 0x1e
        /*00ee*/ 	.short	(.L_3121 - .L_3120)
.L_3120:
        /*00f0*/ 	.word	0x00000000


	//----- nvinfo : EIATTR_CBANK_PARAM_SIZE
	.align		4
.L_3121:
        /*00f4*/ 	.byte	0x03, 0x19
        /*00f6*/ 	.short	0x0128


	//----- nvinfo : EIATTR_PARAM_CBANK
	.align		4
        /*00f8*/ 	.byte	0x04, 0x0a
        /*00fa*/ 	.short	(.L_3123 - .L_3122)
	.align		4
.L_3122:
        /*00fc*/ 	.word	index@(.nv.constant0._ZN10layer_norm13ln_bwd_kernelINS_13Kernel_traitsIf6__halfS2_S2_fjLj2048ELj1ELj1ELj4ELj16ENS_18Kernel_traits_baseILj2048EfS2_S2_S2_fjLj128EEEEELb0ELb1ELb1ELb0EEEvNS_9BwdParamsE)
        /*0100*/ 	.short	0x0210
        /*0102*/ 	.short	0x0128


	//----- nvinfo : EIATTR_SW_WAR
	.align		4
.L_3123:
        /*0104*/ 	.byte	0x04, 0x36
        /*0106*/ 	.short	(.L_3125 - .L_3124)
.L_3124:
        /*0108*/ 	.word	0x00000008
.L_3125:


//--------------------- .nv.info._ZN10layer_norm13ln_bwd_kernelINS_13Kernel_traitsIf6__halfS2_S2_fjLj2048ELj1ELj1ELj4ELj16ENS_18Kernel_traits_baseILj2048EfS2_S2_S2_fjLj128EEEEELb0ELb1ELb1ELb1EEEvNS_9BwdParamsE --------------------------
	.section	.nv.info._ZN10layer_norm13ln_bwd_kernelINS_13Kernel_traitsIf6__halfS2_S2_fjLj2048ELj1ELj1ELj4ELj16ENS_18Kernel_traits_baseILj2048EfS2_S2_S2_fjLj128EEEEELb0ELb1ELb1ELb1EEEvNS_9BwdParamsE,"",@"SHT_CUDA_INFO"
	.sectionflags	@""
	.align	4


	//----- nvinfo : EIATTR_CUDA_API_VERSION
	.align		4
        /*0000*/ 	.byte	0x04, 0x37
        /*0002*/ 	.short	(.L_3127 - .L_3126)
.L_3126:
        /*0004*/ 	.word	0x00000082


	//----- nvinfo : EIATTR_KPARAM_INFO
	.align		4
.L_3127:
        /*0008*/ 	.byte	0x04, 0x17
        /*000a*/ 	.short	(.L_3129 - .L_3128)
.L_3128:
        /*000c*/ 	.word	0x00000000
        /*0010*/ 	.short	0x0000
        /*0012*/ 	.short	0x0000
        /*0014*/ 	.byte	0x00, 0xf0, 0xa1, 0x04


	//----- nvinfo : EIATTR_SPARSE_MMA_MASK
	.align		4
.L_3129:
        /*0018*/ 	.byte	0x03, 0x50
        /*001a*/ 	.short	0x0000


	//----- nvinfo : EIATTR_MAXREG_COUNT
	.align		4
        /*001c*/ 	.byte	0x03, 0x1b
        /*001e*/ 	.short	0x00ff


	//----- nvinfo : EIATTR_NUM_BARRIERS
	.align		4
        /*0020*/ 	.byte	0x02, 0x4c
        /*0022*/ 	.byte	0x01
	.zero		1


	//----- nvinfo : EIATTR_MERCURY_ISA_VERSION
	.align		4
        /*0024*/ 	.byte	0x03, 0x5f
        /*0026*/ 	.short	0x0101


	//----- nvinfo : EIATTR_COOP_GROUP_MASK_REGIDS
	.align		4
        /*0028*/ 	.byte	0x04, 0x29
        /*002a*/ 	.short	(.L_3131 - .L_3130)


	//   ....[0]....
.L_3130:
        /*002c*/ 	.word	0xffffffff


	//   ....[1]....
        /*0030*/ 	.word	0xffffffff


	//   ....[2]....
        /*0034*/ 	.word	0xffffffff


	//   ....[3]....
        /*0038*/ 	.word	0xffffffff


	//   ....[4]....
        /*003c*/ 	.word	0xffffffff


	//   ....[5]....
        /*0040*/ 	.word	0xffffffff


	//   ....[6]....
        /*0044*/ 	.word	0xffffffff


	//   ....[7]....
        /*0048*/ 	.word	0xffffffff


	//   ....[8]....
        /*004c*/ 	.word	0xffffffff


	//   ....[9]....
        /*0050*/ 	.word	0xffffffff


	//   ....[10]....
        /*0054*/ 	.word	0x05000087


	//   ....[11]....
        /*0058*/ 	.word	0x05000087


	//   ....[12]....
        /*005c*/ 	.word	0x05000087


	//   ....[13]....
        /*0060*/ 	.word	0x05000087


	//   ....[14]....
        /*0064*/ 	.word	0x05000087


	//   ....[15]....
        /*0068*/ 	.word	0x05000087


	//   ....[16]....
        /*006c*/ 	.word	0x05000087


	//   ....[17]....
        /*0070*/ 	.word	0x05000087


	//   ....[18]....
        /*0074*/ 	.word	0x05000087


	//   ....[19]....
        /*0078*/ 	.word	0x05000087


	//----- nvinfo : EIATTR_COOP_GROUP_INSTR_OFFSETS
	.align		4
.L_3131:
        /*007c*/ 	.byte	0x04, 0x28
        /*007e*/ 	.short	(.L_3133 - .L_3132)


	//   ....[0]....
.L_3132:
        /*0080*/ 	.word	0x00001250


	//   ....[1]....
        /*0084*/ 	.word	0x00001260


	//   ....[2]....
        /*0088*/ 	.word	0x00001290


	//   ....[3]....
        /*008c*/ 	.word	0x000012a0


	//   ....[4]....
        /*0090*/ 	.word	0x000012d0


	//   ....[5]....
        /*0094*/ 	.word	0x000012e0


	//   ....[6]....
        /*0098*/ 	.word	0x00001310


	//   ....[7]....
        /*009c*/ 	.word	0x00001320


	//   ....[8]....
        /*00a0*/ 	.word	0x00001350


	//   ....[9]....
        /*00a4*/ 	.word	0x00001360


	//   ....[10]....
        /*00a8*/ 	.word	0x00003050


	//   ....[11]....
        /*00ac*/ 	.word	0x000030a0


	//   ....[12]....
        /*00b0*/ 	.word	0x00003110


	//   ....[13]....
        /*00b4*/ 	.word	0x00003170


	//   ....[14]....
        /*00b8*/ 	.word	0x000031e0


	//   ....[15]....
        /*00bc*/ 	.word	0x00003240


	//   ....[16]....
        /*00c0*/ 	.word	0x000032b0


	//   ....[17]....
        /*00c4*/ 	.word	0x00003310


	//   ....[18]....
        /*00c8*/ 	.word	0x00003380


	//   ....[19]....
        /*00cc*/ 	.word	0x000033e0


	//----- nvinfo : EIATTR_EXIT_INSTR_OFFSETS
	.align		4
.L_3133:
        /*00d0*/ 	.byte	0x04, 0x1c
        /*00d2*/ 	.short	(.L_3135 - .L_3134)


	//   ....[0]....
.L_3134:
        /*00d4*/ 	.word	0x00002ff0


	//----- nvinfo : EIATTR_MAX_THREADS
	.align		4
.L_3135:
        /*00d8*/ 	.byte	0x04, 0x05
        /*00da*/ 	.short	(.L_3137 - .L_3136)
.L_3136:
        /*00dc*/ 	.word	0x00000080
        /*00e0*/ 	.word	0x00000001
        /*00e4*/ 	.word	0x00000001


	//----- nvinfo : EIATTR_CRS_STACK_SIZE
	.align		4
.L_3137:
        /*00e8*/ 	.byte	0x04, 0x1e
        /*00ea*/ 	.short	(.L_3139 - .L_3138)
.L_3138:
        /*00ec*/ 	.word	0x00000000


	//----- nvinfo : EIATTR_CBANK_PARAM_SIZE
	.align		4
.L_3139:
        /*00f0*/ 	.byte	0x03, 0x19
        /*00f2*/ 	.short	0x0128


	//----- nvinfo : EIATTR_PARAM_CBANK
	.align		4
        /*00f4*/ 	.byte	0x04, 0x0a
        /*00f6*/ 	.short	(.L_3141 - .L_3140)
	.align		4
.L_3140:
        /*00f8*/ 	.word	index@(.nv.constant0._ZN10layer_norm13ln_bwd_kernelINS_13Kernel_traitsIf6__halfS2_S2_fjLj2048ELj1ELj1ELj4ELj16ENS_18Kernel_traits_baseILj2048EfS2_S2_S2_fjLj128EEEEELb0ELb1ELb1ELb1EEEvNS_9BwdParamsE)
        /*00fc*/ 	.short	0x0210
        /*00fe*/ 	.short	0x0128


	//----- nvinfo : EIATTR_SW_WAR
	.align		4
.L_3141:
        /*0100*/ 	.byte	0x04, 0x36
        /*0102*/ 	.short	(.L_3143 - .L_3142)
.L_3142:
        /*0104*/ 	.word	0x00000008
.L_3143:


//--------------------- .nv.info._ZN10layer_norm13ln_bwd_kernelINS_13Kernel_traitsIf6__halfS2_S2_fjLj2048ELj1ELj1ELj4ELj16ENS_18Kernel_traits_baseILj2048EfS2_S2_S2_fjLj128EEEEELb1ELb0ELb0ELb0EEEvNS_9BwdParamsE --------------------------
	.section	.nv.info._ZN10layer_norm13ln_bwd_kernelINS_13Kernel_traitsIf6__halfS2_S2_fjLj2048ELj1ELj1ELj4ELj16ENS_18Kernel_traits_baseILj2048EfS2_S2_S2_fjLj128EEEEELb1ELb0ELb0ELb0EEEvNS_9BwdParamsE,"",@"SHT_CUDA_INFO"
	.sectionflags	@""
	.align	4


	//----- nvinfo : EIATTR_CUDA_API_VERSION
	.align		4
        /*0000*/ 	.byte	0x04, 0x37
        /*0002*/ 	.short	(.L_3145 - .L_3144)
.L_3144:
        /*0004*/ 	.word	0x00000082


	//----- nvinfo : EIATTR_KPARAM_INFO
	.align		4
.L_3145:
        /*0008*/ 	.byte	0x04, 0x17
        /*000a*/ 	.short	(.L_3147 - .L_3146)
.L_3146:
        /*000c*/ 	.word	0x00000000
        /*0010*/ 	.short	0x0000
        /*0012*/ 	.short	0x0000
        /*0014*/ 	.byte	0x00, 0xf0, 0xa1, 0x04


	//----- nvinfo : EIATTR_SPARSE_MMA_MASK
	.align		4
.L_3147:
        /*0018*/ 	.byte	0x03, 0x50
        /*001a*/ 	.short	0x0000


	//----- nvinfo : EIATTR_MAXREG_COUNT
	.align		4
        /*001c*/ 	.byte	0x03, 0x1b
        /*001e*/ 	.short	0x00ff


	//----- nvinfo : EIATTR_NUM_BARRIERS
	.align		4
        /*0020*/ 	.byte	0x02, 0x4c
        /*0022*/ 	.byte	0x01
	.zero		1


	//----- nvinfo : EIATTR_MERCURY_ISA_VERSION
	.align		4
        /*0024*/ 	.byte	0x03, 0x5f
        /*0026*/ 	.short	0x0101


	//----- nvinfo : EIATTR_COOP_GROUP_MASK_REGIDS
	.align		4
        /*0028*/ 	.byte	0x04, 0x29
        /*002a*/ 	.short	(.L_3149 - .L_3148)


	//   ....[0]....
.L_3148:
        /*002c*/ 	.word	0xffffffff


	//   ....[1]....
        /*0030*/ 	.word	0xffffffff


	//   ....[2]....
        /*0034*/ 	.word	0xffffffff


	//   ....[3]....
        /*0038*/ 	.word	0xffffffff


	//   ....[4]....
        /*003c*/ 	.word	0xffffffff


	//   ....[5]....
        /*0040*/ 	.word	0xffffffff


	//   ....[6]....
        /*0044*/ 	.word	0xffffffff


	//   ....[7]....
        /*0048*/ 	.word	0xffffffff


	//   ....[8]....
        /*004c*/ 	.word	0xffffffff


	//   ....[9]....
        /*0050*/ 	.word	0xffffffff


	//   ....[10]....
        /*0054*/ 	.word	0x0500006f


	//   ....[11]....
        /*0058*/ 	.word	0x0500006f


	//   ....[12]....
        /*005c*/ 	.word	0x0500006f


	//   ....[13]....
        /*0060*/ 	.word	0x0500006f


	//   ....[14]....
        /*0064*/ 	.word	0x0500006f


	//   ....[15]....
        /*0068*/ 	.word	0x0500006f


	//   ....[16]....
        /*006c*/ 	.word	0x0500006f


	//   ....[17]....
        /*0070*/ 	.word	0x0500006f


	//   ....[18]....
        /*0074*/ 	.word	0x0500006f


	//   ....[19]....
        /*0078*/ 	.word	0x0500006f


	//----- nvinfo : EIATTR_COOP_GROUP_INSTR_OFFSETS
	.align		4
.L_3149:
        /*007c*/ 	.byte	0x04, 0x28
        /*007e*/ 	.short	(.L_3151 - .L_3150)


	//   ....[0]....
.L_3150:
        /*0080*/ 	.word	0x000010b0


	//   ....[1]....
        /*0084*/ 	.word	0x000010c0


	//   ....[2]....
        /*0088*/ 	.word	0x000010f0


	//   ....[3]....
        /*008c*/ 	.word	0x00001100


	//   ....[4]....
        /*0090*/ 	.word	0x00001130


	//   ....[5]....
        /*0094*/ 	.word	0x00001140


	//   ....[6]....
        /*0098*/ 	.word	0x00001170


	//   ....[7]....
        /*009c*/ 	.word	0x00001180


	//   ....[8]....
        /*00a0*/ 	.word	0x000011b0


	//   ....[9]....
        /*00a4*/ 	.word	0x000011c0


	//   ....[10]....
        /*00a8*/ 	.word	0x00002320


	//   ....[11]....
        /*00ac*/ 	.word	0x00002370


	//   ....[12]....
        /*00b0*/ 	.word	0x000023e0


	//   ....[13]....
        /*00b4*/ 	.word	0x00002440


	//   ....[14]....
        /*00b8*/ 	.word	0x000024b0


	//   ....[15]....
        /*00bc*/ 	.word	0x00002510


	//   ....[16]....
        /*00c0*/ 	.word	0x00002580


	//   ....[17]....
        /*00c4*/ 	.word	0x000025e0


	//   ....[18]....
        /*00c8*/ 	.word	0x00002650


	//   ....[19]....
        /*00cc*/ 	.word	0x000026b0


	//----- nvinfo : EIATTR_EXIT_INSTR_OFFSETS
	.align		4
.L_3151:
        /*00d0*/ 	.byte	0x04, 0x1c
        /*00d2*/ 	.short	(.L_3153 - .L_3152)


	//   ....[0]....
.L_3152:
        /*00d4*/ 	.word	0x00002230


	//   ....[1]....
        /*00d8*/ 	.word	0x000022c0


	//----- nvinfo : EIATTR_MAX_THREADS
	.align		4
.L_3153:
        /*00dc*/ 	.byte	0x04, 0x05
        /*00de*/ 	.short	(.L_3155 - .L_3154)
.L_3154:
        /*00e0*/ 	.word	0x00000080
        /*00e4*/ 	.word	0x00000001
        /*00e8*/ 	.word	0x00000001


	//----- nvinfo : EIATTR_CRS_STACK_SIZE
	.align		4
.L_3155:
        /*00ec*/ 	.byte	0x04, 0x1e
        /*00ee*/ 	.short	(.L_3157 - .L_3156)
.L_3156:
        /*00f0*/ 	.word	0x00000000


	//----- nvinfo : EIATTR_CBANK_PARAM_SIZE
	.align		4
.L_3157:
        /*00f4*/ 	.byte	0x03, 0x19
        /*00f6*/ 	.short	0x0128


	//----- nvinfo : EIATTR_PARAM_CBANK
	.align		4
        /*00f8*/ 	.byte	0x04, 0x0a
        /*00fa*/ 	.short	(.L_3159 - .L_3158)
	.align		4
.L_3158:
        /*00fc*/ 	.word	index@(.nv.constant0._ZN10layer_norm13ln_bwd_kernelINS_13Kernel_traitsIf6__halfS2_S2_fjLj2048ELj1ELj1ELj4ELj16ENS_18Kernel_traits_baseILj2048EfS2_S2_S2_fjLj128EEEEELb1ELb0ELb0ELb0EEEvNS_9BwdParamsE)
        /*0100*/ 	.short	0x0210
        /*0102*/ 	.short	0x0128


	//----- nvinfo : EIATTR_SW_WAR
	.align		4
.L_3159:
        /*0104*/ 	.byte	0x04, 0x36
        /*0106*/ 	.short	(.L_3161 - .L_3160)
.L_3160:
        /*0108*/ 	.word	0x00000008
.L_3161:


//--------------------- .nv.info._ZN10layer_norm13ln_bwd_kernelINS_13Kernel_traitsIf6__halfS2_S2_fjLj2048ELj1ELj1ELj4ELj16ENS_18Kernel_traits_baseILj2048EfS2_S2_S2_fjLj128EEEEELb1ELb0ELb0ELb1EEEvNS_9BwdParamsE --------------------------
	.section	.nv.info._ZN10layer_norm13ln_bwd_kernelINS_13Kernel_traitsIf6__halfS2_S2_fjLj2048ELj1ELj1ELj4ELj16ENS_18Kernel_traits_baseILj2048EfS2_S2_S2_fjLj128EEEEELb1ELb0ELb0ELb1EEEvNS_9BwdParamsE,"",@"SHT_CUDA_INFO"
	.sectionflags	@""
	.align	4


	//----- nvinfo : EIATTR_CUDA_API_VERSION
	.align		4
        /*0000*/ 	.byte	0x04, 0x37
        /*0002*/ 	.short	(.L_3163 - .L_3162)
.L_3162:
        /*0004*/ 	.word	0x00000082


	//----- nvinfo : EIATTR_KPARAM_INFO
	.align		4
.L_3163:
        /*0008*/ 	.byte	0x04, 0x17
        /*000a*/ 	.short	(.L_3165 - .L_3164)
.L_3164:
        /*000c*/ 	.word	0x00000000
        /*0010*/ 	.short	0x0000
        /*0012*/ 	.short	0x0000
        /*0014*/ 	.byte	0x00, 0xf0, 0xa1, 0x04


	//----- nvinfo : EIATTR_SPARSE_MMA_MASK
	.align		4
.L_3165:
        /*0018*/ 	.byte	0x03, 0x50
        /*001a*/ 	.short	0x0000


	//----- nvinfo : EIATTR_MAXREG_COUNT
	.align		4
        /*001c*/ 	.byte	0x03, 0x1b
        /*001e*/ 	.short	0x00ff


	//----- nvinfo : EIATTR_NUM_BARRIERS
	.align		4
        /*0020*/ 	.byte	0x02, 0x4c
        /*0022*/ 	.byte	0x01
	.zero		1


	//----- nvinfo : EIATTR_MERCURY_ISA_VERSION
	.align		4
        /*0024*/ 	.byte	0x03, 0x5f
        /*0026*/ 	.short	0x0101


	//----- nvinfo : EIATTR_COOP_GROUP_MASK_REGIDS
	.align		4
        /*0028*/ 	.byte	0x04, 0x29
        /*002a*/ 	.short	(.L_3167 - .L_3166)


	//   ....[0]....
.L_3166:
        /*002c*/ 	.word	0xffffffff


	//   ....[1]....
        /*0030*/ 	.word	0xffffffff


	//   ....[2]....
        /*0034*/ 	.word	0xffffffff


	//   ....[3]....
        /*0038*/ 	.word	0xffffffff


	//   ....[4]....
        /*003c*/ 	.word	0xffffffff


	//   ....[5]....
        /*0040*/ 	.word	0xffffffff


	//   ....[6]....
        /*0044*/ 	.word	0xffffffff


	//   ....[7]....
        /*0048*/ 	.word	0xffffffff


	//   ....[8]....
        /*004c*/ 	.word	0xffffffff


	//   ....[9]....
        /*0050*/ 	.word	0xffffffff


	//   ....[10]....
        /*0054*/ 	.word	0x05000070


	//   ....[11]....
        /*0058*/ 	.word	0x05000070


	//   ....[12]....
        /*005c*/ 	.word	0x05000070


	//   ....[13]....
        /*0060*/ 	.word	0x05000070


	//   ....[14]....
        /*0064*/ 	.word	0x05000070


	//   ....[15]....
        /*0068*/ 	.word	0x05000070


	//   ....[16]....
        /*006c*/ 	.word	0x05000070


	//   ....[17]....
        /*0070*/ 	.word	0x05000070


	//   ....[18]....
        /*0074*/ 	.word	0x05000070


	//   ....[19]....
        /*0078*/ 	.word	0x05000070


	//----- nvinfo : EIATTR_COOP_GROUP_INSTR_OFFSETS
	.align		4
.L_3167:
        /*007c*/ 	.byte	0x04, 0x28
        /*007e*/ 	.short	(.L_3169 - .L_3168)


	//   ....[0]....
.L_3168:
        /*0080*/ 	.word	0x00000f90


	//   ....[1]....
        /*0084*/ 	.word	0x00000fa0


	//   ....[2]....
        /*0088*/ 	.word	0x00000fd0


	//   ....[3]....
        /*008c*/ 	.word	0x00000fe0


	//   ....[4]....
        /*0090*/ 	.word	0x00001010


	//   ....[5]....
        /*0094*/ 	.word	0x00001020


	//   ....[6]....
        /*0098*/ 	.word	0x00001050


	//   ....[7]....
        /*009c*/ 	.word	0x00001060


	//   ....[8]....
        /*00a0*/ 	.word	0x00001090


	//   ....[9]....
        /*00a4*/ 	.word	0x000010a0


	//   ....[10]....
        /*00a8*/ 	.word	0x00002300


	//   ....[11]....
        /*00ac*/ 	.word	0x00002350


	//   ....[12]....
        /*00b0*/ 	.word	0x000023c0


	//   ....[13]....
        /*00b4*/ 	.word	0x00002420


	//   ....[14]....
        /*00b8*/ 	.word	0x00002490


	//   ....[15]....
        /*00bc*/ 	.word	0x000024f0


	//   ....[16]....
        /*00c0*/ 	.word	0x00002560


	//   ....[17]....
        /*00c4*/ 	.word	0x000025c0


	//   ....[18]....
        /*00c8*/ 	.word	0x00002630


	//   ....[19]....
        /*00cc*/ 	.word	0x00002690


	//----- nvinfo : EIATTR_EXIT_INSTR_OFFSETS
	.align		4
.L_3169:
        /*00d0*/ 	.byte	0x04, 0x1c
        /*00d2*/ 	.short	(.L_3171 - .L_3170)


	//   ....[0]....
.L_3170:
        /*00d4*/ 	.word	0x000022a0


	//----- nvinfo : EIATTR_MAX_THREADS
	.align		4
.L_3171:
        /*00d8*/ 	.byte	0x04, 0x05
        /*00da*/ 	.short	(.L_3173 - .L_3172)
.L_3172:
        /*00dc*/ 	.word	0x00000080
        /*00e0*/ 	.word	0x00000001
        /*00e4*/ 	.word	0x00000001


	//----- nvinfo : EIATTR_CRS_STACK_SIZE
	.align		4
.L_3173:
        /*00e8*/ 	.byte	0x04, 0x1e
        /*00ea*/ 	.short	(.L_3175 - .L_3174)
.L_3174:
        /*00ec*/ 	.word	0x00000000


	//----- nvinfo : EIATTR_CBANK_PARAM_SIZE
	.align		4
.L_3175:
        /*00f0*/ 	.byte	0x03, 0x19
        /*00f2*/ 	.short	0x0128


	//----- nvinfo : EIATTR_PARAM_CBANK
	.align		4
        /*00f4*/ 	.byte	0x04, 0x0a
        /*00f6*/ 	.short	(.L_3177 - .L_3176)
	.align		4
.L_3176:
        /*00f8*/ 	.word	index@(.nv.constant0._ZN10layer_norm13ln_bwd_kernelINS_13Kernel_traitsIf6__halfS2_S2_fjLj2048ELj1ELj1ELj4ELj16ENS_18Kernel_traits_baseILj2048EfS2_S2_S2_fjLj128EEEEELb1ELb0ELb0ELb1EEEvNS_9BwdParamsE)
        /*00fc*/ 	.short	0x0210
        /*00fe*/ 	.short	0x0128


	//----- nvinfo : EIATTR_SW_WAR
	.align		4
.L_3177:
        /*0100*/ 	.byte	0x04, 0x36
        /*0102*/ 	.short	(.L_3179 - .L_3178)
.L_3178:
        /*0104*/ 	.word	0x00000008
.L_3179:


//--------------------- .nv.info._ZN10layer_norm22ln_bwd_finalize_kernelINS_22Kernel_traits_finalizeILj2048Ef6__halfS2_S2_fjLb0ELj1024ELj4ENS_18Kernel_traits_baseILj2048EfS2_S2_S2_fjLj1024EEEEELb0ELb0EEEvNS_9BwdParamsE --------------------------
	.section	.nv.info._ZN10layer_norm22ln_bwd_finalize_kernelINS_22Kernel_traits_finalizeILj2048Ef6__halfS2_S2_fjLb0ELj1024ELj4ENS_18Kernel_traits_baseILj2048EfS2_S2_S2_fjLj1024EEEEELb0ELb0EEEvNS_9BwdParamsE,"",@"SHT_CUDA_INFO"
	.sectionflags	@""
	.align	4


	//----- nvinfo : EIATTR_CUDA_API_VERSION
	.align		4
        /*0000*/ 	.byte	0x04, 0x37
        /*0002*/ 	.short	(.L_3181 - .L_3180)
.L_3180:
        /*0004*/ 	.word	0x00000082


	//----- nvinfo : EIATTR_KPARAM_INFO
	.align		4
.L_3181:
        /*0008*/ 	.byte	0x04, 0x17
        /*000a*/ 	.short	(.L_3183 - .L_3182)
.L_3182:
        /*000c*/ 	.word	0x00000000
        /*0010*/ 	.short	0x0000
        /*0012*/ 	.short	0x0000
        /*0014*/ 	.byte	0x00, 0xf0, 0xa1, 0x04


	//----- nvinfo : EIATTR_SPARSE_MMA_MASK
	.align		4
.L_3183:
        /*0018*/ 	.byte	0x03, 0x50
        /*001a*/ 	.short	0x0000


	//----- nvinfo : EIATTR_MAXREG_COUNT
	.align		4
        /*001c*/ 	.byte	0x03, 0x1b
        /*001e*/ 	.short	0x0040


	//----- nvinfo : EIATTR_NUM_BARRIERS
	.align		4
        /*0020*/ 	.byte	0x02, 0x4c
        /*0022*/ 	.byte	0x01
	.zero		1


	//----- nvinfo : EIATTR_MERCURY_ISA_VERSION
	.align		4
        /*0024*/ 	.byte	0x03, 0x5f
        /*0026*/ 	.short	0x0101


	//----- nvinfo : EIATTR_COOP_GROUP_MASK_REGIDS
	.align		4
        /*0028*/ 	.byte	0x04, 0x29
        /*002a*/ 	.short	(.L_3185 - .L_3184)


	//   ....[0]....
.L_3184:
        /*002c*/ 	.word	0xffffffff


	//   ....[1]....
        /*0030*/ 	.word	0xffffffff


	//   ....[2]....
        /*0034*/ 	.word	0xffffffff


	//   ....[3]....
        /*0038*/ 	.word	0xffffffff


	//   ....[4]....
        /*003c*/ 	.word	0xffffffff


	//   ....[5]....
        /*0040*/ 	.word	0xffffffff


	//   ....[6]....
        /*0044*/ 	.word	0xffffffff


	//   ....[7]....
        /*0048*/ 	.word	0xffffffff


	//   ....[8]....
        /*004c*/ 	.word	0xffffffff


	//   ....[9]....
        /*0050*/ 	.word	0xffffffff


	//   ....[10]....
        /*0054*/ 	.word	0x05000013


	//   ....[11]....
        /*0058*/ 	.word	0x05000013


	//   ....[12]....
        /*005c*/ 	.word	0x05000013


	//   ....[13]....
        /*0060*/ 	.word	0x05000013


	//   ....[14]....
        /*0064*/ 	.word	0x05000013


	//   ....[15]....
        /*0068*/ 	.word	0x05000013


	//   ....[16]....
        /*006c*/ 	.word	0x05000013


	//   ....[17]....
        /*0070*/ 	.word	0x05000013


	//   ....[18]....
        /*0074*/ 	.word	0x05000013


	//   ....[19]....
        /*0078*/ 	.word	0x05000013


	//----- nvinfo : EIATTR_COOP_GROUP_INSTR_OFFSETS
	.align		4
.L_3185:
        /*007c*/ 	.byte	0x04, 0x28
        /*007e*/ 	.short	(.L_3187 - .L_3186)


	//   ....[0]....
.L_3186:
        /*0080*/ 	.word	0x000008e0


	//   ....[1]....
        /*0084*/ 	.word	0x000008f0


	//   ....[2]....
        /*0088*/ 	.word	0x00000920


	//   ....[3]....
        /*008c*/ 	.word	0x00000930


	//   ....[4]....
        /*0090*/ 	.word	0x00000960


	//   ....[5]....
        /*0094*/ 	.word	0x00000970


	//   ....[6]....
        /*0098*/ 	.word	0x000009a0


	//   ....[7]....
        /*009c*/ 	.word	0x000009b0


	//   ....[8]....
        /*00a0*/ 	.word	0x000009e0


	//   ....[9]....
        /*00a4*/ 	.word	0x000009f0


	//   ....[10]....
        /*00a8*/ 	.word	0x00000bf0


	//   ....[11]....
        /*00ac*/ 	.word	0x00000c60


	//   ....[12]....
        /*00b0*/ 	.word	0x00000cd0


	//   ....[13]....
        /*00b4*/ 	.word	0x00000d40


	//   ....[14]....
        /*00b8*/ 	.word	0x00000db0


	//   ....[15]....
        /*00bc*/ 	.word	0x00000e10


	//   ....[16]....
        /*00c0*/ 	.word	0x00000e80


	//   ....[17]....
        /*00c4*/ 	.word	0x00000ef0


	//   ....[18]....
        /*00c8*/ 	.word	0x00000f60


	//   ....[19]....
        /*00cc*/ 	.word	0x00000fd0


	//----- nvinfo : EIATTR_EXIT_INSTR_OFFSETS
	.align		4
.L_3187:
        /*00d0*/ 	.byte	0x04, 0x1c
        /*00d2*/ 	.short	(.L_3189 - .L_3188)


	//   ....[0]....
.L_3188:
        /*00d4*/ 	.word	0x00000070


	//   ....[1]....
        /*00d8*/ 	.word	0x00000b90


	//----- nvinfo : EIATTR_MAX_THREADS
	.align		4
.L_3189:
        /*00dc*/ 	.byte	0x04, 0x05
        /*00de*/ 	.short	(.L_3191 - .L_3190)
.L_3190:
        /*00e0*/ 	.word	0x00000400
        /*00e4*/ 	.word	0x00000001
        /*00e8*/ 	.word	0x00000001


	//----- nvinfo : EIATTR_CRS_STACK_SIZE
	.align		4
.L_3191:
        /*00ec*/ 	.byte	0x04, 0x1e
        /*00ee*/ 	.short	(.L_3193 - .L_3192)
.L_3192:
        /*00f0*/ 	.word	0x00000000


	//----- nvinfo : EIATTR_CBANK_PARAM_SIZE
	.align		4
.L_3193:
        /*00f4*/ 	.byte	0x03, 0x19
        /*00f6*/ 	.short	0x0128


	//----- nvinfo : EIATTR_PARAM_CBANK
	.align		4
        /*00f8*/ 	.byte	0x04, 0x0a
        /*00fa*/ 	.short	(.L_3195 - .L_3194)
	.align		4
.L_3194:
        /*00fc*/ 	.word	index@(.nv.constant0._ZN10layer_norm22ln_bwd_finalize_kernelINS_22Kernel_traits_finalizeILj2048Ef6__halfS2_S2_fjLb0ELj1024ELj4ENS_18Kernel_traits_baseILj2048EfS2_S2_S2_fjLj1024EEEEELb0ELb0EEEvNS_9BwdParamsE)
        /*0100*/ 	.short	0x0210
        /*0102*/ 	.short	0x0128


	//----- nvinfo : EIATTR_SW_WAR
	.align		4
.L_3195:
        /*0104*/ 	.byte	0x04, 0x36
        /*0106*/ 	.short	(.L_3197 - .L_3196)
.L_3196:
        /*0108*/ 	.word	0x00000008
.L_3197:


//--------------------- .nv.info._ZN10layer_norm13ln_bwd_kernelINS_13Kernel_traitsIf6__halfS2_S2_fjLj2048ELj1ELj1ELj4ELj16ENS_18Kernel_traits_baseILj2048EfS2_S2_S2_fjLj128EEEEELb1ELb0ELb1ELb0EEEvNS_9BwdParamsE --------------------------
	.section	.nv.info._ZN10layer_norm13ln_bwd_kernelINS_13Kernel_traitsIf6__halfS2_S2_fjLj2048ELj1ELj1ELj4ELj16ENS_18Kernel_traits_baseILj2048EfS2_S2_S2_fjLj128EEEEELb1ELb0ELb1ELb0EEEvNS_9BwdParamsE,"",@"SHT_CUDA_INFO"
	.sectionflags	@""
	.align	4


	//----- nvinfo : EIATTR_CUDA_API_VERSION
	.align		4
        /*0000*/ 	.byte	0x04, 0x37
        /*0002*/ 	.short	(.L_3199 - .L_3198)
.L_3198:
        /*0004*/ 	.word	0x00000082


	//----- nvinfo : EIATTR_KPARAM_INFO
	.align		4
.L_3199:
        /*0008*/ 	.byte	0x04, 0x17
        /*000a*/ 	.short	(.L_3201 - .L_3200)
.L_3200:
        /*000c*/ 	.word	0x00000000
        /*0010*/ 	.short	0x0000
        /*0012*/ 	.short	0x0000
        /*0014*/ 	.byte	0x00, 0xf0, 0xa1, 0x04


	//----- nvinfo : EIATTR_SPARSE_MMA_MASK
	.align		4
.L_3201:
        /*0018*/ 	.byte	0x03, 0x50
        /*001a*/ 	.short	0x0000


	//----- nvinfo : EIATTR_MAXREG_COUNT
	.align		4
        /*001c*/ 	.byte	0x03, 0x1b
        /*001e*/ 	.short	0x00ff


	//----- nvinfo : EIATTR_NUM_BARRIERS
	.align		4
        /*0020*/ 	.byte	0x02, 0x4c
        /*0022*/ 	.byte	0x01
	.zero		1


	//----- nvinfo : EIATTR_MERCURY_ISA_VERSION
	.align		4
        /*0024*/ 	.byte	0x03, 0x5f
        /*0026*/ 	.short	0x0101


	//----- nvinfo : EIATTR_COOP_GROUP_MASK_REGIDS
	.align		4
        /*0028*/ 	.byte	0x04, 0x29
        /*002a*/ 	.short	(.L_3203 - .L_3202)


	//   ....[0]....
.L_3202:
        /*002c*/ 	.word	0xffffffff


	//   ....[1]....
        /*0030*/ 	.word	0xffffffff


	//   ....[2]....
        /*0034*/ 	.word	0xffffffff


	//   ....[3]....
        /*0038*/ 	.word	0xffffffff


	//   ....[4]....
        /*003c*/ 	.word	0xffffffff


	//   ....[5]....
        /*0040*/ 	.word	0xffffffff


	//   ....[6]....
        /*0044*/ 	.word	0xffffffff


	//   ....[7]....
        /*0048*/ 	.word	0xffffffff


	//   ....[8]....
        /*004c*/ 	.word	0xffffffff


	//   ....[9]....
        /*0050*/ 	.word	0xffffffff


	//   ....[10]....
        /*0054*/ 	.word	0x05000056


	//   ....[11]....
        /*0058*/ 	.word	0x05000056


	//   ....[12]....
        /*005c*/ 	.word	0x05000056


	//   ....[13]....
        /*0060*/ 	.word	0x05000056


	//   ....[14]....
        /*0064*/ 	.word	0x05000056


	//   ....[15]....
        /*0068*/ 	.word	0x05000056


	//   ....[16]....
        /*006c*/ 	.word	0x05000056


	//   ....[17]....
        /*0070*/ 	.word	0x05000056


	//   ....[18]....
        /*0074*/ 	.word	0x05000056


	//   ....[19]....
        /*0078*/ 	.word	0x05000056


	//----- nvinfo : EIATTR_COOP_GROUP_INSTR_OFFSETS
	.align		4
.L_3203:
        /*007c*/ 	.byte	0x04, 0x28
        /*007e*/ 	.short	(.L_3205 - .L_3204)


	//   ....[0]....
.L_3204:
        /*0080*/ 	.word	0x00001320


	//   ....[1]....
        /*0084*/ 	.word	0x00001330


	//   ....[2]....
        /*0088*/ 	.word	0x00001360


	//   ....[3]....
        /*008c*/ 	.word	0x00001370


	//   ....[4]....
        /*0090*/ 	.word	0x000013a0


	//   ....[5]....
        /*0094*/ 	.word	0x000013b0


	//   ....[6]....
        /*0098*/ 	.word	0x000013e0


	//   ....[7]....
        /*009c*/ 	.word	0x000013f0


	//   ....[8]....
        /*00a0*/ 	.word	0x00001420


	//   ....[9]....
        /*00a4*/ 	.word	0x00001430


	//   ....[10]....
        /*00a8*/ 	.word	0x000031c0


	//   ....[11]....
        /*00ac*/ 	.word	0x00003210


	//   ....[12]....
        /*00b0*/ 	.word	0x00003280


	//   ....[13]....
        /*00b4*/ 	.word	0x000032e0


	//   ....[14]....
        /*00b8*/ 	.word	0x00003350


	//   ....[15]....
        /*00bc*/ 	.word	0x000033b0


	//   ....[16]....
        /*00c0*/ 	.word	0x00003420


	//   ....[17]....
        /*00c4*/ 	.word	0x00003480


	//   ....[18]....
        /*00c8*/ 	.word	0x000034f0


	//   ....[19]....
        /*00cc*/ 	.word	0x00003550


	//----- nvinfo : EIATTR_EXIT_INSTR_OFFSETS
	.align		4
.L_3205:
        /*00d0*/ 	.byte	0x04, 0x1c
        /*00d2*/ 	.short	(.L_3207 - .L_3206)


	//   ....[0]....
.L_3206:
        /*00d4*/ 	.word	0x000030d0


	//   ....[1]....
        /*00d8*/ 	.word	0x00003160


	//----- nvinfo : EIATTR_MAX_THREADS
	.align		4
.L_3207:
        /*00dc*/ 	.byte	0x04, 0x05
        /*00de*/ 	.short	(.L_3209 - .L_3208)
.L_3208:
        /*00e0*/ 	.word	0x00000080
        /*00e4*/ 	.word	0x00000001
        /*00e8*/ 	.word	0x00000001


	//----- nvinfo : EIATTR_CRS_STACK_SIZE
	.align		4
.L_3209:
        /*00ec*/ 	.byte	0x04, 0x1e
        /*00ee*/ 	.short	(.L_3211 - .L_3210)
.L_3210:
        /*00f0*/ 	.word	0x00000000


	//----- nvinfo : EIATTR_CBANK_PARAM_SIZE
	.align		4
.L_3211:
        /*00f4*/ 	.byte	0x03, 0x19
        /*00f6*/ 	.short	0x0128


	//----- nvinfo : EIATTR_PARAM_CBANK
	.align		4
        /*00f8*/ 	.byte	0x04, 0x0a
        /*00fa*/ 	.short	(.L_3213 - .L_3212)
	.align		4
.L_3212:
        /*00fc*/ 	.word	index@(.nv.constant0._ZN10layer_norm13ln_bwd_kernelINS_13Kernel_traitsIf6__halfS2_S2_fjLj2048ELj1ELj1ELj4ELj16ENS_18Kernel_traits_baseILj2048EfS2_S2_S2_fjLj128EEEEELb1ELb0ELb1ELb0EEEvNS_9BwdParamsE)
        /*0100*/ 	.short	0x0210
        /*0102*/ 	.short	0x0128


	//----- nvinfo : EIATTR_SW_WAR
	.align		4
.L_3213:
        /*0104*/ 	.byte	0x04, 0x36
        /*0106*/ 	.short	(.L_3215 - .L_3214)
.L_3214:
        /*0108*/ 	.word	0x00000008
.L_3215:


//--------------------- .nv.info._ZN10layer_norm22ln_bwd_finalize_kernelINS_22Kernel_traits_finalizeILj2048Ef6__halfS2_S2_fjLb0ELj1024ELj4ENS_18Kernel_traits_baseILj2048EfS2_S2_S2_fjLj1024EEEEELb0ELb1EEEvNS_9BwdParamsE --------------------------
	.section	.nv.info._ZN10layer_norm22ln_bwd_finalize_kernelINS_22Kernel_traits_finalizeILj2048Ef6__halfS2_S2_fjLb0ELj1024ELj4ENS_18Kernel_traits_baseILj2048EfS2_S2_S2_fjLj1024EEEEELb0ELb1EEEvNS_9BwdParamsE,"",@"SHT_CUDA_INFO"
	.sectionflags	@""
	.align	4


	//----- nvinfo : EIATTR_CUDA_API_VERSION
	.align		4
        /*0000*/ 	.byte	0x04, 0x37
        /*0002*/ 	.short	(.L_3217 - .L_3216)
.L_3216:
        /*0004*/ 	.word	0x00000082


	//----- nvinfo : EIATTR_KPARAM_INFO
	.align		4
.L_3217:
        /*0008*/ 	.byte	0x04, 0x17
        /*000a*/ 	.short	(.L_3219 - .L_3218)
.L_3218:
        /*000c*/ 	.word	0x00000000
        /*0010*/ 	.short	0x0000
        /*0012*/ 	.short	0x0000
        /*0014*/ 	.byte	0x00, 0xf0, 0xa1, 0x04


	//----- nvinfo : EIATTR_SPARSE_MMA_MASK
	.align		4
.L_3219:
        /*0018*/ 	.byte	0x03, 0x50
        /*001a*/ 	.short	0x0000


	//----- nvinfo : EIATTR_MAXREG_COUNT
	.align		4
        /*001c*/ 	.byte	0x03, 0x1b
        /*001e*/ 	.short	0x0040


	//----- nvinfo : EIATTR_NUM_BARRIERS
	.align		4
        /*0020*/ 	.byte	0x02, 0x4c
        /*0022*/ 	.byte	0x01
	.zero		1


	//----- nvinfo : EIATTR_MERCURY_ISA_VERSION
	.align		4
        /*0024*/ 	.byte	0x03, 0x5f
        /*0026*/ 	.short	0x0101


	//----- nvinfo : EIATTR_COOP_GROUP_MASK_REGIDS
	.align		4
        /*0028*/ 	.byte	0x04, 0x29
        /*002a*/ 	.short	(.L_3221 - .L_3220)


	//   ....[0]....
.L_3220:
        /*002c*/ 	.word	0xffffffff


	//   ....[1]....
        /*0030*/ 	.word	0xffffffff


	//   ....[2]....
        /*0034*/ 	.word	0xffffffff


	//   ....[3]....
        /*0038*/ 	.word	0xffffffff


	//   ....[4]....
        /*003c*/ 	.word	0xffffffff


	//   ....[5]....
        /*0040*/ 	.word	0xffffffff


	//   ....[6]....
        /*0044*/ 	.word	0xffffffff


	//   ....[7]....
        /*0048*/ 	.word	0xffffffff


	//   ....[8]....
        /*004c*/ 	.word	0xffffffff


	//   ....[9]....
        /*0050*/ 	.word	0xffffffff


	//   ....[10]....
        /*0054*/ 	.word	0x05000011


	//   ....[11]....
        /*0058*/ 	.word	0x05000011


	//   ....[12]....
        /*005c*/ 	.word	0x05000011


	//   ....[13]....
        /*0060*/ 	.word	0x05000011


	//   ....[14]....
        /*0064*/ 	.word	0x05000011


	//   ....[15]....
        /*0068*/ 	.word	0x05000011


	//   ....[16]....
        /*006c*/ 	.word	0x05000011


	//   ....[17]....
        /*0070*/ 	.word	0x05000011


	//   ....[18]....
        /*0074*/ 	.word	0x05000011


	//   ....[19]....
        /*0078*/ 	.word	0x05000011


	//----- nvinfo : EIATTR_COOP_GROUP_INSTR_OFFSETS
	.align		4
.L_3221:
        /*007c*/ 	.byte	0x04, 0x28
        /*007e*/ 	.short	(.L_3223 - .L_3222)


	//   ....[0]....
.L_3222:
        /*0080*/ 	.word	0x000008e0


	//   ....[1]....
        /*0084*/ 	.word	0x000008f0


	//   ....[2]....
        /*0088*/ 	.word	0x00000920


	//   ....[3]....
        /*008c*/ 	.word	0x00000930


	//   ....[4]....
        /*0090*/ 	.word	0x00000960


	//   ....[5]....
        /*0094*/ 	.word	0x00000970


	//   ....[6]....
        /*0098*/ 	.word	0x000009a0


	//   ....[7]....
        /*009c*/ 	.word	0x000009b0


	//   ....[8]....
        /*00a0*/ 	.word	0x000009e0


	//   ....[9]....
        /*00a4*/ 	.word	0x000009f0


	//   ....[10]....
        /*00a8*/ 	.word	0x00000ba0


	//   ....[11]....
        /*00ac*/ 	.word	0x00000c10


	//   ....[12]....
        /*00b0*/ 	.word	0x00000c80


	//   ....[13]....
        /*00b4*/ 	.word	0x00000cf0


	//   ....[14]....
        /*00b8*/ 	.word	0x00000d60


	//   ....[15]....
        /*00bc*/ 	.word	0x00000dc0


	//   ....[16]....
        /*00c0*/ 	.word	0x00000e30


	//   ....[17]....
        /*00c4*/ 	.word	0x00000ea0


	//   ....[18]....
        /*00c8*/ 	.word	0x00000f10


	//   ....[19]....
        /*00cc*/ 	.word	0x00000f80


	//----- nvinfo : EIATTR_EXIT_INSTR_OFFSETS
	.align		4
.L_3223:
        /*00d0*/ 	.byte	0x04, 0x1c
        /*00d2*/ 	.short	(.L_3225 - .L_3224)


	//   ....[0]....
.L_3224:
        /*00d4*/ 	.word	0x00000070


	//   ....[1]....
        /*00d8*/ 	.word	0x00000b40


	//----- nvinfo : EIATTR_MAX_THREADS
	.align		4
.L_3225:
        /*00dc*/ 	.byte	0x04, 0x05
        /*00de*/ 	.short	(.L_3227 - .L_3226)
.L_3226:
        /*00e0*/ 	.word	0x00000400
        /*00e4*/ 	.word	0x00000001
        /*00e8*/ 	.word	0x00000001


	//----- nvinfo : EIATTR_CRS_STACK_SIZE
	.align		4
.L_3227:
        /*00ec*/ 	.byte	0x04, 0x1e
        /*00ee*/ 	.short	(.L_3229 - .L_3228)
.L_3228:
        /*00f0*/ 	.word	0x00000000


	//----- nvinfo : EIATTR_CBANK_PARAM_SIZE
	.align		4
.L_3229:
        /*00f4*/ 	.byte	0x03, 0x19
        /*00f6*/ 	.short	0x0128


	//----- nvinfo : EIATTR_PARAM_CBANK
	.align		4
        /*00f8*/ 	.byte	0x04, 0x0a
        /*00fa*/ 	.short	(.L_3231 - .L_3230)
	.align		4
.L_3230:
        /*00fc*/ 	.word	index@(.nv.constant0._ZN10layer_norm22ln_bwd_finalize_kernelINS_22Kernel_traits_finalizeILj2048Ef6__halfS2_S2_fjLb0ELj1024ELj4ENS_18Kernel_traits_baseILj2048EfS2_S2_S2_fjLj1024EEEEELb0ELb1EEEvNS_9BwdParamsE)
        /*0100*/ 	.short	0x0210
        /*0102*/ 	.short	0x0128


	//----- nvinfo : EIATTR_SW_WAR
	.align		4
.L_3231:
        /*0104*/ 	.byte	0x04, 0x36
        /*0106*/ 	.short	(.L_3233 - .L_3232)
.L_3232:
        /*0108*/ 	.word	0x00000008
.L_3233:


//--------------------- .nv.info._ZN10layer_norm13ln_bwd_kernelINS_13Kernel_traitsIf6__halfS2_S2_fjLj2048ELj1ELj1ELj4ELj16ENS_18Kernel_traits_baseILj2048EfS2_S2_S2_fjLj128EEEEELb1ELb0ELb1ELb1EEEvNS_9BwdParamsE --------------------------
	.section	.nv.info._ZN10layer_norm13ln_bwd_kernelINS_13Kernel_traitsIf6__halfS2_S2_fjLj2048ELj1ELj1ELj4ELj16ENS_18Kernel_traits_baseILj2048EfS2_S2_S2_fjLj128EEEEELb1ELb0ELb1ELb1EEEvNS_9BwdParamsE,"",@"SHT_CUDA_INFO"
	.sectionflags	@""
	.align	4


	//----- nvinfo : EIATTR_CUDA_API_VERSION
	.align		4
        /*0000*/ 	.byte	0x04, 0x37
        /*0002*/ 	.short	(.L_3235 - .L_3234)
.L_3234:
        /*0004*/ 	.word	0x00000082


	//----- nvinfo : EIATTR_KPARAM_INFO
	.align		4
.L_3235:
        /*0008*/ 	.byte	0x04, 0x17
        /*000a*/ 	.short	(.L_3237 - .L_3236)
.L_3236:
        /*000c*/ 	.word	0x00000000
        /*0010*/ 	.short	0x0000
        /*0012*/ 	.short	0x0000
        /*0014*/ 	.byte	0x00, 0xf0, 0xa1, 0x04


	//----- nvinfo : EIATTR_SPARSE_MMA_MASK
	.align		4
.L_3237:
        /*0018*/ 	.byte	0x03, 0x50
        /*001a*/ 	.short	0x0000


	//----- nvinfo : EIATTR_MAXREG_COUNT
	.align		4
        /*001c*/ 	.byte	0x03, 0x1b
        /*001e*/ 	.short	0x00ff


	//----- nvinfo : EIATTR_NUM_BARRIERS
	.align		4
        /*0020*/ 	.byte	0x02, 0x4c
        /*0022*/ 	.byte	0x01
	.zero		1


	//----- nvinfo : EIATTR_MERCURY_ISA_VERSION
	.align		4
        /*0024*/ 	.byte	0x03, 0x5f
        /*0026*/ 	.short	0x0101


	//----- nvinfo : EIATTR_COOP_GROUP_MASK_REGIDS
	.align		4
        /*0028*/ 	.byte	0x04, 0x29
        /*002a*/ 	.short	(.L_3239 - .L_3238)


	//   ....[0]....
.L_3238:
        /*002c*/ 	.word	0xffffffff


	//   ....[1]....
        /*0030*/ 	.word	0xffffffff


	//   ....[2]....
        /*0034*/ 	.word	0xffffffff


	//   ....[3]....
        /*0038*/ 	.word	0xffffffff


	//   ....[4]....
        /*003c*/ 	.word	0xffffffff


	//   ....[5]....
        /*0040*/ 	.word	0xffffffff


	//   ....[6]....
        /*0044*/ 	.word	0xffffffff


	//   ....[7]....
        /*0048*/ 	.word	0xffffffff


	//   ....[8]....
        /*004c*/ 	.word	0xffffffff


	//   ....[9]....
        /*0050*/ 	.word	0xffffffff


	//   ....[10]....
        /*0054*/ 	.word	0x05000054


	//   ....[11]....
        /*0058*/ 	.word	0x05000054


	//   ....[12]....
        /*005c*/ 	.word	0x05000054


	//   ....[13]....
        /*0060*/ 	.word	0x05000054


	//   ....[14]....
        /*0064*/ 	.word	0x05000054


	//   ....[15]....
        /*0068*/ 	.word	0x05000054


	//   ....[16]....
        /*006c*/ 	.word	0x05000054


	//   ....[17]....
        /*0070*/ 	.word	0x05000054


	//   ....[18]....
        /*0074*/ 	.word	0x05000054


	//   ....[19]....
        /*0078*/ 	.word	0x05000054


	//----- nvinfo : EIATTR_COOP_GROUP_INSTR_OFFSETS
	.align		4
.L_3239:
        /*007c*/ 	.byte	0x04, 0x28
        /*007e*/ 	.short	(.L_3241 - .L_3240)


	//   ....[0]....
.L_3240:
        /*0080*/ 	.word	0x000012c0


	//   ....[1]....
        /*0084*/ 	.word	0x000012d0


	//   ....[2]....
        /*0088*/ 	.word	0x00001300


	//   ....[3]....
        /*008c*/ 	.word	0x00001310


	//   ....[4]....
        /*0090*/ 	.word	0x00001340


	//   ....[5]....
        /*0094*/ 	.word	0x00001350


	//   ....[6]....
        /*0098*/ 	.word	0x00001380


	//   ....[7]....
        /*009c*/ 	.word	0x00001390


	//   ....[8]....
        /*00a0*/ 	.word	0x000013c0


	//   ....[9]....
        /*00a4*/ 	.word	0x000013d0


	//   ....[10]....
        /*00a8*/ 	.word	0x00002f90


	//   ....[11]....
        /*00ac*/ 	.word	0x00002fe0


	//   ....[12]....
        /*00b0*/ 	.word	0x00003040


	//   ....[13]....
        /*00b4*/ 	.word	0x000030a0


	//   ....[14]....
        /*00b8*/ 	.word	0x00003100


	//   ....[15]....
        /*00bc*/ 	.word	0x00003160


	//   ....[16]....
        /*00c0*/ 	.word	0x000031c0


	//   ....[17]....
        /*00c4*/ 	.word	0x00003220


	//   ....[18]....
        /*00c8*/ 	.word	0x00003280


	//   ....[19]....
        /*00cc*/ 	.word	0x000032e0


	//----- nvinfo : EIATTR_EXIT_INSTR_OFFSETS
	.align		4
.L_3241:
        /*00d0*/ 	.byte	0x04, 0x1c
        /*00d2*/ 	.short	(.L_3243 - .L_3242)


	//   ....[0]....
.L_3242:
        /*00d4*/ 	.word	0x00002f40


	//----- nvinfo : EIATTR_MAX_THREADS
	.align		4
.L_3243:
        /*00d8*/ 	.byte	0x04, 0x05
        /*00da*/ 	.short	(.L_3245 - .L_3244)
.L_3244:
        /*00dc*/ 	.word	0x00000080
        /*00e0*/ 	.word	0x00000001
        /*00e4*/ 	.word	0x00000001


	//----- nvinfo : EIATTR_CRS_STACK_SIZE
	.align		4
.L_3245:
        /*00e8*/ 	.byte	0x04, 0x1e
        /*00ea*/ 	.short	(.L_3247 - .L_3246)
.L_3246:
        /*00ec*/ 	.word	0x00000000


	//----- nvinfo : EIATTR_CBANK_PARAM_SIZE
	.align		4
.L_3247:
        /*00f0*/ 	.byte	0x03, 0x19
        /*00f2*/ 	.short	0x0128


	//----- nvinfo : EIATTR_PARAM_CBANK
	.align		4
        /*00f4*/ 	.byte	0x04, 0x0a
        /*00f6*/ 	.short	(.L_3249 - .L_3248)
	.align		4
.L_3248:
        /*00f8*/ 	.word	index@(.nv.constant0._ZN10layer_norm13ln_bwd_kernelINS_13Kernel_traitsIf6__halfS2_S2_fjLj2048ELj1ELj1ELj4ELj16ENS_18Kernel_traits_baseILj2048EfS2_S2_S2_fjLj128EEEEELb1ELb0ELb1ELb1EEEvNS_9BwdParamsE)
        /*00fc*/ 	.short	0x0210
        /*00fe*/ 	.short	0x0128


	//----- nvinfo : EIATTR_SW_WAR
	.align		4
.L_3249:
        /*0100*/ 	.byte	0x04, 0x36
        /*0102*/ 	.short	(.L_3251 - .L_3250)
.L_3250:
        /*0104*/ 	.word	0x00000008
.L_3251:


//--------------------- .nv.info._ZN10layer_norm13ln_bwd_kernelINS_13Kernel_traitsIf6__halfS2_S2_fjLj2048ELj1ELj1ELj4ELj16ENS_18Kernel_traits_baseILj2048EfS2_S2_S2_fjLj128EEEEELb1ELb1ELb0ELb0EEEvNS_9BwdParamsE --------------------------
	.section	.nv.info._ZN10layer_norm13ln_bwd_kernelINS_13Kernel_traitsIf6__halfS2_S2_fjLj2048ELj1ELj1ELj4ELj16ENS_18Kernel_traits_baseILj2048EfS2_S2_S2_fjLj128EEEEELb1ELb1ELb0ELb0EEEvNS_9BwdParamsE,"",@"SHT_CUDA_INFO"
	.sectionflags	@""
	.align	4


	//----- nvinfo : EIATTR_CUDA_API_VERSION
	.align		4
        /*0000*/ 	.byte	0x04, 0x37
        /*0002*/ 	.short	(.L_3253 - .L_3252)
.L_3252:
        /*0004*/ 	.word	0x00000082


	//----- nvinfo : EIATTR_KPARAM_INFO
	.align		4
.L_3253:
        /*0008*/ 	.byte	0x04, 0x17
        /*000a*/ 	.short	(.L_3255 - .L_3254)
.L_3254:
        /*000c*/ 	.word	0x00000000
        /*0010*/ 	.short	0x0000
        /*0012*/ 	.short	0x0000
        /*0014*/ 	.byte	0x00, 0xf0, 0xa1, 0x04


	//----- nvinfo : EIATTR_SPARSE_MMA_MASK
	.align		4
.L_3255:
        /*0018*/ 	.byte	0x03, 0x50
        /*001a*/ 	.short	0x0000


	//----- nvinfo : EIATTR_MAXREG_COUNT
	.align		4
        /*001c*/ 	.byte	0x03, 0x1b
        /*001e*/ 	.short	0x00ff


	//----- nvinfo : EIATTR_NUM_BARRIERS
	.align		4
        /*0020*/ 	.byte	0x02, 0x4c
        /*0022*/ 	.byte	0x01
	.zero		1


	//----- nvinfo : EIATTR_MERCURY_ISA_VERSION
	.align		4
        /*0024*/ 	.byte	0x03, 0x5f
        /*0026*/ 	.short	0x0101


	//----- nvinfo : EIATTR_COOP_GROUP_MASK_REGIDS
	.align		4
        /*0028*/ 	.byte	0x04, 0x29
        /*002a*/ 	.short	(.L_3257 - .L_3256)


	//   ....[0]....
.L_3256:
        /*002c*/ 	.word	0xffffffff


	//   ....[1]....
        /*0030*/ 	.word	0xffffffff


	//   ....[2]....
        /*0034*/ 	.word	0xffffffff


	//   ....[3]....
        /*0038*/ 	.word	0xffffffff


	//   ....[4]....
        /*003c*/ 	.word	0xffffffff


	//   ....[5]....
        /*0040*/ 	.word	0xffffffff


	//   ....[6]....
        /*0044*/ 	.word	0xffffffff


	//   ....[7]....
        /*0048*/ 	.word	0xffffffff


	//   ....[8]....
        /*004c*/ 	.word	0xffffffff


	//   ....[9]....
        /*0050*/ 	.word	0xffffffff


	//   ....[10]....
        /*0054*/ 	.word	0x05000094


	//   ....[11]....
        /*0058*/ 	.word	0x05000094


	//   ....[12]....
        /*005c*/ 	.word	0x05000094


	//   ....[13]....
        /*0060*/ 	.word	0x05000094


	//   ....[14]....
        /*0064*/ 	.word	0x05000094


	//   ....[15]....
        /*0068*/ 	.word	0x05000094


	//   ....[16]....
        /*006c*/ 	.word	0x05000094


	//   ....[17]....
        /*0070*/ 	.word	0x05000094


	//   ....[18]....
        /*0074*/ 	.word	0x05000094


	//   ....[19]....
        /*0078*/ 	.word	0x05000094


	//----- nvinfo : EIATTR_COOP_GROUP_INSTR_OFFSETS
	.align		4
.L_3257:
        /*007c*/ 	.byte	0x04, 0x28
        /*007e*/ 	.short	(.L_3259 - .L_3258)


	//   ....[0]....
.L_3258:
        /*0080*/ 	.word	0x000011b0


	//   ....[1]....
        /*0084*/ 	.word	0x000011c0


	//   ....[2]....
        /*0088*/ 	.word	0x000011f0


	//   ....[3]....
        /*008c*/ 	.word	0x00001200


	//   ....[4]....
        /*0090*/ 	.word	0x00001230


	//   ....[5]....
        /*0094*/ 	.word	0x00001240


	//   ....[6]....
        /*0098*/ 	.word	0x00001270


	//   ....[7]....
        /*009c*/ 	.word	0x00001280


	//   ....[8]....
        /*00a0*/ 	.word	0x000012b0


	//   ....[9]....
        /*00a4*/ 	.word	0x000012c0


	//   ....[10]....
        /*00a8*/ 	.word	0x000029c0


	//   ....[11]....
        /*00ac*/ 	.word	0x00002a20


	//   ....[12]....
        /*00b0*/ 	.word	0x00002a80


	//   ....[13]....
        /*00b4*/ 	.word	0x00002ae0


	//   ....[14]....
        /*00b8*/ 	.word	0x00002b50


	//   ....[15]....
        /*00bc*/ 	.word	0x00002bb0


	//   ....[16]....
        /*00c0*/ 	.word	0x00002c20


	//   ....[17]....
        /*00c4*/ 	.word	0x00002c80


	//   ....[18]....
        /*00c8*/ 	.word	0x00002cf0


	//   ....[19]....
        /*00cc*/ 	.word	0x00002d50


	//----- nvinfo : EIATTR_EXIT_INSTR_OFFSETS
	.align		4
.L_3259:
        /*00d0*/ 	.byte	0x04, 0x1c
        /*00d2*/ 	.short	(.L_3261 - .L_3260)


	//   ....[0]....
.L_3260:
        /*00d4*/ 	.word	0x000028a0


	//   ....[1]....
        /*00d8*/ 	.word	0x00002970


	//----- nvinfo : EIATTR_MAX_THREADS
	.align		4
.L_3261:
        /*00dc*/ 	.byte	0x04, 0x05
        /*00de*/ 	.short	(.L_3263 - .L_3262)
.L_3262:
        /*00e0*/ 	.word	0x00000080
        /*00e4*/ 	.word	0x00000001
        /*00e8*/ 	.word	0x00000001


	//----- nvinfo : EIATTR_CRS_STACK_SIZE
	.align		4
.L_3263:
        /*00ec*/ 	.byte	0x04, 0x1e
        /*00ee*/ 	.short	(.L_3265 - .L_3264)
.L_3264:
        /*00f0*/ 	.word	0x00000000


	//----- nvinfo : EIATTR_CBANK_PARAM_SIZE
	.align		4
.L_3265:
        /*00f4*/ 	.byte	0x03, 0x19
        /*00f6*/ 	.short	0x0128


	//----- nvinfo : EIATTR_PARAM_CBANK
	.align		4
        /*00f8*/ 	.byte	0x04, 0x0a
        /*00fa*/ 	.short	(.L_3267 - .L_3266)
	.align		4
.L_3266:
        /*00fc*/ 	.word	index@(.nv.constant0._ZN10layer_norm13ln_bwd_kernelINS_13Kernel_traitsIf6__halfS2_S2_fjLj2048ELj1ELj1ELj4ELj16ENS_18Kernel_traits_baseILj2048EfS2_S2_S2_fjLj128EEEEELb1ELb1ELb0ELb0EEEvNS_9BwdParamsE)
        /*0100*/ 	.short	0x0210
        /*0102*/ 	.short	0x0128


	//----- nvinfo : EIATTR_SW_WAR
	.align		4
.L_3267:
        /*0104*/ 	.byte	0x04, 0x36
        /*0106*/ 	.short	(.L_3269 - .L_3268)
.L_3268:
        /*0108*/ 	.word	0x00000008
.L_3269:


//--------------------- .nv.info._ZN10layer_norm13ln_bwd_kernelINS_13Kernel_traitsIf6__halfS2_S2_fjLj2048ELj1ELj1ELj4ELj16ENS_18Kernel_traits_baseILj2048EfS2_S2_S2_fjLj128EEEEELb1ELb1ELb0ELb1EEEvNS_9BwdParamsE --------------------------
	.section	.nv.info._ZN10layer_norm13ln_bwd_kernelINS_13Kernel_traitsIf6__halfS2_S2_fjLj2048ELj1ELj1ELj4ELj16ENS_18Kernel_traits_baseILj2048EfS2_S2_S2_fjLj128EEEEELb1ELb1ELb0ELb1EEEvNS_9BwdParamsE,"",@"SHT_CUDA_INFO"
	.sectionflags	@""
	.align	4


	//----- nvinfo : EIATTR_CUDA_API_VERSION
	.align		4
        /*0000*/ 	.byte	0x04, 0x37
        /*0002*/ 	.short	(.L_3271 - .L_3270)
.L_3270:
        /*0004*/ 	.word	0x00000082


	//----- nvinfo : EIATTR_KPARAM_INFO
	.align		4
.L_3271:
        /*0008*/ 	.byte	0x04, 0x17
        /*000a*/ 	.short	(.L_3273 - .L_3272)
.L_3272:
        /*000c*/ 	.word	0x00000000
        /*0010*/ 	.short	0x0000
        /*0012*/ 	.short	0x0000
        /*0014*/ 	.byte	0x00, 0xf0, 0xa1, 0x04


	//----- nvinfo : EIATTR_SPARSE_MMA_MASK
	.align		4
.L_3273:
        /*0018*/ 	.byte	0x03, 0x50
        /*001a*/ 	.short	0x0000


	//----- nvinfo : EIATTR_MAXREG_COUNT
	.align		4
        /*001c*/ 	.byte	0x03, 0x1b
        /*001e*/ 	.short	0x00ff


	//----- nvinfo : EIATTR_NUM_BARRIERS
	.align		4
        /*0020*/ 	.byte	0x02, 0x4c
        /*0022*/ 	.byte	0x01
	.zero		1


	//----- nvinfo : EIATTR_MERCURY_ISA_VERSION
	.align		4
        /*0024*/ 	.byte	0x03, 0x5f
        /*0026*/ 	.short	0x0101


	//----- nvinfo : EIATTR_COOP_GROUP_MASK_REGIDS
	.align		4
        /*0028*/ 	.byte	0x04, 0x29
        /*002a*/ 	.short	(.L_3275 - .L_3274)


	//   ....[0]....
.L_3274:
        /*002c*/ 	.word	0xffffffff


	//   ....[1]....
        /*0030*/ 	.word	0xffffffff


	//   ....[2]....
        /*0034*/ 	.word	0xffffffff


	//   ....[3]....
        /*0038*/ 	.word	0xffffffff


	//   ....[4]....
        /*003c*/ 	.word	0xffffffff


	//   ....[5]....
        /*0040*/ 	.word	0xffffffff


	//   ....[6]....
        /*0044*/ 	.word	0xffffffff


	//   ....[7]....
        /*0048*/ 	.word	0xffffffff


	//   ....[8]....
        /*004c*/ 	.word	0xffffffff


	//   ....[9]....
        /*0050*/ 	.word	0xffffffff


	//   ....[10]....
        /*0054*/ 	.word	0x05000038


	//   ....[11]....
        /*0058*/ 	.word	0x05000038


	//   ....[12]....
        /*005c*/ 	.word	0x05000038


	//   ....[13]....
        /*0060*/ 	.word	0x05000038


	//   ....[14]....
        /*0064*/ 	.word	0x05000038


	//   ....[15]....
        /*0068*/ 	.word	0x05000038


	//   ....[16]....
        /*006c*/ 	.word	0x05000038


	//   ....[17]....
        /*0070*/ 	.word	0x05000038


	//   ....[18]....
        /*0074*/ 	.word	0x05000038


	//   ....[19]....
        /*0078*/ 	.word	0x05000038


	//----- nvinfo : EIATTR_COOP_GROUP_INSTR_OFFSETS
	.align		4
.L_3275:
        /*007c*/ 	.byte	0x04, 0x28
        /*007e*/ 	.short	(.L_3277 - .L_3276)


	//   ....[0]....
.L_3276:
        /*0080*/ 	.word	0x00001160


	//   ....[1]....
        /*0084*/ 	.word	0x00001170


	//   ....[2]....
        /*0088*/ 	.word	0x000011a0


	//   ....[3]....
        /*008c*/ 	.word	0x000011b0


	//   ....[4]....
        /*0090*/ 	.word	0x000011e0


	//   ....[5]....
        /*0094*/ 	.word	0x000011f0


	//   ....[6]....
        /*0098*/ 	.word	0x00001220


	//   ....[7]....
        /*009c*/ 	.word	0x00001230


	//   ....[8]....
        /*00a0*/ 	.word	0x00001260


	//   ....[9]....
        /*00a4*/ 	.word	0x00001270


	//   ....[10]....
        /*00a8*/ 	.word	0x00002b70


	//   ....[11]....
        /*00ac*/ 	.word	0x00002bc0


	//   ....[12]....
        /*00b0*/ 	.word	0x00002c30


	//   ....[13]....
        /*00b4*/ 	.word	0x00002c90


	//   ....[14]....
        /*00b8*/ 	.word	0x00002d00


	//   ....[15]....
        /*00bc*/ 	.word	0x00002d60


	//   ....[16]....
        /*00c0*/ 	.word	0x00002dd0


	//   ....[17]....
        /*00c4*/ 	.word	0x00002e30


	//   ....[18]....
        /*00c8*/ 	.word	0x00002ea0


	//   ....[19]....
        /*00cc*/ 	.word	0x00002f00


	//----- nvinfo : EIATTR_EXIT_INSTR_OFFSETS
	.align		4
.L_3277:
        /*00d0*/ 	.byte	0x04, 0x1c
        /*00d2*/ 	.short	(.L_3279 - .L_3278)


	//   ....[0]....
.L_3278:
        /*00d4*/ 	.word	0x00002b10


	//----- nvinfo : EIATTR_MAX_THREADS
	.align		4
.L_3279:
        /*00d8*/ 	.byte	0x04, 0x05
        /*00da*/ 	.short	(.L_3281 - .L_3280)
.L_3280:
        /*00dc*/ 	.word	0x00000080
        /*00e0*/ 	.word	0x00000001
        /*00e4*/ 	.word	0x00000001


	//----- nvinfo : EIATTR_CRS_STACK_SIZE
	.align		4
.L_3281:
        /*00e8*/ 	.byte	0x04, 0x1e
        /*00ea*/ 	.short	(.L_3283 - .L_3282)
.L_3282:
        /*00ec*/ 	.word	0x00000000


	//----- nvinfo : EIATTR_CBANK_PARAM_SIZE
	.align		4
.L_3283:
        /*00f0*/ 	.byte	0x03, 0x19
        /*00f2*/ 	.short	0x0128


	//----- nvinfo : EIATTR_PARAM_CBANK
	.align		4
        /*00f4*/ 	.byte	0x04, 0x0a
        /*00f6*/ 	.short	(.L_3285 - .L_3284)
	.align		4
.L_3284:
        /*00f8*/ 	.word	index@(.nv.constant0._ZN10layer_norm13ln_bwd_kernelINS_13Kernel_traitsIf6__halfS2_S2_fjLj2048ELj1ELj1ELj4ELj16ENS_18Kernel_traits_baseILj2048EfS2_S2_S2_fjLj128EEEEELb1ELb1ELb0ELb1EEEvNS_9BwdParamsE)
        /*00fc*/ 	.short	0x0210
        /*00fe*/ 	.short	0x0128


	//----- nvinfo : EIATTR_SW_WAR
	.align		4
.L_3285:
        /*0100*/ 	.byte	0x04, 0x36
        /*0102*/ 	.short	(.L_3287 - .L_3286)
.L_3286:
        /*0104*/ 	.word	0x00000008
.L_3287:


//--------------------- .nv.info._ZN10layer_norm22ln_bwd_finalize_kernelINS_22Kernel_traits_finalizeILj2048Ef6__halfS2_S2_fjLb1ELj1024ELj4ENS_18Kernel_traits_baseILj2048EfS2_S2_S2_fjLj1024EEEEELb1ELb0EEEvNS_9BwdParamsE --------------------------
	.section	.nv.info._ZN10layer_norm22ln_bwd_finalize_kernelINS_22Kernel_traits_finalizeILj2048Ef6__halfS2_S2_fjLb1ELj1024ELj4ENS_18Kernel_traits_baseILj2048EfS2_S2_S2_fjLj1024EEEEELb1ELb0EEEvNS_9BwdParamsE,"",@"SHT_CUDA_INFO"
	.sectionflags	@""
	.align	4


	//----- nvinfo : EIATTR_CUDA_API_VERSION
	.align		4
        /*0000*/ 	.byte	0x04, 0x37
        /*0002*/ 	.short	(.L_3289 - .L_3288)
.L_3288:
        /*0004*/ 	.word	0x00000082


	//----- nvinfo : EIATTR_KPARAM_INFO
	.align		4
.L_3289:
        /*0008*/ 	.byte	0x04, 0x17
        /*000a*/ 	.short	(.L_3291 - .L_3290)
.L_3290:
        /*000c*/ 	.word	0x00000000
        /*0010*/ 	.short	0x0000
        /*0012*/ 	.short	0x0000
        /*0014*/ 	.byte	0x00, 0xf0, 0xa1, 0x04


	//----- nvinfo : EIATTR_SPARSE_MMA_MASK
	.align		4
.L_3291:
        /*0018*/ 	.byte	0x03, 0x50
        /*001a*/ 	.short	0x0000


	//----- nvinfo : EIATTR_MAXREG_COUNT
	.align		4
        /*001c*/ 	.byte	0x03, 0x1b
        /*001e*/ 	.short	0x0040


	//----- nvinfo : EIATTR_NUM_BARRIERS
	.align		4
        /*0020*/ 	.byte	0x02, 0x4c
        /*0022*/ 	.byte	0x01
	.zero		1


	//----- nvinfo : EIATTR_MERCURY_ISA_VERSION
	.align		4
        /*0024*/ 	.byte	0x03, 0x5f
        /*0026*/ 	.short	0x0101


	//----- nvinfo : EIATTR_COOP_GROUP_MASK_REGIDS
	.align		4
        /*0028*/ 	.byte	0x04, 0x29
        /*002a*/ 	.short	(.L_3293 - .L_3292)


	//   ....[0]....
.L_3292:
        /*002c*/ 	.word	0xffffffff


	//   ....[1]....
        /*0030*/ 	.word	0xffffffff


	//   ....[2]....
        /*0034*/ 	.word	0xffffffff


	//   ....[3]....
        /*0038*/ 	.word	0xffffffff


	//   ....[4]....
        /*003c*/ 	.word	0xffffffff


	//   ....[5]....
        /*0040*/ 	.word	0xffffffff


	//   ....[6]....
        /*0044*/ 	.word	0xffffffff


	//   ....[7]....
        /*0048*/ 	.word	0xffffffff


	//   ....[8]....
        /*004c*/ 	.word	0xffffffff


	//   ....[9]....
        /*0050*/ 	.word	0xffffffff


	//   ....[10]....
        /*0054*/ 	.word	0xffffffff


	//   ....[11]....
        /*0058*/ 	.word	0xffffffff


	//   ....[12]....
        /*005c*/ 	.word	0xffffffff


	//   ....[13]....
        /*0060*/ 	.word	0xffffffff


	//   ....[14]....
        /*0064*/ 	.word	0xffffffff


	//   ....[15]....
        /*0068*/ 	.word	0x05000014


	//   ....[16]....
        /*006c*/ 	.word	0x05000014


	//   ....[17]....
        /*0070*/ 	.word	0x05000014


	//   ....[18]....
        /*0074*/ 	.word	0x05000014


	//   ....[19]....
        /*0078*/ 	.word	0x05000014


	//   ....[20]....
        /*007c*/ 	.word	0x05000014


	//   ....[21]....
        /*0080*/ 	.word	0x05000014


	//   ....[22]....
        /*0084*/ 	.word	0x05000014


	//   ....[23]....
        /*0088*/ 	.word	0x05000014


	//   ....[24]....
        /*008c*/ 	.word	0x05000014


	//   ....[25]....
        /*0090*/ 	.word	0x05000014


	//   ....[26]....
        /*0094*/ 	.word	0x05000014


	//   ....[27]....
        /*0098*/ 	.word	0x05000014


	//   ....[28]....
        /*009c*/ 	.word	0x05000014


	//   ....[29]....
        /*00a0*/ 	.word	0x05000014


	//----- nvinfo : EIATTR_COOP_GROUP_INSTR_OFFSETS
	.align		4
.L_3293:
        /*00a4*/ 	.byte	0x04, 0x28
        /*00a6*/ 	.short	(.L_3295 - .L_3294)


	//   ....[0]....
.L_3294:
        /*00a8*/ 	.word	0x00000ad0


	//   ....[1]....
        /*00ac*/ 	.word	0x00000ae0


	//   ....[2]....
        /*00b0*/ 	.word	0x00000af0


	//   ....[3]....
        /*00b4*/ 	.word	0x00000b20


	//   ....[4]....
        /*00b8*/ 	.word	0x00000b40


	//   ....[5]....
        /*00bc*/ 	.word	0x00000b50


	//   ....[6]....
        /*00c0*/ 	.word	0x00000b90


	//   ....[7]....
        /*00c4*/ 	.word	0x00000ba0


	//   ....[8]....
        /*00c8*/ 	.word	0x00000bb0


	//   ....[9]....
        /*00cc*/ 	.word	0x00000be0


	//   ....[10]....
        /*00d0*/ 	.word	0x00000c00


	//   ....[11]....
        /*00d4*/ 	.word	0x00000c10


	//   ....[12]....
        /*00d8*/ 	.word	0x00000c40


	//   ....[13]....
        /*00dc*/ 	.word	0x00000c60


	//   ....[14]....
        /*00e0*/ 	.word	0x00000c70


	//   ....[15]....
        /*00e4*/ 	.word	0x00000ef0


	//   ....[16]....
        /*00e8*/ 	.word	0x00000f60


	//   ....[17]....
        /*00ec*/ 	.word	0x00000fd0


	//   ....[18]....
        /*00f0*/ 	.word	0x00001040


	//   ....[19]....
        /*00f4*/ 	.word	0x000010b0


	//   ....[20]....
        /*00f8*/ 	.word	0x00001110


	//   ....[21]....
        /*00fc*/ 	.word	0x00001180


	//   ....[22]....
        /*0100*/ 	.word	0x000011f0


	//   ....[23]....
        /*0104*/ 	.word	0x00001260


	//   ....[24]....
        /*0108*/ 	.word	0x000012d0


	//   ....[25]....
        /*010c*/ 	.word	0x00001330


	//   ....[26]....
        /*0110*/ 	.word	0x000013a0


	//   ....[27]....
        /*0114*/ 	.word	0x00001410


	//   ....[28]....
        /*0118*/ 	.word	0x00001480


	//   ....[29]....
        /*011c*/ 	.word	0x000014f0


	//----- nvinfo : EIATTR_EXIT_INSTR_OFFSETS
	.align		4
.L_3295:
        /*0120*/ 	.byte	0x04, 0x1c
        /*0122*/ 	.short	(.L_3297 - .L_3296)


	//   ....[0]....
.L_3296:
        /*0124*/ 	.word	0x00000070


	//   ....[1]....
        /*0128*/ 	.word	0x00000e90


	//----- nvinfo : EIATTR_MAX_THREADS
	.align		4
.L_3297:
        /*012c*/ 	.byte	0x04, 0x05
        /*012e*/ 	.short	(.L_3299 - .L_3298)
.L_3298:
        /*0130*/ 	.word	0x00000400
        /*0134*/ 	.word	0x00000001
        /*0138*/ 	.word	0x00000001


	//----- nvinfo : EIATTR_CRS_STACK_SIZE
	.align		4
.L_3299:
        /*013c*/ 	.byte	0x04, 0x1e
        /*013e*/ 	.short	(.L_3301 - .L_3300)
.L_3300:
        /*0140*/ 	.word	0x00000000


	//----- nvinfo : EIATTR_CBANK_PARAM_SIZE
	.align		4
.L_3301:
        /*0144*/ 	.byte	0x03, 0x19
        /*0146*/ 	.short	0x0128


	//----- nvinfo : EIATTR_PARAM_CBANK
	.align		4
        /*0148*/ 	.byte	0x04, 0x0a
        /*014a*/ 	.short	(.L_3303 - .L_3302)
	.align		4
.L_3302:
        /*014c*/ 	.word	index@(.nv.constant0._ZN10layer_norm22ln_bwd_finalize_kernelINS_22Kernel_traits_finalizeILj2048Ef6__halfS2_S2_fjLb1ELj1024ELj4ENS_18Kernel_traits_baseILj2048EfS2_S2_S2_fjLj1024EEEEELb1ELb0EEEvNS_9BwdParamsE)
        /*0150*/ 	.short	0x0210
        /*0152*/ 	.short	0x0128


	//----- nvinfo : EIATTR_SW_WAR
	.align		4
.L_3303:
        /*0154*/ 	.byte	0x04, 0x36
        /*0156*/ 	.short	(.L_3305 - .L_3304)
.L_3304:
        /*0158*/ 	.word	0x00000008
.L_3305:


//--------------------- .nv.info._ZN10layer_norm13ln_bwd_kernelINS_13Kernel_traitsIf6__halfS2_S2_fjLj2048ELj1ELj1ELj4ELj16ENS_18Kernel_traits_baseILj2048EfS2_S2_S2_fjLj128EEEEELb1ELb1ELb1ELb0EEEvNS_9BwdParamsE --------------------------
	.section	.nv.info._ZN10layer_norm13ln_bwd_kernelINS_13Kernel_traitsIf6__halfS2_S2_fjLj2048ELj1ELj1ELj4ELj16ENS_18Kernel_traits_baseILj2048EfS2_S2_S2_fjLj128EEEEELb1ELb1ELb1ELb0EEEvNS_9BwdParamsE,"",@"SHT_CUDA_INFO"
	.sectionflags	@""
	.align	4


	//----- nvinfo : EIATTR_CUDA_API_VERSION
	.align		4
        /*0000*/ 	.byte	0x04, 0x37
        /*0002*/ 	.short	(.L_3307 - .L_3306)
.L_3306:
        /*0004*/ 	.word	0x00000082


	//----- nvinfo : EIATTR_KPARAM_INFO
	.align		4
.L_3307:
        /*0008*/ 	.byte	0x04, 0x17
        /*000a*/ 	.short	(.L_3309 - .L_3308)
.L_3308:
        /*000c*/ 	.word	0x00000000
        /*0010*/ 	.short	0x0000
        /*0012*/ 	.short	0x0000
        /*0014*/ 	.byte	0x00, 0xf0, 0xa1, 0x04


	//----- nvinfo : EIATTR_SPARSE_MMA_MASK
	.align		4
.L_3309:
        /*0018*/ 	.byte	0x03, 0x50
        /*001a*/ 	.short	0x0000


	//----- nvinfo : EIATTR_MAXREG_COUNT
	.align		4
        /*001c*/ 	.byte	0x03, 0x1b
        /*001e*/ 	.short	0x00ff


	//----- nvinfo : EIATTR_NUM_BARRIERS
	.align		4
        /*0020*/ 	.byte	0x02, 0x4c
        /*0022*/ 	.byte	0x01
	.zero		1


	//----- nvinfo : EIATTR_MERCURY_ISA_VERSION
	.align		4
        /*0024*/ 	.byte	0x03, 0x5f
        /*0026*/ 	.short	0x0101


	//----- nvinfo : EIATTR_COOP_GROUP_MASK_REGIDS
	.align		4
        /*0028*/ 	.byte	0x04, 0x29
        /*002a*/ 	.short	(.L_3311 - .L_3310)


	//   ....[0]....
.L_3310:
        /*002c*/ 	.word	0xffffffff


	//   ....[1]....
        /*0030*/ 	.word	0xffffffff


	//   ....[2]....
        /*0034*/ 	.word	0xffffffff


	//   ....[3]....
        /*0038*/ 	.word	0xffffffff


	//   ....[4]....
        /*003c*/ 	.word	0xffffffff


	//   ....[5]....
        /*0040*/ 	.word	0xffffffff


	//   ....[6]....
        /*0044*/ 	.word	0xffffffff


	//   ....[7]....
        /*0048*/ 	.word	0xffffffff


	//   ....[8]....
        /*004c*/ 	.word	0xffffffff


	//   ....[9]....
        /*0050*/ 	.word	0xffffffff


	//   ....[10]....
        /*0054*/ 	.word	0x0500009c


	//   ....[11]....
        /*0058*/ 	.word	0x0500009c


	//   ....[12]....
        /*005c*/ 	.word	0x0500009c


	//   ....[13]....
        /*0060*/ 	.word	0x0500009c


	//   ....[14]....
        /*0064*/ 	.word	0x0500009c


	//   ....[15]....
        /*0068*/ 	.word	0x0500009c


	//   ....[16]....
        /*006c*/ 	.word	0x0500009c


	//   ....[17]....
        /*0070*/ 	.word	0x0500009c


	//   ....[18]....
        /*0074*/ 	.word	0x0500009c


	//   ....[19]....
        /*0078*/ 	.word	0x0500009c


	//----- nvinfo : EIATTR_COOP_GROUP_INSTR_OFFSETS
	.align		4
.L_3311:
        /*007c*/ 	.byte	0x04, 0x28
        /*007e*/ 	.short	(.L_3313 - .L_3312)


	//   ....[0]....
.L_3312:
        /*0080*/ 	.word	0x00001430


	//   ....[1]....
        /*0084*/ 	.word	0x00001440


	//   ....[2]....
        /*0088*/ 	.word	0x00001470


	//   ....[3]....
        /*008c*/ 	.word	0x00001480


	//   ....[4]....
        /*0090*/ 	.word	0x000014b0


	//   ....[5]....
        /*0094*/ 	.word	0x000014c0


	//   ....[6]....
        /*0098*/ 	.word	0x000014f0


	//   ....[7]....
        /*009c*/ 	.word	0x00001500


	//   ....[8]....
        /*00a0*/ 	.word	0x00001530


	//   ....[9]....
        /*00a4*/ 	.word	0x00001540


	//   ....[10]....
        /*00a8*/ 	.word	0x00003b00


	//   ....[11]....
        /*00ac*/ 	.word	0x00003b60


	//   ....[12]....
        /*00b0*/ 	.word	0x00003bc0


	//   ....[13]....
        /*00b4*/ 	.word	0x00003c20


	//   ....[14]....
        /*00b8*/ 	.word	0x00003c90


	//   ....[15]....
        /*00bc*/ 	.word	0x00003cf0


	//   ....[16]....
        /*00c0*/ 	.word	0x00003d60


	//   ....[17]....
        /*00c4*/ 	.word	0x00003dc0


	//   ....[18]....
        /*00c8*/ 	.word	0x00003e30


	//   ....[19]....
        /*00cc*/ 	.word	0x00003e90


	//----- nvinfo : EIATTR_EXIT_INSTR_OFFSETS
	.align		4
.L_3313:
        /*00d0*/ 	.byte	0x04, 0x1c
        /*00d2*/ 	.short	(.L_3315 - .L_3314)


	//   ....[0]....
.L_3314:
        /*00d4*/ 	.word	0x000039e0


	//   ....[1]....
        /*00d8*/ 	.word	0x00003ab0


	//----- nvinfo : EIATTR_MAX_THREADS
	.align		4
.L_3315:
        /*00dc*/ 	.byte	0x04, 0x05
        /*00de*/ 	.short	(.L_3317 - .L_3316)
.L_3316:
        /*00e0*/ 	.word	0x00000080
        /*00e4*/ 	.word	0x00000001
        /*00e8*/ 	.word	0x00000001


	//----- nvinfo : EIATTR_CRS_STACK_SIZE
	.align		4
.L_3317:
        /*00ec*/ 	.byte	0x04, 0x1e
        /*00ee*/ 	.short	(.L_3319 - .L_3318)
.L_3318:
        /*00f0*/ 	.word	0x00000000


	//----- nvinfo : EIATTR_CBANK_PARAM_SIZE
	.align		4
.L_3319:
        /*00f4*/ 	.byte	0x03, 0x19
        /*00f6*/ 	.short	0x0128


	//----- nvinfo : EIATTR_PARAM_CBANK
	.align		4
        /*00f8*/ 	.byte	0x04, 0x0a
        /*00fa*/ 	.short	(.L_3321 - .L_3320)
	.align		4
.L_3320:
        /*00fc*/ 	.word	index@(.nv.constant0._ZN10layer_norm13ln_bwd_kernelINS_13Kernel_traitsIf6__halfS2_S2_fjLj2048ELj1ELj1ELj4ELj16ENS_18Kernel_traits_baseILj2048EfS2_S2_S2_fjLj128EEEEELb1ELb1ELb1ELb0EEEvNS_9BwdParamsE)
        /*0100*/ 	.short	0x0210
        /*0102*/ 	.short	0x0128


	//----- nvinfo : EIATTR_SW_WAR
	.align		4
.L_3321:
        /*0104*/ 	.byte	0x04, 0x36
        /*0106*/ 	.short	(.L_3323 - .L_3322)
.L_3322:
        /*0108*/ 	.word	0x00000008
.L_3323:


//--------------------- .nv.info._ZN10layer_norm22ln_bwd_finalize_kernelINS_22Kernel_traits_finalizeILj2048Ef6__halfS2_S2_fjLb1ELj1024ELj4ENS_18Kernel_traits_baseILj2048EfS2_S2_S2_fjLj1024EEEEELb1ELb1EEEvNS_9BwdParamsE --------------------------
	.section	.nv.info._ZN10layer_norm22ln_bwd_finalize_kernelINS_22Kernel_traits_finalizeILj2048Ef6__halfS2_S2_fjLb1ELj1024ELj4ENS_18Kernel_traits_baseILj2048EfS2_S2_S2_fjLj1024EEEEELb1ELb1EEEvNS_9BwdParamsE,"",@"SHT_CUDA_INFO"
	.sectionflags	@""
	.align	4


	//----- nvinfo : EIATTR_CUDA_API_VERSION
	.align		4
        /*0000*/ 	.byte	0x04, 0x37
        /*0002*/ 	.short	(.L_3325 - .L_3324)
.L_3324:
        /*0004*/ 	.word	0x00000082


	//----- nvinfo : EIATTR_KPARAM_INFO
	.align		4
.L_3325:
        /*0008*/ 	.byte	0x04, 0x17
        /*000a*/ 	.short	(.L_3327 - .L_3326)
.L_3326:
        /*000c*/ 	.word	0x00000000
        /*0010*/ 	.short	0x0000
        /*0012*/ 	.short	0x0000
        /*0014*/ 	.byte	0x00, 0xf0, 0xa1, 0x04


	//----- nvinfo : EIATTR_SPARSE_MMA_MASK
	.align		4
.L_3327:
        /*0018*/ 	.byte	0x03, 0x50
        /*001a*/ 	.short	0x0000


	//----- nvinfo : EIATTR_MAXREG_COUNT
	.align		4
        /*001c*/ 	.byte	0x03, 0x1b
        /*001e*/ 	.short	0x0040


	//----- nvinfo : EIATTR_NUM_BARRIERS
	.align		4
        /*0020*/ 	.byte	0x02, 0x4c
        /*0022*/ 	.byte	0x01
	.zero		1


	//----- nvinfo : EIATTR_MERCURY_ISA_VERSION
	.align		4
        /*0024*/ 	.byte	0x03, 0x5f
        /*0026*/ 	.short	0x0101


	//----- nvinfo : EIATTR_COOP_GROUP_MASK_REGIDS
	.align		4
        /*0028*/ 	.byte	0x04, 0x29
        /*002a*/ 	.short	(.L_3329 - .L_3328)


	//   ....[0]....
.L_3328:
        /*002c*/ 	.word	0xffffffff


	//   ....[1]....
        /*0030*/ 	.word	0xffffffff


	//   ....[2]....
        /*0034*/ 	.word	0xffffffff


	//   ....[3]....
        /*0038*/ 	.word	0xffffffff


	//   ....[4]....
        /*003c*/ 	.word	0xffffffff


	//   ....[5]....
        /*0040*/ 	.word	0xffffffff


	//   ....[6]....
        /*0044*/ 	.word	0xffffffff


	//   ....[7]....
        /*0048*/ 	.word	0xffffffff


	//   ....[8]....
        /*004c*/ 	.word	0xffffffff


	//   ....[9]....
        /*0050*/ 	.word	0xffffffff


	//   ....[10]....
        /*0054*/ 	.word	0xffffffff


	//   ....[11]....
        /*0058*/ 	.word	0xffffffff


	//   ....[12]....
        /*005c*/ 	.word	0xffffffff


	//   ....[13]....
        /*0060*/ 	.word	0xffffffff


	//   ....[14]....
        /*0064*/ 	.word	0xffffffff


	//   ....[15]....
        /*0068*/ 	.word	0x05000014


	//   ....[16]....
        /*006c*/ 	.word	0x05000014


	//   ....[17]....
        /*0070*/ 	.word	0x05000014


	//   ....[18]....
        /*0074*/ 	.word	0x05000014


	//   ....[19]....
        /*0078*/ 	.word	0x05000014


	//   ....[20]....
        /*007c*/ 	.word	0x05000014


	//   ....[21]....
        /*0080*/ 	.word	0x05000014


	//   ....[22]....
        /*0084*/ 	.word	0x05000014


	//   ....[23]....
        /*0088*/ 	.word	0x05000014


	//   ....[24]....
        /*008c*/ 	.word	0x05000014


	//   ....[25]....
        /*0090*/ 	.word	0x05000014


	//   ....[26]....
        /*0094*/ 	.word	0x05000014


	//   ....[27]....
        /*0098*/ 	.word	0x05000014


	//   ....[28]....
        /*009c*/ 	.word	0x05000014


	//   ....[29]....
        /*00a0*/ 	.word	0x05000014


	//----- nvinfo : EIATTR_COOP_GROUP_INSTR_OFFSETS
	.align		4
.L_3329:
        /*00a4*/ 	.byte	0x04, 0x28
        /*00a6*/ 	.short	(.L_3331 - .L_3330)


	//   ....[0]....
.L_3330:
        /*00a8*/ 	.word	0x00000ab0


	//   ....[1]....
        /*00ac*/ 	.word	0x00000ac0


	//   ....[2]....
        /*00b0*/ 	.word	0x00000ad0


	//   ....[3]....
        /*00b4*/ 	.word	0x00000b00


	//   ....[4]....
        /*00b8*/ 	.word	0x00000b20


	//   ....[5]....
        /*00bc*/ 	.word	0x00000b30


	//   ....[6]....
        /*00c0*/ 	.word	0x00000b60


	//   ....[7]....
        /*00c4*/ 	.word	0x00000b80


	//   ....[8]....
        /*00c8*/ 	.word	0x00000b90


	//   ....[9]....
        /*00cc*/ 	.word	0x00000bc0


	//   ....[10]....
        /*00d0*/ 	.word	0x00000be0


	//   ....[11]....
        /*00d4*/ 	.word	0x00000bf0


	//   ....[12]....
        /*00d8*/ 	.word	0x00000c20


	//   ....[13]....
        /*00dc*/ 	.word	0x00000c40


	//   ....[14]....
        /*00e0*/ 	.word	0x00000c50


	//   ....[15]....
        /*00e4*/ 	.word	0x00000eb0


	//   ....[16]....
        /*00e8*/ 	.word	0x00000f20


	//   ....[17]....
        /*00ec*/ 	.word	0x00000f90


	//   ....[18]....
        /*00f0*/ 	.word	0x00001000


	//   ....[19]....
        /*00f4*/ 	.word	0x00001070


	//   ....[20]....
        /*00f8*/ 	.word	0x000010d0


	//   ....[21]....
        /*00fc*/ 	.word	0x00001140


	//   ....[22]....
        /*0100*/ 	.word	0x000011b0


	//   ....[23]....
        /*0104*/ 	.word	0x00001220


	//   ....[24]....
        /*0108*/ 	.word	0x00001290


	//   ....[25]....
        /*010c*/ 	.word	0x000012f0


	//   ....[26]....
        /*0110*/ 	.word	0x00001360


	//   ....[27]....
        /*0114*/ 	.word	0x000013d0


	//   ....[28]....
        /*0118*/ 	.word	0x00001440


	//   ....[29]....
        /*011c*/ 	.word	0x000014b0


	//----- nvinfo : EIATTR_EXIT_INSTR_OFFSETS
	.align		4
.L_3331:
        /*0120*/ 	.byte	0x04, 0x1c
        /*0122*/ 	.short	(.L_3333 - .L_3332)


	//   ....[0]....
.L_3332:
        /*0124*/ 	.word	0x00000070


	//   ....[1]....
        /*0128*/ 	.word	0x00000e50


	//----- nvinfo : EIATTR_MAX_THREADS
	.align		4
.L_3333:
        /*012c*/ 	.byte	0x04, 0x05
        /*012e*/ 	.short	(.L_3335 - .L_3334)
.L_3334:
        /*0130*/ 	.word	0x00000400
        /*0134*/ 	.word	0x00000001
        /*0138*/ 	.word	0x00000001


	//----- nvinfo : EIATTR_CRS_STACK_SIZE
	.align		4
.L_3335:
        /*013c*/ 	.byte	0x04, 0x1e
        /*013e*/ 	.short	(.L_3337 - .L_3336)
.L_3336:
        /*0140*/ 	.word	0x00000000


	//----- nvinfo : EIATTR_CBANK_PARAM_SIZE
	.align		4
.L_3337:
        /*0144*/ 	.byte	0x03, 0x19
        /*0146*/ 	.short	0x0128


	//----- nvinfo : EIATTR_PARAM_CBANK
	.align		4
        /*0148*/ 	.byte	0x04, 0x0a
        /*014a*/ 	.short	(.L_3339 - .L_3338)
	.align		4
.L_3338:
        /*014c*/ 	.word	index@(.nv.constant0._ZN10layer_norm22ln_bwd_finalize_kernelINS_22Kernel_traits_finalizeILj2048Ef6__halfS2_S2_fjLb1ELj1024ELj4ENS_18Kernel_traits_baseILj2048EfS2_S2_S2_fjLj1024EEEEELb1ELb1EEEvNS_9BwdParamsE)
        /*0150*/ 	.short	0x0210
        /*0152*/ 	.short	0x0128


	//----- nvinfo : EIATTR_SW_WAR
	.align		4
.L_3339:
        /*0154*/ 	.byte	0x04, 0x36
        /*0156*/ 	.short	(.L_3341 - .L_3340)
.L_3340:
        /*0158*/ 	.word	0x00000008
.L_3341:


//--------------------- .nv.info._ZN10layer_norm13ln_bwd_kernelINS_13Kernel_traitsIf6__halfS2_S2_fjLj2048ELj1ELj1ELj4ELj16ENS_18Kernel_traits_baseILj2048EfS2_S2_S2_fjLj128EEEEELb1ELb1ELb1ELb1EEEvNS_9BwdParamsE --------------------------
	.section	.nv.info._ZN10layer_norm13ln_bwd_kernelINS_13Kernel_traitsIf6__halfS2_S2_fjLj2048ELj1ELj1ELj4ELj16ENS_18Kernel_traits_baseILj2048EfS2_S2_S2_fjLj128EEEEELb1ELb1ELb1ELb1EEEvNS_9BwdParamsE,"",@"SHT_CUDA_INFO"
	.sectionflags	@""
	.align	4


	//----- nvinfo : EIATTR_CUDA_API_VERSION
	.align		4
        /*0000*/ 	.byte	0x04, 0x37
        /*0002*/ 	.short	(.L_3343 - .L_3342)
.L_3342:
        /*0004*/ 	.word	0x00000082


	//----- nvinfo : EIATTR_KPARAM_INFO
	.align		4
.L_3343:
        /*0008*/ 	.byte	0x04, 0x17
        /*000a*/ 	.short	(.L_3345 - .L_3344)
.L_3344:
        /*000c*/ 	.word	0x00000000
        /*0010*/ 	.short	0x0000
        /*0012*/ 	.short	0x0000
        /*0014*/ 	.byte	0x00, 0xf0, 0xa1, 0x04


	//----- nvinfo : EIATTR_SPARSE_MMA_MASK
	.align		4
.L_3345:
        /*0018*/ 	.byte	0x03, 0x50
        /*001a*/ 	.short	0x0000


	//----- nvinfo : EIATTR_MAXREG_COUNT
	.align		4
        /*001c*/ 	.byte	0x03, 0x1b
        /*001e*/ 	.short	0x00ff


	//----- nvinfo : EIATTR_NUM_BARRIERS
	.align		4
        /*0020*/ 	.byte	0x02, 0x4c
        /*0022*/ 	.byte	0x01
	.zero		1


	//----- nvinfo : EIATTR_MERCURY_ISA_VERSION
	.align		4
        /*0024*/ 	.byte	0x03, 0x5f
        /*0026*/ 	.short	0x0101


	//----- nvinfo : EIATTR_COOP_GROUP_MASK_REGIDS
	.align		4
        /*0028*/ 	.byte	0x04, 0x29
        /*002a*/ 	.short	(.L_3347 - .L_3346)


	//   ....[0]....
.L_3346:
        /*002c*/ 	.word	0xffffffff


	//   ....[1]....
        /*0030*/ 	.word	0xffffffff


	//   ....[2]....
        /*0034*/ 	.word	0xffffffff


	//   ....[3]....
        /*0038*/ 	.word	0xffffffff


	//   ....[4]....
        /*003c*/ 	.word	0xffffffff


	//   ....[5]....
        /*0040*/ 	.word	0xffffffff


	//   ....[6]....
        /*0044*/ 	.word	0xffffffff


	//   ....[7]....
        /*0048*/ 	.word	0xffffffff


	//   ....[8]....
        /*004c*/ 	.word	0xffffffff


	//   ....[9]....
        /*0050*/ 	.word	0xffffffff


	//   ....[10]....
        /*0054*/ 	.word	0x0500007f


	//   ....[11]....
        /*0058*/ 	.word	0x0500007f


	//   ....[12]....
        /*005c*/ 	.word	0x0500007f


	//   ....[13]....
        /*0060*/ 	.word	0x0500007f


	//   ....[14]....
        /*0064*/ 	.word	0x0500007f


	//   ....[15]....
        /*0068*/ 	.word	0x0500007f


	//   ....[16]....
        /*006c*/ 	.word	0x0500007f


	//   ....[17]....
        /*0070*/ 	.word	0x0500007f


	//   ....[18]....
        /*0074*/ 	.word	0x0500007f


	//   ....[19]....
        /*0078*/ 	.word	0x0500007f


	//----- nvinfo : EIATTR_COOP_GROUP_INSTR_OFFSETS
	.align		4
.L_3347:
        /*007c*/ 	.byte	0x04, 0x28
        /*007e*/ 	.short	(.L_3349 - .L_3348)


	//   ....[0]....
.L_3348:
        /*0080*/ 	.word	0x00001440


	//   ....[1]....
        /*0084*/ 	.word	0x00001450


	//   ....[2]....
        /*0088*/ 	.word	0x00001480


	//   ....[3]....
        /*008c*/ 	.word	0x00001490


	//   ....[4]....
        /*0090*/ 	.word	0x000014c0


	//   ....[5]....
        /*0094*/ 	.word	0x000014d0


	//   ....[6]....
        /*0098*/ 	.word	0x00001500


	//   ....[7]....
        /*009c*/ 	.word	0x00001510


	//   ....[8]....
        /*00a0*/ 	.word	0x00001540


	//   ....[9]....
        /*00a4*/ 	.word	0x00001550


	//   ....[10]....
        /*00a8*/ 	.word	0x00003910


	//   ....[11]....
        /*00ac*/ 	.word	0x00003960


	//   ....[12]....
        /*00b0*/ 	.word	0x000039d0


	//   ....[13]....
        /*00b4*/ 	.word	0x00003a30


	//   ....[14]....
        /*00b8*/ 	.word	0x00003aa0


	//   ....[15]....
        /*00bc*/ 	.word	0x00003b00


	//   ....[16]....
        /*00c0*/ 	.word	0x00003b70


	//   ....[17]....
        /*00c4*/ 	.word	0x00003bd0


	//   ....[18]....
        /*00c8*/ 	.word	0x00003c40


	//   ....[19]....
        /*00cc*/ 	.word	0x00003c90


	//----- nvinfo : EIATTR_EXIT_INSTR_OFFSETS
	.align		4
.L_3349:
        /*00d0*/ 	.byte	0x04, 0x1c
        /*00d2*/ 	.short	(.L_3351 - .L_3350)


	//   ....[0]....
.L_3350:
        /*00d4*/ 	.word	0x000038b0


	//----- nvinfo : EIATTR_MAX_THREADS
	.align		4
.L_3351:
        /*00d8*/ 	.byte	0x04, 0x05
        /*00da*/ 	.short	(.L_3353 - .L_3352)
.L_3352:
        /*00dc*/ 	.word	0x00000080
        /*00e0*/ 	.word	0x00000001
        /*00e4*/ 	.word	0x00000001


	//----- nvinfo : EIATTR_CRS_STACK_SIZE
	.align		4
.L_3353:
        /*00e8*/ 	.byte	0x04, 0x1e
        /*00ea*/ 	.short	(.L_3355 - .L_3354)
.L_3354:
        /*00ec*/ 	.word	0x00000000


	//----- nvinfo : EIATTR_CBANK_PARAM_SIZE
	.align		4
.L_3355:
        /*00f0*/ 	.byte	0x03, 0x19
        /*00f2*/ 	.short	0x0128


	//----- nvinfo : EIATTR_PARAM_CBANK
	.align		4
        /*00f4*/ 	.byte	0x04, 0x0a
        /*00f6*/ 	.short	(.L_3357 - .L_3356)
	.align		4
.L_3356:
        /*00f8*/ 	.word	index@(.nv.constant0._ZN10layer_norm13ln_bwd_kernelINS_13Kernel_traitsIf6__halfS2_S2_fjLj2048ELj1ELj1ELj4ELj16ENS_18Kernel_traits_baseILj2048EfS2_S2_S2_fjLj128EEEEELb1ELb1ELb1ELb1EEEvNS_9BwdParamsE)
        /*00fc*/ 	.short	0x0210
        /*00fe*/ 	.short	0x0128


	//----- nvinfo : EIATTR_SW_WAR
	.align		4
.L_3357:
        /*0100*/ 	.byte	0x04, 0x36
        /*0102*/ 	.short	(.L_3359 - .L_3358)
.L_3358:
        /*0104*/ 	.word	0x00000008
.L_3359:


//--------------------- .nv.info._ZN10layer_norm13ln_bwd_kernelINS_13Kernel_traitsI6__halfS2_fS2_fjLj2048ELj1ELj1ELj4ELj16ENS_18Kernel_traits_baseILj2048ES2_S2_fS2_fjLj128EEEEELb0ELb0ELb0ELb0EEEvNS_9BwdParamsE --------------------------
	.section	.nv.info._ZN10layer_norm13ln_bwd_kernelINS_13Kernel_traitsI6__halfS2_fS2_fjLj2048ELj1ELj1ELj4ELj16ENS_18Kernel_traits_baseILj2048ES2_S2_fS2_fjLj128EEEEELb0ELb0ELb0ELb0EEEvNS_9BwdParamsE,"",@"SHT_CUDA_INFO"
	.sectionflags	@""
	.align	4


	//----- nvinfo : EIATTR_CUDA_API_VERSION
	.align		4
        /*0000*/ 	.byte	0x04, 0x37
        /*0002*/ 	.short	(.L_3361 - .L_3360)
.L_3360:
        /*0004*/ 	.word	0x00000082


	//----- nvinfo : EIATTR_KPARAM_INFO
	.align		4
.L_3361:
        /*0008*/ 	.byte	0x04, 0x17
        /*000a*/ 	.short	(.L_3363 - .L_3362)
.L_3362:
        /*000c*/ 	.word	0x00000000
        /*0010*/ 	.short	0x0000
        /*0012*/ 	.short	0x0000
        /*0014*/ 	.byte	0x00, 0xf0, 0xa1, 0x04


	//----- nvinfo : EIATTR_SPARSE_MMA_MASK
	.align		4
.L_3363:
        /*0018*/ 	.byte	0x03, 0x50
        /*001a*/ 	.short	0x0000


	//----- nvinfo : EIATTR_MAXREG_COUNT
	.align		4
        /*001c*/ 	.byte	0x03, 0x1b
        /*001e*/ 	.short	0x00ff


	//----- nvinfo : EIATTR_NUM_BARRIERS
	.align		4
        /*0020*/ 	.byte	0x02, 0x4c
        /*0022*/ 	.byte	0x01
	.zero		1


	//----- nvinfo : EIATTR_MERCURY_ISA_VERSION
	.align		4
        /*0024*/ 	.byte	0x03, 0x5f
        /*0026*/ 	.short	0x0101


	//----- nvinfo : EIATTR_COOP_GROUP_MASK_REGIDS
	.align		4
        /*0028*/ 	.byte	0x04, 0x29
        /*002a*/ 	.short	(.L_3365 - .L_3364)


	//   ....[0]....
.L_3364:
        /*002c*/ 	.word	0xffffffff


	//   ....[1]....
        /*0030*/ 	.word	0xffffffff


	//   ....[2]....
        /*0034*/ 	.word	0xffffffff


	//   ....[3]....
        /*0038*/ 	.word	0xffffffff


	//   ....[4]....
        /*003c*/ 	.word	0xffffffff


	//   ....[5]....
        /*0040*/ 	.word	0xffffffff


	//   ....[6]....
        /*0044*/ 	.word	0xffffffff


	//   ....[7]....
        /*0048*/ 	.word	0xffffffff


	//   ....[8]....
        /*004c*/ 	.word	0xffffffff


	//   ....[9]....
        /*0050*/ 	.word	0xffffffff


	//   ....[10]....
        /*0054*/ 	.word	0x05000048


	//   ....[11]....
        /*0058*/ 	.word	0x05000048


	//   ....[12]....
        /*005c*/ 	.word	0x05000048


	//   ....[13]....
        /*0060*/ 	.word	0x05000048


	//   ....[14]....
        /*0064*/ 	.word	0x05000048


	//   ....[15]....
        /*0068*/ 	.word	0x05000048


	//   ....[16]....
        /*006c*/ 	.word	0x05000048


	//   ....[17]....
        /*0070*/ 	.word	0x05000048


	//   ....[18]....
        /*0074*/ 	.word	0x05000048


	//   ....[19]....
        /*0078*/ 	.word	0x05000048


	//----- nvinfo : EIATTR_COOP_GROUP_INSTR_OFFSETS
	.align		4
.L_3365:
        /*007c*/ 	.byte	0x04, 0x28
        /*007e*/ 	.short	(.L_3367 - .L_3366)


	//   ....[0]....
.L_3366:
        /*0080*/ 	.word	0x00001050


	//   ....[1]....
        /*0084*/ 	.word	0x00001060


	//   ....[2]....
        /*0088*/ 	.word	0x00001090


	//   ....[3]....
        /*008c*/ 	.word	0x000010a0


	//   ....[4]....
        /*0090*/ 	.word	0x000010d0


	//   ....[5]....
        /*0094*/ 	.word	0x000010e0


	//   ....[6]....
        /*0098*/ 	.word	0x00001110


	//   ....[7]....
        /*009c*/ 	.word	0x00001120


	//   ....[8]....
        /*00a0*/ 	.word	0x00001150


	//   ....[9]....
        /*00a4*/ 	.word	0x00001160


	//   ....[10]....
        /*00a8*/ 	.word	0x00001d70


	//   ....[11]....
        /*00ac*/ 	.word	0x00001dc0


	//   ....[12]....
        /*00b0*/ 	.word	0x00001e20


	//   ....[13]....
        /*00b4*/ 	.word	0x00001e80


	//   ....[14]....
        /*00b8*/ 	.word	0x00001ee0


	//   ....[15]....
        /*00bc*/ 	.word	0x00001f40


	//   ....[16]....
        /*00c0*/ 	.word	0x00001fa0


	//   ....[17]....
        /*00c4*/ 	.word	0x00002000


	//   ....[18]....
        /*00c8*/ 	.word	0x00002060


	//   ....[19]....
        /*00cc*/ 	.word	0x000020c0


	//----- nvinfo : EIATTR_EXIT_INSTR_OFFSETS
	.align		4
.L_3367:
        /*00d0*/ 	.byte	0x04, 0x1c
        /*00d2*/ 	.short	(.L_3369 - .L_3368)


	//   ....[0]....
.L_3368:
        /*00d4*/ 	.word	0x00001c90


	//   ....[1]....
        /*00d8*/ 	.word	0x00001d20


	//----- nvinfo : EIATTR_MAX_THREADS
	.align		4
.L_3369:
        /*00dc*/ 	.byte	0x04, 0x05
        /*00de*/ 	.short	(.L_3371 - .L_3370)
.L_3370:
        /*00e0*/ 	.word	0x00000080
        /*00e4*/ 	.word	0x00000001
        /*00e8*/ 	.word	0x00000001


	//----- nvinfo : EIATTR_CRS_STACK_SIZE
	.align		4
.L_3371:
        /*00ec*/ 	.byte	0x04, 0x1e
        /*00ee*/ 	.short	(.L_3373 - .L_3372)
.L_3372:
        /*00f0*/ 	.word	0x00000000


	//----- nvinfo : EIATTR_CBANK_PARAM_SIZE
	.align		4
.L_3373:
        /*00f4*/ 	.byte	0x03, 0x19
        /*00f6*/ 	.short	0x0128


	//----- nvinfo : EIATTR_PARAM_CBANK
	.align		4
        /*00f8*/ 	.byte	0x04, 0x0a
        /*00fa*/ 	.short	(.L_3375 - .L_3374)
	.align		4
.L_3374:
        /*00fc*/ 	.word	index@(.nv.constant0._ZN10layer_norm13ln_bwd_kernelINS_13Kernel_traitsI6__halfS2_fS2_fjLj2048ELj1ELj1ELj4ELj16ENS_18Kernel_traits_baseILj2048ES2_S2_fS2_fjLj128EEEEELb0ELb0ELb0ELb0EEEvNS_9BwdParamsE)
        /*0100*/ 	.short	0x0210
        /*0102*/ 	.short	0x0128


	//----- nvinfo : EIATTR_SW_WAR
	.align		4
.L_3375:
        /*0104*/ 	.byte	0x04, 0x36
        /*0106*/ 	.short	(.L_3377 - .L_3376)
.L_3376:
        /*0108*/ 	.word	0x00000008
.L_3377:


//--------------------- .nv.info._ZN10layer_norm13ln_bwd_kernelINS_13Kernel_traitsI6__halfS2_fS2_fjLj2048ELj1ELj1ELj4ELj16ENS_18Kernel_traits_baseILj2048ES2_S2_fS2_fjLj128EEEEELb0ELb0ELb0ELb1EEEvNS_9BwdParamsE --------------------------
	.section	.nv.info._ZN10layer_norm13ln_bwd_kernelINS_13Kernel_traitsI6__halfS2_fS2_fjLj2048ELj1ELj1ELj4ELj16ENS_18Kernel_traits_baseILj2048ES2_S2_fS2_fjLj128EEEEELb0ELb0ELb0ELb1EEEvNS_9BwdParamsE,"",@"SHT_CUDA_INFO"
	.sectionflags	@""
	.align	4


	//----- nvinfo : EIATTR_CUDA_API_VERSION
	.align		4
        /*0000*/ 	.byte	0x04, 0x37
        /*0002*/ 	.short	(.L_3379 - .L_3378)
.L_3378:
        /*0004*/ 	.word	0x00000082


	//----- nvinfo : EIATTR_KPARAM_INFO
	.align		4
.L_3379:
        /*0008*/ 	.byte	0x04, 0x17
        /*000a*/ 	.short	(.L_3381 - .L_3380)
.L_3380:
        /*000c*/ 	.word	0x00000000
        /*0010*/ 	.short	0x0000
        /*0012*/ 	.short	0x0000
        /*0014*/ 	.byte	0x00, 0xf0, 0xa1, 0x04


	//----- nvinfo : EIATTR_SPARSE_MMA_MASK
	.align		4
.L_3381:
        /*0018*/ 	.byte	0x03, 0x50
        /*001a*/ 	.short	0x0000


	//----- nvinfo : EIATTR_MAXREG_COUNT
	.align		4
        /*001c*/ 	.byte	0x03, 0x1b
        /*001e*/ 	.short	0x00ff


	//----- nvinfo : EIATTR_NUM_BARRIERS
	.align		4
        /*0020*/ 	.byte	0x02, 0x4c
        /*0022*/ 	.byte	0x01
	.zero		1


	//----- nvinfo : EIATTR_MERCURY_ISA_VERSION
	.align		4
        /*0024*/ 	.byte	0x03, 0x5f
        /*0026*/ 	.short	0x0101


	//----- nvinfo : EIATTR_COOP_GROUP_MASK_REGIDS
	.align		4
        /*0028*/ 	.byte	0x04, 0x29
        /*002a*/ 	.short	(.L_3383 - .L_3382)


	//   ....[0]....
.L_3382:
        /*002c*/ 	.word	0xffffffff


	//   ....[1]....
        /*0030*/ 	.word	0xffffffff


	//   ....[2]....
        /*0034*/ 	.word	0xffffffff


	//   ....[3]....
        /*0038*/ 	.word	0xffffffff


	//   ....[4]....
        /*003c*/ 	.word	0xffffffff


	//   ....[5]....
        /*0040*/ 	.word	0xffffffff


	//   ....[6]....
        /*0044*/ 	.word	0xffffffff


	//   ....[7]....
        /*0048*/ 	.word	0xffffffff


	//   ....[8]....
        /*004c*/ 	.word	0xffffffff


	//   ....[9]....
        /*0050*/ 	.word	0xffffffff


	//   ....[10]....
        /*0054*/ 	.word	0x05000030


	//   ....[11]....
        /*0058*/ 	.word	0x05000030


	//   ....[12]....
        /*005c*/ 	.word	0x05000030


	//   ....[13]....
        /*0060*/ 	.word	0x05000030


	//   ....[14]....
        /*0064*/ 	.word	0x05000030


	//   ....[15]....
        /*0068*/ 	.word	0x05000030


	//   ....[16]....
        /*006c*/ 	.word	0x05000030


	//   ....[17]....
        /*0070*/ 	.word	0x05000030


	//   ....[18]....
        /*0074*/ 	.word	0x05000030


	//   ....[19]....
        /*0078*/ 	.word	0x05000030


	//----- nvinfo : EIATTR_COOP_GROUP_INSTR_OFFSETS
	.align		4
.L_3383:
        /*007c*/ 	.byte	0x04, 0x28
        /*007e*/ 	.short	(.L_3385 - .L_3384)


	//   ....[0]....
.L_3384:
        /*0080*/ 	.word	0x00000f60


	//   ....[1]....
        /*0084*/ 	.word	0x00000f70


	//   ....[2]....
        /*0088*/ 	.word	0x00000fa0


	//   ....[3]....
        /*008c*/ 	.word	0x00000fb0


	//   ....[4]....
        /*0090*/ 	.word	0x00000fe0


	//   ....[5]....
        /*0094*/ 	.word	0x00000ff0


	//   ....[6]....
        /*0098*/ 	.word	0x00001020


	//   ....[7]....
        /*009c*/ 	.word	0x00001030


	//   ....[8]....
        /*00a0*/ 	.word	0x00001060


	//   ....[9]....
        /*00a4*/ 	.word	0x00001070


	//   ....[10]....
        /*00a8*/ 	.word	0x00001e00


	//   ....[11]....
        /*00ac*/ 	.word	0x00001e50


	//   ....[12]....
        /*00b0*/ 	.word	0x00001eb0


	//   ....[13]....
        /*00b4*/ 	.word	0x00001f10


	//   ....[14]....
        /*00b8*/ 	.word	0x00001f70


	//   ....[15]....
        /*00bc*/ 	.word	0x00001fd0


	//   ....[16]....
        /*00c0*/ 	.word	0x00002030


	//   ....[17]....
        /*00c4*/ 	.word	0x00002090


	//   ....[18]....
        /*00c8*/ 	.word	0x000020f0


	//   ....[19]....
        /*00cc*/ 	.word	0x00002150


	//----- nvinfo : EIATTR_EXIT_INSTR_OFFSETS
	.align		4
.L_3385:
        /*00d0*/ 	.byte	0x04, 0x1c
        /*00d2*/ 	.short	(.L_3387 - .L_3386)


	//   ....[0]....
.L_3386:
        /*00d4*/ 	.word	0x00001db0


	//----- nvinfo : EIATTR_MAX_THREADS
	.align		4
.L_3387:
        /*00d8*/ 	.byte	0x04, 0x05
        /*00da*/ 	.short	(.L_3389 - .L_3388)
.L_3388:
        /*00dc*/ 	.word	0x00000080
        /*00e0*/ 	.word	0x00000001
        /*00e4*/ 	.word	0x00000001


	//----- nvinfo : EIATTR_CRS_STACK_SIZE
	.align		4
.L_3389:
        /*00e8*/ 	.byte	0x04, 0x1e
        /*00ea*/ 	.short	(.L_3391 - .L_3390)
.L_3390:
        /*00ec*/ 	.word	0x00000000


	//----- nvinfo : EIATTR_CBANK_PARAM_SIZE
	.align		4
.L_3391:
        /*00f0*/ 	.byte	0x03, 0x19
        /*00f2*/ 	.short	0x0128


	//----- nvinfo : EIATTR_PARAM_CBANK
	.align		4
        /*00f4*/ 	.byte	0x04, 0x0a
        /*00f6*/ 	.short	(.L_3393 - .L_3392)
	.align		4
.L_3392:
        /*00f8*/ 	.word	index@(.nv.constant0._ZN10layer_norm13ln_bwd_kernelINS_13Kernel_traitsI6__halfS2_fS2_fjLj2048ELj1ELj1ELj4ELj16ENS_18Kernel_traits_baseILj2048ES2_S2_fS2_fjLj128EEEEELb0ELb0ELb0ELb1EEEvNS_9BwdParamsE)
        /*00fc*/ 	.short	0x0210
        /*00fe*/ 	.short	0x0128


	//----- nvinfo : EIATTR_SW_WAR
	.align		4
.L_3393:
        /*0100*/ 	.byte	0x04, 0x36
        /*0102*/ 	.short	(.L_3395 - .L_3394)
.L_3394:
        /*0104*/ 	.word	0x00000008
.L_3395:


//--------------------- .nv.info._ZN10layer_norm13ln_bwd_kernelINS_13Kernel_traitsI6__halfS2_fS2_fjLj2048ELj1ELj1ELj4ELj16ENS_18Kernel_traits_baseILj2048ES2_S2_fS2_fjLj128EEEEELb0ELb0ELb1ELb0EEEvNS_9BwdParamsE --------------------------
	.section	.nv.info._ZN10layer_norm13ln_bwd_kernelINS_13Kernel_traitsI6__halfS2_fS2_fjLj2048ELj1ELj1ELj4ELj16ENS_18Kernel_traits_baseILj2048ES2_S2_fS2_fjLj128EEEEELb0ELb0ELb1ELb0EEEvNS_9BwdParamsE,"",@"SHT_CUDA_INFO"
	.sectionflags	@""
	.align	4


	//----- nvinfo : EIATTR_CUDA_API_VERSION
	.align		4
        /*0000*/ 	.byte	0x04, 0x37
        /*0002*/ 	.short	(.L_3397 - .L_3396)
.L_3396:
        /*0004*/ 	.word	0x00000082


	//----- nvinfo : EIATTR_KPARAM_INFO
	.align		4
.L_3397:
        /*0008*/ 	.byte	0x04, 0x17
        /*000a*/ 	.short	(.L_3399 - .L_3398)
.L_3398:
        /*000c*/ 	.word	0x00000000
        /*0010*/ 	.short	0x0000
        /*0012*/ 	.short	0x0000
        /*0014*/ 	.byte	0x00, 0xf0, 0xa1, 0x04


	//----- nvinfo : EIATTR_SPARSE_MMA_MASK
	.align		4
.L_3399:
        /*0018*/ 	.byte	0x03, 0x50
        /*001a*/ 	.short	0x0000


	//----- nvinfo : EIATTR_MAXREG_COUNT
	.align		4
        /*001c*/ 	.byte	0x03, 0x1b
        /*001e*/ 	.short	0x00ff


	//----- nvinfo : EIATTR_NUM_BARRIERS
	.align		4
        /*0020*/ 	.byte	0x02, 0x4c
        /*0022*/ 	.byte	0x01
	.zero		1


	//----- nvinfo : EIATTR_MERCURY_ISA_VERSION
	.align		4
        /*0024*/ 	.byte	0x03, 0x5f
        /*0026*/ 	.short	0x0101


	//----- nvinfo : EIATTR_COOP_GROUP_MASK_REGIDS
	.align		4
        /*0028*/ 	.byte	0x04, 0x29
        /*002a*/ 	.short	(.L_3401 - .L_3400)


	//   ....[0]....
.L_3400:
        /*002c*/ 	.word	0xffffffff


	//   ....[1]....
        /*0030*/ 	.word	0xffffffff


	//   ....[2]....
        /*0034*/ 	.word	0xffffffff


	//   ....[3]....
        /*0038*/ 	.word	0xffffffff


	//   ....[4]....
        /*003c*/ 	.word	0xffffffff


	//   ....[5]....
        /*0040*/ 	.word	0xffffffff


	//   ....[6]....
        /*0044*/ 	.word	0xffffffff


	//   ....[7]....
        /*0048*/ 	.word	0xffffffff


	//   ....[8]....
        /*004c*/ 	.word	0xffffffff


	//   ....[9]....
        /*0050*/ 	.word	0xffffffff


	//   ....[10]....
        /*0054*/ 	.word	0x0500005e


	//   ....[11]....
        /*0058*/ 	.word	0x0500005e


	//   ....[12]....
        /*005c*/ 	.word	0x0500005e


	//   ....[13]....
        /*0060*/ 	.word	0x0500005e


	//   ....[14]....
        /*0064*/ 	.word	0x0500005e


	//   ....[15]....
        /*0068*/ 	.word	0x0500005e


	//   ....[16]....
        /*006c*/ 	.word	0x0500005e


	//   ....[17]....
        /*0070*/ 	.word	0x0500005e


	//   ....[18]....
        /*0074*/ 	.word	0x0500005e


	//   ....[19]....
        /*0078*/ 	.word	0x0500005e


	//----- nvinfo : EIATTR_COOP_GROUP_INSTR_OFFSETS
	.align		4
.L_3401:
        /*007c*/ 	.byte	0x04, 0x28
        /*007e*/ 	.short	(.L_3403 - .L_3402)


	//   ....[0]....
.L_3402:
        /*0080*/ 	.word	0x000011d0


	//   ....[1]....
        /*0084*/ 	.word	0x000011e0


	//   ....[2]....
        /*0088*/ 	.word	0x00001210


	//   ....[3]....
        /*008c*/ 	.word	0x00001220


	//   ....[4]....
        /*0090*/ 	.word	0x00001250


	//   ....[5]....
        /*0094*/ 	.word	0x00001260


	//   ....[6]....
        /*0098*/ 	.word	0x00001290


	//   ....[7]....
        /*009c*/ 	.word	0x000012a0


	//   ....[8]....
        /*00a0*/ 	.word	0x000012d0


	//   ....[9]....
        /*00a4*/ 	.word	0x000012e0


	//   ....[10]....
        /*00a8*/ 	.word	0x00002ab0


	//   ....[11]....
        /*00ac*/ 	.word	0x00002b00


	//   ....[12]....
        /*00b0*/ 	.word	0x00002b70


	//   ....[13]....
        /*00b4*/ 	.word	0x00002bd0


	//   ....[14]....
        /*00b8*/ 	.word	0x00002c40


	//   ....[15]....
        /*00bc*/ 	.word	0x00002ca0


	//   ....[16]....
        /*00c0*/ 	.word	0x00002d10


	//   ....[17]....
        /*00c4*/ 	.word	0x00002d70


	//   ....[18]....
        /*00c8*/ 	.word	0x00002de0


	//   ....[19]....
        /*00cc*/ 	.word	0x00002e40


	//----- nvinfo : EIATTR_EXIT_INSTR_OFFSETS
	.align		4
.L_3403:
        /*00d0*/ 	.byte	0x04, 0x1c
        /*00d2*/ 	.short	(.L_3405 - .L_3404)


	//   ....[0]....
.L_3404:
        /*00d4*/ 	.word	0x000029c0


	//   ....[1]....
        /*00d8*/ 	.word	0x00002a50


	//----- nvinfo : EIATTR_MAX_THREADS
	.align		4
.L_3405:
        /*00dc*/ 	.byte	0x04, 0x05
        /*00de*/ 	.short	(.L_3407 - .L_3406)
.L_3406:
        /*00e0*/ 	.word	0x00000080
        /*00e4*/ 	.word	0x00000001
        /*00e8*/ 	.word	0x00000001


	//----- nvinfo : EIATTR_CRS_STACK_SIZE
	.align		4
.L_3407:
        /*00ec*/ 	.byte	0x04, 0x1e
        /*00ee*/ 	.short	(.L_3409 - .L_3408)
.L_3408:
        /*00f0*/ 	.word	0x00000000


	//----- nvinfo : EIATTR_CBANK_PARAM_SIZE
	.align		4
.L_3409:
        /*00f4*/ 	.byte	0x03, 0x19
        /*00f6*/ 	.short	0x0128


	//----- nvinfo : EIATTR_PARAM_CBANK
	.align		4
        /*00f8*/ 	.byte	0x04, 0x0a
        /*00fa*/ 	.short	(.L_3411 - .L_3410)
	.align		4
.L_3410:
        /*00fc*/ 	.word	index@(.nv.constant0._ZN10layer_norm13ln_bwd_kernelINS_13Kernel_traitsI6__halfS2_fS2_fjLj2048ELj1ELj1ELj4ELj16ENS_18Kernel_traits_baseILj2048ES2_S2_fS2_fjLj128EEEEELb0ELb0ELb1ELb0EEEvNS_9BwdParamsE)
        /*0100*/ 	.short	0x0210
        /*0102*/ 	.short	0x0128


	//----- nvinfo : EIATTR_SW_WAR
	.align		4
.L_3411:
        /*0104*/ 	.byte	0x04, 0x36
        /*0106*/ 	.short	(.L_3413 - .L_3412)
.L_3412:
        /*0108*/ 	.word	0x00000008
.L_3413:


//--------------------- .nv.info._ZN10layer_norm13ln_bwd_kernelINS_13Kernel_traitsI6__halfS2_fS2_fjLj2048ELj1ELj1ELj4ELj16ENS_18Kernel_traits_baseILj2048ES2_S2_fS2_fjLj128EEEEELb0ELb0ELb1ELb1EEEvNS_9BwdParamsE --------------------------
	.section	.nv.info._ZN10layer_norm13ln_bwd_kernelINS_13Kernel_traitsI6__halfS2_fS2_fjLj2048ELj1ELj1ELj4ELj16ENS_18Kernel_traits_baseILj2048ES2_S2_fS2_fjLj128EEEEELb0ELb0ELb1ELb1EEEvNS_9BwdParamsE,"",@"SHT_CUDA_INFO"
	.sectionflags	@""
	.align	4


	//----- nvinfo : EIATTR_CUDA_API_VERSION
	.align		4
        /*0000*/ 	.byte	0x04, 0x37
        /*0002*/ 	.short	(.L_3415 - .L_3414)
.L_3414:
        /*0004*/ 	.word	0x00000082


	//----- nvinfo : EIATTR_KPARAM_INFO
	.align		4
.L_3415:
        /*0008*/ 	.byte	0x04, 0x17
        /*000a*/ 	.short	(.L_3417 - .L_3416)
.L_3416:
        /*000c*/ 	.word	0x00000000
        /*0010*/ 	.short	0x0000
        /*0012*/ 	.short	0x0000
        /*0014*/ 	.byte	0x00, 0xf0, 0xa1, 0x04


	//----- nvinfo : EIATTR_SPARSE_MMA_MASK
	.align		4
.L_3417:
        /*0018*/ 	.byte	0x03, 0x50
        /*001a*/ 	.short	0x0000


	//----- nvinfo : EIATTR_MAXREG_COUNT
	.align		4
        /*001c*/ 	.byte	0x03, 0x1b
        /*001e*/ 	.short	0x00ff


	//----- nvinfo : EIATTR_NUM_BARRIERS
	.align		4
        /*0020*/ 	.byte	0x02, 0x4c
        /*0022*/ 	.byte	0x01
	.zero		1


	//----- nvinfo : EIATTR_MERCURY_ISA_VERSION
	.align		4
        /*0024*/ 	.byte	0x03, 0x5f
        /*0026*/ 	.short	0x0101


	//----- nvinfo : EIATTR_COOP_GROUP_MASK_REGIDS
	.align		4
        /*0028*/ 	.byte	0x04, 0x29
        /*002a*/ 	.short	(.L_3419 - .L_3418)


	//   ....[0]....
.L_3418:
        /*002c*/ 	.word	0xffffffff


	//   ....[1]....
        /*0030*/ 	.word	0xffffffff


	//   ....[2]....
        /*0034*/ 	.word	0xffffffff


	//   ....[3]....
        /*0038*/ 	.word	0xffffffff


	//   ....[4]....
        /*003c*/ 	.word	0xffffffff


	//   ....[5]....
        /*0040*/ 	.word	0xffffffff


	//   ....[6]....
        /*0044*/ 	.word	0xffffffff


	//   ....[7]....
        /*0048*/ 	.word	0xffffffff


	//   ....[8]....
        /*004c*/ 	.word	0xffffffff


	//   ....[9]....
        /*0050*/ 	.word	0xffffffff


	//   ....[10]....
        /*0054*/ 	.word	0x05000070


	//   ....[11]....
        /*0058*/ 	.word	0x05000070


	//   ....[12]....
        /*005c*/ 	.word	0x05000070


	//   ....[13]....
        /*0060*/ 	.word	0x05000070


	//   ....[14]....
        /*0064*/ 	.word	0x05000070


	//   ....[15]....
        /*0068*/ 	.word	0x05000070


	//   ....[16]....
        /*006c*/ 	.word	0x05000070


	//   ....[17]....
        /*0070*/ 	.word	0x05000070


	//   ....[18]....
        /*0074*/ 	.word	0x05000070


	//   ....[19]....
        /*0078*/ 	.word	0x05000070


	//----- nvinfo : EIATTR_COOP_GROUP_INSTR_OFFSETS
	.align		4
.L_3419:
        /*007c*/ 	.byte	0x04, 0x28
        /*007e*/ 	.short	(.L_3421 - .L_3420)


	//   ....[0]....
.L_3420:
        /*0080*/ 	.word	0x00001120


	//   ....[1]....
        /*0084*/ 	.word	0x00001130


	//   ....[2]....
        /*0088*/ 	.word	0x00001160


	//   ....[3]....
        /*008c*/ 	.word	0x00001170


	//   ....[4]....
        /*0090*/ 	.word	0x000011a0


	//   ....[5]....
        /*0094*/ 	.word	0x000011b0


	//   ....[6]....
        /*0098*/ 	.word	0x000011e0


	//   ....[7]....
        /*009c*/ 	.word	0x000011f0


	//   ....[8]....
        /*00a0*/ 	.word	0x00001220


	//   ....[9]....
        /*00a4*/ 	.word	0x00001230


	//   ....[10]....
        /*00a8*/ 	.word	0x00002850


	//   ....[11]....
        /*00ac*/ 	.word	0x000028a0


	//   ....[12]....
        /*00b0*/ 	.word	0x00002910


	//   ....[13]....
        /*00b4*/ 	.word	0x00002970


	//   ....[14]....
        /*00b8*/ 	.word	0x000029e0


	//   ....[15]....
        /*00bc*/ 	.word	0x00002a40


	//   ....[16]....
        /*00c0*/ 	.word	0x00002ab0


	//   ....[17]....
        /*00c4*/ 	.word	0x00002b10


	//   ....[18]....
        /*00c8*/ 	.word	0x00002b80


	//   ....[19]....
        /*00cc*/ 	.word	0x00002be0


	//----- nvinfo : EIATTR_EXIT_INSTR_OFFSETS
	.align		4
.L_3421:
        /*00d0*/ 	.byte	0x04, 0x1c
        /*00d2*/ 	.short	(.L_3423 - .L_3422)


	//   ....[0]....
.L_3422:
        /*00d4*/ 	.word	0x000027f0


	//----- nvinfo : EIATTR_MAX_THREADS
	.align		4
.L_3423:
        /*00d8*/ 	.byte	0x04, 0x05
        /*00da*/ 	.short	(.L_3425 - .L_3424)
.L_3424:
        /*00dc*/ 	.word	0x00000080
        /*00e0*/ 	.word	0x00000001
        /*00e4*/ 	.word	0x00000001


	//----- nvinfo : EIATTR_CRS_STACK_SIZE
	.align		4
.L_3425:
        /*00e8*/ 	.byte	0x04, 0x1e
        /*00ea*/ 	.short	(.L_3427 - .L_3426)
.L_3426:
        /*00ec*/ 	.word	0x00000000


	//----- nvinfo : EIATTR_CBANK_PARAM_SIZE
	.align		4
.L_3427:
        /*00f0*/ 	.byte	0x03, 0x19
        /*00f2*/ 	.short	0x0128


	//----- nvinfo : EIATTR_PARAM_CBANK
	.align		4
        /*00f4*/ 	.byte	0x04, 0x0a
        /*00f6*/ 	.short	(.L_3429 - .L_3428)
	.align		4
.L_3428:
        /*00f8*/ 	.word	index@(.nv.constant0._ZN10layer_norm13ln_bwd_kernelINS_13Kernel_traitsI6__halfS2_fS2_fjLj2048ELj1ELj1ELj4ELj16ENS_18Kernel_traits_baseILj2048ES2_S2_fS2_fjLj128EEEEELb0ELb0ELb1ELb1EEEvNS_9BwdParamsE)
        /*00fc*/ 	.short	0x0210
        /*00fe*/ 	.short	0x0128


	//----- nvinfo : EIATTR_SW_WAR
	.align		4
.L_3429:
        /*0100*/ 	.byte	0x04, 0x36
        /*0102*/ 	.short	(.L_3431 - .L_3430)
.L_3430:
        /*0104*/ 	.word	0x00000008
.L_3431:


//--------------------- .nv.info._ZN10layer_norm13ln_bwd_kernelINS_13Kernel_traitsI6__halfS2_fS2_fjLj2048ELj1ELj1ELj4ELj16ENS_18Kernel_traits_baseILj2048ES2_S2_fS2_fjLj128EEEEELb0ELb1ELb0ELb0EEEvNS_9BwdParamsE --------------------------
	.section	.nv.info._ZN10layer_norm13ln_bwd_kernelINS_13Kernel_traitsI6__halfS2_fS2_fjLj2048ELj1ELj1ELj4ELj16ENS_18Kernel_traits_baseILj2048ES2_S2_fS2_fjLj128EEEEELb0ELb1ELb0ELb0EEEvNS_9BwdParamsE,"",@"SHT_CUDA_INFO"
	.sectionflags	@""
	.align	4


	//----- nvinfo : EIATTR_CUDA_API_VERSION
	.align		4
        /*0000*/ 	.byte	0x04, 0x37
        /*0002*/ 	.short	(.L_3433 - .L_3432)
.L_3432:
        /*0004*/ 	.word	0x00000082


	//----- nvinfo : EIATTR_KPARAM_INFO
	.align		4
.L_3433:
        /*0008*/ 	.byte	0x04, 0x17
        /*000a*/ 	.short	(.L_3435 - .L_3434)
.L_3434:
        /*000c*/ 	.word	0x00000000
        /*0010*/ 	.short	0x0000
        /*0012*/ 	.short	0x0000
        /*0014*/ 	.byte	0x00, 0xf0, 0xa1, 0x04


	//----- nvinfo : EIATTR_SPARSE_MMA_MASK
	.align		4
.L_3435:
        /*0018*/ 	.byte	0x03, 0x50
        /*001a*/ 	.short	0x0000


	//----- nvinfo : EIATTR_MAXREG_COUNT
	.align		4
        /*001c*/ 	.byte	0x03, 0x1b
        /*001e*/ 	.short	0x00ff


	//----- nvinfo : EIATTR_NUM_BARRIERS
	.align		4
        /*0020*/ 	.byte	0x02, 0x4c
        /*0022*/ 	.byte	0x01
	.zero		1


	//----- nvinfo : EIATTR_MERCURY_ISA_VERSION
	.align		4
        /*0024*/ 	.byte	0x03, 0x5f
        /*0026*/ 	.short	0x0101


	//----- nvinfo : EIATTR_COOP_GROUP_MASK_REGIDS
	.align		4
        /*0028*/ 	.byte	0x04, 0x29
        /*002a*/ 	.short	(.L_3437 - .L_3436)


	//   ....[0]....
.L_3436:
        /*002c*/ 	.word	0xffffffff


	//   ....[1]....
        /*0030*/ 	.word	0xffffffff


	//   ....[2]....
        /*0034*/ 	.word	0xffffffff


	//   ....[3]....
        /*0038*/ 	.word	0xffffffff


	//   ....[4]....
        /*003c*/ 	.word	0xffffffff


	//   ....[5]....
        /*0040*/ 	.word	0xffffffff


	//   ....[6]....
        /*0044*/ 	.word	0xffffffff


	//   ....[7]....
        /*0048*/ 	.word	0xffffffff


	//   ....[8]....
        /*004c*/ 	.word	0xffffffff


	//   ....[9]....
        /*0050*/ 	.word	0xffffffff


	//   ....[10]....
        /*0054*/ 	.word	0x05000066


	//   ....[11]....
        /*0058*/ 	.word	0x05000066


	//   ....[12]....
        /*005c*/ 	.word	0x05000066


	//   ....[13]....
        /*0060*/ 	.word	0x05000066


	//   ....[14]....
        /*0064*/ 	.word	0x05000066


	//   ....[15]....
        /*0068*/ 	.word	0x05000066


	//   ....[16]....
        /*006c*/ 	.word	0x05000066


	//   ....[17]....
        /*0070*/ 	.word	0x05000066


	//   ....[18]....
        /*0074*/ 	.word	0x05000066


	//   ....[19]....
        /*0078*/ 	.word	0x05000066


	//----- nvinfo : EIATTR_COOP_GROUP_INSTR_OFFSETS
	.align		4
.L_3437:
        /*007c*/ 	.byte	0x04, 0x28
        /*007e*/ 	.short	(.L_3439 - .L_3438)


	//   ....[0]....
.L_3438:
        /*0080*/ 	.word	0x00001230


	//   ....[1]....
        /*0084*/ 	.word	0x00001240


	//   ....[2]....
        /*0088*/ 	.word	0x00001270


	//   ....[3]....
        /*008c*/ 	.word	0x00001280


	//   ....[4]....
        /*0090*/ 	.word	0x000012b0


	//   ....[5]....
        /*0094*/ 	.word	0x000012c0


	//   ....[6]....
        /*0098*/ 	.word	0x000012f0


	//   ....[7]....
        /*009c*/ 	.word	0x00001300


	//   ....[8]....
        /*00a0*/ 	.word	0x00001330


	//   ....[9]....
        /*00a4*/ 	.word	0x00001340


	//   ....[10]....
        /*00a8*/ 	.word	0x00002370


	//   ....[11]....
        /*00ac*/ 	.word	0x000023d0


	//   ....[12]....
        /*00b0*/ 	.word	0x00002430


	//   ....[13]....
        /*00b4*/ 	.word	0x00002490


	//   ....[14]....
        /*00b8*/ 	.word	0x00002500


	//   ....[15]....
        /*00bc*/ 	.word	0x00002560


	//   ....[16]....
        /*00c0*/ 	.word	0x000025d0


	//   ....[17]....
        /*00c4*/ 	.word	0x00002630


	//   ....[18]....
        /*00c8*/ 	.word	0x000026a0


	//   ....[19]....
        /*00cc*/ 	.word	0x00002700


	//----- nvinfo : EIATTR_EXIT_INSTR_OFFSETS
	.align		4
.L_3439:
        /*00d0*/ 	.byte	0x04, 0x1c
        /*00d2*/ 	.short	(.L_3441 - .L_3440)


	//   ....[0]....
.L_3440:
        /*00d4*/ 	.word	0x00002250


	//   ....[1]....
        /*00d8*/ 	.word	0x00002320


	//----- nvinfo : EIATTR_MAX_THREADS
	.align		4
.L_3441:
        /*00dc*/ 	.byte	0x04, 0x05
        /*00de*/ 	.short	(.L_3443 - .L_3442)
.L_3442:
        /*00e0*/ 	.word	0x00000080
        /*00e4*/ 	.word	0x00000001
        /*00e8*/ 	.word	0x00000001


	//----- nvinfo : EIATTR_CRS_STACK_SIZE
	.align		4
.L_3443:
        /*00ec*/ 	.byte	0x04, 0x1e
        /*00ee*/ 	.short	(.L_3445 - .L_3444)
.L_3444:
        /*00f0*/ 	.word	0x00000000


	//----- nvinfo : EIATTR_CBANK_PARAM_SIZE
	.align		4
.L_3445:
        /*00f4*/ 	.byte	0x03, 0x19
        /*00f6*/ 	.short	0x0128


	//----- nvinfo : EIATTR_PARAM_CBANK
	.align		4
        /*00f8*/ 	.byte	0x04, 0x0a
        /*00fa*/ 	.short	(.L_3447 - .L_3446)
	.align		4
.L_3446:
        /*00fc*/ 	.word	index@(.nv.constant0._ZN10layer_norm13ln_bwd_kernelINS_13Kernel_traitsI6__halfS2_fS2_fjLj2048ELj1ELj1ELj4ELj16ENS_18Kernel_traits_baseILj2048ES2_S2_fS2_fjLj128EEEEELb0ELb1ELb0ELb0EEEvNS_9BwdParamsE)
        /*0100*/ 	.short	0x0210
        /*0102*/ 	.short	0x0128


	//----- nvinfo : EIATTR_SW_WAR
	.align		4
.L_3447:
        /*0104*/ 	.byte	0x04, 0x36
        /*0106*/ 	.short	(.L_3449 - .L_3448)
.L_3448:
        /*0108*/ 	.word	0x00000008
.L_3449:


//--------------------- .nv.info._ZN10layer_norm13ln_bwd_kernelINS_13Kernel_traitsI6__halfS2_fS2_fjLj2048ELj1ELj1ELj4ELj16ENS_18Kernel_traits_baseILj2048ES2_S2_fS2_fjLj128EEEEELb0ELb1ELb0ELb1EEEvNS_9BwdParamsE --------------------------
	.section	.nv.info._ZN10layer_norm13ln_bwd_kernelINS_13Kernel_traitsI6__halfS2_fS2_fjLj2048ELj1ELj1ELj4ELj16ENS_18Kernel_traits_baseILj2048ES2_S2_fS2_fjLj128EEEEELb0ELb1ELb0ELb1EEEvNS_9BwdParamsE,"",@"SHT_CUDA_INFO"
	.sectionflags	@""
	.align	4


	//----- nvinfo : EIATTR_CUDA_API_VERSION
	.align		4
        /*0000*/ 	.byte	0x04, 0x37
        /*0002*/ 	.short	(.L_3451 - .L_3450)
.L_3450:
        /*0004*/ 	.word	0x00000082


	//----- nvinfo : EIATTR_KPARAM_INFO
	.align		4
.L_3451:
        /*0008*/ 	.byte	0x04, 0x17
        /*000a*/ 	.short	(.L_3453 - .L_3452)
.L_3452:
        /*000c*/ 	.word	0x00000000
        /*0010*/ 	.short	0x0000
        /*0012*/ 	.short	0x0000
        /*0014*/ 	.byte	0x00, 0xf0, 0xa1, 0x04


	//----- nvinfo : EIATTR_SPARSE_MMA_MASK
	.align		4
.L_3453:
        /*0018*/ 	.byte	0x03, 0x50
        /*001a*/ 	.short	0x0000


	//----- nvinfo : EIATTR_MAXREG_COUNT
	.align		4
        /*001c*/ 	.byte	0x03, 0x1b
        /*001e*/ 	.short	0x00ff


	//----- nvinfo : EIATTR_NUM_BARRIERS
	.align		4
        /*0020*/ 	.byte	0x02, 0x4c
        /*0022*/ 	.byte	0x01
	.zero		1


	//----- nvinfo : EIATTR_MERCURY_ISA_VERSION
	.align		4
        /*0024*/ 	.byte	0x03, 0x5f
        /*0026*/ 	.short	0x0101


	//----- nvinfo : EIATTR_COOP_GROUP_MASK_REGIDS
	.align		4
        /*0028*/ 	.byte	0x04, 0x29
        /*002a*/ 	.short	(.L_3455 - .L_3454)


	//   ....[0]....
.L_3454:
        /*002c*/ 	.word	0xffffffff


	//   ....[1]....
        /*0030*/ 	.word	0xffffffff


	//   ....[2]....
        /*0034*/ 	.word	0xffffffff


	//   ....[3]....
        /*0038*/ 	.word	0xffffffff


	//   ....[4]....
        /*003c*/ 	.word	0xffffffff


	//   ....[5]....
        /*0040*/ 	.word	0xffffffff


	//   ....[6]....
        /*0044*/ 	.word	0xffffffff


	//   ....[7]....
        /*0048*/ 	.word	0xffffffff


	//   ....[8]....
        /*004c*/ 	.word	0xffffffff


	//   ....[9]....
        /*0050*/ 	.word	0xffffffff


	//   ....[10]....
        /*0054*/ 	.word	0x05000099


	//   ....[11]....
        /*0058*/ 	.word	0x05000099


	//   ....[12]....
        /*005c*/ 	.word	0x05000099


	//   ....[13]....
        /*0060*/ 	.word	0x05000099


	//   ....[14]....
        /*0064*/ 	.word	0x05000099


	//   ....[15]....
        /*0068*/ 	.word	0x05000099


	//   ....[16]....
        /*006c*/ 	.word	0x05000099


	//   ....[17]....
        /*0070*/ 	.word	0x05000099


	//   ....[18]....
        /*0074*/ 	.word	0x05000099


	//   ....[19]....
        /*0078*/ 	.word	0x05000099


	//----- nvinfo : EIATTR_COOP_GROUP_INSTR_OFFSETS
	.align		4
.L_3455:
        /*007c*/ 	.byte	0x04, 0x28
        /*007e*/ 	.short	(.L_3457 - .L_3456)


	//   ....[0]....
.L_3456:
        /*0080*/ 	.word	0x00001230


	//   ....[1]....
        /*0084*/ 	.word	0x00001240


	//   ....[2]....
        /*0088*/ 	.word	0x00001270


	//   ....[3]....
        /*008c*/ 	.word	0x00001280


	//   ....[4]....
        /*0090*/ 	.word	0x000012b0


	//   ....[5]....
        /*0094*/ 	.word	0x000012c0


	//   ....[6]....
        /*0098*/ 	.word	0x000012f0


	//   ....[7]....
        /*009c*/ 	.word	0x00001300


	//   ....[8]....
        /*00a0*/ 	.word	0x00001330


	//   ....[9]....
        /*00a4*/ 	.word	0x00001340


	//   ....[10]....
        /*00a8*/ 	.word	0x00002500


	//   ....[11]....
        /*00ac*/ 	.word	0x00002560


	//   ....[12]....
        /*00b0*/ 	.word	0x000025c0


	//   ....[13]....
        /*00b4*/ 	.word	0x00002620


	//   ....[14]....
        /*00b8*/ 	.word	0x00002690


	//   ....[15]....
        /*00bc*/ 	.word	0x000026f0


	//   ....[16]....
        /*00c0*/ 	.word	0x00002760


	//   ....[17]....
        /*00c4*/ 	.word	0x000027c0


	//   ....[18]....
        /*00c8*/ 	.word	0x00002830


	//   ....[19]....
        /*00cc*/ 	.word	0x00002890


	//----- nvinfo : EIATTR_EXIT_INSTR_OFFSETS
	.align		4
.L_3457:
        /*00d0*/ 	.byte	0x04, 0x1c
        /*00d2*/ 	.short	(.L_3459 - .L_3458)


	//   ....[0]....
.L_3458:
        /*00d4*/ 	.word	0x000024b0


	//----- nvinfo : EIATTR_MAX_THREADS
	.align		4
.L_3459:
        /*00d8*/ 	.byte	0x04, 0x05
        /*00da*/ 	.short	(.L_3461 - .L_3460)
.L_3460:
        /*00dc*/ 	.word	0x00000080
        /*00e0*/ 	.word	0x00000001
        /*00e4*/ 	.word	0x00000001


	//----- nvinfo : EIATTR_CRS_STACK_SIZE
	.align		4
.L_3461:
        /*00e8*/ 	.byte	0x04, 0x1e
        /*00ea*/ 	.short	(.L_3463 - .L_3462)
.L_3462:
        /*00ec*/ 	.word	0x00000000


	//----- nvinfo : EIATTR_CBANK_PARAM_SIZE
	.align		4
.L_3463:
        /*00f0*/ 	.byte	0x03, 0x19
        /*00f2*/ 	.short	0x0128


	//----- nvinfo : EIATTR_PARAM_CBANK
	.align		4
        /*00f4*/ 	.byte	0x04, 0x0a
        /*00f6*/ 	.short	(.L_3465 - .L_3464)
	.align		4
.L_3464:
        /*00f8*/ 	.word	index@(.nv.constant0._ZN10layer_norm13ln_bwd_kernelINS_13Kernel_traitsI6__halfS2_fS2_fjLj2048ELj1ELj1ELj4ELj16ENS_18Kernel_traits_baseILj2048ES2_S2_fS2_fjLj128EEEEELb0ELb1ELb0ELb1EEEvNS_9BwdParamsE)
        /*00fc*/ 	.short	0x0210
        /*00fe*/ 	.short	0x0128


	//----- nvinfo : EIATTR_SW_WAR
	.align		4
.L_3465:
        /*0100*/ 	.byte	0x04, 0x36
        /*0102*/ 	.short	(.L_3467 - .L_3466)
.L_3466:
        /*0104*/ 	.word	0x00000008
.L_3467:


//--------------------- .nv.info._ZN10layer_norm13ln_bwd_kernelINS_13Kernel_traitsI6__halfS2_fS2_fjLj2048ELj1ELj1ELj4ELj16ENS_18Kernel_traits_baseILj2048ES2_S2_fS2_fjLj128EEEEELb0ELb1ELb1ELb0EEEvNS_9BwdParamsE --------------------------
	.section	.nv.info._ZN10layer_norm13ln_bwd_kernelINS_13Kernel_traitsI6__halfS2_fS2_fjLj2048ELj1ELj1ELj4ELj16ENS_18Kernel_traits_baseILj2048ES2_S2_fS2_fjLj128EEEEELb0ELb1ELb1ELb0EEEvNS_9BwdParamsE,"",@"SHT_CUDA_INFO"
	.sectionflags	@""
	.align	4


	//----- nvinfo : EIATTR_CUDA_API_VERSION
	.align		4
        /*0000*/ 	.byte	0x04, 0x37
        /*0002*/ 	.short	(.L_3469 - .L_3468)
.L_3468:
        /*0004*/ 	.word	0x00000082


	//----- nvinfo : EIATTR_KPARAM_INFO
	.align		4
.L_3469:
        /*0008*/ 	.byte	0x04, 0x17
        /*000a*/ 	.short	(.L_3471 - .L_3470)
.L_3470:
        /*000c*/ 	.word	0x00000000
        /*0010*/ 	.short	0x0000
        /*0012*/ 	.short	0x0000
        /*0014*/ 	.byte	0x00, 0xf0, 0xa1, 0x04


	//----- nvinfo : EIATTR_SPARSE_MMA_MASK
	.align		4
.L_3471:
        /*0018*/ 	.byte	0x03, 0x50
        /*001a*/ 	.short	0x0000


	//----- nvinfo : EIATTR_MAXREG_COUNT
	.align		4
        /*001c*/ 	.byte	0x03, 0x1b
        /*001e*/ 	.short	0x00ff


	//----- nvinfo : EIATTR_NUM_BARRIERS
	.align		4
        /*0020*/ 	.byte	0x02, 0x4c
        /*0022*/ 	.byte	0x01
	.zero		1


	//----- nvinfo : EIATTR_MERCURY_ISA_VERSION
	.align		4
        /*0024*/ 	.byte	0x03, 0x5f
        /*0026*/ 	.short	0x0101


	//----- nvinfo : EIATTR_COOP_GROUP_MASK_REGIDS
	.align		4
        /*0028*/ 	.byte	0x04, 0x29
        /*002a*/ 	.short	(.L_3473 - .L_3472)


	//   ....[0]....
.L_3472:
        /*002c*/ 	.word	0xffffffff


	//   ....[1]....
        /*0030*/ 	.word	0xffffffff


	//   ....[2]....
        /*0034*/ 	.word	0xffffffff


	//   ....[3]....
        /*0038*/ 	.word	0xffffffff


	//   ....[4]....
        /*003c*/ 	.word	0xffffffff


	//   ....[5]....
        /*0040*/ 	.word	0xffffffff


	//   ....[6]....
        /*0044*/ 	.word	0xffffffff


	//   ....[7]....
        /*0048*/ 	.word	0xffffffff


	//   ....[8]....
        /*004c*/ 	.word	0xffffffff


	//   ....[9]....
        /*0050*/ 	.word	0xffffffff


	//   ....[10]....
        /*0054*/ 	.word	0x05000068


	//   ....[11]....
        /*0058*/ 	.word	0x05000068


	//   ....[12]....
        /*005c*/ 	.word	0x05000068


	//   ....[13]....
        /*0060*/ 	.word	0x05000068


	//   ....[14]....
        /*0064*/ 	.word	0x05000068


	//   ....[15]....
        /*0068*/ 	.word	0x05000068


	//   ....[16]....
        /*006c*/ 	.word	0x05000068


	//   ....[17]....
        /*0070*/ 	.word	0x05000068


	//   ....[18]....
        /*0074*/ 	.word	0x05000068


	//   ....[19]....
        /*0078*/ 	.word	0x05000068


	//----- nvinfo : EIATTR_COOP_GROUP_INSTR_OFFSETS
	.align		4
.L_3473:
        /*007c*/ 	.byte	0x04, 0x28
        /*007e*/ 	.short	(.L_3475 - .L_3474)


	//   ....[0]....
.L_3474:
        /*0080*/ 	.word	0x000013e0


	//   ....[1]....
        /*0084*/ 	.word	0x000013f0


	//   ....[2]....
        /*0088*/ 	.word	0x00001420


	//   ....[3]....
        /*008c*/ 	.word	0x00001430


	//   ....[4]....
        /*0090*/ 	.word	0x00001460


	//   ....[5]....
        /*0094*/ 	.word	0x00001470


	//   ....[6]....
        /*0098*/ 	.word	0x000014a0


	//   ....[7]....
        /*009c*/ 	.word	0x000014b0


	//   ....[8]....
        /*00a0*/ 	.word	0x000014e0


	//   ....[9]....
        /*00a4*/ 	.word	0x000014f0


	//   ....[10]....
        /*00a8*/ 	.word	0x000032f0


	//   ....[11]....
        /*00ac*/ 	.word	0x00003340


	//   ....[12]....
        /*00b0*/ 	.word	0x000033a0


	//   ....[13]....
        /*00b4*/ 	.word	0x00003400


	//   ....[14]....
        /*00b8*/ 	.word	0x00003460


	//   ....[15]....
        /*00bc*/ 	.word	0x000034c0


	//   ....[16]....
        /*00c0*/ 	.word	0x00003520


	//   ....[17]....
        /*00c4*/ 	.word	0x00003580


	//   ....[18]....
        /*00c8*/ 	.word	0x000035e0


	//   ....[19]....
        /*00cc*/ 	.word	0x00003640


	//----- nvinfo : EIATTR_EXIT_INSTR_OFFSETS
	.align		4
.L_3475:
        /*00d0*/ 	.byte	0x04, 0x1c
        /*00d2*/ 	.short	(.L_3477 - .L_3476)


	//   ....[0]....
.L_3476:
        /*00d4*/ 	.word	0x000031d0


	//   ....[1]....
        /*00d8*/ 	.word	0x000032a0


	//----- nvinfo : EIATTR_MAX_THREADS
	.align		4
.L_3477:
        /*00dc*/ 	.byte	0x04, 0x05
        /*00de*/ 	.short	(.L_3479 - .L_3478)
.L_3478:
        /*00e0*/ 	.word	0x00000080
        /*00e4*/ 	.word	0x00000001
        /*00e8*/ 	.word	0x00000001


	//----- nvinfo : EIATTR_CRS_STACK_SIZE
	.align		4
.L_3479:
        /*00ec*/ 	.byte	0x04, 0x1e
        /*00ee*/ 	.short	(.L_3481 - .L_3480)
.L_3480:
        /*00f0*/ 	.word	0x00000000


	//----- nvinfo : EIATTR_CBANK_PARAM_SIZE
	.align		4
.L_3481:
        /*00f4*/ 	.byte	0x03, 0x19
        /*00f6*/ 	.short	0x0128


	//----- nvinfo : EIATTR_PARAM_CBANK
	.align		4
        /*00f8*/ 	.byte	0x04, 0x0a
        /*00fa*/ 	.short	(.L_3483 - .L_3482)
	.align		4
.L_3482:
        /*00fc*/ 	.word	index@(.nv.constant0._ZN10layer_norm13ln_bwd_kernelINS_13Kernel_traitsI6__halfS2_fS2_fjLj2048ELj1ELj1ELj4ELj16ENS_18Kernel_traits_baseILj2048ES2_S2_fS2_fjLj128EEEEELb0ELb1ELb1ELb0EEEvNS_9BwdParamsE)
        /*0100*/ 	.short	0x0210
        /*0102*/ 	.short	0x0128


	//----- nvinfo : EIATTR_SW_WAR
	.align		4
.L_3483:
        /*0104*/ 	.byte	0x04, 0x36
        /*0106*/ 	.short	(.L_3485 - .L_3484)
.L_3484:
        /*0108*/ 	.word	0x00000008
.L_3485:


//--------------------- .nv.info._ZN10layer_norm13ln_bwd_kernelINS_13Kernel_traitsI6__halfS2_fS2_fjLj2048ELj1ELj1ELj4ELj16ENS_18Kernel_traits_baseILj2048ES2_S2_fS2_fjLj128EEEEELb0ELb1ELb1ELb1EEEvNS_9BwdParamsE --------------------------
	.section	.nv.info._ZN10layer_norm13ln_bwd_kernelINS_13Kernel_traitsI6__halfS2_fS2_fjLj2048ELj1ELj1ELj4ELj16ENS_18Kernel_traits_baseILj2048ES2_S2_fS2_fjLj128EEEEELb0ELb1ELb1ELb1EEEvNS_9BwdParamsE,"",@"SHT_CUDA_INFO"
	.sectionflags	@""
	.align	4


	//----- nvinfo : EIATTR_CUDA_API_VERSION
	.align		4
        /*0000*/ 	.byte	0x04, 0x37
        /*0002*/ 	.short	(.L_3487 - .L_3486)
.L_3486:
        /*0004*/ 	.word	0x00000082


	//----- nvinfo : EIATTR_KPARAM_INFO
	.align		4
.L_3487:
        /*0008*/ 	.byte	0x04, 0x17
        /*000a*/ 	.short	(.L_3489 - .L_3488)
.L_3488:
        /*000c*/ 	.word	0x00000000
        /*0010*/ 	.short	0x0000
        /*0012*/ 	.short	0x0000
        /*0014*/ 	.byte	0x00, 0xf0, 0xa1, 0x04


	//----- nvinfo : EIATTR_SPARSE_MMA_MASK
	.align		4
.L_3489:
        /*0018*/ 	.byte	0x03, 0x50
        /*001a*/ 	.short	0x0000


	//----- nvinfo : EIATTR_MAXREG_COUNT
	.align		4
        /*001c*/ 	.byte	0x03, 0x1b
        /*001e*/ 	.short	0x00ff


	//----- nvinfo : EIATTR_NUM_BARRIERS
	.align		4
        /*0020*/ 	.byte	0x02, 0x4c
        /*0022*/ 	.byte	0x01
	.zero		1


	//----- nvinfo : EIATTR_MERCURY_ISA_VERSION
	.align		4
        /*0024*/ 	.byte	0x03, 0x5f
        /*0026*/ 	.short	0x0101


	//----- nvinfo : EIATTR_COOP_GROUP_MASK_REGIDS
	.align		4
        /*0028*/ 	.byte	0x04, 0x29
        /*002a*/ 	.short	(.L_3491 - .L_3490)


	//   ....[0]....
.L_3490:
        /*002c*/ 	.word	0xffffffff


	//   ....[1]....
        /*0030*/ 	.word	0xffffffff


	//   ....[2]....
        /*0034*/ 	.word	0xffffffff


	//   ....[3]....
        /*0038*/ 	.word	0xffffffff


	//   ....[4]....
        /*003c*/ 	.word	0xffffffff


	//   ....[5]....
        /*0040*/ 	.word	0xffffffff


	//   ....[6]....
        /*0044*/ 	.word	0xffffffff


	//   ....[7]....
        /*0048*/ 	.word	0xffffffff


	//   ....[8]....
        /*004c*/ 	.word	0xffffffff


	//   ....[9]....
        /*0050*/ 	.word	0xffffffff


	//   ....[10]....
        /*0054*/ 	.word	0x05000068


	//   ....[11]....
        /*0058*/ 	.word	0x05000068


	//   ....[12]....
        /*005c*/ 	.word	0x05000068


	//   ....[13]....
        /*0060*/ 	.word	0x05000068


	//   ....[14]....
        /*0064*/ 	.word	0x05000068


	//   ....[15]....
        /*0068*/ 	.word	0x05000068


	//   ....[16]....
        /*006c*/ 	.word	0x05000068


	//   ....[17]....
        /*0070*/ 	.word	0x05000068


	//   ....[18]....
        /*0074*/ 	.word	0x05000068


	//   ....[19]....
        /*0078*/ 	.word	0x05000068


	//----- nvinfo : EIATTR_COOP_GROUP_INSTR_OFFSETS
	.align		4
.L_3491:
        /*007c*/ 	.byte	0x04, 0x28
        /*007e*/ 	.short	(.L_3493 - .L_3492)


	//   ....[0]....
.L_3492:
        /*0080*/ 	.word	0x000012e0


	//   ....[1]....
        /*0084*/ 	.word	0x000012f0


	//   ....[2]....
        /*0088*/ 	.word	0x00001320


	//   ....[3]....
        /*008c*/ 	.word	0x00001330


	//   ....[4]....
        /*0090*/ 	.word	0x00001360


	//   ....[5]....
        /*0094*/ 	.word	0x00001370


	//   ....[6]....
        /*0098*/ 	.word	0x000013a0


	//   ....[7]....
        /*009c*/ 	.word	0x000013b0


	//   ....[8]....
        /*00a0*/ 	.word	0x000013e0


	//   ....[9]....
        /*00a4*/ 	.word	0x000013f0


	//   ....[10]....
        /*00a8*/ 	.word	0x00003070


	//   ....[11]....
        /*00ac*/ 	.word	0x000030c0


	//   ....[12]....
        /*00b0*/ 	.word	0x00003120


	//   ....[13]....
        /*00b4*/ 	.word	0x00003180


	//   ....[14]....
        /*00b8*/ 	.word	0x000031e0


	//   ....[15]....
        /*00bc*/ 	.word	0x00003240


	//   ....[16]....
        /*00c0*/ 	.word	0x000032a0


	//   ....[17]....
        /*00c4*/ 	.word	0x00003300


	//   ....[18]....
        /*00c8*/ 	.word	0x00003360


	//   ....[19]....
        /*00cc*/ 	.word	0x000033c0


	//----- nvinfo : EIATTR_EXIT_INSTR_OFFSETS
	.align		4
.L_3493:
        /*00d0*/ 	.byte	0x04, 0x1c
        /*00d2*/ 	.short	(.L_3495 - .L_3494)


	//   ....[0]....
.L_3494:
        /*00d4*/ 	.word	0x00003010


	//----- nvinfo : EIATTR_MAX_THREADS
	.align		4
.L_3495:
        /*00d8*/ 	.byte	0x04, 0x05
        /*00da*/ 	.short	(.L_3497 - .L_3496)
.L_3496:
        /*00dc*/ 	.word	0x00000080
        /*00e0*/ 	.word	0x00000001
        /*00e4*/ 	.word	0x00000001


	//----- nvinfo : EIATTR_CRS_STACK_SIZE
	.align		4
.L_3497:
        /*00e8*/ 	.byte	0x04, 0x1e
        /*00ea*/ 	.short	(.L_3499 - .L_3498)
.L_3498:
        /*00ec*/ 	.word	0x00000000


	//----- nvinfo : EIATTR_CBANK_PARAM_SIZE
	.align		4
.L_3499:
        /*00f0*/ 	.byte	0x03, 0x19
        /*00f2*/ 	.short	0x0128


	//----- nvinfo : EIATTR_PARAM_CBANK
	.align		4
        /*00f4*/ 	.byte	0x04, 0x0a
        /*00f6*/ 	.short	(.L_3501 - .L_3500)
	.align		4
.L_3500:
        /*00f8*/ 	.word	index@(.nv.constant0._ZN10layer_norm13ln_bwd_kernelINS_13Kernel_traitsI6__halfS2_fS2_fjLj2048ELj1ELj1ELj4ELj16ENS_18Kernel_traits_baseILj2048ES2_S2_fS2_fjLj128EEEEELb0ELb1ELb1ELb1EEEvNS_9BwdParamsE)
        /*00fc*/ 	.short	0x0210
        /*00fe*/ 	.short	0x0128


	//----- nvinfo : EIATTR_SW_WAR
	.align		4
.L_3501:
        /*0100*/ 	.byte	0x04, 0x36
        /*0102*/ 	.short	(.L_3503 - .L_3502)
.L_3502:
        /*0104*/ 	.word	0x00000008
.L_3503:


//--------------------- .nv.info._ZN10layer_norm13ln_bwd_kernelINS_13Kernel_traitsI6__halfS2_fS2_fjLj2048ELj1ELj1ELj4ELj16ENS_18Kernel_traits_baseILj2048ES2_S2_fS2_fjLj128EEEEELb1ELb0ELb0ELb0EEEvNS_9BwdParamsE --------------------------
	.section	.nv.info._ZN10layer_norm13ln_bwd_kernelINS_13Kernel_traitsI6__halfS2_fS2_fjLj2048ELj1ELj1ELj4ELj16ENS_18Kernel_traits_baseILj2048ES2_S2_fS2_fjLj128EEEEELb1ELb0ELb0ELb0EEEvNS_9BwdParamsE,"",@"SHT_CUDA_INFO"
	.sectionflags	@""
	.align	4


	//----- nvinfo : EIATTR_CUDA_API_VERSION
	.align		4
        /*0000*/ 	.byte	0x04, 0x37
        /*0002*/ 	.short	(.L_3505 - .L_3504)
.L_3504:
        /*0004*/ 	.word	0x00000082


	//----- nvinfo : EIATTR_KPARAM_INFO
	.align		4
.L_3505:
        /*0008*/ 	.byte	0x04, 0x17
        /*000a*/ 	.short	(.L_3507 - .L_3506)
.L_3506:
        /*000c*/ 	.word	0x00000000
        /*0010*/ 	.short	0x0000
        /*0012*/ 	.short	0x0000
        /*0014*/ 	.byte	0x00, 0xf0, 0xa1, 0x04


	//----- nvinfo : EIATTR_SPARSE_MMA_MASK
	.align		4
.L_3507:
        /*0018*/ 	.byte	0x03, 0x50
        /*001a*/ 	.short	0x0000


	//----- nvinfo : EIATTR_MAXREG_COUNT
	.align		4
        /*001c*/ 	.byte	0x03, 0x1b
        /*001e*/ 	.short	0x00ff


	//----- nvinfo : EIATTR_NUM_BARRIERS
	.align		4
        /*0020*/ 	.byte	0x02, 0x4c
        /*0022*/ 	.byte	0x01
	.zero		1


	//----- nvinfo : EIATTR_MERCURY_ISA_VERSION
	.align		4
        /*0024*/ 	.byte	0x03, 0x5f
        /*0026*/ 	.short	0x0101


	//----- nvinfo : EIATTR_COOP_GROUP_MASK_REGIDS
	.align		4
        /*0028*/ 	.byte	0x04, 0x29
        /*002a*/ 	.short	(.L_3509 - .L_3508)


	//   ....[0]....
.L_3508:
        /*002c*/ 	.word	0xffffffff


	//   ....[1]....
        /*0030*/ 	.word	0xffffffff


	//   ....[2]....
        /*0034*/ 	.word	0xffffffff


	//   ....[3]....
        /*0038*/ 	.word	0xffffffff


	//   ....[4]....
        /*003c*/ 	.word	0xffffffff


	//   ....[5]....
        /*0040*/ 	.word	0xffffffff


	//   ....[6]....
        /*0044*/ 	.word	0xffffffff


	//   ....[7]....
        /*0048*/ 	.word	0xffffffff


	//   ....[8]....
        /*004c*/ 	.word	0xffffffff


	//   ....[9]....
        /*0050*/ 	.word	0xffffffff


	//   ....[10]....
        /*0054*/ 	.word	0x0500004a


	//   ....[11]....
        /*0058*/ 	.word	0x0500004a


	//   ....[12]....
        /*005c*/ 	.word	0x0500004a


	//   ....[13]....
        /*0060*/ 	.word	0x0500004a


	//   ....[14]....
        /*0064*/ 	.word	0x0500004a


	//   ....[15]....
        /*0068*/ 	.word	0x0500004a


	//   ....[16]....
        /*006c*/ 	.word	0x0500004a


	//   ....[17]....
        /*0070*/ 	.word	0x0500004a


	//   ....[18]....
        /*0074*/ 	.word	0x0500004a


	//   ....[19]....
        /*0078*/ 	.word	0x0500004a


	//----- nvinfo : EIATTR_COOP_GROUP_INSTR_OFFSETS
	.align		4
.L_3509:
        /*007c*/ 	.byte	0x04, 0x28
        /*007e*/ 	.short	(.L_3511 - .L_3510)


	//   ....[0]....
.L_3510:
        /*0080*/ 	.word	0x000010d0


	//   ....[1]....
        /*0084*/ 	.word	0x000010f0


	//   ....[2]....
        /*0088*/ 	.word	0x00001110


	//   ....[3]....
        /*008c*/ 	.word	0x00001130


	//   ....[4]....
        /*0090*/ 	.word	0x00001150


	//   ....[5]....
        /*0094*/ 	.word	0x00001170


	//   ....[6]....
        /*0098*/ 	.word	0x00001190


	//   ....[7]....
        /*009c*/ 	.word	0x000011b0


	//   ....[8]....
        /*00a0*/ 	.word	0x000011c0


	//   ....[9]....
        /*00a4*/ 	.word	0x000011e0


	//   ....[10]....
        /*00a8*/ 	.word	0x00002110


	//   ....[11]....
        /*00ac*/ 	.word	0x00002160


	//   ....[12]....
        /*00b0*/ 	.word	0x000021c0


	//   ....[13]....
        /*00b4*/ 	.word	0x00002210


	//   ....[14]....
        /*00b8*/ 	.word	0x00002270


	//   ....[15]....
        /*00bc*/ 	.word	0x000022c0


	//   ....[16]....
        /*00c0*/ 	.word	0x00002320


	//   ....[17]....
        /*00c4*/ 	.word	0x00002370


	//   ....[18]....
        /*00c8*/ 	.word	0x000023d0


	//   ....[19]....
        /*00cc*/ 	.word	0x00002420


	//----- nvinfo : EIATTR_EXIT_INSTR_OFFSETS
	.align		4
.L_3511:
        /*00d0*/ 	.byte	0x04, 0x1c
        /*00d2*/ 	.short	(.L_3513 - .L_3512)


	//   ....[0]....
.L_3512:
        /*00d4*/ 	.word	0x00002030


	//   ....[1]....
        /*00d8*/ 	.word	0x000020c0


	//----- nvinfo : EIATTR_MAX_THREADS
	.align		4
.L_3513:
        /*00dc*/ 	.byte	0x04, 0x05
        /*00de*/ 	.short	(.L_3515 - .L_3514)
.L_3514:
        /*00e0*/ 	.word	0x00000080
        /*00e4*/ 	.word	0x00000001
        /*00e8*/ 	.word	0x00000001


	//----- nvinfo : EIATTR_CRS_STACK_SIZE
	.align		4
.L_3515:
        /*00ec*/ 	.byte	0x04, 0x1e
        /*00ee*/ 	.short	(.L_3517 - .L_3516)
.L_3516:
        /*00f0*/ 	.word	0x00000000


	//----- nvinfo : EIATTR_CBANK_PARAM_SIZE
	.align		4
.L_3517:
        /*00f4*/ 	.byte	0x03, 0x19
        /*00f6*/ 	.short	0x0128


	//----- nvinfo : EIATTR_PARAM_CBANK
	.align		4
        /*00f8*/ 	.byte	0x04, 0x0a
        /*00fa*/ 	.short	(.L_3519 - .L_3518)
	.align		4
.L_3518:
        /*00fc*/ 	.word	index@(.nv.constant0._ZN10layer_norm13ln_bwd_kernelINS_13Kernel_traitsI6__halfS2_fS2_fjLj2048ELj1ELj1ELj4ELj16ENS_18Kernel_traits_baseILj2048ES2_S2_fS2_fjLj128EEEEELb1ELb0ELb0ELb0EEEvNS_9BwdParamsE)
        /*0100*/ 	.short	0x0210
        /*0102*/ 	.short	0x0128


	//----- nvinfo : EIATTR_SW_WAR
	.align		4
.L_3519:
        /*0104*/ 	.byte	0x04, 0x36
        /*0106*/ 	.short	(.L_3521 - .L_3520)
.L_3520:
        /*0108*/ 	.word	0x00000008
.L_3521:


//--------------------- .nv.info._ZN10layer_norm13ln_bwd_kernelINS_13Kernel_traitsI6__halfS2_fS2_fjLj2048ELj1ELj1ELj4ELj16ENS_18Kernel_traits_baseILj2048ES2_S2_fS2_fjLj128EEEEELb1ELb0ELb0ELb1EEEvNS_9BwdParamsE --------------------------
	.section	.nv.info._ZN10layer_norm13ln_bwd_kernelINS_13Kernel_traitsI6__halfS2_fS2_fjLj2048ELj1ELj1ELj4ELj16ENS_18Kernel_traits_baseILj2048ES2_S2_fS2_fjLj128EEEEELb1ELb0ELb0ELb1EEEvNS_9BwdParamsE,"",@"SHT_CUDA_INFO"
	.sectionflags	@""
	.align	4


	//----- nvinfo : EIATTR_CUDA_API_VERSION
	.align		4
        /*0000*/ 	.byte	0x04, 0x37
        /*0002*/ 	.short	(.L_3523 - .L_3522)
.L_3522:
        /*0004*/ 	.word	0x00000082


	//----- nvinfo : EIATTR_KPARAM_INFO
	.align		4
.L_3523:
        /*0008*/ 	.byte	0x04, 0x17
        /*000a*/ 	.short	(.L_3525 - .L_3524)
.L_3524:
        /*000c*/ 	.word	0x00000000
        /*0010*/ 	.short	0x0000
        /*0012*/ 	.short	0x0000
        /*0014*/ 	.byte	0x00, 0xf0, 0xa1, 0x04


	//----- nvinfo : EIATTR_SPARSE_MMA_MASK
	.align		4
.L_3525:
        /*0018*/ 	.byte	0x03, 0x50
        /*001a*/ 	.short	0x0000


	//----- nvinfo : EIATTR_MAXREG_COUNT
	.align		4
        /*001c*/ 	.byte	0x03, 0x1b
        /*001e*/ 	.short	0x00ff


	//----- nvinfo : EIATTR_NUM_BARRIERS
	.align		4
        /*0020*/ 	.byte	0x02, 0x4c
        /*0022*/ 	.byte	0x01
	.zero		1


	//----- nvinfo : EIATTR_MERCURY_ISA_VERSION
	.align		4
        /*0024*/ 	.byte	0x03, 0x5f
        /*0026*/ 	.short	0x0101


	//----- nvinfo : EIATTR_COOP_GROUP_MASK_REGIDS
	.align		4
        /*0028*/ 	.byte	0x04, 0x29
        /*002a*/ 	.short	(.L_3527 - .L_3526)


	//   ....[0]....
.L_3526:
        /*002c*/ 	.word	0xffffffff


	//   ....[1]....
        /*0030*/ 	.word	0xffffffff


	//   ....[2]....
        /*0034*/ 	.word	0xffffffff


	//   ....[3]....
        /*0038*/ 	.word	0xffffffff


	//   ....[4]....
        /*003c*/ 	.word	0xffffffff


	//   ....[5]....
        /*0040*/ 	.word	0xffffffff


	//   ....[6]....
        /*0044*/ 	.word	0xffffffff


	//   ....[7]....
        /*0048*/ 	.word	0xffffffff


	//   ....[8]....
        /*004c*/ 	.word	0xffffffff


	//   ....[9]....
        /*0050*/ 	.word	0xffffffff


	//   ....[10]....
        /*0054*/ 	.word	0x05000073


	//   ....[11]....
        /*0058*/ 	.word	0x05000073


	//   ....[12]....
        /*005c*/ 	.word	0x05000073


	//   ....[13]....
        /*0060*/ 	.word	0x05000073


	//   ....[14]....
        /*0064*/ 	.word	0x05000073


	//   ....[15]....
        /*0068*/ 	.word	0x05000073


	//   ....[16]....
        /*006c*/ 	.word	0x05000073


	//   ....[17]....
        /*0070*/ 	.word	0x05000073


	//   ....[18]....
        /*0074*/ 	.word	0x05000073


	//   ....[19]....
        /*0078*/ 	.word	0x05000073


	//----- nvinfo : EIATTR_COOP_GROUP_INSTR_OFFSETS
	.align		4
.L_3527:
        /*007c*/ 	.byte	0x04, 0x28
        /*007e*/ 	.short	(.L_3529 - .L_3528)


	//   ....[0]....
.L_3528:
        /*0080*/ 	.word	0x00000fc0


	//   ....[1]....
        /*0084*/ 	.word	0x00000fe0


	//   ....[2]....
        /*0088*/ 	.word	0x00001000


	//   ....[3]....
        /*008c*/ 	.word	0x00001010


	//   ....[4]....
        /*0090*/ 	.word	0x00001040


	//   ....[5]....
        /*0094*/ 	.word	0x00001050


	//   ....[6]....
        /*0098*/ 	.word	0x00001080


	//   ....[7]....
        /*009c*/ 	.word	0x000010a0


	//   ....[8]....
        /*00a0*/ 	.word	0x000010b0


	//   ....[9]....
        /*00a4*/ 	.word	0x000010d0


	//   ....[10]....
        /*00a8*/ 	.word	0x00002180


	//   ....[11]....
        /*00ac*/ 	.word	0x000021e0


	//   ....[12]....
        /*00b0*/ 	.word	0x00002250


	//   ....[13]....
        /*00b4*/ 	.word	0x000022b0


	//   ....[14]....
        /*00b8*/ 	.word	0x00002310


	//   ....[15]....
        /*00bc*/ 	.word	0x00002370


	//   ....[16]....
        /*00c0*/ 	.word	0x000023d0


	//   ....[17]....
        /*00c4*/ 	.word	0x00002420


	//   ....[18]....
        /*00c8*/ 	.word	0x00002480


	//   ....[19]....
        /*00cc*/ 	.word	0x000024d0


	//----- nvinfo : EIATTR_EXIT_INSTR_OFFSETS
	.align		4
.L_3529:
        /*00d0*/ 	.byte	0x04, 0x1c
        /*00d2*/ 	.short	(.L_3531 - .L_3530)


	//   ....[0]....
.L_3530:
        /*00d4*/ 	.word	0x00002120


	//----- nvinfo : EIATTR_MAX_THREADS
	.align		4
.L_3531:
        /*00d8*/ 	.byte	0x04, 0x05
        /*00da*/ 	.short	(.L_3533 - .L_3532)
.L_3532:
        /*00dc*/ 	.word	0x00000080
        /*00e0*/ 	.word	0x00000001
        /*00e4*/ 	.word	0x00000001


	//----- nvinfo : EIATTR_CRS_STACK_SIZE
	.align		4
.L_3533:
        /*00e8*/ 	.byte	0x04, 0x1e
        /*00ea*/ 	.short	(.L_3535 - .L_3534)
.L_3534:
        /*00ec*/ 	.word	0x00000000


	//----- nvinfo : EIATTR_CBANK_PARAM_SIZE
	.align		4
.L_3535:
        /*00f0*/ 	.byte	0x03, 0x19
        /*00f2*/ 	.short	0x0128


	//----- nvinfo : EIATTR_PARAM_CBANK
	.align		4
        /*00f4*/ 	.byte	0x04, 0x0a
        /*00f6*/ 	.short	(.L_3537 - .L_3536)
	.align		4
.L_3536:
        /*00f8*/ 	.word	index@(.nv.constant0._ZN10layer_norm13ln_bwd_kernelINS_13Kernel_traitsI6__halfS2_fS2_fjLj2048ELj1ELj1ELj4ELj16ENS_18Kernel_traits_baseILj2048ES2_S2_fS2_fjLj128EEEEELb1ELb0ELb0ELb1EEEvNS_9BwdParamsE)
        /*00fc*/ 	.short	0x0210
        /*00fe*/ 	.short	0x0128


	//----- nvinfo : EIATTR_SW_WAR
	.align		4
.L_3537:
        /*0100*/ 	.byte	0x04, 0x36
        /*0102*/ 	.short	(.L_3539 - .L_3538)
.L_3538:
        /*0104*/ 	.word	0x00000008
.L_3539:


//--------------------- .nv.info._ZN10layer_norm22ln_bwd_finalize_kernelINS_22Kernel_traits_finalizeILj2048E6__halfS2_fS2_fjLb0ELj1024ELj4ENS_18Kernel_traits_baseILj2048ES2_S2_fS2_fjLj1024EEEEELb0ELb0EEEvNS_9BwdParamsE --------------------------
	.section	.nv.info._ZN10layer_norm22ln_bwd_finalize_kernelINS_22Kernel_traits_finalizeILj2048E6__halfS2_fS2_fjLb0ELj1024ELj4ENS_18Kernel_traits_baseILj2048ES2_S2_fS2_fjLj1024EEEEELb0ELb0EEEvNS_9BwdParamsE,"",@"SHT_CUDA_INFO"
	.sectionflags	@""
	.align	4


	//----- nvinfo : EIATTR_CUDA_API_VERSION
	.align		4
        /*0000*/ 	.byte	0x04, 0x37
        /*0002*/ 	.short	(.L_3541 - .L_3540)
.L_3540:
        /*0004*/ 	.word	0x00000082


	//----- nvinfo : EIATTR_KPARAM_INFO
	.align		4
.L_3541:
        /*0008*/ 	.byte	0x04, 0x17
        /*000a*/ 	.short	(.L_3543 - .L_3542)
.L_3542:
        /*000c*/ 	.word	0x00000000
        /*0010*/ 	.short	0x0000
        /*0012*/ 	.short	0x0000
        /*0014*/ 	.byte	0x00, 0xf0, 0xa1, 0x04


	//----- nvinfo : EIATTR_SPARSE_MMA_MASK
	.align		4
.L_3543:
        /*0018*/ 	.byte	0x03, 0x50
        /*001a*/ 	.short	0x0000


	//----- nvinfo : EIATTR_MAXREG_COUNT
	.align		4
        /*001c*/ 	.byte	0x03, 0x1b
        /*001e*/ 	.short	0x0040


	//----- nvinfo : EIATTR_NUM_BARRIERS
	.align		4
        /*0020*/ 	.byte	0x02, 0x4c
        /*0022*/ 	.byte	0x01
	.zero		1


	//----- nvinfo : EIATTR_MERCURY_ISA_VERSION
	.align		4
        /*0024*/ 	.byte	0x03, 0x5f
        /*0026*/ 	.short	0x0101


	//----- nvinfo : EIATTR_COOP_GROUP_MASK_REGIDS
	.align		4
        /*0028*/ 	.byte	0x04, 0x29
        /*002a*/ 	.short	(.L_3545 - .L_3544)


	//   ....[0]....
.L_3544:
        /*002c*/ 	.word	0xffffffff


	//   ....[1]....
        /*0030*/ 	.word	0xffffffff


	//   ....[2]....
        /*0034*/ 	.word	0xffffffff


	//   ....[3]....
        /*0038*/ 	.word	0xffffffff


	//   ....[4]....
        /*003c*/ 	.word	0xffffffff


	//   ....[5]....
        /*0040*/ 	.word	0xffffffff


	//   ....[6]....
        /*0044*/ 	.word	0xffffffff


	//   ....[7]....
        /*0048*/ 	.word	0xffffffff


	//   ....[8]....
        /*004c*/ 	.word	0xffffffff


	//   ....[9]....
        /*0050*/ 	.word	0xffffffff


	//   ....[10]....
        /*0054*/ 	.word	0x05000013


	//   ....[11]....
        /*0058*/ 	.word	0x05000013


	//   ....[12]....
        /*005c*/ 	.word	0x05000013


	//   ....[13]....
        /*0060*/ 	.word	0x05000013


	//   ....[14]....
        /*0064*/ 	.word	0x05000013


	//   ....[15]....
        /*0068*/ 	.word	0x05000013


	//   ....[16]....
        /*006c*/ 	.word	0x05000013


	//   ....[17]....
        /*0070*/ 	.word	0x05000013


	//   ....[18]....
        /*0074*/ 	.word	0x05000013


	//   ....[19]....
        /*0078*/ 	.word	0x05000013


	//----- nvinfo : EIATTR_COOP_GROUP_INSTR_OFFSETS
	.align		4
.L_3545:
        /*007c*/ 	.byte	0x04, 0x28
        /*007e*/ 	.short	(.L_3547 - .L_3546)


	//   ....[0]....
.L_3546:
        /*0080*/ 	.word	0x000008e0


	//   ....[1]....
        /*0084*/ 	.word	0x000008f0


	//   ....[2]....
        /*0088*/ 	.word	0x00000920


	//   ....[3]....
        /*008c*/ 	.word	0x00000930


	//   ....[4]....
        /*0090*/ 	.word	0x00000960


	//   ....[5]....
        /*0094*/ 	.word	0x00000970


	//   ....[6]....
        /*0098*/ 	.word	0x000009a0


	//   ....[7]....
        /*009c*/ 	.word	0x000009b0


	//   ....[8]....
        /*00a0*/ 	.word	0x000009e0


	//   ....[9]....
        /*00a4*/ 	.word	0x000009f0


	//   ....[10]....
        /*00a8*/ 	.word	0x00000c10


	//   ....[11]....
        /*00ac*/ 	.word	0x00000c80


	//   ....[12]....
        /*00b0*/ 	.word	0x00000cf0


	//   ....[13]....
        /*00b4*/ 	.word	0x00000d60


	//   ....[14]....
        /*00b8*/ 	.word	0x00000dd0


	//   ....[15]....
        /*00bc*/ 	.word	0x00000e30


	//   ....[16]....
        /*00c0*/ 	.word	0x00000ea0


	//   ....[17]....
        /*00c4*/ 	.word	0x00000f10


	//   ....[18]....
        /*00c8*/ 	.word	0x00000f80


	//   ....[19]....
        /*00cc*/ 	.word	0x00000ff0


	//----- nvinfo : EIATTR_EXIT_INSTR_OFFSETS
	.align		4
.L_3547:
        /*00d0*/ 	.byte	0x04, 0x1c
        /*00d2*/ 	.short	(.L_3549 - .L_3548)


	//   ....[0]....
.L_3548:
        /*00d4*/ 	.word	0x00000070


	//   ....[1]....
        /*00d8*/ 	.word	0x00000bb0


	//----- nvinfo : EIATTR_MAX_THREADS
	.align		4
.L_3549:
        /*00dc*/ 	.byte	0x04, 0x05
        /*00de*/ 	.short	(.L_3551 - .L_3550)
.L_3550:
        /*00e0*/ 	.word	0x00000400
        /*00e4*/ 	.word	0x00000001
        /*00e8*/ 	.word	0x00000001


	//----- nvinfo : EIATTR_CRS_STACK_SIZE
	.align		4
.L_3551:
        /*00ec*/ 	.byte	0x04, 0x1e
        /*00ee*/ 	.short	(.L_3553 - .L_3552)
.L_3552:
        /*00f0*/ 	.word	0x00000000


	//----- nvinfo : EIATTR_CBANK_PARAM_SIZE
	.align		4
.L_3553:
        /*00f4*/ 	.byte	0x03, 0x19
        /*00f6*/ 	.short	0x0128


	//----- nvinfo : EIATTR_PARAM_CBANK
	.align		4
        /*00f8*/ 	.byte	0x04, 0x0a
        /*00fa*/ 	.short	(.L_3555 - .L_3554)
	.align		4
.L_3554:
        /*00fc*/ 	.word	index@(.nv.constant0._ZN10layer_norm22ln_bwd_finalize_kernelINS_22Kernel_traits_finalizeILj2048E6__halfS2_fS2_fjLb0ELj1024ELj4ENS_18Kernel_traits_baseILj2048ES2_S2_fS2_fjLj1024EEEEELb0ELb0EEEvNS_9BwdParamsE)
        /*0100*/ 	.short	0x0210
        /*0102*/ 	.short	0x0128


	//----- nvinfo : EIATTR_SW_WAR
	.align		4
.L_3555:
        /*0104*/ 	.byte	0x04, 0x36
        /*0106*/ 	.short	(.L_3557 - .L_3556)
.L_3556:
        /*0108*/ 	.word	0x00000008
.L_3557:


//--------------------- .nv.info._ZN10layer_norm13ln_bwd_kernelINS_13Kernel_traitsI6__halfS2_fS2_fjLj2048ELj1ELj1ELj4ELj16ENS_18Kernel_traits_baseILj2048ES2_S2_fS2_fjLj128EEEEELb1ELb0ELb1ELb0EEEvNS_9BwdParamsE --------------------------
	.section	.nv.info._ZN10layer_norm13ln_bwd_kernelINS_13Kernel_traitsI6__halfS2_fS2_fjLj2048ELj1ELj1ELj4ELj16ENS_18Kernel_traits_baseILj2048ES2_S2_fS2_fjLj128EEEEELb1ELb0ELb1ELb0EEEvNS_9BwdParamsE,"",@"SHT_CUDA_INFO"
	.sectionflags	@""
	.align	4


	//----- nvinfo : EIATTR_CUDA_API_VERSION
	.align		4
        /*0000*/ 	.byte	0x04, 0x37
        /*0002*/ 	.short	(.L_3559 - .L_3558)
.L_3558:
        /*0004*/ 	.word	0x00000082


	//----- nvinfo : EIATTR_KPARAM_INFO
	.align		4
.L_3559:
        /*0008*/ 	.byte	0x04, 0x17
        /*000a*/ 	.short	(.L_3561 - .L_3560)
.L_3560:
        /*000c*/ 	.word	0x00000000
        /*0010*/ 	.short	0x0000
        /*0012*/ 	.short	0x0000
        /*0014*/ 	.byte	0x00, 0xf0, 0xa1, 0x04


	//----- nvinfo : EIATTR_SPARSE_MMA_MASK
	.align		4
.L_3561:
        /*0018*/ 	.byte	0x03, 0x50
        /*001a*/ 	.short	0x0000


	//----- nvinfo : EIATTR_MAXREG_COUNT
	.align		4
        /*001c*/ 	.byte	0x03, 0x1b
        /*001e*/ 	.short	0x00ff


	//----- nvinfo : EIATTR_NUM_BARRIERS
	.align		4
        /*0020*/ 	.byte	0x02, 0x4c
        /*0022*/ 	.byte	0x01
	.zero		1


	//----- nvinfo : EIATTR_MERCURY_ISA_VERSION
	.align		4
        /*0024*/ 	.byte	0x03, 0x5f
        /*0026*/ 	.short	0x0101


	//----- nvinfo : EIATTR_COOP_GROUP_MASK_REGIDS
	.align		4
        /*0028*/ 	.byte	0x04, 0x29
        /*002a*/ 	.short	(.L_3563 - .L_3562)


	//   ....[0]....
.L_3562:
        /*002c*/ 	.word	0xffffffff


	//   ....[1]....
        /*0030*/ 	.word	0xffffffff


	//   ....[2]....
        /*0034*/ 	.word	0xffffffff


	//   ....[3]....
        /*0038*/ 	.word	0xffffffff


	//   ....[4]....
        /*003c*/ 	.word	0xffffffff


	//   ....[5]....
        /*0040*/ 	.word	0xffffffff


	//   ....[6]....
        /*0044*/ 	.word	0xffffffff


	//   ....[7]....
        /*0048*/ 	.word	0xffffffff


	//   ....[8]....
        /*004c*/ 	.word	0xffffffff


	//   ....[9]....
        /*0050*/ 	.word	0xffffffff


	//   ....[10]....
        /*0054*/ 	.word	0x0500005e


	//   ....[11]....
        /*0058*/ 	.word	0x0500005e


	//   ....[12]....
        /*005c*/ 	.word	0x0500005e


	//   ....[13]....
        /*0060*/ 	.word	0x0500005e


	//   ....[14]....
        /*0064*/ 	.word	0x0500005e


	//   ....[15]....
        /*0068*/ 	.word	0x0500005e


	//   ....[16]....
        /*006c*/ 	.word	0x0500005e


	//   ....[17]....
        /*0070*/ 	.word	0x0500005e


	//   ....[18]....
        /*0074*/ 	.word	0x0500005e


	//   ....[19]....
        /*0078*/ 	.word	0x0500005e


	//----- nvinfo : EIATTR_COOP_GROUP_INSTR_OFFSETS
	.align		4
.L_3563:
        /*007c*/ 	.byte	0x04, 0x28
        /*007e*/ 	.short	(.L_3565 - .L_3564)


	//   ....[0]....
.L_3564:
        /*0080*/ 	.word	0x00001360


	//   ....[1]....
        /*0084*/ 	.word	0x00001370


	//   ....[2]....
        /*0088*/ 	.word	0x000013a0


	//   ....[3]....
        /*008c*/ 	.word	0x000013b0


	//   ....[4]....
        /*0090*/ 	.word	0x000013e0


	//   ....[5]....
        /*0094*/ 	.word	0x000013f0


	//   ....[6]....
        /*0098*/ 	.word	0x00001420


	//   ....[7]....
        /*009c*/ 	.word	0x00001430


	//   ....[8]....
        /*00a0*/ 	.word	0x00001460


	//   ....[9]....
        /*00a4*/ 	.word	0x00001470


	//   ....[10]....
        /*00a8*/ 	.word	0x00002f30


	//   ....[11]....
        /*00ac*/ 	.word	0x00002f80


	//   ....[12]....
        /*00b0*/ 	.word	0x00002ff0


	//   ....[13]....
        /*00b4*/ 	.word	0x00003050


	//   ....[14]....
        /*00b8*/ 	.word	0x000030c0


	//   ....[15]....
        /*00bc*/ 	.word	0x00003120


	//   ....[16]....
        /*00c0*/ 	.word	0x00003190


	//   ....[17]....
        /*00c4*/ 	.word	0x000031f0


	//   ....[18]....
        /*00c8*/ 	.word	0x00003260


	//   ....[19]....
        /*00cc*/ 	.word	0x000032c0


	//----- nvinfo : EIATTR_EXIT_INSTR_OFFSETS
	.align		4
.L_3565:
        /*00d0*/ 	.byte	0x04, 0x1c
        /*00d2*/ 	.short	(.L_3567 - .L_3566)


	//   ....[0]....
.L_3566:
        /*00d4*/ 	.word	0x00002e40


	//   ....[1]....
        /*00d8*/ 	.word	0x00002ed0


	//----- nvinfo : EIATTR_MAX_THREADS
	.align		4
.L_3567:
        /*00dc*/ 	.byte	0x04, 0x05
        /*00de*/ 	.short	(.L_3569 - .L_3568)
.L_3568:
        /*00e0*/ 	.word	0x00000080
        /*00e4*/ 	.word	0x00000001
        /*00e8*/ 	.word	0x00000001


	//----- nvinfo : EIATTR_CRS_STACK_SIZE
	.align		4
.L_3569:
        /*00ec*/ 	.byte	0x04, 0x1e
        /*00ee*/ 	.short	(.L_3571 - .L_3570)
.L_3570:
        /*00f0*/ 	.word	0x00000000


	//----- nvinfo : EIATTR_CBANK_PARAM_SIZE
	.align		4
.L_3571:
        /*00f4*/ 	.byte	0x03, 0x19
        /*00f6*/ 	.short	0x0128


	//----- nvinfo : EIATTR_PARAM_CBANK
	.align		4
        /*00f8*/ 	.byte	0x04, 0x0a
        /*00fa*/ 	.short	(.L_3573 - .L_3572)
	.align		4
.L_3572:
        /*00fc*/ 	.word	index@(.nv.constant0._ZN10layer_norm13ln_bwd_kernelINS_13Kernel_traitsI6__halfS2_fS2_fjLj2048ELj1ELj1ELj4ELj16ENS_18Kernel_traits_baseILj2048ES2_S2_fS2_fjLj128EEEEELb1ELb0ELb1ELb0EEEvNS_9BwdParamsE)
        /*0100*/ 	.short	0x0210
        /*0102*/ 	.short	0x0128


	//----- nvinfo : EIATTR_SW_WAR
	.align		4
.L_3573:
        /*0104*/ 	.byte	0x04, 0x36
        /*0106*/ 	.short	(.L_3575 - .L_3574)
.L_3574:
        /*0108*/ 	.word	0x00000008
.L_3575:


//--------------------- .nv.info._ZN10layer_norm22ln_bwd_finalize_kernelINS_22Kernel_traits_finalizeILj2048E6__halfS2_fS2_fjLb0ELj1024ELj4ENS_18Kernel_traits_baseILj2048ES2_S2_fS2_fjLj1024EEEEELb0ELb1EEEvNS_9BwdParamsE --------------------------
	.section	.nv.info._ZN10layer_norm22ln_bwd_finalize_kernelINS_22Kernel_traits_finalizeILj2048E6__halfS2_fS2_fjLb0ELj1024ELj4ENS_18Kernel_traits_baseILj2048ES2_S2_fS2_fjLj1024EEEEELb0ELb1EEEvNS_9BwdParamsE,"",@"SHT_CUDA_INFO"
	.sectionflags	@""
	.align	4


	//----- nvinfo : EIATTR_CUDA_API_VERSION
	.align		4
        /*0000*/ 	.byte	0x04, 0x37
        /*0002*/ 	.short	(.L_3577 - .L_3576)
.L_3576:
        /*0004*/ 	.word	0x00000082


	//----- nvinfo : EIATTR_KPARAM_INFO
	.align		4
.L_3577:
        /*0008*/ 	.byte	0x04, 0x17
        /*000a*/ 	.short	(.L_3579 - .L_3578)
.L_3578:
        /*000c*/ 	.word	0x00000000
        /*0010*/ 	.short	0x0000
        /*0012*/ 	.short	0x0000
        /*0014*/ 	.byte	0x00, 0xf0, 0xa1, 0x04


	//----- nvinfo : EIATTR_SPARSE_MMA_MASK
	.align		4
.L_3579:
        /*0018*/ 	.byte	0x03, 0x50
        /*001a*/ 	.short	0x0000


	//----- nvinfo : EIATTR_MAXREG_COUNT
	.align		4
        /*001c*/ 	.byte	0x03, 0x1b
        /*001e*/ 	.short	0x0040


	//----- nvinfo : EIATTR_NUM_BARRIERS
	.align		4
        /*0020*/ 	.byte	0x02, 0x4c
        /*0022*/ 	.byte	0x01
	.zero		1


	//----- nvinfo : EIATTR_MERCURY_ISA_VERSION
	.align		4
        /*0024*/ 	.byte	0x03, 0x5f
        /*0026*/ 	.short	0x0101


	//----- nvinfo : EIATTR_COOP_GROUP_MASK_REGIDS
	.align		4
        /*0028*/ 	.byte	0x04, 0x29
        /*002a*/ 	.short	(.L_3581 - .L_3580)


	//   ....[0]....
.L_3580:
        /*002c*/ 	.word	0xffffffff


	//   ....[1]....
        /*0030*/ 	.word	0xffffffff


	//   ....[2]....
        /*0034*/ 	.word	0xffffffff


	//   ....[3]....
        /*0038*/ 	.word	0xffffffff


	//   ....[4]....
        /*003c*/ 	.word	0xffffffff


	//   ....[5]....
        /*0040*/ 	.word	0xffffffff


	//   ....[6]....
        /*0044*/ 	.word	0xffffffff


	//   ....[7]....
        /*0048*/ 	.word	0xffffffff


	//   ....[8]....
        /*004c*/ 	.word	0xffffffff


	//   ....[9]....
        /*0050*/ 	.word	0xffffffff


	//   ....[10]....
        /*0054*/ 	.word	0x05000011


	//   ....[11]....
        /*0058*/ 	.word	0x05000011


	//   ....[12]....
        /*005c*/ 	.word	0x05000011


	//   ....[13]....
        /*0060*/ 	.word	0x05000011


	//   ....[14]....
        /*0064*/ 	.word	0x05000011


	//   ....[15]....
        /*0068*/ 	.word	0x05000011


	//   ....[16]....
        /*006c*/ 	.word	0x05000011


	//   ....[17]....
        /*0070*/ 	.word	0x05000011


	//   ....[18]....
        /*0074*/ 	.word	0x05000011


	//   ....[19]....
        /*0078*/ 	.word	0x05000011


	//----- nvinfo : EIATTR_COOP_GROUP_INSTR_OFFSETS
	.align		4
.L_3581:
        /*007c*/ 	.byte	0x04, 0x28
        /*007e*/ 	.short	(.L_3583 - .L_3582)


	//   ....[0]....
.L_3582:
        /*0080*/ 	.word	0x000008e0


	//   ....[1]....
        /*0084*/ 	.word	0x000008f0


	//   ....[2]....
        /*0088*/ 	.word	0x00000920


	//   ....[3]....
        /*008c*/ 	.word	0x00000930


	//   ....[4]....
        /*0090*/ 	.word	0x00000960


	//   ....[5]....
        /*0094*/ 	.word	0x00000970


	//   ....[6]....
        /*0098*/ 	.word	0x000009a0


	//   ....[7]....
        /*009c*/ 	.word	0x000009b0


	//   ....[8]....
        /*00a0*/ 	.word	0x000009e0


	//   ....[9]....
        /*00a4*/ 	.word	0x000009f0


	//   ....[10]....
        /*00a8*/ 	.word	0x00000bf0


	//   ....[11]....
        /*00ac*/ 	.word	0x00000c60


	//   ....[12]....
        /*00b0*/ 	.word	0x00000cd0


	//   ....[13]....
        /*00b4*/ 	.word	0x00000d40


	//   ....[14]....
        /*00b8*/ 	.word	0x00000db0


	//   ....[15]....
        /*00bc*/ 	.word	0x00000e10


	//   ....[16]....
        /*00c0*/ 	.word	0x00000e80


	//   ....[17]....
        /*00c4*/ 	.word	0x00000ef0


	//   ....[18]....
        /*00c8*/ 	.word	0x00000f60


	//   ....[19]....
        /*00cc*/ 	.word	0x00000fd0


	//----- nvinfo : EIATTR_EXIT_INSTR_OFFSETS
	.align		4
.L_3583:
        /*00d0*/ 	.byte	0x04, 0x1c
        /*00d2*/ 	.short	(.L_3585 - .L_3584)


	//   ....[0]....
.L_3584:
        /*00d4*/ 	.word	0x00000070


	//   ....[1]....
        /*00d8*/ 	.word	0x00000b90


	//----- nvinfo : EIATTR_MAX_THREADS
	.align		4
.L_3585:
        /*00dc*/ 	.byte	0x04, 0x05
        /*00de*/ 	.short	(.L_3587 - .L_3586)
.L_3586:
        /*00e0*/ 	.word	0x00000400
        /*00e4*/ 	.word	0x00000001
        /*00e8*/ 	.word	0x00000001


	//----- nvinfo : EIATTR_CRS_STACK_SIZE
	.align		4
.L_3587:
        /*00ec*/ 	.byte	0x04, 0x1e
        /*00ee*/ 	.short	(.L_3589 - .L_3588)
.L_3588:
        /*00f0*/ 	.word	0x00000000


	//----- nvinfo : EIATTR_CBANK_PARAM_SIZE
	.align		4
.L_3589:
        /*00f4*/ 	.byte	0x03, 0x19
        /*00f6*/ 	.short	0x0128


	//----- nvinfo : EIATTR_PARAM_CBANK
	.align		4
        /*00f8*/ 	.byte	0x04, 0x0a
        /*00fa*/ 	.short	(.L_3591 - .L_3590)
	.align		4
.L_3590:
        /*00fc*/ 	.word	index@(.nv.constant0._ZN10layer_norm22ln_bwd_finalize_kernelINS_22Kernel_traits_finalizeILj2048E6__halfS2_fS2_fjLb0ELj1024ELj4ENS_18Kernel_traits_baseILj2048ES2_S2_fS2_fjLj1024EEEEELb0ELb1EEEvNS_9BwdParamsE)
        /*0100*/ 	.short	0x0210
        /*0102*/ 	.short	0x0128


	//----- nvinfo : EIATTR_SW_WAR
	.align		4
.L_3591:
        /*0104*/ 	.byte	0x04, 0x36
        /*0106*/ 	.short	(.L_3593 - .L_3592)
.L_3592:
        /*0108*/ 	.word	0x00000008
.L_3593:


//--------------------- .nv.info._ZN10layer_norm13ln_bwd_kernelINS_13Kernel_traitsI6__halfS2_fS2_fjLj2048ELj1ELj1ELj4ELj16ENS_18Kernel_traits_baseILj2048ES2_S2_fS2_fjLj128EEEEELb1ELb0ELb1ELb1EEEvNS_9BwdParamsE --------------------------
	.section	.nv.info._ZN10layer_norm13ln_bwd_kernelINS_13Kernel_traitsI6__halfS2_fS2_fjLj2048ELj1ELj1ELj4ELj16ENS_18Kernel_traits_baseILj2048ES2_S2_fS2_fjLj128EEEEELb1ELb0ELb1ELb1EEEvNS_9BwdParamsE,"",@"SHT_CUDA_INFO"
	.sectionflags	@""
	.align	4


	//----- nvinfo : EIATTR_CUDA_API_VERSION
	.align		4
        /*0000*/ 	.byte	0x04, 0x37
        /*0002*/ 	.short	(.L_3595 - .L_3594)
.L_3594:
        /*0004*/ 	.word	0x00000082


	//----- nvinfo : EIATTR_KPARAM_INFO
	.align		4
.L_3595:
        /*0008*/ 	.byte	0x04, 0x17
        /*000a*/ 	.short	(.L_3597 - .L_3596)
.L_3596:
        /*000c*/ 	.word	0x00000000
        /*0010*/ 	.short	0x0000
        /*0012*/ 	.short	0x0000
        /*0014*/ 	.byte	0x00, 0xf0, 0xa1, 0x04


	//----- nvinfo : EIATTR_SPARSE_MMA_MASK
	.align		4
.L_3597:
        /*0018*/ 	.byte	0x03, 0x50
        /*001a*/ 	.short	0x0000


	//----- nvinfo : EIATTR_MAXREG_COUNT
	.align		4
        /*001c*/ 	.byte	0x03, 0x1b
        /*001e*/ 	.short	0x00ff


	//----- nvinfo : EIATTR_NUM_BARRIERS
	.align		4
        /*0020*/ 	.byte	0x02, 0x4c
        /*0022*/ 	.byte	0x01
	.zero		1


	//----- nvinfo : EIATTR_MERCURY_ISA_VERSION
	.align		4
        /*0024*/ 	.byte	0x03, 0x5f
        /*0026*/ 	.short	0x0101


	//----- nvinfo : EIATTR_COOP_GROUP_MASK_REGIDS
	.align		4
        /*0028*/ 	.byte	0x04, 0x29
        /*002a*/ 	.short	(.L_3599 - .L_3598)


	//   ....[0]....
.L_3598:
        /*002c*/ 	.word	0xffffffff


	//   ....[1]....
        /*0030*/ 	.word	0xffffffff


	//   ....[2]....
        /*0034*/ 	.word	0xffffffff


	//   ....[3]....
        /*0038*/ 	.word	0xffffffff


	//   ....[4]....
        /*003c*/ 	.word	0xffffffff


	//   ....[5]....
        /*0040*/ 	.word	0xffffffff


	//   ....[6]....
        /*0044*/ 	.word	0xffffffff


	//   ....[7]....
        /*0048*/ 	.word	0xffffffff


	//   ....[8]....
        /*004c*/ 	.word	0xffffffff


	//   ....[9]....
        /*0050*/ 	.word	0xffffffff


	//   ....[10]....
        /*0054*/ 	.word	0x05000070


	//   ....[11]....
        /*0058*/ 	.word	0x05000070


	//   ....[12]....
        /*005c*/ 	.word	0x05000070


	//   ....[13]....
        /*0060*/ 	.word	0x05000070


	//   ....[14]....
        /*0064*/ 	.word	0x05000070


	//   ....[15]....
        /*0068*/ 	.word	0x05000070


	//   ....[16]....
        /*006c*/ 	.word	0x05000070


	//   ....[17]....
        /*0070*/ 	.word	0x05000070


	//   ....[18]....
        /*0074*/ 	.word	0x05000070


	//   ....[19]....
        /*0078*/ 	.word	0x05000070


	//----- nvinfo : EIATTR_COOP_GROUP_INSTR_OFFSETS
	.align		4
.L_3599:
        /*007c*/ 	.byte	0x04, 0x28
        /*007e*/ 	.short	(.L_3601 - .L_3600)


	//   ....[0]....
.L_3600:
        /*0080*/ 	.word	0x00001300


	//   ....[1]....
        /*0084*/ 	.word	0x00001310


	//   ....[2]....
        /*0088*/ 	.word	0x00001340


	//   ....[3]....
        /*008c*/ 	.word	0x00001350


	//   ....[4]....
        /*0090*/ 	.word	0x00001380


	//   ....[5]....
        /*0094*/ 	.word	0x00001390


	//   ....[6]....
        /*0098*/ 	.word	0x000013c0


	//   ....[7]....
        /*009c*/ 	.word	0x000013d0


	//   ....[8]....
        /*00a0*/ 	.word	0x00001400


	//   ....[9]....
        /*00a4*/ 	.word	0x00001410


	//   ....[10]....
        /*00a8*/ 	.word	0x00002d00


	//   ....[11]....
        /*00ac*/ 	.word	0x00002d50


	//   ....[12]....
        /*00b0*/ 	.word	0x00002dc0


	//   ....[13]....
        /*00b4*/ 	.word	0x00002e20


	//   ....[14]....
        /*00b8*/ 	.word	0x00002e90


	//   ....[15]....
        /*00bc*/ 	.word	0x00002ef0


	//   ....[16]....
        /*00c0*/ 	.word	0x00002f60


	//   ....[17]....
        /*00c4*/ 	.word	0x00002fc0


	//   ....[18]....
        /*00c8*/ 	.word	0x00003030


	//   ....[19]....
        /*00cc*/ 	.word	0x00003090


	//----- nvinfo : EIATTR_EXIT_INSTR_OFFSETS
	.align		4
.L_3601:
        /*00d0*/ 	.byte	0x04, 0x1c
        /*00d2*/ 	.short	(.L_3603 - .L_3602)


	//   ....[0]....
.L_3602:
        /*00d4*/ 	.word	0x00002ca0


	//----- nvinfo : EIATTR_MAX_THREADS
	.align		4
.L_3603:
        /*00d8*/ 	.byte	0x04, 0x05
        /*00da*/ 	.short	(.L_3605 - .L_3604)
.L_3604:
        /*00dc*/ 	.word	0x00000080
        /*00e0*/ 	.word	0x00000001
        /*00e4*/ 	.word	0x00000001


	//----- nvinfo : EIATTR_CRS_STACK_SIZE
	.align		4
.L_3605:
        /*00e8*/ 	.byte	0x04, 0x1e
        /*00ea*/ 	.short	(.L_3607 - .L_3606)
.L_3606:
        /*00ec*/ 	.word	0x00000000


	//----- nvinfo : EIATTR_CBANK_PARAM_SIZE
	.align		4
.L_3607:
        /*00f0*/ 	.byte	0x03, 0x19
        /*00f2*/ 	.short	0x0128


	//----- nvinfo : EIATTR_PARAM_CBANK
	.align		4
        /*00f4*/ 	.byte	0x04, 0x0a
        /*00f6*/ 	.short	(.L_3609 - .L_3608)
	.align		4
.L_3608:
        /*00f8*/ 	.word	index@(.nv.constant0._ZN10layer_norm13ln_bwd_kernelINS_13Kernel_traitsI6__halfS2_fS2_fjLj2048ELj1ELj1ELj4ELj16ENS_18Kernel_traits_baseILj2048ES2_S2_fS2_fjLj128EEEEELb1ELb0ELb1ELb1EEEvNS_9BwdParamsE)
        /*00fc*/ 	.short	0x0210
        /*00fe*/ 	.short	0x0128


	//----- nvinfo : EIATTR_SW_WAR
	.align		4
.L_3609:
        /*0100*/ 	.byte	0x04, 0x36
        /*0102*/ 	.short	(.L_3611 - .L_3610)
.L_3610:
        /*0104*/ 	.word	0x00000008
.L_3611:


//--------------------- .nv.info._ZN10layer_norm13ln_bwd_kernelINS_13Kernel_traitsI6__halfS2_fS2_fjLj2048ELj1ELj1ELj4ELj16ENS_18Kernel_traits_baseILj2048ES2_S2_fS2_fjLj128EEEEELb1ELb1ELb0ELb0EEEvNS_9BwdParamsE --------------------------
	.section	.nv.info._ZN10layer_norm13ln_bwd_kernelINS_13Kernel_traitsI6__halfS2_fS2_fjLj2048ELj1ELj1ELj4ELj16ENS_18Kernel_traits_baseILj2048ES2_S2_fS2_fjLj128EEEEELb1ELb1ELb0ELb0EEEvNS_9BwdParamsE,"",@"SHT_CUDA_INFO"
	.sectionflags	@""
	.align	4


	//----- nvinfo : EIATTR_CUDA_API_VERSION
	.align		4
        /*0000*/ 	.byte	0x04, 0x37
        /*0002*/ 	.short	(.L_3613 - .L_3612)
.L_3612:
        /*0004*/ 	.word	0x00000082


	//----- nvinfo : EIATTR_KPARAM_INFO
	.align		4
.L_3613:
        /*0008*/ 	.byte	0x04, 0x17
        /*000a*/ 	.short	(.L_3615 - .L_3614)
.L_3614:
        /*000c*/ 	.word	0x00000000
        /*0010*/ 	.short	0x0000
        /*0012*/ 	.short	0x0000
        /*0014*/ 	.byte	0x00, 0xf0, 0xa1, 0x04


	//----- nvinfo : EIATTR_SPARSE_MMA_MASK
	.align		4
.L_3615:
        /*0018*/ 	.byte	0x03, 0x50
        /*001a*/ 	.short	0x0000


	//----- nvinfo : EIATTR_MAXREG_COUNT
	.align		4
        /*001c*/ 	.byte	0x03, 0x1b
        /*001e*/ 	.short	0x00ff


	//----- nvinfo : EIATTR_NUM_BARRIERS
	.align		4
        /*0020*/ 	.byte	0x02, 0x4c
        /*0022*/ 	.byte	0x01
	.zero		1


	//----- nvinfo : EIATTR_MERCURY_ISA_VERSION
	.align		4
        /*0024*/ 	.byte	0x03, 0x5f
        /*0026*/ 	.short	0x0101


	//----- nvinfo : EIATTR_COOP_GROUP_MASK_REGIDS
	.align		4
        /*0028*/ 	.byte	0x04, 0x29
        /*002a*/ 	.short	(.L_3617 - .L_3616)


	//   ....[0]....
.L_3616:
        /*002c*/ 	.word	0xffffffff


	//   ....[1]....
        /*0030*/ 	.word	0xffffffff


	//   ....[2]....
        /*0034*/ 	.word	0xffffffff


	//   ....[3]....
        /*0038*/ 	.word	0xffffffff


	//   ....[4]....
        /*003c*/ 	.word	0xffffffff


	//   ....[5]....
        /*0040*/ 	.word	0xffffffff


	//   ....[6]....
        /*0044*/ 	.word	0xffffffff


	//   ....[7]....
        /*0048*/ 	.word	0xffffffff


	//   ....[8]....
        /*004c*/ 	.word	0xffffffff


	//   ....[9]....
        /*0050*/ 	.word	0xffffffff


	//   ....[10]....
        /*0054*/ 	.word	0x05000066


	//   ....[11]....
        /*0058*/ 	.word	0x05000066


	//   ....[12]....
        /*005c*/ 	.word	0x05000066


	//   ....[13]....
        /*0060*/ 	.word	0x05000066


	//   ....[14]....
        /*0064*/ 	.word	0x05000066


	//   ....[15]....
        /*0068*/ 	.word	0x05000066


	//   ....[16]....
        /*006c*/ 	.word	0x05000066


	//   ....[17]....
        /*0070*/ 	.word	0x05000066


	//   ....[18]....
        /*0074*/ 	.word	0x05000066


	//   ....[19]....
        /*0078*/ 	.word	0x05000066


	//----- nvinfo : EIATTR_COOP_GROUP_INSTR_OFFSETS
	.align		4
.L_3617:
        /*007c*/ 	.byte	0x04, 0x28
        /*007e*/ 	.short	(.L_3619 - .L_3618)


	//   ....[0]....
.L_3618:
        /*0080*/ 	.word	0x000012e0


	//   ....[1]....
        /*0084*/ 	.word	0x000012f0


	//   ....[2]....
        /*0088*/ 	.word	0x00001320


	//   ....[3]....
        /*008c*/ 	.word	0x00001330


	//   ....[4]....
        /*0090*/ 	.word	0x00001360


	//   ....[5]....
        /*0094*/ 	.word	0x00001370


	//   ....[6]....
        /*0098*/ 	.word	0x000013a0


	//   ....[7]....
        /*009c*/ 	.word	0x000013b0


	//   ....[8]....
        /*00a0*/ 	.word	0x000013e0


	//   ....[9]....
        /*00a4*/ 	.word	0x000013f0


	//   ....[10]....
        /*00a8*/ 	.word	0x00002960


	//   ....[11]....
        /*00ac*/ 	.word	0x000029c0


	//   ....[12]....
        /*00b0*/ 	.word	0x00002a20


	//   ....[13]....
        /*00b4*/ 	.word	0x00002a80


	//   ....[14]....
        /*00b8*/ 	.word	0x00002af0


	//   ....[15]....
        /*00bc*/ 	.word	0x00002b50


	//   ....[16]....
        /*00c0*/ 	.word	0x00002bc0


	//   ....[17]....
        /*00c4*/ 	.word	0x00002c20


	//   ....[18]....
        /*00c8*/ 	.word	0x00002c90


	//   ....[19]....
        /*00cc*/ 	.word	0x00002cf0


	//----- nvinfo : EIATTR_EXIT_INSTR_OFFSETS
	.align		4
.L_3619:
        /*00d0*/ 	.byte	0x04, 0x1c
        /*00d2*/ 	.short	(.L_3621 - .L_3620)


	//   ....[0]....
.L_3620:
        /*00d4*/ 	.word	0x00002840


	//   ....[1]....
        /*00d8*/ 	.word	0x00002910


	//----- nvinfo : EIATTR_MAX_THREADS
	.align		4
.L_3621:
        /*00dc*/ 	.byte	0x04, 0x05
        /*00de*/ 	.short	(.L_3623 - .L_3622)
.L_3622:
        /*00e0*/ 	.word	0x00000080
        /*00e4*/ 	.word	0x00000001
        /*00e8*/ 	.word	0x00000001


	//----- nvinfo : EIATTR_CRS_STACK_SIZE
	.align		4
.L_3623:
        /*00ec*/ 	.byte	0x04, 0x1e
        /*00ee*/ 	.short	(.L_3625 - .L_3624)
.L_3624:
        /*00f0*/ 	.word	0x00000000


	//----- nvinfo : EIATTR_CBANK_PARAM_SIZE
	.align		4
.L_3625:
        /*00f4*/ 	.byte	0x03, 0x19
        /*00f6*/ 	.short	0x0128


	//----- nvinfo : EIATTR_PARAM_CBANK
	.align		4
        /*00f8*/ 	.byte	0x04, 0x0a
        /*00fa*/ 	.short	(.L_3627 - .L_3626)
	.align		4
.L_3626:
        /*00fc*/ 	.word	index@(.nv.constant0._ZN10layer_norm13ln_bwd_kernelINS_13Kernel_traitsI6__halfS2_fS2_fjLj2048ELj1ELj1ELj4ELj16ENS_18Kernel_traits_baseILj2048ES2_S2_fS2_fjLj128EEEEELb1ELb1ELb0ELb0EEEvNS_9BwdParamsE)
        /*0100*/ 	.short	0x0210
        /*0102*/ 	.short	0x0128


	//----- nvinfo : EIATTR_SW_WAR
	.align		4
.L_3627:
        /*0104*/ 	.byte	0x04, 0x36
        /*0106*/ 	.short	(.L_3629 - .L_3628)
.L_3628:
        /*0108*/ 	.word	0x00000008
.L_3629:


//--------------------- .nv.info._ZN10layer_norm13ln_bwd_kernelINS_13Kernel_traitsI6__halfS2_fS2_fjLj2048ELj1ELj1ELj4ELj16ENS_18Kernel_traits_baseILj2048ES2_S2_fS2_fjLj128EEEEELb1ELb1ELb0ELb1EEEvNS_9BwdParamsE --------------------------
	.section	.nv.info._ZN10layer_norm13ln_bwd_kernelINS_13Kernel_traitsI6__halfS2_fS2_fjLj2048ELj1ELj1ELj4ELj16ENS_18Kernel_traits_baseILj2048ES2_S2_fS2_fjLj128EEEEELb1ELb1ELb0ELb1EEEvNS_9BwdParamsE,"",@"SHT_CUDA_INFO"
	.sectionflags	@""
	.align	4


	//----- nvinfo : EIATTR_CUDA_API_VERSION
	.align		4
        /*0000*/ 	.byte	0x04, 0x37
        /*0002*/ 	.short	(.L_3631 - .L_3630)
.L_3630:
        /*0004*/ 	.word	0x00000082


	//----- nvinfo : EIATTR_KPARAM_INFO
	.align		4
.L_3631:
        /*0008*/ 	.byte	0x04, 0x17
        /*000a*/ 	.short	(.L_3633 - .L_3632)
.L_3632:
        /*000c*/ 	.word	0x00000000
        /*0010*/ 	.short	0x0000
        /*0012*/ 	.short	0x0000
        /*0014*/ 	.byte	0x00, 0xf0, 0xa1, 0x04


	//----- nvinfo : EIATTR_SPARSE_MMA_MASK
	.align		4
.L_3633:
        /*0018*/ 	.byte	0x03, 0x50
        /*001a*/ 	.short	0x0000


	//----- nvinfo : EIATTR_MAXREG_COUNT
	.align		4
        /*001c*/ 	.byte	0x03, 0x1b
        /*001e*/ 	.short	0x00ff


	//----- nvinfo : EIATTR_NUM_BARRIERS
	.align		4
        /*0020*/ 	.byte	0x02, 0x4c
        /*0022*/ 	.byte	0x01
	.zero		1


	//----- nvinfo : EIATTR_MERCURY_ISA_VERSION
	.align		4
        /*0024*/ 	.byte	0x03, 0x5f
        /*0026*/ 	.short	0x0101


	//----- nvinfo : EIATTR_COOP_GROUP_MASK_REGIDS
	.align		4
        /*0028*/ 	.byte	0x04, 0x29
        /*002a*/ 	.short	(.L_3635 - .L_3634)


	//   ....[0]....
.L_3634:
        /*002c*/ 	.word	0xffffffff


	//   ....[1]....
        /*0030*/ 	.word	0xffffffff


	//   ....[2]....
        /*0034*/ 	.word	0xffffffff


	//   ....[3]....
        /*0038*/ 	.word	0xffffffff


	//   ....[4]....
        /*003c*/ 	.word	0xffffffff


	//   ....[5]....
        /*0040*/ 	.word	0xffffffff


	//   ....[6]....
        /*0044*/ 	.word	0xffffffff


	//   ....[7]....
        /*0048*/ 	.word	0xffffffff


	//   ....[8]....
        /*004c*/ 	.word	0xffffffff


	//   ....[9]....
        /*0050*/ 	.word	0xffffffff


	//   ....[10]....
        /*0054*/ 	.word	0x05000046


	//   ....[11]....
        /*0058*/ 	.word	0x05000046


	//   ....[12]....
        /*005c*/ 	.word	0x05000046


	//   ....[13]....
        /*0060*/ 	.word	0x05000046


	//   ....[14]....
        /*0064*/ 	.word	0x05000046


	//   ....[15]....
        /*0068*/ 	.word	0x05000046


	//   ....[16]....
        /*006c*/ 	.word	0x05000046


	//   ....[17]....
        /*0070*/ 	.word	0x05000046


	//   ....[18]....
        /*0074*/ 	.word	0x05000046


	//   ....[19]....
        /*0078*/ 	.word	0x05000046


	//----- nvinfo : EIATTR_COOP_GROUP_INSTR_OFFSETS
	.align		4
.L_3635:
        /*007c*/ 	.byte	0x04, 0x28
        /*007e*/ 	.short	(.L_3637 - .L_3636)


	//   ....[0]....
.L_3636:
        /*0080*/ 	.word	0x000011f0


	//   ....[1]....
        /*0084*/ 	.word	0x00001200


	//   ....[2]....
        /*0088*/ 	.word	0x00001230


	//   ....[3]....
        /*008c*/ 	.word	0x00001240


	//   ....[4]....
        /*0090*/ 	.word	0x00001270


	//   ....[5]....
        /*0094*/ 	.word	0x00001280


	//   ....[6]....
        /*0098*/ 	.word	0x000012b0


	//   ....[7]....
        /*009c*/ 	.word	0x000012c0


	//   ....[8]....
        /*00a0*/ 	.word	0x000012f0


	//   ....[9]....
        /*00a4*/ 	.word	0x00001300


	//   ....[10]....
        /*00a8*/ 	.word	0x00002b20


	//   ....[11]....
        /*00ac*/ 	.word	0x00002b80


	//   ....[12]....
        /*00b0*/ 	.word	0x00002be0


	//   ....[13]....
        /*00b4*/ 	.word	0x00002c40


	//   ....[14]....
        /*00b8*/ 	.word	0x00002cb0


	//   ....[15]....
        /*00bc*/ 	.word	0x00002d10


	//   ....[16]....
        /*00c0*/ 	.word	0x00002d80


	//   ....[17]....
        /*00c4*/ 	.word	0x00002de0


	//   ....[18]....
        /*00c8*/ 	.word	0x00002e50


	//   ....[19]....
        /*00cc*/ 	.word	0x00002eb0


	//----- nvinfo : EIATTR_EXIT_INSTR_OFFSETS
	.align		4
.L_3637:
        /*00d0*/ 	.byte	0x04, 0x1c
        /*00d2*/ 	.short	(.L_3639 - .L_3638)


	//   ....[0]....
.L_3638:
        /*00d4*/ 	.word	0x00002ad0


	//----- nvinfo : EIATTR_MAX_THREADS
	.align		4
.L_3639:
        /*00d8*/ 	.byte	0x04, 0x05
        /*00da*/ 	.short	(.L_3641 - .L_3640)
.L_3640:
        /*00dc*/ 	.word	0x00000080
        /*00e0*/ 	.word	0x00000001
        /*00e4*/ 	.word	0x00000001


	//----- nvinfo : EIATTR_CRS_STACK_SIZE
	.align		4
.L_3641:
        /*00e8*/ 	.byte	0x04, 0x1e
        /*00ea*/ 	.short	(.L_3643 - .L_3642)
.L_3642:
        /*00ec*/ 	.word	0x00000000


	//----- nvinfo : EIATTR_CBANK_PARAM_SIZE
	.align		4
.L_3643:
        /*00f0*/ 	.byte	0x03, 0x19
        /*00f2*/ 	.short	0x0128


	//----- nvinfo : EIATTR_PARAM_CBANK
	.align		4
        /*00f4*/ 	.byte	0x04, 0x0a
        /*00f6*/ 	.short	(.L_3645 - .L_3644)
	.align		4
.L_3644:
        /*00f8*/ 	.word	index@(.nv.constant0._ZN10layer_norm13ln_bwd_kernelINS_13Kernel_traitsI6__halfS2_fS2_fjLj2048ELj1ELj1ELj4ELj16ENS_18Kernel_traits_baseILj2048ES2_S2_fS2_fjLj128EEEEELb1ELb1ELb0ELb1EEEvNS_9BwdParamsE)
        /*00fc*/ 	.short	0x0210
        /*00fe*/ 	.short	0x0128


	//----- nvinfo : EIATTR_SW_WAR
	.align		4
.L_3645:
        /*0100*/ 	.byte	0x04, 0x36
        /*0102*/ 	.short	(.L_3647 - .L_3646)
.L_3646:
        /*0104*/ 	.word	0x00000008
.L_3647:


//--------------------- .nv.info._ZN10layer_norm22ln_bwd_finalize_kernelINS_22Kernel_traits_finalizeILj2048E6__halfS2_fS2_fjLb1ELj1024ELj4ENS_18Kernel_traits_baseILj2048ES2_S2_fS2_fjLj1024EEEEELb1ELb0EEEvNS_9BwdParamsE --------------------------
	.section	.nv.info._ZN10layer_norm22ln_bwd_finalize_kernelINS_22Kernel_traits_finalizeILj2048E6__halfS2_fS2_fjLb1ELj1024ELj4ENS_18Kernel_traits_baseILj2048ES2_S2_fS2_fjLj1024EEEEELb1ELb0EEEvNS_9BwdParamsE,"",@"SHT_CUDA_INFO"
	.sectionflags	@""
	.align	4


	//----- nvinfo : EIATTR_CUDA_API_VERSION
	.align		4
        /*0000*/ 	.byte	0x04, 0x37
        /*0002*/ 	.short	(.L_3649 - .L_3648)
.L_3648:
        /*0004*/ 	.word	0x00000082


	//----- nvinfo : EIATTR_KPARAM_INFO
	.align		4
.L_3649:
        /*0008*/ 	.byte	0x04, 0x17
        /*000a*/ 	.short	(.L_3651 - .L_3650)
.L_3650:
        /*000c*/ 	.word	0x00000000
        /*0010*/ 	.short	0x0000
        /*0012*/ 	.short	0x0000
        /*0014*/ 	.byte	0x00, 0xf0, 0xa1, 0x04


	//----- nvinfo : EIATTR_SPARSE_MMA_MASK
	.align		4
.L_3651:
        /*0018*/ 	.byte	0x03, 0x50
        /*001a*/ 	.short	0x0000


	//----- nvinfo : EIATTR_MAXREG_COUNT
	.align		4
        /*001c*/ 	.byte	0x03, 0x1b
        /*001e*/ 	.short	0x0040


	//----- nvinfo : EIATTR_NUM_BARRIERS
	.align		4
        /*0020*/ 	.byte	0x02, 0x4c
        /*0022*/ 	.byte	0x01
	.zero		1


	//----- nvinfo : EIATTR_MERCURY_ISA_VERSION
	.align		4
        /*0024*/ 	.byte	0x03, 0x5f
        /*0026*/ 	.short	0x0101


	//----- nvinfo : EIATTR_COOP_GROUP_MASK_REGIDS
	.align		4
        /*0028*/ 	.byte	0x04, 0x29
        /*002a*/ 	.short	(.L_3653 - .L_3652)


	//   ....[0]....
.L_3652:
        /*002c*/ 	.word	0xffffffff


	//   ....[1]....
        /*0030*/ 	.word	0xffffffff


	//   ....[2]....
        /*0034*/ 	.word	0xffffffff


	//   ....[3]....
        /*0038*/ 	.word	0xffffffff


	//   ....[4]....
        /*003c*/ 	.word	0xffffffff


	//   ....[5]....
        /*0040*/ 	.word	0xffffffff


	//   ....[6]....
        /*0044*/ 	.word	0xffffffff


	//   ....[7]....
        /*0048*/ 	.word	0xffffffff


	//   ....[8]....
        /*004c*/ 	.word	0xffffffff


	//   ....[9]....
        /*0050*/ 	.word	0xffffffff


	//   ....[10]....
        /*0054*/ 	.word	0xffffffff


	//   ....[11]....
        /*0058*/ 	.word	0xffffffff


	//   ....[12]....
        /*005c*/ 	.word	0xffffffff


	//   ....[13]....
        /*0060*/ 	.word	0xffffffff


	//   ....[14]....
        /*0064*/ 	.word	0xffffffff


	//   ....[15]....
        /*0068*/ 	.word	0x05000014


	//   ....[16]....
        /*006c*/ 	.word	0x05000014


	//   ....[17]....
        /*0070*/ 	.word	0x05000014


	//   ....[18]....
        /*0074*/ 	.word	0x05000014


	//   ....[19]....
        /*0078*/ 	.word	0x05000014


	//   ....[20]....
        /*007c*/ 	.word	0x05000014


	//   ....[21]....
        /*0080*/ 	.word	0x05000014


	//   ....[22]....
        /*0084*/ 	.word	0x05000014


	//   ....[23]....
        /*0088*/ 	.word	0x05000014


	//   ....[24]....
        /*008c*/ 	.word	0x05000014


	//   ....[25]....
        /*0090*/ 	.word	0x05000014


	//   ....[26]....
        /*0094*/ 	.word	0x05000014


	//   ....[27]....
        /*0098*/ 	.word	0x05000014


	//   ....[28]....
        /*009c*/ 	.word	0x05000014


	//   ....[29]....
        /*00a0*/ 	.word	0x05000014


	//----- nvinfo : EIATTR_COOP_GROUP_INSTR_OFFSETS
	.align		4
.L_3653:
        /*00a4*/ 	.byte	0x04, 0x28
        /*00a6*/ 	.short	(.L_3655 - .L_3654)


	//   ....[0]....
.L_3654:
        /*00a8*/ 	.word	0x00000ad0


	//   ....[1]....
        /*00ac*/ 	.word	0x00000ae0


	//   ....[2]....
        /*00b0*/ 	.word	0x00000af0


	//   ....[3]....
        /*00b4*/ 	.word	0x00000b20


	//   ....[4]....
        /*00b8*/ 	.word	0x00000b40


	//   ....[5]....
        /*00bc*/ 	.word	0x00000b50


	//   ....[6]....
        /*00c0*/ 	.word	0x00000b90


	//   ....[7]....
        /*00c4*/ 	.word	0x00000ba0


	//   ....[8]....
        /*00c8*/ 	.word	0x00000bb0


	//   ....[9]....
        /*00cc*/ 	.word	0x00000be0


	//   ....[10]....
        /*00d0*/ 	.word	0x00000c00


	//   ....[11]....
        /*00d4*/ 	.word	0x00000c10


	//   ....[12]....
        /*00d8*/ 	.word	0x00000c40


	//   ....[13]....
        /*00dc*/ 	.word	0x00000c60


	//   ....[14]....
        /*00e0*/ 	.word	0x00000c70


	//   ....[15]....
        /*00e4*/ 	.word	0x00000f20


	//   ....[16]....
        /*00e8*/ 	.word	0x00000f90


	//   ....[17]....
        /*00ec*/ 	.word	0x00001000


	//   ....[18]....
        /*00f0*/ 	.word	0x00001070


	//   ....[19]....
        /*00f4*/ 	.word	0x000010e0


	//   ....[20]....
        /*00f8*/ 	.word	0x00001140


	//   ....[21]....
        /*00fc*/ 	.word	0x000011b0


	//   ....[22]....
        /*0100*/ 	.word	0x00001220


	//   ....[23]....
        /*0104*/ 	.word	0x00001290


	//   ....[24]....
        /*0108*/ 	.word	0x00001300


	//   ....[25]....
        /*010c*/ 	.word	0x00001360


	//   ....[26]....
        /*0110*/ 	.word	0x000013d0


	//   ....[27]....
        /*0114*/ 	.word	0x00001440


	//   ....[28]....
        /*0118*/ 	.word	0x000014b0


	//   ....[29]....
        /*011c*/ 	.word	0x00001520


	//----- nvinfo : EIATTR_EXIT_INSTR_OFFSETS
	.align		4
.L_3655:
        /*0120*/ 	.byte	0x04, 0x1c
        /*0122*/ 	.short	(.L_3657 - .L_3656)


	//   ....[0]....
.L_3656:
        /*0124*/ 	.word	0x00000070


	//   ....[1]....
        /*0128*/ 	.word	0x00000ec0


	//----- nvinfo : EIATTR_MAX_THREADS
	.align		4
.L_3657:
        /*012c*/ 	.byte	0x04, 0x05
        /*012e*/ 	.short	(.L_3659 - .L_3658)
.L_3658:
        /*0130*/ 	.word	0x00000400
        /*0134*/ 	.word	0x00000001
        /*0138*/ 	.word	0x00000001


	//----- nvinfo : EIATTR_CRS_STACK_SIZE
	.align		4
.L_3659:
        /*013c*/ 	.byte	0x04, 0x1e
        /*013e*/ 	.short	(.L_3661 - .L_3660)
.L_3660:
        /*0140*/ 	.word	0x00000000


	//----- nvinfo : EIATTR_CBANK_PARAM_SIZE
	.align		4
.L_3661:
        /*0144*/ 	.byte	0x03, 0x19
        /*0146*/ 	.short	0x0128


	//----- nvinfo : EIATTR_PARAM_CBANK
	.align		4
        /*0148*/ 	.byte	0x04, 0x0a
        /*014a*/ 	.short	(.L_3663 - .L_3662)
	.align		4
.L_3662:
        /*014c*/ 	.word	index@(.nv.constant0._ZN10layer_norm22ln_bwd_finalize_kernelINS_22Kernel_traits_finalizeILj2048E6__halfS2_fS2_fjLb1ELj1024ELj4ENS_18Kernel_traits_baseILj2048ES2_S2_fS2_fjLj1024EEEEELb1ELb0EEEvNS_9BwdParamsE)
        /*0150*/ 	.short	0x0210
        /*0152*/ 	.short	0x0128


	//----- nvinfo : EIATTR_SW_WAR
	.align		4
.L_3663:
        /*0154*/ 	.byte	0x04, 0x36
        /*0156*/ 	.short	(.L_3665 - .L_3664)
.L_3664:
        /*0158*/ 	.word	0x00000008
.L_3665:


//--------------------- .nv.info._ZN10layer_norm13ln_bwd_kernelINS_13Kernel_traitsI6__halfS2_fS2_fjLj2048ELj1ELj1ELj4ELj16ENS_18Kernel_traits_baseILj2048ES2_S2_fS2_fjLj128EEEEELb1ELb1ELb1ELb0EEEvNS_9BwdParamsE --------------------------
	.section	.nv.info._ZN10layer_norm13ln_bwd_kernelINS_13Kernel_traitsI6__halfS2_fS2_fjLj2048ELj1ELj1ELj4ELj16ENS_18Kernel_traits_baseILj2048ES2_S2_fS2_fjLj128EEEEELb1ELb1ELb1ELb0EEEvNS_9BwdParamsE,"",@"SHT_CUDA_INFO"
	.sectionflags	@""
	.align	4


	//----- nvinfo : EIATTR_CUDA_API_VERSION
	.align		4
        /*0000*/ 	.byte	0x04, 0x37
        /*0002*/ 	.short	(.L_3667 - .L_3666)
.L_3666:
        /*0004*/ 	.word	0x00000082


	//----- nvinfo : EIATTR_KPARAM_INFO
	.align		4
.L_3667:
        /*0008*/ 	.byte	0x04, 0x17
        /*000a*/ 	.short	(.L_3669 - .L_3668)
.L_3668:
        /*000c*/ 	.word	0x00000000
        /*0010*/ 	.short	0x0000
        /*0012*/ 	.short	0x0000
        /*0014*/ 	.byte	0x00, 0xf0, 0xa1, 0x04


	//----- nvinfo : EIATTR_SPARSE_MMA_MASK
	.align		4
.L_3669:
        /*0018*/ 	.byte	0x03, 0x50
        /*001a*/ 	.short	0x0000


	//----- nvinfo : EIATTR_MAXREG_COUNT
	.align		4
        /*001c*/ 	.byte	0x03, 0x1b
        /*001e*/ 	.short	0x00ff


	//----- nvinfo : EIATTR_NUM_BARRIERS
	.align		4
        /*0020*/ 	.byte	0x02, 0x4c
        /*0022*/ 	.byte	0x01
	.zero		1


	//----- nvinfo : EIATTR_MERCURY_ISA_VERSION
	.align		4
        /*0024*/ 	.byte	0x03, 0x5f
        /*0026*/ 	.short	0x0101


	//----- nvinfo : EIATTR_COOP_GROUP_MASK_REGIDS
	.align		4
        /*0028*/ 	.byte	0x04, 0x29
        /*002a*/ 	.short	(.L_3671 - .L_3670)


	//   ....[0]....
.L_3670:
        /*002c*/ 	.word	0xffffffff


	//   ....[1]....
        /*0030*/ 	.word	0xffffffff


	//   ....[2]....
        /*0034*/ 	.word	0xffffffff


	//   ....[3]....
        /*0038*/ 	.word	0xffffffff


	//   ....[4]....
        /*003c*/ 	.word	0xffffffff


	//   ....[5]....
        /*0040*/ 	.word	0xffffffff


	//   ....[6]....
        /*0044*/ 	.word	0xffffffff


	//   ....[7]....
        /*0048*/ 	.word	0xffffffff


	//   ....[8]....
        /*004c*/ 	.word	0xffffffff


	//   ....[9]....
        /*0050*/ 	.word	0xffffffff


	//   ....[10]....
        /*0054*/ 	.word	0x0500005e


	//   ....[11]....
        /*0058*/ 	.word	0x0500005e


	//   ....[12]....
        /*005c*/ 	.word	0x0500005e


	//   ....[13]....
        /*0060*/ 	.word	0x0500005e


	//   ....[14]....
        /*0064*/ 	.word	0x0500005e


	//   ....[15]....
        /*0068*/ 	.word	0x0500005e


	//   ....[16]....
        /*006c*/ 	.word	0x0500005e


	//   ....[17]....
        /*0070*/ 	.word	0x0500005e


	//   ....[18]....
        /*0074*/ 	.word	0x0500005e


	//   ....[19]....
        /*0078*/ 	.word	0x0500005e


	//----- nvinfo : EIATTR_COOP_GROUP_INSTR_OFFSETS
	.align		4
.L_3671:
        /*007c*/ 	.byte	0x04, 0x28
        /*007e*/ 	.short	(.L_3673 - .L_3672)


	//   ....[0]....
.L_3672:
        /*0080*/ 	.word	0x00001550


	//   ....[1]....
        /*0084*/ 	.word	0x00001560


	//   ....[2]....
        /*0088*/ 	.word	0x00001590


	//   ....[3]....
        /*008c*/ 	.word	0x000015a0


	//   ....[4]....
        /*0090*/ 	.word	0x000015d0


	//   ....[5]....
        /*0094*/ 	.word	0x000015e0


	//   ....[6]....
        /*0098*/ 	.word	0x00001610


	//   ....[7]....
        /*009c*/ 	.word	0x00001620


	//   ....[8]....
        /*00a0*/ 	.word	0x00001650


	//   ....[9]....
        /*00a4*/ 	.word	0x00001660


	//   ....[10]....
        /*00a8*/ 	.word	0x00003b30


	//   ....[11]....
        /*00ac*/ 	.word	0x00003b80


	//   ....[12]....
        /*00b0*/ 	.word	0x00003bf0


	//   ....[13]....
        /*00b4*/ 	.word	0x00003c50


	//   ....[14]....
        /*00b8*/ 	.word	0x00003cc0


	//   ....[15]....
        /*00bc*/ 	.word	0x00003d20


	//   ....[16]....
        /*00c0*/ 	.word	0x00003d90


	//   ....[17]....
        /*00c4*/ 	.word	0x00003df0


	//   ....[18]....
        /*00c8*/ 	.word	0x00003e60


	//   ....[19]....
        /*00cc*/ 	.word	0x00003ec0


	//----- nvinfo : EIATTR_EXIT_INSTR_OFFSETS
	.align		4
.L_3673:
        /*00d0*/ 	.byte	0x04, 0x1c
        /*00d2*/ 	.short	(.L_3675 - .L_3674)


	//   ....[0]....
.L_3674:
        /*00d4*/ 	.word	0x00003a00


	//   ....[1]....
        /*00d8*/ 	.word	0x00003ad0


	//----- nvinfo : EIATTR_MAX_THREADS
	.align		4
.L_3675:
        /*00dc*/ 	.byte	0x04, 0x05
        /*00de*/ 	.short	(.L_3677 - .L_3676)
.L_3676:
        /*00e0*/ 	.word	0x00000080
        /*00e4*/ 	.word	0x00000001
        /*00e8*/ 	.word	0x00000001


	//----- nvinfo : EIATTR_CRS_STACK_SIZE
	.align		4
.L_3677:
        /*00ec*/ 	.byte	0x04, 0x1e
        /*00ee*/ 	.short	(.L_3679 - .L_3678)
.L_3678:
        /*00f0*/ 	.word	0x00000000


	//----- nvinfo : EIATTR_CBANK_PARAM_SIZE
	.align		4
.L_3679:
        /*00f4*/ 	.byte	0x03, 0x19
        /*00f6*/ 	.short	0x0128


	//----- nvinfo : EIATTR_PARAM_CBANK
	.align		4
        /*00f8*/ 	.byte	0x04, 0x0a
        /*00fa*/ 	.short	(.L_3681 - .L_3680)
	.align		4
.L_3680:
        /*00fc*/ 	.word	index@(.nv.constant0._ZN10layer_norm13ln_bwd_kernelINS_13Kernel_traitsI6__halfS2_fS2_fjLj2048ELj1ELj1ELj4ELj16ENS_18Kernel_traits_baseILj2048ES2_S2_fS2_fjLj128EEEEELb1ELb1ELb1ELb0EEEvNS_9BwdParamsE)
        /*0100*/ 	.short	0x0210
        /*0102*/ 	.short	0x0128


	//----- nvinfo : EIATTR_SW_WAR
	.align		4
.L_3681:
        /*0104*/ 	.byte	0x04, 0x36
        /*0106*/ 	.short	(.L_3683 - .L_3682)
.L_3682:
        /*0108*/ 	.word	0x00000008
.L_3683:


//--------------------- .nv.info._ZN10layer_norm22ln_bwd_finalize_kernelINS_22Kernel_traits_finalizeILj2048E6__halfS2_fS2_fjLb1ELj1024ELj4ENS_18Kernel_traits_baseILj2048ES2_S2_fS2_fjLj1024EEEEELb1ELb1EEEvNS_9BwdParamsE --------------------------
	.section	.nv.info._ZN10layer_norm22ln_bwd_finalize_kernelINS_22Kernel_traits_finalizeILj2048E6__halfS2_fS2_fjLb1ELj1024ELj4ENS_18Kernel_traits_baseILj2048ES2_S2_fS2_fjLj1024EEEEELb1ELb1EEEvNS_9BwdParamsE,"",@"SHT_CUDA_INFO"
	.sectionflags	@""
	.align	4


	//----- nvinfo : EIATTR_CUDA_API_VERSION
	.align		4
        /*0000*/ 	.byte	0x04, 0x37
        /*0002*/ 	.short	(.L_3685 - .L_3684)
.L_3684:
        /*0004*/ 	.word	0x00000082


	//----- nvinfo : EIATTR_KPARAM_INFO
	.align		4
.L_3685:
        /*0008*/ 	.byte	0x04, 0x17
        /*000a*/ 	.short	(.L_3687 - .L_3686)
.L_3686:
        /*000c*/ 	.word	0x00000000
        /*0010*/ 	.short	0x0000
        /*0012*/ 	.short	0x0000
        /*0014*/ 	.byte	0x00, 0xf0, 0xa1, 0x04


	//----- nvinfo : EIATTR_SPARSE_MMA_MASK
	.align		4
.L_3687:
        /*0018*/ 	.byte	0x03, 0x50
        /*001a*/ 	.short	0x0000


	//----- nvinfo : EIATTR_MAXREG_COUNT
	.align		4
        /*001c*/ 	.byte	0x03, 0x1b
        /*001e*/ 	.short	0x0040


	//----- nvinfo : EIATTR_NUM_BARRIERS
	.align		4
        /*0020*/ 	.byte	0x02, 0x4c
        /*0022*/ 	.byte	0x01
	.zero		1


	//----- nvinfo : EIATTR_MERCURY_ISA_VERSION
	.align		4
        /*0024*/ 	.byte	0x03, 0x5f
        /*0026*/ 	.short	0x0101


	//----- nvinfo : EIATTR_COOP_GROUP_MASK_REGIDS
	.align		4
        /*0028*/ 	.byte	0x04, 0x29
        /*002a*/ 	.short	(.L_3689 - .L_3688)


	//   ....[0]....
.L_3688:
        /*002c*/ 	.word	0xffffffff


	//   ....[1]....
        /*0030*/ 	.word	0xffffffff


	//   ....[2]....
        /*0034*/ 	.word	0xffffffff


	//   ....[3]....
        /*0038*/ 	.word	0xffffffff


	//   ....[4]....
        /*003c*/ 	.word	0xffffffff


	//   ....[5]....
        /*0040*/ 	.word	0xffffffff


	//   ....[6]....
        /*0044*/ 	.word	0xffffffff


	//   ....[7]....
        /*0048*/ 	.word	0xffffffff


	//   ....[8]....
        /*004c*/ 	.word	0xffffffff


	//   ....[9]....
        /*0050*/ 	.word	0xffffffff


	//   ....[10]....
        /*0054*/ 	.word	0xffffffff


	//   ....[11]....
        /*0058*/ 	.word	0xffffffff


	//   ....[12]....
        /*005c*/ 	.word	0xffffffff


	//   ....[13]....
        /*0060*/ 	.word	0xffffffff


	//   ....[14]....
        /*0064*/ 	.word	0xffffffff


	//   ....[15]....
        /*0068*/ 	.word	0x05000014


	//   ....[16]....
        /*006c*/ 	.word	0x05000014


	//   ....[17]....
        /*0070*/ 	.word	0x05000014


	//   ....[18]....
        /*0074*/ 	.word	0x05000014


	//   ....[19]....
        /*0078*/ 	.word	0x05000014


	//   ....[20]....
        /*007c*/ 	.word	0x05000014


	//   ....[21]....
        /*0080*/ 	.word	0x05000014


	//   ....[22]....
        /*0084*/ 	.word	0x05000014


	//   ....[23]....
        /*0088*/ 	.word	0x05000014


	//   ....[24]....
        /*008c*/ 	.word	0x05000014


	//   ....[25]....
        /*0090*/ 	.word	0x05000014


	//   ....[26]....
        /*0094*/ 	.word	0x05000014


	//   ....[27]....
        /*0098*/ 	.word	0x05000014


	//   ....[28]....
        /*009c*/ 	.word	0x05000014


	//   ....[29]....
        /*00a0*/ 	.word	0x05000014


	//----- nvinfo : EIATTR_COOP_GROUP_INSTR_OFFSETS
	.align		4
.L_3689:
        /*00a4*/ 	.byte	0x04, 0x28
        /*00a6*/ 	.short	(.L_3691 - .L_3690)


	//   ....[0]....
.L_3690:
        /*00a8*/ 	.word	0x00000ab0


	//   ....[1]....
        /*00ac*/ 	.word	0x00000ac0


	//   ....[2]....
        /*00b0*/ 	.word	0x00000ad0


	//   ....[3]....
        /*00b4*/ 	.word	0x00000b00


	//   ....[4]....
        /*00b8*/ 	.word	0x00000b20


	//   ....[5]....
        /*00bc*/ 	.word	0x00000b30


	//   ....[6]....
        /*00c0*/ 	.word	0x00000b60


	//   ....[7]....
        /*00c4*/ 	.word	0x00000b80


	//   ....[8]....
        /*00c8*/ 	.word	0x00000b90


	//   ....[9]....
        /*00cc*/ 	.word	0x00000bc0


	//   ....[10]....
        /*00d0*/ 	.word	0x00000be0


	//   ....[11]....
        /*00d4*/ 	.word	0x00000bf0


	//   ....[12]....
        /*00d8*/ 	.word	0x00000c20


	//   ....[13]....
        /*00dc*/ 	.word	0x00000c40


	//   ....[14]....
        /*00e0*/ 	.word	0x00000c50


	//   ....[15]....
        /*00e4*/ 	.word	0x00000ee0


	//   ....[16]....
        /*00e8*/ 	.word	0x00000f50


	//   ....[17]....
        /*00ec*/ 	.word	0x00000fc0


	//   ....[18]....
        /*00f0*/ 	.word	0x00001030


	//   ....[19]....
        /*00f4*/ 	.word	0x000010a0


	//   ....[20]....
        /*00f8*/ 	.word	0x00001100


	//   ....[21]....
        /*00fc*/ 	.word	0x00001170


	//   ....[22]....
        /*0100*/ 	.word	0x000011e0


	//   ....[23]....
        /*0104*/ 	.word	0x00001250


	//   ....[24]....
        /*0108*/ 	.word	0x000012c0


	//   ....[25]....
        /*010c*/ 	.word	0x00001320


	//   ....[26]....
        /*0110*/ 	.word	0x00001390


	//   ....[27]....
        /*0114*/ 	.word	0x00001400


	//   ....[28]....
        /*0118*/ 	.word	0x00001470


	//   ....[29]....
        /*011c*/ 	.word	0x000014e0


	//----- nvinfo : EIATTR_EXIT_INSTR_OFFSETS
	.align		4
.L_3691:
        /*0120*/ 	.byte	0x04, 0x1c
        /*0122*/ 	.short	(.L_3693 - .L_3692)


	//   ....[0]....
.L_3692:
        /*0124*/ 	.word	0x00000070


	//   ....[1]....
        /*0128*/ 	.word	0x00000e80


	//----- nvinfo : EIATTR_MAX_THREADS
	.align		4
.L_3693:
        /*012c*/ 	.byte	0x04, 0x05
        /*012e*/ 	.short	(.L_3695 - .L_3694)
.L_3694:
        /*0130*/ 	.word	0x00000400
        /*0134*/ 	.word	0x00000001
        /*0138*/ 	.word	0x00000001


	//----- nvinfo : EIATTR_CRS_STACK_SIZE
	.align		4
.L_3695:
        /*013c*/ 	.byte	0x04, 0x1e
        /*013e*/ 	.short	(.L_3697 - .L_3696)
.L_3696:
        /*0140*/ 	.word	0x00000000


	//----- nvinfo : EIATTR_CBANK_PARAM_SIZE
	.align		4
.L_3697:
        /*0144*/ 	.byte	0x03, 0x19
        /*0146*/ 	.short	0x0128


	//----- nvinfo : EIATTR_PARAM_CBANK
	.align		4
        /*0148*/ 	.byte	0x04, 0x0a
        /*014a*/ 	.short	(.L_3699 - .L_3698)
	.align		4
.L_3698:
        /*014c*/ 	.word	index@(.nv.constant0._ZN10layer_norm22ln_bwd_finalize_kernelINS_22Kernel_traits_finalizeILj2048E6__halfS2_fS2_fjLb1ELj1024ELj4ENS_18Kernel_traits_baseILj2048ES2_S2_fS2_fjLj1024EEEEELb1ELb1EEEvNS_9BwdParamsE)
        /*0150*/ 	.short	0x0210
        /*0152*/ 	.short	0x0128


	//----- nvinfo : EIATTR_SW_WAR
	.align		4
.L_3699:
        /*0154*/ 	.byte	0x04, 0x36
        /*0156*/ 	.short	(.L_3701 - .L_3700)
.L_3700:
        /*0158*/ 	.word	0x00000008
.L_3701:


//--------------------- .nv.info._ZN10layer_norm13ln_bwd_kernelINS_13Kernel_traitsI6__halfS2_fS2_fjLj2048ELj1ELj1ELj4ELj16ENS_18Kernel_traits_baseILj2048ES2_S2_fS2_fjLj128EEEEELb1ELb1ELb1ELb1EEEvNS_9BwdParamsE --------------------------
	.section	.nv.info._ZN10layer_norm13ln_bwd_kernelINS_13Kernel_traitsI6__halfS2_fS2_fjLj2048ELj1ELj1ELj4ELj16ENS_18Kernel_traits_baseILj2048ES2_S2_fS2_fjLj128EEEEELb1ELb1ELb1ELb1EEEvNS_9BwdParamsE,"",@"SHT_CUDA_INFO"
	.sectionflags	@""
	.align	4


	//----- nvinfo : EIATTR_CUDA_API_VERSION
	.align		4
        /*0000*/ 	.byte	0x04, 0x37
        /*0002*/ 	.short	(.L_3703 - .L_3702)
.L_3702:
        /*0004*/ 	.word	0x00000082


	//----- nvinfo : EIATTR_KPARAM_INFO
	.align		4
.L_3703:
        /*0008*/ 	.byte	0x04, 0x17
        /*000a*/ 	.short	(.L_3705 - .L_3704)
.L_3704:
        /*000c*/ 	.word	0x00000000
        /*0010*/ 	.short	0x0000
        /*0012*/ 	.short	0x0000
        /*0014*/ 	.byte	0x00, 0xf0, 0xa1, 0x04


	//----- nvinfo : EIATTR_SPARSE_MMA_MASK
	.align		4
.L_3705:
        /*0018*/ 	.byte	0x03, 0x50
        /*001a*/ 	.short	0x0000


	//----- nvinfo : EIATTR_MAXREG_COUNT
	.align		4
        /*001c*/ 	.byte	0x03, 0x1b
        /*001e*/ 	.short	0x00ff


	//----- nvinfo : EIATTR_NUM_BARRIERS
	.align		4
        /*0020*/ 	.byte	0x02, 0x4c
        /*0022*/ 	.byte	0x01
	.zero		1


	//----- nvinfo : EIATTR_MERCURY_ISA_VERSION
	.align		4
        /*0024*/ 	.byte	0x03, 0x5f
        /*0026*/ 	.short	0x0101


	//----- nvinfo : EIATTR_COOP_GROUP_MASK_REGIDS
	.align		4
        /*0028*/ 	.byte	0x04, 0x29
        /*002a*/ 	.short	(.L_3707 - .L_3706)


	//   ....[0]....
.L_3706:
        /*002c*/ 	.word	0xffffffff


	//   ....[1]....
        /*0030*/ 	.word	0xffffffff


	//   ....[2]....
        /*0034*/ 	.word	0xffffffff


	//   ....[3]....
        /*0038*/ 	.word	0xffffffff


	//   ....[4]....
        /*003c*/ 	.word	0xffffffff


	//   ....[5]....
        /*0040*/ 	.word	0xffffffff


	//   ....[6]....
        /*0044*/ 	.word	0xffffffff


	//   ....[7]....
        /*0048*/ 	.word	0xffffffff


	//   ....[8]....
        /*004c*/ 	.word	0xffffffff


	//   ....[9]....
        /*0050*/ 	.word	0xffffffff


	//   ....[10]....
        /*0054*/ 	.word	0x05000070


	//   ....[11]....
        /*0058*/ 	.word	0x05000070


	//   ....[12]....
        /*005c*/ 	.word	0x05000070


	//   ....[13]....
        /*0060*/ 	.word	0x05000070


	//   ....[14]....
        /*0064*/ 	.word	0x05000070


	//   ....[15]....
        /*0068*/ 	.word	0x05000070


	//   ....[16]....
        /*006c*/ 	.word	0x05000070


	//   ....[17]....
        /*0070*/ 	.word	0x05000070


	//   ....[18]....
        /*0074*/ 	.word	0x05000070


	//   ....[19]....
        /*0078*/ 	.word	0x05000070


	//----- nvinfo : EIATTR_COOP_GROUP_INSTR_OFFSETS
	.align		4
.L_3707:
        /*007c*/ 	.byte	0x04, 0x28
        /*007e*/ 	.short	(.L_3709 - .L_3708)


	//   ....[0]....
.L_3708:
        /*0080*/ 	.word	0x00001450


	//   ....[1]....
        /*0084*/ 	.word	0x00001460


	//   ....[2]....
        /*0088*/ 	.word	0x00001490


	//   ....[3]....
        /*008c*/ 	.word	0x000014a0


	//   ....[4]....
        /*0090*/ 	.word	0x000014d0


	//   ....[5]....
        /*0094*/ 	.word	0x000014e0


	//   ....[6]....
        /*0098*/ 	.word	0x00001510


	//   ....[7]....
        /*009c*/ 	.word	0x00001520


	//   ....[8]....
        /*00a0*/ 	.word	0x00001550


	//   ....[9]....
        /*00a4*/ 	.word	0x00001560


	//   ....[10]....
        /*00a8*/ 	.word	0x00003900


	//   ....[11]....
        /*00ac*/ 	.word	0x00003950


	//   ....[12]....
        /*00b0*/ 	.word	0x000039b0


	//   ....[13]....
        /*00b4*/ 	.word	0x00003a10


	//   ....[14]....
        /*00b8*/ 	.word	0x00003a70


	//   ....[15]....
        /*00bc*/ 	.word	0x00003ad0


	//   ....[16]....
        /*00c0*/ 	.word	0x00003b30


	//   ....[17]....
        /*00c4*/ 	.word	0x00003b90


	//   ....[18]....
        /*00c8*/ 	.word	0x00003bf0


	//   ....[19]....
        /*00cc*/ 	.word	0x00003c50


	//----- nvinfo : EIATTR_EXIT_INSTR_OFFSETS
	.align		4
.L_3709:
        /*00d0*/ 	.byte	0x04, 0x1c
        /*00d2*/ 	.short	(.L_3711 - .L_3710)


	//   ....[0]....
.L_3710:
        /*00d4*/ 	.word	0x000038a0


	//----- nvinfo : EIATTR_MAX_THREADS
	.align		4
.L_3711:
        /*00d8*/ 	.byte	0x04, 0x05
        /*00da*/ 	.short	(.L_3713 - .L_3712)
.L_3712:
        /*00dc*/ 	.word	0x00000080
        /*00e0*/ 	.word	0x00000001
        /*00e4*/ 	.word	0x00000001


	//----- nvinfo : EIATTR_CRS_STACK_SIZE
	.align		4
.L_3713:
        /*00e8*/ 	.byte	0x04, 0x1e
        /*00ea*/ 	.short	(.L_3715 - .L_3714)
.L_3714:
        /*00ec*/ 	.word	0x00000000


	//----- nvinfo : EIATTR_CBANK_PARAM_SIZE
	.align		4
.L_3715:
        /*00f0*/ 	.byte	0x03, 0x19
        /*00f2*/ 	.short	0x0128


	//----- nvinfo : EIATTR_PARAM_CBANK
	.align		4
        /*00f4*/ 	.byte	0x04, 0x0a
        /*00f6*/ 	.short	(.L_3717 - .L_3716)
	.align		4
.L_3716:
        /*00f8*/ 	.word	index@(.nv.constant0._ZN10layer_norm13ln_bwd_kernelINS_13Kernel_traitsI6__halfS2_fS2_fjLj2048ELj1ELj1ELj4ELj16ENS_18Kernel_traits_baseILj2048ES2_S2_fS2_fjLj128EEEEELb1ELb1ELb1ELb1EEEvNS_9BwdParamsE)
        /*00fc*/ 	.short	0x0210
        /*00fe*/ 	.short	0x0128


	//----- nvinfo : EIATTR_SW_WAR
	.align		4
.L_3717:
        /*0100*/ 	.byte	0x04, 0x36
        /*0102*/ 	.short	(.L_3719 - .L_3718)
.L_3718:
        /*0104*/ 	.word	0x00000008
.L_3719:


//--------------------- .nv.info._ZN10layer_norm13ln_bwd_kernelINS_13Kernel_traitsIf6__halffS2_fjLj2048ELj1ELj1ELj4ELj16ENS_18Kernel_traits_baseILj2048EfS2_fS2_fjLj128EEEEELb0ELb0ELb0ELb0EEEvNS_9BwdParamsE --------------------------
	.section	.nv.info._ZN10layer_norm13ln_bwd_kernelINS_13Kernel_traitsIf6__halffS2_fjLj2048ELj1ELj1ELj4ELj16ENS_18Kernel_traits_baseILj2048EfS2_fS2_fjLj128EEEEELb0ELb0ELb0ELb0EEEvNS_9BwdParamsE,"",@"SHT_CUDA_INFO"
	.sectionflags	@""
	.align	4


	//----- nvinfo : EIATTR_CUDA_API_VERSION
	.align		4
        /*0000*/ 	.byte	0x04, 0x37
        /*0002*/ 	.short	(.L_3721 - .L_3720)
.L_3720:
        /*0004*/ 	.word	0x00000082


	//----- nvinfo : EIATTR_KPARAM_INFO
	.align		4
.L_3721:
        /*0008*/ 	.byte	0x04, 0x17
        /*000a*/ 	.short	(.L_3723 - .L_3722)
.L_3722:
        /*000c*/ 	.word	0x00000000
        /*0010*/ 	.short	0x0000
        /*0012*/ 	.short	0x0000
        /*0014*/ 	.byte	0x00, 0xf0, 0xa1, 0x04


	//----- nvinfo : EIATTR_SPARSE_MMA_MASK
	.align		4
.L_3723:
        /*0018*/ 	.byte	0x03, 0x50
        /*001a*/ 	.short	0x0000


	//----- nvinfo : EIATTR_MAXREG_COUNT
	.align		4
        /*001c*/ 	.byte	0x03, 0x1b
        /*001e*/ 	.short	0x00ff


	//----- nvinfo : EIATTR_NUM_BARRIERS
	.align		4
        /*0020*/ 	.byte	0x02, 0x4c
        /*0022*/ 	.byte	0x01
	.zero		1


	//----- nvinfo : EIATTR_MERCURY_ISA_VERSION
	.align		4
        /*0024*/ 	.byte	0x03, 0x5f
        /*0026*/ 	.short	0x0101


	//----- nvinfo : EIATTR_COOP_GROUP_MASK_REGIDS
	.align		4
        /*0028*/ 	.byte	0x04, 0x29
        /*002a*/ 	.short	(.L_3725 - .L_3724)


	//   ....[0]....
.L_3724:
        /*002c*/ 	.word	0xffffffff


	//   ....[1]....
        /*0030*/ 	.word	0xffffffff


	//   ....[2]....
        /*0034*/ 	.word	0xffffffff


	//   ....[3]....
        /*0038*/ 	.word	0xffffffff


	//   ....[4]....
        /*003c*/ 	.word	0xffffffff


	//   ....[5]....
        /*0040*/ 	.word	0xffffffff


	//   ....[6]....
        /*0044*/ 	.word	0xffffffff


	//   ....[7]....
        /*0048*/ 	.word	0xffffffff


	//   ....[8]....
        /*004c*/ 	.word	0xffffffff


	//   ....[9]....
        /*0050*/ 	.word	0xffffffff


	//   ....[10]....
        /*0054*/ 	.word	0x05000056


	//   ....[11]....
        /*0058*/ 	.word	0x05000056


	//   ....[12]....
        /*005c*/ 	.word	0x05000056


	//   ....[13]....
        /*0060*/ 	.word	0x05000056


	//   ....[14]....
        /*0064*/ 	.word	0x05000056


	//   ....[15]....
        /*0068*/ 	.word	0x05000056


	//   ....[16]....
        /*006c*/ 	.word	0x05000056


	//   ....[17]....
        /*0070*/ 	.word	0x05000056


	//   ....[18]....
        /*0074*/ 	.word	0x05000056


	//   ....[19]....
        /*0078*/ 	.word	0x05000056


	//----- nvinfo : EIATTR_COOP_GROUP_INSTR_OFFSETS
	.align		4
.L_3725:
        /*007c*/ 	.byte	0x04, 0x28
        /*007e*/ 	.short	(.L_3727 - .L_3726)


	//   ....[0]....
.L_3726:
        /*0080*/ 	.word	0x00000f70


	//   ....[1]....
        /*0084*/ 	.word	0x00000f80


	//   ....[2]....
        /*0088*/ 	.word	0x00000fb0


	//   ....[3]....
        /*008c*/ 	.word	0x00000fc0


	//   ....[4]....
        /*0090*/ 	.word	0x00000ff0


	//   ....[5]....
        /*0094*/ 	.word	0x00001000


	//   ....[6]....
        /*0098*/ 	.word	0x00001030


	//   ....[7]....
        /*009c*/ 	.word	0x00001040


	//   ....[8]....
        /*00a0*/ 	.word	0x00001070


	//   ....[9]....
        /*00a4*/ 	.word	0x00001080


	//   ....[10]....
        /*00a8*/ 	.word	0x00001c90


	//   ....[11]....
        /*00ac*/ 	.word	0x00001ce0


	//   ....[12]....
        /*00b0*/ 	.word	0x00001d40


	//   ....[13]....
        /*00b4*/ 	.word	0x00001da0


	//   ....[14]....
        /*00b8*/ 	.word	0x00001e00


	//   ....[15]....
        /*00bc*/ 	.word	0x00001e60


	//   ....[16]....
        /*00c0*/ 	.word	0x00001ec0


	//   ....[17]....
        /*00c4*/ 	.word	0x00001f20


	//   ....[18]....
        /*00c8*/ 	.word	0x00001f80


	//   ....[19]....
        /*00cc*/ 	.word	0x00001fe0


	//----- nvinfo : EIATTR_EXIT_INSTR_OFFSETS
	.align		4
.L_3727:
        /*00d0*/ 	.byte	0x04, 0x1c
        /*00d2*/ 	.short	(.L_3729 - .L_3728)


	//   ....[0]....
.L_3728:
        /*00d4*/ 	.word	0x00001bb0


	//   ....[1]....
        /*00d8*/ 	.word	0x00001c40


	//----- nvinfo : EIATTR_MAX_THREADS
	.align		4
.L_3729:
        /*00dc*/ 	.byte	0x04, 0x05
        /*00de*/ 	.short	(.L_3731 - .L_3730)
.L_3730:
        /*00e0*/ 	.word	0x00000080
        /*00e4*/ 	.word	0x00000001
        /*00e8*/ 	.word	0x00000001


	//----- nvinfo : EIATTR_CRS_STACK_SIZE
	.align		4
.L_3731:
        /*00ec*/ 	.byte	0x04, 0x1e
        /*00ee*/ 	.short	(.L_3733 - .L_3732)
.L_3732:
        /*00f0*/ 	.word	0x00000000


	//----- nvinfo : EIATTR_CBANK_PARAM_SIZE
	.align		4
.L_3733:
        /*00f4*/ 	.byte	0x03, 0x19
        /*00f6*/ 	.short	0x0128


	//----- nvinfo : EIATTR_PARAM_CBANK
	.align		4
        /*00f8*/ 	.byte	0x04, 0x0a
        /*00fa*/ 	.short	(.L_3735 - .L_3734)
	.align		4
.L_3734:
        /*00fc*/ 	.word	index@(.nv.constant0._ZN10layer_norm13ln_bwd_kernelINS_13Kernel_traitsIf6__halffS2_fjLj2048ELj1ELj1ELj4ELj16ENS_18Kernel_traits_baseILj2048EfS2_fS2_fjLj128EEEEELb0ELb0ELb0ELb0EEEvNS_9BwdParamsE)
        /*0100*/ 	.short	0x0210
        /*0102*/ 	.short	0x0128


	//----- nvinfo : EIATTR_SW_WAR
	.align		4
.L_3735:
        /*0104*/ 	.byte	0x04, 0x36
        /*0106*/ 	.short	(.L_3737 - .L_3736)
.L_3736:
        /*0108*/ 	.word	0x00000008
.L_3737:


//--------------------- .nv.info._ZN10layer_norm13ln_bwd_kernelINS_13Kernel_traitsIf6__halffS2_fjLj2048ELj1ELj1ELj4ELj16ENS_18Kernel_traits_baseILj2048EfS2_fS2_fjLj128EEEEELb0ELb0ELb0ELb1EEEvNS_9BwdParamsE --------------------------
	.section	.nv.info._ZN10layer_norm13ln_bwd_kernelINS_13Kernel_traitsIf6__halffS2_fjLj2048ELj1ELj1ELj4ELj16ENS_18Kernel_traits_baseILj2048EfS2_fS2_fjLj128EEEEELb0ELb0ELb0ELb1EEEvNS_9BwdParamsE,"",@"SHT_CUDA_INFO"
	.sectionflags	@""
	.align	4


	//----- nvinfo : EIATTR_CUDA_API_VERSION
	.align		4
        /*0000*/ 	.byte	0x04, 0x37
        /*0002*/ 	.short	(.L_3739 - .L_3738)
.L_3738:
        /*0004*/ 	.word	0x00000082


	//----- nvinfo : EIATTR_KPARAM_INFO
	.align		4
.L_3739:
        /*0008*/ 	.byte	0x04, 0x17
        /*000a*/ 	.short	(.L_3741 - .L_3740)
.L_3740:
        /*000c*/ 	.word	0x00000000
        /*0010*/ 	.short	0x0000
        /*0012*/ 	.short	0x0000
        /*0014*/ 	.byte	0x00, 0xf0, 0xa1, 0x04


	//----- nvinfo : EIATTR_SPARSE_MMA_MASK
	.align		4
.L_3741:
        /*0018*/ 	.byte	0x03, 0x50
        /*001a*/ 	.short	0x0000


	//----- nvinfo : EIATTR_MAXREG_COUNT
	.align		4
        /*001c*/ 	.byte	0x03, 0x1b
        /*001e*/ 	.short	0x00ff


	//----- nvinfo : EIATTR_NUM_BARRIERS
	.align		4
        /*0020*/ 	.byte	0x02, 0x4c
        /*0022*/ 	.byte	0x01
	.zero		1


	//----- nvinfo : EIATTR_MERCURY_ISA_VERSION
	.align		4
        /*0024*/ 	.byte	0x03, 0x5f
        /*0026*/ 	.short	0x0101


	//----- nvinfo : EIATTR_COOP_GROUP_MASK_REGIDS
	.align		4
        /*0028*/ 	.byte	0x04, 0x29
        /*002a*/ 	.short	(.L_3743 - .L_3742)


	//   ....[0]....
.L_3742:
        /*002c*/ 	.word	0xffffffff


	//   ....[1]....
        /*0030*/ 	.word	0xffffffff


	//   ....[2]....
        /*0034*/ 	.word	0xffffffff


	//   ....[3]....
        /*0038*/ 	.word	0xffffffff


	//   ....[4]....
        /*003c*/ 	.word	0xffffffff


	//   ....[5]....
        /*0040*/ 	.word	0xffffffff


	//   ....[6]....
        /*0044*/ 	.word	0xffffffff


	//   ....[7]....
        /*0048*/ 	.word	0xffffffff


	//   ....[8]....
        /*004c*/ 	.word	0xffffffff


	//   ....[9]....
        /*0050*/ 	.word	0xffffffff


	//   ....[10]....
        /*0054*/ 	.word	0x05000030


	//   ....[11]....
        /*0058*/ 	.word	0x05000030


	//   ....[12]....
        /*005c*/ 	.word	0x05000030


	//   ....[13]....
        /*0060*/ 	.word	0x05000030


	//   ....[14]....
        /*0064*/ 	.word	0x05000030


	//   ....[15]....
        /*0068*/ 	.word	0x05000030


	//   ....[16]....
        /*006c*/ 	.word	0x05000030


	//   ....[17]....
        /*0070*/ 	.word	0x05000030


	//   ....[18]....
        /*0074*/ 	.word	0x05000030


	//   ....[19]....
        /*0078*/ 	.word	0x05000030


	//----- nvinfo : EIATTR_COOP_GROUP_INSTR_OFFSETS
	.align		4
.L_3743:
        /*007c*/ 	.byte	0x04, 0x28
        /*007e*/ 	.short	(.L_3745 - .L_3744)


	//   ....[0]....
.L_3744:
        /*0080*/ 	.word	0x00000e90


	//   ....[1]....
        /*0084*/ 	.word	0x00000ea0


	//   ....[2]....
        /*0088*/ 	.word	0x00000ed0


	//   ....[3]....
        /*008c*/ 	.word	0x00000ee0


	//   ....[4]....
        /*0090*/ 	.word	0x00000f10


	//   ....[5]....
        /*0094*/ 	.word	0x00000f20


	//   ....[6]....
        /*0098*/ 	.word	0x00000f50


	//   ....[7]....
        /*009c*/ 	.word	0x00000f60


	//   ....[8]....
        /*00a0*/ 	.word	0x00000f90


	//   ....[9]....
        /*00a4*/ 	.word	0x00000fa0


	//   ....[10]....
        /*00a8*/ 	.word	0x00001d30


	//   ....[11]....
        /*00ac*/ 	.word	0x00001d80


	//   ....[12]....
        /*00b0*/ 	.word	0x00001de0


	//   ....[13]....
        /*00b4*/ 	.word	0x00001e40


	//   ....[14]....
        /*00b8*/ 	.word	0x00001ea0


	//   ....[15]....
        /*00bc*/ 	.word	0x00001f00


	//   ....[16]....
        /*00c0*/ 	.word	0x00001f60


	//   ....[17]....
        /*00c4*/ 	.word	0x00001fc0


	//   ....[18]....
        /*00c8*/ 	.word	0x00002020


	//   ....[19]....
        /*00cc*/ 	.word	0x00002080


	//----- nvinfo : EIATTR_EXIT_INSTR_OFFSETS
	.align		4
.L_3745:
        /*00d0*/ 	.byte	0x04, 0x1c
        /*00d2*/ 	.short	(.L_3747 - .L_3746)


	//   ....[0]....
.L_3746:
        /*00d4*/ 	.word	0x00001ce0


	//----- nvinfo : EIATTR_MAX_THREADS
	.align		4
.L_3747:
        /*00d8*/ 	.byte	0x04, 0x05
        /*00da*/ 	.short	(.L_3749 - .L_3748)
.L_3748:
        /*00dc*/ 	.word	0x00000080
        /*00e0*/ 	.word	0x00000001
        /*00e4*/ 	.word	0x00000001


	//----- nvinfo : EIATTR_CRS_STACK_SIZE
	.align		4
.L_3749:
        /*00e8*/ 	.byte	0x04, 0x1e
        /*00ea*/ 	.short	(.L_3751 - .L_3750)
.L_3750:
        /*00ec*/ 	.word	0x00000000


	//----- nvinfo : EIATTR_CBANK_PARAM_SIZE
	.align		4
.L_3751:
        /*00f0*/ 	.byte	0x03, 0x19
        /*00f2*/ 	.short	0x0128


	//----- nvinfo : EIATTR_PARAM_CBANK
	.align		4
        /*00f4*/ 	.byte	0x04, 0x0a
        /*00f6*/ 	.short	(.L_3753 - .L_3752)
	.align		4
.L_3752:
        /*00f8*/ 	.word	index@(.nv.constant0._ZN10layer_norm13ln_bwd_kernelINS_13Kernel_traitsIf6__halffS2_fjLj2048ELj1ELj1ELj4ELj16ENS_18Kernel_traits_baseILj2048EfS2_fS2_fjLj128EEEEELb0ELb0ELb0ELb1EEEvNS_9BwdParamsE)
        /*00fc*/ 	.short	0x0210
        /*00fe*/ 	.short	0x0128


	//----- nvinfo : EIATTR_SW_WAR
	.align		4
.L_3753:
        /*0100*/ 	.byte	0x04, 0x36
        /*0102*/ 	.short	(.L_3755 - .L_3754)
.L_3754:
        /*0104*/ 	.word	0x00000008
.L_3755:


//--------------------- .nv.info._ZN10layer_norm13ln_bwd_kernelINS_13Kernel_traitsIf6__halffS2_fjLj2048ELj1ELj1ELj4ELj16ENS_18Kernel_traits_baseILj2048EfS2_fS2_fjLj128EEEEELb0ELb0ELb1ELb0EEEvNS_9BwdParamsE --------------------------
	.section	.nv.info._ZN10layer_norm13ln_bwd_kernelINS_13Kernel_traitsIf6__halffS2_fjLj2048ELj1ELj1ELj4ELj16ENS_18Kernel_traits_baseILj2048EfS2_fS2_fjLj128EEEEELb0ELb0ELb1ELb0EEEvNS_9BwdParamsE,"",@"SHT_CUDA_INFO"
	.sectionflags	@""
	.align	4


	//----- nvinfo : EIATTR_CUDA_API_VERSION
	.align		4
        /*0000*/ 	.byte	0x04, 0x37
        /*0002*/ 	.short	(.L_3757 - .L_3756)
.L_3756:
        /*0004*/ 	.word	0x00000082


	//----- nvinfo : EIATTR_KPARAM_INFO
	.align		4
.L_3757:
        /*0008*/ 	.byte	0x04, 0x17
        /*000a*/ 	.short	(.L_3759 - .L_3758)
.L_3758:
        /*000c*/ 	.word	0x00000000
        /*0010*/ 	.short	0x0000
        /*0012*/ 	.short	0x0000
        /*0014*/ 	.byte	0x00, 0xf0, 0xa1, 0x04


	//----- nvinfo : EIATTR_SPARSE_MMA_MASK
	.align		4
.L_3759:
        /*0018*/ 	.byte	0x03, 0x50
        /*001a*/ 	.short	0x0000


	//----- nvinfo : EIATTR_MAXREG_COUNT
	.align		4
        /*001c*/ 	.byte	0x03, 0x1b
        /*001e*/ 	.short	0x00ff


	//----- nvinfo : EIATTR_NUM_BARRIERS
	.align		4
        /*0020*/ 	.byte	0x02, 0x4c
        /*0022*/ 	.byte	0x01
	.zero		1


	//----- nvinfo : EIATTR_MERCURY_ISA_VERSION
	.align		4
        /*0024*/ 	.byte	0x03, 0x5f
        /*0026*/ 	.short	0x0101


	//----- nvinfo : EIATTR_COOP_GROUP_MASK_REGIDS
	.align		4
        /*0028*/ 	.byte	0x04, 0x29
        /*002a*/ 	.short	(.L_3761 - .L_3760)


	//   ....[0]....
.L_3760:
        /*002c*/ 	.word	0xffffffff


	//   ....[1]....
        /*0030*/ 	.word	0xffffffff


	//   ....[2]....
        /*0034*/ 	.word	0xffffffff


	//   ....[3]....
        /*0038*/ 	.word	0xffffffff


	//   ....[4]....
        /*003c*/ 	.word	0xffffffff


	//   ....[5]....
        /*0040*/ 	.word	0xffffffff


	//   ....[6]....
        /*0044*/ 	.word	0xffffffff


	//   ....[7]....
        /*0048*/ 	.word	0xffffffff


	//   ....[8]....
        /*004c*/ 	.word	0xffffffff


	//   ....[9]....
        /*0050*/ 	.word	0xffffffff


	//   ....[10]....
        /*0054*/ 	.word	0x0500005a


	//   ....[11]....
        /*0058*/ 	.word	0x0500005a


	//   ....[12]....
        /*005c*/ 	.word	0x0500005a


	//   ....[13]....
        /*0060*/ 	.word	0x0500005a


	//   ....[14]....
        /*0064*/ 	.word	0x0500005a


	//   ....[15]....
        /*0068*/ 	.word	0x0500005a


	//   ....[16]....
        /*006c*/ 	.word	0x0500005a


	//   ....[17]....
        /*0070*/ 	.word	0x0500005a


	//   ....[18]....
        /*0074*/ 	.word	0x0500005a


	//   ....[19]....
        /*0078*/ 	.word	0x0500005a


	//----- nvinfo : EIATTR_COOP_GROUP_INSTR_OFFSETS
	.align		4
.L_3761:
        /*007c*/ 	.byte	0x04, 0x28
        /*007e*/ 	.short	(.L_3763 - .L_3762)


	//   ....[0]....
.L_3762:
        /*0080*/ 	.word	0x000010f0


	//   ....[1]....
        /*0084*/ 	.word	0x00001100


	//   ....[2]....
        /*0088*/ 	.word	0x00001130


	//   ....[3]....
        /*008c*/ 	.word	0x00001140


	//   ....[4]....
        /*0090*/ 	.word	0x00001170


	//   ....[5]....
        /*0094*/ 	.word	0x00001180


	//   ....[6]....
        /*0098*/ 	.word	0x000011b0


	//   ....[7]....
        /*009c*/ 	.word	0x000011c0


	//   ....[8]....
        /*00a0*/ 	.word	0x000011f0


	//   ....[9]....
        /*00a4*/ 	.word	0x00001200


	//   ....[10]....
        /*00a8*/ 	.word	0x000029d0


	//   ....[11]....
        /*00ac*/ 	.word	0x00002a20


	//   ....[12]....
        /*00b0*/ 	.word	0x00002a90


	//   ....[13]....
        /*00b4*/ 	.word	0x00002af0


	//   ....[14]....
        /*00b8*/ 	.word	0x00002b60


	//   ....[15]....
        /*00bc*/ 	.word	0x00002bc0


	//   ....[16]....
        /*00c0*/ 	.word	0x00002c30


	//   ....[17]....
        /*00c4*/ 	.word	0x00002c90


	//   ....[18]....
        /*00c8*/ 	.word	0x00002d00


	//   ....[19]....
        /*00cc*/ 	.word	0x00002d60


	//----- nvinfo : EIATTR_EXIT_INSTR_OFFSETS
	.align		4
.L_3763:
        /*00d0*/ 	.byte	0x04, 0x1c
        /*00d2*/ 	.short	(.L_3765 - .L_3764)


	//   ....[0]....
.L_3764:
        /*00d4*/ 	.word	0x000028e0


	//   ....[1]....
        /*00d8*/ 	.word	0x00002970


	//----- nvinfo : EIATTR_MAX_THREADS
	.align		4
.L_3765:
        /*00dc*/ 	.byte	0x04, 0x05
        /*00de*/ 	.short	(.L_3767 - .L_3766)
.L_3766:
        /*00e0*/ 	.word	0x00000080
        /*00e4*/ 	.word	0x00000001
        /*00e8*/ 	.word	0x00000001


	//----- nvinfo : EIATTR_CRS_STACK_SIZE
	.align		4
.L_3767:
        /*00ec*/ 	.byte	0x04, 0x1e
        /*00ee*/ 	.short	(.L_3769 - .L_3768)
.L_3768:
        /*00f0*/ 	.word	0x00000000


	//----- nvinfo : EIATTR_CBANK_PARAM_SIZE
	.align		4
.L_3769:
        /*00f4*/ 	.byte	0x03, 0x19
        /*00f6*/ 	.short	0x0128


	//----- nvinfo : EIATTR_PARAM_CBANK
	.align		4
        /*00f8*/ 	.byte	0x04, 0x0a
        /*00fa*/ 	.short	(.L_3771 - .L_3770)
	.align		4
.L_3770:
        /*00fc*/ 	.word	index@(.nv.constant0._ZN10layer_norm13ln_bwd_kernelINS_13Kernel_traitsIf6__halffS2_fjLj2048ELj1ELj1ELj4ELj16ENS_18Kernel_traits_baseILj2048EfS2_fS2_fjLj128EEEEELb0ELb0ELb1ELb0EEEvNS_9BwdParamsE)
        /*0100*/ 	.short	0x0210
        /*0102*/ 	.short	0x0128


	//----- nvinfo : EIATTR_SW_WAR
	.align		4
.L_3771:
        /*0104*/ 	.byte	0x04, 0x36
        /*0106*/ 	.short	(.L_3773 - .L_3772)
.L_3772:
        /*0108*/ 	.word	0x00000008
.L_3773:


//--------------------- .nv.info._ZN10layer_norm13ln_bwd_kernelINS_13Kernel_traitsIf6__halffS2_fjLj2048ELj1ELj1ELj4ELj16ENS_18Kernel_traits_baseILj2048EfS2_fS2_fjLj128EEEEELb0ELb0ELb1ELb1EEEvNS_9BwdParamsE --------------------------
	.section	.nv.info._ZN10layer_norm13ln_bwd_kernelINS_13Kernel_traitsIf6__halffS2_fjLj2048ELj1ELj1ELj4ELj16ENS_18Kernel_traits_baseILj2048EfS2_fS2_fjLj128EEEEELb0ELb0ELb1ELb1EEEvNS_9BwdParamsE,"",@"SHT_CUDA_INFO"
	.sectionflags	@""
	.align	4


	//----- nvinfo : EIATTR_CUDA_API_VERSION
	.align		4
        /*0000*/ 	.byte	0x04, 0x37
        /*0002*/ 	.short	(.L_3775 - .L_3774)
.L_3774:
        /*0004*/ 	.word	0x00000082


	//----- nvinfo : EIATTR_KPARAM_INFO
	.align		4
.L_3775:
        /*0008*/ 	.byte	0x04, 0x17
        /*000a*/ 	.short	(.L_3777 - .L_3776)
.L_3776:
        /*000c*/ 	.word	0x00000000
        /*0010*/ 	.short	0x0000
        /*0012*/ 	.short	0x0000
        /*0014*/ 	.byte	0x00, 0xf0, 0xa1, 0x04


	//----- nvinfo : EIATTR_SPARSE_MMA_MASK
	.align		4
.L_3777:
        /*0018*/ 	.byte	0x03, 0x50
        /*001a*/ 	.short	0x0000


	//----- nvinfo : EIATTR_MAXREG_COUNT
	.align		4
        /*001c*/ 	.byte	0x03, 0x1b
        /*001e*/ 	.short	0x00ff


	//----- nvinfo : EIATTR_NUM_BARRIERS
	.align		4
        /*0020*/ 	.byte	0x02, 0x4c
        /*0022*/ 	.byte	0x01
	.zero		1


	//----- nvinfo : EIATTR_MERCURY_ISA_VERSION
	.align		4
        /*0024*/ 	.byte	0x03, 0x5f
        /*0026*/ 	.short	0x0101


	//----- nvinfo : EIATTR_COOP_GROUP_MASK_REGIDS
	.align		4
        /*0028*/ 	.byte	0x04, 0x29
        /*002a*/ 	.short	(.L_3779 - .L_3778)


	//   ....[0]....
.L_3778:
        /*002c*/ 	.word	0xffffffff


	//   ....[1]....
        /*0030*/ 	.word	0xffffffff


	//   ....[2]....
        /*0034*/ 	.word	0xffffffff


	//   ....[3]....
        /*0038*/ 	.word	0xffffffff


	//   ....[4]....
        /*003c*/ 	.word	0xffffffff


	//   ....[5]....
        /*0040*/ 	.word	0xffffffff


	//   ....[6]....
        /*0044*/ 	.word	0xffffffff


	//   ....[7]....
        /*0048*/ 	.word	0xffffffff


	//   ....[8]....
        /*004c*/ 	.word	0xffffffff


	//   ....[9]....
        /*0050*/ 	.word	0xffffffff


	//   ....[10]....
        /*0054*/ 	.word	0x0500005a


	//   ....[11]....
        /*0058*/ 	.word	0x0500005a


	//   ....[12]....
        /*005c*/ 	.word	0x0500005a


	//   ....[13]....
        /*0060*/ 	.word	0x0500005a


	//   ....[14]....
        /*0064*/ 	.word	0x0500005a


	//   ....[15]....
        /*0068*/ 	.word	0x0500005a


	//   ....[16]....
        /*006c*/ 	.word	0x0500005a


	//   ....[17]....
        /*0070*/ 	.word	0x0500005a


	//   ....[18]....
        /*0074*/ 	.word	0x0500005a


	//   ....[19]....
        /*0078*/ 	.word	0x0500005a


	//----- nvinfo : EIATTR_COOP_GROUP_INSTR_OFFSETS
	.align		4
.L_3779:
        /*007c*/ 	.byte	0x04, 0x28
        /*007e*/ 	.short	(.L_3781 - .L_3780)


	//   ....[0]....
.L_3780:
        /*0080*/ 	.word	0x00001020


	//   ....[1]....
        /*0084*/ 	.word	0x00001030


	//   ....[2]....
        /*0088*/ 	.word	0x00001060


	//   ....[3]....
        /*008c*/ 	.word	0x00001070


	//   ....[4]....
        /*0090*/ 	.word	0x000010a0


	//   ....[5]....
        /*0094*/ 	.word	0x000010b0


	//   ....[6]....
        /*0098*/ 	.word	0x000010e0


	//   ....[7]....
        /*009c*/ 	.word	0x000010f0


	//   ....[8]....
        /*00a0*/ 	.word	0x00001120


	//   ....[9]....
        /*00a4*/ 	.word	0x00001130


	//   ....[10]....
        /*00a8*/ 	.word	0x00002750


	//   ....[11]....
        /*00ac*/ 	.word	0x000027a0


	//   ....[12]....
        /*00b0*/ 	.word	0x00002810


	//   ....[13]....
        /*00b4*/ 	.word	0x00002870


	//   ....[14]....
        /*00b8*/ 	.word	0x000028e0


	//   ....[15]....
        /*00bc*/ 	.word	0x00002940


	//   ....[16]....
        /*00c0*/ 	.word	0x000029b0


	//   ....[17]....
        /*00c4*/ 	.word	0x00002a10


	//   ....[18]....
        /*00c8*/ 	.word	0x00002a80


	//   ....[19]....
        /*00cc*/ 	.word	0x00002ae0


	//----- nvinfo : EIATTR_EXIT_INSTR_OFFSETS
	.align		4
.L_3781:
        /*00d0*/ 	.byte	0x04, 0x1c
        /*00d2*/ 	.short	(.L_3783 - .L_3782)


	//   ....[0]....
.L_3782:
        /*00d4*/ 	.word	0x000026f0


	//----- nvinfo : EIATTR_MAX_THREADS
	.align		4
.L_3783:
        /*00d8*/ 	.byte	0x04, 0x05
        /*00da*/ 	.short	(.L_3785 - .L_3784)
.L_3784:
        /*00dc*/ 	.word	0x00000080
        /*00e0*/ 	.word	0x00000001
        /*00e4*/ 	.word	0x00000001


	//----- nvinfo : EIATTR_CRS_STACK_SIZE
	.align		4
.L_3785:
        /*00e8*/ 	.byte	0x04, 0x1e
        /*00ea*/ 	.short	(.L_3787 - .L_3786)
.L_3786:
        /*00ec*/ 	.word	0x00000000


	//----- nvinfo : EIATTR_CBANK_PARAM_SIZE
	.align		4
.L_3787:
        /*00f0*/ 	.byte	0x03, 0x19
        /*00f2*/ 	.short	0x0128


	//----- nvinfo : EIATTR_PARAM_CBANK
	.align		4
        /*00f4*/ 	.byte	0x04, 0x0a
        /*00f6*/ 	.short	(.L_3789 - .L_3788)
	.align		4
.L_3788:
        /*00f8*/ 	.word	index@(.nv.constant0._ZN10layer_norm13ln_bwd_kernelINS_13Kernel_traitsIf6__halffS2_fjLj2048ELj1ELj1ELj4ELj16ENS_18Kernel_traits_baseILj2048EfS2_fS2_fjLj128EEEEELb0ELb0ELb1ELb1EEEvNS_9BwdParamsE)
        /*00fc*/ 	.short	0x0210
        /*00fe*/ 	.short	0x0128


	//----- nvinfo : EIATTR_SW_WAR
	.align		4
.L_3789:
        /*0100*/ 	.byte	0x04, 0x36
        /*0102*/ 	.short	(.L_3791 - .L_3790)
.L_3790:
        /*0104*/ 	.word	0x00000008
.L_3791:


//--------------------- .nv.info._ZN10layer_norm13ln_bwd_kernelINS_13Kernel_traitsIf6__halffS2_fjLj2048ELj1ELj1ELj4ELj16ENS_18Kernel_traits_baseILj2048EfS2_fS2_fjLj128EEEEELb0ELb1ELb0ELb0EEEvNS_9BwdParamsE --------------------------
	.section	.nv.info._ZN10layer_norm13ln_bwd_kernelINS_13Kernel_traitsIf6__halffS2_fjLj2048ELj1ELj1ELj4ELj16ENS_18Kernel_traits_baseILj2048EfS2_fS2_fjLj128EEEEELb0ELb1ELb0ELb0EEEvNS_9BwdParamsE,"",@"SHT_CUDA_INFO"
	.sectionflags	@""
	.align	4


	//----- nvinfo : EIATTR_CUDA_API_VERSION
	.align		4
        /*0000*/ 	.byte	0x04, 0x37
        /*0002*/ 	.short	(.L_3793 - .L_3792)
.L_3792:
        /*0004*/ 	.word	0x00000082


	//----- nvinfo : EIATTR_KPARAM_INFO
	.align		4
.L_3793:
        /*0008*/ 	.byte	0x04, 0x17
        /*000a*/ 	.short	(.L_3795 - .L_3794)
.L_3794:
        /*000c*/ 	.word	0x00000000
        /*0010*/ 	.short	0x0000
        /*0012*/ 	.short	0x0000
        /*0014*/ 	.byte	0x00, 0xf0, 0xa1, 0x04


	//----- nvinfo : EIATTR_SPARSE_MMA_MASK
	.align		4
.L_3795:
        /*0018*/ 	.byte	0x03, 0x50
        /*001a*/ 	.short	0x0000


	//----- nvinfo : EIATTR_MAXREG_COUNT
	.align		4
        /*001c*/ 	.byte	0x03, 0x1b
        /*001e*/ 	.short	0x00ff


	//----- nvinfo : EIATTR_NUM_BARRIERS
	.align		4
        /*0020*/ 	.byte	0x02, 0x4c
        /*0022*/ 	.byte	0x01
	.zero		1


	//----- nvinfo : EIATTR_MERCURY_ISA_VERSION
	.align		4
        /*0024*/ 	.byte	0x03, 0x5f
        /*0026*/ 	.short	0x0101


	//----- nvinfo : EIATTR_COOP_GROUP_MASK_REGIDS
	.align		4
        /*0028*/ 	.byte	0x04, 0x29
        /*002a*/ 	.short	(.L_3797 - .L_3796)


	//   ....[0]....
.L_3796:
        /*002c*/ 	.word	0xffffffff


	//   ....[1]....
        /*0030*/ 	.word	0xffffffff


	//   ....[2]....
        /*0034*/ 	.word	0xffffffff


	//   ....[3]....
        /*0038*/ 	.word	0xffffffff


	//   ....[4]....
        /*003c*/ 	.word	0xffffffff


	//   ....[5]....
        /*0040*/ 	.word	0xffffffff


	//   ....[6]....
        /*0044*/ 	.word	0xffffffff


	//   ....[7]....
        /*0048*/ 	.word	0xffffffff


	//   ....[8]....
        /*004c*/ 	.word	0xffffffff


	//   ....[9]....
        /*0050*/ 	.word	0xffffffff


	//   ....[10]....
        /*0054*/ 	.word	0x0500009b


	//   ....[11]....
        /*0058*/ 	.word	0x0500009b


	//   ....[12]....
        /*005c*/ 	.word	0x0500009b


	//   ....[13]....
        /*0060*/ 	.word	0x0500009b


	//   ....[14]....
        /*0064*/ 	.word	0x0500009b


	//   ....[15]....
        /*0068*/ 	.word	0x0500009b


	//   ....[16]....
        /*006c*/ 	.word	0x0500009b


	//   ....[17]....
        /*0070*/ 	.word	0x0500009b


	//   ....[18]....
        /*0074*/ 	.word	0x0500009b


	//   ....[19]....
        /*0078*/ 	.word	0x0500009b


	//----- nvinfo : EIATTR_COOP_GROUP_INSTR_OFFSETS
	.align		4
.L_3797:
        /*007c*/ 	.byte	0x04, 0x28
        /*007e*/ 	.short	(.L_3799 - .L_3798)


	//   ....[0]....
.L_3798:
        /*0080*/ 	.word	0x00001080


	//   ....[1]....
        /*0084*/ 	.word	0x00001090


	//   ....[2]....
        /*0088*/ 	.word	0x000010c0


	//   ....[3]....
        /*008c*/ 	.word	0x000010d0


	//   ....[4]....
        /*0090*/ 	.word	0x00001100


	//   ....[5]....
        /*0094*/ 	.word	0x00001110


	//   ....[6]....
        /*0098*/ 	.word	0x00001140


	//   ....[7]....
        /*009c*/ 	.word	0x00001150


	//   ....[8]....
        /*00a0*/ 	.word	0x00001180


	//   ....[9]....
        /*00a4*/ 	.word	0x00001190


	//   ....[10]....
        /*00a8*/ 	.word	0x000021d0


	//   ....[11]....
        /*00ac*/ 	.word	0x00002220


	//   ....[12]....
        /*00b0*/ 	.word	0x00002290


	//   ....[13]....
        /*00b4*/ 	.word	0x000022f0


	//   ....[14]....
        /*00b8*/ 	.word	0x00002360


	//   ....[15]....
        /*00bc*/ 	.word	0x000023c0


	//   ....[16]....
        /*00c0*/ 	.word	0x00002430


	//   ....[17]....
        /*00c4*/ 	.word	0x00002490


	//   ....[18]....
        /*00c8*/ 	.word	0x00002500


	//   ....[19]....
        /*00cc*/ 	.word	0x00002560


	//----- nvinfo : EIATTR_EXIT_INSTR_OFFSETS
	.align		4
.L_3799:
        /*00d0*/ 	.byte	0x04, 0x1c
        /*00d2*/ 	.short	(.L_3801 - .L_3800)


	//   ....[0]....
.L_3800:
        /*00d4*/ 	.word	0x000020a0


	//   ....[1]....
        /*00d8*/ 	.word	0x00002170


	//----- nvinfo : EIATTR_MAX_THREADS
	.align		4
.L_3801:
        /*00dc*/ 	.byte	0x04, 0x05
        /*00de*/ 	.short	(.L_3803 - .L_3802)
.L_3802:
        /*00e0*/ 	.word	0x00000080
        /*00e4*/ 	.word	0x00000001
        /*00e8*/ 	.word	0x00000001


	//----- nvinfo : EIATTR_CRS_STACK_SIZE
	.align		4
.L_3803:
        /*00ec*/ 	.byte	0x04, 0x1e
        /*00ee*/ 	.short	(.L_3805 - .L_3804)
.L_3804:
        /*00f0*/ 	.word	0x00000000


	//----- nvinfo : EIATTR_CBANK_PARAM_SIZE
	.align		4
.L_3805:
        /*00f4*/ 	.byte	0x03, 0x19
        /*00f6*/ 	.short	0x0128


	//----- nvinfo : EIATTR_PARAM_CBANK
	.align		4
        /*00f8*/ 	.byte	0x04, 0x0a
        /*00fa*/ 	.short	(.L_3807 - .L_3806)
	.align		4
.L_3806:
        /*00fc*/ 	.word	index@(.nv.constant0._ZN10layer_norm13ln_bwd_kernelINS_13Kernel_traitsIf6__halffS2_fjLj2048ELj1ELj1ELj4ELj16ENS_18Kernel_traits_baseILj2048EfS2_fS2_fjLj128EEEEELb0ELb1ELb0ELb0EEEvNS_9BwdParamsE)
        /*0100*/ 	.short	0x0210
        /*0102*/ 	.short	0x0128


	//----- nvinfo : EIATTR_SW_WAR
	.align		4
.L_3807:
        /*0104*/ 	.byte	0x04, 0x36
        /*0106*/ 	.short	(.L_3809 - .L_3808)
.L_3808:
        /*0108*/ 	.word	0x00000008
.L_3809:


//--------------------- .nv.info._ZN10layer_norm13ln_bwd_kernelINS_13Kernel_traitsIf6__halffS2_fjLj2048ELj1ELj1ELj4ELj16ENS_18Kernel_traits_baseILj2048EfS2_fS2_fjLj128EEEEELb0ELb1ELb0ELb1EEEvNS_9BwdParamsE --------------------------
	.section	.nv.info._ZN10layer_norm13ln_bwd_kernelINS_13Kernel_traitsIf6__halffS2_fjLj2048ELj1ELj1ELj4ELj16ENS_18Kernel_traits_baseILj2048EfS2_fS2_fjLj128EEEEELb0ELb1ELb0ELb1EEEvNS_9BwdParamsE,"",@"SHT_CUDA_INFO"
	.sectionflags	@""
	.align	4


	//----- nvinfo : EIATTR_CUDA_API_VERSION
	.align		4
        /*0000*/ 	.byte	0x04, 0x37
        /*0002*/ 	.short	(.L_3811 - .L_3810)
.L_3810:
        /*0004*/ 	.word	0x00000082


	//----- nvinfo : EIATTR_KPARAM_INFO
	.align		4
.L_3811:
        /*0008*/ 	.byte	0x04, 0x17
        /*000a*/ 	.short	(.L_3813 - .L_3812)
.L_3812:
        /*000c*/ 	.word	0x00000000
        /*0010*/ 	.short	0x0000
        /*0012*/ 	.short	0x0000
        /*0014*/ 	.byte	0x00, 0xf0, 0xa1, 0x04


	//----- nvinfo : EIATTR_SPARSE_MMA_MASK
	.align		4
.L_3813:
        /*0018*/ 	.byte	0x03, 0x50
        /*001a*/ 	.short	0x0000


	//----- nvinfo : EIATTR_MAXREG_COUNT
	.align		4
        /*001c*/ 	.byte	0x03, 0x1b
        /*001e*/ 	.short	0x00ff


	//----- nvinfo : EIATTR_NUM_BARRIERS
	.align		4
        /*0020*/ 	.byte	0x02, 0x4c
        /*0022*/ 	.byte	0x01
	.zero		1


	//----- nvinfo : EIATTR_MERCURY_ISA_VERSION
	.align		4
        /*0024*/ 	.byte	0x03, 0x5f
        /*0026*/ 	.short	0x0101


	//----- nvinfo : EIATTR_COOP_GROUP_MASK_REGIDS
	.align		4
        /*0028*/ 	.byte	0x04, 0x29
        /*002a*/ 	.short	(.L_3815 - .L_3814)


	//   ....[0]....
.L_3814:
        /*002c*/ 	.word	0xffffffff


	//   ....[1]....
        /*0030*/ 	.word	0xffffffff


	//   ....[2]....
        /*0034*/ 	.word	0xffffffff


	//   ....[3]....
        /*0038*/ 	.word	0xffffffff


	//   ....[4]....
        /*003c*/ 	.word	0xffffffff


	//   ....[5]....
        /*0040*/ 	.word	0xffffffff


	//   ....[6]....
        /*0044*/ 	.word	0xffffffff


	//   ....[7]....
        /*0048*/ 	.word	0xffffffff


	//   ....[8]....
        /*004c*/ 	.word	0xffffffff


	//   ....[9]....
        /*0050*/ 	.word	0xffffffff


	//   ....[10]....
        /*0054*/ 	.word	0x0500009f


	//   ....[11]....
        /*0058*/ 	.word	0x0500009f


	//   ....[12]....
        /*005c*/ 	.word	0x0500009f


	//   ....[13]....
        /*0060*/ 	.word	0x0500009f


	//   ....[14]....
        /*0064*/ 	.word	0x0500009f


	//   ....[15]....
        /*0068*/ 	.word	0x0500009f


	//   ....[16]....
        /*006c*/ 	.word	0x0500009f


	//   ....[17]....
        /*0070*/ 	.word	0x0500009f


	//   ....[18]....
        /*0074*/ 	.word	0x0500009f


	//   ....[19]....
        /*0078*/ 	.word	0x0500009f


	//----- nvinfo : EIATTR_COOP_GROUP_INSTR_OFFSETS
	.align		4
.L_3815:
        /*007c*/ 	.byte	0x04, 0x28
        /*007e*/ 	.short	(.L_3817 - .L_3816)


	//   ....[0]....
.L_3816:
        /*0080*/ 	.word	0x00001090


	//   ....[1]....
        /*0084*/ 	.word	0x000010a0


	//   ....[2]....
        /*0088*/ 	.word	0x000010d0


	//   ....[3]....
        /*008c*/ 	.word	0x000010e0


	//   ....[4]....
        /*0090*/ 	.word	0x00001110


	//   ....[5]....
        /*0094*/ 	.word	0x00001120


	//   ....[6]....
        /*0098*/ 	.word	0x00001150


	//   ....[7]....
        /*009c*/ 	.word	0x00001160


	//   ....[8]....
        /*00a0*/ 	.word	0x00001190


	//   ....[9]....
        /*00a4*/ 	.word	0x000011a0


	//   ....[10]....
        /*00a8*/ 	.word	0x00002310


	//   ....[11]....
        /*00ac*/ 	.word	0x00002360


	//   ....[12]....
        /*00b0*/ 	.word	0x000023d0


	//   ....[13]....
        /*00b4*/ 	.word	0x00002430


	//   ....[14]....
        /*00b8*/ 	.word	0x000024a0


	//   ....[15]....
        /*00bc*/ 	.word	0x00002500


	//   ....[16]....
        /*00c0*/ 	.word	0x00002570


	//   ....[17]....
        /*00c4*/ 	.word	0x000025d0


	//   ....[18]....
        /*00c8*/ 	.word	0x00002640


	//   ....[19]....
        /*00cc*/ 	.word	0x000026a0


	//----- nvinfo : EIATTR_EXIT_INSTR_OFFSETS
	.align		4
.L_3817:
        /*00d0*/ 	.byte	0x04, 0x1c
        /*00d2*/ 	.short	(.L_3819 - .L_3818)


	//   ....[0]....
.L_3818:
        /*00d4*/ 	.word	0x000022b0


	//----- nvinfo : EIATTR_MAX_THREADS
	.align		4
.L_3819:
        /*00d8*/ 	.byte	0x04, 0x05
        /*00da*/ 	.short	(.L_3821 - .L_3820)
.L_3820:
        /*00dc*/ 	.word	0x00000080
        /*00e0*/ 	.word	0x00000001
        /*00e4*/ 	.word	0x00000001


	//----- nvinfo : EIATTR_CRS_STACK_SIZE
	.align		4
.L_3821:
        /*00e8*/ 	.byte	0x04, 0x1e
        /*00ea*/ 	.short	(.L_3823 - .L_3822)
.L_3822:
        /*00ec*/ 	.word	0x00000000


	//----- nvinfo : EIATTR_CBANK_PARAM_SIZE
	.align		4
.L_3823:
        /*00f0*/ 	.byte	0x03, 0x19
        /*00f2*/ 	.short	0x0128


	//----- nvinfo : EIATTR_PARAM_CBANK
	.align		4
        /*00f4*/ 	.byte	0x04, 0x0a
        /*00f6*/ 	.short	(.L_3825 - .L_3824)
	.align		4
.L_3824:
        /*00f8*/ 	.word	index@(.nv.constant0._ZN10layer_norm13ln_bwd_kernelINS_13Kernel_traitsIf6__halffS2_fjLj2048ELj1ELj1ELj4ELj16ENS_18Kernel_traits_baseILj2048EfS2_fS2_fjLj128EEEEELb0ELb1ELb0ELb1EEEvNS_9BwdParamsE)
        /*00fc*/ 	.short	0x0210
        /*00fe*/ 	.short	0x0128


	//----- nvinfo : EIATTR_SW_WAR
	.align		4
.L_3825:
        /*0100*/ 	.byte	0x04, 0x36
        /*0102*/ 	.short	(.L_3827 - .L_3826)
.L_3826:
        /*0104*/ 	.word	0x00000008
.L_3827:


//--------------------- .nv.info._ZN10layer_norm13ln_bwd_kernelINS_13Kernel_traitsIf6__halffS2_fjLj2048ELj1ELj1ELj4ELj16ENS_18Kernel_traits_baseILj2048EfS2_fS2_fjLj128EEEEELb0ELb1ELb1ELb0EEEvNS_9BwdParamsE --------------------------
	.section	.nv.info._ZN10layer_norm13ln_bwd_kernelINS_13Kernel_traitsIf6__halffS2_fjLj2048ELj1ELj1ELj4ELj16ENS_18Kernel_traits_baseILj2048EfS2_fS2_fjLj128EEEEELb0ELb1ELb1ELb0EEEvNS_9BwdParamsE,"",@"SHT_CUDA_INFO"
	.sectionflags	@""
	.align	4


	//----- nvinfo : EIATTR_CUDA_API_VERSION
	.align		4
        /*0000*/ 	.byte	0x04, 0x37
        /*0002*/ 	.short	(.L_3829 - .L_3828)
.L_3828:
        /*0004*/ 	.word	0x00000082


	//----- nvinfo : EIATTR_KPARAM_INFO
	.align		4
.L_3829:
        /*0008*/ 	.byte	0x04, 0x17
        /*000a*/ 	.short	(.L_3831 - .L_3830)
.L_3830:
        /*000c*/ 	.word	0x00000000
        /*0010*/ 	.short	0x0000
        /*0012*/ 	.short	0x0000
        /*0014*/ 	.byte	0x00, 0xf0, 0xa1, 0x04


	//----- nvinfo : EIATTR_SPARSE_MMA_MASK
	.align		4
.L_3831:
        /*0018*/ 	.byte	0x03, 0x50
        /*001a*/ 	.short	0x0000


	//----- nvinfo : EIATTR_MAXREG_COUNT
	.align		4
        /*001c*/ 	.byte	0x03, 0x1b
        /*001e*/ 	.short	0x00ff


	//----- nvinfo : EIATTR_NUM_BARRIERS
	.align		4
        /*0020*/ 	.byte	0x02, 0x4c
        /*0022*/ 	.byte	0x01
	.zero		1


	//----- nvinfo : EIATTR_MERCURY_ISA_VERSION
	.align		4
        /*0024*/ 	.byte	0x03, 0x5f
        /*0026*/ 	.short	0x0101


	//----- nvinfo : EIATTR_COOP_GROUP_MASK_REGIDS
	.align		4
        /*0028*/ 	.byte	0x04, 0x29
        /*002a*/ 	.short	(.L_3833 - .L_3832)


	//   ....[0]....
.L_3832:
        /*002c*/ 	.word	0xffffffff


	//   ....[1]....
        /*0030*/ 	.word	0xffffffff


	//   ....[2]....
        /*0034*/ 	.word	0xffffffff


	//   ....[3]....
        /*0038*/ 	.word	0xffffffff


	//   ....[4]....
        /*003c*/ 	.word	0xffffffff


	//   ....[5]....
        /*0040*/ 	.word	0xffffffff


	//   ....[6]....
        /*0044*/ 	.word	0xffffffff


	//   ....[7]....
        /*0048*/ 	.word	0xffffffff


	//   ....[8]....
        /*004c*/ 	.word	0xffffffff


	//   ....[9]....
        /*0050*/ 	.word	0xffffffff


	//   ....[10]....
        /*0054*/ 	.word	0x05000080


	//   ....[11]....
        /*0058*/ 	.word	0x05000080


	//   ....[12]....
        /*005c*/ 	.word	0x05000080


	//   ....[13]....
        /*0060*/ 	.word	0x05000080


	//   ....[14]....
        /*0064*/ 	.word	0x05000080


	//   ....[15]....
        /*0068*/ 	.word	0x05000080


	//   ....[16]....
        /*006c*/ 	.word	0x05000080


	//   ....[17]....
        /*0070*/ 	.word	0x05000080


	//   ....[18]....
        /*0074*/ 	.word	0x05000080


	//   ....[19]....
        /*0078*/ 	.word	0x05000080


	//----- nvinfo : EIATTR_COOP_GROUP_INSTR_OFFSETS
	.align		4
.L_3833:
        /*007c*/ 	.byte	0x04, 0x28
        /*007e*/ 	.short	(.L_3835 - .L_3834)


	//   ....[0]....
.L_3834:
        /*0080*/ 	.word	0x000011f0


	//   ....[1]....
        /*0084*/ 	.word	0x00001200


	//   ....[2]....
        /*0088*/ 	.word	0x00001230


	//   ....[3]....
        /*008c*/ 	.word	0x00001240


	//   ....[4]....
        /*0090*/ 	.word	0x00001270


	//   ....[5]....
        /*0094*/ 	.word	0x00001280


	//   ....[6]....
        /*0098*/ 	.word	0x000012b0


	//   ....[7]....
        /*009c*/ 	.word	0x000012c0


	//   ....[8]....
        /*00a0*/ 	.word	0x000012f0


	//   ....[9]....
        /*00a4*/ 	.word	0x00001300


	//   ....[10]....
        /*00a8*/ 	.word	0x000030f0


	//   ....[11]....
        /*00ac*/ 	.word	0x00003140


	//   ....[12]....
        /*00b0*/ 	.word	0x000031a0


	//   ....[13]....
        /*00b4*/ 	.word	0x00003200


	//   ....[14]....
        /*00b8*/ 	.word	0x00003260


	//   ....[15]....
        /*00bc*/ 	.word	0x000032c0


	//   ....[16]....
        /*00c0*/ 	.word	0x00003320


	//   ....[17]....
        /*00c4*/ 	.word	0x00003380


	//   ....[18]....
        /*00c8*/ 	.word	0x000033e0


	//   ....[19]....
        /*00cc*/ 	.word	0x00003440


	//----- nvinfo : EIATTR_EXIT_INSTR_OFFSETS
	.align		4
.L_3835:
        /*00d0*/ 	.byte	0x04, 0x1c
        /*00d2*/ 	.short	(.L_3837 - .L_3836)


	//   ....[0]....
.L_3836:
        /*00d4*/ 	.word	0x00002fc0


	//   ....[1]....
        /*00d8*/ 	.word	0x00003090


	//----- nvinfo : EIATTR_MAX_THREADS
	.align		4
.L_3837:
        /*00dc*/ 	.byte	0x04, 0x05
        /*00de*/ 	.short	(.L_3839 - .L_3838)
.L_3838:
        /*00e0*/ 	.word	0x00000080
        /*00e4*/ 	.word	0x00000001
        /*00e8*/ 	.word	0x00000001


	//----- nvinfo : EIATTR_CRS_STACK_SIZE
	.align		4
.L_3839:
        /*00ec*/ 	.byte	0x04, 0x1e
        /*00ee*/ 	.short	(.L_3841 - .L_3840)
.L_3840:
        /*00f0*/ 	.word	0x00000000


	//----- nvinfo : EIATTR_CBANK_PARAM_SIZE
	.align		4
.L_3841:
        /*00f4*/ 	.byte	0x03, 0x19
        /*00f6*/ 	.short	0x0128


	//----- nvinfo : EIATTR_PARAM_CBANK
	.align		4
        /*00f8*/ 	.byte	0x04, 0x0a
        /*00fa*/ 	.short	(.L_3843 - .L_3842)
	.align		4
.L_3842:
        /*00fc*/ 	.word	index@(.nv.constant0._ZN10layer_norm13ln_bwd_kernelINS_13Kernel_traitsIf6__halffS2_fjLj2048ELj1ELj1ELj4ELj16ENS_18Kernel_traits_baseILj2048EfS2_fS2_fjLj128EEEEELb0ELb1ELb1ELb0EEEvNS_9BwdParamsE)
        /*0100*/ 	.short	0x0210
        /*0102*/ 	.short	0x0128


	//----- nvinfo : EIATTR_SW_WAR
	.align		4
.L_3843:
        /*0104*/ 	.byte	0x04, 0x36
        /*0106*/ 	.short	(.L_3845 - .L_3844)
.L_3844:
        /*0108*/ 	.word	0x00000008
.L_3845:


//--------------------- .nv.info._ZN10layer_norm13ln_bwd_kernelINS_13Kernel_traitsIf6__halffS2_fjLj2048ELj1ELj1ELj4ELj16ENS_18Kernel_traits_baseILj2048EfS2_fS2_fjLj128EEEEELb0ELb1ELb1ELb1EEEvNS_9BwdParamsE --------------------------
	.section	.nv.info._ZN10layer_norm13ln_bwd_kernelINS_13Kernel_traitsIf6__halffS2_fjLj2048ELj1ELj1ELj4ELj16ENS_18Kernel_traits_baseILj2048EfS2_fS2_fjLj128EEEEELb0ELb1ELb1ELb1EEEvNS_9BwdParamsE,"",@"SHT_CUDA_INFO"
	.sectionflags	@""
	.align	4


	//----- nvinfo : EIATTR_CUDA_API_VERSION
	.align		4
        /*0000*/ 	.byte	0x04, 0x37
        /*0002*/ 	.short	(.L_3847 - .L_3846)
.L_3846:
        /*0004*/ 	.word	0x00000082


	//----- nvinfo : EIATTR_KPARAM_INFO
	.align		4
.L_3847:
        /*0008*/ 	.byte	0x04, 0x17
        /*000a*/ 	.short	(.L_3849 - .L_3848)
.L_3848:
        /*000c*/ 	.word	0x00000000
        /*0010*/ 	.short	0x0000
        /*0012*/ 	.short	0x0000
        /*0014*/ 	.byte	0x00, 0xf0, 0xa1, 0x04


	//----- nvinfo : EIATTR_SPARSE_MMA_MASK
	.align		4
.L_3849:
        /*0018*/ 	.byte	0x03, 0x50
        /*001a*/ 	.short	0x0000


	//----- nvinfo : EIATTR_MAXREG_COUNT
	.align		4
        /*001c*/ 	.byte	0x03, 0x1b
        /*001e*/ 	.short	0x00ff


	//----- nvinfo : EIATTR_NUM_BARRIERS
	.align		4
        /*0020*/ 	.byte	0x02, 0x4c
        /*0022*/ 	.byte	0x01
	.zero		1


	//----- nvinfo : EIATTR_MERCURY_ISA_VERSION
	.align		4
        /*0024*/ 	.byte	0x03, 0x5f
        /*0026*/ 	.short	0x0101


	//----- nvinfo : EIATTR_COOP_GROUP_MASK_REGIDS
	.align		4
        /*0028*/ 	.byte	0x04, 0x29
        /*002a*/ 	.short	(.L_3851 - .L_3850)


	//   ....[0]....
.L_3850:
        /*002c*/ 	.word	0xffffffff


	//   ....[1]....
        /*0030*/ 	.word	0xffffffff


	//   ....[2]....
        /*0034*/ 	.word	0xffffffff


	//   ....[3]....
        /*0038*/ 	.word	0xffffffff


	//   ....[4]....
        /*003c*/ 	.word	0xffffffff


	//   ....[5]....
        /*0040*/ 	.word	0xffffffff


	//   ....[6]....
        /*0044*/ 	.word	0xffffffff


	//   ....[7]....
        /*0048*/ 	.word	0xffffffff


	//   ....[8]....
        /*004c*/ 	.word	0xffffffff


	//   ....[9]....
        /*0050*/ 	.word	0xffffffff


	//   ....[10]....
        /*0054*/ 	.word	0x05000093


	//   ....[11]....
        /*0058*/ 	.word	0x05000093


	//   ....[12]....
        /*005c*/ 	.word	0x05000093


	//   ....[13]....
        /*0060*/ 	.word	0x05000093


	//   ....[14]....
        /*0064*/ 	.word	0x05000093


	//   ....[15]....
        /*0068*/ 	.word	0x05000093


	//   ....[16]....
        /*006c*/ 	.word	0x05000093


	//   ....[17]....
        /*0070*/ 	.word	0x05000093


	//   ....[18]....
        /*0074*/ 	.word	0x05000093


	//   ....[19]....
        /*0078*/ 	.word	0x05000093


	//----- nvinfo : EIATTR_COOP_GROUP_INSTR_OFFSETS
	.align		4
.L_3851:
        /*007c*/ 	.byte	0x04, 0x28
        /*007e*/ 	.short	(.L_3853 - .L_3852)


	//   ....[0]....
.L_3852:
        /*0080*/ 	.word	0x00001180


	//   ....[1]....
        /*0084*/ 	.word	0x00001190


	//   ....[2]....
        /*0088*/ 	.word	0x000011c0


	//   ....[3]....
        /*008c*/ 	.word	0x000011d0


	//   ....[4]....
        /*0090*/ 	.word	0x00001200


	//   ....[5]....
        /*0094*/ 	.word	0x00001210


	//   ....[6]....
        /*0098*/ 	.word	0x00001240


	//   ....[7]....
        /*009c*/ 	.word	0x00001250


	//   ....[8]....
        /*00a0*/ 	.word	0x00001280


	//   ....[9]....
        /*00a4*/ 	.word	0x00001290


	//   ....[10]....
        /*00a8*/ 	.word	0x00002e40


	//   ....[11]....
        /*00ac*/ 	.word	0x00002e90


	//   ....[12]....
        /*00b0*/ 	.word	0x00002f00


	//   ....[13]....
        /*00b4*/ 	.word	0x00002f60


	//   ....[14]....
        /*00b8*/ 	.word	0x00002fd0


	//   ....[15]....
        /*00bc*/ 	.word	0x00003030


	//   ....[16]....
        /*00c0*/ 	.word	0x000030a0


	//   ....[17]....
        /*00c4*/ 	.word	0x00003100


	//   ....[18]....
        /*00c8*/ 	.word	0x00003170


	//   ....[19]....
        /*00cc*/ 	.word	0x000031d0


	//----- nvinfo : EIATTR_EXIT_INSTR_OFFSETS
	.align		4
.L_3853:
        /*00d0*/ 	.byte	0x04, 0x1c
        /*00d2*/ 	.short	(.L_3855 - .L_3854)


	//   ....[0]....
.L_3854:
        /*00d4*/ 	.word	0x00002de0


	//----- nvinfo : EIATTR_MAX_THREADS
	.align		4
.L_3855:
        /*00d8*/ 	.byte	0x04, 0x05
        /*00da*/ 	.short	(.L_3857 - .L_3856)
.L_3856:
        /*00dc*/ 	.word	0x00000080
        /*00e0*/ 	.word	0x00000001
        /*00e4*/ 	.word	0x00000001


	//----- nvinfo : EIATTR_CRS_STACK_SIZE
	.align		4
.L_3857:
        /*00e8*/ 	.byte	0x04, 0x1e
        /*00ea*/ 	.short	(.L_3859 - .L_3858)
.L_3858:
        /*00ec*/ 	.word	0x00000000


	//----- nvinfo : EIATTR_CBANK_PARAM_SIZE
	.align		4
.L_3859:
        /*00f0*/ 	.byte	0x03, 0x19
        /*00f2*/ 	.short	0x0128


	//----- nvinfo : EIATTR_PARAM_CBANK
	.align		4
        /*00f4*/ 	.byte	0x04, 0x0a
        /*00f6*/ 	.short	(.L_3861 - .L_3860)
	.align		4
.L_3860:
        /*00f8*/ 	.word	index@(.nv.constant0._ZN10layer_norm13ln_bwd_kernelINS_13Kernel_traitsIf6__halffS2_fjLj2048ELj1ELj1ELj4ELj16ENS_18Kernel_traits_baseILj2048EfS2_fS2_fjLj128EEEEELb0ELb1ELb1ELb1EEEvNS_9BwdParamsE)
        /*00fc*/ 	.short	0x0210
        /*00fe*/ 	.short	0x0128


	//----- nvinfo : EIATTR_SW_WAR
	.align		4
.L_3861:
        /*0100*/ 	.byte	0x04, 0x36
        /*0102*/ 	.short	(.L_3863 - .L_3862)
.L_3862:
        /*0104*/ 	.word	0x00000008
.L_3863:


//--------------------- .nv.info._ZN10layer_norm13ln_bwd_kernelINS_13Kernel_traitsIf6__halffS2_fjLj2048ELj1ELj1ELj4ELj16ENS_18Kernel_traits_baseILj2048EfS2_fS2_fjLj128EEEEELb1ELb0ELb0ELb0EEEvNS_9BwdParamsE --------------------------
	.section	.nv.info._ZN10layer_norm13ln_bwd_kernelINS_13Kernel_traitsIf6__halffS2_fjLj2048ELj1ELj1ELj4ELj16ENS_18Kernel_traits_baseILj2048EfS2_fS2_fjLj128EEEEELb1ELb0ELb0ELb0EEEvNS_9BwdParamsE,"",@"SHT_CUDA_INFO"
	.sectionflags	@""
	.align	4


	//----- nvinfo : EIATTR_CUDA_API_VERSION
	.align		4
        /*0000*/ 	.byte	0x04, 0x37
        /*0002*/ 	.short	(.L_3865 - .L_3864)
.L_3864:
        /*0004*/ 	.word	0x00000082


	//----- nvinfo : EIATTR_KPARAM_INFO
	.align		4
.L_3865:
        /*0008*/ 	.byte	0x04, 0x17
        /*000a*/ 	.short	(.L_3867 - .L_3866)
.L_3866:
        /*000c*/ 	.word	0x00000000
        /*0010*/ 	.short	0x0000
        /*0012*/ 	.short	0x0000
        /*0014*/ 	.byte	0x00, 0xf0, 0xa1, 0x04


	//----- nvinfo : EIATTR_SPARSE_MMA_MASK
	.align		4
.L_3867:
        /*0018*/ 	.byte	0x03, 0x50
        /*001a*/ 	.short	0x0000


	//----- nvinfo : EIATTR_MAXREG_COUNT
	.align		4
        /*001c*/ 	.byte	0x03, 0x1b
        /*001e*/ 	.short	0x00ff


	//----- nvinfo : EIATTR_NUM_BARRIERS
	.align		4
        /*0020*/ 	.byte	0x02, 0x4c
        /*0022*/ 	.byte	0x01
	.zero		1


	//----- nvinfo : EIATTR_MERCURY_ISA_VERSION
	.align		4
        /*0024*/ 	.byte	0x03, 0x5f
        /*0026*/ 	.short	0x0101


	//----- nvinfo : EIATTR_COOP_GROUP_MASK_REGIDS
	.align		4
        /*0028*/ 	.byte	0x04, 0x29
        /*002a*/ 	.short	(.L_3869 - .L_3868)


	//   ....[0]....
.L_3868:
        /*002c*/ 	.word	0xffffffff


	//   ....[1]....
        /*0030*/ 	.word	0xffffffff


	//   ....[2]....
        /*0034*/ 	.word	0xffffffff


	//   ....[3]....
        /*0038*/ 	.word	0xffffffff


	//   ....[4]....
        /*003c*/ 	.word	0xffffffff


	//   ....[5]....
        /*0040*/ 	.word	0xffffffff


	//   ....[6]....
        /*0044*/ 	.word	0xffffffff


	//   ....[7]....
        /*0048*/ 	.word	0xffffffff


	//   ....[8]....
        /*004c*/ 	.word	0xffffffff


	//   ....[9]....
        /*0050*/ 	.word	0xffffffff


	//   ....[10]....
        /*0054*/ 	.word	0x05000056


	//   ....[11]....
        /*0058*/ 	.word	0x05000056


	//   ....[12]....
        /*005c*/ 	.word	0x05000056


	//   ....[13]....
        /*0060*/ 	.word	0x05000056


	//   ....[14]....
        /*0064*/ 	.word	0x05000056


	//   ....[15]....
        /*0068*/ 	.word	0x05000056


	//   ....[16]....
        /*006c*/ 	.word	0x05000056


	//   ....[17]....
        /*0070*/ 	.word	0x05000056


	//   ....[18]....
        /*0074*/ 	.word	0x05000056


	//   ....[19]....
        /*0078*/ 	.word	0x05000056


	//----- nvinfo : EIATTR_COOP_GROUP_INSTR_OFFSETS
	.align		4
.L_3869:
        /*007c*/ 	.byte	0x04, 0x28
        /*007e*/ 	.short	(.L_3871 - .L_3870)


	//   ....[0]....
.L_3870:
        /*0080*/ 	.word	0x00000ff0


	//   ....[1]....
        /*0084*/ 	.word	0x00001010


	//   ....[2]....
        /*0088*/ 	.word	0x00001030


	//   ....[3]....
        /*008c*/ 	.word	0x00001050


	//   ....[4]....
        /*0090*/ 	.word	0x00001070


	//   ....[5]....
        /*0094*/ 	.word	0x00001090


	//   ....[6]....
        /*0098*/ 	.word	0x000010b0


	//   ....[7]....
        /*009c*/ 	.word	0x000010d0


	//   ....[8]....
        /*00a0*/ 	.word	0x000010e0


	//   ....[9]....
        /*00a4*/ 	.word	0x00001100


	//   ....[10]....
        /*00a8*/ 	.word	0x00002030


	//   ....[11]....
        /*00ac*/ 	.word	0x00002080


	//   ....[12]....
        /*00b0*/ 	.word	0x000020e0


	//   ....[13]....
        /*00b4*/ 	.word	0x00002130


	//   ....[14]....
        /*00b8*/ 	.word	0x00002190


	//   ....[15]....
        /*00bc*/ 	.word	0x000021e0


	//   ....[16]....
        /*00c0*/ 	.word	0x00002240


	//   ....[17]....
        /*00c4*/ 	.word	0x00002290


	//   ....[18]....
        /*00c8*/ 	.word	0x000022f0


	//   ....[19]....
        /*00cc*/ 	.word	0x00002340


	//----- nvinfo : EIATTR_EXIT_INSTR_OFFSETS
	.align		4
.L_3871:
        /*00d0*/ 	.byte	0x04, 0x1c
        /*00d2*/ 	.short	(.L_3873 - .L_3872)


	//   ....[0]....
.L_3872:
        /*00d4*/ 	.word	0x00001f50


	//   ....[1]....
        /*00d8*/ 	.word	0x00001fe0


	//----- nvinfo : EIATTR_MAX_THREADS
	.align		4
.L_3873:
        /*00dc*/ 	.byte	0x04, 0x05
        /*00de*/ 	.short	(.L_3875 - .L_3874)
.L_3874:
        /*00e0*/ 	.word	0x00000080
        /*00e4*/ 	.word	0x00000001
        /*00e8*/ 	.word	0x00000001


	//----- nvinfo : EIATTR_CRS_STACK_SIZE
	.align		4
.L_3875:
        /*00ec*/ 	.byte	0x04, 0x1e
        /*00ee*/ 	.short	(.L_3877 - .L_3876)
.L_3876:
        /*00f0*/ 	.word	0x00000000


	//----- nvinfo : EIATTR_CBANK_PARAM_SIZE
	.align		4
.L_3877:
        /*00f4*/ 	.byte	0x03, 0x19
        /*00f6*/ 	.short	0x0128


	//----- nvinfo : EIATTR_PARAM_CBANK
	.align		4
        /*00f8*/ 	.byte	0x04, 0x0a
        /*00fa*/ 	.short	(.L_3879 - .L_3878)
	.align		4
.L_3878:
        /*00fc*/ 	.word	index@(.nv.constant0._ZN10layer_norm13ln_bwd_kernelINS_13Kernel_traitsIf6__halffS2_fjLj2048ELj1ELj1ELj4ELj16ENS_18Kernel_traits_baseILj2048EfS2_fS2_fjLj128EEEEELb1ELb0ELb0ELb0EEEvNS_9BwdParamsE)
        /*0100*/ 	.short	0x0210
        /*0102*/ 	.short	0x0128


	//----- nvinfo : EIATTR_SW_WAR
	.align		4
.L_3879:
        /*0104*/ 	.byte	0x04, 0x36
        /*0106*/ 	.short	(.L_3881 - .L_3880)
.L_3880:
        /*0108*/ 	.word	0x00000008
.L_3881:


//--------------------- .nv.info._ZN10layer_norm13ln_bwd_kernelINS_13Kernel_traitsIf6__halffS2_fjLj2048ELj1ELj1ELj4ELj16ENS_18Kernel_traits_baseILj2048EfS2_fS2_fjLj128EEEEELb1ELb0ELb0ELb1EEEvNS_9BwdParamsE --------------------------
	.section	.nv.info._ZN10layer_norm13ln_bwd_kernelINS_13Kernel_traitsIf6__halffS2_fjLj2048ELj1ELj1ELj4ELj16ENS_18Kernel_traits_baseILj2048EfS2_fS2_fjLj128EEEEELb1ELb0ELb0ELb1EEEvNS_9BwdParamsE,"",@"SHT_CUDA_INFO"
	.sectionflags	@""
	.align	4


	//----- nvinfo : EIATTR_CUDA_API_VERSION
	.align		4
        /*0000*/ 	.byte	0x04, 0x37
        /*0002*/ 	.short	(.L_3883 - .L_3882)
.L_3882:
        /*0004*/ 	.word	0x00000082


	//----- nvinfo : EIATTR_KPARAM_INFO
	.align		4
.L_3883:
        /*0008*/ 	.byte	0x04, 0x17
        /*000a*/ 	.short	(.L_3885 - .L_3884)
.L_3884:
        /*000c*/ 	.word	0x00000000
        /*0010*/ 	.short	0x0000
        /*0012*/ 	.short	0x0000
        /*0014*/ 	.byte	0x00, 0xf0, 0xa1, 0x04


	//----- nvinfo : EIATTR_SPARSE_MMA_MASK
	.align		4
.L_3885:
        /*0018*/ 	.byte	0x03, 0x50
        /*001a*/ 	.short	0x0000


	//----- nvinfo : EIATTR_MAXREG_COUNT
	.align		4
        /*001c*/ 	.byte	0x03, 0x1b
        /*001e*/ 	.short	0x00ff


	//----- nvinfo : EIATTR_NUM_BARRIERS
	.align		4
        /*0020*/ 	.byte	0x02, 0x4c
        /*0022*/ 	.byte	0x01
	.zero		1


	//----- nvinfo : EIATTR_MERCURY_ISA_VERSION
	.align		4
        /*0024*/ 	.byte	0x03, 0x5f
        /*0026*/ 	.short	0x0101


	//----- nvinfo : EIATTR_COOP_GROUP_MASK_REGIDS
	.align		4
        /*0028*/ 	.byte	0x04, 0x29
        /*002a*/ 	.short	(.L_3887 - .L_3886)


	//   ....[0]....
.L_3886:
        /*002c*/ 	.word	0xffffffff


	//   ....[1]....
        /*0030*/ 	.word	0xffffffff


	//   ....[2]....
        /*0034*/ 	.word	0xffffffff


	//   ....[3]....
        /*0038*/ 	.word	0xffffffff


	//   ....[4]....
        /*003c*/ 	.word	0xffffffff


	//   ....[5]....
        /*0040*/ 	.word	0xffffffff


	//   ....[6]....
        /*0044*/ 	.word	0xffffffff


	//   ....[7]....
        /*0048*/ 	.word	0xffffffff


	//   ....[8]....
        /*004c*/ 	.word	0xffffffff


	//   ....[9]....
        /*0050*/ 	.word	0xffffffff


	//   ....[10]....
        /*0054*/ 	.word	0x05000077


	//   ....[11]....
        /*0058*/ 	.word	0x05000077


	//   ....[12]....
        /*005c*/ 	.word	0x05000077


	//   ....[13]....
        /*0060*/ 	.word	0x05000077


	//   ....[14]....
        /*0064*/ 	.word	0x05000077


	//   ....[15]....
        /*0068*/ 	.word	0x05000077


	//   ....[16]....
        /*006c*/ 	.word	0x05000077


	//   ....[17]....
        /*0070*/ 	.word	0x05000077


	//   ....[18]....
        /*0074*/ 	.word	0x05000077


	//   ....[19]....
        /*0078*/ 	.word	0x05000077


	//----- nvinfo : EIATTR_COOP_GROUP_INSTR_OFFSETS
	.align		4
.L_3887:
        /*007c*/ 	.byte	0x04, 0x28
        /*007e*/ 	.short	(.L_3889 - .L_3888)


	//   ....[0]....
.L_3888:
        /*0080*/ 	.word	0x00000ef0


	//   ....[1]....
        /*0084*/ 	.word	0x00000f10


	//   ....[2]....
        /*0088*/ 	.word	0x00000f30


	//   ....[3]....
        /*008c*/ 	.word	0x00000f40


	//   ....[4]....
        /*0090*/ 	.word	0x00000f70


	//   ....[5]....
        /*0094*/ 	.word	0x00000f80


	//   ....[6]....
        /*0098*/ 	.word	0x00000fb0


	//   ....[7]....
        /*009c*/ 	.word	0x00000fd0


	//   ....[8]....
        /*00a0*/ 	.word	0x00000fe0


	//   ....[9]....
        /*00a4*/ 	.word	0x00001000


	//   ....[10]....
        /*00a8*/ 	.word	0x00002040


	//   ....[11]....
        /*00ac*/ 	.word	0x000020a0


	//   ....[12]....
        /*00b0*/ 	.word	0x00002110


	//   ....[13]....
        /*00b4*/ 	.word	0x00002170


	//   ....[14]....
        /*00b8*/ 	.word	0x000021d0


	//   ....[15]....
        /*00bc*/ 	.word	0x00002230


	//   ....[16]....
        /*00c0*/ 	.word	0x00002290


	//   ....[17]....
        /*00c4*/ 	.word	0x000022e0


	//   ....[18]....
        /*00c8*/ 	.word	0x00002340


	//   ....[19]....
        /*00cc*/ 	.word	0x00002390


	//----- nvinfo : EIATTR_EXIT_INSTR_OFFSETS
	.align		4
.L_3889:
        /*00d0*/ 	.byte	0x04, 0x1c
        /*00d2*/ 	.short	(.L_3891 - .L_3890)


	//   ....[0]....
.L_3890:
        /*00d4*/ 	.word	0x00001fe0


	//----- nvinfo : EIATTR_MAX_THREADS
	.align		4
.L_3891:
        /*00d8*/ 	.byte	0x04, 0x05
        /*00da*/ 	.short	(.L_3893 - .L_3892)
.L_3892:
        /*00dc*/ 	.word	0x00000080
        /*00e0*/ 	.word	0x00000001
        /*00e4*/ 	.word	0x00000001


	//----- nvinfo : EIATTR_CRS_STACK_SIZE
	.align		4
.L_3893:
        /*00e8*/ 	.byte	0x04, 0x1e
        /*00ea*/ 	.short	(.L_3895 - .L_3894)
.L_3894:
        /*00ec*/ 	.word	0x00000000


	//----- nvinfo : EIATTR_CBANK_PARAM_SIZE
	.align		4
.L_3895:
        /*00f0*/ 	.byte	0x03, 0x19
        /*00f2*/ 	.short	0x0128


	//----- nvinfo : EIATTR_PARAM_CBANK
	.align		4
        /*00f4*/ 	.byte	0x04, 0x0a
        /*00f6*/ 	.short	(.L_3897 - .L_3896)
	.align		4
.L_3896:
        /*00f8*/ 	.word	index@(.nv.constant0._ZN10layer_norm13ln_bwd_kernelINS_13Kernel_traitsIf6__halffS2_fjLj2048ELj1ELj1ELj4ELj16ENS_18Kernel_traits_baseILj2048EfS2_fS2_fjLj128EEEEELb1ELb0ELb0ELb1EEEvNS_9BwdParamsE)
        /*00fc*/ 	.short	0x0210
        /*00fe*/ 	.short	0x0128


	//----- nvinfo : EIATTR_SW_WAR
	.align		4
.L_3897:
        /*0100*/ 	.byte	0x04, 0x36
        /*0102*/ 	.short	(.L_3899 - .L_3898)
.L_3898:
        /*0104*/ 	.word	0x00000008
.L_3899:


//--------------------- .nv.info._ZN10layer_norm22ln_bwd_finalize_kernelINS_22Kernel_traits_finalizeILj2048Ef6__halffS2_fjLb0ELj1024ELj4ENS_18Kernel_traits_baseILj2048EfS2_fS2_fjLj1024EEEEELb0ELb0EEEvNS_9BwdParamsE --------------------------
	.section	.nv.info._ZN10layer_norm22ln_bwd_finalize_kernelINS_22Kernel_traits_finalizeILj2048Ef6__halffS2_fjLb0ELj1024ELj4ENS_18Kernel_traits_baseILj2048EfS2_fS2_fjLj1024EEEEELb0ELb0EEEvNS_9BwdParamsE,"",@"SHT_CUDA_INFO"
	.sectionflags	@""
	.align	4


	//----- nvinfo : EIATTR_CUDA_API_VERSION
	.align		4
        /*0000*/ 	.byte	0x04, 0x37
        /*0002*/ 	.short	(.L_3901 - .L_3900)
.L_3900:
        /*0004*/ 	.word	0x00000082


	//----- nvinfo : EIATTR_KPARAM_INFO
	.align		4
.L_3901:
        /*0008*/ 	.byte	0x04, 0x17
        /*000a*/ 	.short	(.L_3903 - .L_3902)
.L_3902:
        /*000c*/ 	.word	0x00000000
        /*0010*/ 	.short	0x0000
        /*0012*/ 	.short	0x0000
        /*0014*/ 	.byte	0x00, 0xf0, 0xa1, 0x04


	//----- nvinfo : EIATTR_SPARSE_MMA_MASK
	.align		4
.L_3903:
        /*0018*/ 	.byte	0x03, 0x50
        /*001a*/ 	.short	0x0000


	//----- nvinfo : EIATTR_MAXREG_COUNT
	.align		4
        /*001c*/ 	.byte	0x03, 0x1b
        /*001e*/ 	.short	0x0040


	//----- nvinfo : EIATTR_NUM_BARRIERS
	.align		4
        /*0020*/ 	.byte	0x02, 0x4c
        /*0022*/ 	.byte	0x01
	.zero		1


	//----- nvinfo : EIATTR_MERCURY_ISA_VERSION
	.align		4
        /*0024*/ 	.byte	0x03, 0x5f
        /*0026*/ 	.short	0x0101


	//----- nvinfo : EIATTR_COOP_GROUP_MASK_REGIDS
	.align		4
        /*0028*/ 	.byte	0x04, 0x29
        /*002a*/ 	.short	(.L_3905 - .L_3904)


	//   ....[0]....
.L_3904:
        /*002c*/ 	.word	0xffffffff


	//   ....[1]....
        /*0030*/ 	.word	0xffffffff


	//   ....[2]....
        /*0034*/ 	.word	0xffffffff


	//   ....[3]....
        /*0038*/ 	.word	0xffffffff


	//   ....[4]....
        /*003c*/ 	.word	0xffffffff


	//   ....[5]....
        /*0040*/ 	.word	0xffffffff


	//   ....[6]....
        /*0044*/ 	.word	0xffffffff


	//   ....[7]....
        /*0048*/ 	.word	0xffffffff


	//   ....[8]....
        /*004c*/ 	.word	0xffffffff


	//   ....[9]....
        /*0050*/ 	.word	0xffffffff


	//   ....[10]....
        /*0054*/ 	.word	0x05000013


	//   ....[11]....
        /*0058*/ 	.word	0x05000013


	//   ....[12]....
        /*005c*/ 	.word	0x05000013


	//   ....[13]....
        /*0060*/ 	.word	0x05000013


	//   ....[14]....
        /*0064*/ 	.word	0x05000013


	//   ....[15]....
        /*0068*/ 	.word	0x05000013


	//   ....[16]....
        /*006c*/ 	.word	0x05000013


	//   ....[17]....
        /*0070*/ 	.word	0x05000013


	//   ....[18]....
        /*0074*/ 	.word	0x05000013


	//   ....[19]....
        /*0078*/ 	.word	0x05000013


	//----- nvinfo : EIATTR_COOP_GROUP_INSTR_OFFSETS
	.align		4
.L_3905:
        /*007c*/ 	.byte	0x04, 0x28
        /*007e*/ 	.short	(.L_3907 - .L_3906)


	//   ....[0]....
.L_3906:
        /*0080*/ 	.word	0x000008e0


	//   ....[1]....
        /*0084*/ 	.word	0x000008f0


	//   ....[2]....
        /*0088*/ 	.word	0x00000920


	//   ....[3]....
        /*008c*/ 	.word	0x00000930


	//   ....[4]....
        /*0090*/ 	.word	0x00000960


	//   ....[5]....
        /*0094*/ 	.word	0x00000970


	//   ....[6]....
        /*0098*/ 	.word	0x000009a0


	//   ....[7]....
        /*009c*/ 	.word	0x000009b0


	//   ....[8]....
        /*00a0*/ 	.word	0x000009e0


	//   ....[9]....
        /*00a4*/ 	.word	0x000009f0


	//   ....[10]....
        /*00a8*/ 	.word	0x00000bf0


	//   ....[11]....
        /*00ac*/ 	.word	0x00000c60


	//   ....[12]....
        /*00b0*/ 	.word	0x00000cd0


	//   ....[13]....
        /*00b4*/ 	.word	0x00000d40


	//   ....[14]....
        /*00b8*/ 	.word	0x00000db0


	//   ....[15]....
        /*00bc*/ 	.word	0x00000e10


	//   ....[16]....
        /*00c0*/ 	.word	0x00000e80


	//   ....[17]....
        /*00c4*/ 	.word	0x00000ef0


	//   ....[18]....
        /*00c8*/ 	.word	0x00000f60


	//   ....[19]....
        /*00cc*/ 	.word	0x00000fd0


	//----- nvinfo : EIATTR_EXIT_INSTR_OFFSETS
	.align		4
.L_3907:
        /*00d0*/ 	.byte	0x04, 0x1c
        /*00d2*/ 	.short	(.L_3909 - .L_3908)


	//   ....[0]....
.L_3908:
        /*00d4*/ 	.word	0x00000070


	//   ....[1]....
        /*00d8*/ 	.word	0x00000b90


	//----- nvinfo : EIATTR_MAX_THREADS
	.align		4
.L_3909:
        /*00dc*/ 	.byte	0x04, 0x05
        /*00de*/ 	.short	(.L_3911 - .L_3910)
.L_3910:
        /*00e0*/ 	.word	0x00000400
        /*00e4*/ 	.word	0x00000001
        /*00e8*/ 	.word	0x00000001


	//----- nvinfo : EIATTR_CRS_STACK_SIZE
	.align		4
.L_3911:
        /*00ec*/ 	.byte	0x04, 0x1e
        /*00ee*/ 	.short	(.L_3913 - .L_3912)
.L_3912:
        /*00f0*/ 	.word	0x00000000


	//----- nvinfo : EIATTR_CBANK_PARAM_SIZE
	.align		4
.L_3913:
        /*00f4*/ 	.byte	0x03, 0x19
        /*00f6*/ 	.short	0x0128


	//----- nvinfo : EIATTR_PARAM_CBANK
	.align		4
        /*00f8*/ 	.byte	0x04, 0x0a
        /*00fa*/ 	.short	(.L_3915 - .L_3914)
	.align		4
.L_3914:
        /*00fc*/ 	.word	index@(.nv.constant0._ZN10layer_norm22ln_bwd_finalize_kernelINS_22Kernel_traits_finalizeILj2048Ef6__halffS2_fjLb0ELj1024ELj4ENS_18Kernel_traits_baseILj2048EfS2_fS2_fjLj1024EEEEELb0ELb0EEEvNS_9BwdParamsE)
        /*0100*/ 	.short	0x0210
        /*0102*/ 	.short	0x0128


	//----- nvinfo : EIATTR_SW_WAR
	.align		4
.L_3915:
        /*0104*/ 	.byte	0x04, 0x36
        /*0106*/ 	.short	(.L_3917 - .L_3916)
.L_3916:
        /*0108*/ 	.word	0x00000008
.L_3917:


//--------------------- .nv.info._ZN10layer_norm13ln_bwd_kernelINS_13Kernel_traitsIf6__halffS2_fjLj2048ELj1ELj1ELj4ELj16ENS_18Kernel_traits_baseILj2048EfS2_fS2_fjLj128EEEEELb1ELb0ELb1ELb0EEEvNS_9BwdParamsE --------------------------
	.section	.nv.info._ZN10layer_norm13ln_bwd_kernelINS_13Kernel_traitsIf6__halffS2_fjLj2048ELj1ELj1ELj4ELj16ENS_18Kernel_traits_baseILj2048EfS2_fS2_fjLj128EEEEELb1ELb0ELb1ELb0EEEvNS_9BwdParamsE,"",@"SHT_CUDA_INFO"
	.sectionflags	@""
	.align	4


	//----- nvinfo : EIATTR_CUDA_API_VERSION
	.align		4
        /*0000*/ 	.byte	0x04, 0x37
        /*0002*/ 	.short	(.L_3919 - .L_3918)
.L_3918:
        /*0004*/ 	.word	0x00000082


	//----- nvinfo : EIATTR_KPARAM_INFO
	.align		4
.L_3919:
        /*0008*/ 	.byte	0x04, 0x17
        /*000a*/ 	.short	(.L_3921 - .L_3920)
.L_3920:
        /*000c*/ 	.word	0x00000000
        /*0010*/ 	.short	0x0000
        /*0012*/ 	.short	0x0000
        /*0014*/ 	.byte	0x00, 0xf0, 0xa1, 0x04


	//----- nvinfo : EIATTR_SPARSE_MMA_MASK
	.align		4
.L_3921:
        /*0018*/ 	.byte	0x03, 0x50
        /*001a*/ 	.short	0x0000


	//----- nvinfo : EIATTR_MAXREG_COUNT
	.align		4
        /*001c*/ 	.byte	0x03, 0x1b
        /*001e*/ 	.short	0x00ff


	//----- nvinfo : EIATTR_NUM_BARRIERS
	.align		4
        /*0020*/ 	.byte	0x02, 0x4c
        /*0022*/ 	.byte	0x01
	.zero		1


	//----- nvinfo : EIATTR_MERCURY_ISA_VERSION
	.align		4
        /*0024*/ 	.byte	0x03, 0x5f
        /*0026*/ 	.short	0x0101


	//----- nvinfo : EIATTR_COOP_GROUP_MASK_REGIDS
	.align		4
        /*0028*/ 	.byte	0x04, 0x29
        /*002a*/ 	.short	(.L_3923 - .L_3922)


	//   ....[0]....
.L_3922:
        /*002c*/ 	.word	0xffffffff


	//   ....[1]....
        /*0030*/ 	.word	0xffffffff


	//   ....[2]....
        /*0034*/ 	.word	0xffffffff


	//   ....[3]....
        /*0038*/ 	.word	0xffffffff


	//   ....[4]....
        /*003c*/ 	.word	0xffffffff


	//   ....[5]....
        /*0040*/ 	.word	0xffffffff


	//   ....[6]....
        /*0044*/ 	.word	0xffffffff


	//   ....[7]....
        /*0048*/ 	.word	0xffffffff


	//   ....[8]....
        /*004c*/ 	.word	0xffffffff


	//   ....[9]....
        /*0050*/ 	.word	0xffffffff


	//   ....[10]....
        /*0054*/ 	.word	0x0500007a


	//   ....[11]....
        /*0058*/ 	.word	0x0500007a


	//   ....[12]....
        /*005c*/ 	.word	0x0500007a


	//   ....[13]....
        /*0060*/ 	.word	0x0500007a


	//   ....[14]....
        /*0064*/ 	.word	0x0500007a


	//   ....[15]....
        /*0068*/ 	.word	0x0500007a


	//   ....[16]....
        /*006c*/ 	.word	0x0500007a


	//   ....[17]....
        /*0070*/ 	.word	0x0500007a


	//   ....[18]....
        /*0074*/ 	.word	0x0500007a


	//   ....[19]....
        /*0078*/ 	.word	0x0500007a


	//----- nvinfo : EIATTR_COOP_GROUP_INSTR_OFFSETS
	.align		4
.L_3923:
        /*007c*/ 	.byte	0x04, 0x28
        /*007e*/ 	.short	(.L_3925 - .L_3924)


	//   ....[0]....
.L_3924:
        /*0080*/ 	.word	0x00001280


	//   ....[1]....
        /*0084*/ 	.word	0x00001290


	//   ....[2]....
        /*0088*/ 	.word	0x000012c0


	//   ....[3]....
        /*008c*/ 	.word	0x000012d0


	//   ....[4]....
        /*0090*/ 	.word	0x00001300


	//   ....[5]....
        /*0094*/ 	.word	0x00001310


	//   ....[6]....
        /*0098*/ 	.word	0x00001340


	//   ....[7]....
        /*009c*/ 	.word	0x00001350


	//   ....[8]....
        /*00a0*/ 	.word	0x00001380


	//   ....[9]....
        /*00a4*/ 	.word	0x00001390


	//   ....[10]....
        /*00a8*/ 	.word	0x00002e50


	//   ....[11]....
        /*00ac*/ 	.word	0x00002ea0


	//   ....[12]....
        /*00b0*/ 	.word	0x00002f10


	//   ....[13]....
        /*00b4*/ 	.word	0x00002f70


	//   ....[14]....
        /*00b8*/ 	.word	0x00002fe0


	//   ....[15]....
        /*00bc*/ 	.word	0x00003040


	//   ....[16]....
        /*00c0*/ 	.word	0x000030b0


	//   ....[17]....
        /*00c4*/ 	.word	0x00003110


	//   ....[18]....
        /*00c8*/ 	.word	0x00003180


	//   ....[19]....
        /*00cc*/ 	.word	0x000031e0


	//----- nvinfo : EIATTR_EXIT_INSTR_OFFSETS
	.align		4
.L_3925:
        /*00d0*/ 	.byte	0x04, 0x1c
        /*00d2*/ 	.short	(.L_3927 - .L_3926)


	//   ....[0]....
.L_3926:
        /*00d4*/ 	.word	0x00002d60


	//   ....[1]....
        /*00d8*/ 	.word	0x00002df0


	//----- nvinfo : EIATTR_MAX_THREADS
	.align		4
.L_3927:
        /*00dc*/ 	.byte	0x04, 0x05
        /*00de*/ 	.short	(.L_3929 - .L_3928)
.L_3928:
        /*00e0*/ 	.word	0x00000080
        /*00e4*/ 	.word	0x00000001
        /*00e8*/ 	.word	0x00000001


	//----- nvinfo : EIATTR_CRS_STACK_SIZE
	.align		4
.L_3929:
        /*00ec*/ 	.byte	0x04, 0x1e
        /*00ee*/ 	.short	(.L_3931 - .L_3930)
.L_3930:
        /*00f0*/ 	.word	0x00000000


	//----- nvinfo : EIATTR_CBANK_PARAM_SIZE
	.align		4
.L_3931:
        /*00f4*/ 	.byte	0x03, 0x19
        /*00f6*/ 	.short	0x0128


	//----- nvinfo : EIATTR_PARAM_CBANK
	.align		4
        /*00f8*/ 	.byte	0x04, 0x0a
        /*00fa*/ 	.short	(.L_3933 - .L_3932)
	.align		4
.L_3932:
        /*00fc*/ 	.word	index@(.nv.constant0._ZN10layer_norm13ln_bwd_kernelINS_13Kernel_traitsIf6__halffS2_fjLj2048ELj1ELj1ELj4ELj16ENS_18Kernel_traits_baseILj2048EfS2_fS2_fjLj128EEEEELb1ELb0ELb1ELb0EEEvNS_9BwdParamsE)
        /*0100*/ 	.short	0x0210
        /*0102*/ 	.short	0x0128


	//----- nvinfo : EIATTR_SW_WAR
	.align		4
.L_3933:
        /*0104*/ 	.byte	0x04, 0x36
        /*0106*/ 	.short	(.L_3935 - .L_3934)
.L_3934:
        /*0108*/ 	.word	0x00000008
.L_3935:


//--------------------- .nv.info._ZN10layer_norm22ln_bwd_finalize_kernelINS_22Kernel_traits_finalizeILj2048Ef6__halffS2_fjLb0ELj1024ELj4ENS_18Kernel_traits_baseILj2048EfS2_fS2_fjLj1024EEEEELb0ELb1EEEvNS_9BwdParamsE --------------------------
	.section	.nv.info._ZN10layer_norm22ln_bwd_finalize_kernelINS_22Kernel_traits_finalizeILj2048Ef6__halffS2_fjLb0ELj1024ELj4ENS_18Kernel_traits_baseILj2048EfS2_fS2_fjLj1024EEEEELb0ELb1EEEvNS_9BwdParamsE,"",@"SHT_CUDA_INFO"
	.sectionflags	@""
	.align	4


	//----- nvinfo : EIATTR_CUDA_API_VERSION
	.align		4
        /*0000*/ 	.byte	0x04, 0x37
        /*0002*/ 	.short	(.L_3937 - .L_3936)
.L_3936:
        /*0004*/ 	.word	0x00000082


	//----- nvinfo : EIATTR_KPARAM_INFO
	.align		4
.L_3937:
        /*0008*/ 	.byte	0x04, 0x17
        /*000a*/ 	.short	(.L_3939 - .L_3938)
.L_3938:
        /*000c*/ 	.word	0x00000000
        /*0010*/ 	.short	0x0000
        /*0012*/ 	.short	0x0000
        /*0014*/ 	.byte	0x00, 0xf0, 0xa1, 0x04


	//----- nvinfo : EIATTR_SPARSE_MMA_MASK
	.align		4
.L_3939:
        /*0018*/ 	.byte	0x03, 0x50
        /*001a*/ 	.short	0x0000


	//----- nvinfo : EIATTR_MAXREG_COUNT
	.align		4
        /*001c*/ 	.byte	0x03, 0x1b
        /*001e*/ 	.short	0x0040


	//----- nvinfo : EIATTR_NUM_BARRIERS
	.align		4
        /*0020*/ 	.byte	0x02, 0x4c
        /*0022*/ 	.byte	0x01
	.zero		1


	//----- nvinfo : EIATTR_MERCURY_ISA_VERSION
	.align		4
        /*0024*/ 	.byte	0x03, 0x5f
        /*0026*/ 	.short	0x0101


	//----- nvinfo : EIATTR_COOP_GROUP_MASK_REGIDS
	.align		4
        /*0028*/ 	.byte	0x04, 0x29
        /*002a*/ 	.short	(.L_3941 - .L_3940)


	//   ....[0]....
.L_3940:
        /*002c*/ 	.word	0xffffffff


	//   ....[1]....
        /*0030*/ 	.word	0xffffffff


	//   ....[2]....
        /*0034*/ 	.word	0xffffffff


	//   ....[3]....
        /*0038*/ 	.word	0xffffffff


	//   ....[4]....
        /*003c*/ 	.word	0xffffffff


	//   ....[5]....
        /*0040*/ 	.word	0xffffffff


	//   ....[6]....
        /*0044*/ 	.word	0xffffffff


	//   ....[7]....
        /*0048*/ 	.word	0xffffffff


	//   ....[8]....
        /*004c*/ 	.word	0xffffffff


	//   ....[9]....
        /*0050*/ 	.word	0xffffffff


	//   ....[10]....
        /*0054*/ 	.word	0x05000011


	//   ....[11]....
        /*0058*/ 	.word	0x05000011


	//   ....[12]....
        /*005c*/ 	.word	0x05000011


	//   ....[13]....
        /*0060*/ 	.word	0x05000011


	//   ....[14]....
        /*0064*/ 	.word	0x05000011


	//   ....[15]....
        /*0068*/ 	.word	0x05000011


	//   ....[16]....
        /*006c*/ 	.word	0x05000011


	//   ....[17]....
        /*0070*/ 	.word	0x05000011


	//   ....[18]....
        /*0074*/ 	.word	0x05000011


	//   ....[19]....
        /*0078*/ 	.word	0x05000011


	//----- nvinfo : EIATTR_COOP_GROUP_INSTR_OFFSETS
	.align		4
.L_3941:
        /*007c*/ 	.byte	0x04, 0x28
        /*007e*/ 	.short	(.L_3943 - .L_3942)


	//   ....[0]....
.L_3942:
        /*0080*/ 	.word	0x000008e0


	//   ....[1]....
        /*0084*/ 	.word	0x000008f0


	//   ....[2]....
        /*0088*/ 	.word	0x00000920


	//   ....[3]....
        /*008c*/ 	.word	0x00000930


	//   ....[4]....
        /*0090*/ 	.word	0x00000960


	//   ....[5]....
        /*0094*/ 	.word	0x00000970


	//   ....[6]....
        /*0098*/ 	.word	0x000009a0


	//   ....[7]....
        /*009c*/ 	.word	0x000009b0


	//   ....[8]....
        /*00a0*/ 	.word	0x000009e0


	//   ....[9]....
        /*00a4*/ 	.word	0x000009f0


	//   ....[10]....
        /*00a8*/ 	.word	0x00000ba0


	//   ....[11]....
        /*00ac*/ 	.word	0x00000c10


	//   ....[12]....
        /*00b0*/ 	.word	0x00000c80


	//   ....[13]....
        /*00b4*/ 	.word	0x00000cf0


	//   ....[14]....
        /*00b8*/ 	.word	0x00000d60


	//   ....[15]....
        /*00bc*/ 	.word	0x00000dc0


	//   ....[16]....
        /*00c0*/ 	.word	0x00000e30


	//   ....[17]....
        /*00c4*/ 	.word	0x00000ea0


	//   ....[18]....
        /*00c8*/ 	.word	0x00000f10


	//   ....[19]....
        /*00cc*/ 	.word	0x00000f80


	//----- nvinfo : EIATTR_EXIT_INSTR_OFFSETS
	.align		4
.L_3943:
        /*00d0*/ 	.byte	0x04, 0x1c
        /*00d2*/ 	.short	(.L_3945 - .L_3944)


	//   ....[0]....
.L_3944:
        /*00d4*/ 	.word	0x00000070


	//   ....[1]....
        /*00d8*/ 	.word	0x00000b40


	//----- nvinfo : EIATTR_MAX_THREADS
	.align		4
.L_3945:
        /*00dc*/ 	.byte	0x04, 0x05
        /*00de*/ 	.short	(.L_3947 - .L_3946)
.L_3946:
        /*00e0*/ 	.word	0x00000400
        /*00e4*/ 	.word	0x00000001
        /*00e8*/ 	.word	0x00000001


	//----- nvinfo : EIATTR_CRS_STACK_SIZE
	.align		4
.L_3947:
        /*00ec*/ 	.byte	0x04, 0x1e
        /*00ee*/ 	.short	(.L_3949 - .L_3948)
.L_3948:
        /*00f0*/ 	.word	0x00000000


	//----- nvinfo : EIATTR_CBANK_PARAM_SIZE
	.align		4
.L_3949:
        /*00f4*/ 	.byte	0x03, 0x19
        /*00f6*/ 	.short	0x0128


	//----- nvinfo : EIATTR_PARAM_CBANK
	.align		4
        /*00f8*/ 	.byte	0x04, 0x0a
        /*00fa*/ 	.short	(.L_3951 - .L_3950)
	.align		4
.L_3950:
        /*00fc*/ 	.word	index@(.nv.constant0._ZN10layer_norm22ln_bwd_finalize_kernelINS_22Kernel_traits_finalizeILj2048Ef6__halffS2_fjLb0ELj1024ELj4ENS_18Kernel_traits_baseILj2048EfS2_fS2_fjLj1024EEEEELb0ELb1EEEvNS_9BwdParamsE)
        /*0100*/ 	.short	0x0210
        /*0102*/ 	.short	0x0128


	//----- nvinfo : EIATTR_SW_WAR
	.align		4
.L_3951:
        /*0104*/ 	.byte	0x04, 0x36
        /*0106*/ 	.short	(.L_3953 - .L_3952)
.L_3952:
        /*0108*/ 	.word	0x00000008
.L_3953:


//--------------------- .nv.info._ZN10layer_norm13ln_bwd_kernelINS_13Kernel_traitsIf6__halffS2_fjLj2048ELj1ELj1ELj4ELj16ENS_18Kernel_traits_baseILj2048EfS2_fS2_fjLj128EEEEELb1ELb0ELb1ELb1EEEvNS_9BwdParamsE --------------------------
	.section	.nv.info._ZN10layer_norm13ln_bwd_kernelINS_13Kernel_traitsIf6__halffS2_fjLj2048ELj1ELj1ELj4ELj16ENS_18Kernel_traits_baseILj2048EfS2_fS2_fjLj128EEEEELb1ELb0ELb1ELb1EEEvNS_9BwdParamsE,"",@"SHT_CUDA_INFO"
	.sectionflags	@""
	.align	4


	//----- nvinfo : EIATTR_CUDA_API_VERSION
	.align		4
        /*0000*/ 	.byte	0x04, 0x37
        /*0002*/ 	.short	(.L_3955 - .L_3954)
.L_3954:
        /*0004*/ 	.word	0x00000082


	//----- nvinfo : EIATTR_KPARAM_INFO
	.align		4
.L_3955:
        /*0008*/ 	.byte	0x04, 0x17
        /*000a*/ 	.short	(.L_3957 - .L_3956)
.L_3956:
        /*000c*/ 	.word	0x00000000
        /*0010*/ 	.short	0x0000
        /*0012*/ 	.short	0x0000
        /*0014*/ 	.byte	0x00, 0xf0, 0xa1, 0x04


	//----- nvinfo : EIATTR_SPARSE_MMA_MASK
	.align		4
.L_3957:
        /*0018*/ 	.byte	0x03, 0x50
        /*001a*/ 	.short	0x0000


	//----- nvinfo : EIATTR_MAXREG_COUNT
	.align		4
        /*001c*/ 	.byte	0x03, 0x1b
        /*001e*/ 	.short	0x00ff


	//----- nvinfo : EIATTR_NUM_BARRIERS
	.align		4
        /*0020*/ 	.byte	0x02, 0x4c
        /*0022*/ 	.byte	0x01
	.zero		1


	//----- nvinfo : EIATTR_MERCURY_ISA_VERSION
	.align		4
        /*0024*/ 	.byte	0x03, 0x5f
        /*0026*/ 	.short	0x0101


	//----- nvinfo : EIATTR_COOP_GROUP_MASK_REGIDS
	.align		4
        /*0028*/ 	.byte	0x04, 0x29
        /*002a*/ 	.short	(.L_3959 - .L_3958)


	//   ....[0]....
.L_3958:
        /*002c*/ 	.word	0xffffffff


	//   ....[1]....
        /*0030*/ 	.word	0xffffffff


	//   ....[2]....
        /*0034*/ 	.word	0xffffffff


	//   ....[3]....
        /*0038*/ 	.word	0xffffffff


	//   ....[4]....
        /*003c*/ 	.word	0xffffffff


	//   ....[5]....
        /*0040*/ 	.word	0xffffffff


	//   ....[6]....
        /*0044*/ 	.word	0xffffffff


	//   ....[7]....
        /*0048*/ 	.word	0xffffffff


	//   ....[8]....
        /*004c*/ 	.word	0xffffffff


	//   ....[9]....
        /*0050*/ 	.word	0xffffffff


	//   ....[10]....
        /*0054*/ 	.word	0x0500007a


	//   ....[11]....
        /*0058*/ 	.word	0x0500007a


	//   ....[12]....
        /*005c*/ 	.word	0x0500007a


	//   ....[13]....
        /*0060*/ 	.word	0x0500007a


	//   ....[14]....
        /*0064*/ 	.word	0x0500007a


	//   ....[15]....
        /*0068*/ 	.word	0x0500007a


	//   ....[16]....
        /*006c*/ 	.word	0x0500007a


	//   ....[17]....
        /*0070*/ 	.word	0x0500007a


	//   ....[18]....
        /*0074*/ 	.word	0x0500007a


	//   ....[19]....
        /*0078*/ 	.word	0x0500007a


	//----- nvinfo : EIATTR_COOP_GROUP_INSTR_OFFSETS
	.align		4
.L_3959:
        /*007c*/ 	.byte	0x04, 0x28
        /*007e*/ 	.short	(.L_3961 - .L_3960)


	//   ....[0]....
.L_3960:
        /*0080*/ 	.word	0x00001210


	//   ....[1]....
        /*0084*/ 	.word	0x00001220


	//   ....[2]....
        /*0088*/ 	.word	0x00001250


	//   ....[3]....
        /*008c*/ 	.word	0x00001260


	//   ....[4]....
        /*0090*/ 	.word	0x00001290


	//   ....[5]....
        /*0094*/ 	.word	0x000012a0


	//   ....[6]....
        /*0098*/ 	.word	0x000012d0


	//   ....[7]....
        /*009c*/ 	.word	0x000012e0


	//   ....[8]....
        /*00a0*/ 	.word	0x00001310


	//   ....[9]....
        /*00a4*/ 	.word	0x00001320


	//   ....[10]....
        /*00a8*/ 	.word	0x00002c10


	//   ....[11]....
        /*00ac*/ 	.word	0x00002c60


	//   ....[12]....
        /*00b0*/ 	.word	0x00002cd0


	//   ....[13]....
        /*00b4*/ 	.word	0x00002d30


	//   ....[14]....
        /*00b8*/ 	.word	0x00002da0


	//   ....[15]....
        /*00bc*/ 	.word	0x00002e00


	//   ....[16]....
        /*00c0*/ 	.word	0x00002e70


	//   ....[17]....
        /*00c4*/ 	.word	0x00002ed0


	//   ....[18]....
        /*00c8*/ 	.word	0x00002f40


	//   ....[19]....
        /*00cc*/ 	.word	0x00002fa0


	//----- nvinfo : EIATTR_EXIT_INSTR_OFFSETS
	.align		4
.L_3961:
        /*00d0*/ 	.byte	0x04, 0x1c
        /*00d2*/ 	.short	(.L_3963 - .L_3962)


	//   ....[0]....
.L_3962:
        /*00d4*/ 	.word	0x00002bb0


	//----- nvinfo : EIATTR_MAX_THREADS
	.align		4
.L_3963:
        /*00d8*/ 	.byte	0x04, 0x05
        /*00da*/ 	.short	(.L_3965 - .L_3964)
.L_3964:
        /*00dc*/ 	.word	0x00000080
        /*00e0*/ 	.word	0x00000001
        /*00e4*/ 	.word	0x00000001


	//----- nvinfo : EIATTR_CRS_STACK_SIZE
	.align		4
.L_3965:
        /*00e8*/ 	.byte	0x04, 0x1e
        /*00ea*/ 	.short	(.L_3967 - .L_3966)
.L_3966:
        /*00ec*/ 	.word	0x00000000


	//----- nvinfo : EIATTR_CBANK_PARAM_SIZE
	.align		4
.L_3967:
        /*00f0*/ 	.byte	0x03, 0x19
        /*00f2*/ 	.short	0x0128


	//----- nvinfo : EIATTR_PARAM_CBANK
	.align		4
        /*00f4*/ 	.byte	0x04, 0x0a
        /*00f6*/ 	.short	(.L_3969 - .L_3968)
	.align		4
.L_3968:
        /*00f8*/ 	.word	index@(.nv.constant0._ZN10layer_norm13ln_bwd_kernelINS_13Kernel_traitsIf6__halffS2_fjLj2048ELj1ELj1ELj4ELj16ENS_18Kernel_traits_baseILj2048EfS2_fS2_fjLj128EEEEELb1ELb0ELb1ELb1EEEvNS_9BwdParamsE)
        /*00fc*/ 	.short	0x0210
        /*00fe*/ 	.short	0x0128


	//----- nvinfo : EIATTR_SW_WAR
	.align		4
.L_3969:
        /*0100*/ 	.byte	0x04, 0x36
        /*0102*/ 	.short	(.L_3971 - .L_3970)
.L_3970:
        /*0104*/ 	.word	0x00000008
.L_3971:


//--------------------- .nv.info._ZN10layer_norm13ln_bwd_kernelINS_13Kernel_traitsIf6__halffS2_fjLj2048ELj1ELj1ELj4ELj16ENS_18Kernel_traits_baseILj2048EfS2_fS2_fjLj128EEEEELb1ELb1ELb0ELb0EEEvNS_9BwdParamsE --------------------------
	.section	.nv.info._ZN10layer_norm13ln_bwd_kernelINS_13Kernel_traitsIf6__halffS2_fjLj2048ELj1ELj1ELj4ELj16ENS_18Kernel_traits_baseILj2048EfS2_fS2_fjLj128EEEEELb1ELb1ELb0ELb0EEEvNS_9BwdParamsE,"",@"SHT_CUDA_INFO"
	.sectionflags	@""
	.align	4


	//----- nvinfo : EIATTR_CUDA_API_VERSION
	.align		4
        /*0000*/ 	.byte	0x04, 0x37
        /*0002*/ 	.short	(.L_3973 - .L_3972)
.L_3972:
        /*0004*/ 	.word	0x00000082


	//----- nvinfo : EIATTR_KPARAM_INFO
	.align		4
.L_3973:
        /*0008*/ 	.byte	0x04, 0x17
        /*000a*/ 	.short	(.L_3975 - .L_3974)
.L_3974:
        /*000c*/ 	.word	0x00000000
        /*0010*/ 	.short	0x0000
        /*0012*/ 	.short	0x0000
        /*0014*/ 	.byte	0x00, 0xf0, 0xa1, 0x04


	//----- nvinfo : EIATTR_SPARSE_MMA_MASK
	.align		4
.L_3975:
        /*0018*/ 	.byte	0x03, 0x50
        /*001a*/ 	.short	0x0000


	//----- nvinfo : EIATTR_MAXREG_COUNT
	.align		4
        /*001c*/ 	.byte	0x03, 0x1b
        /*001e*/ 	.short	0x00ff


	//----- nvinfo : EIATTR_NUM_BARRIERS
	.align		4
        /*0020*/ 	.byte	0x02, 0x4c
        /*0022*/ 	.byte	0x01
	.zero		1


	//----- nvinfo : EIATTR_MERCURY_ISA_VERSION
	.align		4
        /*0024*/ 	.byte	0x03, 0x5f
        /*0026*/ 	.short	0x0101


	//----- nvinfo : EIATTR_COOP_GROUP_MASK_REGIDS
	.align		4
        /*0028*/ 	.byte	0x04, 0x29
        /*002a*/ 	.short	(.L_3977 - .L_3976)


	//   ....[0]....
.L_3976:
        /*002c*/ 	.word	0xffffffff


	//   ....[1]....
        /*0030*/ 	.word	0xffffffff


	//   ....[2]....
        /*0034*/ 	.word	0xffffffff


	//   ....[3]....
        /*0038*/ 	.word	0xffffffff


	//   ....[4]....
        /*003c*/ 	.word	0xffffffff


	//   ....[5]....
        /*0040*/ 	.word	0xffffffff


	//   ....[6]....
        /*0044*/ 	.word	0xffffffff


	//   ....[7]....
        /*0048*/ 	.word	0xffffffff


	//   ....[8]....
        /*004c*/ 	.word	0xffffffff


	//   ....[9]....
        /*0050*/ 	.word	0xffffffff


	//   ....[10]....
        /*0054*/ 	.word	0x05000099


	//   ....[11]....
        /*0058*/ 	.word	0x05000099


	//   ....[12]....
        /*005c*/ 	.word	0x05000099


	//   ....[13]....
        /*0060*/ 	.word	0x05000099


	//   ....[14]....
        /*0064*/ 	.word	0x05000099


	//   ....[15]....
        /*0068*/ 	.word	0x05000099


	//   ....[16]....
        /*006c*/ 	.word	0x05000099


	//   ....[17]....
        /*0070*/ 	.word	0x05000099


	//   ....[18]....
        /*0074*/ 	.word	0x05000099


	//   ....[19]....
        /*0078*/ 	.word	0x05000099


	//----- nvinfo : EIATTR_COOP_GROUP_INSTR_OFFSETS
	.align		4
.L_3977:
        /*007c*/ 	.byte	0x04, 0x28
        /*007e*/ 	.short	(.L_3979 - .L_3978)


	//   ....[0]....
.L_3978:
        /*0080*/ 	.word	0x00001120


	//   ....[1]....
        /*0084*/ 	.word	0x00001130


	//   ....[2]....
        /*0088*/ 	.word	0x00001160


	//   ....[3]....
        /*008c*/ 	.word	0x00001170


	//   ....[4]....
        /*0090*/ 	.word	0x000011a0


	//   ....[5]....
        /*0094*/ 	.word	0x000011b0


	//   ....[6]....
        /*0098*/ 	.word	0x000011e0


	//   ....[7]....
        /*009c*/ 	.word	0x000011f0


	//   ....[8]....
        /*00a0*/ 	.word	0x00001220


	//   ....[9]....
        /*00a4*/ 	.word	0x00001230


	//   ....[10]....
        /*00a8*/ 	.word	0x000027c0


	//   ....[11]....
        /*00ac*/ 	.word	0x00002810


	//   ....[12]....
        /*00b0*/ 	.word	0x00002880


	//   ....[13]....
        /*00b4*/ 	.word	0x000028e0


	//   ....[14]....
        /*00b8*/ 	.word	0x00002950


	//   ....[15]....
        /*00bc*/ 	.word	0x000029b0


	//   ....[16]....
        /*00c0*/ 	.word	0x00002a20


	//   ....[17]....
        /*00c4*/ 	.word	0x00002a80


	//   ....[18]....
        /*00c8*/ 	.word	0x00002af0


	//   ....[19]....
        /*00cc*/ 	.word	0x00002b50


	//----- nvinfo : EIATTR_EXIT_INSTR_OFFSETS
	.align		4
.L_3979:
        /*00d0*/ 	.byte	0x04, 0x1c
        /*00d2*/ 	.short	(.L_3981 - .L_3980)


	//   ....[0]....
.L_3980:
        /*00d4*/ 	.word	0x00002690


	//   ....[1]....
        /*00d8*/ 	.word	0x00002760


	//----- nvinfo : EIATTR_MAX_THREADS
	.align		4
.L_3981:
        /*00dc*/ 	.byte	0x04, 0x05
        /*00de*/ 	.short	(.L_3983 - .L_3982)
.L_3982:
        /*00e0*/ 	.word	0x00000080
        /*00e4*/ 	.word	0x00000001
        /*00e8*/ 	.word	0x00000001


	//----- nvinfo : EIATTR_CRS_STACK_SIZE
	.align		4
.L_3983:
        /*00ec*/ 	.byte	0x04, 0x1e
        /*00ee*/ 	.short	(.L_3985 - .L_3984)
.L_3984:
        /*00f0*/ 	.word	0x00000000


	//----- nvinfo : EIATTR_CBANK_PARAM_SIZE
	.align		4
.L_3985:
        /*00f4*/ 	.byte	0x03, 0x19
        /*00f6*/ 	.short	0x0128


	//----- nvinfo : EIATTR_PARAM_CBANK
	.align		4
        /*00f8*/ 	.byte	0x04, 0x0a
        /*00fa*/ 	.short	(.L_3987 - .L_3986)
	.align		4
.L_3986:
        /*00fc*/ 	.word	index@(.nv.constant0._ZN10layer_norm13ln_bwd_kernelINS_13Kernel_traitsIf6__halffS2_fjLj2048ELj1ELj1ELj4ELj16ENS_18Kernel_traits_baseILj2048EfS2_fS2_fjLj128EEEEELb1ELb1ELb0ELb0EEEvNS_9BwdParamsE)
        /*0100*/ 	.short	0x0210
        /*0102*/ 	.short	0x0128


	//----- nvinfo : EIATTR_SW_WAR
	.align		4
.L_3987:
        /*0104*/ 	.byte	0x04, 0x36
        /*0106*/ 	.short	(.L_3989 - .L_3988)
.L_3988:
        /*0108*/ 	.word	0x00000008
.L_3989:


//--------------------- .nv.info._ZN10layer_norm13ln_bwd_kernelINS_13Kernel_traitsIf6__halffS2_fjLj2048ELj1ELj1ELj4ELj16ENS_18Kernel_traits_baseILj2048EfS2_fS2_fjLj128EEEEELb1ELb1ELb0ELb1EEEvNS_9BwdParamsE --------------------------
	.section	.nv.info._ZN10layer_norm13ln_bwd_kernelINS_13Kernel_traitsIf6__halffS2_fjLj2048ELj1ELj1ELj4ELj16ENS_18Kernel_traits_baseILj2048EfS2_fS2_fjLj128EEEEELb1ELb1ELb0ELb1EEEvNS_9BwdParamsE,"",@"SHT_CUDA_INFO"
	.sectionflags	@""
	.align	4


	//----- nvinfo : EIATTR_CUDA_API_VERSION
	.align		4
        /*0000*/ 	.byte	0x04, 0x37
        /*0002*/ 	.short	(.L_3991 - .L_3990)
.L_3990:
        /*0004*/ 	.word	0x00000082


	//----- nvinfo : EIATTR_KPARAM_INFO
	.align		4
.L_3991:
        /*0008*/ 	.byte	0x04, 0x17
        /*000a*/ 	.short	(.L_3993 - .L_3992)
.L_3992:
        /*000c*/ 	.word	0x00000000
        /*0010*/ 	.short	0x0000
        /*0012*/ 	.short	0x0000
        /*0014*/ 	.byte	0x00, 0xf0, 0xa1, 0x04


	//----- nvinfo : EIATTR_SPARSE_MMA_MASK
	.align		4
.L_3993:
        /*0018*/ 	.byte	0x03, 0x50
        /*001a*/ 	.short	0x0000


	//----- nvinfo : EIATTR_MAXREG_COUNT
	.align		4
        /*001c*/ 	.byte	0x03, 0x1b
        /*001e*/ 	.short	0x00ff


	//----- nvinfo : EIATTR_NUM_BARRIERS
	.align		4
        /*0020*/ 	.byte	0x02, 0x4c
        /*0022*/ 	.byte	0x01
	.zero		1


	//----- nvinfo : EIATTR_MERCURY_ISA_VERSION
	.align		4
        /*0024*/ 	.byte	0x03, 0x5f
        /*0026*/ 	.short	0x0101


	//----- nvinfo : EIATTR_COOP_GROUP_MASK_REGIDS
	.align		4
        /*0028*/ 	.byte	0x04, 0x29
        /*002a*/ 	.short	(.L_3995 - .L_3994)


	//   ....[0]....
.L_3994:
        /*002c*/ 	.word	0xffffffff


	//   ....[1]....
        /*0030*/ 	.word	0xffffffff


	//   ....[2]....
        /*0034*/ 	.word	0xffffffff


	//   ....[3]....
        /*0038*/ 	.word	0xffffffff


	//   ....[4]....
        /*003c*/ 	.word	0xffffffff


	//   ....[5]....
        /*0040*/ 	.word	0xffffffff


	//   ....[6]....
        /*0044*/ 	.word	0xffffffff


	//   ....[7]....
        /*0048*/ 	.word	0xffffffff


	//   ....[8]....
        /*004c*/ 	.word	0xffffffff


	//   ....[9]....
        /*0050*/ 	.word	0xffffffff


	//   ....[10]....
        /*0054*/ 	.word	0x05000054


	//   ....[11]....
        /*0058*/ 	.word	0x05000054


	//   ....[12]....
        /*005c*/ 	.word	0x05000054


	//   ....[13]....
        /*0060*/ 	.word	0x05000054


	//   ....[14]....
        /*0064*/ 	.word	0x05000054


	//   ....[15]....
        /*0068*/ 	.word	0x05000054


	//   ....[16]....
        /*006c*/ 	.word	0x05000054


	//   ....[17]....
        /*0070*/ 	.word	0x05000054


	//   ....[18]....
        /*0074*/ 	.word	0x05000054


	//   ....[19]....
        /*0078*/ 	.word	0x05000054


	//----- nvinfo : EIATTR_COOP_GROUP_INSTR_OFFSETS
	.align		4
.L_3995:
        /*007c*/ 	.byte	0x04, 0x28
        /*007e*/ 	.short	(.L_3997 - .L_3996)


	//   ....[0]....
.L_3996:
        /*0080*/ 	.word	0x00001100


	//   ....[1]....
        /*0084*/ 	.word	0x00001110


	//   ....[2]....
        /*0088*/ 	.word	0x00001140


	//   ....[3]....
        /*008c*/ 	.word	0x00001150


	//   ....[4]....
        /*0090*/ 	.word	0x00001180


	//   ....[5]....
        /*0094*/ 	.word	0x00001190


	//   ....[6]....
        /*0098*/ 	.word	0x000011c0


	//   ....[7]....
        /*009c*/ 	.word	0x000011d0


	//   ....[8]....
        /*00a0*/ 	.word	0x00001200


	//   ....[9]....
        /*00a4*/ 	.word	0x00001210


	//   ....[10]....
        /*00a8*/ 	.word	0x00002850


	//   ....[11]....
        /*00ac*/ 	.word	0x000028a0


	//   ....[12]....
        /*00b0*/ 	.word	0x00002910


	//   ....[13]....
        /*00b4*/ 	.word	0x00002970


	//   ....[14]....
        /*00b8*/ 	.word	0x000029e0


	//   ....[15]....
        /*00bc*/ 	.word	0x00002a30


	//   ....[16]....
        /*00c0*/ 	.word	0x00002aa0


	//   ....[17]....
        /*00c4*/ 	.word	0x00002b00


	//   ....[18]....
        /*00c8*/ 	.word	0x00002b70


	//   ....[19]....
        /*00cc*/ 	.word	0x00002bc0


	//----- nvinfo : EIATTR_EXIT_INSTR_OFFSETS
	.align		4
.L_3997:
        /*00d0*/ 	.byte	0x04, 0x1c
        /*00d2*/ 	.short	(.L_3999 - .L_3998)


	//   ....[0]....
.L_3998:
        /*00d4*/ 	.word	0x000027f0


	//----- nvinfo : EIATTR_MAX_THREADS
	.align		4
.L_3999:
        /*00d8*/ 	.byte	0x04, 0x05
        /*00da*/ 	.short	(.L_4001 - .L_4000)
.L_4000:
        /*00dc*/ 	.word	0x00000080
        /*00e0*/ 	.word	0x00000001
        /*00e4*/ 	.word	0x00000001


	//----- nvinfo : EIATTR_CRS_STACK_SIZE
	.align		4
.L_4001:
        /*00e8*/ 	.byte	0x04, 0x1e
        /*00ea*/ 	.short	(.L_4003 - .L_4002)
.L_4002:
        /*00ec*/ 	.word	0x00000000


	//----- nvinfo : EIATTR_CBANK_PARAM_SIZE
	.align		4
.L_4003:
        /*00f0*/ 	.byte	0x03, 0x19
        /*00f2*/ 	.short	0x0128


	//----- nvinfo : EIATTR_PARAM_CBANK
	.align		4
        /*00f4*/ 	.byte	0x04, 0x0a
        /*00f6*/ 	.short	(.L_4005 - .L_4004)
	.align		4
.L_4004:
        /*00f8*/ 	.word	index@(.nv.constant0._ZN10layer_norm13ln_bwd_kernelINS_13Kernel_traitsIf6__halffS2_fjLj2048ELj1ELj1ELj4ELj16ENS_18Kernel_traits_baseILj2048EfS2_fS2_fjLj128EEEEELb1ELb1ELb0ELb1EEEvNS_9BwdParamsE)
        /*00fc*/ 	.short	0x0210
        /*00fe*/ 	.short	0x0128


	//----- nvinfo : EIATTR_SW_WAR
	.align		4
.L_4005:
        /*0100*/ 	.byte	0x04, 0x36
        /*0102*/ 	.short	(.L_4007 - .L_4006)
.L_4006:
        /*0104*/ 	.word	0x00000008
.L_4007:


//--------------------- .nv.info._ZN10layer_norm22ln_bwd_finalize_kernelINS_22Kernel_traits_finalizeILj2048Ef6__halffS2_fjLb1ELj1024ELj4ENS_18Kernel_traits_baseILj2048EfS2_fS2_fjLj1024EEEEELb1ELb0EEEvNS_9BwdParamsE --------------------------
	.section	.nv.info._ZN10layer_norm22ln_bwd_finalize_kernelINS_22Kernel_traits_finalizeILj2048Ef6__halffS2_fjLb1ELj1024ELj4ENS_18Kernel_traits_baseILj2048EfS2_fS2_fjLj1024EEEEELb1ELb0EEEvNS_9BwdParamsE,"",@"SHT_CUDA_INFO"
	.sectionflags	@""
	.align	4


	//----- nvinfo : EIATTR_CUDA_API_VERSION
	.align		4
        /*0000*/ 	.byte	0x04, 0x37
        /*0002*/ 	.short	(.L_4009 - .L_4008)
.L_4008:
        /*0004*/ 	.word	0x00000082


	//----- nvinfo : EIATTR_KPARAM_INFO
	.align		4
.L_4009:
        /*0008*/ 	.byte	0x04, 0x17
        /*000a*/ 	.short	(.L_4011 - .L_4010)
.L_4010:
        /*000c*/ 	.word	0x00000000
        /*0010*/ 	.short	0x0000
        /*0012*/ 	.short	0x0000
        /*0014*/ 	.byte	0x00, 0xf0, 0xa1, 0x04


	//----- nvinfo : EIATTR_SPARSE_MMA_MASK
	.align		4
.L_4011:
        /*0018*/ 	.byte	0x03, 0x50
        /*001a*/ 	.short	0x0000


	//----- nvinfo : EIATTR_MAXREG_COUNT
	.align		4
        /*001c*/ 	.byte	0x03, 0x1b
        /*001e*/ 	.short	0x0040


	//----- nvinfo : EIATTR_NUM_BARRIERS
	.align		4
        /*0020*/ 	.byte	0x02, 0x4c
        /*0022*/ 	.byte	0x01
	.zero		1


	//----- nvinfo : EIATTR_MERCURY_ISA_VERSION
	.align		4
        /*0024*/ 	.byte	0x03, 0x5f
        /*0026*/ 	.short	0x0101


	//----- nvinfo : EIATTR_COOP_GROUP_MASK_REGIDS
	.align		4
        /*0028*/ 	.byte	0x04, 0x29
        /*002a*/ 	.short	(.L_4013 - .L_4012)


	//   ....[0]....
.L_4012:
        /*002c*/ 	.word	0xffffffff


	//   ....[1]....
        /*0030*/ 	.word	0xffffffff


	//   ....[2]....
        /*0034*/ 	.word	0xffffffff


	//   ....[3]....
        /*0038*/ 	.word	0xffffffff


	//   ....[4]....
        /*003c*/ 	.word	0xffffffff


	//   ....[5]....
        /*0040*/ 	.word	0xffffffff


	//   ....[6]....
        /*0044*/ 	.word	0xffffffff


	//   ....[7]....
        /*0048*/ 	.word	0xffffffff


	//   ....[8]....
        /*004c*/ 	.word	0xffffffff


	//   ....[9]....
        /*0050*/ 	.word	0xffffffff


	//   ....[10]....
        /*0054*/ 	.word	0xffffffff


	//   ....[11]....
        /*0058*/ 	.word	0xffffffff


	//   ....[12]....
        /*005c*/ 	.word	0xffffffff


	//   ....[13]....
        /*0060*/ 	.word	0xffffffff


	//   ....[14]....
        /*0064*/ 	.word	0xffffffff


	//   ....[15]....
        /*0068*/ 	.word	0x05000014


	//   ....[16]....
        /*006c*/ 	.word	0x05000014


	//   ....[17]....
        /*0070*/ 	.word	0x05000014


	//   ....[18]....
        /*0074*/ 	.word	0x05000014


	//   ....[19]....
        /*0078*/ 	.word	0x05000014


	//   ....[20]....
        /*007c*/ 	.word	0x05000014


	//   ....[21]....
        /*0080*/ 	.word	0x05000014


	//   ....[22]....
        /*0084*/ 	.word	0x05000014


	//   ....[23]....
        /*0088*/ 	.word	0x05000014


	//   ....[24]....
        /*008c*/ 	.word	0x05000014


	//   ....[25]....
        /*0090*/ 	.word	0x05000014


	//   ....[26]....
        /*0094*/ 	.word	0x05000014


	//   ....[27]....
        /*0098*/ 	.word	0x05000014


	//   ....[28]....
        /*009c*/ 	.word	0x05000014


	//   ....[29]....
        /*00a0*/ 	.word	0x05000014


	//----- nvinfo : EIATTR_COOP_GROUP_INSTR_OFFSETS
	.align		4
.L_4013:
        /*00a4*/ 	.byte	0x04, 0x28
        /*00a6*/ 	.short	(.L_4015 - .L_4014)


	//   ....[0]....
.L_4014:
        /*00a8*/ 	.word	0x00000ad0


	//   ....[1]....
        /*00ac*/ 	.word	0x00000ae0


	//   ....[2]....
        /*00b0*/ 	.word	0x00000af0


	//   ....[3]....
        /*00b4*/ 	.word	0x00000b20


	//   ....[4]....
        /*00b8*/ 	.word	0x00000b40


	//   ....[5]....
        /*00bc*/ 	.word	0x00000b50


	//   ....[6]....
        /*00c0*/ 	.word	0x00000b90


	//   ....[7]....
        /*00c4*/ 	.word	0x00000ba0


	//   ....[8]....
        /*00c8*/ 	.word	0x00000bb0


	//   ....[9]....
        /*00cc*/ 	.word	0x00000be0


	//   ....[10]....
        /*00d0*/ 	.word	0x00000c00


	//   ....[11]....
        /*00d4*/ 	.word	0x00000c10


	//   ....[12]....
        /*00d8*/ 	.word	0x00000c40


	//   ....[13]....
        /*00dc*/ 	.word	0x00000c60


	//   ....[14]....
        /*00e0*/ 	.word	0x00000c70


	//   ....[15]....
        /*00e4*/ 	.word	0x00000ef0


	//   ....[16]....
        /*00e8*/ 	.word	0x00000f60


	//   ....[17]....
        /*00ec*/ 	.word	0x00000fd0


	//   ....[18]....
        /*00f0*/ 	.word	0x00001040


	//   ....[19]....
        /*00f4*/ 	.word	0x000010b0


	//   ....[20]....
        /*00f8*/ 	.word	0x00001110


	//   ....[21]....
        /*00fc*/ 	.word	0x00001180


	//   ....[22]....
        /*0100*/ 	.word	0x000011f0


	//   ....[23]....
        /*0104*/ 	.word	0x00001260


	//   ....[24]....
        /*0108*/ 	.word	0x000012d0


	//   ....[25]....
        /*010c*/ 	.word	0x00001330


	//   ....[26]....
        /*0110*/ 	.word	0x000013a0


	//   ....[27]....
        /*0114*/ 	.word	0x00001410


	//   ....[28]....
        /*0118*/ 	.word	0x00001480


	//   ....[29]....
        /*011c*/ 	.word	0x000014f0


	//----- nvinfo : EIATTR_EXIT_INSTR_OFFSETS
	.align		4
.L_4015:
        /*0120*/ 	.byte	0x04, 0x1c
        /*0122*/ 	.short	(.L_4017 - .L_4016)


	//   ....[0]....
.L_4016:
        /*0124*/ 	.word	0x00000070


	//   ....[1]....
        /*0128*/ 	.word	0x00000e90


	//----- nvinfo : EIATTR_MAX_THREADS
	.align		4
.L_4017:
        /*012c*/ 	.byte	0x04, 0x05
        /*012e*/ 	.short	(.L_4019 - .L_4018)
.L_4018:
        /*0130*/ 	.word	0x00000400
        /*0134*/ 	.word	0x00000001
        /*0138*/ 	.word	0x00000001


	//----- nvinfo : EIATTR_CRS_STACK_SIZE
	.align		4
.L_4019:
        /*013c*/ 	.byte	0x04, 0x1e
        /*013e*/ 	.short	(.L_4021 - .L_4020)
.L_4020:
        /*0140*/ 	.word	0x00000000


	//----- nvinfo : EIATTR_CBANK_PARAM_SIZE
	.align		4
.L_4021:
        /*0144*/ 	.byte	0x03, 0x19
        /*0146*/ 	.short	0x0128


	//----- nvinfo : EIATTR_PARAM_CBANK
	.align		4
        /*0148*/ 	.byte	0x04, 0x0a
        /*014a*/ 	.short	(.L_4023 - .L_4022)
	.align		4
.L_4022:
        /*014c*/ 	.word	index@(.nv.constant0._ZN10layer_norm22ln_bwd_finalize_kernelINS_22Kernel_traits_finalizeILj2048Ef6__halffS2_fjLb1ELj1024ELj4ENS_18Kernel_traits_baseILj2048EfS2_fS2_fjLj1024EEEEELb1ELb0EEEvNS_9BwdParamsE)
        /*0150*/ 	.short	0x0210
        /*0152*/ 	.short	0x0128


	//----- nvinfo : EIATTR_SW_WAR
	.align		4
.L_4023:
        /*0154*/ 	.byte	0x04, 0x36
        /*0156*/ 	.short	(.L_4025 - .L_4024)
.L_4024:
        /*0158*/ 	.word	0x00000008
.L_4025:


//--------------------- .nv.info._ZN10layer_norm13ln_bwd_kernelINS_13Kernel_traitsIf6__halffS2_fjLj2048ELj1ELj1ELj4ELj16ENS_18Kernel_traits_baseILj2048EfS2_fS2_fjLj128EEEEELb1ELb1ELb1ELb0EEEvNS_9BwdParamsE --------------------------
	.section	.nv.info._ZN10layer_norm13ln_bwd_kernelINS_13Kernel_traitsIf6__halffS2_fjLj2048ELj1ELj1ELj4ELj16ENS_18Kernel_traits_baseILj2048EfS2_fS2_fjLj128EEEEELb1ELb1ELb1ELb0EEEvNS_9BwdParamsE,"",@"SHT_CUDA_INFO"
	.sectionflags	@""
	.align	4


	//----- nvinfo : EIATTR_CUDA_API_VERSION
	.align		4
        /*0000*/ 	.byte	0x04, 0x37
        /*0002*/ 	.short	(.L_4027 - .L_4026)
.L_4026:
        /*0004*/ 	.word	0x00000082


	//----- nvinfo : EIATTR_KPARAM_INFO
	.align		4
.L_4027:
        /*0008*/ 	.byte	0x04, 0x17
        /*000a*/ 	.short	(.L_4029 - .L_4028)
.L_4028:
        /*000c*/ 	.word	0x00000000
        /*0010*/ 	.short	0x0000
        /*0012*/ 	.short	0x0000
        /*0014*/ 	.byte	0x00, 0xf0, 0xa1, 0x04


	//----- nvinfo : EIATTR_SPARSE_MMA_MASK
	.align		4
.L_4029:
        /*0018*/ 	.byte	0x03, 0x50
        /*001a*/ 	.short	0x0000


	//----- nvinfo : EIATTR_MAXREG_COUNT
	.align		4
        /*001c*/ 	.byte	0x03, 0x1b
        /*001e*/ 	.short	0x00ff


	//----- nvinfo : EIATTR_NUM_BARRIERS
	.align		4
        /*0020*/ 	.byte	0x02, 0x4c
        /*0022*/ 	.byte	0x01
	.zero		1


	//----- nvinfo : EIATTR_MERCURY_ISA_VERSION
	.align		4
        /*0024*/ 	.byte	0x03, 0x5f
        /*0026*/ 	.short	0x0101


	//----- nvinfo : EIATTR_COOP_GROUP_MASK_REGIDS
	.align		4
        /*0028*/ 	.byte	0x04, 0x29
        /*002a*/ 	.short	(.L_4031 - .L_4030)


	//   ....[0]....
.L_4030:
        /*002c*/ 	.word	0xffffffff


	//   ....[1]....
        /*0030*/ 	.word	0xffffffff


	//   ....[2]....
        /*0034*/ 	.word	0xffffffff


	//   ....[3]....
        /*0038*/ 	.word	0xffffffff


	//   ....[4]....
        /*003c*/ 	.word	0xffffffff


	//   ....[5]....
        /*0040*/ 	.word	0xffffffff


	//   ....[6]....
        /*0044*/ 	.word	0xffffffff


	//   ....[7]....
        /*0048*/ 	.word	0xffffffff


	//   ....[8]....
        /*004c*/ 	.word	0xffffffff


	//   ....[9]....
        /*0050*/ 	.word	0xffffffff


	//   ....[10]....
        /*0054*/ 	.word	0x05000082


	//   ....[11]....
        /*0058*/ 	.word	0x05000082


	//   ....[12]....
        /*005c*/ 	.word	0x05000082


	//   ....[13]....
        /*0060*/ 	.word	0x05000082


	//   ....[14]....
        /*0064*/ 	.word	0x05000082


	//   ....[15]....
        /*0068*/ 	.word	0x05000082


	//   ....[16]....
        /*006c*/ 	.word	0x05000082


	//   ....[17]....
        /*0070*/ 	.word	0x05000082


	//   ....[18]....
        /*0074*/ 	.word	0x05000082


	//   ....[19]....
        /*0078*/ 	.word	0x05000082


	//----- nvinfo : EIATTR_COOP_GROUP_INSTR_OFFSETS
	.align		4
.L_4031:
        /*007c*/ 	.byte	0x04, 0x28
        /*007e*/ 	.short	(.L_4033 - .L_4032)


	//   ....[0]....
.L_4032:
        /*0080*/ 	.word	0x00001390


	//   ....[1]....
        /*0084*/ 	.word	0x000013a0


	//   ....[2]....
        /*0088*/ 	.word	0x000013d0


	//   ....[3]....
        /*008c*/ 	.word	0x000013e0


	//   ....[4]....
        /*0090*/ 	.word	0x00001410


	//   ....[5]....
        /*0094*/ 	.word	0x00001420


	//   ....[6]....
        /*0098*/ 	.word	0x00001450


	//   ....[7]....
        /*009c*/ 	.word	0x00001460


	//   ....[8]....
        /*00a0*/ 	.word	0x00001490


	//   ....[9]....
        /*00a4*/ 	.word	0x000014a0


	//   ....[10]....
        /*00a8*/ 	.word	0x00003980


	//   ....[11]....
        /*00ac*/ 	.word	0x000039d0


	//   ....[12]....
        /*00b0*/ 	.word	0x00003a40


	//   ....[13]....
        /*00b4*/ 	.word	0x00003aa0


	//   ....[14]....
        /*00b8*/ 	.word	0x00003b10


	//   ....[15]....
        /*00bc*/ 	.word	0x00003b70


	//   ....[16]....
        /*00c0*/ 	.word	0x00003be0


	//   ....[17]....
        /*00c4*/ 	.word	0x00003c40


	//   ....[18]....
        /*00c8*/ 	.word	0x00003cb0


	//   ....[19]....
        /*00cc*/ 	.word	0x00003d10


	//----- nvinfo : EIATTR_EXIT_INSTR_OFFSETS
	.align		4
.L_4033:
        /*00d0*/ 	.byte	0x04, 0x1c
        /*00d2*/ 	.short	(.L_4035 - .L_4034)


	//   ....[0]....
.L_4034:
        /*00d4*/ 	.word	0x00003850


	//   ....[1]....
        /*00d8*/ 	.word	0x00003920


	//----- nvinfo : EIATTR_MAX_THREADS
	.align		4
.L_4035:
        /*00dc*/ 	.byte	0x04, 0x05
        /*00de*/ 	.short	(.L_4037 - .L_4036)
.L_4036:
        /*00e0*/ 	.word	0x00000080
        /*00e4*/ 	.word	0x00000001
        /*00e8*/ 	.word	0x00000001


	//----- nvinfo : EIATTR_CRS_STACK_SIZE
	.align		4
.L_4037:
        /*00ec*/ 	.byte	0x04, 0x1e
        /*00ee*/ 	.short	(.L_4039 - .L_4038)
.L_4038:
        /*00f0*/ 	.word	0x00000000


	//----- nvinfo : EIATTR_CBANK_PARAM_SIZE
	.align		4
.L_4039:
        /*00f4*/ 	.byte	0x03, 0x19
        /*00f6*/ 	.short	0x0128


	//----- nvinfo : EIATTR_PARAM_CBANK
	.align		4
        /*00f8*/ 	.byte	0x04, 0x0a
        /*00fa*/ 	.short	(.L_4041 - .L_4040)
	.align		4
.L_4040:
        /*00fc*/ 	.word	index@(.nv.constant0._ZN10layer_norm13ln_bwd_kernelINS_13Kernel_traitsIf6__halffS2_fjLj2048ELj1ELj1ELj4ELj16ENS_18Kernel_traits_baseILj2048EfS2_fS2_fjLj128EEEEELb1ELb1ELb1ELb0EEEvNS_9BwdParamsE)
        /*0100*/ 	.short	0x0210
        /*0102*/ 	.short	0x0128


	//----- nvinfo : EIATTR_SW_WAR
	.align		4
.L_4041:
        /*0104*/ 	.byte	0x04, 0x36
        /*0106*/ 	.short	(.L_4043 - .L_4042)
.L_4042:
        /*0108*/ 	.word	0x00000008
.L_4043:


//--------------------- .nv.info._ZN10layer_norm22ln_bwd_finalize_kernelINS_22Kernel_traits_finalizeILj2048Ef6__halffS2_fjLb1ELj1024ELj4ENS_18Kernel_traits_baseILj2048EfS2_fS2_fjLj1024EEEEELb1ELb1EEEvNS_9BwdParamsE --------------------------
	.section	.nv.info._ZN10layer_norm22ln_bwd_finalize_kernelINS_22Kernel_traits_finalizeILj2048Ef6__halffS2_fjLb1ELj1024ELj4ENS_18Kernel_traits_baseILj2048EfS2_fS2_fjLj1024EEEEELb1ELb1EEEvNS_9BwdParamsE,"",@"SHT_CUDA_INFO"
	.sectionflags	@""
	.align	4


	//----- nvinfo : EIATTR_CUDA_API_VERSION
	.align		4
        /*0000*/ 	.byte	0x04, 0x37
        /*0002*/ 	.short	(.L_4045 - .L_4044)
.L_4044:
        /*0004*/ 	.word	0x00000082


	//----- nvinfo : EIATTR_KPARAM_INFO
	.align		4
.L_4045:
        /*0008*/ 	.byte	0x04, 0x17
        /*000a*/ 	.short	(.L_4047 - .L_4046)
.L_4046:
        /*000c*/ 	.word	0x00000000
        /*0010*/ 	.short	0x0000
        /*0012*/ 	.short	0x0000
        /*0014*/ 	.byte	0x00, 0xf0, 0xa1, 0x04


	//----- nvinfo : EIATTR_SPARSE_MMA_MASK
	.align		4
.L_4047:
        /*0018*/ 	.byte	0x03, 0x50
        /*001a*/ 	.short	0x0000


	//----- nvinfo : EIATTR_MAXREG_COUNT
	.align		4
        /*001c*/ 	.byte	0x03, 0x1b
        /*001e*/ 	.short	0x0040


	//----- nvinfo : EIATTR_NUM_BARRIERS
	.align		4
        /*0020*/ 	.byte	0x02, 0x4c
        /*0022*/ 	.byte	0x01
	.zero		1


	//----- nvinfo : EIATTR_MERCURY_ISA_VERSION
	.align		4
        /*0024*/ 	.byte	0x03, 0x5f
        /*0026*/ 	.short	0x0101


	//----- nvinfo : EIATTR_COOP_GROUP_MASK_REGIDS
	.align		4
        /*0028*/ 	.byte	0x04, 0x29
        /*002a*/ 	.short	(.L_4049 - .L_4048)


	//   ....[0]....
.L_4048:
        /*002c*/ 	.word	0xffffffff


	//   ....[1]....
        /*0030*/ 	.word	0xffffffff


	//   ....[2]....
        /*0034*/ 	.word	0xffffffff


	//   ....[3]....
        /*0038*/ 	.word	0xffffffff


	//   ....[4]....
        /*003c*/ 	.word	0xffffffff


	//   ....[5]....
        /*0040*/ 	.word	0xffffffff


	//   ....[6]....
        /*0044*/ 	.word	0xffffffff


	//   ....[7]....
        /*0048*/ 	.word	0xffffffff


	//   ....[8]....
        /*004c*/ 	.word	0xffffffff


	//   ....[9]....
        /*0050*/ 	.word	0xffffffff


	//   ....[10]....
        /*0054*/ 	.word	0xffffffff


	//   ....[11]....
        /*0058*/ 	.word	0xffffffff


	//   ....[12]....
        /*005c*/ 	.word	0xffffffff


	//   ....[13]....
        /*0060*/ 	.word	0xffffffff


	//   ....[14]....
        /*0064*/ 	.word	0xffffffff


	//   ....[15]....
        /*0068*/ 	.word	0x05000014


	//   ....[16]....
        /*006c*/ 	.word	0x05000014


	//   ....[17]....
        /*0070*/ 	.word	0x05000014


	//   ....[18]....
        /*0074*/ 	.word	0x05000014


	//   ....[19]....
        /*0078*/ 	.word	0x05000014


	//   ....[20]....
        /*007c*/ 	.word	0x05000014


	//   ....[21]....
        /*0080*/ 	.word	0x05000014


	//   ....[22]....
        /*0084*/ 	.word	0x05000014


	//   ....[23]....
        /*0088*/ 	.word	0x05000014


	//   ....[24]....
        /*008c*/ 	.word	0x05000014


	//   ....[25]....
        /*0090*/ 	.word	0x05000014


	//   ....[26]....
        /*0094*/ 	.word	0x05000014


	//   ....[27]....
        /*0098*/ 	.word	0x05000014


	//   ....[28]....
        /*009c*/ 	.word	0x05000014


	//   ....[29]....
        /*00a0*/ 	.word	0x05000014


	//----- nvinfo : EIATTR_COOP_GROUP_INSTR_OFFSETS
	.align		4
.L_4049:
        /*00a4*/ 	.byte	0x04, 0x28
        /*00a6*/ 	.short	(.L_4051 - .L_4050)


	//   ....[0]....
.L_4050:
        /*00a8*/ 	.word	0x00000ab0


	//   ....[1]....
        /*00ac*/ 	.word	0x00000ac0


	//   ....[2]....
        /*00b0*/ 	.word	0x00000ad0


	//   ....[3]....
        /*00b4*/ 	.word	0x00000b00


	//   ....[4]....
        /*00b8*/ 	.word	0x00000b20


	//   ....[5]....
        /*00bc*/ 	.word	0x00000b30


	//   ....[6]....
        /*00c0*/ 	.word	0x00000b60


	//   ....[7]....
        /*00c4*/ 	.word	0x00000b80


	//   ....[8]....
        /*00c8*/ 	.word	0x00000b90


	//   ....[9]....
        /*00cc*/ 	.word	0x00000bc0


	//   ....[10]....
        /*00d0*/ 	.word	0x00000be0


	//   ....[11]....
        /*00d4*/ 	.word	0x00000bf0


	//   ....[12]....
        /*00d8*/ 	.word	0x00000c20


	//   ....[13]....
        /*00dc*/ 	.word	0x00000c40


	//   ....[14]....
        /*00e0*/ 	.word	0x00000c50


	//   ....[15]....
        /*00e4*/ 	.word	0x00000eb0


	//   ....[16]....
        /*00e8*/ 	.word	0x00000f20


	//   ....[17]....
        /*00ec*/ 	.word	0x00000f90


	//   ....[18]....
        /*00f0*/ 	.word	0x00001000


	//   ....[19]....
        /*00f4*/ 	.word	0x00001070


	//   ....[20]....
        /*00f8*/ 	.word	0x000010d0


	//   ....[21]....
        /*00fc*/ 	.word	0x00001140


	//   ....[22]....
        /*0100*/ 	.word	0x000011b0


	//   ....[23]....
        /*0104*/ 	.word	0x00001220


	//   ....[24]....
        /*0108*/ 	.word	0x00001290


	//   ....[25]....
        /*010c*/ 	.word	0x000012f0


	//   ....[26]....
        /*0110*/ 	.word	0x00001360


	//   ....[27]....
        /*0114*/ 	.word	0x000013d0


	//   ....[28]....
        /*0118*/ 	.word	0x00001440


	//   ....[29]....
        /*011c*/ 	.word	0x000014b0


	//----- nvinfo : EIATTR_EXIT_INSTR_OFFSETS
	.align		4
.L_4051:
        /*0120*/ 	.byte	0x04, 0x1c
        /*0122*/ 	.short	(.L_4053 - .L_4052)


	//   ....[0]....
.L_4052:
        /*0124*/ 	.word	0x00000070


	//   ....[1]....
        /*0128*/ 	.word	0x00000e50


	//----- nvinfo : EIATTR_MAX_THREADS
	.align		4
.L_4053:
        /*012c*/ 	.byte	0x04, 0x05
        /*012e*/ 	.short	(.L_4055 - .L_4054)
.L_4054:
        /*0130*/ 	.word	0x00000400
        /*0134*/ 	.word	0x00000001
        /*0138*/ 	.word	0x00000001


	//----- nvinfo : EIATTR_CRS_STACK_SIZE
	.align		4
.L_4055:
        /*013c*/ 	.byte	0x04, 0x1e
        /*013e*/ 	.short	(.L_4057 - .L_4056)
.L_4056:
        /*0140*/ 	.word	0x00000000


	//----- nvinfo : EIATTR_CBANK_PARAM_SIZE
	.align		4
.L_4057:
        /*0144*/ 	.byte	0x03, 0x19
        /*0146*/ 	.short	0x0128


	//----- nvinfo : EIATTR_PARAM_CBANK
	.align		4
        /*0148*/ 	.byte	0x04, 0x0a
        /*014a*/ 	.short	(.L_4059 - .L_4058)
	.align		4
.L_4058:
        /*014c*/ 	.word	index@(.nv.constant0._ZN10layer_norm22ln_bwd_finalize_kernelINS_22Kernel_traits_finalizeILj2048Ef6__halffS2_fjLb1ELj1024ELj4ENS_18Kernel_traits_baseILj2048EfS2_fS2_fjLj1024EEEEELb1ELb1EEEvNS_9BwdParamsE)
        /*0150*/ 	.short	0x0210
        /*0152*/ 	.short	0x0128


	//----- nvinfo : EIATTR_SW_WAR
	.align		4
.L_4059:
        /*0154*/ 	.byte	0x04, 0x36
        /*0156*/ 	.short	(.L_4061 - .L_4060)
.L_4060:
        /*0158*/ 	.word	0x00000008
.L_4061:


//--------------------- .nv.info._ZN10layer_norm13ln_bwd_kernelINS_13Kernel_traitsIf6__halffS2_fjLj2048ELj1ELj1ELj4ELj16ENS_18Kernel_traits_baseILj2048EfS2_fS2_fjLj128EEEEELb1ELb1ELb1ELb1EEEvNS_9BwdParamsE --------------------------
	.section	.nv.info._ZN10layer_norm13ln_bwd_kernelINS_13Kernel_traitsIf6__halffS2_fjLj2048ELj1ELj1ELj4ELj16ENS_18Kernel_traits_baseILj2048EfS2_fS2_fjLj128EEEEELb1ELb1ELb1ELb1EEEvNS_9BwdParamsE,"",@"SHT_CUDA_INFO"
	.sectionflags	@""
	.align	4


	//----- nvinfo : EIATTR_CUDA_API_VERSION
	.align		4
        /*0000*/ 	.byte	0x04, 0x37
        /*0002*/ 	.short	(.L_4063 - .L_4062)
.L_4062:
        /*0004*/ 	.word	0x00000082


	//----- nvinfo : EIATTR_KPARAM_INFO
	.align		4
.L_4063:
        /*0008*/ 	.byte	0x04, 0x17
        /*000a*/ 	.short	(.L_4065 - .L_4064)
.L_4064:
        /*000c*/ 	.word	0x00000000
        /*0010*/ 	.short	0x0000
        /*0012*/ 	.short	0x0000
        /*0014*/ 	.byte	0x00, 0xf0, 0xa1, 0x04


	//----- nvinfo : EIATTR_SPARSE_MMA_MASK
	.align		4
.L_4065:
        /*0018*/ 	.byte	0x03, 0x50
        /*001a*/ 	.short	0x0000


	//----- nvinfo : EIATTR_MAXREG_COUNT
	.align		4
        /*001c*/ 	.byte	0x03, 0x1b
        /*001e*/ 	.short	0x00ff


	//----- nvinfo : EIATTR_NUM_BARRIERS
	.align		4
        /*0020*/ 	.byte	0x02, 0x4c
        /*0022*/ 	.byte	0x01
	.zero		1


	//----- nvinfo : EIATTR_MERCURY_ISA_VERSION
	.align		4
        /*0024*/ 	.byte	0x03, 0x5f
        /*0026*/ 	.short	0x0101


	//----- nvinfo : EIATTR_COOP_GROUP_MASK_REGIDS
	.align		4
        /*0028*/ 	.byte	0x04, 0x29
        /*002a*/ 	.short	(.L_4067 - .L_4066)


	//   ....[0]....
.L_4066:
        /*002c*/ 	.word	0xffffffff


	//   ....[1]....
        /*0030*/ 	.word	0xffffffff


	//   ....[2]....
        /*0034*/ 	.word	0xffffffff


	//   ....[3]....
        /*0038*/ 	.word	0xffffffff


	//   ....[4]....
        /*003c*/ 	.word	0xffffffff


	//   ....[5]....
        /*0040*/ 	.word	0xffffffff


	//   ....[6]....
        /*0044*/ 	.word	0xffffffff


	//   ....[7]....
        /*0048*/ 	.word	0xffffffff


	//   ....[8]....
        /*004c*/ 	.word	0xffffffff


	//   ....[9]....
        /*0050*/ 	.word	0xffffffff


	//   ....[10]....
        /*0054*/ 	.word	0x05000087


	//   ....[11]....
        /*0058*/ 	.word	0x05000087


	//   ....[12]....
        /*005c*/ 	.word	0x05000087


	//   ....[13]....
        /*0060*/ 	.word	0x05000087


	//   ....[14]....
        /*0064*/ 	.word	0x05000087


	//   ....[15]....
        /*0068*/ 	.word	0x05000087


	//   ....[16]....
        /*006c*/ 	.word	0x05000087


	//   ....[17]....
        /*0070*/ 	.word	0x05000087


	//   ....[18]....
        /*0074*/ 	.word	0x05000087


	//   ....[19]....
        /*0078*/ 	.word	0x05000087


	//----- nvinfo : EIATTR_COOP_GROUP_INSTR_OFFSETS
	.align		4
.L_4067:
        /*007c*/ 	.byte	0x04, 0x28
        /*007e*/ 	.short	(.L_4069 - .L_4068)


	//   ....[0]....
.L_4068:
        /*0080*/ 	.word	0x00001330


	//   ....[1]....
        /*0084*/ 	.word	0x00001340


	//   ....[2]....
        /*0088*/ 	.word	0x00001370


	//   ....[3]....
        /*008c*/ 	.word	0x00001380


	//   ....[4]....
        /*0090*/ 	.word	0x000013b0


	//   ....[5]....
        /*0094*/ 	.word	0x000013c0


	//   ....[6]....
        /*0098*/ 	.word	0x000013f0


	//   ....[7]....
        /*009c*/ 	.word	0x00001400


	//   ....[8]....
        /*00a0*/ 	.word	0x00001430


	//   ....[9]....
        /*00a4*/ 	.word	0x00001440


	//   ....[10]....
        /*00a8*/ 	.word	0x00003710


	//   ....[11]....
        /*00ac*/ 	.word	0x00003760


	//   ....[12]....
        /*00b0*/ 	.word	0x000037d0


	//   ....[13]....
        /*00b4*/ 	.word	0x00003830


	//   ....[14]....
        /*00b8*/ 	.word	0x000038a0


	//   ....[15]....
        /*00bc*/ 	.word	0x00003900


	//   ....[16]....
        /*00c0*/ 	.word	0x00003970


	//   ....[17]....
        /*00c4*/ 	.word	0x000039d0


	//   ....[18]....
        /*00c8*/ 	.word	0x00003a40


	//   ....[19]....
        /*00cc*/ 	.word	0x00003aa0


	//----- nvinfo : EIATTR_EXIT_INSTR_OFFSETS
	.align		4
.L_4069:
        /*00d0*/ 	.byte	0x04, 0x1c
        /*00d2*/ 	.short	(.L_4071 - .L_4070)


	//   ....[0]....
.L_4070:
        /*00d4*/ 	.word	0x000036b0


	//----- nvinfo : EIATTR_MAX_THREADS
	.align		4
.L_4071:
        /*00d8*/ 	.byte	0x04, 0x05
        /*00da*/ 	.short	(.L_4073 - .L_4072)
.L_4072:
        /*00dc*/ 	.word	0x00000080
        /*00e0*/ 	.word	0x00000001
        /*00e4*/ 	.word	0x00000001


	//----- nvinfo : EIATTR_CRS_STACK_SIZE
	.align		4
.L_4073:
        /*00e8*/ 	.byte	0x04, 0x1e
        /*00ea*/ 	.short	(.L_4075 - .L_4074)
.L_4074:
        /*00ec*/ 	.word	0x00000000


	//----- nvinfo : EIATTR_CBANK_PARAM_SIZE
	.align		4
.L_4075:
        /*00f0*/ 	.byte	0x03, 0x19
        /*00f2*/ 	.short	0x0128


	//----- nvinfo : EIATTR_PARAM_CBANK
	.align		4
        /*00f4*/ 	.byte	0x04, 0x0a
        /*00f6*/ 	.short	(.L_4077 - .L_4076)
	.align		4
.L_4076:
        /*00f8*/ 	.word	index@(.nv.constant0._ZN10layer_norm13ln_bwd_kernelINS_13Kernel_traitsIf6__halffS2_fjLj2048ELj1ELj1ELj4ELj16ENS_18Kernel_traits_baseILj2048EfS2_fS2_fjLj128EEEEELb1ELb1ELb1ELb1EEEvNS_9BwdParamsE)
        /*00fc*/ 	.short	0x0210
        /*00fe*/ 	.short	0x0128


	//----- nvinfo : EIATTR_SW_WAR
	.align		4
.L_4077:
        /*0100*/ 	.byte	0x04, 0x36
        /*0102*/ 	.short	(.L_4079 - .L_4078)
.L_4078:
        /*0104*/ 	.word	0x00000008
.L_4079:


//--------------------- .nv.info._ZN10layer_norm13ln_bwd_kernelINS_13Kernel_traitsI6__halfffffjLj2048ELj1ELj1ELj4ELj16ENS_18Kernel_traits_baseILj2048ES2_ffffjLj128EEEEELb0ELb0ELb0ELb0EEEvNS_9BwdParamsE --------------------------
	.section	.nv.info._ZN10layer_norm13ln_bwd_kernelINS_13Kernel_traitsI6__halfffffjLj2048ELj1ELj1ELj4ELj16ENS_18Kernel_traits_baseILj2048ES2_ffffjLj128EEEEELb0ELb0ELb0ELb0EEEvNS_9BwdParamsE,"",@"SHT_CUDA_INFO"
	.sectionflags	@""
	.align	4


	//----- nvinfo : EIATTR_CUDA_API_VERSION
	.align		4
        /*0000*/ 	.byte	0x04, 0x37
        /*0002*/ 	.short	(.L_4081 - .L_4080)
.L_4080:
        /*0004*/ 	.word	0x00000082


	//----- nvinfo : EIATTR_KPARAM_INFO
	.align		4
.L_4081:
        /*0008*/ 	.byte	0x04, 0x17
        /*000a*/ 	.short	(.L_4083 - .L_4082)
.L_4082:
        /*000c*/ 	.word	0x00000000
        /*0010*/ 	.short	0x0000
        /*0012*/ 	.short	0x0000
        /*0014*/ 	.byte	0x00, 0xf0, 0xa1, 0x04


	//----- nvinfo : EIATTR_SPARSE_MMA_MASK
	.align		4
.L_4083:
        /*0018*/ 	.byte	0x03, 0x50
        /*001a*/ 	.short	0x0000


	//----- nvinfo : EIATTR_MAXREG_COUNT
	.align		4
        /*001c*/ 	.byte	0x03, 0x1b
        /*001e*/ 	.short	0x00ff


	//----- nvinfo : EIATTR_NUM_BARRIERS
	.align		4
        /*0020*/ 	.byte	0x02, 0x4c
        /*0022*/ 	.byte	0x01
	.zero		1


	//----- nvinfo : EIATTR_MERCURY_ISA_VERSION
	.align		4
        /*0024*/ 	.byte	0x03, 0x5f
        /*0026*/ 	.short	0x0101


	//----- nvinfo : EIATTR_COOP_GROUP_MASK_REGIDS
	.align		4
        /*0028*/ 	.byte	0x04, 0x29
        /*002a*/ 	.short	(.L_4085 - .L_4084)


	//   ....[0]....
.L_4084:
        /*002c*/ 	.word	0xffffffff


	//   ....[1]....
        /*0030*/ 	.word	0xffffffff


	//   ....[2]....
        /*0034*/ 	.word	0xffffffff


	//   ....[3]....
        /*0038*/ 	.word	0xffffffff


	//   ....[4]....
        /*003c*/ 	.word	0xffffffff


	//   ....[5]....
        /*0040*/ 	.word	0xffffffff


	//   ....[6]....
        /*0044*/ 	.word	0xffffffff


	//   ....[7]....
        /*0048*/ 	.word	0xffffffff


	//   ....[8]....
        /*004c*/ 	.word	0xffffffff


	//   ....[9]....
        /*0050*/ 	.word	0xffffffff


	//   ....[10]....
        /*0054*/ 	.word	0x05000077


	//   ....[11]....
        /*0058*/ 	.word	0x05000077


	//   ....[12]....
        /*005c*/ 	.word	0x05000077


	//   ....[13]....
        /*0060*/ 	.word	0x05000077


	//   ....[14]....
        /*0064*/ 	.word	0x05000077


	//   ....[15]....
        /*0068*/ 	.word	0x05000077


	//   ....[16]....
        /*006c*/ 	.word	0x05000077


	//   ....[17]....
        /*0070*/ 	.word	0x05000077


	//   ....[18]....
        /*0074*/ 	.word	0x05000077


	//   ....[19]....
        /*0078*/ 	.word	0x05000077


	//----- nvinfo : EIATTR_COOP_GROUP_INSTR_OFFSETS
	.align		4
.L_4085:
        /*007c*/ 	.byte	0x04, 0x28
        /*007e*/ 	.short	(.L_4087 - .L_4086)


	//   ....[0]....
.L_4086:
        /*0080*/ 	.word	0x000012a0


	//   ....[1]....
        /*0084*/ 	.word	0x000012b0


	//   ....[2]....
        /*0088*/ 	.word	0x000012e0


	//   ....[3]....
        /*008c*/ 	.word	0x000012f0


	//   ....[4]....
        /*0090*/ 	.word	0x00001320


	//   ....[5]....
        /*0094*/ 	.word	0x00001330


	//   ....[6]....
        /*0098*/ 	.word	0x00001360


	//   ....[7]....
        /*009c*/ 	.word	0x00001370


	//   ....[8]....
        /*00a0*/ 	.word	0x000013a0


	//   ....[9]....
        /*00a4*/ 	.word	0x000013b0


	//   ....[10]....
        /*00a8*/ 	.word	0x00002190


	//   ....[11]....
        /*00ac*/ 	.word	0x000021e0


	//   ....[12]....
        /*00b0*/ 	.word	0x00002250


	//   ....[13]....
        /*00b4*/ 	.word	0x000022b0


	//   ....[14]....
        /*00b8*/ 	.word	0x00002320


	//   ....[15]....
        /*00bc*/ 	.word	0x00002380


	//   ....[16]....
        /*00c0*/ 	.word	0x000023f0


	//   ....[17]....
        /*00c4*/ 	.word	0x00002450


	//   ....[18]....
        /*00c8*/ 	.word	0x000024c0


	//   ....[19]....
        /*00cc*/ 	.word	0x00002520


	//----- nvinfo : EIATTR_EXIT_INSTR_OFFSETS
	.align		4
.L_4087:
        /*00d0*/ 	.byte	0x04, 0x1c
        /*00d2*/ 	.short	(.L_4089 - .L_4088)


	//   ....[0]....
.L_4088:
        /*00d4*/ 	.word	0x000020b0


	//   ....[1]....
        /*00d8*/ 	.word	0x00002130


	//----- nvinfo : EIATTR_MAX_THREADS
	.align		4
.L_4089:
        /*00dc*/ 	.byte	0x04, 0x05
        /*00de*/ 	.short	(.L_4091 - .L_4090)
.L_4090:
        /*00e0*/ 	.word	0x00000080
        /*00e4*/ 	.word	0x00000001
        /*00e8*/ 	.word	0x00000001


	//----- nvinfo : EIATTR_CRS_STACK_SIZE
	.align		4
.L_4091:
        /*00ec*/ 	.byte	0x04, 0x1e
        /*00ee*/ 	.short	(.L_4093 - .L_4092)
.L_4092:
        /*00f0*/ 	.word	0x00000000


	//----- nvinfo : EIATTR_CBANK_PARAM_SIZE
	.align		4
.L_4093:
        /*00f4*/ 	.byte	0x03, 0x19
        /*00f6*/ 	.short	0x0128


	//----- nvinfo : EIATTR_PARAM_CBANK
	.align		4
        /*00f8*/ 	.byte	0x04, 0x0a
        /*00fa*/ 	.short	(.L_4095 - .L_4094)
	.align		4
.L_4094:
        /*00fc*/ 	.word	index@(.nv.constant0._ZN10layer_norm13ln_bwd_kernelINS_13Kernel_traitsI6__halfffffjLj2048ELj1ELj1ELj4ELj16ENS_18Kernel_traits_baseILj2048ES2_ffffjLj128EEEEELb0ELb0ELb0ELb0EEEvNS_9BwdParamsE)
        /*0100*/ 	.short	0x0210
        /*0102*/ 	.short	0x0128


	//----- nvinfo : EIATTR_SW_WAR
	.align		4
.L_4095:
        /*0104*/ 	.byte	0x04, 0x36
        /*0106*/ 	.short	(.L_4097 - .L_4096)
.L_4096:
        /*0108*/ 	.word	0x00000008
.L_4097:


//--------------------- .nv.info._ZN10layer_norm13ln_bwd_kernelINS_13Kernel_traitsI6__halfffffjLj2048ELj1ELj1ELj4ELj16ENS_18Kernel_traits_baseILj2048ES2_ffffjLj128EEEEELb0ELb0ELb0ELb1EEEvNS_9BwdParamsE --------------------------
	.section	.nv.info._ZN10layer_norm13ln_bwd_kernelINS_13Kernel_traitsI6__halfffffjLj2048ELj1ELj1ELj4ELj16ENS_18Kernel_traits_baseILj2048ES2_ffffjLj128EEEEELb0ELb0ELb0ELb1EEEvNS_9BwdParamsE,"",@"SHT_CUDA_INFO"
	.sectionflags	@""
	.align	4


	//----- nvinfo : EIATTR_CUDA_API_VERSION
	.align		4
        /*0000*/ 	.byte	0x04, 0x37
        /*0002*/ 	.short	(.L_4099 - .L_4098)
.L_4098:
        /*0004*/ 	.word	0x00000082


	//----- nvinfo : EIATTR_KPARAM_INFO
	.align		4
.L_4099:
        /*0008*/ 	.byte	0x04, 0x17
        /*000a*/ 	.short	(.L_4101 - .L_4100)
.L_4100:
        /*000c*/ 	.word	0x00000000
        /*0010*/ 	.short	0x0000
        /*0012*/ 	.short	0x0000
        /*0014*/ 	.byte	0x00, 0xf0, 0xa1, 0x04


	//----- nvinfo : EIATTR_SPARSE_MMA_MASK
	.align		4
.L_4101:
        /*0018*/ 	.byte	0x03, 0x50
        /*001a*/ 	.short	0x0000


	//----- nvinfo : EIATTR_MAXREG_COUNT
	.align		4
        /*001c*/ 	.byte	0x03, 0x1b
        /*001e*/ 	.short	0x00ff


	//----- nvinfo : EIATTR_NUM_BARRIERS
	.align		4
        /*0020*/ 	.byte	0x02, 0x4c
        /*0022*/ 	.byte	0x01
	.zero		1


	//----- nvinfo : EIATTR_MERCURY_ISA_VERSION
	.align		4
        /*0024*/ 	.byte	0x03, 0x5f
        /*0026*/ 	.short	0x0101


	//----- nvinfo : EIATTR_COOP_GROUP_MASK_REGIDS
	.align		4
        /*0028*/ 	.byte	0x04, 0x29
        /*002a*/ 	.short	(.L_4103 - .L_4102)


	//   ....[0]....
.L_4102:
        /*002c*/ 	.word	0xffffffff


	//   ....[1]....
        /*0030*/ 	.word	0xffffffff


	//   ....[2]....
        /*0034*/ 	.word	0xffffffff


	//   ....[3]....
        /*0038*/ 	.word	0xffffffff


	//   ....[4]....
        /*003c*/ 	.word	0xffffffff


	//   ....[5]....
        /*0040*/ 	.word	0xffffffff


	//   ....[6]....
        /*0044*/ 	.word	0xffffffff


	//   ....[7]....
        /*0048*/ 	.word	0xffffffff


	//   ....[8]....
        /*004c*/ 	.word	0xffffffff


	//   ....[9]....
        /*0050*/ 	.word	0xffffffff


	//   ....[10]....
        /*0054*/ 	.word	0x0500002c


	//   ....[11]....
        /*0058*/ 	.word	0x0500002c


	//   ....[12]....
        /*005c*/ 	.word	0x0500002c


	//   ....[13]....
        /*0060*/ 	.word	0x0500002c


	//   ....[14]....
        /*0064*/ 	.word	0x0500002c


	//   ....[15]....
        /*0068*/ 	.word	0x0500002c


	//   ....[16]....
        /*006c*/ 	.word	0x0500002c


	//   ....[17]....
        /*0070*/ 	.word	0x0500002c


	//   ....[18]....
        /*0074*/ 	.word	0x0500002c


	//   ....[19]....
        /*0078*/ 	.word	0x0500002c


	//----- nvinfo : EIATTR_COOP_GROUP_INSTR_OFFSETS
	.align		4
.L_4103:
        /*007c*/ 	.byte	0x04, 0x28
        /*007e*/ 	.short	(.L_4105 - .L_4104)


	//   ....[0]....
.L_4104:
        /*0080*/ 	.word	0x00000fe0


	//   ....[1]....
        /*0084*/ 	.word	0x00000ff0


	//   ....[2]....
        /*0088*/ 	.word	0x00001020


	//   ....[3]....
        /*008c*/ 	.word	0x00001030


	//   ....[4]....
        /*0090*/ 	.word	0x00001060


	//   ....[5]....
        /*0094*/ 	.word	0x00001070


	//   ....[6]....
        /*0098*/ 	.word	0x000010a0


	//   ....[7]....
        /*009c*/ 	.word	0x000010b0


	//   ....[8]....
        /*00a0*/ 	.word	0x000010e0


	//   ....[9]....
        /*00a4*/ 	.word	0x000010f0


	//   ....[10]....
        /*00a8*/ 	.word	0x00001ed0


	//   ....[11]....
        /*00ac*/ 	.word	0x00001f20


	//   ....[12]....
        /*00b0*/ 	.word	0x00001f90


	//   ....[13]....
        /*00b4*/ 	.word	0x00001ff0


	//   ....[14]....
        /*00b8*/ 	.word	0x00002060


	//   ....[15]....
        /*00bc*/ 	.word	0x000020c0


	//   ....[16]....
        /*00c0*/ 	.word	0x00002130


	//   ....[17]....
        /*00c4*/ 	.word	0x00002190


	//   ....[18]....
        /*00c8*/ 	.word	0x00002200


	//   ....[19]....
        /*00cc*/ 	.word	0x00002260


	//----- nvinfo : EIATTR_EXIT_INSTR_OFFSETS
	.align		4
.L_4105:
        /*00d0*/ 	.byte	0x04, 0x1c
        /*00d2*/ 	.short	(.L_4107 - .L_4106)


	//   ....[0]....
.L_4106:
        /*00d4*/ 	.word	0x00001e70


	//----- nvinfo : EIATTR_MAX_THREADS
	.align		4
.L_4107:
        /*00d8*/ 	.byte	0x04, 0x05
        /*00da*/ 	.short	(.L_4109 - .L_4108)
.L_4108:
        /*00dc*/ 	.word	0x00000080
        /*00e0*/ 	.word	0x00000001
        /*00e4*/ 	.word	0x00000001


	//----- nvinfo : EIATTR_CRS_STACK_SIZE
	.align		4
.L_4109:
        /*00e8*/ 	.byte	0x04, 0x1e
        /*00ea*/ 	.short	(.L_4111 - .L_4110)
.L_4110:
        /*00ec*/ 	.word	0x00000000


	//----- nvinfo : EIATTR_CBANK_PARAM_SIZE
	.align		4
.L_4111:
        /*00f0*/ 	.byte	0x03, 0x19
        /*00f2*/ 	.short	0x0128


	//----- nvinfo : EIATTR_PARAM_CBANK
	.align		4
        /*00f4*/ 	.byte	0x04, 0x0a
        /*00f6*/ 	.short	(.L_4113 - .L_4112)
	.align		4
.L_4112:
        /*00f8*/ 	.word	index@(.nv.constant0._ZN10layer_norm13ln_bwd_kernelINS_13Kernel_traitsI6__halfffffjLj2048ELj1ELj1ELj4ELj16ENS_18Kernel_traits_baseILj2048ES2_ffffjLj128EEEEELb0ELb0ELb0ELb1EEEvNS_9BwdParamsE)
        /*00fc*/ 	.short	0x0210
        /*00fe*/ 	.short	0x0128


	//----- nvinfo : EIATTR_SW_WAR
	.align		4
.L_4113:
        /*0100*/ 	.byte	0x04, 0x36
        /*0102*/ 	.short	(.L_4115 - .L_4114)
.L_4114:
        /*0104*/ 	.word	0x00000008
.L_4115:


//--------------------- .nv.info._ZN10layer_norm13ln_bwd_kernelINS_13Kernel_traitsI6__halfffffjLj2048ELj1ELj1ELj4ELj16ENS_18Kernel_traits_baseILj2048ES2_ffffjLj128EEEEELb0ELb0ELb1ELb0EEEvNS_9BwdParamsE --------------------------
	.section	.nv.info._ZN10layer_norm13ln_bwd_kernelINS_13Kernel_traitsI6__halfffffjLj2048ELj1ELj1ELj4ELj16ENS_18Kernel_traits_baseILj2048ES2_ffffjLj128EEEEELb0ELb0ELb1ELb0EEEvNS_9BwdParamsE,"",@"SHT_CUDA_INFO"
	.sectionflags	@""
	.align	4


	//----- nvinfo : EIATTR_CUDA_API_VERSION
	.align		4
        /*0000*/ 	.byte	0x04, 0x37
        /*0002*/ 	.short	(.L_4117 - .L_4116)
.L_4116:
        /*0004*/ 	.word	0x00000082


	//----- nvinfo : EIATTR_KPARAM_INFO
	.align		4
.L_4117:
        /*0008*/ 	.byte	0x04, 0x17
        /*000a*/ 	.short	(.L_4119 - .L_4118)
.L_4118:
        /*000c*/ 	.word	0x00000000
        /*0010*/ 	.short	0x0000
        /*0012*/ 	.short	0x0000
        /*0014*/ 	.byte	0x00, 0xf0, 0xa1, 0x04


	//----- nvinfo : EIATTR_SPARSE_MMA_MASK
	.align		4
.L_4119:
        /*0018*/ 	.byte	0x03, 0x50
        /*001a*/ 	.short	0x0000


	//----- nvinfo : EIATTR_MAXREG_COUNT
	.align		4
        /*001c*/ 	.byte	0x03, 0x1b
        /*001e*/ 	.short	0x00ff


	//----- nvinfo : EIATTR_NUM_BARRIERS
	.align		4
        /*0020*/ 	.byte	0x02, 0x4c
        /*0022*/ 	.byte	0x01
	.zero		1


	//----- nvinfo : EIATTR_MERCURY_ISA_VERSION
	.align		4
        /*0024*/ 	.byte	0x03, 0x5f
        /*0026*/ 	.short	0x0101


	//----- nvinfo : EIATTR_COOP_GROUP_MASK_REGIDS
	.align		4
        /*0028*/ 	.byte	0x04, 0x29
        /*002a*/ 	.short	(.L_4121 - .L_4120)


	//   ....[0]....
.L_4120:
        /*002c*/ 	.word	0xffffffff


	//   ....[1]....
        /*0030*/ 	.word	0xffffffff


	//   ....[2]....
        /*0034*/ 	.word	0xffffffff


	//   ....[3]....
        /*0038*/ 	.word	0xffffffff


	//   ....[4]....
        /*003c*/ 	.word	0xffffffff


	//   ....[5]....
        /*0040*/ 	.word	0xffffffff


	//   ....[6]....
        /*0044*/ 	.word	0xffffffff


	//   ....[7]....
        /*0048*/ 	.word	0xffffffff


	//   ....[8]....
        /*004c*/ 	.word	0xffffffff


	//   ....[9]....
        /*0050*/ 	.word	0xffffffff


	//   ....[10]....
        /*0054*/ 	.word	0x0500007f


	//   ....[11]....
        /*0058*/ 	.word	0x0500007f


	//   ....[12]....
        /*005c*/ 	.word	0x0500007f


	//   ....[13]....
        /*0060*/ 	.word	0x0500007f


	//   ....[14]....
        /*0064*/ 	.word	0x0500007f


	//   ....[15]....
        /*0068*/ 	.word	0x0500007f


	//   ....[16]....
        /*006c*/ 	.word	0x0500007f


	//   ....[17]....
        /*0070*/ 	.word	0x0500007f


	//   ....[18]....
        /*0074*/ 	.word	0x0500007f


	//   ....[19]....
        /*0078*/ 	.word	0x0500007f


	//----- nvinfo : EIATTR_COOP_GROUP_INSTR_OFFSETS
	.align		4
.L_4121:
        /*007c*/ 	.byte	0x04, 0x28
        /*007e*/ 	.short	(.L_4123 - .L_4122)


	//   ....[0]....
.L_4122:
        /*0080*/ 	.word	0x00001550


	//   ....[1]....
        /*0084*/ 	.word	0x00001560


	//   ....[2]....
        /*0088*/ 	.word	0x00001590


	//   ....[3]....
        /*008c*/ 	.word	0x000015a0


	//   ....[4]....
        /*0090*/ 	.word	0x000015d0


	//   ....[5]....
        /*0094*/ 	.word	0x000015e0


	//   ....[6]....
        /*0098*/ 	.word	0x00001610


	//   ....[7]....
        /*009c*/ 	.word	0x00001620


	//   ....[8]....
        /*00a0*/ 	.word	0x00001650


	//   ....[9]....
        /*00a4*/ 	.word	0x00001660


	//   ....[10]....
        /*00a8*/ 	.word	0x00002fc0


	//   ....[11]....
        /*00ac*/ 	.word	0x00003010


	//   ....[12]....
        /*00b0*/ 	.word	0x00003080


	//   ....[13]....
        /*00b4*/ 	.word	0x000030e0


	//   ....[14]....
        /*00b8*/ 	.word	0x00003150


	//   ....[15]....
        /*00bc*/ 	.word	0x000031b0


	//   ....[16]....
        /*00c0*/ 	.word	0x00003220


	//   ....[17]....
        /*00c4*/ 	.word	0x00003280


	//   ....[18]....
        /*00c8*/ 	.word	0x000032f0


	//   ....[19]....
        /*00cc*/ 	.word	0x00003350


	//----- nvinfo : EIATTR_EXIT_INSTR_OFFSETS
	.align		4
.L_4123:
        /*00d0*/ 	.byte	0x04, 0x1c
        /*00d2*/ 	.short	(.L_4125 - .L_4124)


	//   ....[0]....
.L_4124:
        /*00d4*/ 	.word	0x00002ee0


	//   ....[1]....
        /*00d8*/ 	.word	0x00002f60


	//----- nvinfo : EIATTR_MAX_THREADS
	.align		4
.L_4125:
        /*00dc*/ 	.byte	0x04, 0x05
        /*00de*/ 	.short	(.L_4127 - .L_4126)
.L_4126:
        /*00e0*/ 	.word	0x00000080
        /*00e4*/ 	.word	0x00000001
        /*00e8*/ 	.word	0x00000001


	//----- nvinfo : EIATTR_CRS_STACK_SIZE
	.align		4
.L_4127:
        /*00ec*/ 	.byte	0x04, 0x1e
        /*00ee*/ 	.short	(.L_4129 - .L_4128)
.L_4128:
        /*00f0*/ 	.word	0x00000000


	//----- nvinfo : EIATTR_CBANK_PARAM_SIZE
	.align		4
.L_4129:
        /*00f4*/ 	.byte	0x03, 0x19
        /*00f6*/ 	.short	0x0128


	//----- nvinfo : EIATTR_PARAM_CBANK
	.align		4
        /*00f8*/ 	.byte	0x04, 0x0a
        /*00fa*/ 	.short	(.L_4131 - .L_4130)
	.align		4
.L_4130:
        /*00fc*/ 	.word	index@(.nv.constant0._ZN10layer_norm13ln_bwd_kernelINS_13Kernel_traitsI6__halfffffjLj2048ELj1ELj1ELj4ELj16ENS_18Kernel_traits_baseILj2048ES2_ffffjLj128EEEEELb0ELb0ELb1ELb0EEEvNS_9BwdParamsE)
        /*0100*/ 	.short	0x0210
        /*0102*/ 	.short	0x0128


	//----- nvinfo : EIATTR_SW_WAR
	.align		4
.L_4131:
        /*0104*/ 	.byte	0x04, 0x36
        /*0106*/ 	.short	(.L_4133 - .L_4132)
.L_4132:
        /*0108*/ 	.word	0x00000008
.L_4133:


//--------------------- .nv.info._ZN10layer_norm13ln_bwd_kernelINS_13Kernel_traitsI6__halfffffjLj2048ELj1ELj1ELj4ELj16ENS_18Kernel_traits_baseILj2048ES2_ffffjLj128EEEEELb0ELb0ELb1ELb1EEEvNS_9BwdParamsE --------------------------
	.section	.nv.info._ZN10layer_norm13ln_bwd_kernelINS_13Kernel_traitsI6__halfffffjLj2048ELj1ELj1ELj4ELj16ENS_18Kernel_traits_baseILj2048ES2_ffffjLj128EEEEELb0ELb0ELb1ELb1EEEvNS_9BwdParamsE,"",@"SHT_CUDA_INFO"
	.sectionflags	@""
	.align	4


	//----- nvinfo : EIATTR_CUDA_API_VERSION
	.align		4
        /*0000*/ 	.byte	0x04, 0x37
        /*0002*/ 	.short	(.L_4135 - .L_4134)
.L_4134:
        /*0004*/ 	.word	0x00000082


	//----- nvinfo : EIATTR_KPARAM_INFO
	.align		4
.L_4135:
        /*0008*/ 	.byte	0x04, 0x17
        /*000a*/ 	.short	(.L_4137 - .L_4136)
.L_4136:
        /*000c*/ 	.word	0x00000000
        /*0010*/ 	.short	0x0000
        /*0012*/ 	.short	0x0000
        /*0014*/ 	.byte	0x00, 0xf0, 0xa1, 0x04


	//----- nvinfo : EIATTR_SPARSE_MMA_MASK
	.align		4
.L_4137:
        /*0018*/ 	.byte	0x03, 0x50
        /*001a*/ 	.short	0x0000


	//----- nvinfo : EIATTR_MAXREG_COUNT
	.align		4
        /*001c*/ 	.byte	0x03, 0x1b
        /*001e*/ 	.short	0x00ff


	//----- nvinfo : EIATTR_NUM_BARRIERS
	.align		4
        /*0020*/ 	.byte	0x02, 0x4c
        /*0022*/ 	.byte	0x01
	.zero		1


	//----- nvinfo : EIATTR_MERCURY_ISA_VERSION
	.align		4
        /*0024*/ 	.byte	0x03, 0x5f
        /*0026*/ 	.short	0x0101


	//----- nvinfo : EIATTR_COOP_GROUP_MASK_REGIDS
	.align		4
        /*0028*/ 	.byte	0x04, 0x29
        /*002a*/ 	.short	(.L_4139 - .L_4138)


	//   ....[0]....
.L_4138:
        /*002c*/ 	.word	0xffffffff


	//   ....[1]....
        /*0030*/ 	.word	0xffffffff


	//   ....[2]....
        /*0034*/ 	.word	0xffffffff


	//   ....[3]....
        /*0038*/ 	.word	0xffffffff


	//   ....[4]....
        /*003c*/ 	.word	0xffffffff


	//   ....[5]....
        /*0040*/ 	.word	0xffffffff


	//   ....[6]....
        /*0044*/ 	.word	0xffffffff


	//   ....[7]....
        /*0048*/ 	.word	0xffffffff


	//   ....[8]....
        /*004c*/ 	.word	0xffffffff


	//   ....[9]....
        /*0050*/ 	.word	0xffffffff


	//   ....[10]....
        /*0054*/ 	.word	0x05000067


	//   ....[11]....
        /*0058*/ 	.word	0x05000067


	//   ....[12]....
        /*005c*/ 	.word	0x05000067


	//   ....[13]....
        /*0060*/ 	.word	0x05000067


	//   ....[14]....
        /*0064*/ 	.word	0x05000067


	//   ....[15]....
        /*0068*/ 	.word	0x05000067


	//   ....[16]....
        /*006c*/ 	.word	0x05000067


	//   ....[17]....
        /*0070*/ 	.word	0x05000067


	//   ....[18]....
        /*0074*/ 	.word	0x05000067


	//   ....[19]....
        /*0078*/ 	.word	0x05000067


	//----- nvinfo : EIATTR_COOP_GROUP_INSTR_OFFSETS
	.align		4
.L_4139:
        /*007c*/ 	.byte	0x04, 0x28
        /*007e*/ 	.short	(.L_4141 - .L_4140)


	//   ....[0]....
.L_4140:
        /*0080*/ 	.word	0x00001190


	//   ....[1]....
        /*0084*/ 	.word	0x000011a0


	//   ....[2]....
        /*0088*/ 	.word	0x000011d0


	//   ....[3]....
        /*008c*/ 	.word	0x000011e0


	//   ....[4]....
        /*0090*/ 	.word	0x00001210


	//   ....[5]....
        /*0094*/ 	.word	0x00001220


	//   ....[6]....
        /*0098*/ 	.word	0x00001250


	//   ....[7]....
        /*009c*/ 	.word	0x00001260


	//   ....[8]....
        /*00a0*/ 	.word	0x00001290


	//   ....[9]....
        /*00a4*/ 	.word	0x000012a0


	//   ....[10]....
        /*00a8*/ 	.word	0x00002860


	//   ....[11]....
        /*00ac*/ 	.word	0x000028b0


	//   ....[12]....
        /*00b0*/ 	.word	0x00002920


	//   ....[13]....
        /*00b4*/ 	.word	0x00002980


	//   ....[14]....
        /*00b8*/ 	.word	0x000029f0


	//   ....[15]....
        /*00bc*/ 	.word	0x00002a50


	//   ....[16]....
        /*00c0*/ 	.word	0x00002ac0


	//   ....[17]....
        /*00c4*/ 	.word	0x00002b20


	//   ....[18]....
        /*00c8*/ 	.word	0x00002b90


	//   ....[19]....
        /*00cc*/ 	.word	0x00002bf0


	//----- nvinfo : EIATTR_EXIT_INSTR_OFFSETS
	.align		4
.L_4141:
        /*00d0*/ 	.byte	0x04, 0x1c
        /*00d2*/ 	.short	(.L_4143 - .L_4142)


	//   ....[0]....
.L_4142:
        /*00d4*/ 	.word	0x00002800


	//----- nvinfo : EIATTR_MAX_THREADS
	.align		4
.L_4143:
        /*00d8*/ 	.byte	0x04, 0x05
        /*00da*/ 	.short	(.L_4145 - .L_4144)
.L_4144:
        /*00dc*/ 	.word	0x00000080
        /*00e0*/ 	.word	0x00000001
        /*00e4*/ 	.word	0x00000001


	//----- nvinfo : EIATTR_CRS_STACK_SIZE
	.align		4
.L_4145:
        /*00e8*/ 	.byte	0x04, 0x1e
        /*00ea*/ 	.short	(.L_4147 - .L_4146)
.L_4146:
        /*00ec*/ 	.word	0x00000000


	//----- nvinfo : EIATTR_CBANK_PARAM_SIZE
	.align		4
.L_4147:
        /*00f0*/ 	.byte	0x03, 0x19
        /*00f2*/ 	.short	0x0128


	//----- nvinfo : EIATTR_PARAM_CBANK
	.align		4
        /*00f4*/ 	.byte	0x04, 0x0a
        /*00f6*/ 	.short	(.L_4149 - .L_4148)
	.align		4
.L_4148:
        /*00f8*/ 	.word	index@(.nv.constant0._ZN10layer_norm13ln_bwd_kernelINS_13Kernel_traitsI6__halfffffjLj2048ELj1ELj1ELj4ELj16ENS_18Kernel_traits_baseILj2048ES2_ffffjLj128EEEEELb0ELb0ELb1ELb1EEEvNS_9BwdParamsE)
        /*00fc*/ 	.short	0x0210
        /*00fe*/ 	.short	0x0128


	//----- nvinfo : EIATTR_SW_WAR
	.align		4
.L_4149:
        /*0100*/ 	.byte	0x04, 0x36
        /*0102*/ 	.short	(.L_4151 - .L_4150)
.L_4150:
        /*0104*/ 	.word	0x00000008
.L_4151:


//--------------------- .nv.info._ZN10layer_norm13ln_bwd_kernelINS_13Kernel_traitsI6__halfffffjLj2048ELj1ELj1ELj4ELj16ENS_18Kernel_traits_baseILj2048ES2_ffffjLj128EEEEELb0ELb1ELb0ELb0EEEvNS_9BwdParamsE --------------------------
	.section	.nv.info._ZN10layer_norm13ln_bwd_kernelINS_13Kernel_traitsI6__halfffffjLj2048ELj1ELj1ELj4ELj16ENS_18Kernel_traits_baseILj2048ES2_ffffjLj128EEEEELb0ELb1ELb0ELb0EEEvNS_9BwdParamsE,"",@"SHT_CUDA_INFO"
	.sectionflags	@""
	.align	4


	//----- nvinfo : EIATTR_CUDA_API_VERSION
	.align		4
        /*0000*/ 	.byte	0x04, 0x37
        /*0002*/ 	.short	(.L_4153 - .L_4152)
.L_4152:
        /*0004*/ 	.word	0x00000082


	//----- nvinfo : EIATTR_KPARAM_INFO
	.align		4
.L_4153:
        /*0008*/ 	.byte	0x04, 0x17
        /*000a*/ 	.short	(.L_4155 - .L_4154)
.L_4154:
        /*000c*/ 	.word	0x00000000
        /*0010*/ 	.short	0x0000
        /*0012*/ 	.short	0x0000
        /*0014*/ 	.byte	0x00, 0xf0, 0xa1, 0x04


	//----- nvinfo : EIATTR_SPARSE_MMA_MASK
	.align		4
.L_4155:
        /*0018*/ 	.byte	0x03, 0x50
        /*001a*/ 	.short	0x0000


	//----- nvinfo : EIATTR_MAXREG_COUNT
	.align		4
        /*001c*/ 	.byte	0x03, 0x1b
        /*001e*/ 	.short	0x00ff


	//----- nvinfo : EIATTR_NUM_BARRIERS
	.align		4
        /*0020*/ 	.byte	0x02, 0x4c
        /*0022*/ 	.byte	0x01
	.zero		1


	//----- nvinfo : EIATTR_MERCURY_ISA_VERSION
	.align		4
        /*0024*/ 	.byte	0x03, 0x5f
        /*0026*/ 	.short	0x0101


	//----- nvinfo : EIATTR_COOP_GROUP_MASK_REGIDS
	.align		4
        /*0028*/ 	.byte	0x04, 0x29
        /*002a*/ 	.short	(.L_4157 - .L_4156)


	//   ....[0]....
.L_4156:
        /*002c*/ 	.word	0xffffffff


	//   ....[1]....
        /*0030*/ 	.word	0xffffffff


	//   ....[2]....
        /*0034*/ 	.word	0xffffffff


	//   ....[3]....
        /*0038*/ 	.word	0xffffffff


	//   ....[4]....
        /*003c*/ 	.word	0xffffffff


	//   ....[5]....
        /*0040*/ 	.word	0xffffffff


	//   ....[6]....
        /*0044*/ 	.word	0xffffffff


	//   ....[7]....
        /*0048*/ 	.word	0xffffffff


	//   ....[8]....
        /*004c*/ 	.word	0xffffffff


	//   ....[9]....
        /*0050*/ 	.word	0xffffffff


	//   ....[10]....
        /*0054*/ 	.word	0x05000097


	//   ....[11]....
        /*0058*/ 	.word	0x05000097


	//   ....[12]....
        /*005c*/ 	.word	0x05000097


	//   ....[13]....
        /*0060*/ 	.word	0x05000097


	//   ....[14]....
        /*0064*/ 	.word	0x05000097


	//   ....[15]....
        /*0068*/ 	.word	0x05000097


	//   ....[16]....
        /*006c*/ 	.word	0x05000097


	//   ....[17]....
        /*0070*/ 	.word	0x05000097


	//   ....[18]....
        /*0074*/ 	.word	0x05000097


	//   ....[19]....
        /*0078*/ 	.word	0x05000097


	//----- nvinfo : EIATTR_COOP_GROUP_INSTR_OFFSETS
	.align		4
.L_4157:
        /*007c*/ 	.byte	0x04, 0x28
        /*007e*/ 	.short	(.L_4159 - .L_4158)


	//   ....[0]....
.L_4158:
        /*0080*/ 	.word	0x00001600


	//   ....[1]....
        /*0084*/ 	.word	0x00001610


	//   ....[2]....
        /*0088*/ 	.word	0x00001640


	//   ....[3]....
        /*008c*/ 	.word	0x00001650


	//   ....[4]....
        /*0090*/ 	.word	0x00001680


	//   ....[5]....
        /*0094*/ 	.word	0x00001690


	//   ....[6]....
        /*0098*/ 	.word	0x000016c0


	//   ....[7]....
        /*009c*/ 	.word	0x000016d0


	//   ....[8]....
        /*00a0*/ 	.word	0x00001700


	//   ....[9]....
        /*00a4*/ 	.word	0x00001710


	//   ....[10]....
        /*00a8*/ 	.word	0x00002990


	//   ....[11]....
        /*00ac*/ 	.word	0x000029e0


	//   ....[12]....
        /*00b0*/ 	.word	0x00002a50


	//   ....[13]....
        /*00b4*/ 	.word	0x00002ab0


	//   ....[14]....
        /*00b8*/ 	.word	0x00002b20


	//   ....[15]....
        /*00bc*/ 	.word	0x00002b80


	//   ....[16]....
        /*00c0*/ 	.word	0x00002bf0


	//   ....[17]....
        /*00c4*/ 	.word	0x00002c50


	//   ....[18]....
        /*00c8*/ 	.word	0x00002cc0


	//   ....[19]....
        /*00cc*/ 	.word	0x00002d20


	//----- nvinfo : EIATTR_EXIT_INSTR_OFFSETS
	.align		4
.L_4159:
        /*00d0*/ 	.byte	0x04, 0x1c
        /*00d2*/ 	.short	(.L_4161 - .L_4160)


	//   ....[0]....
.L_4160:
        /*00d4*/ 	.word	0x00002890


	//   ....[1]....
        /*00d8*/ 	.word	0x00002930


	//----- nvinfo : EIATTR_MAX_THREADS
	.align		4
.L_4161:
        /*00dc*/ 	.byte	0x04, 0x05
        /*00de*/ 	.short	(.L_4163 - .L_4162)
.L_4162:
        /*00e0*/ 	.word	0x00000080
        /*00e4*/ 	.word	0x00000001
        /*00e8*/ 	.word	0x00000001


	//----- nvinfo : EIATTR_CRS_STACK_SIZE
	.align		4
.L_4163:
        /*00ec*/ 	.byte	0x04, 0x1e
        /*00ee*/ 	.short	(.L_4165 - .L_4164)
.L_4164:
        /*00f0*/ 	.word	0x00000000


	//----- nvinfo : EIATTR_CBANK_PARAM_SIZE
	.align		4
.L_4165:
        /*00f4*/ 	.byte	0x03, 0x19
        /*00f6*/ 	.short	0x0128


	//----- nvinfo : EIATTR_PARAM_CBANK
	.align		4
        /*00f8*/ 	.byte	0x04, 0x0a
        /*00fa*/ 	.short	(.L_4167 - .L_4166)
	.align		4
.L_4166:
        /*00fc*/ 	.word	index@(.nv.constant0._ZN10layer_norm13ln_bwd_kernelINS_13Kernel_traitsI6__halfffffjLj2048ELj1ELj1ELj4ELj16ENS_18Kernel_traits_baseILj2048ES2_ffffjLj128EEEEELb0ELb1ELb0ELb0EEEvNS_9BwdParamsE)
        /*0100*/ 	.short	0x0210
        /*0102*/ 	.short	0x0128


	//----- nvinfo : EIATTR_SW_WAR
	.align		4
.L_4167:
        /*0104*/ 	.byte	0x04, 0x36
        /*0106*/ 	.short	(.L_4169 - .L_4168)
.L_4168:
        /*0108*/ 	.word	0x00000008
.L_4169:


//--------------------- .nv.info._ZN10layer_norm13ln_bwd_kernelINS_13Kernel_traitsI6__halfffffjLj2048ELj1ELj1ELj4ELj16ENS_18Kernel_traits_baseILj2048ES2_ffffjLj128EEEEELb0ELb1ELb0ELb1EEEvNS_9BwdParamsE --------------------------
	.section	.nv.info._ZN10layer_norm13ln_bwd_kernelINS_13Kernel_traitsI6__halfffffjLj2048ELj1ELj1ELj4ELj16ENS_18Kernel_traits_baseILj2048ES2_ffffjLj128EEEEELb0ELb1ELb0ELb1EEEvNS_9BwdParamsE,"",@"SHT_CUDA_INFO"
	.sectionflags	@""
	.align	4


	//----- nvinfo : EIATTR_CUDA_API_VERSION
	.align		4
        /*0000*/ 	.byte	0x04, 0x37
        /*0002*/ 	.short	(.L_4171 - .L_4170)
.L_4170:
        /*0004*/ 	.word	0x00000082


	//----- nvinfo : EIATTR_KPARAM_INFO
	.align		4
.L_4171:
        /*0008*/ 	.byte	0x04, 0x17
        /*000a*/ 	.short	(.L_4173 - .L_4172)
.L_4172:
        /*000c*/ 	.word	0x00000000
        /*0010*/ 	.short	0x0000
        /*0012*/ 	.short	0x0000
        /*0014*/ 	.byte	0x00, 0xf0, 0xa1, 0x04


	//----- nvinfo : EIATTR_SPARSE_MMA_MASK
	.align		4
.L_4173:
        /*0018*/ 	.byte	0x03, 0x50
        /*001a*/ 	.short	0x0000


	//----- nvinfo : EIATTR_MAXREG_COUNT
	.align		4
        /*001c*/ 	.byte	0x03, 0x1b
        /*001e*/ 	.short	0x00ff


	//----- nvinfo : EIATTR_NUM_BARRIERS
	.align		4
        /*0020*/ 	.byte	0x02, 0x4c
        /*0022*/ 	.byte	0x01
	.zero		1


	//----- nvinfo : EIATTR_MERCURY_ISA_VERSION
	.align		4
        /*0024*/ 	.byte	0x03, 0x5f
        /*0026*/ 	.short	0x0101


	//----- nvinfo : EIATTR_COOP_GROUP_MASK_REGIDS
	.align		4
        /*0028*/ 	.byte	0x04, 0x29
        /*002a*/ 	.short	(.L_4175 - .L_4174)


	//   ....[0]....
.L_4174:
        /*002c*/ 	.word	0xffffffff


	//   ....[1]....
        /*0030*/ 	.word	0xffffffff


	//   ....[2]....
        /*0034*/ 	.word	0xffffffff


	//   ....[3]....
        /*0038*/ 	.word	0xffffffff


	//   ....[4]....
        /*003c*/ 	.word	0xffffffff


	//   ....[5]....
        /*0040*/ 	.word	0xffffffff


	//   ....[6]....
        /*0044*/ 	.word	0xffffffff


	//   ....[7]....
        /*0048*/ 	.word	0xffffffff


	//   ....[8]....
        /*004c*/ 	.word	0xffffffff


	//   ....[9]....
        /*0050*/ 	.word	0xffffffff


	//   ....[10]....
        /*0054*/ 	.word	0x0500004c


	//   ....[11]....
        /*0058*/ 	.word	0x0500004c


	//   ....[12]....
        /*005c*/ 	.word	0x0500004c


	//   ....[13]....
        /*0060*/ 	.word	0x0500004c


	//   ....[14]....
        /*0064*/ 	.word	0x0500004c


	//   ....[15]....
        /*0068*/ 	.word	0x0500004c


	//   ....[16]....
        /*006c*/ 	.word	0x0500004c


	//   ....[17]....
        /*0070*/ 	.word	0x0500004c


	//   ....[18]....
        /*0074*/ 	.word	0x0500004c


	//   ....[19]....
        /*0078*/ 	.word	0x0500004c


	//----- nvinfo : EIATTR_COOP_GROUP_INSTR_OFFSETS
	.align		4
.L_4175:
        /*007c*/ 	.byte	0x04, 0x28
        /*007e*/ 	.short	(.L_4177 - .L_4176)


	//   ....[0]....
.L_4176:
        /*0080*/ 	.word	0x00001400


	//   ....[1]....
        /*0084*/ 	.word	0x00001410


	//   ....[2]....
        /*0088*/ 	.word	0x00001440


	//   ....[3]....
        /*008c*/ 	.word	0x00001450


	//   ....[4]....
        /*0090*/ 	.word	0x00001480


	//   ....[5]....
        /*0094*/ 	.word	0x00001490


	//   ....[6]....
        /*0098*/ 	.word	0x000014c0


	//   ....[7]....
        /*009c*/ 	.word	0x000014d0


	//   ....[8]....
        /*00a0*/ 	.word	0x00001500


	//   ....[9]....
        /*00a4*/ 	.word	0x00001510


	//   ....[10]....
        /*00a8*/ 	.word	0x00002670


	//   ....[11]....
        /*00ac*/ 	.word	0x000026c0


	//   ....[12]....
        /*00b0*/ 	.word	0x00002730


	//   ....[13]....
        /*00b4*/ 	.word	0x00002790


	//   ....[14]....
        /*00b8*/ 	.word	0x00002800


	//   ....[15]....
        /*00bc*/ 	.word	0x00002860


	//   ....[16]....
        /*00c0*/ 	.word	0x000028d0


	//   ....[17]....
        /*00c4*/ 	.word	0x00002930


	//   ....[18]....
        /*00c8*/ 	.word	0x000029a0


	//   ....[19]....
        /*00cc*/ 	.word	0x00002a00


	//----- nvinfo : EIATTR_EXIT_INSTR_OFFSETS
	.align		4
.L_4177:
        /*00d0*/ 	.byte	0x04, 0x1c
        /*00d2*/ 	.short	(.L_4179 - .L_4178)


	//   ....[0]....
.L_4178:
        /*00d4*/ 	.word	0x00002610


	//----- nvinfo : EIATTR_MAX_THREADS
	.align		4
.L_4179:
        /*00d8*/ 	.byte	0x04, 0x05
        /*00da*/ 	.short	(.L_4181 - .L_4180)
.L_4180:
        /*00dc*/ 	.word	0x00000080
        /*00e0*/ 	.word	0x00000001
        /*00e4*/ 	.word	0x00000001


	//----- nvinfo : EIATTR_CRS_STACK_SIZE
	.align		4
.L_4181:
        /*00e8*/ 	.byte	0x04, 0x1e
        /*00ea*/ 	.short	(.L_4183 - .L_4182)
.L_4182:
        /*00ec*/ 	.word	0x00000000


	//----- nvinfo : EIATTR_CBANK_PARAM_SIZE
	.align		4
.L_4183:
        /*00f0*/ 	.byte	0x03, 0x19
        /*00f2*/ 	.short	0x0128


	//----- nvinfo : EIATTR_PARAM_CBANK
	.align		4
        /*00f4*/ 	.byte	0x04, 0x0a
        /*00f6*/ 	.short	(.L_4185 - .L_4184)
	.align		4
.L_4184:
        /*00f8*/ 	.word	index@(.nv.constant0._ZN10layer_norm13ln_bwd_kernelINS_13Kernel_traitsI6__halfffffjLj2048ELj1ELj1ELj4ELj16ENS_18Kernel_traits_baseILj2048ES2_ffffjLj128EEEEELb0ELb1ELb0ELb1EEEvNS_9BwdParamsE)
        /*00fc*/ 	.short	0x0210
        /*00fe*/ 	.short	0x0128


	//----- nvinfo : EIATTR_SW_WAR
	.align		4
.L_4185:
        /*0100*/ 	.byte	0x04, 0x36
        /*0102*/ 	.short	(.L_4187 - .L_4186)
.L_4186:
        /*0104*/ 	.word	0x00000008
.L_4187:


//--------------------- .nv.info._ZN10layer_norm13ln_bwd_kernelINS_13Kernel_traitsI6__halfffffjLj2048ELj1ELj1ELj4ELj16ENS_18Kernel_traits_baseILj2048ES2_ffffjLj128EEEEELb0ELb1ELb1ELb0EEEvNS_9BwdParamsE --------------------------
	.section	.nv.info._ZN10layer_norm13ln_bwd_kernelINS_13Kernel_traitsI6__halfffffjLj2048ELj1ELj1ELj4ELj16ENS_18Kernel_traits_baseILj2048ES2_ffffjLj128EEEEELb0ELb1ELb1ELb0EEEvNS_9BwdParamsE,"",@"SHT_CUDA_INFO"
	.sectionflags	@""
	.align	4


	//----- nvinfo : EIATTR_CUDA_API_VERSION
	.align		4
        /*0000*/ 	.byte	0x04, 0x37
        /*0002*/ 	.short	(.L_4189 - .L_4188)
.L_4188:
        /*0004*/ 	.word	0x00000082


	//----- nvinfo : EIATTR_KPARAM_INFO
	.align		4
.L_4189:
        /*0008*/ 	.byte	0x04, 0x17
        /*000a*/ 	.short	(.L_4191 - .L_4190)
.L_4190:
        /*000c*/ 	.word	0x00000000
        /*0010*/ 	.short	0x0000
        /*0012*/ 	.short	0x0000
        /*0014*/ 	.byte	0x00, 0xf0, 0xa1, 0x04


	//----- nvinfo : EIATTR_SPARSE_MMA_MASK
	.align		4
.L_4191:
        /*0018*/ 	.byte	0x03, 0x50
        /*001a*/ 	.short	0x0000


	//----- nvinfo : EIATTR_MAXREG_COUNT
	.align		4
        /*001c*/ 	.byte	0x03, 0x1b
        /*001e*/ 	.short	0x00ff


	//----- nvinfo : EIATTR_NUM_BARRIERS
	.align		4
        /*0020*/ 	.byte	0x02, 0x4c
        /*0022*/ 	.byte	0x01
	.zero		1


	//----- nvinfo : EIATTR_MERCURY_ISA_VERSION
	.align		4
        /*0024*/ 	.byte	0x03, 0x5f
        /*0026*/ 	.short	0x0101


	//----- nvinfo : EIATTR_COOP_GROUP_MASK_REGIDS
	.align		4
        /*0028*/ 	.byte	0x04, 0x29
        /*002a*/ 	.short	(.L_4193 - .L_4192)


	//   ....[0]....
.L_4192:
        /*002c*/ 	.word	0xffffffff


	//   ....[1]....
        /*0030*/ 	.word	0xffffffff


	//   ....[2]....
        /*0034*/ 	.word	0xffffffff


	//   ....[3]....
        /*0038*/ 	.word	0xffffffff


	//   ....[4]....
        /*003c*/ 	.word	0xffffffff


	//   ....[5]....
        /*0040*/ 	.word	0xffffffff


	//   ....[6]....
        /*0044*/ 	.word	0xffffffff


	//   ....[7]....
        /*0048*/ 	.word	0xffffffff


	//   ....[8]....
        /*004c*/ 	.word	0xffffffff


	//   ....[9]....
        /*0050*/ 	.word	0xffffffff


	//   ....[10]....
        /*0054*/ 	.word	0x05000064


	//   ....[11]....
        /*0058*/ 	.word	0x05000064


	//   ....[12]....
        /*005c*/ 	.word	0x05000064


	//   ....[13]....
        /*0060*/ 	.word	0x05000064


	//   ....[14]....
        /*0064*/ 	.word	0x05000064


	//   ....[15]....
        /*0068*/ 	.word	0x05000064


	//   ....[16]....
        /*006c*/ 	.word	0x05000064


	//   ....[17]....
        /*0070*/ 	.word	0x05000064


	//   ....[18]....
        /*0074*/ 	.word	0x05000064


	//   ....[19]....
        /*0078*/ 	.word	0x05000064


	//----- nvinfo : EIATTR_COOP_GROUP_INSTR_OFFSETS
	.align		4
.L_4193:
        /*007c*/ 	.byte	0x04, 0x28
        /*007e*/ 	.short	(.L_4195 - .L_4194)


	//   ....[0]....
.L_4194:
        /*0080*/ 	.word	0x000018a0


	//   ....[1]....
        /*0084*/ 	.word	0x000018b0


	//   ....[2]....
        /*0088*/ 	.word	0x000018e0


	//   ....[3]....
        /*008c*/ 	.word	0x000018f0


	//   ....[4]....
        /*0090*/ 	.word	0x00001920


	//   ....[5]....
        /*0094*/ 	.word	0x00001930


	//   ....[6]....
        /*0098*/ 	.word	0x00001960


	//   ....[7]....
        /*009c*/ 	.word	0x00001970


	//   ....[8]....
        /*00a0*/ 	.word	0x000019a0


	//   ....[9]....
        /*00a4*/ 	.word	0x000019b0


	//   ....[10]....
        /*00a8*/ 	.word	0x00003730


	//   ....[11]....
        /*00ac*/ 	.word	0x00003790


	//   ....[12]....
        /*00b0*/ 	.word	0x000037f0


	//   ....[13]....
        /*00b4*/ 	.word	0x00003850


	//   ....[14]....
        /*00b8*/ 	.word	0x000038c0


	//   ....[15]....
        /*00bc*/ 	.word	0x00003920


	//   ....[16]....
        /*00c0*/ 	.word	0x00003990


	//   ....[17]....
        /*00c4*/ 	.word	0x000039f0


	//   ....[18]....
        /*00c8*/ 	.word	0x00003a60


	//   ....[19]....
        /*00cc*/ 	.word	0x00003ac0


	//----- nvinfo : EIATTR_EXIT_INSTR_OFFSETS
	.align		4
.L_4195:
        /*00d0*/ 	.byte	0x04, 0x1c
        /*00d2*/ 	.short	(.L_4197 - .L_4196)


	//   ....[0]....
.L_4196:
        /*00d4*/ 	.word	0x00003640


	//   ....[1]....
        /*00d8*/ 	.word	0x000036e0


	//----- nvinfo : EIATTR_MAX_THREADS
	.align		4
.L_4197:
        /*00dc*/ 	.byte	0x04, 0x05
        /*00de*/ 	.short	(.L_4199 - .L_4198)
.L_4198:
        /*00e0*/ 	.word	0x00000080
        /*00e4*/ 	.word	0x00000001
        /*00e8*/ 	.word	0x00000001


	//----- nvinfo : EIATTR_CRS_STACK_SIZE
	.align		4
.L_4199:
        /*00ec*/ 	.byte	0x04, 0x1e
        /*00ee*/ 	.short	(.L_4201 - .L_4200)
.L_4200:
        /*00f0*/ 	.word	0x00000000


	//----- nvinfo : EIATTR_CBANK_PARAM_SIZE
	.align		4
.L_4201:
        /*00f4*/ 	.byte	0x03, 0x19
        /*00f6*/ 	.short	0x0128


	//----- nvinfo : EIATTR_PARAM_CBANK
	.align		4
        /*00f8*/ 	.byte	0x04, 0x0a
        /*00fa*/ 	.short	(.L_4203 - .L_4202)
	.align		4
.L_4202:
        /*00fc*/ 	.word	index@(.nv.constant0._ZN10layer_norm13ln_bwd_kernelINS_13Kernel_traitsI6__halfffffjLj2048ELj1ELj1ELj4ELj16ENS_18Kernel_traits_baseILj2048ES2_ffffjLj128EEEEELb0ELb1ELb1ELb0EEEvNS_9BwdParamsE)
        /*0100*/ 	.short	0x0210
        /*0102*/ 	.short	0x0128


	//----- nvinfo : EIATTR_SW_WAR
	.align		4
.L_4203:
        /*0104*/ 	.byte	0x04, 0x36
        /*0106*/ 	.short	(.L_4205 - .L_4204)
.L_4204:
        /*0108*/ 	.word	0x00000008
.L_4205:


//--------------------- .nv.info._ZN10layer_norm13ln_bwd_kernelINS_13Kernel_traitsI6__halfffffjLj2048ELj1ELj1ELj4ELj16ENS_18Kernel_traits_baseILj2048ES2_ffffjLj128EEEEELb0ELb1ELb1ELb1EEEvNS_9BwdParamsE --------------------------
	.section	.nv.info._ZN10layer_norm13ln_bwd_kernelINS_13Kernel_traitsI6__halfffffjLj2048ELj1ELj1ELj4ELj16ENS_18Kernel_traits_baseILj2048ES2_ffffjLj128EEEEELb0ELb1ELb1ELb1EEEvNS_9BwdParamsE,"",@"SHT_CUDA_INFO"
	.sectionflags	@""
	.align	4


	//----- nvinfo : EIATTR_CUDA_API_VERSION
	.align		4
        /*0000*/ 	.byte	0x04, 0x37
        /*0002*/ 	.short	(.L_4207 - .L_4206)
.L_4206:
        /*0004*/ 	.word	0x00000082


	//----- nvinfo : EIATTR_KPARAM_INFO
	.align		4
.L_4207:
        /*0008*/ 	.byte	0x04, 0x17
        /*000a*/ 	.short	(.L_4209 - .L_4208)
.L_4208:
        /*000c*/ 	.word	0x00000000
        /*0010*/ 	.short	0x0000
        /*0012*/ 	.short	0x0000
        /*0014*/ 	.byte	0x00, 0xf0, 0xa1, 0x04


	//----- nvinfo : EIATTR_SPARSE_MMA_MASK
	.align		4
.L_4209:
        /*0018*/ 	.byte	0x03, 0x50
        /*001a*/ 	.short	0x0000


	//----- nvinfo : EIATTR_MAXREG_COUNT
	.align		4
        /*001c*/ 	.byte	0x03, 0x1b
        /*001e*/ 	.short	0x00ff


	//----- nvinfo : EIATTR_NUM_BARRIERS
	.align		4
        /*0020*/ 	.byte	0x02, 0x4c
        /*0022*/ 	.byte	0x01
	.zero		1


	//----- nvinfo : EIATTR_ANNOTATIONS
	.align		4
        /*0024*/ 	.byte	0x04, 0x55
        /*0026*/ 	.short	(.L_4211 - .L_4210)


	//   ....[0]....
.L_4210:
        /*0028*/ 	.word	0x00000001
        /*002c*/ 	.byte	0x50, 0x05, 0x00, 0x00, 0x01, 0x00, 0x00, 0x00, 0x90, 0x0a, 0x00, 0x00


	//----- nvinfo : EIATTR_MERCURY_ISA_VERSION
	.align		4
.L_4211:
        /*0038*/ 	.byte	0x03, 0x5f
        /*003a*/ 	.short	0x0101


	//----- nvinfo : EIATTR_COOP_GROUP_MASK_REGIDS
	.align		4
        /*003c*/ 	.byte	0x04, 0x29
        /*003e*/ 	.short	(.L_4213 - .L_4212)


	//   ....[0]....
.L_4212:
        /*0040*/ 	.word	0xffffffff


	//   ....[1]....
        /*0044*/ 	.word	0xffffffff


	//   ....[2]....
        /*0048*/ 	.word	0xffffffff


	//   ....[3]....
        /*004c*/ 	.word	0xffffffff


	//   ....[4]....
        /*0050*/ 	.word	0xffffffff


	//   ....[5]....
        /*0054*/ 	.word	0xffffffff


	//   ....[6]....
        /*0058*/ 	.word	0xffffffff


	//   ....[7]....
        /*005c*/ 	.word	0xffffffff


	//   ....[8]....
        /*0060*/ 	.word	0xffffffff


	//   ....[9]....
        /*0064*/ 	.word	0xffffffff


	//   ....[10]....
        /*0068*/ 	.word	0x05000066


	//   ....[11]....
        /*006c*/ 	.word	0x05000066


	//   ....[12]....
        /*0070*/ 	.word	0x05000066


	//   ....[13]....
        /*0074*/ 	.word	0x05000066


	//   ....[14]....
        /*0078*/ 	.word	0x05000066


	//   ....[15]....
        /*007c*/ 	.word	0x05000066


	//   ....[16]....
        /*0080*/ 	.word	0x05000066


	//   ....[17]....
        /*0084*/ 	.word	0x05000066


	//   ....[18]....
        /*0088*/ 	.word	0x05000066


	//   ....[19]....
        /*008c*/ 	.word	0x05000066


	//----- nvinfo : EIATTR_COOP_GROUP_INSTR_OFFSETS
	.align		4
.L_4213:
        /*0090*/ 	.byte	0x04, 0x28
        /*0092*/ 	.short	(.L_4215 - .L_4214)


	//   ....[0]....
.L_4214:
        /*0094*/ 	.word	0x000014a0


	//   ....[1]....
        /*0098*/ 	.word	0x000014b0


	//   ....[2]....
        /*009c*/ 	.word	0x000014e0


	//   ....[3]....
        /*00a0*/ 	.word	0x000014f0


	//   ....[4]....
        /*00a4*/ 	.word	0x00001520


	//   ....[5]....
        /*00a8*/ 	.word	0x00001530


	//   ....[6]....
        /*00ac*/ 	.word	0x00001560


	//   ....[7]....
        /*00b0*/ 	.word	0x00001570


	//   ....[8]....
        /*00b4*/ 	.word	0x000015a0


	//   ....[9]....
        /*00b8*/ 	.word	0x000015b0


	//   ....[10]....
        /*00bc*/ 	.word	0x00002df0


	//   ....[11]....
        /*00c0*/ 	.word	0x00002e40


	//   ....[12]....
        /*00c4*/ 	.word	0x00002ea0


	//   ....[13]....
        /*00c8*/ 	.word	0x00002f00


	//   ....[14]....
        /*00cc*/ 	.word	0x00002f60


	//   ....[15]....
        /*00d0*/ 	.word	0x00002fc0


	//   ....[16]....
        /*00d4*/ 	.word	0x00003020


	//   ....[17]....
        /*00d8*/ 	.word	0x00003080


	//   ....[18]....
        /*00dc*/ 	.word	0x000030e0


	//   ....[19]....
        /*00e0*/ 	.word	0x00003140


	//----- nvinfo : EIATTR_EXIT_INSTR_OFFSETS
	.align		4
.L_4215:
        /*00e4*/ 	.byte	0x04, 0x1c
        /*00e6*/ 	.short	(.L_4217 - .L_4216)


	//   ....[0]....
.L_4216:
        /*00e8*/ 	.word	0x00002d90


	//----- nvinfo : EIATTR_MAX_THREADS
	.align		4
.L_4217:
        /*00ec*/ 	.byte	0x04, 0x05
        /*00ee*/ 	.short	(.L_4219 - .L_4218)
.L_4218:
        /*00f0*/ 	.word	0x00000080
        /*00f4*/ 	.word	0x00000001
        /*00f8*/ 	.word	0x00000001


	//----- nvinfo : EIATTR_CRS_STACK_SIZE
	.align		4
.L_4219:
        /*00fc*/ 	.byte	0x04, 0x1e
        /*00fe*/ 	.short	(.L_4221 - .L_4220)
.L_4220:
        /*0100*/ 	.word	0x00000000


	//----- nvinfo : EIATTR_CBANK_PARAM_SIZE
	.align		4
.L_4221:
        /*0104*/ 	.byte	0x03, 0x19
        /*0106*/ 	.short	0x0128


	//----- nvinfo : EIATTR_PARAM_CBANK
	.align		4
        /*0108*/ 	.byte	0x04, 0x0a
        /*010a*/ 	.short	(.L_4223 - .L_4222)
	.align		4
.L_4222:
        /*010c*/ 	.word	index@(.nv.constant0._ZN10layer_norm13ln_bwd_kernelINS_13Kernel_traitsI6__halfffffjLj2048ELj1ELj1ELj4ELj16ENS_18Kernel_traits_baseILj2048ES2_ffffjLj128EEEEELb0ELb1ELb1ELb1EEEvNS_9BwdParamsE)
        /*0110*/ 	.short	0x0210
        /*0112*/ 	.short	0x0128


	//----- nvinfo : EIATTR_SW_WAR
	.align		4
.L_4223:
        /*0114*/ 	.byte	0x04, 0x36
        /*0116*/ 	.short	(.L_4225 - .L_4224)
.L_4224:
        /*0118*/ 	.word	0x00000008
.L_4225:


//--------------------- .nv.info._ZN10layer_norm13ln_bwd_kernelINS_13Kernel_traitsI6__halfffffjLj2048ELj1ELj1ELj4ELj16ENS_18Kernel_traits_baseILj2048ES2_ffffjLj128EEEEELb1ELb0ELb0ELb0EEEvNS_9BwdParamsE --------------------------
	.section	.nv.info._ZN10layer_norm13ln_bwd_kernelINS_13Kernel_traitsI6__halfffffjLj2048ELj1ELj1ELj4ELj16ENS_18Kernel_traits_baseILj2048ES2_ffffjLj128EEEEELb1ELb0ELb0ELb0EEEvNS_9BwdParamsE,"",@"SHT_CUDA_INFO"
	.sectionflags	@""
	.align	4


	//----- nvinfo : EIATTR_CUDA_API_VERSION
	.align		4
        /*0000*/ 	.byte	0x04, 0x37
        /*0002*/ 	.short	(.L_4227 - .L_4226)
.L_4226:
        /*0004*/ 	.word	0x00000082


	//----- nvinfo : EIATTR_KPARAM_INFO
	.align		4
.L_4227:
        /*0008*/ 	.byte	0x04, 0x17
        /*000a*/ 	.short	(.L_4229 - .L_4228)
.L_4228:
        /*000c*/ 	.word	0x00000000
        /*0010*/ 	.short	0x0000
        /*0012*/ 	.short	0x0000
        /*0014*/ 	.byte	0x00, 0xf0, 0xa1, 0x04


	//----- nvinfo : EIATTR_SPARSE_MMA_MASK
	.align		4
.L_4229:
        /*0018*/ 	.byte	0x03, 0x50
        /*001a*/ 	.short	0x0000


	//----- nvinfo : EIATTR_MAXREG_COUNT
	.align		4
        /*001c*/ 	.byte	0x03, 0x1b
        /*001e*/ 	.short	0x00ff


	//----- nvinfo : EIATTR_NUM_BARRIERS
	.align		4
        /*0020*/ 	.byte	0x02, 0x4c
        /*0022*/ 	.byte	0x01
	.zero		1


	//----- nvinfo : EIATTR_MERCURY_ISA_VERSION
	.align		4
        /*0024*/ 	.byte	0x03, 0x5f
        /*0026*/ 	.short	0x0101


	//----- nvinfo : EIATTR_COOP_GROUP_MASK_REGIDS
	.align		4
        /*0028*/ 	.byte	0x04, 0x29
        /*002a*/ 	.short	(.L_4231 - .L_4230)


	//   ....[0]....
.L_4230:
        /*002c*/ 	.word	0xffffffff


	//   ....[1]....
        /*0030*/ 	.word	0xffffffff


	//   ....[2]....
        /*0034*/ 	.word	0xffffffff


	//   ....[3]....
        /*0038*/ 	.word	0xffffffff


	//   ....[4]....
        /*003c*/ 	.word	0xffffffff


	//   ....[5]....
        /*0040*/ 	.word	0xffffffff


	//   ....[6]....
        /*0044*/ 	.word	0xffffffff


	//   ....[7]....
        /*0048*/ 	.word	0xffffffff


	//   ....[8]....
        /*004c*/ 	.word	0xffffffff


	//   ....[9]....
        /*0050*/ 	.word	0xffffffff


	//   ....[10]....
        /*0054*/ 	.word	0x05000048


	//   ....[11]....
        /*0058*/ 	.word	0x05000048


	//   ....[12]....
        /*005c*/ 	.word	0x05000048


	//   ....[13]....
        /*0060*/ 	.word	0x05000048


	//   ....[14]....
        /*0064*/ 	.word	0x05000048


	//   ....[15]....
        /*0068*/ 	.word	0x05000048


	//   ....[16]....
        /*006c*/ 	.word	0x05000048


	//   ....[17]....
        /*0070*/ 	.word	0x05000048


	//   ....[18]....
        /*0074*/ 	.word	0x05000048


	//   ....[19]....
        /*0078*/ 	.word	0x05000048


	//----- nvinfo : EIATTR_COOP_GROUP_INSTR_OFFSETS
	.align		4
.L_4231:
        /*007c*/ 	.byte	0x04, 0x28
        /*007e*/ 	.short	(.L_4233 - .L_4232)


	//   ....[0]....
.L_4232:
        /*0080*/ 	.word	0x00001380


	//   ....[1]....
        /*0084*/ 	.word	0x00001390


	//   ....[2]....
        /*0088*/ 	.word	0x000013c0


	//   ....[3]....
        /*008c*/ 	.word	0x000013d0


	//   ....[4]....
        /*0090*/ 	.word	0x00001400


	//   ....[5]....
        /*0094*/ 	.word	0x00001410


	//   ....[6]....
        /*0098*/ 	.word	0x00001440


	//   ....[7]....
        /*009c*/ 	.word	0x00001450


	//   ....[8]....
        /*00a0*/ 	.word	0x00001480


	//   ....[9]....
        /*00a4*/ 	.word	0x00001490


	//   ....[10]....
        /*00a8*/ 	.word	0x00002590


	//   ....[11]....
        /*00ac*/ 	.word	0x000025e0


	//   ....[12]....
        /*00b0*/ 	.word	0x00002640


	//   ....[13]....
        /*00b4*/ 	.word	0x000026a0


	//   ....[14]....
        /*00b8*/ 	.word	0x00002700


	//   ....[15]....
        /*00bc*/ 	.word	0x00002760


	//   ....[16]....
        /*00c0*/ 	.word	0x000027c0


	//   ....[17]....
        /*00c4*/ 	.word	0x00002820


	//   ....[18]....
        /*00c8*/ 	.word	0x00002880


	//   ....[19]....
        /*00cc*/ 	.word	0x000028e0


	//----- nvinfo : EIATTR_EXIT_INSTR_OFFSETS
	.align		4
.L_4233:
        /*00d0*/ 	.byte	0x04, 0x1c
        /*00d2*/ 	.short	(.L_4235 - .L_4234)


	//   ....[0]....
.L_4234:
        /*00d4*/ 	.word	0x000024b0


	//   ....[1]....
        /*00d8*/ 	.word	0x00002530


	//----- nvinfo : EIATTR_MAX_THREADS
	.align		4
.L_4235:
        /*00dc*/ 	.byte	0x04, 0x05
        /*00de*/ 	.short	(.L_4237 - .L_4236)
.L_4236:
        /*00e0*/ 	.word	0x00000080
        /*00e4*/ 	.word	0x00000001
        /*00e8*/ 	.word	0x00000001


	//----- nvinfo : EIATTR_CRS_STACK_SIZE
	.align		4
.L_4237:
        /*00ec*/ 	.byte	0x04, 0x1e
        /*00ee*/ 	.short	(.L_4239 - .L_4238)
.L_4238:
        /*00f0*/ 	.word	0x00000000


	//----- nvinfo : EIATTR_CBANK_PARAM_SIZE
	.align		4
.L_4239:
        /*00f4*/ 	.byte	0x03, 0x19
        /*00f6*/ 	.short	0x0128


	//----- nvinfo : EIATTR_PARAM_CBANK
	.align		4
        /*00f8*/ 	.byte	0x04, 0x0a
        /*00fa*/ 	.short	(.L_4241 - .L_4240)
	.align		4
.L_4240:
        /*00fc*/ 	.word	index@(.nv.constant0._ZN10layer_norm13ln_bwd_kernelINS_13Kernel_traitsI6__halfffffjLj2048ELj1ELj1ELj4ELj16ENS_18Kernel_traits_baseILj2048ES2_ffffjLj128EEEEELb1ELb0ELb0ELb0EEEvNS_9BwdParamsE)
        /*0100*/ 	.short	0x0210
        /*0102*/ 	.short	0x0128


	//----- nvinfo : EIATTR_SW_WAR
	.align		4
.L_4241:
        /*0104*/ 	.byte	0x04, 0x36
        /*0106*/ 	.short	(.L_4243 - .L_4242)
.L_4242:
        /*0108*/ 	.word	0x00000008
.L_4243:


//--------------------- .nv.info._ZN10layer_norm13ln_bwd_kernelINS_13Kernel_traitsI6__halfffffjLj2048ELj1ELj1ELj4ELj16ENS_18Kernel_traits_baseILj2048ES2_ffffjLj128EEEEELb1ELb0ELb0ELb1EEEvNS_9BwdParamsE --------------------------
	.section	.nv.info._ZN10layer_norm13ln_bwd_kernelINS_13Kernel_traitsI6__halfffffjLj2048ELj1ELj1ELj4ELj16ENS_18Kernel_traits_baseILj2048ES2_ffffjLj128EEEEELb1ELb0ELb0ELb1EEEvNS_9BwdParamsE,"",@"SHT_CUDA_INFO"
	.sectionflags	@""
	.align	4


	//----- nvinfo : EIATTR_CUDA_API_VERSION
	.align		4
        /*0000*/ 	.byte	0x04, 0x37
        /*0002*/ 	.short	(.L_4245 - .L_4244)
.L_4244:
        /*0004*/ 	.word	0x00000082


	//----- nvinfo : EIATTR_KPARAM_INFO
	.align		4
.L_4245:
        /*0008*/ 	.byte	0x04, 0x17
        /*000a*/ 	.short	(.L_4247 - .L_4246)
.L_4246:
        /*000c*/ 	.word	0x00000000
        /*0010*/ 	.short	0x0000
        /*0012*/ 	.short	0x0000
        /*0014*/ 	.byte	0x00, 0xf0, 0xa1, 0x04


	//----- nvinfo : EIATTR_SPARSE_MMA_MASK
	.align		4
.L_4247:
        /*0018*/ 	.byte	0x03, 0x50
        /*001a*/ 	.short	0x0000


	//----- nvinfo : EIATTR_MAXREG_COUNT
	.align		4
        /*001c*/ 	.byte	0x03, 0x1b
        /*001e*/ 	.short	0x00ff


	//----- nvinfo : EIATTR_NUM_BARRIERS
	.align		4
        /*0020*/ 	.byte	0x02, 0x4c
        /*0022*/ 	.byte	0x01
	.zero		1


	//----- nvinfo : EIATTR_MERCURY_ISA_VERSION
	.align		4
        /*0024*/ 	.byte	0x03, 0x5f
        /*0026*/ 	.short	0x0101


	//----- nvinfo : EIATTR_COOP_GROUP_MASK_REGIDS
	.align		4
        /*0028*/ 	.byte	0x04, 0x29
        /*002a*/ 	.short	(.L_4249 - .L_4248)


	//   ....[0]....
.L_4248:
        /*002c*/ 	.word	0xffffffff


	//   ....[1]....
        /*0030*/ 	.word	0xffffffff


	//   ....[2]....
        /*0034*/ 	.word	0xffffffff


	//   ....[3]....
        /*0038*/ 	.word	0xffffffff


	//   ....[4]....
        /*003c*/ 	.word	0xffffffff


	//   ....[5]....
        /*0040*/ 	.word	0xffffffff


	//   ....[6]....
        /*0044*/ 	.word	0xffffffff


	//   ....[7]....
        /*0048*/ 	.word	0xffffffff


	//   ....[8]....
        /*004c*/ 	.word	0xffffffff


	//   ....[9]....
        /*0050*/ 	.word	0xffffffff


	//   ....[10]....
        /*0054*/ 	.word	0x0500002e


	//   ....[11]....
        /*0058*/ 	.word	0x0500002e


	//   ....[12]....
        /*005c*/ 	.word	0x0500002e


	//   ....[13]....
        /*0060*/ 	.word	0x0500002e


	//   ....[14]....
        /*0064*/ 	.word	0x0500002e


	//   ....[15]....
        /*0068*/ 	.word	0x0500002e


	//   ....[16]....
        /*006c*/ 	.word	0x0500002e


	//   ....[17]....
        /*0070*/ 	.word	0x0500002e


	//   ....[18]....
        /*0074*/ 	.word	0x0500002e


	//   ....[19]....
        /*0078*/ 	.word	0x0500002e


	//----- nvinfo : EIATTR_COOP_GROUP_INSTR_OFFSETS
	.align		4
.L_4249:
        /*007c*/ 	.byte	0x04, 0x28
        /*007e*/ 	.short	(.L_4251 - .L_4250)


	//   ....[0]....
.L_4250:
        /*0080*/ 	.word	0x00001080


	//   ....[1]....
        /*0084*/ 	.word	0x00001090


	//   ....[2]....
        /*0088*/ 	.word	0x000010c0


	//   ....[3]....
        /*008c*/ 	.word	0x000010d0


	//   ....[4]....
        /*0090*/ 	.word	0x00001100


	//   ....[5]....
        /*0094*/ 	.word	0x00001110


	//   ....[6]....
        /*0098*/ 	.word	0x00001140


	//   ....[7]....
        /*009c*/ 	.word	0x00001150


	//   ....[8]....
        /*00a0*/ 	.word	0x00001180


	//   ....[9]....
        /*00a4*/ 	.word	0x00001190


	//   ....[10]....
        /*00a8*/ 	.word	0x000021b0


	//   ....[11]....
        /*00ac*/ 	.word	0x00002200


	//   ....[12]....
        /*00b0*/ 	.word	0x00002260


	//   ....[13]....
        /*00b4*/ 	.word	0x000022c0


	//   ....[14]....
        /*00b8*/ 	.word	0x00002320


	//   ....[15]....
        /*00bc*/ 	.word	0x00002380


	//   ....[16]....
        /*00c0*/ 	.word	0x000023e0


	//   ....[17]....
        /*00c4*/ 	.word	0x00002440


	//   ....[18]....
        /*00c8*/ 	.word	0x000024a0


	//   ....[19]....
        /*00cc*/ 	.word	0x00002500


	//----- nvinfo : EIATTR_EXIT_INSTR_OFFSETS
	.align		4
.L_4251:
        /*00d0*/ 	.byte	0x04, 0x1c
        /*00d2*/ 	.short	(.L_4253 - .L_4252)


	//   ....[0]....
.L_4252:
        /*00d4*/ 	.word	0x00002160


	//----- nvinfo : EIATTR_MAX_THREADS
	.align		4
.L_4253:
        /*00d8*/ 	.byte	0x04, 0x05
        /*00da*/ 	.short	(.L_4255 - .L_4254)
.L_4254:
        /*00dc*/ 	.word	0x00000080
        /*00e0*/ 	.word	0x00000001
        /*00e4*/ 	.word	0x00000001


	//----- nvinfo : EIATTR_CRS_STACK_SIZE
	.align		4
.L_4255:
        /*00e8*/ 	.byte	0x04, 0x1e
        /*00ea*/ 	.short	(.L_4257 - .L_4256)
.L_4256:
        /*00ec*/ 	.word	0x00000000


	//----- nvinfo : EIATTR_CBANK_PARAM_SIZE
	.align		4
.L_4257:
        /*00f0*/ 	.byte	0x03, 0x19
        /*00f2*/ 	.short	0x0128


	//----- nvinfo : EIATTR_PARAM_CBANK
	.align		4
        /*00f4*/ 	.byte	0x04, 0x0a
        /*00f6*/ 	.short	(.L_4259 - .L_4258)
	.align		4
.L_4258:
        /*00f8*/ 	.word	index@(.nv.constant0._ZN10layer_norm13ln_bwd_kernelINS_13Kernel_traitsI6__halfffffjLj2048ELj1ELj1ELj4ELj16ENS_18Kernel_traits_baseILj2048ES2_ffffjLj128EEEEELb1ELb0ELb0ELb1EEEvNS_9BwdParamsE)
        /*00fc*/ 	.short	0x0210
        /*00fe*/ 	.short	0x0128


	//----- nvinfo : EIATTR_SW_WAR
	.align		4
.L_4259:
        /*0100*/ 	.byte	0x04, 0x36
        /*0102*/ 	.short	(.L_4261 - .L_4260)
.L_4260:
        /*0104*/ 	.word	0x00000008
.L_4261:


//--------------------- .nv.info._ZN10layer_norm22ln_bwd_finalize_kernelINS_22Kernel_traits_finalizeILj2048E6__halfffffjLb0ELj1024ELj4ENS_18Kernel_traits_baseILj2048ES2_ffffjLj1024EEEEELb0ELb0EEEvNS_9BwdParamsE --------------------------
	.section	.nv.info._ZN10layer_norm22ln_bwd_finalize_kernelINS_22Kernel_traits_finalizeILj2048E6__halfffffjLb0ELj1024ELj4ENS_18Kernel_traits_baseILj2048ES2_ffffjLj1024EEEEELb0ELb0EEEvNS_9BwdParamsE,"",@"SHT_CUDA_INFO"
	.sectionflags	@""
	.align	4


	//----- nvinfo : EIATTR_CUDA_API_VERSION
	.align		4
        /*0000*/ 	.byte	0x04, 0x37
        /*0002*/ 	.short	(.L_4263 - .L_4262)
.L_4262:
        /*0004*/ 	.word	0x00000082


	//----- nvinfo : EIATTR_KPARAM_INFO
	.align		4
.L_4263:
        /*0008*/ 	.byte	0x04, 0x17
        /*000a*/ 	.short	(.L_4265 - .L_4264)
.L_4264:
        /*000c*/ 	.word	0x00000000
        /*0010*/ 	.short	0x0000
        /*0012*/ 	.short	0x0000
        /*0014*/ 	.byte	0x00, 0xf0, 0xa1, 0x04


	//----- nvinfo : EIATTR_SPARSE_MMA_MASK
	.align		4
.L_4265:
        /*0018*/ 	.byte	0x03, 0x50
        /*001a*/ 	.short	0x0000


	//----- nvinfo : EIATTR_MAXREG_COUNT
	.align		4
        /*001c*/ 	.byte	0x03, 0x1b
        /*001e*/ 	.short	0x0040


	//----- nvinfo : EIATTR_NUM_BARRIERS
	.align		4
        /*0020*/ 	.byte	0x02, 0x4c
        /*0022*/ 	.byte	0x01
	.zero		1


	//----- nvinfo : EIATTR_MERCURY_ISA_VERSION
	.align		4
        /*0024*/ 	.byte	0x03, 0x5f
        /*0026*/ 	.short	0x0101


	//----- nvinfo : EIATTR_COOP_GROUP_MASK_REGIDS
	.align		4
        /*0028*/ 	.byte	0x04, 0x29
        /*002a*/ 	.short	(.L_4267 - .L_4266)


	//   ....[0]....
.L_4266:
        /*002c*/ 	.word	0xffffffff


	//   ....[1]....
        /*0030*/ 	.word	0xffffffff


	//   ....[2]....
        /*0034*/ 	.word	0xffffffff


	//   ....[3]....
        /*0038*/ 	.word	0xffffffff


	//   ....[4]....
        /*003c*/ 	.word	0xffffffff


	//   ....[5]....
        /*0040*/ 	.word	0xffffffff


	//   ....[6]....
        /*0044*/ 	.word	0xffffffff


	//   ....[7]....
        /*0048*/ 	.word	0xffffffff


	//   ....[8]....
        /*004c*/ 	.word	0xffffffff


	//   ....[9]....
        /*0050*/ 	.word	0xffffffff


	//   ....[10]....
        /*0054*/ 	.word	0x05000013


	//   ....[11]....
        /*0058*/ 	.word	0x05000013


	//   ....[12]....
        /*005c*/ 	.word	0x05000013


	//   ....[13]....
        /*0060*/ 	.word	0x05000013


	//   ....[14]....
        /*0064*/ 	.word	0x05000013


	//   ....[15]....
        /*0068*/ 	.word	0x05000013


	//   ....[16]....
        /*006c*/ 	.word	0x05000013


	//   ....[17]....
        /*0070*/ 	.word	0x05000013


	//   ....[18]....
        /*0074*/ 	.word	0x05000013


	//   ....[19]....
        /*0078*/ 	.word	0x05000013


	//----- nvinfo : EIATTR_COOP_GROUP_INSTR_OFFSETS
	.align		4
.L_4267:
        /*007c*/ 	.byte	0x04, 0x28
        /*007e*/ 	.short	(.L_4269 - .L_4268)


	//   ....[0]....
.L_4268:
        /*0080*/ 	.word	0x000008e0


	//   ....[1]....
        /*0084*/ 	.word	0x000008f0


	//   ....[2]....
        /*0088*/ 	.word	0x00000920


	//   ....[3]....
        /*008c*/ 	.word	0x00000930


	//   ....[4]....
        /*0090*/ 	.word	0x00000960


	//   ....[5]....
        /*0094*/ 	.word	0x00000970


	//   ....[6]....
        /*0098*/ 	.word	0x000009a0


	//   ....[7]....
        /*009c*/ 	.word	0x000009b0


	//   ....[8]....
        /*00a0*/ 	.word	0x000009e0


	//   ....[9]....
        /*00a4*/ 	.word	0x000009f0


	//   ....[10]....
        /*00a8*/ 	.word	0x00000c10


	//   ....[11]....
        /*00ac*/ 	.word	0x00000c80


	//   ....[12]....
        /*00b0*/ 	.word	0x00000cf0


	//   ....[13]....
        /*00b4*/ 	.word	0x00000d60


	//   ....[14]....
        /*00b8*/ 	.word	0x00000dd0


	//   ....[15]....
        /*00bc*/ 	.word	0x00000e30


	//   ....[16]....
        /*00c0*/ 	.word	0x00000ea0


	//   ....[17]....
        /*00c4*/ 	.word	0x00000f10


	//   ....[18]....
        /*00c8*/ 	.word	0x00000f80


	//   ....[19]....
        /*00cc*/ 	.word	0x00000ff0


	//----- nvinfo : EIATTR_EXIT_INSTR_OFFSETS
	.align		4
.L_4269:
        /*00d0*/ 	.byte	0x04, 0x1c
        /*00d2*/ 	.short	(.L_4271 - .L_4270)


	//   ....[0]....
.L_4270:
        /*00d4*/ 	.word	0x00000070


	//   ....[1]....
        /*00d8*/ 	.word	0x00000bb0


	//----- nvinfo : EIATTR_MAX_THREADS
	.align		4
.L_4271:
        /*00dc*/ 	.byte	0x04, 0x05
        /*00de*/ 	.short	(.L_4273 - .L_4272)
.L_4272:
        /*00e0*/ 	.word	0x00000400
        /*00e4*/ 	.word	0x00000001
        /*00e8*/ 	.word	0x00000001


	//----- nvinfo : EIATTR_CRS_STACK_SIZE
	.align		4
.L_4273:
        /*00ec*/ 	.byte	0x04, 0x1e
        /*00ee*/ 	.short	(.L_4275 - .L_4274)
.L_4274:
        /*00f0*/ 	.word	0x00000000


	//----- nvinfo : EIATTR_CBANK_PARAM_SIZE
	.align		4
.L_4275:
        /*00f4*/ 	.byte	0x03, 0x19
        /*00f6*/ 	.short	0x0128


	//----- nvinfo : EIATTR_PARAM_CBANK
	.align		4
        /*00f8*/ 	.byte	0x04, 0x0a
        /*00fa*/ 	.short	(.L_4277 - .L_4276)
	.align		4
.L_4276:
        /*00fc*/ 	.word	index@(.nv.constant0._ZN10layer_norm22ln_bwd_finalize_kernelINS_22Kernel_traits_finalizeILj2048E6__halfffffjLb0ELj1024ELj4ENS_18Kernel_traits_baseILj2048ES2_ffffjLj1024EEEEELb0ELb0EEEvNS_9BwdParamsE)
        /*0100*/ 	.short	0x0210
        /*0102*/ 	.short	0x0128


	//----- nvinfo : EIATTR_SW_WAR
	.align		4
.L_4277:
        /*0104*/ 	.byte	0x04, 0x36
        /*0106*/ 	.short	(.L_4279 - .L_4278)
.L_4278:
        /*0108*/ 	.word	0x00000008
.L_4279:


//--------------------- .nv.info._ZN10layer_norm13ln_bwd_kernelINS_13Kernel_traitsI6__halfffffjLj2048ELj1ELj1ELj4ELj16ENS_18Kernel_traits_baseILj2048ES2_ffffjLj128EEEEELb1ELb0ELb1ELb0EEEvNS_9BwdParamsE --------------------------
	.section	.nv.info._ZN10layer_norm13ln_bwd_kernelINS_13Kernel_traitsI6__halfffffjLj2048ELj1ELj1ELj4ELj16ENS_18Kernel_traits_baseILj2048ES2_ffffjLj128EEEEELb1ELb0ELb1ELb0EEEvNS_9BwdParamsE,"",@"SHT_CUDA_INFO"
	.sectionflags	@""
	.align	4


	//----- nvinfo : EIATTR_CUDA_API_VERSION
	.align		4
        /*0000*/ 	.byte	0x04, 0x37
        /*0002*/ 	.short	(.L_4281 - .L_4280)
.L_4280:
        /*0004*/ 	.word	0x00000082


	//----- nvinfo : EIATTR_KPARAM_INFO
	.align		4
.L_4281:
        /*0008*/ 	.byte	0x04, 0x17
        /*000a*/ 	.short	(.L_4283 - .L_4282)
.L_4282:
        /*000c*/ 	.word	0x00000000
        /*0010*/ 	.short	0x0000
        /*0012*/ 	.short	0x0000
        /*0014*/ 	.byte	0x00, 0xf0, 0xa1, 0x04


	//----- nvinfo : EIATTR_SPARSE_MMA_MASK
	.align		4
.L_4283:
        /*0018*/ 	.byte	0x03, 0x50
        /*001a*/ 	.short	0x0000


	//----- nvinfo : EIATTR_MAXREG_COUNT
	.align		4
        /*001c*/ 	.byte	0x03, 0x1b
        /*001e*/ 	.short	0x00ff


	//----- nvinfo : EIATTR_NUM_BARRIERS
	.align		4
        /*0020*/ 	.byte	0x02, 0x4c
        /*0022*/ 	.byte	0x01
	.zero		1


	//----- nvinfo : EIATTR_MERCURY_ISA_VERSION
	.align		4
        /*0024*/ 	.byte	0x03, 0x5f
        /*0026*/ 	.short	0x0101


	//----- nvinfo : EIATTR_COOP_GROUP_MASK_REGIDS
	.align		4
        /*0028*/ 	.byte	0x04, 0x29
        /*002a*/ 	.short	(.L_4285 - .L_4284)


	//   ....[0]....
.L_4284:
        /*002c*/ 	.word	0xffffffff


	//   ....[1]....
        /*0030*/ 	.word	0xffffffff


	//   ....[2]....
        /*0034*/ 	.word	0xffffffff


	//   ....[3]....
        /*0038*/ 	.word	0xffffffff


	//   ....[4]....
        /*003c*/ 	.word	0xffffffff


	//   ....[5]....
        /*0040*/ 	.word	0xffffffff


	//   ....[6]....
        /*0044*/ 	.word	0xffffffff


	//   ....[7]....
        /*0048*/ 	.word	0xffffffff


	//   ....[8]....
        /*004c*/ 	.word	0xffffffff


	//   ....[9]....
        /*0050*/ 	.word	0xffffffff


	//   ....[10]....
        /*0054*/ 	.word	0x05000081


	//   ....[11]....
        /*0058*/ 	.word	0x05000081


	//   ....[12]....
        /*005c*/ 	.word	0x05000081


	//   ....[13]....
        /*0060*/ 	.word	0x05000081


	//   ....[14]....
        /*0064*/ 	.word	0x05000081


	//   ....[15]....
        /*0068*/ 	.word	0x05000081


	//   ....[16]....
        /*006c*/ 	.word	0x05000081


	//   ....[17]....
        /*0070*/ 	.word	0x05000081


	//   ....[18]....
        /*0074*/ 	.word	0x05000081


	//   ....[19]....
        /*0078*/ 	.word	0x05000081


	//----- nvinfo : EIATTR_COOP_GROUP_INSTR_OFFSETS
	.align		4
.L_4285:
        /*007c*/ 	.byte	0x04, 0x28
        /*007e*/ 	.short	(.L_4287 - .L_4286)


	//   ....[0]....
.L_4286:
        /*0080*/ 	.word	0x000017b0


	//   ....[1]....
        /*0084*/ 	.word	0x000017c0


	//   ....[2]....
        /*0088*/ 	.word	0x000017f0


	//   ....[3]....
        /*008c*/ 	.word	0x00001800


	//   ....[4]....
        /*0090*/ 	.word	0x00001830


	//   ....[5]....
        /*0094*/ 	.word	0x00001840


	//   ....[6]....
        /*0098*/ 	.word	0x00001870


	//   ....[7]....
        /*009c*/ 	.word	0x00001880


	//   ....[8]....
        /*00a0*/ 	.word	0x000018b0


	//   ....[9]....
        /*00a4*/ 	.word	0x000018c0


	//   ....[10]....
        /*00a8*/ 	.word	0x00003470


	//   ....[11]....
        /*00ac*/ 	.word	0x000034c0


	//   ....[12]....
        /*00b0*/ 	.word	0x00003530


	//   ....[13]....
        /*00b4*/ 	.word	0x00003590


	//   ....[14]....
        /*00b8*/ 	.word	0x00003600


	//   ....[15]....
        /*00bc*/ 	.word	0x00003660


	//   ....[16]....
        /*00c0*/ 	.word	0x000036d0


	//   ....[17]....
        /*00c4*/ 	.word	0x00003730


	//   ....[18]....
        /*00c8*/ 	.word	0x000037a0


	//   ....[19]....
        /*00cc*/ 	.word	0x00003800


	//----- nvinfo : EIATTR_EXIT_INSTR_OFFSETS
	.align		4
.L_4287:
        /*00d0*/ 	.byte	0x04, 0x1c
        /*00d2*/ 	.short	(.L_4289 - .L_4288)


	//   ....[0]....
.L_4288:
        /*00d4*/ 	.word	0x00003390


	//   ....[1]....
        /*00d8*/ 	.word	0x00003410


	//----- nvinfo : EIATTR_MAX_THREADS
	.align		4
.L_4289:
        /*00dc*/ 	.byte	0x04, 0x05
        /*00de*/ 	.short	(.L_4291 - .L_4290)
.L_4290:
        /*00e0*/ 	.word	0x00000080
        /*00e4*/ 	.word	0x00000001
        /*00e8*/ 	.word	0x00000001


	//----- nvinfo : EIATTR_CRS_STACK_SIZE
	.align		4
.L_4291:
        /*00ec*/ 	.byte	0x04, 0x1e
        /*00ee*/ 	.short	(.L_4293 - .L_4292)
.L_4292:
        /*00f0*/ 	.word	0x00000000


	//----- nvinfo : EIATTR_CBANK_PARAM_SIZE
	.align		4
.L_4293:
        /*00f4*/ 	.byte	0x03, 0x19
        /*00f6*/ 	.short	0x0128


	//----- nvinfo : EIATTR_PARAM_CBANK
	.align		4
        /*00f8*/ 	.byte	0x04, 0x0a
        /*00fa*/ 	.short	(.L_4295 - .L_4294)
	.align		4
.L_4294:
        /*00fc*/ 	.word	index@(.nv.constant0._ZN10layer_norm13ln_bwd_kernelINS_13Kernel_traitsI6__halfffffjLj2048ELj1ELj1ELj4ELj16ENS_18Kernel_traits_baseILj2048ES2_ffffjLj128EEEEELb1ELb0ELb1ELb0EEEvNS_9BwdParamsE)
        /*0100*/ 	.short	0x0210
        /*0102*/ 	.short	0x0128


	//----- nvinfo : EIATTR_SW_WAR
	.align		4
.L_4295:
        /*0104*/ 	.byte	0x04, 0x36
        /*0106*/ 	.short	(.L_4297 - .L_4296)
.L_4296:
        /*0108*/ 	.word	0x00000008
.L_4297:


//--------------------- .nv.info._ZN10layer_norm22ln_bwd_finalize_kernelINS_22Kernel_traits_finalizeILj2048E6__halfffffjLb0ELj1024ELj4ENS_18Kernel_traits_baseILj2048ES2_ffffjLj1024EEEEELb0ELb1EEEvNS_9BwdParamsE --------------------------
	.section	.nv.info._ZN10layer_norm22ln_bwd_finalize_kernelINS_22Kernel_traits_finalizeILj2048E6__halfffffjLb0ELj1024ELj4ENS_18Kernel_traits_baseILj2048ES2_ffffjLj1024EEEEELb0ELb1EEEvNS_9BwdParamsE,"",@"SHT_CUDA_INFO"
	.sectionflags	@""
	.align	4


	//----- nvinfo : EIATTR_CUDA_API_VERSION
	.align		4
        /*0000*/ 	.byte	0x04, 0x37
        /*0002*/ 	.short	(.L_4299 - .L_4298)
.L_4298:
        /*0004*/ 	.word	0x00000082


	//----- nvinfo : EIATTR_KPARAM_INFO
	.align		4
.L_4299:
        /*0008*/ 	.byte	0x04, 0x17
        /*000a*/ 	.short	(.L_4301 - .L_4300)
.L_4300:
        /*000c*/ 	.word	0x00000000
        /*0010*/ 	.short	0x0000
        /*0012*/ 	.short	0x0000
        /*0014*/ 	.byte	0x00, 0xf0, 0xa1, 0x04


	//----- nvinfo : EIATTR_SPARSE_MMA_MASK
	.align		4
.L_4301:
        /*0018*/ 	.byte	0x03, 0x50
        /*001a*/ 	.short	0x0000


	//----- nvinfo : EIATTR_MAXREG_COUNT
	.align		4
        /*001c*/ 	.byte	0x03, 0x1b
        /*001e*/ 	.short	0x0040


	//----- nvinfo : EIATTR_NUM_BARRIERS
	.align		4
        /*0020*/ 	.byte	0x02, 0x4c
        /*0022*/ 	.byte	0x01
	.zero		1


	//----- nvinfo : EIATTR_MERCURY_ISA_VERSION
	.align		4
        /*0024*/ 	.byte	0x03, 0x5f
        /*0026*/ 	.short	0x0101


	//----- nvinfo : EIATTR_COOP_GROUP_MASK_REGIDS
	.align		4
        /*0028*/ 	.byte	0x04, 0x29
        /*002a*/ 	.short	(.L_4303 - .L_4302)


	//   ....[0]....
.L_4302:
        /*002c*/ 	.word	0xffffffff


	//   ....[1]....
        /*0030*/ 	.word	0xffffffff


	//   ....[2]....
        /*0034*/ 	.word	0xffffffff


	//   ....[3]....
        /*0038*/ 	.word	0xffffffff


	//   ....[4]....
        /*003c*/ 	.word	0xffffffff


	//   ....[5]....
        /*0040*/ 	.word	0xffffffff


	//   ....[6]....
        /*0044*/ 	.word	0xffffffff


	//   ....[7]....
        /*0048*/ 	.word	0xffffffff


	//   ....[8]....
        /*004c*/ 	.word	0xffffffff


	//   ....[9]....
        /*0050*/ 	.word	0xffffffff


	//   ....[10]....
        /*0054*/ 	.word	0x05000011


	//   ....[11]....
        /*0058*/ 	.word	0x05000011


	//   ....[12]....
        /*005c*/ 	.word	0x05000011


	//   ....[13]....
        /*0060*/ 	.word	0x05000011


	//   ....[14]....
        /*0064*/ 	.word	0x05000011


	//   ....[15]....
        /*0068*/ 	.word	0x05000011


	//   ....[16]....
        /*006c*/ 	.word	0x05000011


	//   ....[17]....
        /*0070*/ 	.word	0x05000011


	//   ....[18]....
        /*0074*/ 	.word	0x05000011


	//   ....[19]....
        /*0078*/ 	.word	0x05000011


	//----- nvinfo : EIATTR_COOP_GROUP_INSTR_OFFSETS
	.align		4
.L_4303:
        /*007c*/ 	.byte	0x04, 0x28
        /*007e*/ 	.short	(.L_4305 - .L_4304)


	//   ....[0]....
.L_4304:
        /*0080*/ 	.word	0x000008e0


	//   ....[1]....
        /*0084*/ 	.word	0x000008f0


	//   ....[2]....
        /*0088*/ 	.word	0x00000920


	//   ....[3]....
        /*008c*/ 	.word	0x00000930


	//   ....[4]....
        /*0090*/ 	.word	0x00000960


	//   ....[5]....
        /*0094*/ 	.word	0x00000970


	//   ....[6]....
        /*0098*/ 	.word	0x000009a0


	//   ....[7]....
        /*009c*/ 	.word	0x000009b0


	//   ....[8]....
        /*00a0*/ 	.word	0x000009e0


	//   ....[9]....
        /*00a4*/ 	.word	0x000009f0


	//   ....[10]....
        /*00a8*/ 	.word	0x00000bf0


	//   ....[11]....
        /*00ac*/ 	.word	0x00000c60


	//   ....[12]....
        /*00b0*/ 	.word	0x00000cd0


	//   ....[13]....
        /*00b4*/ 	.word	0x00000d40


	//   ....[14]....
        /*00b8*/ 	.word	0x00000db0


	//   ....[15]....
        /*00bc*/ 	.word	0x00000e10


	//   ....[16]....
        /*00c0*/ 	.word	0x00000e80


	//   ....[17]....
        /*00c4*/ 	.word	0x00000ef0


	//   ....[18]....
        /*00c8*/ 	.word	0x00000f60


	//   ....[19]....
        /*00cc*/ 	.word	0x00000fd0


	//----- nvinfo : EIATTR_EXIT_INSTR_OFFSETS
	.align		4
.L_4305:
        /*00d0*/ 	.byte	0x04, 0x1c
        /*00d2*/ 	.short	(.L_4307 - .L_4306)


	//   ....[0]....
.L_4306:
        /*00d4*/ 	.word	0x00000070


	//   ....[1]....
        /*00d8*/ 	.word	0x00000b90


	//----- nvinfo : EIATTR_MAX_THREADS
	.align		4
.L_4307:
        /*00dc*/ 	.byte	0x04, 0x05
        /*00de*/ 	.short	(.L_4309 - .L_4308)
.L_4308:
        /*00e0*/ 	.word	0x00000400
        /*00e4*/ 	.word	0x00000001
        /*00e8*/ 	.word	0x00000001


	//----- nvinfo : EIATTR_CRS_STACK_SIZE
	.align		4
.L_4309:
        /*00ec*/ 	.byte	0x04, 0x1e
        /*00ee*/ 	.short	(.L_4311 - .L_4310)
.L_4310:
        /*00f0*/ 	.word	0x00000000


	//----- nvinfo : EIATTR_CBANK_PARAM_SIZE
	.align		4
.L_4311:
        /*00f4*/ 	.byte	0x03, 0x19
        /*00f6*/ 	.short	0x0128


	//----- nvinfo : EIATTR_PARAM_CBANK
	.align		4
        /*00f8*/ 	.byte	0x04, 0x0a
        /*00fa*/ 	.short	(.L_4313 - .L_4312)
	.align		4
.L_4312:
        /*00fc*/ 	.word	index@(.nv.constant0._ZN10layer_norm22ln_bwd_finalize_kernelINS_22Kernel_traits_finalizeILj2048E6__halfffffjLb0ELj1024ELj4ENS_18Kernel_traits_baseILj2048ES2_ffffjLj1024EEEEELb0ELb1EEEvNS_9BwdParamsE)
        /*0100*/ 	.short	0x0210
        /*0102*/ 	.short	0x0128


	//----- nvinfo : EIATTR_SW_WAR
	.align		4
.L_4313:
        /*0104*/ 	.byte	0x04, 0x36
        /*0106*/ 	.short	(.L_4315 - .L_4314)
.L_4314:
        /*0108*/ 	.word	0x00000008
.L_4315:


//--------------------- .nv.info._ZN10layer_norm13ln_bwd_kernelINS_13Kernel_traitsI6__halfffffjLj2048ELj1ELj1ELj4ELj16ENS_18Kernel_traits_baseILj2048ES2_ffffjLj128EEEEELb1ELb0ELb1ELb1EEEvNS_9BwdParamsE --------------------------
	.section	.nv.info._ZN10layer_norm13ln_bwd_kernelINS_13Kernel_traitsI6__halfffffjLj2048ELj1ELj1ELj4ELj16ENS_18Kernel_traits_baseILj2048ES2_ffffjLj128EEEEELb1ELb0ELb1ELb1EEEvNS_9BwdParamsE,"",@"SHT_CUDA_INFO"
	.sectionflags	@""
	.align	4


	//----- nvinfo : EIATTR_CUDA_API_VERSION
	.align		4
        /*0000*/ 	.byte	0x04, 0x37
        /*0002*/ 	.short	(.L_4317 - .L_4316)
.L_4316:
        /*0004*/ 	.word	0x00000082


	//----- nvinfo : EIATTR_KPARAM_INFO
	.align		4
.L_4317:
        /*0008*/ 	.byte	0x04, 0x17
        /*000a*/ 	.short	(.L_4319 - .L_4318)
.L_4318:
        /*000c*/ 	.word	0x00000000
        /*0010*/ 	.short	0x0000
        /*0012*/ 	.short	0x0000
        /*0014*/ 	.byte	0x00, 0xf0, 0xa1, 0x04


	//----- nvinfo : EIATTR_SPARSE_MMA_MASK
	.align		4
.L_4319:
        /*0018*/ 	.byte	0x03, 0x50
        /*001a*/ 	.short	0x0000


	//----- nvinfo : EIATTR_MAXREG_COUNT
	.align		4
        /*001c*/ 	.byte	0x03, 0x1b
        /*001e*/ 	.short	0x00ff


	//----- nvinfo : EIATTR_NUM_BARRIERS
	.align		4
        /*0020*/ 	.byte	0x02, 0x4c
        /*0022*/ 	.byte	0x01
	.zero		1


	//----- nvinfo : EIATTR_MERCURY_ISA_VERSION
	.align		4
        /*0024*/ 	.byte	0x03, 0x5f
        /*0026*/ 	.short	0x0101


	//----- nvinfo : EIATTR_COOP_GROUP_MASK_REGIDS
	.align		4
        /*0028*/ 	.byte	0x04, 0x29
        /*002a*/ 	.short	(.L_4321 - .L_4320)


	//   ....[0]....
.L_4320:
        /*002c*/ 	.word	0xffffffff


	//   ....[1]....
        /*0030*/ 	.word	0xffffffff


	//   ....[2]....
        /*0034*/ 	.word	0xffffffff


	//   ....[3]....
        /*0038*/ 	.word	0xffffffff


	//   ....[4]....
        /*003c*/ 	.word	0xffffffff


	//   ....[5]....
        /*0040*/ 	.word	0xffffffff


	//   ....[6]....
        /*0044*/ 	.word	0xffffffff


	//   ....[7]....
        /*0048*/ 	.word	0xffffffff


	//   ....[8]....
        /*004c*/ 	.word	0xffffffff


	//   ....[9]....
        /*0050*/ 	.word	0xffffffff


	//   ....[10]....
        /*0054*/ 	.word	0x05000062


	//   ....[11]....
        /*0058*/ 	.word	0x05000062


	//   ....[12]....
        /*005c*/ 	.word	0x05000062


	//   ....[13]....
        /*0060*/ 	.word	0x05000062


	//   ....[14]....
        /*0064*/ 	.word	0x05000062


	//   ....[15]....
        /*0068*/ 	.word	0x05000062


	//   ....[16]....
        /*006c*/ 	.word	0x05000062


	//   ....[17]....
        /*0070*/ 	.word	0x05000062


	//   ....[18]....
        /*0074*/ 	.word	0x05000062


	//   ....[19]....
        /*0078*/ 	.word	0x05000062


	//----- nvinfo : EIATTR_COOP_GROUP_INSTR_OFFSETS
	.align		4
.L_4321:
        /*007c*/ 	.byte	0x04, 0x28
        /*007e*/ 	.short	(.L_4323 - .L_4322)


	//   ....[0]....
.L_4322:
        /*0080*/ 	.word	0x000013b0


	//   ....[1]....
        /*0084*/ 	.word	0x000013c0


	//   ....[2]....
        /*0088*/ 	.word	0x000013f0


	//   ....[3]....
        /*008c*/ 	.word	0x00001400


	//   ....[4]....
        /*0090*/ 	.word	0x00001430


	//   ....[5]....
        /*0094*/ 	.word	0x00001440


	//   ....[6]....
        /*0098*/ 	.word	0x00001470


	//   ....[7]....
        /*009c*/ 	.word	0x00001480


	//   ....[8]....
        /*00a0*/ 	.word	0x000014b0


	//   ....[9]....
        /*00a4*/ 	.word	0x000014c0


	//   ....[10]....
        /*00a8*/ 	.word	0x00002c90


	//   ....[11]....
        /*00ac*/ 	.word	0x00002ce0


	//   ....[12]....
        /*00b0*/ 	.word	0x00002d50


	//   ....[13]....
        /*00b4*/ 	.word	0x00002db0


	//   ....[14]....
        /*00b8*/ 	.word	0x00002e20


	//   ....[15]....
        /*00bc*/ 	.word	0x00002e80


	//   ....[16]....
        /*00c0*/ 	.word	0x00002ef0


	//   ....[17]....
        /*00c4*/ 	.word	0x00002f50


	//   ....[18]....
        /*00c8*/ 	.word	0x00002fc0


	//   ....[19]....
        /*00cc*/ 	.word	0x00003020


	//----- nvinfo : EIATTR_EXIT_INSTR_OFFSETS
	.align		4
.L_4323:
        /*00d0*/ 	.byte	0x04, 0x1c
        /*00d2*/ 	.short	(.L_4325 - .L_4324)


	//   ....[0]....
.L_4324:
        /*00d4*/ 	.word	0x00002c30


	//----- nvinfo : EIATTR_MAX_THREADS
	.align		4
.L_4325:
        /*00d8*/ 	.byte	0x04, 0x05
        /*00da*/ 	.short	(.L_4327 - .L_4326)
.L_4326:
        /*00dc*/ 	.word	0x00000080
        /*00e0*/ 	.word	0x00000001
        /*00e4*/ 	.word	0x00000001


	//----- nvinfo : EIATTR_CRS_STACK_SIZE
	.align		4
.L_4327:
        /*00e8*/ 	.byte	0x04, 0x1e
        /*00ea*/ 	.short	(.L_4329 - .L_4328)
.L_4328:
        /*00ec*/ 	.word	0x00000000


	//----- nvinfo : EIATTR_CBANK_PARAM_SIZE
	.align		4
.L_4329:
        /*00f0*/ 	.byte	0x03, 0x19
        /*00f2*/ 	.short	0x0128


	//----- nvinfo : EIATTR_PARAM_CBANK
	.align		4
        /*00f4*/ 	.byte	0x04, 0x0a
        /*00f6*/ 	.short	(.L_4331 - .L_4330)
	.align		4
.L_4330:
        /*00f8*/ 	.word	index@(.nv.constant0._ZN10layer_norm13ln_bwd_kernelINS_13Kernel_traitsI6__halfffffjLj2048ELj1ELj1ELj4ELj16ENS_18Kernel_traits_baseILj2048ES2_ffffjLj128EEEEELb1ELb0ELb1ELb1EEEvNS_9BwdParamsE)
        /*00fc*/ 	.short	0x0210
        /*00fe*/ 	.short	0x0128


	//----- nvinfo : EIATTR_SW_WAR
	.align		4
.L_4331:
        /*0100*/ 	.byte	0x04, 0x36
        /*0102*/ 	.short	(.L_4333 - .L_4332)
.L_4332:
        /*0104*/ 	.word	0x00000008
.L_4333:


//--------------------- .nv.info._ZN10layer_norm13ln_bwd_kernelINS_13Kernel_traitsI6__halfffffjLj2048ELj1ELj1ELj4ELj16ENS_18Kernel_traits_baseILj2048ES2_ffffjLj128EEEEELb1ELb1ELb0ELb0EEEvNS_9BwdParamsE --------------------------
	.section	.nv.info._ZN10layer_norm13ln_bwd_kernelINS_13Kernel_traitsI6__halfffffjLj2048ELj1ELj1ELj4ELj16ENS_18Kernel_traits_baseILj2048ES2_ffffjLj128EEEEELb1ELb1ELb0ELb0EEEvNS_9BwdParamsE,"",@"SHT_CUDA_INFO"
	.sectionflags	@""
	.align	4


	//----- nvinfo : EIATTR_CUDA_API_VERSION
	.align		4
        /*0000*/ 	.byte	0x04, 0x37
        /*0002*/ 	.short	(.L_4335 - .L_4334)
.L_4334:
        /*0004*/ 	.word	0x00000082


	//----- nvinfo : EIATTR_KPARAM_INFO
	.align		4
.L_4335:
        /*0008*/ 	.byte	0x04, 0x17
        /*000a*/ 	.short	(.L_4337 - .L_4336)
.L_4336:
        /*000c*/ 	.word	0x00000000
        /*0010*/ 	.short	0x0000
        /*0012*/ 	.short	0x0000
        /*0014*/ 	.byte	0x00, 0xf0, 0xa1, 0x04


	//----- nvinfo : EIATTR_SPARSE_MMA_MASK
	.align		4
.L_4337:
        /*0018*/ 	.byte	0x03, 0x50
        /*001a*/ 	.short	0x0000


	//----- nvinfo : EIATTR_MAXREG_COUNT
	.align		4
        /*001c*/ 	.byte	0x03, 0x1b
        /*001e*/ 	.short	0x00ff


	//----- nvinfo : EIATTR_NUM_BARRIERS
	.align		4
        /*0020*/ 	.byte	0x02, 0x4c
        /*0022*/ 	.byte	0x01
	.zero		1


	//----- nvinfo : EIATTR_MERCURY_ISA_VERSION
	.align		4
        /*0024*/ 	.byte	0x03, 0x5f
        /*0026*/ 	.short	0x0101


	//----- nvinfo : EIATTR_COOP_GROUP_MASK_REGIDS
	.align		4
        /*0028*/ 	.byte	0x04, 0x29
        /*002a*/ 	.short	(.L_4339 - .L_4338)


	//   ....[0]....
.L_4338:
        /*002c*/ 	.word	0xffffffff


	//   ....[1]....
        /*0030*/ 	.word	0xffffffff


	//   ....[2]....
        /*0034*/ 	.word	0xffffffff


	//   ....[3]....
        /*0038*/ 	.word	0xffffffff


	//   ....[4]....
        /*003c*/ 	.word	0xffffffff


	//   ....[5]....
        /*0040*/ 	.word	0xffffffff


	//   ....[6]....
        /*0044*/ 	.word	0xffffffff


	//   ....[7]....
        /*0048*/ 	.word	0xffffffff


	//   ....[8]....
        /*004c*/ 	.word	0xffffffff


	//   ....[9]....
        /*0050*/ 	.word	0xffffffff


	//   ....[10]....
        /*0054*/ 	.word	0x05000099


	//   ....[11]....
        /*0058*/ 	.word	0x05000099


	//   ....[12]....
        /*005c*/ 	.word	0x05000099


	//   ....[13]....
        /*0060*/ 	.word	0x05000099


	//   ....[14]....
        /*0064*/ 	.word	0x05000099


	//   ....[15]....
        /*0068*/ 	.word	0x05000099


	//   ....[16]....
        /*006c*/ 	.word	0x05000099


	//   ....[17]....
        /*0070*/ 	.word	0x05000099


	//   ....[18]....
        /*0074*/ 	.word	0x05000099


	//   ....[19]....
        /*0078*/ 	.word	0x05000099


	//----- nvinfo : EIATTR_COOP_GROUP_INSTR_OFFSETS
	.align		4
.L_4339:
        /*007c*/ 	.byte	0x04, 0x28
        /*007e*/ 	.short	(.L_4341 - .L_4340)


	//   ....[0]....
.L_4340:
        /*0080*/ 	.word	0x000016d0


	//   ....[1]....
        /*0084*/ 	.word	0x000016e0


	//   ....[2]....
        /*0088*/ 	.word	0x00001710


	//   ....[3]....
        /*008c*/ 	.word	0x00001720


	//   ....[4]....
        /*0090*/ 	.word	0x00001750


	//   ....[5]....
        /*0094*/ 	.word	0x00001760


	//   ....[6]....
        /*0098*/ 	.word	0x00001790


	//   ....[7]....
        /*009c*/ 	.word	0x000017a0


	//   ....[8]....
        /*00a0*/ 	.word	0x000017d0


	//   ....[9]....
        /*00a4*/ 	.word	0x000017e0


	//   ....[10]....
        /*00a8*/ 	.word	0x00002f30


	//   ....[11]....
        /*00ac*/ 	.word	0x00002f80


	//   ....[12]....
        /*00b0*/ 	.word	0x00002ff0


	//   ....[13]....
        /*00b4*/ 	.word	0x00003050


	//   ....[14]....
        /*00b8*/ 	.word	0x000030c0


	//   ....[15]....
        /*00bc*/ 	.word	0x00003120


	//   ....[16]....
        /*00c0*/ 	.word	0x00003190


	//   ....[17]....
        /*00c4*/ 	.word	0x000031f0


	//   ....[18]....
        /*00c8*/ 	.word	0x00003260


	//   ....[19]....
        /*00cc*/ 	.word	0x000032c0


	//----- nvinfo : EIATTR_EXIT_INSTR_OFFSETS
	.align		4
.L_4341:
        /*00d0*/ 	.byte	0x04, 0x1c
        /*00d2*/ 	.short	(.L_4343 - .L_4342)


	//   ....[0]....
.L_4342:
        /*00d4*/ 	.word	0x00002e30


	//   ....[1]....
        /*00d8*/ 	.word	0x00002ed0


	//----- nvinfo : EIATTR_MAX_THREADS
	.align		4
.L_4343:
        /*00dc*/ 	.byte	0x04, 0x05
        /*00de*/ 	.short	(.L_4345 - .L_4344)
.L_4344:
        /*00e0*/ 	.word	0x00000080
        /*00e4*/ 	.word	0x00000001
        /*00e8*/ 	.word	0x00000001


	//----- nvinfo : EIATTR_CRS_STACK_SIZE
	.align		4
.L_4345:
        /*00ec*/ 	.byte	0x04, 0x1e
        /*00ee*/ 	.short	(.L_4347 - .L_4346)
.L_4346:
        /*00f0*/ 	.word	0x00000000


	//----- nvinfo : EIATTR_CBANK_PARAM_SIZE
	.align		4
.L_4347:
        /*00f4*/ 	.byte	0x03, 0x19
        /*00f6*/ 	.short	0x0128


	//----- nvinfo : EIATTR_PARAM_CBANK
	.align		4
        /*00f8*/ 	.byte	0x04, 0x0a
        /*00fa*/ 	.short	(.L_4349 - .L_4348)
	.align		4
.L_4348:
        /*00fc*/ 	.word	index@(.nv.constant0._ZN10layer_norm13ln_bwd_kernelINS_13Kernel_traitsI6__halfffffjLj2048ELj1ELj1ELj4ELj16ENS_18Kernel_traits_baseILj2048ES2_ffffjLj128EEEEELb1ELb1ELb0ELb0EEEvNS_9BwdParamsE)
        /*0100*/ 	.short	0x0210
        /*0102*/ 	.short	0x0128


	//----- nvinfo : EIATTR_SW_WAR
	.align		4
.L_4349:
        /*0104*/ 	.byte	0x04, 0x36
        /*0106*/ 	.short	(.L_4351 - .L_4350)
.L_4350:
        /*0108*/ 	.word	0x00000008
.L_4351:


//--------------------- .nv.info._ZN10layer_norm13ln_bwd_kernelINS_13Kernel_traitsI6__halfffffjLj2048ELj1ELj1ELj4ELj16ENS_18Kernel_traits_baseILj2048ES2_ffffjLj128EEEEELb1ELb1ELb0ELb1EEEvNS_9BwdParamsE --------------------------
	.section	.nv.info._ZN10layer_norm13ln_bwd_kernelINS_13Kernel_traitsI6__halfffffjLj2048ELj1ELj1ELj4ELj16ENS_18Kernel_traits_baseILj2048ES2_ffffjLj128EEEEELb1ELb1ELb0ELb1EEEvNS_9BwdParamsE,"",@"SHT_CUDA_INFO"
	.sectionflags	@""
	.align	4


	//----- nvinfo : EIATTR_CUDA_API_VERSION
	.align		4
        /*0000*/ 	.byte	0x04, 0x37
        /*0002*/ 	.short	(.L_4353 - .L_4352)
.L_4352:
        /*0004*/ 	.word	0x00000082


	//----- nvinfo : EIATTR_KPARAM_INFO
	.align		4
.L_4353:
        /*0008*/ 	.byte	0x04, 0x17
        /*000a*/ 	.short	(.L_4355 - .L_4354)
.L_4354:
        /*000c*/ 	.word	0x00000000
        /*0010*/ 	.short	0x0000
        /*0012*/ 	.short	0x0000
        /*0014*/ 	.byte	0x00, 0xf0, 0xa1, 0x04


	//----- nvinfo : EIATTR_SPARSE_MMA_MASK
	.align		4
.L_4355:
        /*0018*/ 	.byte	0x03, 0x50
        /*001a*/ 	.short	0x0000


	//----- nvinfo : EIATTR_MAXREG_COUNT
	.align		4
        /*001c*/ 	.byte	0x03, 0x1b
        /*001e*/ 	.short	0x00ff


	//----- nvinfo : EIATTR_NUM_BARRIERS
	.align		4
        /*0020*/ 	.byte	0x02, 0x4c
        /*0022*/ 	.byte	0x01
	.zero		1


	//----- nvinfo : EIATTR_MERCURY_ISA_VERSION
	.align		4
        /*0024*/ 	.byte	0x03, 0x5f
        /*0026*/ 	.short	0x0101


	//----- nvinfo : EIATTR_COOP_GROUP_MASK_REGIDS
	.align		4
        /*0028*/ 	.byte	0x04, 0x29
        /*002a*/ 	.short	(.L_4357 - .L_4356)


	//   ....[0]....
.L_4356:
        /*002c*/ 	.word	0xffffffff


	//   ....[1]....
        /*0030*/ 	.word	0xffffffff


	//   ....[2]....
        /*0034*/ 	.word	0xffffffff


	//   ....[3]....
        /*0038*/ 	.word	0xffffffff


	//   ....[4]....
        /*003c*/ 	.word	0xffffffff


	//   ....[5]....
        /*0040*/ 	.word	0xffffffff


	//   ....[6]....
        /*0044*/ 	.word	0xffffffff


	//   ....[7]....
        /*0048*/ 	.word	0xffffffff


	//   ....[8]....
        /*004c*/ 	.word	0xffffffff


	//   ....[9]....
        /*0050*/ 	.word	0xffffffff


	//   ....[10]....
        /*0054*/ 	.word	0x05000039


	//   ....[11]....
        /*0058*/ 	.word	0x05000039


	//   ....[12]....
        /*005c*/ 	.word	0x05000039


	//   ....[13]....
        /*0060*/ 	.word	0x05000039


	//   ....[14]....
        /*0064*/ 	.word	0x05000039


	//   ....[15]....
        /*0068*/ 	.word	0x05000039


	//   ....[16]....
        /*006c*/ 	.word	0x05000039


	//   ....[17]....
        /*0070*/ 	.word	0x05000039


	//   ....[18]....
        /*0074*/ 	.word	0x05000039


	//   ....[19]....
        /*0078*/ 	.word	0x05000039


	//----- nvinfo : EIATTR_COOP_GROUP_INSTR_OFFSETS
	.align		4
.L_4357:
        /*007c*/ 	.byte	0x04, 0x28
        /*007e*/ 	.short	(.L_4359 - .L_4358)


	//   ....[0]....
.L_4358:
        /*0080*/ 	.word	0x000013d0


	//   ....[1]....
        /*0084*/ 	.word	0x000013e0


	//   ....[2]....
        /*0088*/ 	.word	0x00001410


	//   ....[3]....
        /*008c*/ 	.word	0x00001420


	//   ....[4]....
        /*0090*/ 	.word	0x00001450


	//   ....[5]....
        /*0094*/ 	.word	0x00001460


	//   ....[6]....
        /*0098*/ 	.word	0x00001490


	//   ....[7]....
        /*009c*/ 	.word	0x000014a0


	//   ....[8]....
        /*00a0*/ 	.word	0x000014d0


	//   ....[9]....
        /*00a4*/ 	.word	0x000014e0


	//   ....[10]....
        /*00a8*/ 	.word	0x000029f0


	//   ....[11]....
        /*00ac*/ 	.word	0x00002a40


	//   ....[12]....
        /*00b0*/ 	.word	0x00002ab0


	//   ....[13]....
        /*00b4*/ 	.word	0x00002b10


	//   ....[14]....
        /*00b8*/ 	.word	0x00002b80


	//   ....[15]....
        /*00bc*/ 	.word	0x00002be0


	//   ....[16]....
        /*00c0*/ 	.word	0x00002c50


	//   ....[17]....
        /*00c4*/ 	.word	0x00002cb0


	//   ....[18]....
        /*00c8*/ 	.word	0x00002d20


	//   ....[19]....
        /*00cc*/ 	.word	0x00002d80


	//----- nvinfo : EIATTR_EXIT_INSTR_OFFSETS
	.align		4
.L_4359:
        /*00d0*/ 	.byte	0x04, 0x1c
        /*00d2*/ 	.short	(.L_4361 - .L_4360)


	//   ....[0]....
.L_4360:
        /*00d4*/ 	.word	0x00002990


	//----- nvinfo : EIATTR_MAX_THREADS
	.align		4
.L_4361:
        /*00d8*/ 	.byte	0x04, 0x05
        /*00da*/ 	.short	(.L_4363 - .L_4362)
.L_4362:
        /*00dc*/ 	.word	0x00000080
        /*00e0*/ 	.word	0x00000001
        /*00e4*/ 	.word	0x00000001


	//----- nvinfo : EIATTR_CRS_STACK_SIZE
	.align		4
.L_4363:
        /*00e8*/ 	.byte	0x04, 0x1e
        /*00ea*/ 	.short	(.L_4365 - .L_4364)
.L_4364:
        /*00ec*/ 	.word	0x00000000


	//----- nvinfo : EIATTR_CBANK_PARAM_SIZE
	.align		4
.L_4365:
        /*00f0*/ 	.byte	0x03, 0x19
        /*00f2*/ 	.short	0x0128


	//----- nvinfo : EIATTR_PARAM_CBANK
	.align		4
        /*00f4*/ 	.byte	0x04, 0x0a
        /*00f6*/ 	.short	(.L_4367 - .L_4366)
	.align		4
.L_4366:
        /*00f8*/ 	.word	index@(.nv.constant0._ZN10layer_norm13ln_bwd_kernelINS_13Kernel_traitsI6__halfffffjLj2048ELj1ELj1ELj4ELj16ENS_18Kernel_traits_baseILj2048ES2_ffffjLj128EEEEELb1ELb1ELb0ELb1EEEvNS_9BwdParamsE)
        /*00fc*/ 	.short	0x0210
        /*00fe*/ 	.short	0x0128


	//----- nvinfo : EIATTR_SW_WAR
	.align		4
.L_4367:
        /*0100*/ 	.byte	0x04, 0x36
        /*0102*/ 	.short	(.L_4369 - .L_4368)
.L_4368:
        /*0104*/ 	.word	0x00000008
.L_4369:


//--------------------- .nv.info._ZN10layer_norm22ln_bwd_finalize_kernelINS_22Kernel_traits_finalizeILj2048E6__halfffffjLb1ELj1024ELj4ENS_18Kernel_traits_baseILj2048ES2_ffffjLj1024EEEEELb1ELb0EEEvNS_9BwdParamsE --------------------------
	.section	.nv.info._ZN10layer_norm22ln_bwd_finalize_kernelINS_22Kernel_traits_finalizeILj2048E6__halfffffjLb1ELj1024ELj4ENS_18Kernel_traits_baseILj2048ES2_ffffjLj1024EEEEELb1ELb0EEEvNS_9BwdParamsE,"",@"SHT_CUDA_INFO"
	.sectionflags	@""
	.align	4


	//----- nvinfo : EIATTR_CUDA_API_VERSION
	.align		4
        /*0000*/ 	.byte	0x04, 0x37
        /*0002*/ 	.short	(.L_4371 - .L_4370)
.L_4370:
        /*0004*/ 	.word	0x00000082


	//----- nvinfo : EIATTR_KPARAM_INFO
	.align		4
.L_4371:
        /*0008*/ 	.byte	0x04, 0x17
        /*000a*/ 	.short	(.L_4373 - .L_4372)
.L_4372:
        /*000c*/ 	.word	0x00000000
        /*0010*/ 	.short	0x0000
        /*0012*/ 	.short	0x0000
        /*0014*/ 	.byte	0x00, 0xf0, 0xa1, 0x04


	//----- nvinfo : EIATTR_SPARSE_MMA_MASK
	.align		4
.L_4373:
        /*0018*/ 	.byte	0x03, 0x50
        /*001a*/ 	.short	0x0000


	//----- nvinfo : EIATTR_MAXREG_COUNT
	.align		4
        /*001c*/ 	.byte	0x03, 0x1b
        /*001e*/ 	.short	0x0040


	//----- nvinfo : EIATTR_NUM_BARRIERS
	.align		4
        /*0020*/ 	.byte	0x02, 0x4c
        /*0022*/ 	.byte	0x01
	.zero		1


	//----- nvinfo : EIATTR_MERCURY_ISA_VERSION
	.align		4
        /*0024*/ 	.byte	0x03, 0x5f
        /*0026*/ 	.short	0x0101


	//----- nvinfo : EIATTR_COOP_GROUP_MASK_REGIDS
	.align		4
        /*0028*/ 	.byte	0x04, 0x29
        /*002a*/ 	.short	(.L_4375 - .L_4374)


	//   ....[0]....
.L_4374:
        /*002c*/ 	.word	0xffffffff


	//   ....[1]....
        /*0030*/ 	.word	0xffffffff


	//   ....[2]....
        /*0034*/ 	.word	0xffffffff


	//   ....[3]....
        /*0038*/ 	.word	0xffffffff


	//   ....[4]....
        /*003c*/ 	.word	0xffffffff


	//   ....[5]....
        /*0040*/ 	.word	0xffffffff


	//   ....[6]....
        /*0044*/ 	.word	0xffffffff


	//   ....[7]....
        /*0048*/ 	.word	0xffffffff


	//   ....[8]....
        /*004c*/ 	.word	0xffffffff


	//   ....[9]....
        /*0050*/ 	.word	0xffffffff


	//   ....[10]....
        /*0054*/ 	.word	0xffffffff


	//   ....[11]....
        /*0058*/ 	.word	0xffffffff


	//   ....[12]....
        /*005c*/ 	.word	0xffffffff


	//   ....[13]....
        /*0060*/ 	.word	0xffffffff


	//   ....[14]....
        /*0064*/ 	.word	0xffffffff


	//   ....[15]....
        /*0068*/ 	.word	0x05000014


	//   ....[16]....
        /*006c*/ 	.word	0x05000014


	//   ....[17]....
        /*0070*/ 	.word	0x05000014


	//   ....[18]....
        /*0074*/ 	.word	0x05000014


	//   ....[19]....
        /*0078*/ 	.word	0x05000014


	//   ....[20]....
        /*007c*/ 	.word	0x05000014


	//   ....[21]....
        /*0080*/ 	.word	0x05000014


	//   ....[22]....
        /*0084*/ 	.word	0x05000014


	//   ....[23]....
        /*0088*/ 	.word	0x05000014


	//   ....[24]....
        /*008c*/ 	.word	0x05000014


	//   ....[25]....
        /*0090*/ 	.word	0x05000014


	//   ....[26]....
        /*0094*/ 	.word	0x05000014


	//   ....[27]....
        /*0098*/ 	.word	0x05000014


	//   ....[28]....
        /*009c*/ 	.word	0x05000014


	//   ....[29]....
        /*00a0*/ 	.word	0x05000014


	//----- nvinfo : EIATTR_COOP_GROUP_INSTR_OFFSETS
	.align		4
.L_4375:
        /*00a4*/ 	.byte	0x04, 0x28
        /*00a6*/ 	.short	(.L_4377 - .L_4376)


	//   ....[0]....
.L_4376:
        /*00a8*/ 	.word	0x00000ad0


	//   ....[1]....
        /*00ac*/ 	.word	0x00000ae0


	//   ....[2]....
        /*00b0*/ 	.word	0x00000af0


	//   ....[3]....
        /*00b4*/ 	.word	0x00000b20


	//   ....[4]....
        /*00b8*/ 	.word	0x00000b40


	//   ....[5]....
        /*00bc*/ 	.word	0x00000b50


	//   ....[6]....
        /*00c0*/ 	.word	0x00000b90


	//   ....[7]....
        /*00c4*/ 	.word	0x00000ba0


	//   ....[8]....
        /*00c8*/ 	.word	0x00000bb0


	//   ....[9]....
        /*00cc*/ 	.word	0x00000be0


	//   ....[10]....
        /*00d0*/ 	.word	0x00000c00


	//   ....[11]....
        /*00d4*/ 	.word	0x00000c10


	//   ....[12]....
        /*00d8*/ 	.word	0x00000c40


	//   ....[13]....
        /*00dc*/ 	.word	0x00000c60


	//   ....[14]....
        /*00e0*/ 	.word	0x00000c70


	//   ....[15]....
        /*00e4*/ 	.word	0x00000f20


	//   ....[16]....
        /*00e8*/ 	.word	0x00000f90


	//   ....[17]....
        /*00ec*/ 	.word	0x00001000


	//   ....[18]....
        /*00f0*/ 	.word	0x00001070


	//   ....[19]....
        /*00f4*/ 	.word	0x000010e0


	//   ....[20]....
        /*00f8*/ 	.word	0x00001140


	//   ....[21]....
        /*00fc*/ 	.word	0x000011b0


	//   ....[22]....
        /*0100*/ 	.word	0x00001220


	//   ....[23]....
        /*0104*/ 	.word	0x00001290


	//   ....[24]....
        /*0108*/ 	.word	0x00001300


	//   ....[25]....
        /*010c*/ 	.word	0x00001360


	//   ....[26]....
        /*0110*/ 	.word	0x000013d0


	//   ....[27]....
        /*0114*/ 	.word	0x00001440


	//   ....[28]....
        /*0118*/ 	.word	0x000014b0


	//   ....[29]....
        /*011c*/ 	.word	0x00001520


	//----- nvinfo : EIATTR_EXIT_INSTR_OFFSETS
	.align		4
.L_4377:
        /*0120*/ 	.byte	0x04, 0x1c
        /*0122*/ 	.short	(.L_4379 - .L_4378)


	//   ....[0]....
.L_4378:
        /*0124*/ 	.word	0x00000070


	//   ....[1]....
        /*0128*/ 	.word	0x00000ec0


	//----- nvinfo : EIATTR_MAX_THREADS
	.align		4
.L_4379:
        /*012c*/ 	.byte	0x04, 0x05
        /*012e*/ 	.short	(.L_4381 - .L_4380)
.L_4380:
        /*0130*/ 	.word	0x00000400
        /*0134*/ 	.word	0x00000001
        /*0138*/ 	.word	0x00000001


	//----- nvinfo : EIATTR_CRS_STACK_SIZE
	.align		4
.L_4381:
        /*013c*/ 	.byte	0x04, 0x1e
        /*013e*/ 	.short	(.L_4383 - .L_4382)
.L_4382:
        /*0140*/ 	.word	0x00000000


	//----- nvinfo : EIATTR_CBANK_PARAM_SIZE
	.align		4
.L_4383:
        /*0144*/ 	.byte	0x03, 0x19
        /*0146*/ 	.short	0x0128


	//----- nvinfo : EIATTR_PARAM_CBANK
	.align		4
        /*0148*/ 	.byte	0x04, 0x0a
        /*014a*/ 	.short	(.L_4385 - .L_4384)
	.align		4
.L_4384:
        /*014c*/ 	.word	index@(.nv.constant0._ZN10layer_norm22ln_bwd_finalize_kernelINS_22Kernel_traits_finalizeILj2048E6__halfffffjLb1ELj1024ELj4ENS_18Kernel_traits_baseILj2048ES2_ffffjLj1024EEEEELb1ELb0EEEvNS_9BwdParamsE)
        /*0150*/ 	.short	0x0210
        /*0152*/ 	.short	0x0128


	//----- nvinfo : EIATTR_SW_WAR
	.align		4
.L_4385:
        /*0154*/ 	.byte	0x04, 0x36
        /*0156*/ 	.short	(.L_4387 - .L_4386)
.L_4386:
        /*0158*/ 	.word	0x00000008
.L_4387:


//--------------------- .nv.info._ZN10layer_norm13ln_bwd_kernelINS_13Kernel_traitsI6__halfffffjLj2048ELj1ELj1ELj4ELj16ENS_18Kernel_traits_baseILj2048ES2_ffffjLj128EEEEELb1ELb1ELb1ELb0EEEvNS_9BwdParamsE --------------------------
	.section	.nv.info._ZN10layer_norm13ln_bwd_kernelINS_13Kernel_traitsI6__halfffffjLj2048ELj1ELj1ELj4ELj16ENS_18Kernel_traits_baseILj2048ES2_ffffjLj128EEEEELb1ELb1ELb1ELb0EEEvNS_9BwdParamsE,"",@"SHT_CUDA_INFO"
	.sectionflags	@""
	.align	4


	//----- nvinfo : EIATTR_CUDA_API_VERSION
	.align		4
        /*0000*/ 	.byte	0x04, 0x37
        /*0002*/ 	.short	(.L_4389 - .L_4388)
.L_4388:
        /*0004*/ 	.word	0x00000082


	//----- nvinfo : EIATTR_KPARAM_INFO
	.align		4
.L_4389:
        /*0008*/ 	.byte	0x04, 0x17
        /*000a*/ 	.short	(.L_4391 - .L_4390)
.L_4390:
        /*000c*/ 	.word	0x00000000
        /*0010*/ 	.short	0x0000
        /*0012*/ 	.short	0x0000
        /*0014*/ 	.byte	0x00, 0xf0, 0xa1, 0x04


	//----- nvinfo : EIATTR_SPARSE_MMA_MASK
	.align		4
.L_4391:
        /*0018*/ 	.byte	0x03, 0x50
        /*001a*/ 	.short	0x0000


	//----- nvinfo : EIATTR_MAXREG_COUNT
	.align		4
        /*001c*/ 	.byte	0x03, 0x1b
        /*001e*/ 	.short	0x00ff


	//----- nvinfo : EIATTR_NUM_BARRIERS
	.align		4
        /*0020*/ 	.byte	0x02, 0x4c
        /*0022*/ 	.byte	0x01
	.zero		1


	//----- nvinfo : EIATTR_MERCURY_ISA_VERSION
	.align		4
        /*0024*/ 	.byte	0x03, 0x5f
        /*0026*/ 	.short	0x0101


	//----- nvinfo : EIATTR_COOP_GROUP_MASK_REGIDS
	.align		4
        /*0028*/ 	.byte	0x04, 0x29
        /*002a*/ 	.short	(.L_4393 - .L_4392)


	//   ....[0]....
.L_4392:
        /*002c*/ 	.word	0xffffffff


	//   ....[1]....
        /*0030*/ 	.word	0xffffffff


	//   ....[2]....
        /*0034*/ 	.word	0xffffffff


	//   ....[3]....
        /*0038*/ 	.word	0xffffffff


	//   ....[4]....
        /*003c*/ 	.word	0xffffffff


	//   ....[5]....
        /*0040*/ 	.word	0xffffffff


	//   ....[6]....
        /*0044*/ 	.word	0xffffffff


	//   ....[7]....
        /*0048*/ 	.word	0xffffffff


	//   ....[8]....
        /*004c*/ 	.word	0xffffffff


	//   ....[9]....
        /*0050*/ 	.word	0xffffffff


	//   ....[10]....
        /*0054*/ 	.word	0x05000064


	//   ....[11]....
        /*0058*/ 	.word	0x05000064


	//   ....[12]....
        /*005c*/ 	.word	0x05000064


	//   ....[13]....
        /*0060*/ 	.word	0x05000064


	//   ....[14]....
        /*0064*/ 	.word	0x05000064


	//   ....[15]....
        /*0068*/ 	.word	0x05000064


	//   ....[16]....
        /*006c*/ 	.word	0x05000064


	//   ....[17]....
        /*0070*/ 	.word	0x05000064


	//   ....[18]....
        /*0074*/ 	.word	0x05000064


	//   ....[19]....
        /*0078*/ 	.word	0x05000064


	//----- nvinfo : EIATTR_COOP_GROUP_INSTR_OFFSETS
	.align		4
.L_4393:
        /*007c*/ 	.byte	0x04, 0x28
        /*007e*/ 	.short	(.L_4395 - .L_4394)


	//   ....[0]....
.L_4394:
        /*0080*/ 	.word	0x00001af0


	//   ....[1]....
        /*0084*/ 	.word	0x00001b00


	//   ....[2]....
        /*0088*/ 	.word	0x00001b30


	//   ....[3]....
        /*008c*/ 	.word	0x00001b40


	//   ....[4]....
        /*0090*/ 	.word	0x00001b70


	//   ....[5]....
        /*0094*/ 	.word	0x00001b80


	//   ....[6]....
        /*0098*/ 	.word	0x00001bb0


	//   ....[7]....
        /*009c*/ 	.word	0x00001bc0


	//   ....[8]....
        /*00a0*/ 	.word	0x00001bf0


	//   ....[9]....
        /*00a4*/ 	.word	0x00001c00


	//   ....[10]....
        /*00a8*/ 	.word	0x000040a0


	//   ....[11]....
        /*00ac*/ 	.word	0x000040f0


	//   ....[12]....
        /*00b0*/ 	.word	0x00004150


	//   ....[13]....
        /*00b4*/ 	.word	0x000041b0


	//   ....[14]....
        /*00b8*/ 	.word	0x00004210


	//   ....[15]....
        /*00bc*/ 	.word	0x00004270


	//   ....[16]....
        /*00c0*/ 	.word	0x000042d0


	//   ....[17]....
        /*00c4*/ 	.word	0x00004330


	//   ....[18]....
        /*00c8*/ 	.word	0x00004390


	//   ....[19]....
        /*00cc*/ 	.word	0x000043f0


	//----- nvinfo : EIATTR_EXIT_INSTR_OFFSETS
	.align		4
.L_4395:
        /*00d0*/ 	.byte	0x04, 0x1c
        /*00d2*/ 	.short	(.L_4397 - .L_4396)


	//   ....[0]....
.L_4396:
        /*00d4*/ 	.word	0x00003fb0


	//   ....[1]....
        /*00d8*/ 	.word	0x00004050


	//----- nvinfo : EIATTR_MAX_THREADS
	.align		4
.L_4397:
        /*00dc*/ 	.byte	0x04, 0x05
        /*00de*/ 	.short	(.L_4399 - .L_4398)
.L_4398:
        /*00e0*/ 	.word	0x00000080
        /*00e4*/ 	.word	0x00000001
        /*00e8*/ 	.word	0x00000001


	//----- nvinfo : EIATTR_CRS_STACK_SIZE
	.align		4
.L_4399:
        /*00ec*/ 	.byte	0x04, 0x1e
        /*00ee*/ 	.short	(.L_4401 - .L_4400)
.L_4400:
        /*00f0*/ 	.word	0x00000000


	//----- nvinfo : EIATTR_CBANK_PARAM_SIZE
	.align		4
.L_4401:
        /*00f4*/ 	.byte	0x03, 0x19
        /*00f6*/ 	.short	0x0128


	//----- nvinfo : EIATTR_PARAM_CBANK
	.align		4
        /*00f8*/ 	.byte	0x04, 0x0a
        /*00fa*/ 	.short	(.L_4403 - .L_4402)
	.align		4
.L_4402:
        /*00fc*/ 	.word	index@(.nv.constant0._ZN10layer_norm13ln_bwd_kernelINS_13Kernel_traitsI6__halfffffjLj2048ELj1ELj1ELj4ELj16ENS_18Kernel_traits_baseILj2048ES2_ffffjLj128EEEEELb1ELb1ELb1ELb0EEEvNS_9BwdParamsE)
        /*0100*/ 	.short	0x0210
        /*0102*/ 	.short	0x0128


	//----- nvinfo : EIATTR_SW_WAR
	.align		4
.L_4403:
        /*0104*/ 	.byte	0x04, 0x36
        /*0106*/ 	.short	(.L_4405 - .L_4404)
.L_4404:
        /*0108*/ 	.word	0x00000008
.L_4405:


//--------------------- .nv.info._ZN10layer_norm22ln_bwd_finalize_kernelINS_22Kernel_traits_finalizeILj2048E6__halfffffjLb1ELj1024ELj4ENS_18Kernel_traits_baseILj2048ES2_ffffjLj1024EEEEELb1ELb1EEEvNS_9BwdParamsE --------------------------
	.section	.nv.info._ZN10layer_norm22ln_bwd_finalize_kernelINS_22Kernel_traits_finalizeILj2048E6__halfffffjLb1ELj1024ELj4ENS_18Kernel_traits_baseILj2048ES2_ffffjLj1024EEEEELb1ELb1EEEvNS_9BwdParamsE,"",@"SHT_CUDA_INFO"
	.sectionflags	@""
	.align	4


	//----- nvinfo : EIATTR_CUDA_API_VERSION
	.align		4
        /*0000*/ 	.byte	0x04, 0x37
        /*0002*/ 	.short	(.L_4407 - .L_4406)
.L_4406:
        /*0004*/ 	.word	0x00000082


	//----- nvinfo : EIATTR_KPARAM_INFO
	.align		4
.L_4407:
        /*0008*/ 	.byte	0x04, 0x17
        /*000a*/ 	.short	(.L_4409 - .L_4408)
.L_4408:
        /*000c*/ 	.word	0x00000000
        /*0010*/ 	.short	0x0000
        /*0012*/ 	.short	0x0000
        /*0014*/ 	.byte	0x00, 0xf0, 0xa1, 0x04


	//----- nvinfo : EIATTR_SPARSE_MMA_MASK
	.align		4
.L_4409:
        /*0018*/ 	.byte	0x03, 0x50
        /*001a*/ 	.short	0x0000


	//----- nvinfo : EIATTR_MAXREG_COUNT
	.align		4
        /*001c*/ 	.byte	0x03, 0x1b
        /*001e*/ 	.short	0x0040


	//----- nvinfo : EIATTR_NUM_BARRIERS
	.align		4
        /*0020*/ 	.byte	0x02, 0x4c
        /*0022*/ 	.byte	0x01
	.zero		1


	//----- nvinfo : EIATTR_MERCURY_ISA_VERSION
	.align		4
        /*0024*/ 	.byte	0x03, 0x5f
        /*0026*/ 	.short	0x0101


	//----- nvinfo : EIATTR_COOP_GROUP_MASK_REGIDS
	.align		4
        /*0028*/ 	.byte	0x04, 0x29
        /*002a*/ 	.short	(.L_4411 - .L_4410)


	//   ....[0]....
.L_4410:
        /*002c*/ 	.word	0xffffffff


	//   ....[1]....
        /*0030*/ 	.word	0xffffffff


	//   ....[2]....
        /*0034*/ 	.word	0xffffffff


	//   ....[3]....
        /*0038*/ 	.word	0xffffffff


	//   ....[4]....
        /*003c*/ 	.word	0xffffffff


	//   ....[5]....
        /*0040*/ 	.word	0xffffffff


	//   ....[6]....
        /*0044*/ 	.word	0xffffffff


	//   ....[7]....
        /*0048*/ 	.word	0xffffffff


	//   ....[8]....
        /*004c*/ 	.word	0xffffffff


	//   ....[9]....
        /*0050*/ 	.word	0xffffffff


	//   ....[10]....
        /*0054*/ 	.word	0xffffffff


	//   ....[11]....
        /*0058*/ 	.word	0xffffffff


	//   ....[12]....
        /*005c*/ 	.word	0xffffffff


	//   ....[13]....
        /*0060*/ 	.word	0xffffffff


	//   ....[14]....
        /*0064*/ 	.word	0xffffffff


	//   ....[15]....
        /*0068*/ 	.word	0x05000014


	//   ....[16]....
        /*006c*/ 	.word	0x05000014


	//   ....[17]....
        /*0070*/ 	.word	0x05000014


	//   ....[18]....
        /*0074*/ 	.word	0x05000014


	//   ....[19]....
        /*0078*/ 	.word	0x05000014


	//   ....[20]....
        /*007c*/ 	.word	0x05000014


	//   ....[21]....
        /*0080*/ 	.word	0x05000014


	//   ....[22]....
        /*0084*/ 	.word	0x05000014


	//   ....[23]....
        /*0088*/ 	.word	0x05000014


	//   ....[24]....
        /*008c*/ 	.word	0x05000014


	//   ....[25]....
        /*0090*/ 	.word	0x05000014


	//   ....[26]....
        /*0094*/ 	.word	0x05000014


	//   ....[27]....
        /*0098*/ 	.word	0x05000014


	//   ....[28]....
        /*009c*/ 	.word	0x05000014


	//   ....[29]....
        /*00a0*/ 	.word	0x05000014


	//----- nvinfo : EIATTR_COOP_GROUP_INSTR_OFFSETS
	.align		4
.L_4411:
        /*00a4*/ 	.byte	0x04, 0x28
        /*00a6*/ 	.short	(.L_4413 - .L_4412)


	//   ....[0]....
.L_4412:
        /*00a8*/ 	.word	0x00000ab0


	//   ....[1]....
        /*00ac*/ 	.word	0x00000ac0


	//   ....[2]....
        /*00b0*/ 	.word	0x00000ad0


	//   ....[3]....
        /*00b4*/ 	.word	0x00000b00


	//   ....[4]....
        /*00b8*/ 	.word	0x00000b20


	//   ....[5]....
        /*00bc*/ 	.word	0x00000b30


	//   ....[6]....
        /*00c0*/ 	.word	0x00000b60


	//   ....[7]....
        /*00c4*/ 	.word	0x00000b80


	//   ....[8]....
        /*00c8*/ 	.word	0x00000b90


	//   ....[9]....
        /*00cc*/ 	.word	0x00000bc0


	//   ....[10]....
        /*00d0*/ 	.word	0x00000be0


	//   ....[11]....
        /*00d4*/ 	.word	0x00000bf0


	//   ....[12]....
        /*00d8*/ 	.word	0x00000c20


	//   ....[13]....
        /*00dc*/ 	.word	0x00000c40


	//   ....[14]....
        /*00e0*/ 	.word	0x00000c50


	//   ....[15]....
        /*00e4*/ 	.word	0x00000ee0


	//   ....[16]....
        /*00e8*/ 	.word	0x00000f50


	//   ....[17]....
        /*00ec*/ 	.word	0x00000fc0


	//   ....[18]....
        /*00f0*/ 	.word	0x00001030


	//   ....[19]....
        /*00f4*/ 	.word	0x000010a0


	//   ....[20]....
        /*00f8*/ 	.word	0x00001100


	//   ....[21]....
        /*00fc*/ 	.word	0x00001170


	//   ....[22]....
        /*0100*/ 	.word	0x000011e0


	//   ....[23]....
        /*0104*/ 	.word	0x00001250


	//   ....[24]....
        /*0108*/ 	.word	0x000012c0


	//   ....[25]....
        /*010c*/ 	.word	0x00001320


	//   ....[26]....
        /*0110*/ 	.word	0x00001390


	//   ....[27]....
        /*0114*/ 	.word	0x00001400


	//   ....[28]....
        /*0118*/ 	.word	0x00001470


	//   ....[29]....
        /*011c*/ 	.word	0x000014e0


	//----- nvinfo : EIATTR_EXIT_INSTR_OFFSETS
	.align		4
.L_4413:
        /*0120*/ 	.byte	0x04, 0x1c
        /*0122*/ 	.short	(.L_4415 - .L_4414)


	//   ....[0]....
.L_4414:
        /*0124*/ 	.word	0x00000070


	//   ....[1]....
        /*0128*/ 	.word	0x00000e80


	//----- nvinfo : EIATTR_MAX_THREADS
	.align		4
.L_4415:
        /*012c*/ 	.byte	0x04, 0x05
        /*012e*/ 	.short	(.L_4417 - .L_4416)
.L_4416:
        /*0130*/ 	.word	0x00000400
        /*0134*/ 	.word	0x00000001
        /*0138*/ 	.word	0x00000001


	//----- nvinfo : EIATTR_CRS_STACK_SIZE
	.align		4
.L_4417:
        /*013c*/ 	.byte	0x04, 0x1e
        /*013e*/ 	.short	(.L_4419 - .L_4418)
.L_4418:
        /*0140*/ 	.word	0x00000000


	//----- nvinfo : EIATTR_CBANK_PARAM_SIZE
	.align		4
.L_4419:
        /*0144*/ 	.byte	0x03, 0x19
        /*0146*/ 	.short	0x0128


	//----- nvinfo : EIATTR_PARAM_CBANK
	.align		4
        /*0148*/ 	.byte	0x04, 0x0a
        /*014a*/ 	.short	(.L_4421 - .L_4420)
	.align		4
.L_4420:
        /*014c*/ 	.word	index@(.nv.constant0._ZN10layer_norm22ln_bwd_finalize_kernelINS_22Kernel_traits_finalizeILj2048E6__halfffffjLb1ELj1024ELj4ENS_18Kernel_traits_baseILj2048ES2_ffffjLj1024EEEEELb1ELb1EEEvNS_9BwdParamsE)
        /*0150*/ 	.short	0x0210
        /*0152*/ 	.short	0x0128


	//----- nvinfo : EIATTR_SW_WAR
	.align		4
.L_4421:
        /*0154*/ 	.byte	0x04, 0x36
        /*0156*/ 	.short	(.L_4423 - .L_4422)
.L_4422:
        /*0158*/ 	.word	0x00000008
.L_4423:


//--------------------- .nv.info._ZN10layer_norm13ln_bwd_kernelINS_13Kernel_traitsI6__halfffffjLj2048ELj1ELj1ELj4ELj16ENS_18Kernel_traits_baseILj2048ES2_ffffjLj128EEEEELb1ELb1ELb1ELb1EEEvNS_9BwdParamsE --------------------------
	.section	.nv.info._ZN10layer_norm13ln_bwd_kernelINS_13Kernel_traitsI6__halfffffjLj2048ELj1ELj1ELj4ELj16ENS_18Kernel_traits_baseILj2048ES2_ffffjLj128EEEEELb1ELb1ELb1ELb1EEEvNS_9BwdParamsE,"",@"SHT_CUDA_INFO"
	.sectionflags	@""
	.align	4


	//----- nvinfo : EIATTR_CUDA_API_VERSION
	.align		4
        /*0000*/ 	.byte	0x04, 0x37
        /*0002*/ 	.short	(.L_4425 - .L_4424)
.L_4424:
        /*0004*/ 	.word	0x00000082


	//----- nvinfo : EIATTR_KPARAM_INFO
	.align		4
.L_4425:
        /*0008*/ 	.byte	0x04, 0x17
        /*000a*/ 	.short	(.L_4427 - .L_4426)
.L_4426:
        /*000c*/ 	.word	0x00000000
        /*0010*/ 	.short	0x0000
        /*0012*/ 	.short	0x0000
        /*0014*/ 	.byte	0x00, 0xf0, 0xa1, 0x04


	//----- nvinfo : EIATTR_SPARSE_MMA_MASK
	.align		4
.L_4427:
        /*0018*/ 	.byte	0x03, 0x50
        /*001a*/ 	.short	0x0000


	//----- nvinfo : EIATTR_MAXREG_COUNT
	.align		4
        /*001c*/ 	.byte	0x03, 0x1b
        /*001e*/ 	.short	0x00ff


	//----- nvinfo : EIATTR_NUM_BARRIERS
	.align		4
        /*0020*/ 	.byte	0x02, 0x4c
        /*0022*/ 	.byte	0x01
	.zero		1


	//----- nvinfo : EIATTR_MERCURY_ISA_VERSION
	.align		4
        /*0024*/ 	.byte	0x03, 0x5f
        /*0026*/ 	.short	0x0101


	//----- nvinfo : EIATTR_COOP_GROUP_MASK_REGIDS
	.align		4
        /*0028*/ 	.byte	0x04, 0x29
        /*002a*/ 	.short	(.L_4429 - .L_4428)


	//   ....[0]....
.L_4428:
        /*002c*/ 	.word	0xffffffff


	//   ....[1]....
        /*0030*/ 	.word	0xffffffff


	//   ....[2]....
        /*0034*/ 	.word	0xffffffff


	//   ....[3]....
        /*0038*/ 	.word	0xffffffff


	//   ....[4]....
        /*003c*/ 	.word	0xffffffff


	//   ....[5]....
        /*0040*/ 	.word	0xffffffff


	//   ....[6]....
        /*0044*/ 	.word	0xffffffff


	//   ....[7]....
        /*0048*/ 	.word	0xffffffff


	//   ....[8]....
        /*004c*/ 	.word	0xffffffff


	//   ....[9]....
        /*0050*/ 	.word	0xffffffff


	//   ....[10]....
        /*0054*/ 	.word	0x05000060


	//   ....[11]....
        /*0058*/ 	.word	0x05000060


	//   ....[12]....
        /*005c*/ 	.word	0x05000060


	//   ....[13]....
        /*0060*/ 	.word	0x05000060


	//   ....[14]....
        /*0064*/ 	.word	0x05000060


	//   ....[15]....
        /*0068*/ 	.word	0x05000060


	//   ....[16]....
        /*006c*/ 	.word	0x05000060


	//   ....[17]....
        /*0070*/ 	.word	0x05000060


	//   ....[18]....
        /*0074*/ 	.word	0x05000060


	//   ....[19]....
        /*0078*/ 	.word	0x05000060


	//----- nvinfo : EIATTR_COOP_GROUP_INSTR_OFFSETS
	.align		4
.L_4429:
        /*007c*/ 	.byte	0x04, 0x28
        /*007e*/ 	.short	(.L_4431 - .L_4430)


	//   ....[0]....
.L_4430:
        /*0080*/ 	.word	0x000016e0


	//   ....[1]....
        /*0084*/ 	.word	0x00001700


	//   ....[2]....
        /*0088*/ 	.word	0x00001720


	//   ....[3]....
        /*008c*/ 	.word	0x00001740


	//   ....[4]....
        /*0090*/ 	.word	0x00001760


	//   ....[5]....
        /*0094*/ 	.word	0x00001780


	//   ....[6]....
        /*0098*/ 	.word	0x000017a0


	//   ....[7]....
        /*009c*/ 	.word	0x000017c0


	//   ....[8]....
        /*00a0*/ 	.word	0x000017d0


	//   ....[9]....
        /*00a4*/ 	.word	0x000017f0


	//   ....[10]....
        /*00a8*/ 	.word	0x000037b0


	//   ....[11]....
        /*00ac*/ 	.word	0x00003800


	//   ....[12]....
        /*00b0*/ 	.word	0x00003860


	//   ....[13]....
        /*00b4*/ 	.word	0x000038b0


	//   ....[14]....
        /*00b8*/ 	.word	0x00003910


	//   ....[15]....
        /*00bc*/ 	.word	0x00003960


	//   ....[16]....
        /*00c0*/ 	.word	0x000039c0


	//   ....[17]....
        /*00c4*/ 	.word	0x00003a10


	//   ....[18]....
        /*00c8*/ 	.word	0x00003a70


	//   ....[19]....
        /*00cc*/ 	.word	0x00003ac0


	//----- nvinfo : EIATTR_EXIT_INSTR_OFFSETS
	.align		4
.L_4431:
        /*00d0*/ 	.byte	0x04, 0x1c
        /*00d2*/ 	.short	(.L_4433 - .L_4432)


	//   ....[0]....
.L_4432:
        /*00d4*/ 	.word	0x00003750


	//----- nvinfo : EIATTR_MAX_THREADS
	.align		4
.L_4433:
        /*00d8*/ 	.byte	0x04, 0x05
        /*00da*/ 	.short	(.L_4435 - .L_4434)
.L_4434:
        /*00dc*/ 	.word	0x00000080
        /*00e0*/ 	.word	0x00000001
        /*00e4*/ 	.word	0x00000001


	//----- nvinfo : EIATTR_CRS_STACK_SIZE
	.align		4
.L_4435:
        /*00e8*/ 	.byte	0x04, 0x1e
        /*00ea*/ 	.short	(.L_4437 - .L_4436)
.L_4436:
        /*00ec*/ 	.word	0x00000000


	//----- nvinfo : EIATTR_CBANK_PARAM_SIZE
	.align		4
.L_4437:
        /*00f0*/ 	.byte	0x03, 0x19
        /*00f2*/ 	.short	0x0128


	//----- nvinfo : EIATTR_PARAM_CBANK
	.align		4
        /*00f4*/ 	.byte	0x04, 0x0a
        /*00f6*/ 	.short	(.L_4439 - .L_4438)
	.align		4
.L_4438:
        /*00f8*/ 	.word	index@(.nv.constant0._ZN10layer_norm13ln_bwd_kernelINS_13Kernel_traitsI6__halfffffjLj2048ELj1ELj1ELj4ELj16ENS_18Kernel_traits_baseILj2048ES2_ffffjLj128EEEEELb1ELb1ELb1ELb1EEEvNS_9BwdParamsE)
        /*00fc*/ 	.short	0x0210
        /*00fe*/ 	.short	0x0128


	//----- nvinfo : EIATTR_SW_WAR
	.align		4
.L_4439:
        /*0100*/ 	.byte	0x04, 0x36
        /*0102*/ 	.short	(.L_4441 - .L_4440)
.L_4440:
        /*0104*/ 	.word	0x00000008
.L_4441:


//--------------------- .nv.info._ZN10layer_norm13ln_bwd_kernelINS_13Kernel_traitsIfffffjLj2048ELj1ELj1ELj4ELj16ENS_18Kernel_traits_baseILj2048EfffffjLj128EEEEELb0ELb0ELb0ELb0EEEvNS_9BwdParamsE --------------------------
	.section	.nv.info._ZN10layer_norm13ln_bwd_kernelINS_13Kernel_traitsIfffffjLj2048ELj1ELj1ELj4ELj16ENS_18Kernel_traits_baseILj2048EfffffjLj128EEEEELb0ELb0ELb0ELb0EEEvNS_9BwdParamsE,"",@"SHT_CUDA_INFO"
	.sectionflags	@""
	.align	4


	//----- nvinfo : EIATTR_CUDA_API_VERSION
	.align		4
        /*0000*/ 	.byte	0x04, 0x37
        /*0002*/ 	.short	(.L_4443 - .L_4442)
.L_4442:
        /*0004*/ 	.word	0x00000082


	//----- nvinfo : EIATTR_KPARAM_INFO
	.align		4
.L_4443:
        /*0008*/ 	.byte	0x04, 0x17
        /*000a*/ 	.short	(.L_4445 - .L_4444)
.L_4444:
        /*000c*/ 	.word	0x00000000
        /*0010*/ 	.short	0x0000
        /*0012*/ 	.short	0x0000
        /*0014*/ 	.byte	0x00, 0xf0, 0xa1, 0x04


	//----- nvinfo : EIATTR_SPARSE_MMA_MASK
	.align		4
.L_4445:
        /*0018*/ 	.byte	0x03, 0x50
        /*001a*/ 	.short	0x0000


	//----- nvinfo : EIATTR_MAXREG_COUNT
	.align		4
        /*001c*/ 	.byte	0x03, 0x1b
        /*001e*/ 	.short	0x00ff


	//----- nvinfo : EIATTR_NUM_BARRIERS
	.align		4
        /*0020*/ 	.byte	0x02, 0x4c
        /*0022*/ 	.byte	0x01
	.zero		1


	//----- nvinfo : EIATTR_MERCURY_ISA_VERSION
	.align		4
        /*0024*/ 	.byte	0x03, 0x5f
        /*0026*/ 	.short	0x0101


	//----- nvinfo : EIATTR_COOP_GROUP_MASK_REGIDS
	.align		4
        /*0028*/ 	.byte	0x04, 0x29
        /*002a*/ 	.short	(.L_4447 - .L_4446)


	//   ....[0]....
.L_4446:
        /*002c*/ 	.word	0xffffffff


	//   ....[1]....
        /*0030*/ 	.word	0xffffffff


	//   ....[2]....
        /*0034*/ 	.word	0xffffffff


	//   ....[3]....
        /*0038*/ 	.word	0xffffffff


	//   ....[4]....
        /*003c*/ 	.word	0xffffffff


	//   ....[5]....
        /*0040*/ 	.word	0xffffffff


	//   ....[6]....
        /*0044*/ 	.word	0xffffffff


	//   ....[7]....
        /*0048*/ 	.word	0xffffffff


	//   ....[8]....
        /*004c*/ 	.word	0xffffffff


	//   ....[9]....
        /*0050*/ 	.word	0xffffffff


	//   ....[10]....
        /*0054*/ 	.word	0x05000077


	//   ....[11]....
        /*0058*/ 	.word	0x05000077


	//   ....[12]....
        /*005c*/ 	.word	0x05000077


	//   ....[13]....
        /*0060*/ 	.word	0x05000077


	//   ....[14]....
        /*0064*/ 	.word	0x05000077


	//   ....[15]....
        /*0068*/ 	.word	0x05000077


	//   ....[16]....
        /*006c*/ 	.word	0x05000077


	//   ....[17]....
        /*0070*/ 	.word	0x05000077


	//   ....[18]....
        /*0074*/ 	.word	0x05000077


	//   ....[19]....
        /*0078*/ 	.word	0x05000077


	//----- nvinfo : EIATTR_COOP_GROUP_INSTR_OFFSETS
	.align		4
.L_4447:
        /*007c*/ 	.byte	0x04, 0x28
        /*007e*/ 	.short	(.L_4449 - .L_4448)


	//   ....[0]....
.L_4448:
        /*0080*/ 	.word	0x000010a0


	//   ....[1]....
        /*0084*/ 	.word	0x000010b0


	//   ....[2]....
        /*0088*/ 	.word	0x000010e0


	//   ....[3]....
        /*008c*/ 	.word	0x000010f0


	//   ....[4]....
        /*0090*/ 	.word	0x00001120


	//   ....[5]....
        /*0094*/ 	.word	0x00001130


	//   ....[6]....
        /*0098*/ 	.word	0x00001160


	//   ....[7]....
        /*009c*/ 	.word	0x00001170


	//   ....[8]....
        /*00a0*/ 	.word	0x000011a0


	//   ....[9]....
        /*00a4*/ 	.word	0x000011b0


	//   ....[10]....
        /*00a8*/ 	.word	0x00001f90


	//   ....[11]....
        /*00ac*/ 	.word	0x00001fe0


	//   ....[12]....
        /*00b0*/ 	.word	0x00002050


	//   ....[13]....
        /*00b4*/ 	.word	0x000020b0


	//   ....[14]....
        /*00b8*/ 	.word	0x00002120


	//   ....[15]....
        /*00bc*/ 	.word	0x00002180


	//   ....[16]....
        /*00c0*/ 	.word	0x000021f0


	//   ....[17]....
        /*00c4*/ 	.word	0x00002250


	//   ....[18]....
        /*00c8*/ 	.word	0x000022c0


	//   ....[19]....
        /*00cc*/ 	.word	0x00002320


	//----- nvinfo : EIATTR_EXIT_INSTR_OFFSETS
	.align		4
.L_4449:
        /*00d0*/ 	.byte	0x04, 0x1c
        /*00d2*/ 	.short	(.L_4451 - .L_4450)


	//   ....[0]....
.L_4450:
        /*00d4*/ 	.word	0x00001eb0


	//   ....[1]....
        /*00d8*/ 	.word	0x00001f30


	//----- nvinfo : EIATTR_MAX_THREADS
	.align		4
.L_4451:
        /*00dc*/ 	.byte	0x04, 0x05
        /*00de*/ 	.short	(.L_4453 - .L_4452)
.L_4452:
        /*00e0*/ 	.word	0x00000080
        /*00e4*/ 	.word	0x00000001
        /*00e8*/ 	.word	0x00000001


	//----- nvinfo : EIATTR_CRS_STACK_SIZE
	.align		4
.L_4453:
        /*00ec*/ 	.byte	0x04, 0x1e
        /*00ee*/ 	.short	(.L_4455 - .L_4454)
.L_4454:
        /*00f0*/ 	.word	0x00000000


	//----- nvinfo : EIATTR_CBANK_PARAM_SIZE
	.align		4
.L_4455:
        /*00f4*/ 	.byte	0x03, 0x19
        /*00f6*/ 	.short	0x0128


	//----- nvinfo : EIATTR_PARAM_CBANK
	.align		4
        /*00f8*/ 	.byte	0x04, 0x0a
        /*00fa*/ 	.short	(.L_4457 - .L_4456)
	.align		4
.L_4456:
        /*00fc*/ 	.word	index@(.nv.constant0._ZN10layer_norm13ln_bwd_kernelINS_13Kernel_traitsIfffffjLj2048ELj1ELj1ELj4ELj16ENS_18Kernel_traits_baseILj2048EfffffjLj128EEEEELb0ELb0ELb0ELb0EEEvNS_9BwdParamsE)
        /*0100*/ 	.short	0x0210
        /*0102*/ 	.short	0x0128


	//----- nvinfo : EIATTR_SW_WAR
	.align		4
.L_4457:
        /*0104*/ 	.byte	0x04, 0x36
        /*0106*/ 	.short	(.L_4459 - .L_4458)
.L_4458:
        /*0108*/ 	.word	0x00000008
.L_4459:


//--------------------- .nv.info._ZN10layer_norm13ln_bwd_kernelINS_13Kernel_traitsIfffffjLj2048ELj1ELj1ELj4ELj16ENS_18Kernel_traits_baseILj2048EfffffjLj128EEEEELb0ELb0ELb0ELb1EEEvNS_9BwdParamsE --------------------------
	.section	.nv.info._ZN10layer_norm13ln_bwd_kernelINS_13Kernel_traitsIfffffjLj2048ELj1ELj1ELj4ELj16ENS_18Kernel_traits_baseILj2048EfffffjLj128EEEEELb0ELb0ELb0ELb1EEEvNS_9BwdParamsE,"",@"SHT_CUDA_INFO"
	.sectionflags	@""
	.align	4


	//----- nvinfo : EIATTR_CUDA_API_VERSION
	.align		4
        /*0000*/ 	.byte	0x04, 0x37
        /*0002*/ 	.short	(.L_4461 - .L_4460)
.L_4460:
        /*0004*/ 	.word	0x00000082


	//----- nvinfo : EIATTR_KPARAM_INFO
	.align		4
.L_4461:
        /*0008*/ 	.byte	0x04, 0x17
        /*000a*/ 	.short	(.L_4463 - .L_4462)
.L_4462:
        /*000c*/ 	.word	0x00000000
        /*0010*/ 	.short	0x0000
        /*0012*/ 	.short	0x0000
        /*0014*/ 	.byte	0x00, 0xf0, 0xa1, 0x04


	//----- nvinfo : EIATTR_SPARSE_MMA_MASK
	.align		4
.L_4463:
        /*0018*/ 	.byte	0x03, 0x50
        /*001a*/ 	.short	0x0000


	//----- nvinfo : EIATTR_MAXREG_COUNT
	.align		4
        /*001c*/ 	.byte	0x03, 0x1b
        /*001e*/ 	.short	0x00ff


	//----- nvinfo : EIATTR_NUM_BARRIERS
	.align		4
        /*0020*/ 	.byte	0x02, 0x4c
        /*0022*/ 	.byte	0x01
	.zero		1


	//----- nvinfo : EIATTR_ANNOTATIONS
	.align		4
        /*0024*/ 	.byte	0x04, 0x55
        /*0026*/ 	.short	(.L_4465 - .L_4464)


	//   ....[0]....
.L_4464:
        /*0028*/ 	.word	0x00000001
        /*002c*/ 	.byte	0xf0, 0x01, 0x00, 0x00, 0x01, 0x00, 0x00, 0x00, 0x20, 0x02, 0x00, 0x00, 0x01, 0x00, 0x00, 0x00
        /*003c*/ 	.byte	0xc0, 0x08, 0x00, 0x00, 0x01, 0x00, 0x00, 0x00, 0x50, 0x09, 0x00, 0x00, 0x01, 0x00, 0x00, 0x00
        /*004c*/ 	.byte	0xd0, 0x0d, 0x00, 0x00, 0x01, 0x00, 0x00, 0x00, 0x20, 0x0e, 0x00, 0x00, 0x01, 0x00, 0x00, 0x00
        /*005c*/ 	.byte	0x50, 0x1a, 0x00, 0x00


	//----- nvinfo : EIATTR_MERCURY_ISA_VERSION
	.align		4
.L_4465:
        /*0060*/ 	.byte	0x03, 0x5f
        /*0062*/ 	.short	0x0101


	//----- nvinfo : EIATTR_COOP_GROUP_MASK_REGIDS
	.align		4
        /*0064*/ 	.byte	0x04, 0x29
        /*0066*/ 	.short	(.L_4467 - .L_4466)


	//   ....[0]....
.L_4466:
        /*0068*/ 	.word	0xffffffff


	//   ....[1]....
        /*006c*/ 	.word	0xffffffff


	//   ....[2]....
        /*0070*/ 	.word	0xffffffff


	//   ....[3]....
        /*0074*/ 	.word	0xffffffff


	//   ....[4]....
        /*0078*/ 	.word	0xffffffff


	//   ....[5]....
        /*007c*/ 	.word	0xffffffff


	//   ....[6]....
        /*0080*/ 	.word	0xffffffff


	//   ....[7]....
        /*0084*/ 	.word	0xffffffff


	//   ....[8]....
        /*0088*/ 	.word	0xffffffff


	//   ....[9]....
        /*008c*/ 	.word	0xffffffff


	//   ....[10]....
        /*0090*/ 	.word	0x05000038


	//   ....[11]....
        /*0094*/ 	.word	0x05000038


	//   ....[12]....
        /*0098*/ 	.word	0x05000038


	//   ....[13]....
        /*009c*/ 	.word	0x05000038


	//   ....[14]....
        /*00a0*/ 	.word	0x05000038


	//   ....[15]....
        /*00a4*/ 	.word	0x05000038


	//   ....[16]....
        /*00a8*/ 	.word	0x05000038


	//   ....[17]....
        /*00ac*/ 	.word	0x05000038


	//   ....[18]....
        /*00b0*/ 	.word	0x05000038


	//   ....[19]....
        /*00b4*/ 	.word	0x05000038


	//----- nvinfo : EIATTR_COOP_GROUP_INSTR_OFFSETS
	.align		4
.L_4467:
        /*00b8*/ 	.byte	0x04, 0x28
        /*00ba*/ 	.short	(.L_4469 - .L_4468)


	//   ....[0]....
.L_4468:
        /*00bc*/ 	.word	0x00000ee0


	//   ....[1]....
        /*00c0*/ 	.word	0x00000ef0


	//   ....[2]....
        /*00c4*/ 	.word	0x00000f20


	//   ....[3]....
        /*00c8*/ 	.word	0x00000f30


	//   ....[4]....
        /*00cc*/ 	.word	0x00000f60


	//   ....[5]....
        /*00d0*/ 	.word	0x00000f70


	//   ....[6]....
        /*00d4*/ 	.word	0x00000fa0


	//   ....[7]....
        /*00d8*/ 	.word	0x00000fb0


	//   ....[8]....
        /*00dc*/ 	.word	0x00000fe0


	//   ....[9]....
        /*00e0*/ 	.word	0x00000ff0


	//   ....[10]....
        /*00e4*/ 	.word	0x00001da0


	//   ....[11]....
        /*00e8*/ 	.word	0x00001df0


	//   ....[12]....
        /*00ec*/ 	.word	0x00001e60


	//   ....[13]....
        /*00f0*/ 	.word	0x00001ec0


	//   ....[14]....
        /*00f4*/ 	.word	0x00001f30


	//   ....[15]....
        /*00f8*/ 	.word	0x00001f90


	//   ....[16]....
        /*00fc*/ 	.word	0x00002000


	//   ....[17]....
        /*0100*/ 	.word	0x00002060


	//   ....[18]....
        /*0104*/ 	.word	0x000020d0


	//   ....[19]....
        /*0108*/ 	.word	0x00002120


	//----- nvinfo : EIATTR_EXIT_INSTR_OFFSETS
	.align		4
.L_4469:
        /*010c*/ 	.byte	0x04, 0x1c
        /*010e*/ 	.short	(.L_4471 - .L_4470)


	//   ....[0]....
.L_4470:
        /*0110*/ 	.word	0x00001d40


	//----- nvinfo : EIATTR_MAX_THREADS
	.align		4
.L_4471:
        /*0114*/ 	.byte	0x04, 0x05
        /*0116*/ 	.short	(.L_4473 - .L_4472)
.L_4472:
        /*0118*/ 	.word	0x00000080
        /*011c*/ 	.word	0x00000001
        /*0120*/ 	.word	0x00000001


	//----- nvinfo : EIATTR_CRS_STACK_SIZE
	.align		4
.L_4473:
        /*0124*/ 	.byte	0x04, 0x1e
        /*0126*/ 	.short	(.L_4475 - .L_4474)
.L_4474:
        /*0128*/ 	.word	0x00000000


	//----- nvinfo : EIATTR_CBANK_PARAM_SIZE
	.align		4
.L_4475:
        /*012c*/ 	.byte	0x03, 0x19
        /*012e*/ 	.short	0x0128


	//----- nvinfo : EIATTR_PARAM_CBANK
	.align		4
        /*0130*/ 	.byte	0x04, 0x0a
        /*0132*/ 	.short	(.L_4477 - .L_4476)
	.align		4
.L_4476:
        /*0134*/ 	.word	index@(.nv.constant0._ZN10layer_norm13ln_bwd_kernelINS_13Kernel_traitsIfffffjLj2048ELj1ELj1ELj4ELj16ENS_18Kernel_traits_baseILj2048EfffffjLj128EEEEELb0ELb0ELb0ELb1EEEvNS_9BwdParamsE)
        /*0138*/ 	.short	0x0210
        /*013a*/ 	.short	0x0128


	//----- nvinfo : EIATTR_SW_WAR
	.align		4
.L_4477:
        /*013c*/ 	.byte	0x04, 0x36
        /*013e*/ 	.short	(.L_4479 - .L_4478)
.L_4478:
        /*0140*/ 	.word	0x00000008
.L_4479:


//--------------------- .nv.info._ZN10layer_norm13ln_bwd_kernelINS_13Kernel_traitsIfffffjLj2048ELj1ELj1ELj4ELj16ENS_18Kernel_traits_baseILj2048EfffffjLj128EEEEELb0ELb0ELb1ELb0EEEvNS_9BwdParamsE --------------------------
	.section	.nv.info._ZN10layer_norm13ln_bwd_kernelINS_13Kernel_traitsIfffffjLj2048ELj1ELj1ELj4ELj16ENS_18Kernel_traits_baseILj2048EfffffjLj128EEEEELb0ELb0ELb1ELb0EEEvNS_9BwdParamsE,"",@"SHT_CUDA_INFO"
	.sectionflags	@""
	.align	4


	//----- nvinfo : EIATTR_CUDA_API_VERSION
	.align		4
        /*0000*/ 	.byte	0x04, 0x37
        /*0002*/ 	.short	(.L_4481 - .L_4480)
.L_4480:
        /*0004*/ 	.word	0x00000082


	//----- nvinfo : EIATTR_KPARAM_INFO
	.align		4
.L_4481:
        /*0008*/ 	.byte	0x04, 0x17
        /*000a*/ 	.short	(.L_4483 - .L_4482)
.L_4482:
        /*000c*/ 	.word	0x00000000
        /*0010*/ 	.short	0x0000
        /*0012*/ 	.short	0x0000
        /*0014*/ 	.byte	0x00, 0xf0, 0xa1, 0x04


	//----- nvinfo : EIATTR_SPARSE_MMA_MASK
	.align		4
.L_4483:
        /*0018*/ 	.byte	0x03, 0x50
        /*001a*/ 	.short	0x0000


	//----- nvinfo : EIATTR_MAXREG_COUNT
	.align		4
        /*001c*/ 	.byte	0x03, 0x1b
        /*001e*/ 	.short	0x00ff


	//----- nvinfo : EIATTR_NUM_BARRIERS
	.align		4
        /*0020*/ 	.byte	0x02, 0x4c
        /*0022*/ 	.byte	0x01
	.zero		1


	//----- nvinfo : EIATTR_MERCURY_ISA_VERSION
	.align		4
        /*0024*/ 	.byte	0x03, 0x5f
        /*0026*/ 	.short	0x0101


	//----- nvinfo : EIATTR_COOP_GROUP_MASK_REGIDS
	.align		4
        /*0028*/ 	.byte	0x04, 0x29
        /*002a*/ 	.short	(.L_4485 - .L_4484)


	//   ....[0]....
.L_4484:
        /*002c*/ 	.word	0xffffffff


	//   ....[1]....
        /*0030*/ 	.word	0xffffffff


	//   ....[2]....
        /*0034*/ 	.word	0xffffffff


	//   ....[3]....
        /*0038*/ 	.word	0xffffffff


	//   ....[4]....
        /*003c*/ 	.word	0xffffffff


	//   ....[5]....
        /*0040*/ 	.word	0xffffffff


	//   ....[6]....
        /*0044*/ 	.word	0xffffffff


	//   ....[7]....
        /*0048*/ 	.word	0xffffffff


	//   ....[8]....
        /*004c*/ 	.word	0xffffffff


	//   ....[9]....
        /*0050*/ 	.word	0xffffffff


	//   ....[10]....
        /*0054*/ 	.word	0x0500007b


	//   ....[11]....
        /*0058*/ 	.word	0x0500007b


	//   ....[12]....
        /*005c*/ 	.word	0x0500007b


	//   ....[13]....
        /*0060*/ 	.word	0x0500007b


	//   ....[14]....
        /*0064*/ 	.word	0x0500007b


	//   ....[15]....
        /*0068*/ 	.word	0x0500007b


	//   ....[16]....
        /*006c*/ 	.word	0x0500007b


	//   ....[17]....
        /*0070*/ 	.word	0x0500007b


	//   ....[18]....
        /*0074*/ 	.word	0x0500007b


	//   ....[19]....
        /*0078*/ 	.word	0x0500007b


	//----- nvinfo : EIATTR_COOP_GROUP_INSTR_OFFSETS
	.align		4
.L_4485:
        /*007c*/ 	.byte	0x04, 0x28
        /*007e*/ 	.short	(.L_4487 - .L_4486)


	//   ....[0]....
.L_4486:
        /*0080*/ 	.word	0x00001370


	//   ....[1]....
        /*0084*/ 	.word	0x00001380


	//   ....[2]....
        /*0088*/ 	.word	0x000013b0


	//   ....[3]....
        /*008c*/ 	.word	0x000013c0


	//   ....[4]....
        /*0090*/ 	.word	0x000013f0


	//   ....[5]....
        /*0094*/ 	.word	0x00001400


	//   ....[6]....
        /*0098*/ 	.word	0x00001430


	//   ....[7]....
        /*009c*/ 	.word	0x00001440


	//   ....[8]....
        /*00a0*/ 	.word	0x00001470


	//   ....[9]....
        /*00a4*/ 	.word	0x00001480


	//   ....[10]....
        /*00a8*/ 	.word	0x00002de0


	//   ....[11]....
        /*00ac*/ 	.word	0x00002e30


	//   ....[12]....
        /*00b0*/ 	.word	0x00002ea0


	//   ....[13]....
        /*00b4*/ 	.word	0x00002f00


	//   ....[14]....
        /*00b8*/ 	.word	0x00002f70


	//   ....[15]....
        /*00bc*/ 	.word	0x00002fd0


	//   ....[16]....
        /*00c0*/ 	.word	0x00003040


	//   ....[17]....
        /*00c4*/ 	.word	0x000030a0


	//   ....[18]....
        /*00c8*/ 	.word	0x00003110


	//   ....[19]....
        /*00cc*/ 	.word	0x00003170


	//----- nvinfo : EIATTR_EXIT_INSTR_OFFSETS
	.align		4
.L_4487:
        /*00d0*/ 	.byte	0x04, 0x1c
        /*00d2*/ 	.short	(.L_4489 - .L_4488)


	//   ....[0]....
.L_4488:
        /*00d4*/ 	.word	0x00002d00


	//   ....[1]....
        /*00d8*/ 	.word	0x00002d80


	//----- nvinfo : EIATTR_MAX_THREADS
	.align		4
.L_4489:
        /*00dc*/ 	.byte	0x04, 0x05
        /*00de*/ 	.short	(.L_4491 - .L_4490)
.L_4490:
        /*00e0*/ 	.word	0x00000080
        /*00e4*/ 	.word	0x00000001
        /*00e8*/ 	.word	0x00000001


	//----- nvinfo : EIATTR_CRS_STACK_SIZE
	.align		4
.L_4491:
        /*00ec*/ 	.byte	0x04, 0x1e
        /*00ee*/ 	.short	(.L_4493 - .L_4492)
.L_4492:
        /*00f0*/ 	.word	0x00000000


	//----- nvinfo : EIATTR_CBANK_PARAM_SIZE
	.align		4
.L_4493:
        /*00f4*/ 	.byte	0x03, 0x19
        /*00f6*/ 	.short	0x0128


	//----- nvinfo : EIATTR_PARAM_CBANK
	.align		4
        /*00f8*/ 	.byte	0x04, 0x0a
        /*00fa*/ 	.short	(.L_4495 - .L_4494)
	.align		4
.L_4494:
        /*00fc*/ 	.word	index@(.nv.constant0._ZN10layer_norm13ln_bwd_kernelINS_13Kernel_traitsIfffffjLj2048ELj1ELj1ELj4ELj16ENS_18Kernel_traits_baseILj2048EfffffjLj128EEEEELb0ELb0ELb1ELb0EEEvNS_9BwdParamsE)
        /*0100*/ 	.short	0x0210
        /*0102*/ 	.short	0x0128


	//----- nvinfo : EIATTR_SW_WAR
	.align		4
.L_4495:
        /*0104*/ 	.byte	0x04, 0x36
        /*0106*/ 	.short	(.L_4497 - .L_4496)
.L_4496:
        /*0108*/ 	.word	0x00000008
.L_4497:


//--------------------- .nv.info._ZN10layer_norm13ln_bwd_kernelINS_13Kernel_traitsIfffffjLj2048ELj1ELj1ELj4ELj16ENS_18Kernel_traits_baseILj2048EfffffjLj128EEEEELb0ELb0ELb1ELb1EEEvNS_9BwdParamsE --------------------------
	.section	.nv.info._ZN10layer_norm13ln_bwd_kernelINS_13Kernel_traitsIfffffjLj2048ELj1ELj1ELj4ELj16ENS_18Kernel_traits_baseILj2048EfffffjLj128EEEEELb0ELb0ELb1ELb1EEEvNS_9BwdParamsE,"",@"SHT_CUDA_INFO"
	.sectionflags	@""
	.align	4


	//----- nvinfo : EIATTR_CUDA_API_VERSION
	.align		4
        /*0000*/ 	.byte	0x04, 0x37
        /*0002*/ 	.short	(.L_4499 - .L_4498)
.L_4498:
        /*0004*/ 	.word	0x00000082


	//----- nvinfo : EIATTR_KPARAM_INFO
	.align		4
.L_4499:
        /*0008*/ 	.byte	0x04, 0x17
        /*000a*/ 	.short	(.L_4501 - .L_4500)
.L_4500:
        /*000c*/ 	.word	0x00000000
        /*0010*/ 	.short	0x0000
        /*0012*/ 	.short	0x0000
        /*0014*/ 	.byte	0x00, 0xf0, 0xa1, 0x04


	//----- nvinfo : EIATTR_SPARSE_MMA_MASK
	.align		4
.L_4501:
        /*0018*/ 	.byte	0x03, 0x50
        /*001a*/ 	.short	0x0000


	//----- nvinfo : EIATTR_MAXREG_COUNT
	.align		4
        /*001c*/ 	.byte	0x03, 0x1b
        /*001e*/ 	.short	0x00ff


	//----- nvinfo : EIATTR_NUM_BARRIERS
	.align		4
        /*0020*/ 	.byte	0x02, 0x4c
        /*0022*/ 	.byte	0x01
	.zero		1


	//----- nvinfo : EIATTR_MERCURY_ISA_VERSION
	.align		4
        /*0024*/ 	.byte	0x03, 0x5f
        /*0026*/ 	.short	0x0101


	//----- nvinfo : EIATTR_COOP_GROUP_MASK_REGIDS
	.align		4
        /*0028*/ 	.byte	0x04, 0x29
        /*002a*/ 	.short	(.L_4503 - .L_4502)


	//   ....[0]....
.L_4502:
        /*002c*/ 	.word	0xffffffff


	//   ....[1]....
        /*0030*/ 	.word	0xffffffff


	//   ....[2]....
        /*0034*/ 	.word	0xffffffff


	//   ....[3]....
        /*0038*/ 	.word	0xffffffff


	//   ....[4]....
        /*003c*/ 	.word	0xffffffff


	//   ....[5]....
        /*0040*/ 	.word	0xffffffff


	//   ....[6]....
        /*0044*/ 	.word	0xffffffff


	//   ....[7]....
        /*0048*/ 	.word	0xffffffff


	//   ....[8]....
        /*004c*/ 	.word	0xffffffff


	//   ....[9]....
        /*0050*/ 	.word	0xffffffff


	//   ....[10]....
        /*0054*/ 	.word	0x0500007b


	//   ....[11]....
        /*0058*/ 	.word	0x0500007b


	//   ....[12]....
        /*005c*/ 	.word	0x0500007b


	//   ....[13]....
        /*0060*/ 	.word	0x0500007b


	//   ....[14]....
        /*0064*/ 	.word	0x0500007b


	//   ....[15]....
        /*0068*/ 	.word	0x0500007b


	//   ....[16]....
        /*006c*/ 	.word	0x0500007b


	//   ....[17]....
        /*0070*/ 	.word	0x0500007b


	//   ....[18]....
        /*0074*/ 	.word	0x0500007b


	//   ....[19]....
        /*0078*/ 	.word	0x0500007b


	//----- nvinfo : EIATTR_COOP_GROUP_INSTR_OFFSETS
	.align		4
.L_4503:
        /*007c*/ 	.byte	0x04, 0x28
        /*007e*/ 	.short	(.L_4505 - .L_4504)


	//   ....[0]....
.L_4504:
        /*0080*/ 	.word	0x00001010


	//   ....[1]....
        /*0084*/ 	.word	0x00001020


	//   ....[2]....
        /*0088*/ 	.word	0x00001050


	//   ....[3]....
        /*008c*/ 	.word	0x00001060


	//   ....[4]....
        /*0090*/ 	.word	0x00001090


	//   ....[5]....
        /*0094*/ 	.word	0x000010a0


	//   ....[6]....
        /*0098*/ 	.word	0x000010d0


	//   ....[7]....
        /*009c*/ 	.word	0x000010e0


	//   ....[8]....
        /*00a0*/ 	.word	0x00001110


	//   ....[9]....
        /*00a4*/ 	.word	0x00001120


	//   ....[10]....
        /*00a8*/ 	.word	0x000026e0


	//   ....[11]....
        /*00ac*/ 	.word	0x00002730


	//   ....[12]....
        /*00b0*/ 	.word	0x000027a0


	//   ....[13]....
        /*00b4*/ 	.word	0x00002800


	//   ....[14]....
        /*00b8*/ 	.word	0x00002870


	//   ....[15]....
        /*00bc*/ 	.word	0x000028d0


	//   ....[16]....
        /*00c0*/ 	.word	0x00002940


	//   ....[17]....
        /*00c4*/ 	.word	0x000029a0


	//   ....[18]....
        /*00c8*/ 	.word	0x00002a10


	//   ....[19]....
        /*00cc*/ 	.word	0x00002a70


	//----- nvinfo : EIATTR_EXIT_INSTR_OFFSETS
	.align		4
.L_4505:
        /*00d0*/ 	.byte	0x04, 0x1c
        /*00d2*/ 	.short	(.L_4507 - .L_4506)


	//   ....[0]....
.L_4506:
        /*00d4*/ 	.word	0x00002680


	//----- nvinfo : EIATTR_MAX_THREADS
	.align		4
.L_4507:
        /*00d8*/ 	.byte	0x04, 0x05
        /*00da*/ 	.short	(.L_4509 - .L_4508)
.L_4508:
        /*00dc*/ 	.word	0x00000080
        /*00e0*/ 	.word	0x00000001
        /*00e4*/ 	.word	0x00000001


	//----- nvinfo : EIATTR_CRS_STACK_SIZE
	.align		4
.L_4509:
        /*00e8*/ 	.byte	0x04, 0x1e
        /*00ea*/ 	.short	(.L_4511 - .L_4510)
.L_4510:
        /*00ec*/ 	.word	0x00000000


	//----- nvinfo : EIATTR_CBANK_PARAM_SIZE
	.align		4
.L_4511:
        /*00f0*/ 	.byte	0x03, 0x19
        /*00f2*/ 	.short	0x0128


	//----- nvinfo : EIATTR_PARAM_CBANK
	.align		4
        /*00f4*/ 	.byte	0x04, 0x0a
        /*00f6*/ 	.short	(.L_4513 - .L_4512)
	.align		4
.L_4512:
        /*00f8*/ 	.word	index@(.nv.constant0._ZN10layer_norm13ln_bwd_kernelINS_13Kernel_traitsIfffffjLj2048ELj1ELj1ELj4ELj16ENS_18Kernel_traits_baseILj2048EfffffjLj128EEEEELb0ELb0ELb1ELb1EEEvNS_9BwdParamsE)
        /*00fc*/ 	.short	0x0210
        /*00fe*/ 	.short	0x0128


	//----- nvinfo : EIATTR_SW_WAR
	.align		4
.L_4513:
        /*0100*/ 	.byte	0x04, 0x36
        /*0102*/ 	.short	(.L_4515 - .L_4514)
.L_4514:
        /*0104*/ 	.word	0x00000008
.L_4515:


//--------------------- .nv.info._ZN10layer_norm13ln_bwd_kernelINS_13Kernel_traitsIfffffjLj2048ELj1ELj1ELj4ELj16ENS_18Kernel_traits_baseILj2048EfffffjLj128EEEEELb0ELb1ELb0ELb0EEEvNS_9BwdParamsE --------------------------
	.section	.nv.info._ZN10layer_norm13ln_bwd_kernelINS_13Kernel_traitsIfffffjLj2048ELj1ELj1ELj4ELj16ENS_18Kernel_traits_baseILj2048EfffffjLj128EEEEELb0ELb1ELb0ELb0EEEvNS_9BwdParamsE,"",@"SHT_CUDA_INFO"
	.sectionflags	@""
	.align	4


	//----- nvinfo : EIATTR_CUDA_API_VERSION
	.align		4
        /*0000*/ 	.byte	0x04, 0x37
        /*0002*/ 	.short	(.L_4517 - .L_4516)
.L_4516:
        /*0004*/ 	.word	0x00000082


	//----- nvinfo : EIATTR_KPARAM_INFO
	.align		4
.L_4517:
        /*0008*/ 	.byte	0x04, 0x17
        /*000a*/ 	.short	(.L_4519 - .L_4518)
.L_4518:
        /*000c*/ 	.word	0x00000000
        /*0010*/ 	.short	0x0000
        /*0012*/ 	.short	0x0000
        /*0014*/ 	.byte	0x00, 0xf0, 0xa1, 0x04


	//----- nvinfo : EIATTR_SPARSE_MMA_MASK
	.align		4
.L_4519:
        /*0018*/ 	.byte	0x03, 0x50
        /*001a*/ 	.short	0x0000


	//----- nvinfo : EIATTR_MAXREG_COUNT
	.align		4
        /*001c*/ 	.byte	0x03, 0x1b
        /*001e*/ 	.short	0x00ff


	//----- nvinfo : EIATTR_NUM_BARRIERS
	.align		4
        /*0020*/ 	.byte	0x02, 0x4c
        /*0022*/ 	.byte	0x01
	.zero		1


	//----- nvinfo : EIATTR_MERCURY_ISA_VERSION
	.align		4
        /*0024*/ 	.byte	0x03, 0x5f
        /*0026*/ 	.short	0x0101


	//----- nvinfo : EIATTR_COOP_GROUP_MASK_REGIDS
	.align		4
        /*0028*/ 	.byte	0x04, 0x29
        /*002a*/ 	.short	(.L_4521 - .L_4520)


	//   ....[0]....
.L_4520:
        /*002c*/ 	.word	0xffffffff


	//   ....[1]....
        /*0030*/ 	.word	0xffffffff


	//   ....[2]....
        /*0034*/ 	.word	0xffffffff


	//   ....[3]....
        /*0038*/ 	.word	0xffffffff


	//   ....[4]....
        /*003c*/ 	.word	0xffffffff


	//   ....[5]....
        /*0040*/ 	.word	0xffffffff


	//   ....[6]....
        /*0044*/ 	.word	0xffffffff


	//   ....[7]....
        /*0048*/ 	.word	0xffffffff


	//   ....[8]....
        /*004c*/ 	.word	0xffffffff


	//   ....[9]....
        /*0050*/ 	.word	0xffffffff


	//   ....[10]....
        /*0054*/ 	.word	0x05000097


	//   ....[11]....
        /*0058*/ 	.word	0x05000097


	//   ....[12]....
        /*005c*/ 	.word	0x05000097


	//   ....[13]....
        /*0060*/ 	.word	0x05000097


	//   ....[14]....
        /*0064*/ 	.word	0x05000097


	//   ....[15]....
        /*0068*/ 	.word	0x05000097


	//   ....[16]....
        /*006c*/ 	.word	0x05000097


	//   ....[17]....
        /*0070*/ 	.word	0x05000097


	//   ....[18]....
        /*0074*/ 	.word	0x05000097


	//   ....[19]....
        /*0078*/ 	.word	0x05000097


	//----- nvinfo : EIATTR_COOP_GROUP_INSTR_OFFSETS
	.align		4
.L_4521:
        /*007c*/ 	.byte	0x04, 0x28
        /*007e*/ 	.short	(.L_4523 - .L_4522)


	//   ....[0]....
.L_4522:
        /*0080*/ 	.word	0x00001200


	//   ....[1]....
        /*0084*/ 	.word	0x00001210


	//   ....[2]....
        /*0088*/ 	.word	0x00001240


	//   ....[3]....
        /*008c*/ 	.word	0x00001250


	//   ....[4]....
        /*0090*/ 	.word	0x00001280


	//   ....[5]....
        /*0094*/ 	.word	0x00001290


	//   ....[6]....
        /*0098*/ 	.word	0x000012c0


	//   ....[7]....
        /*009c*/ 	.word	0x000012d0


	//   ....[8]....
        /*00a0*/ 	.word	0x00001300


	//   ....[9]....
        /*00a4*/ 	.word	0x00001310


	//   ....[10]....
        /*00a8*/ 	.word	0x00002590


	//   ....[11]....
        /*00ac*/ 	.word	0x000025e0


	//   ....[12]....
        /*00b0*/ 	.word	0x00002650


	//   ....[13]....
        /*00b4*/ 	.word	0x000026b0


	//   ....[14]....
        /*00b8*/ 	.word	0x00002720


	//   ....[15]....
        /*00bc*/ 	.word	0x00002780


	//   ....[16]....
        /*00c0*/ 	.word	0x000027f0


	//   ....[17]....
        /*00c4*/ 	.word	0x00002850


	//   ....[18]....
        /*00c8*/ 	.word	0x000028c0


	//   ....[19]....
        /*00cc*/ 	.word	0x00002920


	//----- nvinfo : EIATTR_EXIT_INSTR_OFFSETS
	.align		4
.L_4523:
        /*00d0*/ 	.byte	0x04, 0x1c
        /*00d2*/ 	.short	(.L_4525 - .L_4524)


	//   ....[0]....
.L_4524:
        /*00d4*/ 	.word	0x00002490


	//   ....[1]....
        /*00d8*/ 	.word	0x00002530


	//----- nvinfo : EIATTR_MAX_THREADS
	.align		4
.L_4525:
        /*00dc*/ 	.byte	0x04, 0x05
        /*00de*/ 	.short	(.L_4527 - .L_4526)
.L_4526:
        /*00e0*/ 	.word	0x00000080
        /*00e4*/ 	.word	0x00000001
        /*00e8*/ 	.word	0x00000001


	//----- nvinfo : EIATTR_CRS_STACK_SIZE
	.align		4
.L_4527:
        /*00ec*/ 	.byte	0x04, 0x1e
        /*00ee*/ 	.short	(.L_4529 - .L_4528)
.L_4528:
        /*00f0*/ 	.word	0x00000000


	//----- nvinfo : EIATTR_CBANK_PARAM_SIZE
	.align		4
.L_4529:
        /*00f4*/ 	.byte	0x03, 0x19
        /*00f6*/ 	.short	0x0128


	//----- nvinfo : EIATTR_PARAM_CBANK
	.align		4
        /*00f8*/ 	.byte	0x04, 0x0a
        /*00fa*/ 	.short	(.L_4531 - .L_4530)
	.align		4
.L_4530:
        /*00fc*/ 	.word	index@(.nv.constant0._ZN10layer_norm13ln_bwd_kernelINS_13Kernel_traitsIfffffjLj2048ELj1ELj1ELj4ELj16ENS_18Kernel_traits_baseILj2048EfffffjLj128EEEEELb0ELb1ELb0ELb0EEEvNS_9BwdParamsE)
        /*0100*/ 	.short	0x0210
        /*0102*/ 	.short	0x0128


	//----- nvinfo : EIATTR_SW_WAR
	.align		4
.L_4531:
        /*0104*/ 	.byte	0x04, 0x36
        /*0106*/ 	.short	(.L_4533 - .L_4532)
.L_4532:
        /*0108*/ 	.word	0x00000008
.L_4533:


//--------------------- .nv.info._ZN10layer_norm13ln_bwd_kernelINS_13Kernel_traitsIfffffjLj2048ELj1ELj1ELj4ELj16ENS_18Kernel_traits_baseILj2048EfffffjLj128EEEEELb0ELb1ELb0ELb1EEEvNS_9BwdParamsE --------------------------
	.section	.nv.info._ZN10layer_norm13ln_bwd_kernelINS_13Kernel_traitsIfffffjLj2048ELj1ELj1ELj4ELj16ENS_18Kernel_traits_baseILj2048EfffffjLj128EEEEELb0ELb1ELb0ELb1EEEvNS_9BwdParamsE,"",@"SHT_CUDA_INFO"
	.sectionflags	@""
	.align	4


	//----- nvinfo : EIATTR_CUDA_API_VERSION
	.align		4
        /*0000*/ 	.byte	0x04, 0x37
        /*0002*/ 	.short	(.L_4535 - .L_4534)
.L_4534:
        /*0004*/ 	.word	0x00000082


	//----- nvinfo : EIATTR_KPARAM_INFO
	.align		4
.L_4535:
        /*0008*/ 	.byte	0x04, 0x17
        /*000a*/ 	.short	(.L_4537 - .L_4536)
.L_4536:
        /*000c*/ 	.word	0x00000000
        /*0010*/ 	.short	0x0000
        /*0012*/ 	.short	0x0000
        /*0014*/ 	.byte	0x00, 0xf0, 0xa1, 0x04


	//----- nvinfo : EIATTR_SPARSE_MMA_MASK
	.align		4
.L_4537:
        /*0018*/ 	.byte	0x03, 0x50
        /*001a*/ 	.short	0x0000


	//----- nvinfo : EIATTR_MAXREG_COUNT
	.align		4
        /*001c*/ 	.byte	0x03, 0x1b
        /*001e*/ 	.short	0x00ff


	//----- nvinfo : EIATTR_NUM_BARRIERS
	.align		4
        /*0020*/ 	.byte	0x02, 0x4c
        /*0022*/ 	.byte	0x01
	.zero		1


	//----- nvinfo : EIATTR_MERCURY_ISA_VERSION
	.align		4
        /*0024*/ 	.byte	0x03, 0x5f
        /*0026*/ 	.short	0x0101


	//----- nvinfo : EIATTR_COOP_GROUP_MASK_REGIDS
	.align		4
        /*0028*/ 	.byte	0x04, 0x29
        /*002a*/ 	.short	(.L_4539 - .L_4538)


	//   ....[0]....
.L_4538:
        /*002c*/ 	.word	0xffffffff


	//   ....[1]....
        /*0030*/ 	.word	0xffffffff


	//   ....[2]....
        /*0034*/ 	.word	0xffffffff


	//   ....[3]....
        /*0038*/ 	.word	0xffffffff


	//   ....[4]....
        /*003c*/ 	.word	0xffffffff


	//   ....[5]....
        /*0040*/ 	.word	0xffffffff


	//   ....[6]....
        /*0044*/ 	.word	0xffffffff


	//   ....[7]....
        /*0048*/ 	.word	0xffffffff


	//   ....[8]....
        /*004c*/ 	.word	0xffffffff


	//   ....[9]....
        /*0050*/ 	.word	0xffffffff


	//   ....[10]....
        /*0054*/ 	.word	0x0500004e


	//   ....[11]....
        /*0058*/ 	.word	0x0500004e


	//   ....[12]....
        /*005c*/ 	.word	0x0500004e


	//   ....[13]....
        /*0060*/ 	.word	0x0500004e


	//   ....[14]....
        /*0064*/ 	.word	0x0500004e


	//   ....[15]....
        /*0068*/ 	.word	0x0500004e


	//   ....[16]....
        /*006c*/ 	.word	0x0500004e


	//   ....[17]....
        /*0070*/ 	.word	0x0500004e


	//   ....[18]....
        /*0074*/ 	.word	0x0500004e


	//   ....[19]....
        /*0078*/ 	.word	0x0500004e


	//----- nvinfo : EIATTR_COOP_GROUP_INSTR_OFFSETS
	.align		4
.L_4539:
        /*007c*/ 	.byte	0x04, 0x28
        /*007e*/ 	.short	(.L_4541 - .L_4540)


	//   ....[0]....
.L_4540:
        /*0080*/ 	.word	0x000010e0


	//   ....[1]....
        /*0084*/ 	.word	0x000010f0


	//   ....[2]....
        /*0088*/ 	.word	0x00001120


	//   ....[3]....
        /*008c*/ 	.word	0x00001130


	//   ....[4]....
        /*0090*/ 	.word	0x00001160


	//   ....[5]....
        /*0094*/ 	.word	0x00001170


	//   ....[6]....
        /*0098*/ 	.word	0x000011a0


	//   ....[7]....
        /*009c*/ 	.word	0x000011b0


	//   ....[8]....
        /*00a0*/ 	.word	0x000011e0


	//   ....[9]....
        /*00a4*/ 	.word	0x000011f0


	//   ....[10]....
        /*00a8*/ 	.word	0x00002350


	//   ....[11]....
        /*00ac*/ 	.word	0x000023b0


	//   ....[12]....
        /*00b0*/ 	.word	0x00002420


	//   ....[13]....
        /*00b4*/ 	.word	0x00002480


	//   ....[14]....
        /*00b8*/ 	.word	0x000024f0


	//   ....[15]....
        /*00bc*/ 	.word	0x00002550


	//   ....[16]....
        /*00c0*/ 	.word	0x000025c0


	//   ....[17]....
        /*00c4*/ 	.word	0x00002620


	//   ....[18]....
        /*00c8*/ 	.word	0x00002690


	//   ....[19]....
        /*00cc*/ 	.word	0x000026e0


	//----- nvinfo : EIATTR_EXIT_INSTR_OFFSETS
	.align		4
.L_4541:
        /*00d0*/ 	.byte	0x04, 0x1c
        /*00d2*/ 	.short	(.L_4543 - .L_4542)


	//   ....[0]....
.L_4542:
        /*00d4*/ 	.word	0x000022f0


	//----- nvinfo : EIATTR_MAX_THREADS
	.align		4
.L_4543:
        /*00d8*/ 	.byte	0x04, 0x05
        /*00da*/ 	.short	(.L_4545 - .L_4544)
.L_4544:
        /*00dc*/ 	.word	0x00000080
        /*00e0*/ 	.word	0x00000001
        /*00e4*/ 	.word	0x00000001


	//----- nvinfo : EIATTR_CRS_STACK_SIZE
	.align		4
.L_4545:
        /*00e8*/ 	.byte	0x04, 0x1e
        /*00ea*/ 	.short	(.L_4547 - .L_4546)
.L_4546:
        /*00ec*/ 	.word	0x00000000


	//----- nvinfo : EIATTR_CBANK_PARAM_SIZE
	.align		4
.L_4547:
        /*00f0*/ 	.byte	0x03, 0x19
        /*00f2*/ 	.short	0x0128


	//----- nvinfo : EIATTR_PARAM_CBANK
	.align		4
        /*00f4*/ 	.byte	0x04, 0x0a
        /*00f6*/ 	.short	(.L_4549 - .L_4548)
	.align		4
.L_4548:
        /*00f8*/ 	.word	index@(.nv.constant0._ZN10layer_norm13ln_bwd_kernelINS_13Kernel_traitsIfffffjLj2048ELj1ELj1ELj4ELj16ENS_18Kernel_traits_baseILj2048EfffffjLj128EEEEELb0ELb1ELb0ELb1EEEvNS_9BwdParamsE)
        /*00fc*/ 	.short	0x0210
        /*00fe*/ 	.short	0x0128


	//----- nvinfo : EIATTR_SW_WAR
	.align		4
.L_4549:
        /*0100*/ 	.byte	0x04, 0x36
        /*0102*/ 	.short	(.L_4551 - .L_4550)
.L_4550:
        /*0104*/ 	.word	0x00000008
.L_4551:


//--------------------- .nv.info._ZN10layer_norm13ln_bwd_kernelINS_13Kernel_traitsIfffffjLj2048ELj1ELj1ELj4ELj16ENS_18Kernel_traits_baseILj2048EfffffjLj128EEEEELb0ELb1ELb1ELb0EEEvNS_9BwdParamsE --------------------------
	.section	.nv.info._ZN10layer_norm13ln_bwd_kernelINS_13Kernel_traitsIfffffjLj2048ELj1ELj1ELj4ELj16ENS_18Kernel_traits_baseILj2048EfffffjLj128EEEEELb0ELb1ELb1ELb0EEEvNS_9BwdParamsE,"",@"SHT_CUDA_INFO"
	.sectionflags	@""
	.align	4


	//----- nvinfo : EIATTR_CUDA_API_VERSION
	.align		4
        /*0000*/ 	.byte	0x04, 0x37
        /*0002*/ 	.short	(.L_4553 - .L_4552)
.L_4552:
        /*0004*/ 	.word	0x00000082


	//----- nvinfo : EIATTR_KPARAM_INFO
	.align		4
.L_4553:
        /*0008*/ 	.byte	0x04, 0x17
        /*000a*/ 	.short	(.L_4555 - .L_4554)
.L_4554:
        /*000c*/ 	.word	0x00000000
        /*0010*/ 	.short	0x0000
        /*0012*/ 	.short	0x0000
        /*0014*/ 	.byte	0x00, 0xf0, 0xa1, 0x04


	//----- nvinfo : EIATTR_SPARSE_MMA_MASK
	.align		4
.L_4555:
        /*0018*/ 	.byte	0x03, 0x50
        /*001a*/ 	.short	0x0000


	//----- nvinfo : EIATTR_MAXREG_COUNT
	.align		4
        /*001c*/ 	.byte	0x03, 0x1b
        /*001e*/ 	.short	0x00ff


	//----- nvinfo : EIATTR_NUM_BARRIERS
	.align		4
        /*0020*/ 	.byte	0x02, 0x4c
        /*0022*/ 	.byte	0x01
	.zero		1


	//----- nvinfo : EIATTR_MERCURY_ISA_VERSION
	.align		4
        /*0024*/ 	.byte	0x03, 0x5f
        /*0026*/ 	.short	0x0101


	//----- nvinfo : EIATTR_COOP_GROUP_MASK_REGIDS
	.align		4
        /*0028*/ 	.byte	0x04, 0x29
        /*002a*/ 	.short	(.L_4557 - .L_4556)


	//   ....[0]....
.L_4556:
        /*002c*/ 	.word	0xffffffff


	//   ....[1]....
        /*0030*/ 	.word	0xffffffff


	//   ....[2]....
        /*0034*/ 	.word	0xffffffff


	//   ....[3]....
        /*0038*/ 	.word	0xffffffff


	//   ....[4]....
        /*003c*/ 	.word	0xffffffff


	//   ....[5]....
        /*0040*/ 	.word	0xffffffff


	//   ....[6]....
        /*0044*/ 	.word	0xffffffff


	//   ....[7]....
        /*0048*/ 	.word	0xffffffff


	//   ....[8]....
        /*004c*/ 	.word	0xffffffff


	//   ....[9]....
        /*0050*/ 	.word	0xffffffff


	//   ....[10]....
        /*0054*/ 	.word	0x0500007c


	//   ....[11]....
        /*0058*/ 	.word	0x0500007c


	//   ....[12]....
        /*005c*/ 	.word	0x0500007c


	//   ....[13]....
        /*0060*/ 	.word	0x0500007c


	//   ....[14]....
        /*0064*/ 	.word	0x0500007c


	//   ....[15]....
        /*0068*/ 	.word	0x0500007c


	//   ....[16]....
        /*006c*/ 	.word	0x0500007c


	//   ....[17]....
        /*0070*/ 	.word	0x0500007c


	//   ....[18]....
        /*0074*/ 	.word	0x0500007c


	//   ....[19]....
        /*0078*/ 	.word	0x0500007c


	//----- nvinfo : EIATTR_COOP_GROUP_INSTR_OFFSETS
	.align		4
.L_4557:
        /*007c*/ 	.byte	0x04, 0x28
        /*007e*/ 	.short	(.L_4559 - .L_4558)


	//   ....[0]....
.L_4558:
        /*0080*/ 	.word	0x000014b0


	//   ....[1]....
        /*0084*/ 	.word	0x000014c0


	//   ....[2]....
        /*0088*/ 	.word	0x000014f0


	//   ....[3]....
        /*008c*/ 	.word	0x00001500


	//   ....[4]....
        /*0090*/ 	.word	0x00001530


	//   ....[5]....
        /*0094*/ 	.word	0x00001540


	//   ....[6]....
        /*0098*/ 	.word	0x00001570


	//   ....[7]....
        /*009c*/ 	.word	0x00001580


	//   ....[8]....
        /*00a0*/ 	.word	0x000015b0


	//   ....[9]....
        /*00a4*/ 	.word	0x000015c0


	//   ....[10]....
        /*00a8*/ 	.word	0x00003350


	//   ....[11]....
        /*00ac*/ 	.word	0x000033a0


	//   ....[12]....
        /*00b0*/ 	.word	0x00003410


	//   ....[13]....
        /*00b4*/ 	.word	0x00003470


	//   ....[14]....
        /*00b8*/ 	.word	0x000034e0


	//   ....[15]....
        /*00bc*/ 	.word	0x00003540


	//   ....[16]....
        /*00c0*/ 	.word	0x000035b0


	//   ....[17]....
        /*00c4*/ 	.word	0x00003610


	//   ....[18]....
        /*00c8*/ 	.word	0x00003680


	//   ....[19]....
        /*00cc*/ 	.word	0x000036e0


	//----- nvinfo : EIATTR_EXIT_INSTR_OFFSETS
	.align		4
.L_4559:
        /*00d0*/ 	.byte	0x04, 0x1c
        /*00d2*/ 	.short	(.L_4561 - .L_4560)


	//   ....[0]....
.L_4560:
        /*00d4*/ 	.word	0x00003250


	//   ....[1]....
        /*00d8*/ 	.word	0x000032f0


	//----- nvinfo : EIATTR_MAX_THREADS
	.align		4
.L_4561:
        /*00dc*/ 	.byte	0x04, 0x05
        /*00de*/ 	.short	(.L_4563 - .L_4562)
.L_4562:
        /*00e0*/ 	.word	0x00000080
        /*00e4*/ 	.word	0x00000001
        /*00e8*/ 	.word	0x00000001


	//----- nvinfo : EIATTR_CRS_STACK_SIZE
	.align		4
.L_4563:
        /*00ec*/ 	.byte	0x04, 0x1e
        /*00ee*/ 	.short	(.L_4565 - .L_4564)
.L_4564:
        /*00f0*/ 	.word	0x00000000


	//----- nvinfo : EIATTR_CBANK_PARAM_SIZE
	.align		4
.L_4565:
        /*00f4*/ 	.byte	0x03, 0x19
        /*00f6*/ 	.short	0x0128


	//----- nvinfo : EIATTR_PARAM_CBANK
	.align		4
        /*00f8*/ 	.byte	0x04, 0x0a
        /*00fa*/ 	.short	(.L_4567 - .L_4566)
	.align		4
.L_4566:
        /*00fc*/ 	.word	index@(.nv.constant0._ZN10layer_norm13ln_bwd_kernelINS_13Kernel_traitsIfffffjLj2048ELj1ELj1ELj4ELj16ENS_18Kernel_traits_baseILj2048EfffffjLj128EEEEELb0ELb1ELb1ELb0EEEvNS_9BwdParamsE)
        /*0100*/ 	.short	0x0210
        /*0102*/ 	.short	0x0128


	//----- nvinfo : EIATTR_SW_WAR
	.align		4
.L_4567:
        /*0104*/ 	.byte	0x04, 0x36
        /*0106*/ 	.short	(.L_4569 - .L_4568)
.L_4568:
        /*0108*/ 	.word	0x00000008
.L_4569:


//--------------------- .nv.info._ZN10layer_norm13ln_bwd_kernelINS_13Kernel_traitsIfffffjLj2048ELj1ELj1ELj4ELj16ENS_18Kernel_traits_baseILj2048EfffffjLj128EEEEELb0ELb1ELb1ELb1EEEvNS_9BwdParamsE --------------------------
	.section	.nv.info._ZN10layer_norm13ln_bwd_kernelINS_13Kernel_traitsIfffffjLj2048ELj1ELj1ELj4ELj16ENS_18Kernel_traits_baseILj2048EfffffjLj128EEEEELb0ELb1ELb1ELb1EEEvNS_9BwdParamsE,"",@"SHT_CUDA_INFO"
	.sectionflags	@""
	.align	4


	//----- nvinfo : EIATTR_CUDA_API_VERSION
	.align		4
        /*0000*/ 	.byte	0x04, 0x37
        /*0002*/ 	.short	(.L_4571 - .L_4570)
.L_4570:
        /*0004*/ 	.word	0x00000082


	//----- nvinfo : EIATTR_KPARAM_INFO
	.align		4
.L_4571:
        /*0008*/ 	.byte	0x04, 0x17
        /*000a*/ 	.short	(.L_4573 - .L_4572)
.L_4572:
        /*000c*/ 	.word	0x00000000
        /*0010*/ 	.short	0x0000
        /*0012*/ 	.short	0x0000
        /*0014*/ 	.byte	0x00, 0xf0, 0xa1, 0x04


	//----- nvinfo : EIATTR_SPARSE_MMA_MASK
	.align		4
.L_4573:
        /*0018*/ 	.byte	0x03, 0x50
        /*001a*/ 	.short	0x0000


	//----- nvinfo : EIATTR_MAXREG_COUNT
	.align		4
        /*001c*/ 	.byte	0x03, 0x1b
        /*001e*/ 	.short	0x00ff


	//----- nvinfo : EIATTR_NUM_BARRIERS
	.align		4
        /*0020*/ 	.byte	0x02, 0x4c
        /*0022*/ 	.byte	0x01
	.zero		1


	//----- nvinfo : EIATTR_MERCURY_ISA_VERSION
	.align		4
        /*0024*/ 	.byte	0x03, 0x5f
        /*0026*/ 	.short	0x0101


	//----- nvinfo : EIATTR_COOP_GROUP_MASK_REGIDS
	.align		4
        /*0028*/ 	.byte	0x04, 0x29
        /*002a*/ 	.short	(.L_4575 - .L_4574)


	//   ....[0]....
.L_4574:
        /*002c*/ 	.word	0xffffffff


	//   ....[1]....
        /*0030*/ 	.word	0xffffffff


	//   ....[2]....
        /*0034*/ 	.word	0xffffffff


	//   ....[3]....
        /*0038*/ 	.word	0xffffffff


	//   ....[4]....
        /*003c*/ 	.word	0xffffffff


	//   ....[5]....
        /*0040*/ 	.word	0xffffffff


	//   ....[6]....
        /*0044*/ 	.word	0xffffffff


	//   ....[7]....
        /*0048*/ 	.word	0xffffffff


	//   ....[8]....
        /*004c*/ 	.word	0xffffffff


	//   ....[9]....
        /*0050*/ 	.word	0xffffffff


	//   ....[10]....
        /*0054*/ 	.word	0x05000078


	//   ....[11]....
        /*0058*/ 	.word	0x05000078


	//   ....[12]....
        /*005c*/ 	.word	0x05000078


	//   ....[13]....
        /*0060*/ 	.word	0x05000078


	//   ....[14]....
        /*0064*/ 	.word	0x05000078


	//   ....[15]....
        /*0068*/ 	.word	0x05000078


	//   ....[16]....
        /*006c*/ 	.word	0x05000078


	//   ....[17]....
        /*0070*/ 	.word	0x05000078


	//   ....[18]....
        /*0074*/ 	.word	0x05000078


	//   ....[19]....
        /*0078*/ 	.word	0x05000078


	//----- nvinfo : EIATTR_COOP_GROUP_INSTR_OFFSETS
	.align		4
.L_4575:
        /*007c*/ 	.byte	0x04, 0x28
        /*007e*/ 	.short	(.L_4577 - .L_4576)


	//   ....[0]....
.L_4576:
        /*0080*/ 	.word	0x00001150


	//   ....[1]....
        /*0084*/ 	.word	0x00001160


	//   ....[2]....
        /*0088*/ 	.word	0x00001190


	//   ....[3]....
        /*008c*/ 	.word	0x000011a0


	//   ....[4]....
        /*0090*/ 	.word	0x000011d0


	//   ....[5]....
        /*0094*/ 	.word	0x000011e0


	//   ....[6]....
        /*0098*/ 	.word	0x00001210


	//   ....[7]....
        /*009c*/ 	.word	0x00001220


	//   ....[8]....
        /*00a0*/ 	.word	0x00001250


	//   ....[9]....
        /*00a4*/ 	.word	0x00001260


	//   ....[10]....
        /*00a8*/ 	.word	0x00002a70


	//   ....[11]....
        /*00ac*/ 	.word	0x00002ac0


	//   ....[12]....
        /*00b0*/ 	.word	0x00002b20


	//   ....[13]....
        /*00b4*/ 	.word	0x00002b80


	//   ....[14]....
        /*00b8*/ 	.word	0x00002be0


	//   ....[15]....
        /*00bc*/ 	.word	0x00002c40


	//   ....[16]....
        /*00c0*/ 	.word	0x00002ca0


	//   ....[17]....
        /*00c4*/ 	.word	0x00002d00


	//   ....[18]....
        /*00c8*/ 	.word	0x00002d60


	//   ....[19]....
        /*00cc*/ 	.word	0x00002dc0


	//----- nvinfo : EIATTR_EXIT_INSTR_OFFSETS
	.align		4
.L_4577:
        /*00d0*/ 	.byte	0x04, 0x1c
        /*00d2*/ 	.short	(.L_4579 - .L_4578)


	//   ....[0]....
.L_4578:
        /*00d4*/ 	.word	0x00002a10


	//----- nvinfo : EIATTR_MAX_THREADS
	.align		4
.L_4579:
        /*00d8*/ 	.byte	0x04, 0x05
        /*00da*/ 	.short	(.L_4581 - .L_4580)
.L_4580:
        /*00dc*/ 	.word	0x00000080
        /*00e0*/ 	.word	0x00000001
        /*00e4*/ 	.word	0x00000001


	//----- nvinfo : EIATTR_CRS_STACK_SIZE
	.align		4
.L_4581:
        /*00e8*/ 	.byte	0x04, 0x1e
        /*00ea*/ 	.short	(.L_4583 - .L_4582)
.L_4582:
        /*00ec*/ 	.word	0x00000000


	//----- nvinfo : EIATTR_CBANK_PARAM_SIZE
	.align		4
.L_4583:
        /*00f0*/ 	.byte	0x03, 0x19
        /*00f2*/ 	.short	0x0128


	//----- nvinfo : EIATTR_PARAM_CBANK
	.align		4
        /*00f4*/ 	.byte	0x04, 0x0a
        /*00f6*/ 	.short	(.L_4585 - .L_4584)
	.align		4
.L_4584:
        /*00f8*/ 	.word	index@(.nv.constant0._ZN10layer_norm13ln_bwd_kernelINS_13Kernel_traitsIfffffjLj2048ELj1ELj1ELj4ELj16ENS_18Kernel_traits_baseILj2048EfffffjLj128EEEEELb0ELb1ELb1ELb1EEEvNS_9BwdParamsE)
        /*00fc*/ 	.short	0x0210
        /*00fe*/ 	.short	0x0128


	//----- nvinfo : EIATTR_SW_WAR
	.align		4
.L_4585:
        /*0100*/ 	.byte	0x04, 0x36
        /*0102*/ 	.short	(.L_4587 - .L_4586)
.L_4586:
        /*0104*/ 	.word	0x00000008
.L_4587:


//--------------------- .nv.info._ZN10layer_norm13ln_bwd_kernelINS_13Kernel_traitsIfffffjLj2048ELj1ELj1ELj4ELj16ENS_18Kernel_traits_baseILj2048EfffffjLj128EEEEELb1ELb0ELb0ELb0EEEvNS_9BwdParamsE --------------------------
	.section	.nv.info._ZN10layer_norm13ln_bwd_kernelINS_13Kernel_traitsIfffffjLj2048ELj1ELj1ELj4ELj16ENS_18Kernel_traits_baseILj2048EfffffjLj128EEEEELb1ELb0ELb0ELb0EEEvNS_9BwdParamsE,"",@"SHT_CUDA_INFO"
	.sectionflags	@""
	.align	4


	//----- nvinfo : EIATTR_CUDA_API_VERSION
	.align		4
        /*0000*/ 	.byte	0x04, 0x37
        /*0002*/ 	.short	(.L_4589 - .L_4588)
.L_4588:
        /*0004*/ 	.word	0x00000082


	//----- nvinfo : EIATTR_KPARAM_INFO
	.align		4
.L_4589:
        /*0008*/ 	.byte	0x04, 0x17
        /*000a*/ 	.short	(.L_4591 - .L_4590)
.L_4590:
        /*000c*/ 	.word	0x00000000
        /*0010*/ 	.short	0x0000
        /*0012*/ 	.short	0x0000
        /*0014*/ 	.byte	0x00, 0xf0, 0xa1, 0x04


	//----- nvinfo : EIATTR_SPARSE_MMA_MASK
	.align		4
.L_4591:
        /*0018*/ 	.byte	0x03, 0x50
        /*001a*/ 	.short	0x0000


	//----- nvinfo : EIATTR_MAXREG_COUNT
	.align		4
        /*001c*/ 	.byte	0x03, 0x1b
        /*001e*/ 	.short	0x00ff


	//----- nvinfo : EIATTR_NUM_BARRIERS
	.align		4
        /*0020*/ 	.byte	0x02, 0x4c
        /*0022*/ 	.byte	0x01
	.zero		1


	//----- nvinfo : EIATTR_MERCURY_ISA_VERSION
	.align		4
        /*0024*/ 	.byte	0x03, 0x5f
        /*0026*/ 	.short	0x0101


	//----- nvinfo : EIATTR_COOP_GROUP_MASK_REGIDS
	.align		4
        /*0028*/ 	.byte	0x04, 0x29
        /*002a*/ 	.short	(.L_4593 - .L_4592)


	//   ....[0]....
.L_4592:
        /*002c*/ 	.word	0xffffffff


	//   ....[1]....
        /*0030*/ 	.word	0xffffffff


	//   ....[2]....
        /*0034*/ 	.word	0xffffffff


	//   ....[3]....
        /*0038*/ 	.word	0xffffffff


	//   ....[4]....
        /*003c*/ 	.word	0xffffffff


	//   ....[5]....
        /*0040*/ 	.word	0xffffffff


	//   ....[6]....
        /*0044*/ 	.word	0xffffffff


	//   ....[7]....
        /*0048*/ 	.word	0xffffffff


	//   ....[8]....
        /*004c*/ 	.word	0xffffffff


	//   ....[9]....
        /*0050*/ 	.word	0xffffffff


	//   ....[10]....
        /*0054*/ 	.word	0x05000054


	//   ....[11]....
        /*0058*/ 	.word	0x05000054


	//   ....[12]....
        /*005c*/ 	.word	0x05000054


	//   ....[13]....
        /*0060*/ 	.word	0x05000054


	//   ....[14]....
        /*0064*/ 	.word	0x05000054


	//   ....[15]....
        /*0068*/ 	.word	0x05000054


	//   ....[16]....
        /*006c*/ 	.word	0x05000054


	//   ....[17]....
        /*0070*/ 	.word	0x05000054


	//   ....[18]....
        /*0074*/ 	.word	0x05000054


	//   ....[19]....
        /*0078*/ 	.word	0x05000054


	//----- nvinfo : EIATTR_COOP_GROUP_INSTR_OFFSETS
	.align		4
.L_4593:
        /*007c*/ 	.byte	0x04, 0x28
        /*007e*/ 	.short	(.L_4595 - .L_4594)


	//   ....[0]....
.L_4594:
        /*0080*/ 	.word	0x00001180


	//   ....[1]....
        /*0084*/ 	.word	0x00001190


	//   ....[2]....
        /*0088*/ 	.word	0x000011c0


	//   ....[3]....
        /*008c*/ 	.word	0x000011d0


	//   ....[4]....
        /*0090*/ 	.word	0x00001200


	//   ....[5]....
        /*0094*/ 	.word	0x00001210


	//   ....[6]....
        /*0098*/ 	.word	0x00001240


	//   ....[7]....
        /*009c*/ 	.word	0x00001250


	//   ....[8]....
        /*00a0*/ 	.word	0x00001280


	//   ....[9]....
        /*00a4*/ 	.word	0x00001290


	//   ....[10]....
        /*00a8*/ 	.word	0x00002380


	//   ....[11]....
        /*00ac*/ 	.word	0x000023d0


	//   ....[12]....
        /*00b0*/ 	.word	0x00002430


	//   ....[13]....
        /*00b4*/ 	.word	0x00002490


	//   ....[14]....
        /*00b8*/ 	.word	0x000024f0


	//   ....[15]....
        /*00bc*/ 	.word	0x00002550


	//   ....[16]....
        /*00c0*/ 	.word	0x000025b0


	//   ....[17]....
        /*00c4*/ 	.word	0x00002610


	//   ....[18]....
        /*00c8*/ 	.word	0x00002670


	//   ....[19]....
        /*00cc*/ 	.word	0x000026d0


	//----- nvinfo : EIATTR_EXIT_INSTR_OFFSETS
	.align		4
.L_4595:
        /*00d0*/ 	.byte	0x04, 0x1c
        /*00d2*/ 	.short	(.L_4597 - .L_4596)


	//   ....[0]....
.L_4596:
        /*00d4*/ 	.word	0x000022b0


	//   ....[1]....
        /*00d8*/ 	.word	0x00002330


	//----- nvinfo : EIATTR_MAX_THREADS
	.align		4
.L_4597:
        /*00dc*/ 	.byte	0x04, 0x05
        /*00de*/ 	.short	(.L_4599 - .L_4598)
.L_4598:
        /*00e0*/ 	.word	0x00000080
        /*00e4*/ 	.word	0x00000001
        /*00e8*/ 	.word	0x00000001


	//----- nvinfo : EIATTR_CRS_STACK_SIZE
	.align		4
.L_4599:
        /*00ec*/ 	.byte	0x04, 0x1e
        /*00ee*/ 	.short	(.L_4601 - .L_4600)
.L_4600:
        /*00f0*/ 	.word	0x00000000


	//----- nvinfo : EIATTR_CBANK_PARAM_SIZE
	.align		4
.L_4601:
        /*00f4*/ 	.byte	0x03, 0x19
        /*00f6*/ 	.short	0x0128


	//----- nvinfo : EIATTR_PARAM_CBANK
	.align		4
        /*00f8*/ 	.byte	0x04, 0x0a
        /*00fa*/ 	.short	(.L_4603 - .L_4602)
	.align		4
.L_4602:
        /*00fc*/ 	.word	index@(.nv.constant0._ZN10layer_norm13ln_bwd_kernelINS_13Kernel_traitsIfffffjLj2048ELj1ELj1ELj4ELj16ENS_18Kernel_traits_baseILj2048EfffffjLj128EEEEELb1ELb0ELb0ELb0EEEvNS_9BwdParamsE)
        /*0100*/ 	.short	0x0210
        /*0102*/ 	.short	0x0128


	//----- nvinfo : EIATTR_SW_WAR
	.align		4
.L_4603:
        /*0104*/ 	.byte	0x04, 0x36
        /*0106*/ 	.short	(.L_4605 - .L_4604)
.L_4604:
        /*0108*/ 	.word	0x00000008
.L_4605:


//--------------------- .nv.info._ZN10layer_norm13ln_bwd_kernelINS_13Kernel_traitsIfffffjLj2048ELj1ELj1ELj4ELj16ENS_18Kernel_traits_baseILj2048EfffffjLj128EEEEELb1ELb0ELb0ELb1EEEvNS_9BwdParamsE --------------------------
	.section	.nv.info._ZN10layer_norm13ln_bwd_kernelINS_13Kernel_traitsIfffffjLj2048ELj1ELj1ELj4ELj16ENS_18Kernel_traits_baseILj2048EfffffjLj128EEEEELb1ELb0ELb0ELb1EEEvNS_9BwdParamsE,"",@"SHT_CUDA_INFO"
	.sectionflags	@""
	.align	4


	//----- nvinfo : EIATTR_CUDA_API_VERSION
	.align		4
        /*0000*/ 	.byte	0x04, 0x37
        /*0002*/ 	.short	(.L_4607 - .L_4606)
.L_4606:
        /*0004*/ 	.word	0x00000082


	//----- nvinfo : EIATTR_KPARAM_INFO
	.align		4
.L_4607:
        /*0008*/ 	.byte	0x04, 0x17
        /*000a*/ 	.short	(.L_4609 - .L_4608)
.L_4608:
        /*000c*/ 	.word	0x00000000
        /*0010*/ 	.short	0x0000
        /*0012*/ 	.short	0x0000
        /*0014*/ 	.byte	0x00, 0xf0, 0xa1, 0x04


	//----- nvinfo : EIATTR_SPARSE_MMA_MASK
	.align		4
.L_4609:
        /*0018*/ 	.byte	0x03, 0x50
        /*001a*/ 	.short	0x0000


	//----- nvinfo : EIATTR_MAXREG_COUNT
	.align		4
        /*001c*/ 	.byte	0x03, 0x1b
        /*001e*/ 	.short	0x00ff


	//----- nvinfo : EIATTR_NUM_BARRIERS
	.align		4
        /*0020*/ 	.byte	0x02, 0x4c
        /*0022*/ 	.byte	0x01
	.zero		1


	//----- nvinfo : EIATTR_MERCURY_ISA_VERSION
	.align		4
        /*0024*/ 	.byte	0x03, 0x5f
        /*0026*/ 	.short	0x0101


	//----- nvinfo : EIATTR_COOP_GROUP_MASK_REGIDS
	.align		4
        /*0028*/ 	.byte	0x04, 0x29
        /*002a*/ 	.short	(.L_4611 - .L_4610)


	//   ....[0]....
.L_4610:
        /*002c*/ 	.word	0xffffffff


	//   ....[1]....
        /*0030*/ 	.word	0xffffffff


	//   ....[2]....
        /*0034*/ 	.word	0xffffffff


	//   ....[3]....
        /*0038*/ 	.word	0xffffffff


	//   ....[4]....
        /*003c*/ 	.word	0xffffffff


	//   ....[5]....
        /*0040*/ 	.word	0xffffffff


	//   ....[6]....
        /*0044*/ 	.word	0xffffffff


	//   ....[7]....
        /*0048*/ 	.word	0xffffffff


	//   ....[8]....
        /*004c*/ 	.word	0xffffffff


	//   ....[9]....
        /*0050*/ 	.word	0xffffffff


	//   ....[10]....
        /*0054*/ 	.word	0x0500003a


	//   ....[11]....
        /*0058*/ 	.word	0x0500003a


	//   ....[12]....
        /*005c*/ 	.word	0x0500003a


	//   ....[13]....
        /*0060*/ 	.word	0x0500003a


	//   ....[14]....
        /*0064*/ 	.word	0x0500003a


	//   ....[15]....
        /*0068*/ 	.word	0x0500003a


	//   ....[16]....
        /*006c*/ 	.word	0x0500003a


	//   ....[17]....
        /*0070*/ 	.word	0x0500003a


	//   ....[18]....
        /*0074*/ 	.word	0x0500003a


	//   ....[19]....
        /*0078*/ 	.word	0x0500003a


	//----- nvinfo : EIATTR_COOP_GROUP_INSTR_OFFSETS
	.align		4
.L_4611:
        /*007c*/ 	.byte	0x04, 0x28
        /*007e*/ 	.short	(.L_4613 - .L_4612)


	//   ....[0]....
.L_4612:
        /*0080*/ 	.word	0x00000ef0


	//   ....[1]....
        /*0084*/ 	.word	0x00000f00


	//   ....[2]....
        /*0088*/ 	.word	0x00000f30


	//   ....[3]....
        /*008c*/ 	.word	0x00000f40


	//   ....[4]....
        /*0090*/ 	.word	0x00000f70


	//   ....[5]....
        /*0094*/ 	.word	0x00000f80


	//   ....[6]....
        /*0098*/ 	.word	0x00000fb0


	//   ....[7]....
        /*009c*/ 	.word	0x00000fc0


	//   ....[8]....
        /*00a0*/ 	.word	0x00000ff0


	//   ....[9]....
        /*00a4*/ 	.word	0x00001000


	//   ....[10]....
        /*00a8*/ 	.word	0x00002090


	//   ....[11]....
        /*00ac*/ 	.word	0x000020e0


	//   ....[12]....
        /*00b0*/ 	.word	0x00002140


	//   ....[13]....
        /*00b4*/ 	.word	0x000021a0


	//   ....[14]....
        /*00b8*/ 	.word	0x00002200


	//   ....[15]....
        /*00bc*/ 	.word	0x00002260


	//   ....[16]....
        /*00c0*/ 	.word	0x000022c0


	//   ....[17]....
        /*00c4*/ 	.word	0x00002320


	//   ....[18]....
        /*00c8*/ 	.word	0x00002380


	//   ....[19]....
        /*00cc*/ 	.word	0x000023e0


	//----- nvinfo : EIATTR_EXIT_INSTR_OFFSETS
	.align		4
.L_4613:
        /*00d0*/ 	.byte	0x04, 0x1c
        /*00d2*/ 	.short	(.L_4615 - .L_4614)


	//   ....[0]....
.L_4614:
        /*00d4*/ 	.word	0x00002040


	//----- nvinfo : EIATTR_MAX_THREADS
	.align		4
.L_4615:
        /*00d8*/ 	.byte	0x04, 0x05
        /*00da*/ 	.short	(.L_4617 - .L_4616)
.L_4616:
        /*00dc*/ 	.word	0x00000080
        /*00e0*/ 	.word	0x00000001
        /*00e4*/ 	.word	0x00000001


	//----- nvinfo : EIATTR_CRS_STACK_SIZE
	.align		4
.L_4617:
        /*00e8*/ 	.byte	0x04, 0x1e
        /*00ea*/ 	.short	(.L_4619 - .L_4618)
.L_4618:
        /*00ec*/ 	.word	0x00000000


	//----- nvinfo : EIATTR_CBANK_PARAM_SIZE
	.align		4
.L_4619:
        /*00f0*/ 	.byte	0x03, 0x19
        /*00f2*/ 	.short	0x0128


	//----- nvinfo : EIATTR_PARAM_CBANK
	.align		4
        /*00f4*/ 	.byte	0x04, 0x0a
        /*00f6*/ 	.short	(.L_4621 - .L_4620)
	.align		4
.L_4620:
        /*00f8*/ 	.word	index@(.nv.constant0._ZN10layer_norm13ln_bwd_kernelINS_13Kernel_traitsIfffffjLj2048ELj1ELj1ELj4ELj16ENS_18Kernel_traits_baseILj2048EfffffjLj128EEEEELb1ELb0ELb0ELb1EEEvNS_9BwdParamsE)
        /*00fc*/ 	.short	0x0210
        /*00fe*/ 	.short	0x0128


	//----- nvinfo : EIATTR_SW_WAR
	.align		4
.L_4621:
        /*0100*/ 	.byte	0x04, 0x36
        /*0102*/ 	.short	(.L_4623 - .L_4622)
.L_4622:
        /*0104*/ 	.word	0x00000008
.L_4623:


//--------------------- .nv.info._ZN10layer_norm22ln_bwd_finalize_kernelINS_22Kernel_traits_finalizeILj2048EfffffjLb0ELj1024ELj4ENS_18Kernel_traits_baseILj2048EfffffjLj1024EEEEELb0ELb0EEEvNS_9BwdParamsE --------------------------
	.section	.nv.info._ZN10layer_norm22ln_bwd_finalize_kernelINS_22Kernel_traits_finalizeILj2048EfffffjLb0ELj1024ELj4ENS_18Kernel_traits_baseILj2048EfffffjLj1024EEEEELb0ELb0EEEvNS_9BwdParamsE,"",@"SHT_CUDA_INFO"
	.sectionflags	@""
	.align	4


	//----- nvinfo : EIATTR_CUDA_API_VERSION
	.align		4
        /*0000*/ 	.byte	0x04, 0x37
        /*0002*/ 	.short	(.L_4625 - .L_4624)
.L_4624:
        /*0004*/ 	.word	0x00000082


	//----- nvinfo : EIATTR_KPARAM_INFO
	.align		4
.L_4625:
        /*0008*/ 	.byte	0x04, 0x17
        /*000a*/ 	.short	(.L_4627 - .L_4626)
.L_4626:
        /*000c*/ 	.word	0x00000000
        /*0010*/ 	.short	0x0000
        /*0012*/ 	.short	0x0000
        /*0014*/ 	.byte	0x00, 0xf0, 0xa1, 0x04


	//----- nvinfo : EIATTR_SPARSE_MMA_MASK
	.align		4
.L_4627:
        /*0018*/ 	.byte	0x03, 0x50
        /*001a*/ 	.short	0x0000


	//----- nvinfo : EIATTR_MAXREG_COUNT
	.align		4
        /*001c*/ 	.byte	0x03, 0x1b
        /*001e*/ 	.short	0x0040


	//----- nvinfo : EIATTR_NUM_BARRIERS
	.align		4
        /*0020*/ 	.byte	0x02, 0x4c
        /*0022*/ 	.byte	0x01
	.zero		1


	//----- nvinfo : EIATTR_MERCURY_ISA_VERSION
	.align		4
        /*0024*/ 	.byte	0x03, 0x5f
        /*0026*/ 	.short	0x0101


	//----- nvinfo : EIATTR_COOP_GROUP_MASK_REGIDS
	.align		4
        /*0028*/ 	.byte	0x04, 0x29
        /*002a*/ 	.short	(.L_4629 - .L_4628)


	//   ....[0]....
.L_4628:
        /*002c*/ 	.word	0xffffffff


	//   ....[1]....
        /*0030*/ 	.word	0xffffffff


	//   ....[2]....
        /*0034*/ 	.word	0xffffffff


	//   ....[3]....
        /*0038*/ 	.word	0xffffffff


	//   ....[4]....
        /*003c*/ 	.word	0xffffffff


	//   ....[5]....
        /*0040*/ 	.word	0xffffffff


	//   ....[6]....
        /*0044*/ 	.word	0xffffffff


	//   ....[7]....
        /*0048*/ 	.word	0xffffffff


	//   ....[8]....
        /*004c*/ 	.word	0xffffffff


	//   ....[9]....
        /*0050*/ 	.word	0xffffffff


	//   ....[10]....
        /*0054*/ 	.word	0x05000013


	//   ....[11]....
        /*0058*/ 	.word	0x05000013


	//   ....[12]....
        /*005c*/ 	.word	0x05000013


	//   ....[13]....
        /*0060*/ 	.word	0x05000013


	//   ....[14]....
        /*0064*/ 	.word	0x05000013


	//   ....[15]....
        /*0068*/ 	.word	0x05000013


	//   ....[16]....
        /*006c*/ 	.word	0x05000013


	//   ....[17]....
        /*0070*/ 	.word	0x05000013


	//   ....[18]....
        /*0074*/ 	.word	0x05000013


	//   ....[19]....
        /*0078*/ 	.word	0x05000013


	//----- nvinfo : EIATTR_COOP_GROUP_INSTR_OFFSETS
	.align		4
.L_4629:
        /*007c*/ 	.byte	0x04, 0x28
        /*007e*/ 	.short	(.L_4631 - .L_4630)


	//   ....[0]....
.L_4630:
        /*0080*/ 	.word	0x000008e0


	//   ....[1]....
        /*0084*/ 	.word	0x000008f0


	//   ....[2]....
        /*0088*/ 	.word	0x00000920


	//   ....[3]....
        /*008c*/ 	.word	0x00000930


	//   ....[4]....
        /*0090*/ 	.word	0x00000960


	//   ....[5]....
        /*0094*/ 	.word	0x00000970


	//   ....[6]....
        /*0098*/ 	.word	0x000009a0


	//   ....[7]....
        /*009c*/ 	.word	0x000009b0


	//   ....[8]....
        /*00a0*/ 	.word	0x000009e0


	//   ....[9]....
        /*00a4*/ 	.word	0x000009f0


	//   ....[10]....
        /*00a8*/ 	.word	0x00000bf0


	//   ....[11]....
        /*00ac*/ 	.word	0x00000c60


	//   ....[12]....
        /*00b0*/ 	.word	0x00000cd0


	//   ....[13]....
        /*00b4*/ 	.word	0x00000d40


	//   ....[14]....
        /*00b8*/ 	.word	0x00000db0


	//   ....[15]....
        /*00bc*/ 	.word	0x00000e10


	//   ....[16]....
        /*00c0*/ 	.word	0x00000e80


	//   ....[17]....
        /*00c4*/ 	.word	0x00000ef0


	//   ....[18]....
        /*00c8*/ 	.word	0x00000f60


	//   ....[19]....
        /*00cc*/ 	.word	0x00000fd0


	//----- nvinfo : EIATTR_EXIT_INSTR_OFFSETS
	.align		4
.L_4631:
        /*00d0*/ 	.byte	0x04, 0x1c
        /*00d2*/ 	.short	(.L_4633 - .L_4632)


	//   ....[0]....
.L_4632:
        /*00d4*/ 	.word	0x00000070


	//   ....[1]....
        /*00d8*/ 	.word	0x00000b90


	//----- nvinfo : EIATTR_MAX_THREADS
	.align		4
.L_4633:
        /*00dc*/ 	.byte	0x04, 0x05
        /*00de*/ 	.short	(.L_4635 - .L_4634)
.L_4634:
        /*00e0*/ 	.word	0x00000400
        /*00e4*/ 	.word	0x00000001
        /*00e8*/ 	.word	0x00000001


	//----- nvinfo : EIATTR_CRS_STACK_SIZE
	.align		4
.L_4635:
        /*00ec*/ 	.byte	0x04, 0x1e
        /*00ee*/ 	.short	(.L_4637 - .L_4636)
.L_4636:
        /*00f0*/ 	.word	0x00000000


	//----- nvinfo : EIATTR_CBANK_PARAM_SIZE
	.align		4
.L_4637:
        /*00f4*/ 	.byte	0x03, 0x19
        /*00f6*/ 	.short	0x0128


	//----- nvinfo : EIATTR_PARAM_CBANK
	.align		4
        /*00f8*/ 	.byte	0x04, 0x0a
        /*00fa*/ 	.short	(.L_4639 - .L_4638)
	.align		4
.L_4638:
        /*00fc*/ 	.word	index@(.nv.constant0._ZN10layer_norm22ln_bwd_finalize_kernelINS_22Kernel_traits_finalizeILj2048EfffffjLb0ELj1024ELj4ENS_18Kernel_traits_baseILj2048EfffffjLj1024EEEEELb0ELb0EEEvNS_9BwdParamsE)
        /*0100*/ 	.short	0x0210
        /*0102*/ 	.short	0x0128


	//----- nvinfo : EIATTR_SW_WAR
	.align		4
.L_4639:
        /*0104*/ 	.byte	0x04, 0x36
        /*0106*/ 	.short	(.L_4641 - .L_4640)
.L_4640:
        /*0108*/ 	.word	0x00000008
.L_4641:


//--------------------- .nv.info._ZN10layer_norm13ln_bwd_kernelINS_13Kernel_traitsIfffffjLj2048ELj1ELj1ELj4ELj16ENS_18Kernel_traits_baseILj2048EfffffjLj128EEEEELb1ELb0ELb1ELb0EEEvNS_9BwdParamsE --------------------------
	.section	.nv.info._ZN10layer_norm13ln_bwd_kernelINS_13Kernel_traitsIfffffjLj2048ELj1ELj1ELj4ELj16ENS_18Kernel_traits_baseILj2048EfffffjLj128EEEEELb1ELb0ELb1ELb0EEEvNS_9BwdParamsE,"",@"SHT_CUDA_INFO"
	.sectionflags	@""
	.align	4


	//----- nvinfo : EIATTR_CUDA_API_VERSION
	.align		4
        /*0000*/ 	.byte	0x04, 0x37
        /*0002*/ 	.short	(.L_4643 - .L_4642)
.L_4642:
        /*0004*/ 	.word	0x00000082


	//----- nvinfo : EIATTR_KPARAM_INFO
	.align		4
.L_4643:
        /*0008*/ 	.byte	0x04, 0x17
        /*000a*/ 	.short	(.L_4645 - .L_4644)
.L_4644:
        /*000c*/ 	.word	0x00000000
        /*0010*/ 	.short	0x0000
        /*0012*/ 	.short	0x0000
        /*0014*/ 	.byte	0x00, 0xf0, 0xa1, 0x04


	//----- nvinfo : EIATTR_SPARSE_MMA_MASK
	.align		4
.L_4645:
        /*0018*/ 	.byte	0x03, 0x50
        /*001a*/ 	.short	0x0000


	//----- nvinfo : EIATTR_MAXREG_COUNT
	.align		4
        /*001c*/ 	.byte	0x03, 0x1b
        /*001e*/ 	.short	0x00ff


	//----- nvinfo : EIATTR_NUM_BARRIERS
	.align		4
        /*0020*/ 	.byte	0x02, 0x4c
        /*0022*/ 	.byte	0x01
	.zero		1


	//----- nvinfo : EIATTR_MERCURY_ISA_VERSION
	.align		4
        /*0024*/ 	.byte	0x03, 0x5f
        /*0026*/ 	.short	0x0101


	//----- nvinfo : EIATTR_COOP_GROUP_MASK_REGIDS
	.align		4
        /*0028*/ 	.byte	0x04, 0x29
        /*002a*/ 	.short	(.L_4647 - .L_4646)


	//   ....[0]....
.L_4646:
        /*002c*/ 	.word	0xffffffff


	//   ....[1]....
        /*0030*/ 	.word	0xffffffff


	//   ....[2]....
        /*0034*/ 	.word	0xffffffff


	//   ....[3]....
        /*0038*/ 	.word	0xffffffff


	//   ....[4]....
        /*003c*/ 	.word	0xffffffff


	//   ....[5]....
        /*0040*/ 	.word	0xffffffff


	//   ....[6]....
        /*0044*/ 	.word	0xffffffff


	//   ....[7]....
        /*0048*/ 	.word	0xffffffff


	//   ....[8]....
        /*004c*/ 	.word	0xffffffff


	//   ....[9]....
        /*0050*/ 	.word	0xffffffff


	//   ....[10]....
        /*0054*/ 	.word	0x05000081


	//   ....[11]....
        /*0058*/ 	.word	0x05000081


	//   ....[12]....
        /*005c*/ 	.word	0x05000081


	//   ....[13]....
        /*0060*/ 	.word	0x05000081


	//   ....[14]....
        /*0064*/ 	.word	0x05000081


	//   ....[15]....
        /*0068*/ 	.word	0x05000081


	//   ....[16]....
        /*006c*/ 	.word	0x05000081


	//   ....[17]....
        /*0070*/ 	.word	0x05000081


	//   ....[18]....
        /*0074*/ 	.word	0x05000081


	//   ....[19]....
        /*0078*/ 	.word	0x05000081


	//----- nvinfo : EIATTR_COOP_GROUP_INSTR_OFFSETS
	.align		4
.L_4647:
        /*007c*/ 	.byte	0x04, 0x28
        /*007e*/ 	.short	(.L_4649 - .L_4648)


	//   ....[0]....
.L_4648:
        /*0080*/ 	.word	0x000015b0


	//   ....[1]....
        /*0084*/ 	.word	0x000015c0


	//   ....[2]....
        /*0088*/ 	.word	0x000015f0


	//   ....[3]....
        /*008c*/ 	.word	0x00001600


	//   ....[4]....
        /*0090*/ 	.word	0x00001630


	//   ....[5]....
        /*0094*/ 	.word	0x00001640


	//   ....[6]....
        /*0098*/ 	.word	0x00001670


	//   ....[7]....
        /*009c*/ 	.word	0x00001680


	//   ....[8]....
        /*00a0*/ 	.word	0x000016b0


	//   ....[9]....
        /*00a4*/ 	.word	0x000016c0


	//   ....[10]....
        /*00a8*/ 	.word	0x00003270


	//   ....[11]....
        /*00ac*/ 	.word	0x000032c0


	//   ....[12]....
        /*00b0*/ 	.word	0x00003330


	//   ....[13]....
        /*00b4*/ 	.word	0x00003390


	//   ....[14]....
        /*00b8*/ 	.word	0x00003400


	//   ....[15]....
        /*00bc*/ 	.word	0x00003460


	//   ....[16]....
        /*00c0*/ 	.word	0x000034d0


	//   ....[17]....
        /*00c4*/ 	.word	0x00003530


	//   ....[18]....
        /*00c8*/ 	.word	0x000035a0


	//   ....[19]....
        /*00cc*/ 	.word	0x00003600


	//----- nvinfo : EIATTR_EXIT_INSTR_OFFSETS
	.align		4
.L_4649:
        /*00d0*/ 	.byte	0x04, 0x1c
        /*00d2*/ 	.short	(.L_4651 - .L_4650)


	//   ....[0]....
.L_4650:
        /*00d4*/ 	.word	0x00003190


	//   ....[1]....
        /*00d8*/ 	.word	0x00003210


	//----- nvinfo : EIATTR_MAX_THREADS
	.align		4
.L_4651:
        /*00dc*/ 	.byte	0x04, 0x05
        /*00de*/ 	.short	(.L_4653 - .L_4652)
.L_4652:
        /*00e0*/ 	.word	0x00000080
        /*00e4*/ 	.word	0x00000001
        /*00e8*/ 	.word	0x00000001


	//----- nvinfo : EIATTR_CRS_STACK_SIZE
	.align		4
.L_4653:
        /*00ec*/ 	.byte	0x04, 0x1e
        /*00ee*/ 	.short	(.L_4655 - .L_4654)
.L_4654:
        /*00f0*/ 	.word	0x00000000


	//----- nvinfo : EIATTR_CBANK_PARAM_SIZE
	.align		4
.L_4655:
        /*00f4*/ 	.byte	0x03, 0x19
        /*00f6*/ 	.short	0x0128


	//----- nvinfo : EIATTR_PARAM_CBANK
	.align		4
        /*00f8*/ 	.byte	0x04, 0x0a
        /*00fa*/ 	.short	(.L_4657 - .L_4656)
	.align		4
.L_4656:
        /*00fc*/ 	.word	index@(.nv.constant0._ZN10layer_norm13ln_bwd_kernelINS_13Kernel_traitsIfffffjLj2048ELj1ELj1ELj4ELj16ENS_18Kernel_traits_baseILj2048EfffffjLj128EEEEELb1ELb0ELb1ELb0EEEvNS_9BwdParamsE)
        /*0100*/ 	.short	0x0210
        /*0102*/ 	.short	0x0128


	//----- nvinfo : EIATTR_SW_WAR
	.align		4
.L_4657:
        /*0104*/ 	.byte	0x04, 0x36
        /*0106*/ 	.short	(.L_4659 - .L_4658)
.L_4658:
        /*0108*/ 	.word	0x00000008
.L_4659:


//--------------------- .nv.info._ZN10layer_norm22ln_bwd_finalize_kernelINS_22Kernel_traits_finalizeILj2048EfffffjLb0ELj1024ELj4ENS_18Kernel_traits_baseILj2048EfffffjLj1024EEEEELb0ELb1EEEvNS_9BwdParamsE --------------------------
	.section	.nv.info._ZN10layer_norm22ln_bwd_finalize_kernelINS_22Kernel_traits_finalizeILj2048EfffffjLb0ELj1024ELj4ENS_18Kernel_traits_baseILj2048EfffffjLj1024EEEEELb0ELb1EEEvNS_9BwdParamsE,"",@"SHT_CUDA_INFO"
	.sectionflags	@""
	.align	4


	//----- nvinfo : EIATTR_CUDA_API_VERSION
	.align		4
        /*0000*/ 	.byte	0x04, 0x37
        /*0002*/ 	.short	(.L_4661 - .L_4660)
.L_4660:
        /*0004*/ 	.word	0x00000082


	//----- nvinfo : EIATTR_KPARAM_INFO
	.align		4
.L_4661:
        /*0008*/ 	.byte	0x04, 0x17
        /*000a*/ 	.short	(.L_4663 - .L_4662)
.L_4662:
        /*000c*/ 	.word	0x00000000
        /*0010*/ 	.short	0x0000
        /*0012*/ 	.short	0x0000
        /*0014*/ 	.byte	0x00, 0xf0, 0xa1, 0x04


	//----- nvinfo : EIATTR_SPARSE_MMA_MASK
	.align		4
.L_4663:
        /*0018*/ 	.byte	0x03, 0x50
        /*001a*/ 	.short	0x0000


	//----- nvinfo : EIATTR_MAXREG_COUNT
	.align		4
        /*001c*/ 	.byte	0x03, 0x1b
        /*001e*/ 	.short	0x0040


	//----- nvinfo : EIATTR_NUM_BARRIERS
	.align		4
        /*0020*/ 	.byte	0x02, 0x4c
        /*0022*/ 	.byte	0x01
	.zero		1


	//----- nvinfo : EIATTR_MERCURY_ISA_VERSION
	.align		4
        /*0024*/ 	.byte	0x03, 0x5f
        /*0026*/ 	.short	0x0101


	//----- nvinfo : EIATTR_COOP_GROUP_MASK_REGIDS
	.align		4
        /*0028*/ 	.byte	0x04, 0x29
        /*002a*/ 	.short	(.L_4665 - .L_4664)


	//   ....[0]....
.L_4664:
        /*002c*/ 	.word	0xffffffff


	//   ....[1]....
        /*0030*/ 	.word	0xffffffff


	//   ....[2]....
        /*0034*/ 	.word	0xffffffff


	//   ....[3]....
        /*0038*/ 	.word	0xffffffff


	//   ....[4]....
        /*003c*/ 	.word	0xffffffff


	//   ....[5]....
        /*0040*/ 	.word	0xffffffff


	//   ....[6]....
        /*0044*/ 	.word	0xffffffff


	//   ....[7]....
        /*0048*/ 	.word	0xffffffff


	//   ....[8]....
        /*004c*/ 	.word	0xffffffff


	//   ....[9]....
        /*0050*/ 	.word	0xffffffff


	//   ....[10]....
        /*0054*/ 	.word	0x05000011


	//   ....[11]....
        /*0058*/ 	.word	0x05000011


	//   ....[12]....
        /*005c*/ 	.word	0x05000011


	//   ....[13]....
        /*0060*/ 	.word	0x05000011


	//   ....[14]....
        /*0064*/ 	.word	0x05000011


	//   ....[15]....
        /*0068*/ 	.word	0x05000011


	//   ....[16]....
        /*006c*/ 	.word	0x05000011


	//   ....[17]....
        /*0070*/ 	.word	0x05000011


	//   ....[18]....
        /*0074*/ 	.word	0x05000011


	//   ....[19]....
        /*0078*/ 	.word	0x05000011


	//----- nvinfo : EIATTR_COOP_GROUP_INSTR_OFFSETS
	.align		4
.L_4665:
        /*007c*/ 	.byte	0x04, 0x28
        /*007e*/ 	.short	(.L_4667 - .L_4666)


	//   ....[0]....
.L_4666:
        /*0080*/ 	.word	0x000008e0


	//   ....[1]....
        /*0084*/ 	.word	0x000008f0


	//   ....[2]....
        /*0088*/ 	.word	0x00000920


	//   ....[3]....
        /*008c*/ 	.word	0x00000930


	//   ....[4]....
        /*0090*/ 	.word	0x00000960


	//   ....[5]....
        /*0094*/ 	.word	0x00000970


	//   ....[6]....
        /*0098*/ 	.word	0x000009a0


	//   ....[7]....
        /*009c*/ 	.word	0x000009b0


	//   ....[8]....
        /*00a0*/ 	.word	0x000009e0


	//   ....[9]....
        /*00a4*/ 	.word	0x000009f0


	//   ....[10]....
        /*00a8*/ 	.word	0x00000ba0


	//   ....[11]....
        /*00ac*/ 	.word	0x00000c10


	//   ....[12]....
        /*00b0*/ 	.word	0x00000c80


	//   ....[13]....
        /*00b4*/ 	.word	0x00000cf0


	//   ....[14]....
        /*00b8*/ 	.word	0x00000d60


	//   ....[15]....
        /*00bc*/ 	.word	0x00000dc0


	//   ....[16]....
        /*00c0*/ 	.word	0x00000e30


	//   ....[17]....
        /*00c4*/ 	.word	0x00000ea0


	//   ....[18]....
        /*00c8*/ 	.word	0x00000f10


	//   ....[19]....
        /*00cc*/ 	.word	0x00000f80


	//----- nvinfo : EIATTR_EXIT_INSTR_OFFSETS
	.align		4
.L_4667:
        /*00d0*/ 	.byte	0x04, 0x1c
        /*00d2*/ 	.short	(.L_4669 - .L_4668)


	//   ....[0]....
.L_4668:
        /*00d4*/ 	.word	0x00000070


	//   ....[1]....
        /*00d8*/ 	.word	0x00000b40


	//----- nvinfo : EIATTR_MAX_THREADS
	.align		4
.L_4669:
        /*00dc*/ 	.byte	0x04, 0x05
        /*00de*/ 	.short	(.L_4671 - .L_4670)
.L_4670:
        /*00e0*/ 	.word	0x00000400
        /*00e4*/ 	.word	0x00000001
        /*00e8*/ 	.word	0x00000001


	//----- nvinfo : EIATTR_CRS_STACK_SIZE
	.align		4
.L_4671:
        /*00ec*/ 	.byte	0x04, 0x1e
        /*00ee*/ 	.short	(.L_4673 - .L_4672)
.L_4672:
        /*00f0*/ 	.word	0x00000000


	//----- nvinfo : EIATTR_CBANK_PARAM_SIZE
	.align		4
.L_4673:
        /*00f4*/ 	.byte	0x03, 0x19
        /*00f6*/ 	.short	0x0128


	//----- nvinfo : EIATTR_PARAM_CBANK
	.align		4
        /*00f8*/ 	.byte	0x04, 0x0a
        /*00fa*/ 	.short	(.L_4675 - .L_4674)
	.align		4
.L_4674:
        /*00fc*/ 	.word	index@(.nv.constant0._ZN10layer_norm22ln_bwd_finalize_kernelINS_22Kernel_traits_finalizeILj2048EfffffjLb0ELj1024ELj4ENS_18Kernel_traits_baseILj2048EfffffjLj1024EEEEELb0ELb1EEEvNS_9BwdParamsE)
        /*0100*/ 	.short	0x0210
        /*0102*/ 	.short	0x0128


	//----- nvinfo : EIATTR_SW_WAR
	.align		4
.L_4675:
        /*0104*/ 	.byte	0x04, 0x36
        /*0106*/ 	.short	(.L_4677 - .L_4676)
.L_4676:
        /*0108*/ 	.word	0x00000008
.L_4677:


//--------------------- .nv.info._ZN10layer_norm13ln_bwd_kernelINS_13Kernel_traitsIfffffjLj2048ELj1ELj1ELj4ELj16ENS_18Kernel_traits_baseILj2048EfffffjLj128EEEEELb1ELb0ELb1ELb1EEEvNS_9BwdParamsE --------------------------
	.section	.nv.info._ZN10layer_norm13ln_bwd_kernelINS_13Kernel_traitsIfffffjLj2048ELj1ELj1ELj4ELj16ENS_18Kernel_traits_baseILj2048EfffffjLj128EEEEELb1ELb0ELb1ELb1EEEvNS_9BwdParamsE,"",@"SHT_CUDA_INFO"
	.sectionflags	@""
	.align	4


	//----- nvinfo : EIATTR_CUDA_API_VERSION
	.align		4
        /*0000*/ 	.byte	0x04, 0x37
        /*0002*/ 	.short	(.L_4679 - .L_4678)
.L_4678:
        /*0004*/ 	.word	0x00000082


	//----- nvinfo : EIATTR_KPARAM_INFO
	.align		4
.L_4679:
        /*0008*/ 	.byte	0x04, 0x17
        /*000a*/ 	.short	(.L_4681 - .L_4680)
.L_4680:
        /*000c*/ 	.word	0x00000000
        /*0010*/ 	.short	0x0000
        /*0012*/ 	.short	0x0000
        /*0014*/ 	.byte	0x00, 0xf0, 0xa1, 0x04


	//----- nvinfo : EIATTR_SPARSE_MMA_MASK
	.align		4
.L_4681:
        /*0018*/ 	.byte	0x03, 0x50
        /*001a*/ 	.short	0x0000


	//----- nvinfo : EIATTR_MAXREG_COUNT
	.align		4
        /*001c*/ 	.byte	0x03, 0x1b
        /*001e*/ 	.short	0x00ff


	//----- nvinfo : EIATTR_NUM_BARRIERS
	.align		4
        /*0020*/ 	.byte	0x02, 0x4c
        /*0022*/ 	.byte	0x01
	.zero		1


	//----- nvinfo : EIATTR_MERCURY_ISA_VERSION
	.align		4
        /*0024*/ 	.byte	0x03, 0x5f
        /*0026*/ 	.short	0x0101


	//----- nvinfo : EIATTR_COOP_GROUP_MASK_REGIDS
	.align		4
        /*0028*/ 	.byte	0x04, 0x29
        /*002a*/ 	.short	(.L_4683 - .L_4682)


	//   ....[0]....
.L_4682:
        /*002c*/ 	.word	0xffffffff


	//   ....[1]....
        /*0030*/ 	.word	0xffffffff


	//   ....[2]....
        /*0034*/ 	.word	0xffffffff


	//   ....[3]....
        /*0038*/ 	.word	0xffffffff


	//   ....[4]....
        /*003c*/ 	.word	0xffffffff


	//   ....[5]....
        /*0040*/ 	.word	0xffffffff


	//   ....[6]....
        /*0044*/ 	.word	0xffffffff


	//   ....[7]....
        /*0048*/ 	.word	0xffffffff


	//   ....[8]....
        /*004c*/ 	.word	0xffffffff


	//   ....[9]....
        /*0050*/ 	.word	0xffffffff


	//   ....[10]....
        /*0054*/ 	.word	0x05000083


	//   ....[11]....
        /*0058*/ 	.word	0x05000083


	//   ....[12]....
        /*005c*/ 	.word	0x05000083


	//   ....[13]....
        /*0060*/ 	.word	0x05000083


	//   ....[14]....
        /*0064*/ 	.word	0x05000083


	//   ....[15]....
        /*0068*/ 	.word	0x05000083


	//   ....[16]....
        /*006c*/ 	.word	0x05000083


	//   ....[17]....
        /*0070*/ 	.word	0x05000083


	//   ....[18]....
        /*0074*/ 	.word	0x05000083


	//   ....[19]....
        /*0078*/ 	.word	0x05000083


	//----- nvinfo : EIATTR_COOP_GROUP_INSTR_OFFSETS
	.align		4
.L_4683:
        /*007c*/ 	.byte	0x04, 0x28
        /*007e*/ 	.short	(.L_4685 - .L_4684)


	//   ....[0]....
.L_4684:
        /*0080*/ 	.word	0x00001220


	//   ....[1]....
        /*0084*/ 	.word	0x00001230


	//   ....[2]....
        /*0088*/ 	.word	0x00001260


	//   ....[3]....
        /*008c*/ 	.word	0x00001270


	//   ....[4]....
        /*0090*/ 	.word	0x000012a0


	//   ....[5]....
        /*0094*/ 	.word	0x000012b0


	//   ....[6]....
        /*0098*/ 	.word	0x000012e0


	//   ....[7]....
        /*009c*/ 	.word	0x000012f0


	//   ....[8]....
        /*00a0*/ 	.word	0x00001320


	//   ....[9]....
        /*00a4*/ 	.word	0x00001330


	//   ....[10]....
        /*00a8*/ 	.word	0x00002b00


	//   ....[11]....
        /*00ac*/ 	.word	0x00002b50


	//   ....[12]....
        /*00b0*/ 	.word	0x00002bc0


	//   ....[13]....
        /*00b4*/ 	.word	0x00002c20


	//   ....[14]....
        /*00b8*/ 	.word	0x00002c90


	//   ....[15]....
        /*00bc*/ 	.word	0x00002cf0


	//   ....[16]....
        /*00c0*/ 	.word	0x00002d60


	//   ....[17]....
        /*00c4*/ 	.word	0x00002dc0


	//   ....[18]....
        /*00c8*/ 	.word	0x00002e30


	//   ....[19]....
        /*00cc*/ 	.word	0x00002e90


	//----- nvinfo : EIATTR_EXIT_INSTR_OFFSETS
	.align		4
.L_4685:
        /*00d0*/ 	.byte	0x04, 0x1c
        /*00d2*/ 	.short	(.L_4687 - .L_4686)


	//   ....[0]....
.L_4686:
        /*00d4*/ 	.word	0x00002aa0


	//----- nvinfo : EIATTR_MAX_THREADS
	.align		4
.L_4687:
        /*00d8*/ 	.byte	0x04, 0x05
        /*00da*/ 	.short	(.L_4689 - .L_4688)
.L_4688:
        /*00dc*/ 	.word	0x00000080
        /*00e0*/ 	.word	0x00000001
        /*00e4*/ 	.word	0x00000001


	//----- nvinfo : EIATTR_CRS_STACK_SIZE
	.align		4
.L_4689:
        /*00e8*/ 	.byte	0x04, 0x1e
        /*00ea*/ 	.short	(.L_4691 - .L_4690)
.L_4690:
        /*00ec*/ 	.word	0x00000000


	//----- nvinfo : EIATTR_CBANK_PARAM_SIZE
	.align		4
.L_4691:
        /*00f0*/ 	.byte	0x03, 0x19
        /*00f2*/ 	.short	0x0128


	//----- nvinfo : EIATTR_PARAM_CBANK
	.align		4
        /*00f4*/ 	.byte	0x04, 0x0a
        /*00f6*/ 	.short	(.L_4693 - .L_4692)
	.align		4
.L_4692:
        /*00f8*/ 	.word	index@(.nv.constant0._ZN10layer_norm13ln_bwd_kernelINS_13Kernel_traitsIfffffjLj2048ELj1ELj1ELj4ELj16ENS_18Kernel_traits_baseILj2048EfffffjLj128EEEEELb1ELb0ELb1ELb1EEEvNS_9BwdParamsE)
        /*00fc*/ 	.short	0x0210
        /*00fe*/ 	.short	0x0128


	//----- nvinfo : EIATTR_SW_WAR
	.align		4
.L_4693:
        /*0100*/ 	.byte	0x04, 0x36
        /*0102*/ 	.short	(.L_4695 - .L_4694)
.L_4694:
        /*0104*/ 	.word	0x00000008
.L_4695:


//--------------------- .nv.info._ZN10layer_norm13ln_bwd_kernelINS_13Kernel_traitsIfffffjLj2048ELj1ELj1ELj4ELj16ENS_18Kernel_traits_baseILj2048EfffffjLj128EEEEELb1ELb1ELb0ELb0EEEvNS_9BwdParamsE --------------------------
	.section	.nv.info._ZN10layer_norm13ln_bwd_kernelINS_13Kernel_traitsIfffffjLj2048ELj1ELj1ELj4ELj16ENS_18Kernel_traits_baseILj2048EfffffjLj128EEEEELb1ELb1ELb0ELb0EEEvNS_9BwdParamsE,"",@"SHT_CUDA_INFO"
	.sectionflags	@""
	.align	4


	//----- nvinfo : EIATTR_CUDA_API_VERSION
	.align		4
        /*0000*/ 	.byte	0x04, 0x37
        /*0002*/ 	.short	(.L_4697 - .L_4696)
.L_4696:
        /*0004*/ 	.word	0x00000082


	//----- nvinfo : EIATTR_KPARAM_INFO
	.align		4
.L_4697:
        /*0008*/ 	.byte	0x04, 0x17
        /*000a*/ 	.short	(.L_4699 - .L_4698)
.L_4698:
        /*000c*/ 	.word	0x00000000
        /*0010*/ 	.short	0x0000
        /*0012*/ 	.short	0x0000
        /*0014*/ 	.byte	0x00, 0xf0, 0xa1, 0x04


	//----- nvinfo : EIATTR_SPARSE_MMA_MASK
	.align		4
.L_4699:
        /*0018*/ 	.byte	0x03, 0x50
        /*001a*/ 	.short	0x0000


	//----- nvinfo : EIATTR_MAXREG_COUNT
	.align		4
        /*001c*/ 	.byte	0x03, 0x1b
        /*001e*/ 	.short	0x00ff


	//----- nvinfo : EIATTR_NUM_BARRIERS
	.align		4
        /*0020*/ 	.byte	0x02, 0x4c
        /*0022*/ 	.byte	0x01
	.zero		1


	//----- nvinfo : EIATTR_MERCURY_ISA_VERSION
	.align		4
        /*0024*/ 	.byte	0x03, 0x5f
        /*0026*/ 	.short	0x0101


	//----- nvinfo : EIATTR_COOP_GROUP_MASK_REGIDS
	.align		4
        /*0028*/ 	.byte	0x04, 0x29
        /*002a*/ 	.short	(.L_4701 - .L_4700)


	//   ....[0]....
.L_4700:
        /*002c*/ 	.word	0xffffffff


	//   ....[1]....
        /*0030*/ 	.word	0xffffffff


	//   ....[2]....
        /*0034*/ 	.word	0xffffffff


	//   ....[3]....
        /*0038*/ 	.word	0xffffffff


	//   ....[4]....
        /*003c*/ 	.word	0xffffffff


	//   ....[5]....
        /*0040*/ 	.word	0xffffffff


	//   ....[6]....
        /*0044*/ 	.word	0xffffffff


	//   ....[7]....
        /*0048*/ 	.word	0xffffffff


	//   ....[8]....
        /*004c*/ 	.word	0xffffffff


	//   ....[9]....
        /*0050*/ 	.word	0xffffffff


	//   ....[10]....
        /*0054*/ 	.word	0x0500009b


	//   ....[11]....
        /*0058*/ 	.word	0x0500009b


	//   ....[12]....
        /*005c*/ 	.word	0x0500009b


	//   ....[13]....
        /*0060*/ 	.word	0x0500009b


	//   ....[14]....
        /*0064*/ 	.word	0x0500009b


	//   ....[15]....
        /*0068*/ 	.word	0x0500009b


	//   ....[16]....
        /*006c*/ 	.word	0x0500009b


	//   ....[17]....
        /*0070*/ 	.word	0x0500009b


	//   ....[18]....
        /*0074*/ 	.word	0x0500009b


	//   ....[19]....
        /*0078*/ 	.word	0x0500009b


	//----- nvinfo : EIATTR_COOP_GROUP_INSTR_OFFSETS
	.align		4
.L_4701:
        /*007c*/ 	.byte	0x04, 0x28
        /*007e*/ 	.short	(.L_4703 - .L_4702)


	//   ....[0]....
.L_4702:
        /*0080*/ 	.word	0x000012e0


	//   ....[1]....
        /*0084*/ 	.word	0x000012f0


	//   ....[2]....
        /*0088*/ 	.word	0x00001320


	//   ....[3]....
        /*008c*/ 	.word	0x00001330


	//   ....[4]....
        /*0090*/ 	.word	0x00001360


	//   ....[5]....
        /*0094*/ 	.word	0x00001370


	//   ....[6]....
        /*0098*/ 	.word	0x000013a0


	//   ....[7]....
        /*009c*/ 	.word	0x000013b0


	//   ....[8]....
        /*00a0*/ 	.word	0x000013e0


	//   ....[9]....
        /*00a4*/ 	.word	0x000013f0


	//   ....[10]....
        /*00a8*/ 	.word	0x00002b70


	//   ....[11]....
        /*00ac*/ 	.word	0x00002bc0


	//   ....[12]....
        /*00b0*/ 	.word	0x00002c30


	//   ....[13]....
        /*00b4*/ 	.word	0x00002c90


	//   ....[14]....
        /*00b8*/ 	.word	0x00002d00


	//   ....[15]....
        /*00bc*/ 	.word	0x00002d60


	//   ....[16]....
        /*00c0*/ 	.word	0x00002dd0


	//   ....[17]....
        /*00c4*/ 	.word	0x00002e30


	//   ....[18]....
        /*00c8*/ 	.word	0x00002ea0


	//   ....[19]....
        /*00cc*/ 	.word	0x00002f00


	//----- nvinfo : EIATTR_EXIT_INSTR_OFFSETS
	.align		4
.L_4703:
        /*00d0*/ 	.byte	0x04, 0x1c
        /*00d2*/ 	.short	(.L_4705 - .L_4704)


	//   ....[0]....
.L_4704:
        /*00d4*/ 	.word	0x00002a70


	//   ....[1]....
        /*00d8*/ 	.word	0x00002b10


	//----- nvinfo : EIATTR_MAX_THREADS
	.align		4
.L_4705:
        /*00dc*/ 	.byte	0x04, 0x05
        /*00de*/ 	.short	(.L_4707 - .L_4706)
.L_4706:
        /*00e0*/ 	.word	0x00000080
        /*00e4*/ 	.word	0x00000001
        /*00e8*/ 	.word	0x00000001


	//----- nvinfo : EIATTR_CRS_STACK_SIZE
	.align		4
.L_4707:
        /*00ec*/ 	.byte	0x04, 0x1e
        /*00ee*/ 	.short	(.L_4709 - .L_4708)
.L_4708:
        /*00f0*/ 	.word	0x00000000


	//----- nvinfo : EIATTR_CBANK_PARAM_SIZE
	.align		4
.L_4709:
        /*00f4*/ 	.byte	0x03, 0x19
        /*00f6*/ 	.short	0x0128


	//----- nvinfo : EIATTR_PARAM_CBANK
	.align		4
        /*00f8*/ 	.byte	0x04, 0x0a
        /*00fa*/ 	.short	(.L_4711 - .L_4710)
	.align		4
.L_4710:
        /*00fc*/ 	.word	index@(.nv.constant0._ZN10layer_norm13ln_bwd_kernelINS_13Kernel_traitsIfffffjLj2048ELj1ELj1ELj4ELj16ENS_18Kernel_traits_baseILj2048EfffffjLj128EEEEELb1ELb1ELb0ELb0EEEvNS_9BwdParamsE)
        /*0100*/ 	.short	0x0210
        /*0102*/ 	.short	0x0128


	//----- nvinfo : EIATTR_SW_WAR
	.align		4
.L_4711:
        /*0104*/ 	.byte	0x04, 0x36
        /*0106*/ 	.short	(.L_4713 - .L_4712)
.L_4712:
        /*0108*/ 	.word	0x00000008
.L_4713:


//--------------------- .nv.info._ZN10layer_norm13ln_bwd_kernelINS_13Kernel_traitsIfffffjLj2048ELj1ELj1ELj4ELj16ENS_18Kernel_traits_baseILj2048EfffffjLj128EEEEELb1ELb1ELb0ELb1EEEvNS_9BwdParamsE --------------------------
	.section	.nv.info._ZN10layer_norm13ln_bwd_kernelINS_13Kernel_traitsIfffffjLj2048ELj1ELj1ELj4ELj16ENS_18Kernel_traits_baseILj2048EfffffjLj128EEEEELb1ELb1ELb0ELb1EEEvNS_9BwdParamsE,"",@"SHT_CUDA_INFO"
	.sectionflags	@""
	.align	4


	//----- nvinfo : EIATTR_CUDA_API_VERSION
	.align		4
        /*0000*/ 	.byte	0x04, 0x37
        /*0002*/ 	.short	(.L_4715 - .L_4714)
.L_4714:
        /*0004*/ 	.word	0x00000082


	//----- nvinfo : EIATTR_KPARAM_INFO
	.align		4
.L_4715:
        /*0008*/ 	.byte	0x04, 0x17
        /*000a*/ 	.short	(.L_4717 - .L_4716)
.L_4716:
        /*000c*/ 	.word	0x00000000
        /*0010*/ 	.short	0x0000
        /*0012*/ 	.short	0x0000
        /*0014*/ 	.byte	0x00, 0xf0, 0xa1, 0x04


	//----- nvinfo : EIATTR_SPARSE_MMA_MASK
	.align		4
.L_4717:
        /*0018*/ 	.byte	0x03, 0x50
        /*001a*/ 	.short	0x0000


	//----- nvinfo : EIATTR_MAXREG_COUNT
	.align		4
        /*001c*/ 	.byte	0x03, 0x1b
        /*001e*/ 	.short	0x00ff


	//----- nvinfo : EIATTR_NUM_BARRIERS
	.align		4
        /*0020*/ 	.byte	0x02, 0x4c
        /*0022*/ 	.byte	0x01
	.zero		1


	//----- nvinfo : EIATTR_MERCURY_ISA_VERSION
	.align		4
        /*0024*/ 	.byte	0x03, 0x5f
        /*0026*/ 	.short	0x0101


	//----- nvinfo : EIATTR_COOP_GROUP_MASK_REGIDS
	.align		4
        /*0028*/ 	.byte	0x04, 0x29
        /*002a*/ 	.short	(.L_4719 - .L_4718)


	//   ....[0]....
.L_4718:
        /*002c*/ 	.word	0xffffffff


	//   ....[1]....
        /*0030*/ 	.word	0xffffffff


	//   ....[2]....
        /*0034*/ 	.word	0xffffffff


	//   ....[3]....
        /*0038*/ 	.word	0xffffffff


	//   ....[4]....
        /*003c*/ 	.word	0xffffffff


	//   ....[5]....
        /*0040*/ 	.word	0xffffffff


	//   ....[6]....
        /*0044*/ 	.word	0xffffffff


	//   ....[7]....
        /*0048*/ 	.word	0xffffffff


	//   ....[8]....
        /*004c*/ 	.word	0xffffffff


	//   ....[9]....
        /*0050*/ 	.word	0xffffffff


	//   ....[10]....
        /*0054*/ 	.word	0x0500004c


	//   ....[11]....
        /*0058*/ 	.word	0x0500004c


	//   ....[12]....
        /*005c*/ 	.word	0x0500004c


	//   ....[13]....
        /*0060*/ 	.word	0x0500004c


	//   ....[14]....
        /*0064*/ 	.word	0x0500004c


	//   ....[15]....
        /*0068*/ 	.word	0x0500004c


	//   ....[16]....
        /*006c*/ 	.word	0x0500004c


	//   ....[17]....
        /*0070*/ 	.word	0x0500004c


	//   ....[18]....
        /*0074*/ 	.word	0x0500004c


	//   ....[19]....
        /*0078*/ 	.word	0x0500004c


	//----- nvinfo : EIATTR_COOP_GROUP_INSTR_OFFSETS
	.align		4
.L_4719:
        /*007c*/ 	.byte	0x04, 0x28
        /*007e*/ 	.short	(.L_4721 - .L_4720)


	//   ....[0]....
.L_4720:
        /*0080*/ 	.word	0x000011d0


	//   ....[1]....
        /*0084*/ 	.word	0x000011e0


	//   ....[2]....
        /*0088*/ 	.word	0x00001210


	//   ....[3]....
        /*008c*/ 	.word	0x00001220


	//   ....[4]....
        /*0090*/ 	.word	0x00001250


	//   ....[5]....
        /*0094*/ 	.word	0x00001260


	//   ....[6]....
        /*0098*/ 	.word	0x00001290


	//   ....[7]....
        /*009c*/ 	.word	0x000012a0


	//   ....[8]....
        /*00a0*/ 	.word	0x000012d0


	//   ....[9]....
        /*00a4*/ 	.word	0x000012e0


	//   ....[10]....
        /*00a8*/ 	.word	0x00002930


	//   ....[11]....
        /*00ac*/ 	.word	0x000029a0


	//   ....[12]....
        /*00b0*/ 	.word	0x00002a20


	//   ....[13]....
        /*00b4*/ 	.word	0x00002a90


	//   ....[14]....
        /*00b8*/ 	.word	0x00002b10


	//   ....[15]....
        /*00bc*/ 	.word	0x00002b80


	//   ....[16]....
        /*00c0*/ 	.word	0x00002c00


	//   ....[17]....
        /*00c4*/ 	.word	0x00002c70


	//   ....[18]....
        /*00c8*/ 	.word	0x00002cf0


	//   ....[19]....
        /*00cc*/ 	.word	0x00002d50


	//----- nvinfo : EIATTR_EXIT_INSTR_OFFSETS
	.align		4
.L_4721:
        /*00d0*/ 	.byte	0x04, 0x1c
        /*00d2*/ 	.short	(.L_4723 - .L_4722)


	//   ....[0]....
.L_4722:
        /*00d4*/ 	.word	0x000028e0


	//----- nvinfo : EIATTR_MAX_THREADS
	.align		4
.L_4723:
        /*00d8*/ 	.byte	0x04, 0x05
        /*00da*/ 	.short	(.L_4725 - .L_4724)
.L_4724:
        /*00dc*/ 	.word	0x00000080
        /*00e0*/ 	.word	0x00000001
        /*00e4*/ 	.word	0x00000001


	//----- nvinfo : EIATTR_CRS_STACK_SIZE
	.align		4
.L_4725:
        /*00e8*/ 	.byte	0x04, 0x1e
        /*00ea*/ 	.short	(.L_4727 - .L_4726)
.L_4726:
        /*00ec*/ 	.word	0x00000000


	//----- nvinfo : EIATTR_CBANK_PARAM_SIZE
	.align		4
.L_4727:
        /*00f0*/ 	.byte	0x03, 0x19
        /*00f2*/ 	.short	0x0128


	//----- nvinfo : EIATTR_PARAM_CBANK
	.align		4
        /*00f4*/ 	.byte	0x04, 0x0a
        /*00f6*/ 	.short	(.L_4729 - .L_4728)
	.align		4
.L_4728:
        /*00f8*/ 	.word	index@(.nv.constant0._ZN10layer_norm13ln_bwd_kernelINS_13Kernel_traitsIfffffjLj2048ELj1ELj1ELj4ELj16ENS_18Kernel_traits_baseILj2048EfffffjLj128EEEEELb1ELb1ELb0ELb1EEEvNS_9BwdParamsE)
        /*00fc*/ 	.short	0x0210
        /*00fe*/ 	.short	0x0128


	//----- nvinfo : EIATTR_SW_WAR
	.align		4
.L_4729:
        /*0100*/ 	.byte	0x04, 0x36
        /*0102*/ 	.short	(.L_4731 - .L_4730)
.L_4730:
        /*0104*/ 	.word	0x00000008
.L_4731:


//--------------------- .nv.info._ZN10layer_norm22ln_bwd_finalize_kernelINS_22Kernel_traits_finalizeILj2048EfffffjLb1ELj1024ELj4ENS_18Kernel_traits_baseILj2048EfffffjLj1024EEEEELb1ELb0EEEvNS_9BwdParamsE --------------------------
	.section	.nv.info._ZN10layer_norm22ln_bwd_finalize_kernelINS_22Kernel_traits_finalizeILj2048EfffffjLb1ELj1024ELj4ENS_18Kernel_traits_baseILj2048EfffffjLj1024EEEEELb1ELb0EEEvNS_9BwdParamsE,"",@"SHT_CUDA_INFO"
	.sectionflags	@""
	.align	4


	//----- nvinfo : EIATTR_CUDA_API_VERSION
	.align		4
        /*0000*/ 	.byte	0x04, 0x37
        /*0002*/ 	.short	(.L_4733 - .L_4732)
.L_4732:
        /*0004*/ 	.word	0x00000082


	//----- nvinfo : EIATTR_KPARAM_INFO
	.align		4
.L_4733:
        /*0008*/ 	.byte	0x04, 0x17
        /*000a*/ 	.short	(.L_4735 - .L_4734)
.L_4734:
        /*000c*/ 	.word	0x00000000
        /*0010*/ 	.short	0x0000
        /*0012*/ 	.short	0x0000
        /*0014*/ 	.byte	0x00, 0xf0, 0xa1, 0x04


	//----- nvinfo : EIATTR_SPARSE_MMA_MASK
	.align		4
.L_4735:
        /*0018*/ 	.byte	0x03, 0x50
        /*001a*/ 	.short	0x0000


	//----- nvinfo : EIATTR_MAXREG_COUNT
	.align		4
        /*001c*/ 	.byte	0x03, 0x1b
        /*001e*/ 	.short	0x0040


	//----- nvinfo : EIATTR_NUM_BARRIERS
	.align		4
        /*0020*/ 	.byte	0x02, 0x4c
        /*0022*/ 	.byte	0x01
	.zero		1


	//----- nvinfo : EIATTR_MERCURY_ISA_VERSION
	.align		4
        /*0024*/ 	.byte	0x03, 0x5f
        /*0026*/ 	.short	0x0101


	//----- nvinfo : EIATTR_COOP_GROUP_MASK_REGIDS
	.align		4
        /*0028*/ 	.byte	0x04, 0x29
        /*002a*/ 	.short	(.L_4737 - .L_4736)


	//   ....[0]....
.L_4736:
        /*002c*/ 	.word	0xffffffff


	//   ....[1]....
        /*0030*/ 	.word	0xffffffff


	//   ....[2]....
        /*0034*/ 	.word	0xffffffff


	//   ....[3]....
        /*0038*/ 	.word	0xffffffff


	//   ....[4]....
        /*003c*/ 	.word	0xffffffff


	//   ....[5]....
        /*0040*/ 	.word	0xffffffff


	//   ....[6]....
        /*0044*/ 	.word	0xffffffff


	//   ....[7]....
        /*0048*/ 	.word	0xffffffff


	//   ....[8]....
        /*004c*/ 	.word	0xffffffff


	//   ....[9]....
        /*0050*/ 	.word	0xffffffff


	//   ....[10]....
        /*0054*/ 	.word	0xffffffff


	//   ....[11]....
        /*0058*/ 	.word	0xffffffff


	//   ....[12]....
        /*005c*/ 	.word	0xffffffff


	//   ....[13]....
        /*0060*/ 	.word	0xffffffff


	//   ....[14]....
        /*0064*/ 	.word	0xffffffff


	//   ....[15]....
        /*0068*/ 	.word	0x05000014


	//   ....[16]....
        /*006c*/ 	.word	0x05000014


	//   ....[17]....
        /*0070*/ 	.word	0x05000014


	//   ....[18]....
        /*0074*/ 	.word	0x05000014


	//   ....[19]....
        /*0078*/ 	.word	0x05000014


	//   ....[20]....
        /*007c*/ 	.word	0x05000014


	//   ....[21]....
        /*0080*/ 	.word	0x05000014


	//   ....[22]....
        /*0084*/ 	.word	0x05000014


	//   ....[23]....
        /*0088*/ 	.word	0x05000014


	//   ....[24]....
        /*008c*/ 	.word	0x05000014


	//   ....[25]....
        /*0090*/ 	.word	0x05000014


	//   ....[26]....
        /*0094*/ 	.word	0x05000014


	//   ....[27]....
        /*0098*/ 	.word	0x05000014


	//   ....[28]....
        /*009c*/ 	.word	0x05000014


	//   ....[29]....
        /*00a0*/ 	.word	0x05000014


	//----- nvinfo : EIATTR_COOP_GROUP_INSTR_OFFSETS
	.align		4
.L_4737:
        /*00a4*/ 	.byte	0x04, 0x28
        /*00a6*/ 	.short	(.L_4739 - .L_4738)


	//   ....[0]....
.L_4738:
        /*00a8*/ 	.word	0x00000ad0


	//   ....[1]....
        /*00ac*/ 	.word	0x00000ae0


	//   ....[2]....
        /*00b0*/ 	.word	0x00000af0


	//   ....[3]....
        /*00b4*/ 	.word	0x00000b20


	//   ....[4]....
        /*00b8*/ 	.word	0x00000b40


	//   ....[5]....
        /*00bc*/ 	.word	0x00000b50


	//   ....[6]....
        /*00c0*/ 	.word	0x00000b90


	//   ....[7]....
        /*00c4*/ 	.word	0x00000ba0


	//   ....[8]....
        /*00c8*/ 	.word	0x00000bb0


	//   ....[9]....
        /*00cc*/ 	.word	0x00000be0


	//   ....[10]....
        /*00d0*/ 	.word	0x00000c00


	//   ....[11]....
        /*00d4*/ 	.word	0x00000c10


	//   ....[12]....
        /*00d8*/ 	.word	0x00000c40


	//   ....[13]....
        /*00dc*/ 	.word	0x00000c60


	//   ....[14]....
        /*00e0*/ 	.word	0x00000c70


	//   ....[15]....
        /*00e4*/ 	.word	0x00000ef0


	//   ....[16]....
        /*00e8*/ 	.word	0x00000f60


	//   ....[17]....
        /*00ec*/ 	.word	0x00000fd0


	//   ....[18]....
        /*00f0*/ 	.word	0x00001040


	//   ....[19]....
        /*00f4*/ 	.word	0x000010b0


	//   ....[20]....
        /*00f8*/ 	.word	0x00001110


	//   ....[21]....
        /*00fc*/ 	.word	0x00001180


	//   ....[22]....
        /*0100*/ 	.word	0x000011f0


	//   ....[23]....
        /*0104*/ 	.word	0x00001260


	//   ....[24]....
        /*0108*/ 	.word	0x000012d0


	//   ....[25]....
        /*010c*/ 	.word	0x00001330


	//   ....[26]....
        /*0110*/ 	.word	0x000013a0


	//   ....[27]....
        /*0114*/ 	.word	0x00001410


	//   ....[28]....
        /*0118*/ 	.word	0x00001480


	//   ....[29]....
        /*011c*/ 	.word	0x000014f0


	//----- nvinfo : EIATTR_EXIT_INSTR_OFFSETS
	.align		4
.L_4739:
        /*0120*/ 	.byte	0x04, 0x1c
        /*0122*/ 	.short	(.L_4741 - .L_4740)


	//   ....[0]....
.L_4740:
        /*0124*/ 	.word	0x00000070


	//   ....[1]....
        /*0128*/ 	.word	0x00000e90


	//----- nvinfo : EIATTR_MAX_THREADS
	.align		4
.L_4741:
        /*012c*/ 	.byte	0x04, 0x05
        /*012e*/ 	.short	(.L_4743 - .L_4742)
.L_4742:
        /*0130*/ 	.word	0x00000400
        /*0134*/ 	.word	0x00000001
        /*0138*/ 	.word	0x00000001


	//----- nvinfo : EIATTR_CRS_STACK_SIZE
	.align		4
.L_4743:
        /*013c*/ 	.byte	0x04, 0x1e
        /*013e*/ 	.short	(.L_4745 - .L_4744)
.L_4744:
        /*0140*/ 	.word	0x00000000


	//----- nvinfo : EIATTR_CBANK_PARAM_SIZE
	.align		4
.L_4745:
        /*0144*/ 	.byte	0x03, 0x19
        /*0146*/ 	.short	0x0128


	//----- nvinfo : EIATTR_PARAM_CBANK
	.align		4
        /*0148*/ 	.byte	0x04, 0x0a
        /*014a*/ 	.short	(.L_4747 - .L_4746)
	.align		4
.L_4746:
        /*014c*/ 	.word	index@(.nv.constant0._ZN10layer_norm22ln_bwd_finalize_kernelINS_22Kernel_traits_finalizeILj2048EfffffjLb1ELj1024ELj4ENS_18Kernel_traits_baseILj2048EfffffjLj1024EEEEELb1ELb0EEEvNS_9BwdParamsE)
        /*0150*/ 	.short	0x0210
        /*0152*/ 	.short	0x0128


	//----- nvinfo : EIATTR_SW_WAR
	.align		4
.L_4747:
        /*0154*/ 	.byte	0x04, 0x36
        /*0156*/ 	.short	(.L_4749 - .L_4748)
.L_4748:
        /*0158*/ 	.word	0x00000008
.L_4749:


//--------------------- .nv.info._ZN10layer_norm13ln_bwd_kernelINS_13Kernel_traitsIfffffjLj2048ELj1ELj1ELj4ELj16ENS_18Kernel_traits_baseILj2048EfffffjLj128EEEEELb1ELb1ELb1ELb0EEEvNS_9BwdParamsE --------------------------
	.section	.nv.info._ZN10layer_norm13ln_bwd_kernelINS_13Kernel_traitsIfffffjLj2048ELj1ELj1ELj4ELj16ENS_18Kernel_traits_baseILj2048EfffffjLj128EEEEELb1ELb1ELb1ELb0EEEvNS_9BwdParamsE,"",@"SHT_CUDA_INFO"
	.sectionflags	@""
	.align	4


	//----- nvinfo : EIATTR_CUDA_API_VERSION
	.align		4
        /*0000*/ 	.byte	0x04, 0x37
        /*0002*/ 	.short	(.L_4751 - .L_4750)
.L_4750:
        /*0004*/ 	.word	0x00000082


	//----- nvinfo : EIATTR_KPARAM_INFO
	.align		4
.L_4751:
        /*0008*/ 	.byte	0x04, 0x17
        /*000a*/ 	.short	(.L_4753 - .L_4752)
.L_4752:
        /*000c*/ 	.word	0x00000000
        /*0010*/ 	.short	0x0000
        /*0012*/ 	.short	0x0000
        /*0014*/ 	.byte	0x00, 0xf0, 0xa1, 0x04


	//----- nvinfo : EIATTR_SPARSE_MMA_MASK
	.align		4
.L_4753:
        /*0018*/ 	.byte	0x03, 0x50
        /*001a*/ 	.short	0x0000


	//----- nvinfo : EIATTR_MAXREG_COUNT
	.align		4
        /*001c*/ 	.byte	0x03, 0x1b
        /*001e*/ 	.short	0x00ff


	//----- nvinfo : EIATTR_NUM_BARRIERS
	.align		4
        /*0020*/ 	.byte	0x02, 0x4c
        /*0022*/ 	.byte	0x01
	.zero		1


	//----- nvinfo : EIATTR_MERCURY_ISA_VERSION
	.align		4
        /*0024*/ 	.byte	0x03, 0x5f
        /*0026*/ 	.short	0x0101


	//----- nvinfo : EIATTR_COOP_GROUP_MASK_REGIDS
	.align		4
        /*0028*/ 	.byte	0x04, 0x29
        /*002a*/ 	.short	(.L_4755 - .L_4754)


	//   ....[0]....
.L_4754:
        /*002c*/ 	.word	0xffffffff


	//   ....[1]....
        /*0030*/ 	.word	0xffffffff


	//   ....[2]....
        /*0034*/ 	.word	0xffffffff


	//   ....[3]....
        /*0038*/ 	.word	0xffffffff


	//   ....[4]....
        /*003c*/ 	.word	0xffffffff


	//   ....[5]....
        /*0040*/ 	.word	0xffffffff


	//   ....[6]....
        /*0044*/ 	.word	0xffffffff


	//   ....[7]....
        /*0048*/ 	.word	0xffffffff


	//   ....[8]....
        /*004c*/ 	.word	0xffffffff


	//   ....[9]....
        /*0050*/ 	.word	0xffffffff


	//   ....[10]....
        /*0054*/ 	.word	0x0500007c


	//   ....[11]....
        /*0058*/ 	.word	0x0500007c


	//   ....[12]....
        /*005c*/ 	.word	0x0500007c


	//   ....[13]....
        /*0060*/ 	.word	0x0500007c


	//   ....[14]....
        /*0064*/ 	.word	0x0500007c


	//   ....[15]....
        /*0068*/ 	.word	0x0500007c


	//   ....[16]....
        /*006c*/ 	.word	0x0500007c


	//   ....[17]....
        /*0070*/ 	.word	0x0500007c


	//   ....[18]....
        /*0074*/ 	.word	0x0500007c


	//   ....[19]....
        /*0078*/ 	.word	0x0500007c


	//----- nvinfo : EIATTR_COOP_GROUP_INSTR_OFFSETS
	.align		4
.L_4755:
        /*007c*/ 	.byte	0x04, 0x28
        /*007e*/ 	.short	(.L_4757 - .L_4756)


	//   ....[0]....
.L_4756:
        /*0080*/ 	.word	0x000016f0


	//   ....[1]....
        /*0084*/ 	.word	0x00001700


	//   ....[2]....
        /*0088*/ 	.word	0x00001730


	//   ....[3]....
        /*008c*/ 	.word	0x00001740


	//   ....[4]....
        /*0090*/ 	.word	0x00001770


	//   ....[5]....
        /*0094*/ 	.word	0x00001780


	//   ....[6]....
        /*0098*/ 	.word	0x000017b0


	//   ....[7]....
        /*009c*/ 	.word	0x000017c0


	//   ....[8]....
        /*00a0*/ 	.word	0x000017f0


	//   ....[9]....
        /*00a4*/ 	.word	0x00001800


	//   ....[10]....
        /*00a8*/ 	.word	0x00003ca0


	//   ....[11]....
        /*00ac*/ 	.word	0x00003cf0


	//   ....[12]....
        /*00b0*/ 	.word	0x00003d50


	//   ....[13]....
        /*00b4*/ 	.word	0x00003db0


	//   ....[14]....
        /*00b8*/ 	.word	0x00003e10


	//   ....[15]....
        /*00bc*/ 	.word	0x00003e70


	//   ....[16]....
        /*00c0*/ 	.word	0x00003ed0


	//   ....[17]....
        /*00c4*/ 	.word	0x00003f30


	//   ....[18]....
        /*00c8*/ 	.word	0x00003f90


	//   ....[19]....
        /*00cc*/ 	.word	0x00003ff0


	//----- nvinfo : EIATTR_EXIT_INSTR_OFFSETS
	.align		4
.L_4757:
        /*00d0*/ 	.byte	0x04, 0x1c
        /*00d2*/ 	.short	(.L_4759 - .L_4758)


	//   ....[0]....
.L_4758:
        /*00d4*/ 	.word	0x00003bb0


	//   ....[1]....
        /*00d8*/ 	.word	0x00003c50


	//----- nvinfo : EIATTR_MAX_THREADS
	.align		4
.L_4759:
        /*00dc*/ 	.byte	0x04, 0x05
        /*00de*/ 	.short	(.L_4761 - .L_4760)
.L_4760:
        /*00e0*/ 	.word	0x00000080
        /*00e4*/ 	.word	0x00000001
        /*00e8*/ 	.word	0x00000001


	//----- nvinfo : EIATTR_CRS_STACK_SIZE
	.align		4
.L_4761:
        /*00ec*/ 	.byte	0x04, 0x1e
        /*00ee*/ 	.short	(.L_4763 - .L_4762)
.L_4762:
        /*00f0*/ 	.word	0x00000000


	//----- nvinfo : EIATTR_CBANK_PARAM_SIZE
	.align		4
.L_4763:
        /*00f4*/ 	.byte	0x03, 0x19
        /*00f6*/ 	.short	0x0128


	//----- nvinfo : EIATTR_PARAM_CBANK
	.align		4
        /*00f8*/ 	.byte	0x04, 0x0a
        /*00fa*/ 	.short	(.L_4765 - .L_4764)
	.align		4
.L_4764:
        /*00fc*/ 	.word	index@(.nv.constant0._ZN10layer_norm13ln_bwd_kernelINS_13Kernel_traitsIfffffjLj2048ELj1ELj1ELj4ELj16ENS_18Kernel_traits_baseILj2048EfffffjLj128EEEEELb1ELb1ELb1ELb0EEEvNS_9BwdParamsE)
        /*0100*/ 	.short	0x0210
        /*0102*/ 	.short	0x0128


	//----- nvinfo : EIATTR_SW_WAR
	.align		4
.L_4765:
        /*0104*/ 	.byte	0x04, 0x36
        /*0106*/ 	.short	(.L_4767 - .L_4766)
.L_4766:
        /*0108*/ 	.word	0x00000008
.L_4767:


//--------------------- .nv.info._ZN10layer_norm22ln_bwd_finalize_kernelINS_22Kernel_traits_finalizeILj2048EfffffjLb1ELj1024ELj4ENS_18Kernel_traits_baseILj2048EfffffjLj1024EEEEELb1ELb1EEEvNS_9BwdParamsE --------------------------
	.section	.nv.info._ZN10layer_norm22ln_bwd_finalize_kernelINS_22Kernel_traits_finalizeILj2048EfffffjLb1ELj1024ELj4ENS_18Kernel_traits_baseILj2048EfffffjLj1024EEEEELb1ELb1EEEvNS_9BwdParamsE,"",@"SHT_CUDA_INFO"
	.sectionflags	@""
	.align	4


	//----- nvinfo : EIATTR_CUDA_API_VERSION
	.align		4
        /*0000*/ 	.byte	0x04, 0x37
        /*0002*/ 	.short	(.L_4769 - .L_4768)
.L_4768:
        /*0004*/ 	.word	0x00000082


	//----- nvinfo : EIATTR_KPARAM_INFO
	.align		4
.L_4769:
        /*0008*/ 	.byte	0x04, 0x17
        /*000a*/ 	.short	(.L_4771 - .L_4770)
.L_4770:
        /*000c*/ 	.word	0x00000000
        /*0010*/ 	.short	0x0000
        /*0012*/ 	.short	0x0000
        /*0014*/ 	.byte	0x00, 0xf0, 0xa1, 0x04


	//----- nvinfo : EIATTR_SPARSE_MMA_MASK
	.align		4
.L_4771:
        /*0018*/ 	.byte	0x03, 0x50
        /*001a*/ 	.short	0x0000


	//----- nvinfo : EIATTR_MAXREG_COUNT
	.align		4
        /*001c*/ 	.byte	0x03, 0x1b
        /*001e*/ 	.short	0x0040


	//----- nvinfo : EIATTR_NUM_BARRIERS
	.align		4
        /*0020*/ 	.byte	0x02, 0x4c
        /*0022*/ 	.byte	0x01
	.zero		1


	//----- nvinfo : EIATTR_MERCURY_ISA_VERSION
	.align		4
        /*0024*/ 	.byte	0x03, 0x5f
        /*0026*/ 	.short	0x0101


	//----- nvinfo : EIATTR_COOP_GROUP_MASK_REGIDS
	.align		4
        /*0028*/ 	.byte	0x04, 0x29
        /*002a*/ 	.short	(.L_4773 - .L_4772)


	//   ....[0]....
.L_4772:
        /*002c*/ 	.word	0xffffffff


	//   ....[1]....
        /*0030*/ 	.word	0xffffffff


	//   ....[2]....
        /*0034*/ 	.word	0xffffffff


	//   ....[3]....
        /*0038*/ 	.word	0xffffffff


	//   ....[4]....
        /*003c*/ 	.word	0xffffffff


	//   ....[5]....
        /*0040*/ 	.word	0xffffffff


	//   ....[6]....
        /*0044*/ 	.word	0xffffffff


	//   ....[7]....
        /*0048*/ 	.word	0xffffffff


	//   ....[8]....
        /*004c*/ 	.word	0xffffffff


	//   ....[9]....
        /*0050*/ 	.word	0xffffffff


	//   ....[10]....
        /*0054*/ 	.word	0xffffffff


	//   ....[11]....
        /*0058*/ 	.word	0xffffffff


	//   ....[12]....
        /*005c*/ 	.word	0xffffffff


	//   ....[13]....
        /*0060*/ 	.word	0xffffffff


	//   ....[14]....
        /*0064*/ 	.word	0xffffffff


	//   ....[15]....
        /*0068*/ 	.word	0x05000014


	//   ....[16]....
        /*006c*/ 	.word	0x05000014


	//   ....[17]....
        /*0070*/ 	.word	0x05000014


	//   ....[18]....
        /*0074*/ 	.word	0x05000014


	//   ....[19]....
        /*0078*/ 	.word	0x05000014


	//   ....[20]....
        /*007c*/ 	.word	0x05000014


	//   ....[21]....
        /*0080*/ 	.word	0x05000014


	//   ....[22]....
        /*0084*/ 	.word	0x05000014


	//   ....[23]....
        /*0088*/ 	.word	0x05000014


	//   ....[24]....
        /*008c*/ 	.word	0x05000014


	//   ....[25]....
        /*0090*/ 	.word	0x05000014


	//   ....[26]....
        /*0094*/ 	.word	0x05000014


	//   ....[27]....
        /*0098*/ 	.word	0x05000014


	//   ....[28]....
        /*009c*/ 	.word	0x05000014


	//   ....[29]....
        /*00a0*/ 	.word	0x05000014


	//----- nvinfo : EIATTR_COOP_GROUP_INSTR_OFFSETS
	.align		4
.L_4773:
        /*00a4*/ 	.byte	0x04, 0x28
        /*00a6*/ 	.short	(.L_4775 - .L_4774)


	//   ....[0]....
.L_4774:
        /*00a8*/ 	.word	0x00000ab0


	//   ....[1]....
        /*00ac*/ 	.word	0x00000ac0


	//   ....[2]....
        /*00b0*/ 	.word	0x00000ad0


	//   ....[3]....
        /*00b4*/ 	.word	0x00000b00


	//   ....[4]....
        /*00b8*/ 	.word	0x00000b20


	//   ....[5]....
        /*00bc*/ 	.word	0x00000b30


	//   ....[6]....
        /*00c0*/ 	.word	0x00000b60


	//   ....[7]....
        /*00c4*/ 	.word	0x00000b80


	//   ....[8]....
        /*00c8*/ 	.word	0x00000b90


	//   ....[9]....
        /*00cc*/ 	.word	0x00000bc0


	//   ....[10]....
        /*00d0*/ 	.word	0x00000be0


	//   ....[11]....
        /*00d4*/ 	.word	0x00000bf0


	//   ....[12]....
        /*00d8*/ 	.word	0x00000c20


	//   ....[13]....
        /*00dc*/ 	.word	0x00000c40


	//   ....[14]....
        /*00e0*/ 	.word	0x00000c50


	//   ....[15]....
        /*00e4*/ 	.word	0x00000eb0


	//   ....[16]....
        /*00e8*/ 	.word	0x00000f20


	//   ....[17]....
        /*00ec*/ 	.word	0x00000f90


	//   ....[18]....
        /*00f0*/ 	.word	0x00001000


	//   ....[19]....
        /*00f4*/ 	.word	0x00001070


	//   ....[20]....
        /*00f8*/ 	.word	0x000010d0


	//   ....[21]....
        /*00fc*/ 	.word	0x00001140


	//   ....[22]....
        /*0100*/ 	.word	0x000011b0


	//   ....[23]....
        /*0104*/ 	.word	0x00001220


	//   ....[24]....
        /*0108*/ 	.word	0x00001290


	//   ....[25]....
        /*010c*/ 	.word	0x000012f0


	//   ....[26]....
        /*0110*/ 	.word	0x00001360


	//   ....[27]....
        /*0114*/ 	.word	0x000013d0


	//   ....[28]....
        /*0118*/ 	.word	0x00001440


	//   ....[29]....
        /*011c*/ 	.word	0x000014b0


	//----- nvinfo : EIATTR_EXIT_INSTR_OFFSETS
	.align		4
.L_4775:
        /*0120*/ 	.byte	0x04, 0x1c
        /*0122*/ 	.short	(.L_4777 - .L_4776)


	//   ....[0]....
.L_4776:
        /*0124*/ 	.word	0x00000070


	//   ....[1]....
        /*0128*/ 	.word	0x00000e50


	//----- nvinfo : EIATTR_MAX_THREADS
	.align		4
.L_4777:
        /*012c*/ 	.byte	0x04, 0x05
        /*012e*/ 	.short	(.L_4779 - .L_4778)
.L_4778:
        /*0130*/ 	.word	0x00000400
        /*0134*/ 	.word	0x00000001
        /*0138*/ 	.word	0x00000001


	//----- nvinfo : EIATTR_CRS_STACK_SIZE
	.align		4
.L_4779:
        /*013c*/ 	.byte	0x04, 0x1e
        /*013e*/ 	.short	(.L_4781 - .L_4780)
.L_4780:
        /*0140*/ 	.word	0x00000000


	//----- nvinfo : EIATTR_CBANK_PARAM_SIZE
	.align		4
.L_4781:
        /*0144*/ 	.byte	0x03, 0x19
        /*0146*/ 	.short	0x0128


	//----- nvinfo : EIATTR_PARAM_CBANK
	.align		4
        /*0148*/ 	.byte	0x04, 0x0a
        /*014a*/ 	.short	(.L_4783 - .L_4782)
	.align		4
.L_4782:
        /*014c*/ 	.word	index@(.nv.constant0._ZN10layer_norm22ln_bwd_finalize_kernelINS_22Kernel_traits_finalizeILj2048EfffffjLb1ELj1024ELj4ENS_18Kernel_traits_baseILj2048EfffffjLj1024EEEEELb1ELb1EEEvNS_9BwdParamsE)
        /*0150*/ 	.short	0x0210
        /*0152*/ 	.short	0x0128


	//----- nvinfo : EIATTR_SW_WAR
	.align		4
.L_4783:
        /*0154*/ 	.byte	0x04, 0x36
        /*0156*/ 	.short	(.L_4785 - .L_4784)
.L_4784:
        /*0158*/ 	.word	0x00000008
.L_4785:


//--------------------- .nv.info._ZN10layer_norm13ln_bwd_kernelINS_13Kernel_traitsIfffffjLj2048ELj1ELj1ELj4ELj16ENS_18Kernel_traits_baseILj2048EfffffjLj128EEEEELb1ELb1ELb1ELb1EEEvNS_9BwdParamsE --------------------------
	.section	.nv.info._ZN10layer_norm13ln_bwd_kernelINS_13Kernel_traitsIfffffjLj2048ELj1ELj1ELj4ELj16ENS_18Kernel_traits_baseILj2048EfffffjLj128EEEEELb1ELb1ELb1ELb1EEEvNS_9BwdParamsE,"",@"SHT_CUDA_INFO"
	.sectionflags	@""
	.align	4


	//----- nvinfo : EIATTR_CUDA_API_VERSION
	.align		4
        /*0000*/ 	.byte	0x04, 0x37
        /*0002*/ 	.short	(.L_4787 - .L_4786)
.L_4786:
        /*0004*/ 	.word	0x00000082


	//----- nvinfo : EIATTR_KPARAM_INFO
	.align		4
.L_4787:
        /*0008*/ 	.byte	0x04, 0x17
        /*000a*/ 	.short	(.L_4789 - .L_4788)
.L_4788:
        /*000c*/ 	.word	0x00000000
        /*0010*/ 	.short	0x0000
        /*0012*/ 	.short	0x0000
        /*0014*/ 	.byte	0x00, 0xf0, 0xa1, 0x04


	//----- nvinfo : EIATTR_SPARSE_MMA_MASK
	.align		4
.L_4789:
        /*0018*/ 	.byte	0x03, 0x50
        /*001a*/ 	.short	0x0000


	//----- nvinfo : EIATTR_MAXREG_COUNT
	.align		4
        /*001c*/ 	.byte	0x03, 0x1b
        /*001e*/ 	.short	0x00ff


	//----- nvinfo : EIATTR_NUM_BARRIERS
	.align		4
        /*0020*/ 	.byte	0x02, 0x4c
        /*0022*/ 	.byte	0x01
	.zero		1


	//----- nvinfo : EIATTR_MERCURY_ISA_VERSION
	.align		4
        /*0024*/ 	.byte	0x03, 0x5f
        /*0026*/ 	.short	0x0101


	//----- nvinfo : EIATTR_COOP_GROUP_MASK_REGIDS
	.align		4
        /*0028*/ 	.byte	0x04, 0x29
        /*002a*/ 	.short	(.L_4791 - .L_4790)


	//   ....[0]....
.L_4790:
        /*002c*/ 	.word	0xffffffff


	//   ....[1]....
        /*0030*/ 	.word	0xffffffff


	//   ....[2]....
        /*0034*/ 	.word	0xffffffff


	//   ....[3]....
        /*0038*/ 	.word	0xffffffff


	//   ....[4]....
        /*003c*/ 	.word	0xffffffff


	//   ....[5]....
        /*0040*/ 	.word	0xffffffff


	//   ....[6]....
        /*0044*/ 	.word	0xffffffff


	//   ....[7]....
        /*0048*/ 	.word	0xffffffff


	//   ....[8]....
        /*004c*/ 	.word	0xffffffff


	//   ....[9]....
        /*0050*/ 	.word	0xffffffff


	//   ....[10]....
        /*0054*/ 	.word	0x050000a5


	//   ....[11]....
        /*0058*/ 	.word	0x050000a5


	//   ....[12]....
        /*005c*/ 	.word	0x050000a5


	//   ....[13]....
        /*0060*/ 	.word	0x050000a5


	//   ....[14]....
        /*0064*/ 	.word	0x050000a5


	//   ....[15]....
        /*0068*/ 	.word	0x050000a5


	//   ....[16]....
        /*006c*/ 	.word	0x050000a5


	//   ....[17]....
        /*0070*/ 	.word	0x050000a5


	//   ....[18]....
        /*0074*/ 	.word	0x050000a5


	//   ....[19]....
        /*0078*/ 	.word	0x050000a5


	//----- nvinfo : EIATTR_COOP_GROUP_INSTR_OFFSETS
	.align		4
.L_4791:
        /*007c*/ 	.byte	0x04, 0x28
        /*007e*/ 	.short	(.L_4793 - .L_4792)


	//   ....[0]....
.L_4792:
        /*0080*/ 	.word	0x000013a0


	//   ....[1]....
        /*0084*/ 	.word	0x000013b0


	//   ....[2]....
        /*0088*/ 	.word	0x000013e0


	//   ....[3]....
        /*008c*/ 	.word	0x000013f0


	//   ....[4]....
        /*0090*/ 	.word	0x00001420


	//   ....[5]....
        /*0094*/ 	.word	0x00001430


	//   ....[6]....
        /*0098*/ 	.word	0x00001460


	//   ....[7]....
        /*009c*/ 	.word	0x00001470


	//   ....[8]....
        /*00a0*/ 	.word	0x000014a0


	//   ....[9]....
        /*00a4*/ 	.word	0x000014b0


	//   ....[10]....
        /*00a8*/ 	.word	0x00003440


	//   ....[11]....
        /*00ac*/ 	.word	0x00003490


	//   ....[12]....
        /*00b0*/ 	.word	0x00003500


	//   ....[13]....
        /*00b4*/ 	.word	0x00003560


	//   ....[14]....
        /*00b8*/ 	.word	0x000035d0


	//   ....[15]....
        /*00bc*/ 	.word	0x00003630


	//   ....[16]....
        /*00c0*/ 	.word	0x000036a0


	//   ....[17]....
        /*00c4*/ 	.word	0x00003700


	//   ....[18]....
        /*00c8*/ 	.word	0x00003770


	//   ....[19]....
        /*00cc*/ 	.word	0x000037d0


	//----- nvinfo : EIATTR_EXIT_INSTR_OFFSETS
	.align		4
.L_4793:
        /*00d0*/ 	.byte	0x04, 0x1c
        /*00d2*/ 	.short	(.L_4795 - .L_4794)


	//   ....[0]....
.L_4794:
        /*00d4*/ 	.word	0x000033e0


	//----- nvinfo : EIATTR_MAX_THREADS
	.align		4
.L_4795:
        /*00d8*/ 	.byte	0x04, 0x05
        /*00da*/ 	.short	(.L_4797 - .L_4796)
.L_4796:
        /*00dc*/ 	.word	0x00000080
        /*00e0*/ 	.word	0x00000001
        /*00e4*/ 	.word	0x00000001


	//----- nvinfo : EIATTR_CRS_STACK_SIZE
	.align		4
.L_4797:
        /*00e8*/ 	.byte	0x04, 0x1e
        /*00ea*/ 	.short	(.L_4799 - .L_4798)
.L_4798:
        /*00ec*/ 	.word	0x00000000


	//----- nvinfo : EIATTR_CBANK_PARAM_SIZE
	.align		4
.L_4799:
        /*00f0*/ 	.byte	0x03, 0x19
        /*00f2*/ 	.short	0x0128


	//----- nvinfo : EIATTR_PARAM_CBANK
	.align		4
        /*00f4*/ 	.byte	0x04, 0x0a
        /*00f6*/ 	.short	(.L_4801 - .L_4800)
	.align		4
.L_4800:
        /*00f8*/ 	.word	index@(.nv.constant0._ZN10layer_norm13ln_bwd_kernelINS_13Kernel_traitsIfffffjLj2048ELj1ELj1ELj4ELj16ENS_18Kernel_traits_baseILj2048EfffffjLj128EEEEELb1ELb1ELb1ELb1EEEvNS_9BwdParamsE)
        /*00fc*/ 	.short	0x0210
        /*00fe*/ 	.short	0x0128


	//----- nvinfo : EIATTR_SW_WAR
	.align		4
.L_4801:
        /*0100*/ 	.byte	0x04, 0x36
        /*0102*/ 	.short	(.L_4803 - .L_4802)
.L_4802:
        /*0104*/ 	.word	0x00000008
.L_4803:


//--------------------- .nv.callgraph             --------------------------
	.section	.nv.callgraph,"",@"SHT_CUDA_CALLGRAPH"
	.align	4
	.sectionentsize	8
	.align		4
        /*0000*/ 	.word	0x00000000
	.align		4
        /*0004*/ 	.word	0xffffffff
	.align		4
        /*0008*/ 	.word	0x00000000
	.align		4
        /*000c*/ 	.word	0xfffffffe
	.align		4
        /*0010*/ 	.word	0x00000000
	.align		4
        /*0014*/ 	.word	0xfffffffd
	.align		4
        /*0018*/ 	.word	0x00000000
	.align		4
        /*001c*/ 	.word	0xfffffffc


//--------------------- .text._ZN10layer_norm13ln_bwd_kernelINS_13Kernel_traitsI13__nv_bfloat16S2_S2_S2_fjLj2048ELj1ELj1ELj4ELj16ENS_18Kernel_traits_baseILj2048ES2_S2_S2_S2_fjLj128EEEEELb0ELb0ELb0ELb0EEEvNS_9BwdParamsE --------------------------
	.section	.text._ZN10layer_norm13ln_bwd_kernelINS_13Kernel_traitsI13__nv_bfloat16S2_S2_S2_fjLj2048ELj1ELj1ELj4ELj16ENS_18Kernel_traits_baseILj2048ES2_S2_S2_S2_fjLj128EEEEELb0ELb0ELb0ELb0EEEvNS_9BwdParamsE,"ax",@progbits
	.align	128
        .global         _ZN10layer_norm13ln_bwd_kernelINS_13Kernel_traitsI13__nv_bfloat16S2_S2_S2_fjLj2048ELj1ELj1ELj4ELj16ENS_18Kernel_traits_baseILj2048ES2_S2_S2_S2_fjLj128EEEEELb0ELb0ELb0ELb0EEEvNS_9BwdParamsE
        .type           _ZN10layer_norm13ln_bwd_kernelINS_13Kernel_traitsI13__nv_bfloat16S2_S2_S2_fjLj2048ELj1ELj1ELj4ELj16ENS_18Kernel_traits_baseILj2048ES2_S2_S2_S2_fjLj128EEEEELb0ELb0ELb0ELb0EEEvNS_9BwdParamsE,@function
        .size           _ZN10layer_norm13ln_bwd_kernelINS_13Kernel_traitsI13__nv_bfloat16S2_S2_S2_fjLj2048ELj1ELj1ELj4ELj16ENS_18Kernel_traits_baseILj2048ES2_S2_S2_S2_fjLj128EEEEELb0ELb0ELb0ELb0EEEvNS_9BwdParamsE,(.L_x_8678 - _ZN10layer_norm13ln_bwd_kernelINS_13Kernel_traitsI13__nv_bfloat16S2_S2_S2_fjLj2048ELj1ELj1ELj4ELj16ENS_18Kernel_traits_baseILj2048ES2_S2_S2_S2_fjLj128EEEEELb0ELb0ELb0ELb0EEEvNS_9BwdParamsE)
        .other          _ZN10layer_norm13ln_bwd_kernelINS_13Kernel_traitsI13__nv_bfloat16S2_S2_S2_fjLj2048ELj1ELj1ELj4ELj16ENS_18Kernel_traits_baseILj2048ES2_S2_S2_S2_fjLj128EEEEELb0ELb0ELb0ELb0EEEvNS_9BwdParamsE,@"STO_CUDA_ENTRY STV_DEFAULT"
_ZN10layer_norm13ln_bwd_kernelINS_13Kernel_traitsI13__nv_bfloat16S2_S2_S2_fjLj2048ELj1ELj1ELj4ELj16ENS_18Kernel_traits_baseILj2048ES2_S2_S2_S2_fjLj128EEEEELb0ELb0ELb0ELb0EEEvNS_9BwdParamsE:
.text._ZN10layer_norm13ln_bwd_kernelINS_13Kernel_traitsI13__nv_bfloat16S2_S2_S2_fjLj2048ELj1ELj1ELj4ELj16ENS_18Kernel_traits_baseILj2048ES2_S2_S2_S2_fjLj128EEEEELb0ELb0ELb0ELb0EEEvNS_9BwdParamsE:
[----:B------:R-:W-:Y:S01]  /*0000*/  LDC R1, c[0x0][0x28] ;  /* 0x00000a00ff017b82 */ /* 0x000fe20000000800 */
[----:B------:R-:W0:Y:S01]  /*0010*/  S2R R18, SR_TID.X ;  /* 0x0000000000127919 */ /* 0x000e220000002100 */
[----:B------:R-:W-:-:S06]  /*0020*/  ULDC UR4, c[0x0][0x218] ;  /* 0x0000860000047ab9 */ /* 0x000fcc0000000800 */
[----:B------:R-:W1:Y:S01]  /*0030*/  S2UR UR6, SR_CTAID.X ;  /* 0x00000000000679c3 */ /* 0x000e620000002500 */
[----:B------:R-:W-:Y:S01]  /*0040*/  MOV R72, UR4 ;  /* 0x0000000400487c02 */ /* 0x000fe20008000f00 */
[----:B------:R-:W-:Y:S01]  /*0050*/  ULDC.64 UR4, c[0x0][0x208] ;  /* 0x0000820000047ab9 */ /* 0x000fe20000000a00 */
[----:B------:R-:W-:Y:S01]  /*0060*/  ULDC UR7, c[0x0][0x214] ;  /* 0x0000850000077ab9 */ /* 0x000fe20000000800 */
[----:B------:R-:W-:Y:S01]  /*0070*/  ULDC UR18, c[0x0][0x218] ;  /* 0x0000860000127ab9 */ /* 0x000fe20000000800 */
[----:B------:R-:W-:Y:S01]  /*0080*/  SHF.R.S32.HI R3, RZ, 0x1f, R72 ;  /* 0x0000001fff037819 */ /* 0x000fe20000011448 */
[----:B------:R-:W-:Y:S01]  /*0090*/  ULDC.U8 UR8, c[0x0][0x2a0] ;  /* 0x0000a80000087ab9 */ /* 0x000fe20000000000 */
[----:B------:R-:W-:Y:S01]  /*00a0*/  ULDC UR9, c[0x0][0x290] ;  /* 0x0000a40000097ab9 */ /* 0x000fe20000000800 */
[----:B------:R-:W-:Y:S01]  /*00b0*/  ULDC.64 UR10, c[0x0][0x2c8] ;  /* 0x0000b200000a7ab9 */ /* 0x000fe20000000a00 */
[----:B------:R-:W-:Y:S01]  /*00c0*/  LEA.HI R3, R3, R72, RZ, 0x3 ;  /* 0x0000004803037211 */ /* 0x000fe200078f18ff */
[----:B------:R-:W-:Y:S01]  /*00d0*/  ULDC.64 UR12, c[0x0][0x238] ;  /* 0x00008e00000c7ab9 */ /* 0x000fe20000000a00 */
[----:B------:R-:W-:Y:S01]  /*00e0*/  ULDC.64 UR14, c[0x0][0x308] ;  /* 0x0000c200000e7ab9 */ /* 0x000fe20000000a00 */
[----:B------:R-:W-:Y:S01]  /*00f0*/  ULDC.64 UR16, c[0x0][0x210] ;  /* 0x0000840000107ab9 */ /* 0x000fe20000000a00 */
[----:B0-----:R-:W-:-:S04]  /*0100*/  LOP3.LUT R19, R18, 0x7f, RZ, 0xc0, !PT ;  /* 0x0000007f12137812 */ /* 0x001fc800078ec0ff */
[----:B------:R-:W-:Y:S02]  /*0110*/  LOP3.LUT R0, R19, 0x7f, RZ, 0x3c, !PT ;  /* 0x0000007f13007812 */ /* 0x000fe400078e3cff */
[----:B------:R-:W-:Y:S02]  /*0120*/  MOV R11, R19 ;  /* 0x00000013000b7202 */ /* 0x000fe40000000f00 */
[----:B------:R-:W-:-:S04]  /*0130*/  LEA.HI.SX32 R0, R3, R0, 0x1d ;  /* 0x0000000003007211 */ /* 0x000fc800078feaff */
[C---:B------:R-:W-:Y:S02]  /*0140*/  LOP3.LUT P4, RZ, R0.reuse, 0xffffff80, RZ, 0xc0, !PT ;  /* 0xffffff8000ff7812 */ /* 0x040fe4000788c0ff */
[----:B------:R-:W-:-:S11]  /*0150*/  ISETP.GE.U32.AND P5, PT, R0, 0x100, PT ;  /* 0x000001000000780c */ /* 0x000fd60003fa6070 */
[----:B------:R-:W0:Y:S08]  /*0160*/  @P4 LDC.64 R2, c[0x0][0x260] ;  /* 0x00009800ff024b82 */ /* 0x000e300000000a00 */
[----:B------:R-:W2:Y:S01]  /*0170*/  @P5 LDC.64 R8, c[0x0][0x260] ;  /* 0x00009800ff085b82 */ /* 0x000ea20000000a00 */
[C---:B0-----:R-:W-:Y:S01]  /*0180*/  @P4 IMAD.WIDE.U32 R2, R11.reuse, 0x10, R2 ;  /* 0x000000100b024825 */ /* 0x041fe200078e0002 */
[----:B------:R-:W-:-:S04]  /*0190*/  @P4 LOP3.LUT R11, R11, 0x80, RZ, 0xfc, !PT ;  /* 0x000000800b0b4812 */ /* 0x000fc800078efcff */
[----:B------:R0:W5:Y:S01]  /*01a0*/  @P4 LDG.E.128 R20, desc[UR4][R2.64] ;  /* 0x0000000402144981 */ /* 0x000162000c1e1d00 */
[----:B--2---:R-:W-:-:S05]  /*01b0*/  @P5 IMAD.WIDE.U32 R8, R11, 0x10, R8 ;  /* 0x000000100b085825 */ /* 0x004fca00078e0008 */
[----:B------:R0:W5:Y:S01]  /*01c0*/  @P5 LDG.E.128 R4, desc[UR4][R8.64] ;  /* 0x0000000408045981 */ /* 0x000162000c1e1d00 */
[----:B-1----:R-:W-:-:S04]  /*01d0*/  LEA.HI R17, R18, UR6, RZ, 0x19 ;  /* 0x0000000612117c11 */ /* 0x002fc8000f8fc8ff */
[----:B------:R-:W-:Y:S02]  /*01e0*/  ISETP.GE.AND P0, PT, R17, UR7, PT ;  /* 0x0000000711007c0c */ /* 0x000fe4000bf06270 */
[----:B------:R-:W-:Y:S02]  /*01f0*/  CS2R R24, SRZ ;  /* 0x0000000000187805 */ /* 0x000fe4000001ff00 */
[----:B------:R-:W-:Y:S02]  /*0200*/  CS2R R26, SRZ ;  /* 0x00000000001a7805 */ /* 0x000fe4000001ff00 */
[----:B------:R-:W-:Y:S02]  /*0210*/  CS2R R28, SRZ ;  /* 0x00000000001c7805 */ /* 0x000fe4000001ff00 */
[----:B------:R-:W-:Y:S02]  /*0220*/  CS2R R30, SRZ ;  /* 0x00000000001e7805 */ /* 0x000fe4000001ff00 */
[----:B------:R-:W-:-:S02]  /*0230*/  CS2R R52, SRZ ;  /* 0x0000000000347805 */ /* 0x000fc4000001ff00 */
[----:B------:R-:W-:Y:S02]  /*0240*/  CS2R R54, SRZ ;  /* 0x0000000000367805 */ /* 0x000fe4000001ff00 */
        /* <DEDUP_REMOVED lines=9> */
[----:B------:R-:W-:Y:S01]  /*02e0*/  CS2R R38, SRZ ;  /* 0x0000000000267805 */ /* 0x000fe2000001ff00 */
[----:B0-----:R-:W-:Y:S06]  /*02f0*/  @P0 BRA `(.L_x_0) ;  /* 0x0000001c00580947 */ /* 0x001fec0003800000 */
[----:B------:R-:W-:Y:S01]  /*0300*/  ULDC.64 UR6, c[0x0][0x270] ;  /* 0x00009c0000067ab9 */ /* 0x000fe20000000a00 */
[C---:B-----5:R-:W-:Y:S01]  /*0310*/  @P4 PRMT R8, R20.reuse, 0x7632, R8 ;  /* 0x0000763214084816 */ /* 0x060fe20000000008 */
[----:B------:R-:W-:Y:S01]  /*0320*/  HFMA2.MMA R70, -RZ, RZ, 0, 5.9604644775390625e-08 ;  /* 0x00000001ff467435 */ /* 0x000fe200000001ff */
[----:B------:R-:W-:Y:S02]  /*0330*/  SHF.L.U32 R16, R20, 0x10, RZ ;  /* 0x0000001014107819 */ /* 0x000fe400000006ff */
[C---:B------:R-:W-:Y:S01]  /*0340*/  @P4 PRMT R0, R21.reuse, 0x7632, R0 ;  /* 0x0000763215004816 */ /* 0x040fe20000000000 */
[----:B------:R-:W-:Y:S01]  /*0350*/  IMAD.U32 R8, R8, 0x10000, RZ ;  /* 0x0001000008087824 */ /* 0x000fe200078e00ff */
[----:B------:R-:W-:Y:S02]  /*0360*/  SHF.L.U32 R15, R21, 0x10, RZ ;  /* 0x00000010150f7819 */ /* 0x000fe400000006ff */
[C---:B------:R-:W-:Y:S02]  /*0370*/  @P4 PRMT R2, R22.reuse, 0x7632, R2 ;  /* 0x0000763216024816 */ /* 0x040fe40000000002 */
[----:B------:R-:W-:-:S02]  /*0380*/  SHF.L.U32 R14, R22, 0x10, RZ ;  /* 0x00000010160e7819 */ /* 0x000fc400000006ff */
[----:B------:R-:W-:Y:S02]  /*0390*/  @P4 PRMT R3, R23, 0x7632, R3 ;  /* 0x0000763217034816 */ /* 0x000fe40000000003 */
[----:B------:R-:W-:Y:S02]  /*03a0*/  @P5 PRMT R19, R4, 0x7632, R19 ;  /* 0x0000763204135816 */ /* 0x000fe40000000013 */
[----:B------:R-:W-:Y:S02]  /*03b0*/  @P5 PRMT R20, R5, 0x7632, R20 ;  /* 0x0000763205145816 */ /* 0x000fe40000000014 */
[----:B------:R-:W-:Y:S02]  /*03c0*/  @P5 PRMT R21, R6, 0x7632, R21 ;  /* 0x0000763206155816 */ /* 0x000fe40000000015 */
[----:B------:R-:W-:Y:S02]  /*03d0*/  ISETP.NE.U32.AND P0, PT, RZ, UR6, PT ;  /* 0x00000006ff007c0c */ /* 0x000fe4000bf05070 */
[----:B------:R-:W-:-:S02]  /*03e0*/  @P5 PRMT R22, R7, 0x7632, R22 ;  /* 0x0000763207165816 */ /* 0x000fc40000000016 */
[----:B------:R-:W-:Y:S02]  /*03f0*/  SHF.L.U32 R11, R5, 0x10, RZ ;  /* 0x00000010050b7819 */ /* 0x000fe400000006ff */
[----:B------:R-:W-:Y:S02]  /*0400*/  SHF.L.U32 R10, R6, 0x10, RZ ;  /* 0x00000010060a7819 */ /* 0x000fe400000006ff */
[----:B------:R-:W-:Y:S02]  /*0410*/  SHF.L.U32 R9, R7, 0x10, RZ ;  /* 0x0000001007097819 */ /* 0x000fe400000006ff */
[----:B------:R-:W-:Y:S02]  /*0420*/  SHF.L.U32 R12, R4, 0x10, RZ ;  /* 0x00000010040c7819 */ /* 0x000fe400000006ff */
[----:B------:R-:W-:Y:S02]  /*0430*/  SHF.L.U32 R7, R0, 0x10, RZ ;  /* 0x0000001000077819 */ /* 0x000fe400000006ff */
[----:B------:R-:W-:-:S02]  /*0440*/  SHF.L.U32 R6, R2, 0x10, RZ ;  /* 0x0000001002067819 */ /* 0x000fc400000006ff */
[----:B------:R-:W-:Y:S02]  /*0450*/  SHF.L.U32 R5, R3, 0x10, RZ ;  /* 0x0000001003057819 */ /* 0x000fe400000006ff */
[----:B------:R-:W-:Y:S02]  /*0460*/  SHF.L.U32 R13, R23, 0x10, RZ ;  /* 0x00000010170d7819 */ /* 0x000fe400000006ff */
[----:B------:R-:W-:Y:S02]  /*0470*/  ISETP.NE.AND.EX P0, PT, RZ, UR7, PT, P0 ;  /* 0x00000007ff007c0c */ /* 0x000fe4000bf05300 */
[----:B------:R-:W-:Y:S02]  /*0480*/  MOV R25, RZ ;  /* 0x000000ff00197202 */ /* 0x000fe40000000f00 */
[----:B------:R-:W-:Y:S02]  /*0490*/  SHF.L.U32 R4, R19, 0x10, RZ ;  /* 0x0000001013047819 */ /* 0x000fe400000006ff */
[----:B------:R-:W-:-:S02]  /*04a0*/  SHF.L.U32 R3, R20, 0x10, RZ ;  /* 0x0000001014037819 */ /* 0x000fc400000006ff */
[----:B------:R-:W-:Y:S02]  /*04b0*/  SHF.L.U32 R2, R21, 0x10, RZ ;  /* 0x0000001015027819 */ /* 0x000fe400000006ff */
[----:B------:R-:W-:-:S07]  /*04c0*/  SHF.L.U32 R0, R22, 0x10, RZ ;  /* 0x0000001016007819 */ /* 0x000fce00000006ff */
.L_x_10:
[----:B------:R-:W0:Y:S01]  /*04d0*/  LDC.64 R68, c[0x0][0x250] ;  /* 0x00009400ff447b82 */ /* 0x000e220000000a00 */
[----:B------:R-:W-:-:S07]  /*04e0*/  SHF.R.S32.HI R72, RZ, 0x1f, R17 ;  /* 0x0000001fff487819 */ /* 0x000fce0000011411 */
[----:B------:R-:W1:Y:S08]  /*04f0*/  @P0 LDC.64 R64, c[0x0][0x270] ;  /* 0x00009c00ff400b82 */ /* 0x000e700000000a00 */
[----:B------:R-:W2:Y:S01]  /*0500*/  LDC.64 R66, c[0x0][0x258] ;  /* 0x00009600ff427b82 */ /* 0x000ea20000000a00 */
[----:B0-----:R-:W-:-:S06]  /*0510*/  IMAD.WIDE R68, R17, 0x4, R68 ;  /* 0x0000000411447825 */ /* 0x001fcc00078e0244 */
[----:B------:R-:W3:Y:S01]  /*0520*/  LDG.E R68, desc[UR4][R68.64] ;  /* 0x0000000444447981 */ /* 0x000ee2000c1e1900 */
[----:B-1----:R-:W-:-:S04]  /*0530*/  @P0 LEA R64, P1, R17, R64, 0x1 ;  /* 0x0000004011400211 */ /* 0x002fc800078208ff */
[C---:B------:R-:W-:Y:S01]  /*0540*/  @P0 LEA.HI.X R65, R17.reuse, R65, R72, 0x1, P1 ;  /* 0x0000004111410211 */ /* 0x040fe200008f0c48 */
[----:B--2---:R-:W-:-:S04]  /*0550*/  IMAD.WIDE R66, R17, 0x4, R66 ;  /* 0x0000000411427825 */ /* 0x004fc800078e0242 */
[----:B------:R0:W5:Y:S04]  /*0560*/  @P0 LDG.E.U16 R94, desc[UR4][R64.64] ;  /* 0x00000004405e0981 */ /* 0x000168000c1e1500 */
[----:B------:R0:W5:Y:S01]  /*0570*/  LDG.E R74, desc[UR4][R66.64] ;  /* 0x00000004424a7981 */ /* 0x000162000c1e1900 */
[----:B------:R-:W-:-:S05]  /*0580*/  MOV R72, UR18 ;  /* 0x0000001200487c02 */ /* 0x000fca0008000f00 */
[----:B------:R-:W-:-:S05]  /*0590*/  IMAD R19, R17, R72, RZ ;  /* 0x0000004811137224 */ /* 0x000fca00078e02ff */
[----:B------:R-:W-:-:S04]  /*05a0*/  SHF.R.S32.HI R110, RZ, 0x1f, R19 ;  /* 0x0000001fff6e7819 */ /* 0x000fc80000011413 */
[----:B------:R-:W-:Y:S02]  /*05b0*/  LEA.HI R110, R110, R19, RZ, 0x3 ;  /* 0x000000136e6e7211 */ /* 0x000fe400078f18ff */
[----:B------:R-:W-:Y:S01]  /*05c0*/  LOP3.LUT R19, R18, 0x7f, RZ, 0xc0, !PT ;  /* 0x0000007f12137812 */ /* 0x000fe200078ec0ff */
[----:B------:R-:W-:Y:S01]  /*05d0*/  BSSY B0, `(.L_x_1) ;  /* 0x0000065000007945 */ /* 0x000fe20003800000 */
[----:B------:R-:W-:Y:S02]  /*05e0*/  ISETP.NE.AND P2, PT, RZ, UR8, PT ;  /* 0x00000008ff007c0c */ /* 0x000fe4000bf45270 */
[----:B------:R-:W-:Y:S02]  /*05f0*/  LEA.HI.SX32 R73, R110, R19, 0x1d ;  /* 0x000000136e497211 */ /* 0x000fe400078feaff */
[----:B------:R-:W-:Y:S02]  /*0600*/  CS2R R110, SRZ ;  /* 0x00000000006e7805 */ /* 0x000fe4000001ff00 */
[----:B------:R-:W-:-:S02]  /*0610*/  LOP3.LUT P6, RZ, R70, 0xff, RZ, 0xc0, !PT ;  /* 0x000000ff46ff7812 */ /* 0x000fc400078cc0ff */
[----:B------:R-:W-:Y:S02]  /*0620*/  SHF.R.U32.HI R95, RZ, 0x5, R18 ;  /* 0x00000005ff5f7819 */ /* 0x000fe40000011612 */
[----:B------:R-:W-:Y:S02]  /*0630*/  MOV R113, R73 ;  /* 0x0000004900717202 */ /* 0x000fe40000000f00 */
[----:B---3--:R-:W-:Y:S01]  /*0640*/  FSEL R109, R68, RZ, !P2 ;  /* 0x000000ff446d7208 */ /* 0x008fe20005000000 */
[----:B0-----:R-:W-:Y:S06]  /*0650*/  @!P4 BRA `(.L_x_2) ;  /* 0x000000040070c947 */ /* 0x001fec0003800000 */
[----:B------:R-:W0:Y:S01]  /*0660*/  LDC.64 R68, c[0x0][0x2b8] ;  /* 0x0000ae00ff447b82 */ /* 0x000e220000000a00 */
[----:B------:R-:W-:-:S04]  /*0670*/  LEA R64, P1, R73, UR12, 0x4 ;  /* 0x0000000c49407c11 */ /* 0x000fc8000f8220ff */
[----:B------:R-:W-:-:S06]  /*0680*/  LEA.HI.X R65, R73, UR13, RZ, 0x4, P1 ;  /* 0x0000000d49417c11 */ /* 0x000fcc00088f24ff */
[----:B------:R-:W2:Y:S01]  /*0690*/  LDG.E.128 R64, desc[UR4][R64.64] ;  /* 0x0000000440407981 */ /* 0x000ea2000c1e1d00 */
[----:B0-----:R-:W-:-:S06]  /*06a0*/  IMAD.WIDE.U32 R68, R73, 0x10, R68 ;  /* 0x0000001049447825 */ /* 0x001fcc00078e0044 */
[----:B------:R-:W3:Y:S01]  /*06b0*/  LDG.E.128 R68, desc[UR4][R68.64] ;  /* 0x0000000444447981 */ /* 0x000ee2000c1e1d00 */
[----:B------:R-:W-:-:S04]  /*06c0*/  ISETP.NE.U32.AND P1, PT, RZ, UR10, PT ;  /* 0x0000000aff007c0c */ /* 0x000fc8000bf25070 */
[----:B------:R-:W-:-:S13]  /*06d0*/  ISETP.NE.AND.EX P1, PT, RZ, UR11, PT, P1 ;  /* 0x0000000bff007c0c */ /* 0x000fda000bf25310 */
[----:B------:R-:W-:-:S04]  /*06e0*/  @P1 LEA R76, P3, R73, UR10, 0x4 ;  /* 0x0000000a494c1c11 */ /* 0x000fc8000f8620ff */
[----:B------:R-:W-:-:S05]  /*06f0*/  @P1 LEA.HI.X R77, R73, UR11, RZ, 0x4, P3 ;  /* 0x0000000b494d1c11 */ /* 0x000fca00098f24ff */
[----:B------:R0:W5:Y:S01]  /*0700*/  @P1 LDG.E.128 R60, desc[UR4][R76.64] ;  /* 0x000000044c3c1981 */ /* 0x000162000c1e1d00 */
[----:B------:R-:W-:Y:S02]  /*0710*/  IADD3 R113, R73, 0x80, RZ ;  /* 0x0000008049717810 */ /* 0x000fe40007ffe0ff */
[----:B--2---:R-:W-:Y:S01]  /*0720*/  SHF.L.U32 R78, R64, 0x10, RZ ;  /* 0x00000010404e7819 */ /* 0x004fe200000006ff */
[C---:B------:R-:W-:Y:S01]  /*0730*/  IMAD.U32 R82, R65.reuse, 0x10000, RZ ;  /* 0x0001000041527824 */ /* 0x040fe200078e00ff */
[----:B------:R-:W-:Y:S02]  /*0740*/  PRMT R83, R65, 0x7632, R83 ;  /* 0x0000763241537816 */ /* 0x000fe40000000053 */
[C---:B------:R-:W-:Y:S01]  /*0750*/  PRMT R65, R66.reuse, 0x7632, R65 ;  /* 0x0000763242417816 */ /* 0x040fe20000000041 */
[C---:B------:R-:W-:Y:S01]  /*0760*/  FADD.FTZ R107, -R109.reuse, R78 ;  /* 0x0000004e6d6b7221 */ /* 0x040fe20000010100 */
[----:B------:R-:W-:Y:S01]  /*0770*/  SHF.L.U32 R84, R66, 0x10, RZ ;  /* 0x0000001042547819 */ /* 0x000fe200000006ff */
[----:B0-----:R-:W-:Y:S01]  /*0780*/  FADD.FTZ R77, -R109, R82 ;  /* 0x000000526d4d7221 */ /* 0x001fe20000010100 */
[C---:B------:R-:W-:Y:S01]  /*0790*/  PRMT R66, R67.reuse, 0x7632, R66 ;  /* 0x0000763243427816 */ /* 0x040fe20000000042 */
[C---:B-----5:R-:W-:Y:S01]  /*07a0*/  FMUL.FTZ R107, R74.reuse, R107 ;  /* 0x0000006b4a6b7220 */ /* 0x060fe20000410000 */
[----:B------:R-:W-:Y:S01]  /*07b0*/  SHF.L.U32 R86, R67, 0x10, RZ ;  /* 0x0000001043567819 */ /* 0x000fe200000006ff */
[----:B------:R-:W-:Y:S01]  /*07c0*/  FMUL.FTZ R77, R74, R77 ;  /* 0x0000004d4a4d7220 */ /* 0x000fe20000410000 */
[----:B------:R-:W-:-:S02]  /*07d0*/  PRMT R80, R64, 0x7632, R80 ;  /* 0x0000763240507816 */ /* 0x000fc40000000050 */
[----:B------:R-:W-:Y:S02]  /*07e0*/  SHF.L.U32 R90, R66, 0x10, RZ ;  /* 0x00000010425a7819 */ /* 0x000fe400000006ff */
[----:B------:R-:W-:Y:S02]  /*07f0*/  SHF.L.U32 R88, R65, 0x10, RZ ;  /* 0x0000001041587819 */ /* 0x000fe400000006ff */
[C---:B---3--:R-:W-:Y:S02]  /*0800*/  SHF.L.U32 R67, R68.reuse, 0x10, RZ ;  /* 0x0000001044437819 */ /* 0x048fe400000006ff */
[----:B------:R-:W-:Y:S02]  /*0810*/  SHF.L.U32 R79, R69, 0x10, RZ ;  /* 0x00000010454f7819 */ /* 0x000fe400000006ff */
[----:B------:R-:W-:Y:S01]  /*0820*/  PRMT R64, R68, 0x7632, R64 ;  /* 0x0000763244407816 */ /* 0x000fe20000000040 */
[----:B------:R-:W-:Y:S01]  /*0830*/  FADD.FTZ R44, R44, R67 ;  /* 0x000000432c2c7221 */ /* 0x000fe20000010000 */
[-C--:B------:R-:W-:Y:S01]  /*0840*/  FFMA.FTZ R24, R107, R67.reuse, R24 ;  /* 0x000000436b187223 */ /* 0x080fe20000010018 */
[----:B------:R-:W-:Y:S01]  /*0850*/  FMUL.FTZ R76, R16, R67 ;  /* 0x00000043104c7220 */ /* 0x000fe20000410000 */
[----:B------:R-:W-:Y:S01]  /*0860*/  PRMT R68, R69, 0x7632, R68 ;  /* 0x0000763245447816 */ /* 0x000fe20000000044 */
[----:B------:R-:W-:Y:S01]  /*0870*/  FADD.FTZ R67, -R109, R84 ;  /* 0x000000546d437221 */ /* 0x000fe20000010100 */
[----:B------:R-:W-:Y:S01]  /*0880*/  PRMT R87, R70, 0x7632, R87 ;  /* 0x0000763246577816 */ /* 0x000fe20000000057 */
[----:B------:R-:W-:Y:S01]  /*0890*/  FADD.FTZ R46, R46, R79 ;  /* 0x0000004f2e2e7221 */ /* 0x000fe20000010000 */
[----:B------:R-:W-:Y:S01]  /*08a0*/  SHF.L.U32 R81, R70, 0x10, RZ ;  /* 0x0000001046517819 */ /* 0x000fe200000006ff */
[-C--:B------:R-:W-:Y:S01]  /*08b0*/  FFMA.FTZ R26, R77, R79.reuse, R26 ;  /* 0x0000004f4d1a7223 */ /* 0x080fe2000001001a */
[----:B------:R-:W-:Y:S01]  /*08c0*/  FMUL.FTZ R78, R15, R79 ;  /* 0x0000004f0f4e7220 */ /* 0x000fe20000410000 */
[----:B------:R-:W-:Y:S01]  /*08d0*/  SHF.L.U32 R70, R68, 0x10, RZ ;  /* 0x0000001044467819 */ /* 0x000fe200000006ff */
[----:B------:R-:W-:Y:S01]  /*08e0*/  FMUL.FTZ R79, R74, R67 ;  /* 0x000000434a4f7220 */ /* 0x000fe20000410000 */
[----:B------:R-:W-:Y:S01]  /*08f0*/  FADD.FTZ R67, -R109, R86 ;  /* 0x000000566d437221 */ /* 0x000fe20000010100 */
[----:B------:R-:W-:Y:S01]  /*0900*/  SHF.L.U32 R68, R80, 0x10, RZ ;  /* 0x0000001050447819 */ /* 0x000fe200000006ff */
[----:B------:R-:W-:Y:S01]  /*0910*/  FADD.FTZ R48, R48, R81 ;  /* 0x0000005130307221 */ /* 0x000fe20000010000 */
[-C--:B------:R-:W-:Y:S01]  /*0920*/  FFMA.FTZ R28, R79, R81.reuse, R28 ;  /* 0x000000514f1c7223 */ /* 0x080fe2000001001c */
[----:B------:R-:W-:Y:S01]  /*0930*/  FMUL.FTZ R80, R14, R81 ;  /* 0x000000510e507220 */ /* 0x000fe20000410000 */
[----:B------:R-:W-:Y:S01]  /*0940*/  FMUL.FTZ R81, R74, R67 ;  /* 0x000000434a517220 */ /* 0x000fe20000410000 */
[----:B------:R-:W-:Y:S01]  /*0950*/  FADD.FTZ R67, -R109, R68 ;  /* 0x000000446d437221 */ /* 0x000fe20000010100 */
[----:B------:R-:W-:Y:S01]  /*0960*/  SHF.L.U32 R68, R83, 0x10, RZ ;  /* 0x0000001053447819 */ /* 0x000fe200000006ff */
[----:B------:R-:W-:Y:S01]  /*0970*/  FADD.FTZ R66, RZ, R76 ;  /* 0x0000004cff427221 */ /* 0x000fe20000010000 */
[----:B------:R-:W-:Y:S01]  /*0980*/  SHF.L.U32 R69, R64, 0x10, RZ ;  /* 0x0000001040457819 */ /* 0x000fe200000006ff */
[----:B------:R-:W-:Y:S01]  /*0990*/  FMUL.FTZ R84, R74, R67 ;  /* 0x000000434a547220 */ /* 0x000fe20000410000 */
[----:B------:R-:W-:Y:S01]  /*09a0*/  FFMA.FTZ R65, R107, R76, RZ ;  /* 0x0000004c6b417223 */ /* 0x000fe200000100ff */
[----:B------:R-:W-:Y:S01]  /*09b0*/  FADD.FTZ R67, -R109, R68 ;  /* 0x000000446d437221 */ /* 0x000fe20000010100 */
[----:B------:R-:W-:Y:S01]  /*09c0*/  PRMT R85, R71, 0x7632, R85 ;  /* 0x0000763247557816 */ /* 0x000fe20000000055 */
[----:B------:R-:W-:Y:S01]  /*09d0*/  FMUL.FTZ R83, R8, R69 ;  /* 0x0000004508537220 */ /* 0x000fe20000410000 */
[----:B------:R-:W-:Y:S01]  /*09e0*/  FADD.FTZ R45, R45, R69 ;  /* 0x000000452d2d7221 */ /* 0x000fe20000010000 */
[----:B------:R-:W-:Y:S01]  /*09f0*/  FMUL.FTZ R86, R74, R67 ;  /* 0x000000434a567220 */ /* 0x000fe20000410000 */
[----:B------:R-:W-:Y:S01]  /*0a00*/  FFMA.FTZ R25, R84, R69, R25 ;  /* 0x0000004554197223 */ /* 0x000fe20000010019 */
[----:B------:R-:W-:Y:S01]  /*0a10*/  FADD.FTZ R67, R66, R83 ;  /* 0x0000005342437221 */ /* 0x000fe20000010000 */
[----:B------:R-:W-:Y:S01]  /*0a20*/  FFMA.FTZ R66, R84, R83, R65 ;  /* 0x0000005354427223 */ /* 0x000fe20000010041 */
[----:B------:R-:W-:-:S02]  /*0a30*/  IMAD.U32 R64, R85, 0x10000, RZ ;  /* 0x0001000055407824 */ /* 0x000fc400078e00ff */
[----:B------:R-:W-:Y:S01]  /*0a40*/  FADD.FTZ R69, -R109, R88 ;  /* 0x000000586d457221 */ /* 0x000fe20000010100 */
[----:B------:R-:W-:Y:S01]  /*0a50*/  FMUL.FTZ R85, R7, R70 ;  /* 0x0000004607557220 */ /* 0x000fe20000410000 */
[----:B------:R-:W-:Y:S01]  /*0a60*/  FADD.FTZ R68, R67, R78 ;  /* 0x0000004e43447221 */ /* 0x000fe20000010000 */
[----:B------:R-:W-:Y:S01]  /*0a70*/  FFMA.FTZ R65, R77, R78, R66 ;  /* 0x0000004e4d417223 */ /* 0x000fe20000010042 */
[----:B------:R-:W-:Y:S01]  /*0a80*/  SHF.L.U32 R87, R87, 0x10, RZ ;  /* 0x0000001057577819 */ /* 0x000fe200000006ff */
[----:B------:R-:W-:Y:S01]  /*0a90*/  FMUL.FTZ R88, R74, R69 ;  /* 0x000000454a587220 */ /* 0x000fe20000410000 */
[----:B------:R-:W-:Y:S01]  /*0aa0*/  FADD.FTZ R67, R68, R85 ;  /* 0x0000005544437221 */ /* 0x000fe20000010000 */
[----:B------:R-:W-:Y:S01]  /*0ab0*/  FFMA.FTZ R66, R86, R85, R65 ;  /* 0x0000005556427223 */ /* 0x000fe20000010041 */
[----:B------:R-:W-:Y:S01]  /*0ac0*/  SHF.L.U32 R71, R71, 0x10, RZ ;  /* 0x0000001047477819 */ /* 0x000fe200000006ff */
[----:B------:R-:W-:Y:S01]  /*0ad0*/  FADD.FTZ R49, R49, R87 ;  /* 0x0000005731317221 */ /* 0x000fe20000010000 */
[-C--:B------:R-:W-:Y:S01]  /*0ae0*/  FFMA.FTZ R29, R88, R87.reuse, R29 ;  /* 0x00000057581d7223 */ /* 0x080fe2000001001d */
[----:B------:R-:W-:Y:S01]  /*0af0*/  FMUL.FTZ R87, R6, R87 ;  /* 0x0000005706577220 */ /* 0x000fe20000410000 */
[----:B------:R-:W-:Y:S01]  /*0b00*/  FADD.FTZ R68, R67, R80 ;  /* 0x0000005043447221 */ /* 0x000fe20000010000 */
[----:B------:R-:W-:Y:S01]  /*0b10*/  FFMA.FTZ R65, R79, R80, R66 ;  /* 0x000000504f417223 */ /* 0x000fe20000010042 */
[----:B------:R-:W-:Y:S01]  /*0b20*/  FMUL.FTZ R82, R13, R71 ;  /* 0x000000470d527220 */ /* 0x000fe20000410000 */
[----:B------:R-:W-:Y:S01]  /*0b30*/  FADD.FTZ R69, -R109, R90 ;  /* 0x0000005a6d457221 */ /* 0x000fe20000010100 */
[----:B------:R-:W-:Y:S01]  /*0b40*/  FADD.FTZ R67, R68, R87 ;  /* 0x0000005744437221 */ /* 0x000fe20000010000 */
[----:B------:R-:W-:Y:S01]  /*0b50*/  FFMA.FTZ R66, R88, R87, R65 ;  /* 0x0000005758427223 */ /* 0x000fe20000010041 */
[----:B------:R-:W-:Y:S01]  /*0b60*/  FMUL.FTZ R89, R5, R64 ;  /* 0x0000004005597220 */ /* 0x000fe20000410000 */
[----:B------:R-:W-:Y:S01]  /*0b70*/  FMUL.FTZ R90, R74, R69 ;  /* 0x000000454a5a7220 */ /* 0x000fe20000410000 */
[----:B------:R-:W-:Y:S01]  /*0b80*/  FADD.FTZ R68, R67, R82 ;  /* 0x0000005243447221 */ /* 0x000fe20000010000 */
[C---:B------:R-:W-:Y:S01]  /*0b90*/  FFMA.FTZ R66, R81.reuse, R82, R66 ;  /* 0x0000005251427223 */ /* 0x040fe20000010042 */
[----:B------:R-:W-:Y:S01]  /*0ba0*/  FADD.FTZ R50, R50, R71 ;  /* 0x0000004732327221 */ /* 0x000fe20000010000 */
[----:B------:R-:W-:Y:S01]  /*0bb0*/  FFMA.FTZ R30, R81, R71, R30 ;  /* 0x00000047511e7223 */ /* 0x000fe2000001001e */
[----:B------:R-:W-:Y:S01]  /*0bc0*/  FADD.FTZ R47, R47, R70 ;  /* 0x000000462f2f7221 */ /* 0x000fe20000010000 */
[----:B------:R-:W-:Y:S01]  /*0bd0*/  FFMA.FTZ R27, R86, R70, R27 ;  /* 0x00000046561b7223 */ /* 0x000fe2000001001b */
[----:B------:R-:W-:Y:S01]  /*0be0*/  FADD.FTZ R51, R51, R64 ;  /* 0x0000004033337221 */ /* 0x000fe20000010000 */
[----:B------:R-:W-:Y:S01]  /*0bf0*/  FFMA.FTZ R31, R90, R64, R31 ;  /* 0x000000405a1f7223 */ /* 0x000fe2000001001f */
[----:B------:R-:W-:Y:S01]  /*0c00*/  FADD.FTZ R111, R68, R89 ;  /* 0x00000059446f7221 */ /* 0x000fe20000010000 */
[----:B------:R-:W-:-:S07]  /*0c10*/  FFMA.FTZ R110, R90, R89, R66 ;  /* 0x000000595a6e7223 */ /* 0x000fce0000010042 */
.L_x_2:
[----:B------:R-:W-:Y:S05]  /*0c20*/  BSYNC B0 ;  /* 0x0000000000007941 */ /* 0x000fea0003800000 */
.L_x_1:
[----:B------:R-:W-:Y:S04]  /*0c30*/  BSSY B0, `(.L_x_3) ;  /* 0x000005d000007945 */ /* 0x000fe80003800000 */
[----:B------:R-:W-:Y:S05]  /*0c40*/  @!P5 BRA `(.L_x_4) ;  /* 0x00000004006cd947 */ /* 0x000fea0003800000 */
        /* <DEDUP_REMOVED lines=11> */
[C---:B--2---:R-:W-:Y:S02]  /*0d00*/  PRMT R75, R64.reuse, 0x7632, R75 ;  /* 0x00007632404b7816 */ /* 0x044fe4000000004b */
[----:B------:R-:W-:Y:S02]  /*0d10*/  SHF.L.U32 R96, R64, 0x10, RZ ;  /* 0x0000001040607819 */ /* 0x000fe400000006ff */
[----:B------:R-:W-:Y:S02]  /*0d20*/  PRMT R97, R67, 0x7632, R97 ;  /* 0x0000763243617816 */ /* 0x000fe40000000061 */
[C---:B------:R-:W-:Y:S02]  /*0d30*/  PRMT R91, R65.reuse, 0x7632, R91 ;  /* 0x00007632415b7816 */ /* 0x040fe4000000005b */
[----:B------:R-:W-:Y:S02]  /*0d40*/  SHF.L.U32 R98, R65, 0x10, RZ ;  /* 0x0000001041627819 */ /* 0x000fe400000006ff */
[----:B------:R-:W-:-:S02]  /*0d50*/  SHF.L.U32 R64, R75, 0x10, RZ ;  /* 0x000000104b407819 */ /* 0x000fc400000006ff */
[C---:B------:R-:W-:Y:S01]  /*0d60*/  PRMT R65, R66.reuse, 0x7632, R65 ;  /* 0x0000763242417816 */ /* 0x040fe20000000041 */
[----:B0-----:R-:W-:Y:S01]  /*0d70*/  FADD.FTZ R93, -R109, R98 ;  /* 0x000000626d5d7221 */ /* 0x001fe20000010100 */
[----:B------:R-:W-:Y:S01]  /*0d80*/  SHF.L.U32 R102, R67, 0x10, RZ ;  /* 0x0000001043667819 */ /* 0x000fe200000006ff */
[----:B------:R-:W-:Y:S01]  /*0d90*/  FADD.FTZ R67, -R109, R96 ;  /* 0x000000606d437221 */ /* 0x000fe20000010100 */
[----:B------:R-:W-:Y:S01]  /*0da0*/  SHF.L.U32 R100, R66, 0x10, RZ ;  /* 0x0000001042647819 */ /* 0x000fe200000006ff */
[----:B------:R-:W-:Y:S01]  /*0db0*/  IMAD.U32 R96, R97, 0x10000, RZ ;  /* 0x0001000061607824 */ /* 0x000fe200078e00ff */
[----:B------:R-:W-:Y:S01]  /*0dc0*/  SHF.L.U32 R66, R91, 0x10, RZ ;  /* 0x000000105b427819 */ /* 0x000fe200000006ff */
[--C-:B------:R-:W-:Y:S01]  /*0dd0*/  FADD.FTZ R97, -R109, R64.reuse ;  /* 0x000000406d617221 */ /* 0x100fe20000010100 */
[----:B------:R-:W-:Y:S01]  /*0de0*/  SHF.L.U32 R92, R65, 0x10, RZ ;  /* 0x00000010415c7819 */ /* 0x000fe200000006ff */
[----:B-----5:R-:W-:Y:S01]  /*0df0*/  FMUL.FTZ R75, R74, R67 ;  /* 0x000000434a4b7220 */ /* 0x020fe20000410000 */
[C---:B---3--:R-:W-:Y:S01]  /*0e00*/  PRMT R64, R68.reuse, 0x7632, R64 ;  /* 0x0000763244407816 */ /* 0x048fe20000000040 */
[C---:B------:R-:W-:Y:S01]  /*0e10*/  FADD.FTZ R99, -R109.reuse, R66 ;  /* 0x000000426d637221 */ /* 0x040fe20000010100 */
[----:B------:R-:W-:Y:S01]  /*0e20*/  SHF.L.U32 R91, R68, 0x10, RZ ;  /* 0x00000010445b7819 */ /* 0x000fe200000006ff */
[C---:B------:R-:W-:Y:S01]  /*0e30*/  FADD.FTZ R103, -R109.reuse, R100 ;  /* 0x000000646d677221 */ /* 0x040fe20000010100 */
[----:B------:R-:W-:Y:S01]  /*0e40*/  FADD.FTZ R65, -R109, R92 ;  /* 0x0000005c6d417221 */ /* 0x000fe20000010100 */
[C---:B------:R-:W-:Y:S01]  /*0e50*/  PRMT R66, R69.reuse, 0x7632, R66 ;  /* 0x0000763245427816 */ /* 0x040fe20000000042 */
[----:B------:R-:W-:Y:S01]  /*0e60*/  FMUL.FTZ R100, R74, R97 ;  /* 0x000000614a647220 */ /* 0x000fe20000410000 */
[----:B------:R-:W-:Y:S01]  /*0e70*/  SHF.L.U32 R67, R64, 0x10, RZ ;  /* 0x0000001040437819 */ /* 0x000fe200000006ff */
[-C--:B------:R-:W-:Y:S01]  /*0e80*/  FMUL.FTZ R92, R12, R91.reuse ;  /* 0x0000005b0c5c7220 */ /* 0x080fe20000410000 */
[----:B------:R-:W-:Y:S01]  /*0e90*/  SHF.L.U32 R69, R69, 0x10, RZ ;  /* 0x0000001045457819 */ /* 0x000fe200000006ff */
[----:B------:R-:W-:Y:S01]  /*0ea0*/  FADD.FTZ R32, R32, R91 ;  /* 0x0000005b20207221 */ /* 0x000fe20000010000 */
[----:B------:R-:W-:Y:S01]  /*0eb0*/  FFMA.FTZ R52, R75, R91, R52 ;  /* 0x0000005b4b347223 */ /* 0x000fe20000010034 */
[----:B------:R-:W-:Y:S01]  /*0ec0*/  FMUL.FTZ R91, R74, R93 ;  /* 0x0000005d4a5b7220 */ /* 0x000fe20000410000 */
[----:B------:R-:W-:Y:S01]  /*0ed0*/  SHF.L.U32 R68, R66, 0x10, RZ ;  /* 0x0000001042447819 */ /* 0x000fe200000006ff */
[----:B------:R-:W-:Y:S01]  /*0ee0*/  FADD.FTZ R66, R111, R92 ;  /* 0x0000005c6f427221 */ /* 0x000fe20000010000 */
[----:B------:R-:W-:Y:S01]  /*0ef0*/  FADD.FTZ R33, R33, R67 ;  /* 0x0000004321217221 */ /* 0x000fe20000010000 */
[-C--:B------:R-:W-:Y:S01]  /*0f00*/  FFMA.FTZ R53, R100, R67.reuse, R53 ;  /* 0x0000004364357223 */ /* 0x080fe20000010035 */
[----:B------:R-:W-:Y:S01]  /*0f10*/  FMUL.FTZ R97, R4, R67 ;  /* 0x0000004304617220 */ /* 0x000fe20000410000 */
[----:B------:R-:W-:Y:S01]  /*0f20*/  FADD.FTZ R101, -R109, R102 ;  /* 0x000000666d657221 */ /* 0x000fe20000010100 */
[----:B------:R-:W-:Y:S01]  /*0f30*/  FFMA.FTZ R67, R75, R92, R110 ;  /* 0x0000005c4b437223 */ /* 0x000fe2000001006e */
[----:B------:R-:W-:Y:S01]  /*0f40*/  FADD.FTZ R109, -R109, R96 ;  /* 0x000000606d6d7221 */ /* 0x000fe20000010100 */
[----:B------:R-:W-:Y:S01]  /*0f50*/  FADD.FTZ R34, R34, R69 ;  /* 0x0000004522227221 */ /* 0x000fe20000010000 */
[-C--:B------:R-:W-:Y:S01]  /*0f60*/  FFMA.FTZ R54, R91, R69.reuse, R54 ;  /* 0x000000455b367223 */ /* 0x080fe20000010036 */
[----:B------:R-:W-:Y:S01]  /*0f70*/  FMUL.FTZ R96, R11, R69 ;  /* 0x000000450b607220 */ /* 0x000fe20000410000 */
[----:B------:R-:W-:Y:S01]  /*0f80*/  FMUL.FTZ R102, R74, R99 ;  /* 0x000000634a667220 */ /* 0x000fe20000410000 */
[----:B------:R-:W-:Y:S01]  /*0f90*/  FADD.FTZ R69, R66, R97 ;  /* 0x0000006142457221 */ /* 0x000fe20000010000 */
[----:B------:R-:W-:Y:S01]  /*0fa0*/  FFMA.FTZ R66, R100, R97, R67 ;  /* 0x0000006164427223 */ /* 0x000fe20000010043 */
[C---:B------:R-:W-:Y:S01]  /*0fb0*/  PRMT R98, R70.reuse, 0x7632, R98 ;  /* 0x0000763246627816 */ /* 0x040fe20000000062 */
[----:B------:R-:W-:Y:S01]  /*0fc0*/  FADD.FTZ R35, R35, R68 ;  /* 0x0000004423237221 */ /* 0x000fe20000010000 */
[----:B------:R-:W-:Y:S01]  /*0fd0*/  SHF.L.U32 R105, R70, 0x10, RZ ;  /* 0x0000001046697819 */ /* 0x000fe200000006ff */
[-C--:B------:R-:W-:Y:S01]  /*0fe0*/  FFMA.FTZ R55, R102, R68.reuse, R55 ;  /* 0x0000004466377223 */ /* 0x080fe20000010037 */
[----:B------:R-:W-:Y:S01]  /*0ff0*/  FMUL.FTZ R99, R3, R68 ;  /* 0x0000004403637220 */ /* 0x000fe20000410000 */
[----:B------:R-:W-:Y:S01]  /*1000*/  FADD.FTZ R68, R69, R96 ;  /* 0x0000006045447221 */ /* 0x000fe20000010000 */
[----:B------:R-:W-:Y:S01]  /*1010*/  FFMA.FTZ R67, R91, R96, R66 ;  /* 0x000000605b437223 */ /* 0x000fe20000010042 */
[----:B------:R-:W-:Y:S01]  /*1020*/  FMUL.FTZ R93, R74, R103 ;  /* 0x000000674a5d7220 */ /* 0x000fe20000410000 */
[----:B------:R-:W-:Y:S01]  /*1030*/  SHF.L.U32 R103, R98, 0x10, RZ ;  /* 0x0000001062677819 */ /* 0x000fe200000006ff */
[----:B------:R-:W-:Y:S01]  /*1040*/  FMUL.FTZ R104, R74, R65 ;  /* 0x000000414a687220 */ /* 0x000fe20000410000 */
[----:B------:R-:W-:Y:S01]  /*1050*/  FMUL.FTZ R98, R10, R105 ;  /* 0x000000690a627220 */ /* 0x000fe20000410000 */
[----:B------:R-:W-:Y:S01]  /*1060*/  FADD.FTZ R65, R68, R99 ;  /* 0x0000006344417221 */ /* 0x000fe20000010000 */
[----:B------:R-:W-:Y:S01]  /*1070*/  FFMA.FTZ R66, R102, R99, R67 ;  /* 0x0000006366427223 */ /* 0x000fe20000010043 */
[----:B------:R-:W-:Y:S01]  /*1080*/  PRMT R70, R71, 0x7632, R70 ;  /* 0x0000763247467816 */ /* 0x000fe20000000046 */
[----:B------:R-:W-:Y:S01]  /*1090*/  FADD.FTZ R37, R37, R103 ;  /* 0x0000006725257221 */ /* 0x000fe20000010000 */
[----:B------:R-:W-:Y:S01]  /*10a0*/  SHF.L.U32 R71, R71, 0x10, RZ ;  /* 0x0000001047477819 */ /* 0x000fe200000006ff */
[-C--:B------:R-:W-:Y:S01]  /*10b0*/  FFMA.FTZ R57, R104, R103.reuse, R57 ;  /* 0x0000006768397223 */ /* 0x080fe20000010039 */
[----:B------:R-:W-:Y:S01]  /*10c0*/  FADD.FTZ R68, R65, R98 ;  /* 0x0000006241447221 */ /* 0x000fe20000010000 */
[----:B------:R-:W-:Y:S01]  /*10d0*/  FMUL.FTZ R103, R2, R103 ;  /* 0x0000006702677220 */ /* 0x000fe20000410000 */
[----:B------:R-:W-:Y:S01]  /*10e0*/  FFMA.FTZ R65, R93, R98, R66 ;  /* 0x000000625d417223 */ /* 0x000fe20000010042 */
[----:B------:R-:W-:Y:S01]  /*10f0*/  SHF.L.U32 R64, R70, 0x10, RZ ;  /* 0x0000001046407819 */ /* 0x000fe200000006ff */
[----:B------:R-:W-:Y:S01]  /*1100*/  FMUL.FTZ R101, R74, R101 ;  /* 0x000000654a657220 */ /* 0x000fe20000410000 */
[----:B------:R-:W-:Y:S01]  /*1110*/  FMUL.FTZ R106, R9, R71 ;  /* 0x00000047096a7220 */ /* 0x000fe20000410000 */
[----:B------:R-:W-:Y:S01]  /*1120*/  FADD.FTZ R67, R68, R103 ;  /* 0x0000006744437221 */ /* 0x000fe20000010000 */
[----:B------:R-:W-:Y:S01]  /*1130*/  FFMA.FTZ R66, R104, R103, R65 ;  /* 0x0000006768427223 */ /* 0x000fe20000010041 */
        /* <DEDUP_REMOVED lines=11> */
[----:B------:R-:W-:-:S07]  /*11f0*/  FFMA.FTZ R110, R108, R105, R66 ;  /* 0x000000696c6e7223 */ /* 0x000fce0000010042 */
.L_x_4:
[----:B------:R-:W-:Y:S05]  /*1200*/  BSYNC B0 ;  /* 0x0000000000007941 */ /* 0x000fea0003800000 */
.L_x_3:
[----:B------:R-:W-:Y:S01]  /*1210*/  HFMA2.MMA R109, -RZ, RZ, 1.875, 0 ;  /* 0x3f800000ff6d7435 */ /* 0x000fe200000001ff */
[----:B------:R-:W-:Y:S01]  /*1220*/  UMOV UR6, 0xffffffff ;  /* 0xffffffff00067882 */ /* 0x000fe20000000000 */
[----:B------:R-:W-:Y:S02]  /*1230*/  LOP3.LUT R64, R95, 0x7fffffc, RZ, 0xc0, !PT ;  /* 0x07fffffc5f407812 */ /* 0x000fe400078ec0ff */
[----:B------:R-:W-:Y:S02]  /*1240*/  LOP3.LUT P1, RZ, R18, 0x1f, RZ, 0xc0, !PT ;  /* 0x0000001f12ff7812 */ /* 0x000fe4000782c0ff */
[----:B-----5:R-:W-:Y:S02]  /*1250*/  @P0 SHF.L.U32 R109, R94, 0x10, RZ ;  /* 0x000000105e6d0819 */ /* 0x020fe400000006ff */
[----:B------:R-:W-:Y:S01]  /*1260*/  @!P6 IADD3 R64, R64, 0x4, RZ ;  /* 0x000000044040e810 */ /* 0x000fe20007ffe0ff */
[----:B------:R-:W-:Y:S08]  /*1270*/  BRA.DIV UR6, `(.L_x_5) ;  /* 0x0000000e06e07947 */ /* 0x000ff0000b800000 */
[----:B------:R-:W0:Y:S04]  /*1280*/  SHFL.DOWN PT, R66, R111, 0x10, 0x1f ;  /* 0x0a001f006f427f89 */ /* 0x000e2800000e0000 */
[----:B------:R-:W1:Y:S01]  /*1290*/  SHFL.DOWN PT, R65, R110, 0x10, 0x1f ;  /* 0x0a001f006e417f89 */ /* 0x000e6200000e0000 */
[----:B0-----:R-:W-:Y:S01]  /*12a0*/  FADD.FTZ R66, R66, R111 ;  /* 0x0000006f42427221 */ /* 0x001fe20000010000 */
[----:B-1----:R-:W-:-:S04]  /*12b0*/  FADD.FTZ R65, R65, R110 ;  /* 0x0000006e41417221 */ /* 0x002fc80000010000 */
        /* <DEDUP_REMOVED lines=12> */
[----:B------:R0:W1:Y:S04]  /*1380*/  SHFL.DOWN PT, R94, R71, 0x1, 0x1f ;  /* 0x08201f00475e7f89 */ /* 0x00006800000e0000 */
[----:B------:R0:W2:Y:S02]  /*1390*/  SHFL.DOWN PT, R65, R66, 0x1, 0x1f ;  /* 0x08201f0042417f89 */ /* 0x0000a400000e0000 */
.L_x_23:
[----:B------:R-:W3:Y:S01]  /*13a0*/  S2R R68, SR_CgaCtaId ;  /* 0x0000000000447919 */ /* 0x000ee20000008800 */
[----:B------:R-:W-:Y:S01]  /*13b0*/  @!P1 LOP3.LUT R95, R95, 0x3, RZ, 0xc0, !PT ;  /* 0x000000035f5f9812 */ /* 0x000fe200078ec0ff */
[----:B-1----:R-:W-:Y:S01]  /*13c0*/  FADD.FTZ R94, R71, R94 ;  /* 0x0000005e475e7221 */ /* 0x002fe20000010000 */
[----:B------:R-:W-:Y:S01]  /*13d0*/  MOV R67, 0x400 ;  /* 0x0000040000437802 */ /* 0x000fe20000000f00 */
[----:B------:R-:W-:Y:S05]  /*13e0*/  WARPSYNC.ALL ;  /* 0x0000000000007948 */ /* 0x000fea0003800000 */
[----:B------:R-:W-:Y:S01]  /*13f0*/  @!P1 IMAD.IADD R95, R64, 0x1, R95 ;  /* 0x00000001405f9824 */ /* 0x000fe200078e025f */
[----:B------:R-:W-:Y:S01]  /*1400*/  BSSY B0, `(.L_x_6) ;  /* 0x000006a000007945 */ /* 0x000fe20003800000 */
[----:B---3--:R-:W-:-:S04]  /*1410*/  LEA R67, R68, R67, 0x18 ;  /* 0x0000004344437211 */ /* 0x008fc800078ec0ff */
[-C--:B------:R-:W-:Y:S01]  /*1420*/  @!P1 LEA R110, R95, R67.reuse, 0x3 ;  /* 0x000000435f6e9211 */ /* 0x080fe200078e18ff */
[----:B--2---:R-:W-:Y:S01]  /*1430*/  FADD.FTZ R95, R66, R65 ;  /* 0x00000041425f7221 */ /* 0x004fe20000010000 */
[----:B------:R-:W-:-:S04]  /*1440*/  LEA R111, R64, R67, 0x3 ;  /* 0x00000043406f7211 */ /* 0x000fc800078e18ff */
[----:B------:R-:W-:Y:S01]  /*1450*/  @!P1 STS.64 [R110+0x2000], R94 ;  /* 0x0020005e6e009388 */ /* 0x000fe20000000a00 */
[----:B------:R-:W-:Y:S06]  /*1460*/  BAR.SYNC.DEFER_BLOCKING 0x0 ;  /* 0x0000000000007b1d */ /* 0x000fec0000010000 */
[----:B0-----:R-:W0:Y:S04]  /*1470*/  LDS.128 R64, [R111+0x2000] ;  /* 0x002000006f407984 */ /* 0x001e280000000c00 */
[----:B------:R-:W1:Y:S01]  /*1480*/  LDS.128 R68, [R111+0x2010] ;  /* 0x002010006f447984 */ /* 0x000e620000000c00 */
[----:B0-----:R-:W-:Y:S01]  /*1490*/  FADD.FTZ R113, RZ, R64 ;  /* 0x00000040ff717221 */ /* 0x001fe20000010000 */
[----:B------:R-:W-:-:S03]  /*14a0*/  FADD.FTZ R64, RZ, R65 ;  /* 0x00000041ff407221 */ /* 0x000fc60000010000 */
[----:B------:R-:W-:Y:S01]  /*14b0*/  FADD.FTZ R113, R66, R113 ;  /* 0x0000007142717221 */ /* 0x000fe20000010000 */
[----:B------:R-:W-:-:S03]  /*14c0*/  FADD.FTZ R64, R67, R64 ;  /* 0x0000004043407221 */ /* 0x000fc60000010000 */
[----:B-1----:R-:W-:Y:S01]  /*14d0*/  FADD.FTZ R113, R113, R68 ;  /* 0x0000004471717221 */ /* 0x002fe20000010000 */
[----:B------:R-:W-:-:S03]  /*14e0*/  FADD.FTZ R64, R64, R69 ;  /* 0x0000004540407221 */ /* 0x000fc60000010000 */
[----:B------:R-:W-:Y:S01]  /*14f0*/  FADD.FTZ R70, R70, R113 ;  /* 0x0000007146467221 */ /* 0x000fe20000010000 */
[----:B------:R-:W-:-:S03]  /*1500*/  FADD.FTZ R64, R71, R64 ;  /* 0x0000004047407221 */ /* 0x000fc60000010000 */
[----:B------:R-:W-:Y:S01]  /*1510*/  FMUL.FTZ R70, R70, UR9 ;  /* 0x0000000946467c20 */ /* 0x000fe20008410000 */
[----:B------:R-:W-:-:S04]  /*1520*/  FMUL.FTZ R94, R64, UR9 ;  /* 0x00000009405e7c20 */ /* 0x000fc80008410000 */
[----:B------:R-:W-:Y:S01]  /*1530*/  FSEL R95, R70, RZ, !P2 ;  /* 0x000000ff465f7208 */ /* 0x000fe20005000000 */
[----:B------:R-:W-:Y:S06]  /*1540*/  @!P4 BRA `(.L_x_7) ;  /* 0x000000040054c947 */ /* 0x000fec0003800000 */
[----:B------:R-:W-:Y:S01]  /*1550*/  ISETP.NE.U32.AND P2, PT, RZ, UR10, PT ;  /* 0x0000000aff007c0c */ /* 0x000fe2000bf45070 */
[-CC-:B------:R-:W-:Y:S01]  /*1560*/  FFMA.FTZ R65, R79, R94.reuse, R95.reuse ;  /* 0x0000005e4f417223 */ /* 0x180fe2000001005f */
[-CC-:B------:R-:W-:Y:S01]  /*1570*/  FFMA.FTZ R64, R88, R94.reuse, R95.reuse ;  /* 0x0000005e58407223 */ /* 0x180fe2000001005f */
[----:B------:R-:W-:Y:S01]  /*1580*/  ISETP.NE.U32.AND P1, PT, RZ, UR14, PT ;  /* 0x0000000eff007c0c */ /* 0x000fe2000bf25070 */
[-C--:B------:R-:W-:Y:S01]  /*1590*/  FFMA.FTZ R114, R86, R94.reuse, R95 ;  /* 0x0000005e56727223 */ /* 0x080fe2000001005f */
[----:B------:R-:W-:Y:S01]  /*15a0*/  ISETP.NE.AND.EX P2, PT, RZ, UR11, PT, P2 ;  /* 0x0000000bff007c0c */ /* 0x000fe2000bf45320 */
[----:B------:R-:W-:Y:S01]  /*15b0*/  FADD.FTZ R65, R80, -R65 ;  /* 0x8000004150417221 */ /* 0x000fe20000010000 */
[-CC-:B------:R-:W-:Y:S01]  /*15c0*/  FFMA.FTZ R70, R84, R94.reuse, R95.reuse ;  /* 0x0000005e54467223 */ /* 0x180fe2000001005f */
[----:B------:R-:W-:Y:S01]  /*15d0*/  ISETP.NE.AND.EX P1, PT, RZ, UR15, PT, P1 ;  /* 0x0000000fff007c0c */ /* 0x000fe2000bf25310 */
[-CC-:B------:R-:W-:Y:S01]  /*15e0*/  FFMA.FTZ R116, R90, R94.reuse, R95.reuse ;  /* 0x0000005e5a747223 */ /* 0x180fe2000001005f */
[----:B------:R-:W-:Y:S01]  /*15f0*/  FMUL.FTZ R66, R74, R65 ;  /* 0x000000414a427220 */ /* 0x000fe20000410000 */
[-CC-:B------:R-:W-:Y:S01]  /*1600*/  FFMA.FTZ R65, R107, R94.reuse, R95.reuse ;  /* 0x0000005e6b417223 */ /* 0x180fe2000001005f */
[----:B------:R-:W-:Y:S01]  /*1610*/  ISETP.NE.U32.AND P3, PT, RZ, UR14, PT ;  /* 0x0000000eff007c0c */ /* 0x000fe2000bf65070 */
[----:B------:R-:W-:-:S02]  /*1620*/  FFMA.FTZ R67, R77, R94, R95 ;  /* 0x0000005e4d437223 */ /* 0x000fc4000001005f */
[----:B------:R-:W-:Y:S01]  /*1630*/  FADD.FTZ R65, R76, -R65 ;  /* 0x800000414c417221 */ /* 0x000fe20000010000 */
[----:B------:R-:W-:Y:S01]  /*1640*/  ISETP.NE.AND.EX P3, PT, RZ, UR15, PT, P3 ;  /* 0x0000000fff007c0c */ /* 0x000fe2000bf65330 */
[----:B------:R-:W-:Y:S01]  /*1650*/  FADD.FTZ R67, R78, -R67 ;  /* 0x800000434e437221 */ /* 0x000fe20000010000 */
[----:B------:R-:W-:Y:S01]  /*1660*/  @P2 SHF.L.U32 R69, R62, 0x10, RZ ;  /* 0x000000103e452819 */ /* 0x000fe200000006ff */
[----:B------:R-:W-:Y:S01]  /*1670*/  FMUL.FTZ R112, R74, R65 ;  /* 0x000000414a707220 */ /* 0x000fe20000410000 */
[----:B------:R-:W-:Y:S02]  /*1680*/  @P2 PRMT R68, R62, 0x7632, R68 ;  /* 0x000076323e442816 */ /* 0x000fe40000000044 */
[----:B------:R-:W-:Y:S01]  /*1690*/  @P2 SHF.L.U32 R65, R60, 0x10, RZ ;  /* 0x000000103c412819 */ /* 0x000fe200000006ff */
[----:B------:R-:W-:Y:S01]  /*16a0*/  @P2 FADD.FTZ R66, R66, R69 ;  /* 0x0000004542422221 */ /* 0x000fe20000010000 */
[----:B------:R-:W-:Y:S01]  /*16b0*/  FFMA.FTZ R69, R81, R94, R95 ;  /* 0x0000005e51457223 */ /* 0x000fe2000001005f */
[----:B------:R-:W-:-:S02]  /*16c0*/  @P2 SHF.L.U32 R111, R63, 0x10, RZ ;  /* 0x000000103f6f2819 */ /* 0x000fc400000006ff */
[----:B------:R-:W-:Y:S01]  /*16d0*/  @P2 FADD.FTZ R112, R112, R65 ;  /* 0x0000004170702221 */ /* 0x000fe20000010000 */
[----:B------:R-:W-:Y:S01]  /*16e0*/  FADD.FTZ R71, R82, -R69 ;  /* 0x8000004552477221 */ /* 0x000fe20000010000 */
[----:B------:R-:W-:Y:S01]  /*16f0*/  FADD.FTZ R69, R87, -R64 ;  /* 0x8000004057457221 */ /* 0x000fe20000010000 */
[--C-:B------:R-:W-:Y:S01]  /*1700*/  FADD.FTZ R65, R83, -R70.reuse ;  /* 0x8000004653417221 */ /* 0x100fe20000010000 */
[----:B------:R-:W-:Y:S01]  /*1710*/  @P2 PRMT R70, R61, 0x7632, R70 ;  /* 0x000076323d462816 */ /* 0x000fe20000000046 */
[----:B------:R-:W-:Y:S01]  /*1720*/  FMUL.FTZ R110, R74, R71 ;  /* 0x000000474a6e7220 */ /* 0x000fe20000410000 */
[----:B------:R-:W-:Y:S01]  /*1730*/  @P2 SHF.L.U32 R71, R68, 0x10, RZ ;  /* 0x0000001044472819 */ /* 0x000fe200000006ff */
[----:B------:R-:W-:Y:S01]  /*1740*/  FMUL.FTZ R68, R74, R69 ;  /* 0x000000454a447220 */ /* 0x000fe20000410000 */
[----:B------:R-:W-:Y:S01]  /*1750*/  FADD.FTZ R69, R85, -R114 ;  /* 0x8000007255457221 */ /* 0x000fe20000010000 */
[--C-:B------:R-:W-:Y:S01]  /*1760*/  @P2 FADD.FTZ R110, R110, R111.reuse ;  /* 0x0000006f6e6e2221 */ /* 0x100fe20000010000 */
[----:B------:R-:W-:Y:S01]  /*1770*/  @P2 PRMT R111, R63, 0x7632, R111 ;  /* 0x000076323f6f2816 */ /* 0x000fe2000000006f */
[----:B------:R-:W-:Y:S01]  /*1780*/  @P2 FADD.FTZ R68, R68, R71 ;  /* 0x0000004744442221 */ /* 0x000fe20000010000 */
[----:B------:R-:W-:Y:S01]  /*1790*/  FMUL.FTZ R114, R74, R69 ;  /* 0x000000454a727220 */ /* 0x000fe20000410000 */
[----:B------:R-:W-:Y:S01]  /*17a0*/  @P2 SHF.L.U32 R69, R70, 0x10, RZ ;  /* 0x0000001046452819 */ /* 0x000fe200000006ff */
[----:B------:R-:W-:Y:S01]  /*17b0*/  FADD.FTZ R71, R89, -R116 ;  /* 0x8000007459477221 */ /* 0x000fe20000010000 */
[----:B------:R-:W-:Y:S01]  /*17c0*/  @P2 SHF.L.U32 R111, R111, 0x10, RZ ;  /* 0x000000106f6f2819 */ /* 0x000fe200000006ff */
[----:B------:R-:W-:Y:S01]  /*17d0*/  FMUL.FTZ R64, R74, R67 ;  /* 0x000000434a407220 */ /* 0x000fe20000410000 */
[----:B------:R-:W-:Y:S01]  /*17e0*/  @P2 SHF.L.U32 R67, R61, 0x10, RZ ;  /* 0x000000103d432819 */ /* 0x000fe200000006ff */
[----:B------:R-:W-:Y:S01]  /*17f0*/  @P2 FADD.FTZ R114, R114, R69 ;  /* 0x0000004572722221 */ /* 0x000fe20000010000 */
[----:B------:R-:W-:Y:S01]  /*1800*/  FMUL.FTZ R118, R74, R71 ;  /* 0x000000474a767220 */ /* 0x000fe20000410000 */
[----:B------:R-:W-:Y:S01]  /*1810*/  @P1 F2FP.BF16.F32.PACK_AB R69, RZ, R66 ;  /* 0x00000042ff45123e */ /* 0x000fe200000010ff */
[----:B------:R-:W0:Y:S01]  /*1820*/  @P3 LDC.64 R70, c[0x0][0x308] ;  /* 0x0000c200ff463b82 */ /* 0x000e220000000a00 */
[----:B------:R-:W-:Y:S01]  /*1830*/  FMUL.FTZ R115, R68, R109 ;  /* 0x0000006d44737220 */ /* 0x000fe20000410000 */
[----:B------:R-:W-:Y:S01]  /*1840*/  @P2 FADD.FTZ R118, R118, R111 ;  /* 0x0000006f76762221 */ /* 0x000fe20000010000 */
[----:B------:R-:W-:Y:S01]  /*1850*/  @P1 PRMT R42, R69, 0x7610, R42 ;  /* 0x00007610452a1816 */ /* 0x000fe2000000002a */
[--C-:B------:R-:W-:Y:S01]  /*1860*/  @P2 FADD.FTZ R64, R64, R67.reuse ;  /* 0x0000004340402221 */ /* 0x100fe20000010000 */
[----:B------:R-:W-:Y:S01]  /*1870*/  @P1 F2FP.BF16.F32.PACK_AB R111, RZ, R68 ;  /* 0x00000044ff6f123e */ /* 0x000fe200000010ff */
[----:B------:R-:W-:Y:S01]  /*1880*/  FMUL.FTZ R116, R74, R65 ;  /* 0x000000414a747220 */ /* 0x000fe20000410000 */
[----:B------:R-:W-:Y:S01]  /*1890*/  @P2 PRMT R67, R60, 0x7632, R67 ;  /* 0x000076323c432816 */ /* 0x000fe20000000043 */
[----:B------:R-:W1:Y:S01]  /*18a0*/  LDC.64 R68, c[0x0][0x2f8] ;  /* 0x0000be00ff447b82 */ /* 0x000e620000000a00 */
[----:B------:R-:W-:Y:S01]  /*18b0*/  @P1 F2FP.BF16.F32.PACK_AB R65, RZ, R112 ;  /* 0x00000070ff41123e */ /* 0x000fe200000010ff */
[-C--:B------:R-:W-:Y:S01]  /*18c0*/  FMUL.FTZ R66, R66, R109.reuse ;  /* 0x0000006d42427220 */ /* 0x080fe20000410000 */
[----:B------:R-:W-:Y:S01]  /*18d0*/  @P2 SHF.L.U32 R67, R67, 0x10, RZ ;  /* 0x0000001043432819 */ /* 0x000fe200000006ff */
[-C--:B------:R-:W-:Y:S01]  /*18e0*/  FMUL.FTZ R119, R118, R109.reuse ;  /* 0x0000006d76777220 */ /* 0x080fe20000410000 */
[----:B------:R-:W-:Y:S01]  /*18f0*/  @P1 F2FP.BF16.F32.PACK_AB R113, RZ, R110 ;  /* 0x0000006eff71123e */ /* 0x000fe200000010ff */
[-C--:B------:R-:W-:Y:S01]  /*1900*/  FMUL.FTZ R110, R110, R109.reuse ;  /* 0x0000006d6e6e7220 */ /* 0x080fe20000410000 */
[----:B------:R-:W-:Y:S01]  /*1910*/  @P1 PRMT R40, R65, 0x7610, R40 ;  /* 0x0000761041281816 */ /* 0x000fe20000000028 */
[----:B------:R-:W-:Y:S01]  /*1920*/  @P2 FADD.FTZ R116, R116, R67 ;  /* 0x0000004374742221 */ /* 0x000fe20000010000 */
[----:B------:R-:W-:Y:S01]  /*1930*/  @P1 F2FP.BF16.F32.PACK_AB R67, RZ, R64 ;  /* 0x00000040ff43123e */ /* 0x000fe200000010ff */
[-C--:B------:R-:W-:Y:S01]  /*1940*/  FMUL.FTZ R65, R64, R109.reuse ;  /* 0x0000006d40417220 */ /* 0x080fe20000410000 */
[----:B------:R-:W-:Y:S01]  /*1950*/  @P1 PRMT R43, R113, 0x7610, R43 ;  /* 0x00007610712b1816 */ /* 0x000fe2000000002b */
[-C--:B------:R-:W-:Y:S01]  /*1960*/  FMUL.FTZ R64, R112, R109.reuse ;  /* 0x0000006d70407220 */ /* 0x080fe20000410000 */
[----:B------:R-:W-:Y:S01]  /*1970*/  @P1 PRMT R41, R67, 0x7610, R41 ;  /* 0x0000761043291816 */ /* 0x000fe20000000029 */
[----:B------:R-:W-:Y:S01]  /*1980*/  FMUL.FTZ R67, R116, R109 ;  /* 0x0000006d74437220 */ /* 0x000fe20000410000 */
[----:B------:R-:W-:Y:S01]  /*1990*/  F2FP.BF16.F32.PACK_AB R66, R115, R66 ;  /* 0x000000427342723e */ /* 0x000fe200000010ff */
[----:B0-----:R-:W-:Y:S01]  /*19a0*/  @P3 IMAD.WIDE.U32 R70, R73, 0x10, R70 ;  /* 0x0000001049463825 */ /* 0x001fe200078e0046 */
[----:B------:R-:W-:-:S03]  /*19b0*/  @P1 F2FP.BF16.F32.PACK_AB R113, RZ, R114 ;  /* 0x00000072ff71123e */ /* 0x000fc600000010ff */
[----:B------:R-:W-:Y:S01]  /*19c0*/  FMUL.FTZ R114, R114, R109 ;  /* 0x0000006d72727220 */ /* 0x000fe20000410000 */
[----:B------:R-:W-:Y:S02]  /*19d0*/  @P1 F2FP.BF16.F32.PACK_AB R117, RZ, R116 ;  /* 0x00000074ff75123e */ /* 0x000fe400000010ff */
[----:B------:R-:W-:Y:S02]  /*19e0*/  @P1 F2FP.BF16.F32.PACK_AB R115, RZ, R118 ;  /* 0x00000076ff73123e */ /* 0x000fe400000010ff */
[----:B------:R-:W-:Y:S01]  /*19f0*/  F2FP.BF16.F32.PACK_AB R64, R67, R64 ;  /* 0x000000404340723e */ /* 0x000fe200000010ff */
[----:B-1----:R-:W-:Y:S01]  /*1a00*/  IMAD.WIDE.U32 R68, R73, 0x10, R68 ;  /* 0x0000001049447825 */ /* 0x002fe200078e0044 */
[----:B------:R-:W-:Y:S02]  /*1a10*/  @P1 PRMT R42, R42, 0x5410, R111 ;  /* 0x000054102a2a1816 */ /* 0x000fe4000000006f */
[----:B------:R-:W-:Y:S02]  /*1a20*/  @P1 PRMT R41, R41, 0x5410, R113 ;  /* 0x0000541029291816 */ /* 0x000fe40000000071 */
[----:B------:R-:W-:-:S02]  /*1a30*/  @P1 PRMT R40, R40, 0x5410, R117 ;  /* 0x0000541028281816 */ /* 0x000fc40000000075 */
[----:B------:R-:W-:Y:S02]  /*1a40*/  @P1 PRMT R43, R43, 0x5410, R115 ;  /* 0x000054102b2b1816 */ /* 0x000fe40000000073 */
[----:B------:R-:W-:Y:S02]  /*1a50*/  F2FP.BF16.F32.PACK_AB R65, R114, R65 ;  /* 0x000000417241723e */ /* 0x000fe400000010ff */
[----:B------:R-:W-:Y:S01]  /*1a60*/  F2FP.BF16.F32.PACK_AB R67, R119, R110 ;  /* 0x0000006e7743723e */ /* 0x000fe200000010ff */
[----:B------:R0:W-:Y:S01]  /*1a70*/  @P3 STG.E.128 desc[UR4][R70.64], R40 ;  /* 0x0000002846003986 */ /* 0x0001e2000c101d04 */
[----:B------:R-:W-:-:S03]  /*1a80*/  IADD3 R73, R73, 0x80, RZ ;  /* 0x0000008049497810 */ /* 0x000fc60007ffe0ff */
[----:B------:R0:W-:Y:S04]  /*1a90*/  STG.E.128 desc[UR4][R68.64], R64 ;  /* 0x0000004044007986 */ /* 0x0001e8000c101d04 */
.L_x_7:
[----:B------:R-:W-:Y:S05]  /*1aa0*/  BSYNC B0 ;  /* 0x0000000000007941 */ /* 0x000fea0003800000 */
.L_x_6:
[----:B------:R-:W-:Y:S04]  /*1ab0*/  BSSY B0, `(.L_x_8) ;  /* 0x0000056000007945 */ /* 0x000fe80003800000 */
[----:B------:R-:W-:Y:S05]  /*1ac0*/  @!P5 BRA `(.L_x_9) ;  /* 0x000000040050d947 */ /* 0x000fea0003800000 */
[----:B------:R-:W-:Y:S01]  /*1ad0*/  ISETP.NE.U32.AND P2, PT, RZ, UR10, PT ;  /* 0x0000000aff007c0c */ /* 0x000fe2000bf45070 */
[-CC-:B0-----:R-:W-:Y:S01]  /*1ae0*/  FFMA.FTZ R64, R100, R94.reuse, R95.reuse ;  /* 0x0000005e64407223 */ /* 0x181fe2000001005f */
[----:B------:R-:W-:Y:S01]  /*1af0*/  ISETP.NE.U32.AND P1, PT, RZ, UR14, PT ;  /* 0x0000000eff007c0c */ /* 0x000fe2000bf25070 */
[-CC-:B------:R-:W-:Y:S01]  /*1b00*/  FFMA.FTZ R69, R91, R94.reuse, R95.reuse ;  /* 0x0000005e5b457223 */ /* 0x180fe2000001005f */
[----:B------:R-:W-:Y:S01]  /*1b10*/  ISETP.NE.AND.EX P2, PT, RZ, UR11, PT, P2 ;  /* 0x0000000bff007c0c */ /* 0x000fe2000bf45320 */
[-CC-:B------:R-:W-:Y:S01]  /*1b20*/  FFMA.FTZ R66, R102, R94.reuse, R95.reuse ;  /* 0x0000005e66427223 */ /* 0x180fe2000001005f */
[----:B------:R-:W-:Y:S01]  /*1b30*/  ISETP.NE.AND.EX P1, PT, RZ, UR15, PT, P1 ;  /* 0x0000000fff007c0c */ /* 0x000fe2000bf25310 */
[-CC-:B------:R-:W-:Y:S01]  /*1b40*/  FFMA.FTZ R65, R75, R94.reuse, R95.reuse ;  /* 0x0000005e4b417223 */ /* 0x180fe2000001005f */
[-CC-:B------:R-:W-:Y:S01]  /*1b50*/  FFMA.FTZ R111, R93, R94.reuse, R95.reuse ;  /* 0x0000005e5d6f7223 */ /* 0x180fe2000001005f */
[-CC-:B------:R-:W-:Y:S01]  /*1b60*/  FFMA.FTZ R68, R104, R94.reuse, R95.reuse ;  /* 0x0000005e68447223 */ /* 0x180fe2000001005f */
[-CC-:B------:R-:W-:Y:S01]  /*1b70*/  FFMA.FTZ R113, R101, R94.reuse, R95.reuse ;  /* 0x0000005e65717223 */ /* 0x180fe2000001005f */
[----:B------:R-:W-:Y:S01]  /*1b80*/  FADD.FTZ R67, R97, -R64 ;  /* 0x8000004061437221 */ /* 0x000fe20000010000 */
[----:B------:R-:W-:Y:S01]  /*1b90*/  FFMA.FTZ R94, R108, R94, R95 ;  /* 0x0000005e6c5e7223 */ /* 0x000fe2000001005f */
[----:B------:R-:W-:Y:S01]  /*1ba0*/  FADD.FTZ R69, R96, -R69 ;  /* 0x8000004560457221 */ /* 0x000fe20000010000 */
[----:B------:R-:W-:Y:S01]  /*1bb0*/  FADD.FTZ R71, R99, -R66 ;  /* 0x8000004263477221 */ /* 0x000fe20000010000 */
[----:B------:R-:W-:Y:S01]  /*1bc0*/  FADD.FTZ R65, R92, -R65 ;  /* 0x800000415c417221 */ /* 0x000fe20000010000 */
[----:B------:R-:W-:Y:S01]  /*1bd0*/  FADD.FTZ R111, R98, -R111 ;  /* 0x8000006f626f7221 */ /* 0x000fe20000010000 */
[----:B------:R-:W-:Y:S01]  /*1be0*/  FMUL.FTZ R66, R74, R67 ;  /* 0x000000434a427220 */ /* 0x000fe20000410000 */
[----:B------:R-:W-:Y:S01]  /*1bf0*/  FADD.FTZ R115, R105, -R94 ;  /* 0x8000005e69737221 */ /* 0x000fe20000010000 */
[----:B------:R-:W-:Y:S01]  /*1c00*/  @P2 PRMT R67, R22, 0x7632, R67 ;  /* 0x0000763216432816 */ /* 0x000fe20000000043 */
[----:B------:R-:W-:Y:S01]  /*1c10*/  FADD.FTZ R95, R103, -R68 ;  /* 0x80000044675f7221 */ /* 0x000fe20000010000 */
[C---:B------:R-:W-:Y:S01]  /*1c20*/  FMUL.FTZ R64, R74.reuse, R65 ;  /* 0x000000414a407220 */ /* 0x040fe20000410000 */
[C---:B------:R-:W-:Y:S01]  /*1c30*/  FMUL.FTZ R94, R74.reuse, R69 ;  /* 0x000000454a5e7220 */ /* 0x040fe20000410000 */
[C---:B------:R-:W-:Y:S01]  /*1c40*/  FMUL.FTZ R110, R74.reuse, R71 ;  /* 0x000000474a6e7220 */ /* 0x040fe20000410000 */
[----:B------:R-:W-:Y:S01]  /*1c50*/  FMUL.FTZ R112, R74, R111 ;  /* 0x0000006f4a707220 */ /* 0x000fe20000410000 */
[----:B------:R-:W-:Y:S01]  /*1c60*/  @P2 IMAD.U32 R65, R22, 0x10000, RZ ;  /* 0x0001000016412824 */ /* 0x000fe200078e00ff */
[----:B------:R-:W-:Y:S01]  /*1c70*/  ISETP.NE.U32.AND P3, PT, RZ, UR14, PT ;  /* 0x0000000eff007c0c */ /* 0x000fe2000bf65070 */
[----:B------:R-:W0:Y:S01]  /*1c80*/  LDC.64 R70, c[0x0][0x2f8] ;  /* 0x0000be00ff467b82 */ /* 0x000e220000000a00 */
[----:B------:R-:W-:Y:S01]  /*1c90*/  @P2 SHF.L.U32 R67, R67, 0x10, RZ ;  /* 0x0000001043432819 */ /* 0x000fe200000006ff */
[----:B------:R-:W-:Y:S01]  /*1ca0*/  FMUL.FTZ R114, R74, R95 ;  /* 0x0000005f4a727220 */ /* 0x000fe20000410000 */
[----:B------:R-:W-:Y:S01]  /*1cb0*/  @P2 FADD.FTZ R112, R112, R65 ;  /* 0x0000004170702221 */ /* 0x000fe20000010000 */
[C---:B------:R-:W-:Y:S01]  /*1cc0*/  @P2 SHF.L.U32 R95, R21.reuse, 0x10, RZ ;  /* 0x00000010155f2819 */ /* 0x040fe200000006ff */
[----:B------:R-:W-:Y:S01]  /*1cd0*/  FADD.FTZ R113, R106, -R113 ;  /* 0x800000716a717221 */ /* 0x000fe20000010000 */
[----:B------:R-:W-:Y:S01]  /*1ce0*/  ISETP.NE.AND.EX P3, PT, RZ, UR15, PT, P3 ;  /* 0x0000000fff007c0c */ /* 0x000fe2000bf65330 */
[----:B------:R-:W-:Y:S01]  /*1cf0*/  @P2 FADD.FTZ R114, R114, R67 ;  /* 0x0000004372722221 */ /* 0x000fe20000010000 */
[----:B------:R-:W1:Y:S01]  /*1d00*/  @P1 LDC.64 R68, c[0x0][0x308] ;  /* 0x0000c200ff441b82 */ /* 0x000e620000000a00 */
[----:B------:R-:W-:Y:S01]  /*1d10*/  @P2 SHF.L.U32 R65, R20, 0x10, RZ ;  /* 0x0000001014412819 */ /* 0x000fe200000006ff */
[----:B------:R-:W-:Y:S01]  /*1d20*/  @P2 FADD.FTZ R94, R94, R95 ;  /* 0x0000005f5e5e2221 */ /* 0x000fe20000010000 */
[----:B------:R-:W-:Y:S01]  /*1d30*/  @P2 PRMT R111, R21, 0x7632, R111 ;  /* 0x00007632156f2816 */ /* 0x000fe2000000006f */
[----:B------:R-:W-:Y:S01]  /*1d40*/  FMUL.FTZ R116, R74, R113 ;  /* 0x000000714a747220 */ /* 0x000fe20000410000 */
[----:B------:R-:W-:Y:S01]  /*1d50*/  @P2 PRMT R67, R20, 0x7632, R67 ;  /* 0x0000763214432816 */ /* 0x000fe20000000043 */
[--C-:B------:R-:W-:Y:S01]  /*1d60*/  @P2 FADD.FTZ R64, R64, R65.reuse ;  /* 0x0000004140402221 */ /* 0x100fe20000010000 */
[C---:B------:R-:W-:Y:S01]  /*1d70*/  @P2 SHF.L.U32 R95, R23.reuse, 0x10, RZ ;  /* 0x00000010175f2819 */ /* 0x040fe200000006ff */
[----:B------:R-:W-:Y:S01]  /*1d80*/  FMUL.FTZ R74, R74, R115 ;  /* 0x000000734a4a7220 */ /* 0x000fe20000410000 */
[----:B------:R-:W-:-:S02]  /*1d90*/  @P2 PRMT R65, R23, 0x7632, R65 ;  /* 0x0000763217412816 */ /* 0x000fc40000000041 */
[----:B------:R-:W-:Y:S01]  /*1da0*/  @P2 SHF.L.U32 R111, R111, 0x10, RZ ;  /* 0x000000106f6f2819 */ /* 0x000fe200000006ff */
[----:B------:R-:W-:Y:S01]  /*1db0*/  @P2 FADD.FTZ R116, R116, R95 ;  /* 0x0000005f74742221 */ /* 0x000fe20000010000 */
[----:B------:R-:W-:Y:S02]  /*1dc0*/  @P2 SHF.L.U32 R67, R67, 0x10, RZ ;  /* 0x0000001043432819 */ /* 0x000fe400000006ff */
[----:B------:R-:W-:Y:S01]  /*1dd0*/  @P2 SHF.L.U32 R113, R65, 0x10, RZ ;  /* 0x0000001041712819 */ /* 0x000fe200000006ff */
[----:B------:R-:W-:Y:S01]  /*1de0*/  @P2 FADD.FTZ R110, R110, R111 ;  /* 0x0000006f6e6e2221 */ /* 0x000fe20000010000 */
[----:B------:R-:W-:Y:S01]  /*1df0*/  @P3 F2FP.BF16.F32.PACK_AB R95, RZ, R112 ;  /* 0x00000070ff5f323e */ /* 0x000fe200000010ff */
[----:B------:R-:W-:Y:S01]  /*1e00*/  @P2 FADD.FTZ R66, R66, R67 ;  /* 0x0000004342422221 */ /* 0x000fe20000010000 */
[----:B------:R-:W-:Y:S01]  /*1e10*/  @P3 F2FP.BF16.F32.PACK_AB R67, RZ, R94 ;  /* 0x0000005eff43323e */ /* 0x000fe200000010ff */
[----:B------:R-:W-:Y:S01]  /*1e20*/  @P2 FADD.FTZ R74, R74, R113 ;  /* 0x000000714a4a2221 */ /* 0x000fe20000010000 */
[----:B------:R-:W-:Y:S01]  /*1e30*/  @P3 F2FP.BF16.F32.PACK_AB R65, RZ, R64 ;  /* 0x00000040ff41323e */ /* 0x000fe200000010ff */
[-C--:B------:R-:W-:Y:S01]  /*1e40*/  FMUL.FTZ R112, R112, R109.reuse ;  /* 0x0000006d70707220 */ /* 0x080fe20000410000 */
[----:B------:R-:W-:Y:S01]  /*1e50*/  @P3 F2FP.BF16.F32.PACK_AB R111, RZ, R116 ;  /* 0x00000074ff6f323e */ /* 0x000fe200000010ff */
[-C--:B------:R-:W-:Y:S01]  /*1e60*/  FMUL.FTZ R64, R64, R109.reuse ;  /* 0x0000006d40407220 */ /* 0x080fe20000410000 */
[----:B------:R-:W-:Y:S01]  /*1e70*/  @P3 PRMT R42, R95, 0x7610, R42 ;  /* 0x000076105f2a3816 */ /* 0x000fe2000000002a */
[-C--:B------:R-:W-:Y:S01]  /*1e80*/  FMUL.FTZ R116, R116, R109.reuse ;  /* 0x0000006d74747220 */ /* 0x080fe20000410000 */
[----:B------:R-:W-:Y:S01]  /*1e90*/  @P3 PRMT R41, R67, 0x7610, R41 ;  /* 0x0000761043293816 */ /* 0x000fe20000000029 */
[-C--:B------:R-:W-:Y:S01]  /*1ea0*/  FMUL.FTZ R113, R114, R109.reuse ;  /* 0x0000006d72717220 */ /* 0x080fe20000410000 */
[----:B------:R-:W-:Y:S01]  /*1eb0*/  @P3 PRMT R40, R65, 0x7610, R40 ;  /* 0x0000761041283816 */ /* 0x000fe20000000028 */
[-C--:B------:R-:W-:Y:S01]  /*1ec0*/  FMUL.FTZ R65, R94, R109.reuse ;  /* 0x0000006d5e417220 */ /* 0x080fe20000410000 */
[----:B------:R-:W-:Y:S01]  /*1ed0*/  @P3 F2FP.BF16.F32.PACK_AB R95, RZ, R110 ;  /* 0x0000006eff5f323e */ /* 0x000fe200000010ff */
[-C--:B------:R-:W-:Y:S01]  /*1ee0*/  FMUL.FTZ R110, R110, R109.reuse ;  /* 0x0000006d6e6e7220 */ /* 0x080fe20000410000 */
[----:B------:R-:W-:Y:S01]  /*1ef0*/  FMUL.FTZ R67, R66, R109 ;  /* 0x0000006d42437220 */ /* 0x000fe20000410000 */
[----:B------:R-:W-:Y:S01]  /*1f00*/  @P3 PRMT R43, R111, 0x7610, R43 ;  /* 0x000076106f2b3816 */ /* 0x000fe2000000002b */
[----:B-1----:R-:W-:-:S04]  /*1f10*/  @P1 IMAD.WIDE.U32 R68, R73, 0x10, R68 ;  /* 0x0000001049441825 */ /* 0x002fc800078e0044 */
[----:B------:R-:W-:Y:S01]  /*1f20*/  FMUL.FTZ R109, R74, R109 ;  /* 0x0000006d4a6d7220 */ /* 0x000fe20000410000 */
[----:B------:R-:W-:Y:S01]  /*1f30*/  @P3 F2FP.BF16.F32.PACK_AB R111, RZ, R114 ;  /* 0x00000072ff6f323e */ /* 0x000fe200000010ff */
[----:B0-----:R-:W-:Y:S01]  /*1f40*/  IMAD.WIDE.U32 R70, R73, 0x10, R70 ;  /* 0x0000001049467825 */ /* 0x001fe200078e0046 */
[----:B------:R-:W-:Y:S02]  /*1f50*/  @P3 F2FP.BF16.F32.PACK_AB R73, RZ, R66 ;  /* 0x00000042ff49323e */ /* 0x000fe400000010ff */
[----:B------:R-:W-:Y:S02]  /*1f60*/  @P3 F2FP.BF16.F32.PACK_AB R74, RZ, R74 ;  /* 0x0000004aff4a323e */ /* 0x000fe400000010ff */
[----:B------:R-:W-:Y:S02]  /*1f70*/  F2FP.BF16.F32.PACK_AB R64, R67, R64 ;  /* 0x000000404340723e */ /* 0x000fe400000010ff */
[----:B------:R-:W-:Y:S02]  /*1f80*/  @P3 PRMT R42, R42, 0x5410, R111 ;  /* 0x000054102a2a3816 */ /* 0x000fe4000000006f */
[----:B------:R-:W-:-:S02]  /*1f90*/  @P3 PRMT R41, R41, 0x5410, R95 ;  /* 0x0000541029293816 */ /* 0x000fc4000000005f */
[----:B------:R-:W-:Y:S02]  /*1fa0*/  @P3 PRMT R40, R40, 0x5410, R73 ;  /* 0x0000541028283816 */ /* 0x000fe40000000049 */
[----:B------:R-:W-:Y:S02]  /*1fb0*/  @P3 PRMT R43, R43, 0x5410, R74 ;  /* 0x000054102b2b3816 */ /* 0x000fe4000000004a */
[----:B------:R-:W-:Y:S02]  /*1fc0*/  F2FP.BF16.F32.PACK_AB R66, R113, R112 ;  /* 0x000000707142723e */ /* 0x000fe400000010ff */
[----:B------:R-:W-:Y:S01]  /*1fd0*/  F2FP.BF16.F32.PACK_AB R65, R110, R65 ;  /* 0x000000416e41723e */ /* 0x000fe200000010ff */
[----:B------:R1:W-:Y:S01]  /*1fe0*/  @P1 STG.E.128 desc[UR4][R68.64], R40 ;  /* 0x0000002844001986 */ /* 0x0003e2000c101d04 */
[----:B------:R-:W-:-:S05]  /*1ff0*/  F2FP.BF16.F32.PACK_AB R67, R109, R116 ;  /* 0x000000746d43723e */ /* 0x000fca00000010ff */
[----:B------:R1:W-:Y:S02]  /*2000*/  STG.E.128 desc[UR4][R70.64], R64 ;  /* 0x0000004046007986 */ /* 0x0003e4000c101d04 */
.L_x_9:
[----:B------:R-:W-:Y:S05]  /*2010*/  BSYNC B0 ;  /* 0x0000000000007941 */ /* 0x000fea0003800000 */
.L_x_8:
[----:B------:R-:W-:Y:S02]  /*2020*/  IADD3 R17, R17, UR16, RZ ;  /* 0x0000001011117c10 */ /* 0x000fe4000fffe0ff */
[----:B01----:R-:W-:Y:S02]  /*2030*/  SEL R70, RZ, 0x1, P6 ;  /* 0x00000001ff467807 */ /* 0x003fe40003000000 */
[----:B------:R-:W-:-:S13]  /*2040*/  ISETP.GE.AND P1, PT, R17, UR17, PT ;  /* 0x0000001111007c0c */ /* 0x000fda000bf26270 */
[----:B------:R-:W-:Y:S05]  /*2050*/  @!P1 BRA `(.L_x_10) ;  /* 0xffffffe4001c9947 */ /* 0x000fea000383ffff */
.L_x_0:
[----:B------:R-:W0:Y:S01]  /*2060*/  S2UR UR6, SR_CTAID.X ;  /* 0x00000000000679c3 */ /* 0x000e220000002500 */
[----:B------:R-:W-:Y:S01]  /*2070*/  BSSY B0, `(.L_x_11) ;  /* 0x000000e000007945 */ /* 0x000fe20003800000 */
[----:B0-----:R-:W-:-:S05]  /*2080*/  LEA.HI R3, R18, UR6, RZ, 0x19 ;  /* 0x0000000612037c11 */ /* 0x001fca000f8fc8ff */
[----:B------:R-:W-:-:S05]  /*2090*/  IMAD R72, R3, R72, RZ ;  /* 0x0000004803487224 */ /* 0x000fca00078e02ff */
[----:B------:R-:W-:Y:S01]  /*20a0*/  LEA.HI R19, R72, R19, RZ, 0x1d ;  /* 0x0000001348137211 */ /* 0x000fe200078fe8ff */
[----:B------:R-:W-:Y:S06]  /*20b0*/  @!P4 BRA `(.L_x_12) ;  /* 0x000000000024c947 */ /* 0x000fec0003800000 */
[----:B------:R-:W0:Y:S08]  /*20c0*/  LDC.64 R2, c[0x0][0x2d0] ;  /* 0x0000b400ff027b82 */ /* 0x000e300000000a00 */
[----:B-----5:R-:W1:Y:S01]  /*20d0*/  LDC.64 R4, c[0x0][0x2d8] ;  /* 0x0000b600ff047b82 */ /* 0x020e620000000a00 */
[----:B0-----:R-:W-:-:S05]  /*20e0*/  IMAD.WIDE.U32 R2, R19, 0x20, R2 ;  /* 0x0000002013027825 */ /* 0x001fca00078e0002 */
[----:B------:R0:W-:Y:S01]  /*20f0*/  STG.E.128 desc[UR4][R2.64], R44 ;  /* 0x0000002c02007986 */ /* 0x0001e2000c101d04 */
[----:B-1----:R-:W-:-:S03]  /*2100*/  IMAD.WIDE.U32 R4, R19, 0x20, R4 ;  /* 0x0000002013047825 */ /* 0x002fc600078e0004 */
[----:B------:R0:W-:Y:S01]  /*2110*/  STG.E.128 desc[UR4][R2.64+0x10], R48 ;  /* 0x0000103002007986 */ /* 0x0001e2000c101d04 */
[----:B------:R-:W-:-:S03]  /*2120*/  IADD3 R19, R19, 0x80, RZ ;  /* 0x0000008013137810 */ /* 0x000fc60007ffe0ff */
[----:B------:R0:W-:Y:S04]  /*2130*/  STG.E.128 desc[UR4][R4.64], R24 ;  /* 0x0000001804007986 */ /* 0x0001e8000c101d04 */
[----:B------:R0:W-:Y:S02]  /*2140*/  STG.E.128 desc[UR4][R4.64+0x10], R28 ;  /* 0x0000101c04007986 */ /* 0x0001e4000c101d04 */
.L_x_12:
[----:B------:R-:W-:Y:S05]  /*2150*/  BSYNC B0 ;  /* 0x0000000000007941 */ /* 0x000fea0003800000 */
.L_x_11:
[----:B------:R-:W-:Y:S05]  /*2160*/  @!P5 EXIT ;  /* 0x000000000000d94d */ /* 0x000fea0003800000 */
[----:B0-----:R-:W0:Y:S08]  /*2170*/  LDC.64 R2, c[0x0][0x2d0] ;  /* 0x0000b400ff027b82 */ /* 0x001e300000000a00 */
[----:B-----5:R-:W1:Y:S01]  /*2180*/  LDC.64 R4, c[0x0][0x2d8] ;  /* 0x0000b600ff047b82 */ /* 0x020e620000000a00 */
[----:B0-----:R-:W-:-:S05]  /*2190*/  IMAD.WIDE.U32 R2, R19, 0x20, R2 ;  /* 0x0000002013027825 */ /* 0x001fca00078e0002 */
[----:B------:R-:W-:Y:S01]  /*21a0*/  STG.E.128 desc[UR4][R2.64], R32 ;  /* 0x0000002002007986 */ /* 0x000fe2000c101d04 */
[----:B-1----:R-:W-:-:S03]  /*21b0*/  IMAD.WIDE.U32 R4, R19, 0x20, R4 ;  /* 0x0000002013047825 */ /* 0x002fc600078e0004 */
[----:B------:R-:W-:Y:S04]  /*21c0*/  STG.E.128 desc[UR4][R2.64+0x10], R36 ;  /* 0x0000102402007986 */ /* 0x000fe8000c101d04 */
[----:B------:R-:W-:Y:S04]  /*21d0*/  STG.E.128 desc[UR4][R4.64], R52 ;  /* 0x0000003404007986 */ /* 0x000fe8000c101d04 */
[----:B------:R-:W-:Y:S01]  /*21e0*/  STG.E.128 desc[UR4][R4.64+0x10], R56 ;  /* 0x0000103804007986 */ /* 0x000fe2000c101d04 */
[----:B------:R-:W-:Y:S05]  /*21f0*/  EXIT ;  /* 0x000000000000794d */ /* 0x000fea0003800000 */
.L_x_5:
[----:B------:R-:W-:Y:S01]  /*2200*/  MOV R114, 0x10 ;  /* 0x0000001000727802 */ /* 0x000fe20000000f00 */
[----:B------:R-:W-:Y:S01]  /*2210*/  IMAD.MOV.U32 R112, RZ, RZ, -0x1 ;  /* 0xffffffffff707424 */ /* 0x000fe200078e00ff */
[----:B------:R-:W-:-:S07]  /*2220*/  MOV R115, 0x1f ;  /* 0x0000001f00737802 */ /* 0x000fce0000000f00 */
[----:B------:R-:W-:Y:S05]  /*2230*/  WARPSYNC.COLLECTIVE R112, `(.L_x_13) ;  /* 0x0000000070087348 */ /* 0x000fea0003c00000 */
[----:B------:R0:W1:Y:S02]  /*2240*/  SHFL.DOWN P3, R113, R111, R114, R115 ;  /* 0x080000726f717389 */ /* 0x0000640000060073 */
[----:B01----:R-:W-:Y:S01]  /*2250*/  ENDCOLLECTIVE ;  /* 0x000000000000791b */ /* 0x003fe20003800000 */
.L_x_13:
[----:B------:R-:W-:-:S05]  /*2260*/  MOV R66, R113 ;  /* 0x0000007100427202 */ /* 0x000fca0000000f00 */
[----:B------:R-:W-:Y:S01]  /*2270*/  FADD.FTZ R66, R66, R111 ;  /* 0x0000006f42427221 */ /* 0x000fe20000010000 */
[----:B------:R-:W-:-:S07]  /*2280*/  MOV R111, R110 ;  /* 0x0000006e006f7202 */ /* 0x000fce0000000f00 */
[----:B------:R-:W-:Y:S05]  /*2290*/  WARPSYNC.COLLECTIVE R112, `(.L_x_14) ;  /* 0x0000000070087348 */ /* 0x000fea0003c00000 */
[----:B------:R0:W1:Y:S02]  /*22a0*/  SHFL.DOWN P3, R113, R111, R114, R115 ;  /* 0x080000726f717389 */ /* 0x0000640000060073 */
[----:B01----:R-:W-:Y:S01]  /*22b0*/  ENDCOLLECTIVE ;  /* 0x000000000000791b */ /* 0x003fe20003800000 */
.L_x_14:
[----:B------:R-:W-:Y:S02]  /*22c0*/  MOV R111, R66 ;  /* 0x00000042006f7202 */ /* 0x000fe40000000f00 */
[----:B------:R-:W-:Y:S02]  /*22d0*/  MOV R114, 0x8 ;  /* 0x0000000800727802 */ /* 0x000fe40000000f00 */
[----:B------:R-:W-:-:S07]  /*22e0*/  MOV R65, R113 ;  /* 0x0000007100417202 */ /* 0x000fce0000000f00 */
[----:B------:R-:W-:Y:S05]  /*22f0*/  WARPSYNC.COLLECTIVE R112, `(.L_x_15) ;  /* 0x0000000070087348 */ /* 0x000fea0003c00000 */
[----:B------:R0:W1:Y:S02]  /*2300*/  SHFL.DOWN P3, R113, R111, R114, R115 ;  /* 0x080000726f717389 */ /* 0x0000640000060073 */
[----:B01----:R-:W-:Y:S01]  /*2310*/  ENDCOLLECTIVE ;  /* 0x000000000000791b */ /* 0x003fe20003800000 */
.L_x_15:
[----:B------:R-:W-:-:S05]  /*2320*/  FADD.FTZ R65, R65, R110 ;  /* 0x0000006e41417221 */ /* 0x000fca0000010000 */
[----:B------:R-:W-:Y:S02]  /*2330*/  MOV R111, R65 ;  /* 0x00000041006f7202 */ /* 0x000fe40000000f00 */
[----:B------:R-:W-:-:S07]  /*2340*/  MOV R67, R113 ;  /* 0x0000007100437202 */ /* 0x000fce0000000f00 */
[----:B------:R-:W-:Y:S05]  /*2350*/  WARPSYNC.COLLECTIVE R112, `(.L_x_16) ;  /* 0x0000000070087348 */ /* 0x000fea0003c00000 */
[----:B------:R0:W1:Y:S02]  /*2360*/  SHFL.DOWN P3, R113, R111, R114, R115 ;  /* 0x080000726f717389 */ /* 0x0000640000060073 */
[----:B01----:R-:W-:Y:S01]  /*2370*/  ENDCOLLECTIVE ;  /* 0x000000000000791b */ /* 0x003fe20003800000 */
.L_x_16:
[----:B------:R-:W-:-:S05]  /*2380*/  FADD.FTZ R67, R66, R67 ;  /* 0x0000004342437221 */ /* 0x000fca0000010000 */
[----:B------:R-:W-:Y:S02]  /*2390*/  MOV R111, R67 ;  /* 0x00000043006f7202 */ /* 0x000fe40000000f00 */
[----:B------:R-:W-:Y:S02]  /*23a0*/  MOV R114, 0x4 ;  /* 0x0000000400727802 */ /* 0x000fe40000000f00 */
[----:B------:R-:W-:-:S07]  /*23b0*/  MOV R68, R113 ;  /* 0x0000007100447202 */ /* 0x000fce0000000f00 */
[----:B------:R-:W-:Y:S05]  /*23c0*/  WARPSYNC.COLLECTIVE R112, `(.L_x_17) ;  /* 0x0000000070087348 */ /* 0x000fea0003c00000 */
[----:B------:R0:W1:Y:S02]  /*23d0*/  SHFL.DOWN P3, R113, R111, R114, R115 ;  /* 0x080000726f717389 */ /* 0x0000640000060073 */
[----:B01----:R-:W-:Y:S01]  /*23e0*/  ENDCOLLECTIVE ;  /* 0x000000000000791b */ /* 0x003fe20003800000 */
.L_x_17:
[----:B------:R-:W-:-:S04]  /*23f0*/  FADD.FTZ R68, R65, R68 ;  /* 0x0000004441447221 */ /* 0x000fc80000010000 */
[----:B------:R-:W-:Y:S01]  /*2400*/  IMAD.MOV.U32 R111, RZ, RZ, R68 ;  /* 0x000000ffff6f7224 */ /* 0x000fe200078e0044 */
[----:B------:R-:W-:-:S07]  /*2410*/  MOV R70, R113 ;  /* 0x0000007100467202 */ /* 0x000fce0000000f00 */
[----:B------:R-:W-:Y:S05]  /*2420*/  WARPSYNC.COLLECTIVE R112, `(.L_x_18) ;  /* 0x0000000070087348 */ /* 0x000fea0003c00000 */
[----:B------:R0:W1:Y:S02]  /*2430*/  SHFL.DOWN P3, R113, R111, R114, R115 ;  /* 0x080000726f717389 */ /* 0x0000640000060073 */
[----:B01----:R-:W-:Y:S01]  /*2440*/  ENDCOLLECTIVE ;  /* 0x000000000000791b */ /* 0x003fe20003800000 */
.L_x_18:
[----:B------:R-:W-:-:S05]  /*2450*/  FADD.FTZ R70, R67, R70 ;  /* 0x0000004643467221 */ /* 0x000fca0000010000 */
[----:B------:R-:W-:Y:S02]  /*2460*/  MOV R111, R70 ;  /* 0x00000046006f7202 */ /* 0x000fe40000000f00 */
[----:B------:R-:W-:Y:S02]  /*2470*/  MOV R114, 0x2 ;  /* 0x0000000200727802 */ /* 0x000fe40000000f00 */
[----:B------:R-:W-:-:S07]  /*2480*/  MOV R69, R113 ;  /* 0x0000007100457202 */ /* 0x000fce0000000f00 */
[----:B------:R-:W-:Y:S05]  /*2490*/  WARPSYNC.COLLECTIVE R112, `(.L_x_19) ;  /* 0x0000000070087348 */ /* 0x000fea0003c00000 */
[----:B------:R0:W1:Y:S02]  /*24a0*/  SHFL.DOWN P3, R113, R111, R114, R115 ;  /* 0x080000726f717389 */ /* 0x0000640000060073 */
[----:B01----:R-:W-:Y:S01]  /*24b0*/  ENDCOLLECTIVE ;  /* 0x000000000000791b */ /* 0x003fe20003800000 */
.L_x_19:
[----:B------:R-:W-:-:S05]  /*24c0*/  FADD.FTZ R69, R68, R69 ;  /* 0x0000004544457221 */ /* 0x000fca0000010000 */
[----:B------:R-:W-:Y:S02]  /*24d0*/  MOV R111, R69 ;  /* 0x00000045006f7202 */ /* 0x000fe40000000f00 */
[----:B------:R-:W-:-:S07]  /*24e0*/  MOV R71, R113 ;  /* 0x0000007100477202 */ /* 0x000fce0000000f00 */
[----:B------:R-:W-:Y:S05]  /*24f0*/  WARPSYNC.COLLECTIVE R112, `(.L_x_20) ;  /* 0x0000000070087348 */ /* 0x000fea0003c00000 */
[----:B------:R0:W1:Y:S02]  /*2500*/  SHFL.DOWN P3, R113, R111, R114, R115 ;  /* 0x080000726f717389 */ /* 0x0000640000060073 */
[----:B01----:R-:W-:Y:S01]  /*2510*/  ENDCOLLECTIVE ;  /* 0x000000000000791b */ /* 0x003fe20003800000 */
.L_x_20:
[----:B------:R-:W-:-:S05]  /*2520*/  FADD.FTZ R71, R70, R71 ;  /* 0x0000004746477221 */ /* 0x000fca0000010000 */
[----:B------:R-:W-:Y:S02]  /*2530*/  MOV R111, R71 ;  /* 0x00000047006f7202 */ /* 0x000fe40000000f00 */
[----:B------:R-:W-:Y:S02]  /*2540*/  MOV R114, 0x1 ;  /* 0x0000000100727802 */ /* 0x000fe40000000f00 */
[----:B------:R-:W-:-:S07]  /*2550*/  MOV R94, R113 ;  /* 0x00000071005e7202 */ /* 0x000fce0000000f00 */
[----:B------:R-:W-:Y:S05]  /*2560*/  WARPSYNC.COLLECTIVE R112, `(.L_x_21) ;  /* 0x0000000070087348 */ /* 0x000fea0003c00000 */
[----:B------:R0:W1:Y:S02]  /*2570*/  SHFL.DOWN P3, R113, R111, R114, R115 ;  /* 0x080000726f717389 */ /* 0x0000640000060073 */
[----:B01----:R-:W-:Y:S01]  /*2580*/  ENDCOLLECTIVE ;  /* 0x000000000000791b */ /* 0x003fe20003800000 */
.L_x_21:
[----:B------:R-:W-:-:S05]  /*2590*/  FADD.FTZ R66, R69, R94 ;  /* 0x0000005e45427221 */ /* 0x000fca0000010000 */
[----:B------:R-:W-:Y:S02]  /*25a0*/  MOV R111, R66 ;  /* 0x00000042006f7202 */ /* 0x000fe40000000f00 */
[----:B------:R-:W-:-:S07]  /*25b0*/  MOV R94, R113 ;  /* 0x00000071005e7202 */ /* 0x000fce0000000f00 */
[----:B------:R-:W-:Y:S05]  /*25c0*/  WARPSYNC.COLLECTIVE R112, `(.L_x_22) ;  /* 0x0000000070087348 */ /* 0x000fea0003c00000 */
[----:B------:R0:W1:Y:S02]  /*25d0*/  SHFL.DOWN P3, R113, R111, R114, R115 ;  /* 0x080000726f717389 */ /* 0x0000640000060073 */
[----:B01----:R-:W-:Y:S01]  /*25e0*/  ENDCOLLECTIVE ;  /* 0x000000000000791b */ /* 0x003fe20003800000 */
.L_x_22:
[----:B------:R-:W-:Y:S01]  /*25f0*/  MOV R65, R113 ;  /* 0x0000007100417202 */ /* 0x000fe20000000f00 */
[----:B------:R-:W-:Y:S06]  /*2600*/  BRA `(.L_x_23) ;  /* 0xffffffec00647947 */ /* 0x000fec000383ffff */
.L_x_24:
[----:B------:R-:W-:-:S00]  /*2610*/  BRA `(.L_x_24) ;  /* 0xfffffffc00fc7947 */ /* 0x000fc0000383ffff */
[----:B------:R-:W-:-:S00]  /*2620*/  NOP ;  /* 0x0000000000007918 */ /* 0x000fc00000000000 */
        /* <DEDUP_REMOVED lines=13> */
.L_x_8678:


//--------------------- .text._ZN10layer_norm13ln_bwd_kernelINS_13Kernel_traitsI13__nv_bfloat16S2_S2_S2_fjLj2048ELj1ELj1ELj4ELj16ENS_18Kernel_traits_baseILj2048ES2_S2_S2_S2_fjLj128EEEEELb0ELb0ELb0ELb1EEEvNS_9BwdParamsE --------------------------
	.section	.text._ZN10layer_norm13ln_bwd_kernelINS_13Kernel_traitsI13__nv_bfloat16S2_S2_S2_fjLj2048ELj1ELj1ELj4ELj16ENS_18Kernel_traits_baseILj2048ES2_S2_S2_S2_fjLj128EEEEELb0ELb0ELb0ELb1EEEvNS_9BwdParamsE,"ax",@progbits
	.align	128
        .global         _ZN10layer_norm13ln_bwd_kernelINS_13Kernel_traitsI13__nv_bfloat16S2_S2_S2_fjLj2048ELj1ELj1ELj4ELj16ENS_18Kernel_traits_baseILj2048ES2_S2_S2_S2_fjLj128EEEEELb0ELb0ELb0ELb1EEEvNS_9BwdParamsE
        .type           _ZN10layer_norm13ln_bwd_kernelINS_13Kernel_traitsI13__nv_bfloat16S2_S2_S2_fjLj2048ELj1ELj1ELj4ELj16ENS_18Kernel_traits_baseILj2048ES2_S2_S2_S2_fjLj128EEEEELb0ELb0ELb0ELb1EEEvNS_9BwdParamsE,@function
        .size           _ZN10layer_norm13ln_bwd_kernelINS_13Kernel_traitsI13__nv_bfloat16S2_S2_S2_fjLj2048ELj1ELj1ELj4ELj16ENS_18Kernel_traits_baseILj2048ES2_S2_S2_S2_fjLj128EEEEELb0ELb0ELb0ELb1EEEvNS_9BwdParamsE,(.L_x_8679 - _ZN10layer_norm13ln_bwd_kernelINS_13Kernel_traitsI13__nv_bfloat16S2_S2_S2_fjLj2048ELj1ELj1ELj4ELj16ENS_18Kernel_traits_baseILj2048ES2_S2_S2_S2_fjLj128EEEEELb0ELb0ELb0ELb1EEEvNS_9BwdParamsE)
        .other          _ZN10layer_norm13ln_bwd_kernelINS_13Kernel_traitsI13__nv_bfloat16S2_S2_S2_fjLj2048ELj1ELj1ELj4ELj16ENS_18Kernel_traits_baseILj2048ES2_S2_S2_S2_fjLj128EEEEELb0ELb0ELb0ELb1EEEvNS_9BwdParamsE,@"STO_CUDA_ENTRY STV_DEFAULT"
_ZN10layer_norm13ln_bwd_kernelINS_13Kernel_traitsI13__nv_bfloat16S2_S2_S2_fjLj2048ELj1ELj1ELj4ELj16ENS_18Kernel_traits_baseILj2048ES2_S2_S2_S2_fjLj128EEEEELb0ELb0ELb0ELb1EEEvNS_9BwdParamsE:
.text._ZN10layer_norm13ln_bwd_kernelINS_13Kernel_traitsI13__nv_bfloat16S2_S2_S2_fjLj2048ELj1ELj1ELj4ELj16ENS_18Kernel_traits_baseILj2048ES2_S2_S2_S2_fjLj128EEEEELb0ELb0ELb0ELb1EEEvNS_9BwdParamsE:
[----:B------:R-:W-:Y:S01]  /*0000*/  LDC R1, c[0x0][0x28] ;  /* 0x00000a00ff017b82 */ /* 0x000fe20000000800 */
[----:B------:R-:W0:Y:S07]  /*0010*/  S2R R0, SR_TID.X ;  /* 0x0000000000007919 */ /* 0x000e2e0000002100 */
[----:B------:R-:W0:Y:S01]  /*0020*/  S2UR UR4, SR_CTAID.X ;  /* 0x00000000000479c3 */ /* 0x000e220000002500 */
[----:B------:R-:W-:Y:S01]  /*0030*/  ULDC.64 UR6, c[0x0][0x208] ;  /* 0x0000820000067ab9 */ /* 0x000fe20000000a00 */
[----:B------:R-:W-:Y:S01]  /*0040*/  ULDC UR9, c[0x0][0x218] ;  /* 0x0000860000097ab9 */ /* 0x000fe20000000800 */
[----:B------:R-:W-:Y:S01]  /*0050*/  ULDC.U8 UR8, c[0x0][0x2a0] ;  /* 0x0000a80000087ab9 */ /* 0x000fe20000000000 */
[----:B------:R-:W-:Y:S01]  /*0060*/  ULDC UR12, c[0x0][0x290] ;  /* 0x0000a400000c7ab9 */ /* 0x000fe20000000800 */
[----:B------:R-:W-:Y:S01]  /*0070*/  ULDC.64 UR10, c[0x0][0x2c8] ;  /* 0x0000b200000a7ab9 */ /* 0x000fe20000000a00 */
[----:B------:R-:W-:Y:S01]  /*0080*/  ULDC.64 UR14, c[0x0][0x308] ;  /* 0x0000c200000e7ab9 */ /* 0x000fe20000000a00 */
[----:B------:R-:W-:Y:S01]  /*0090*/  ULDC.64 UR16, c[0x0][0x210] ;  /* 0x0000840000107ab9 */ /* 0x000fe20000000a00 */
[C---:B0-----:R-:W-:Y:S01]  /*00a0*/  LEA.HI R62, R0.reuse, UR4, RZ, 0x19 ;  /* 0x00000004003e7c11 */ /* 0x041fe2000f8fc8ff */
[----:B------:R-:W-:Y:S01]  /*00b0*/  ULDC UR4, c[0x0][0x214] ;  /* 0x0000850000047ab9 */ /* 0x000fe20000000800 */
[----:B------:R-:W-:-:S02]  /*00c0*/  LOP3.LUT R2, R0, 0x7f, RZ, 0xc0, !PT ;  /* 0x0000007f00027812 */ /* 0x000fc400078ec0ff */
[----:B------:R-:W-:-:S13]  /*00d0*/  ISETP.GE.AND P0, PT, R62, UR4, PT ;  /* 0x000000043e007c0c */ /* 0x000fda000bf06270 */
[----:B------:R-:W-:Y:S05]  /*00e0*/  @!P0 BRA `(.L_x_25) ;  /* 0x0000000000448947 */ /* 0x000fea0003800000 */
        /* <DEDUP_REMOVED lines=15> */
[----:B------:R-:W-:Y:S01]  /*01e0*/  CS2R R24, SRZ ;  /* 0x0000000000187805 */ /* 0x000fe2000001ff00 */
[----:B------:R-:W-:Y:S06]  /*01f0*/  BRA `(.L_x_26) ;  /* 0x0000001c00c07947 */ /* 0x000fec0003800000 */
.L_x_25:
[----:B------:R-:W0:Y:S01]  /*0200*/  LDC.64 R4, c[0x0][0x260] ;  /* 0x00009800ff047b82 */ /* 0x000e220000000a00 */
[----:B------:R-:W-:Y:S01]  /*0210*/  ULDC.64 UR4, c[0x0][0x270] ;  /* 0x00009c0000047ab9 */ /* 0x000fe20000000a00 */
[----:B0-----:R-:W-:-:S05]  /*0220*/  IMAD.WIDE.U32 R4, R2, 0x10, R4 ;  /* 0x0000001002047825 */ /* 0x001fca00078e0004 */
[----:B------:R-:W2:Y:S04]  /*0230*/  LDG.E.128 R12, desc[UR6][R4.64+0x800] ;  /* 0x00080006040c7981 */ /* 0x000ea8000c1e1d00 */
[----:B------:R0:W3:Y:S01]  /*0240*/  LDG.E.128 R8, desc[UR6][R4.64] ;  /* 0x0000000604087981 */ /* 0x0000e2000c1e1d00 */
[----:B------:R-:W-:Y:S01]  /*0250*/  ISETP.NE.U32.AND P0, PT, RZ, UR4, PT ;  /* 0x00000004ff007c0c */ /* 0x000fe2000bf05070 */
[----:B------:R-:W-:Y:S01]  /*0260*/  HFMA2.MMA R3, -RZ, RZ, 0, 0 ;  /* 0x00000000ff037435 */ /* 0x000fe200000001ff */
[----:B------:R-:W-:Y:S01]  /*0270*/  IMAD.MOV.U32 R88, RZ, RZ, 0x1 ;  /* 0x00000001ff587424 */ /* 0x000fe200078e00ff */
[----:B------:R-:W-:Y:S02]  /*0280*/  CS2R R6, SRZ ;  /* 0x0000000000067805 */ /* 0x000fe4000001ff00 */
[----:B------:R-:W-:-:S02]  /*0290*/  ISETP.NE.AND.EX P0, PT, RZ, UR5, PT, P0 ;  /* 0x00000005ff007c0c */ /* 0x000fc4000bf05300 */
[----:B------:R-:W-:Y:S02]  /*02a0*/  CS2R R56, SRZ ;  /* 0x0000000000387805 */ /* 0x000fe4000001ff00 */
[----:B------:R-:W-:Y:S02]  /*02b0*/  CS2R R60, SRZ ;  /* 0x00000000003c7805 */ /* 0x000fe4000001ff00 */
[----:B------:R-:W-:Y:S02]  /*02c0*/  CS2R R58, SRZ ;  /* 0x00000000003a7805 */ /* 0x000fe4000001ff00 */
[----:B------:R-:W-:Y:S02]  /*02d0*/  CS2R R16, SRZ ;  /* 0x0000000000107805 */ /* 0x000fe4000001ff00 */
[----:B0-----:R-:W-:Y:S02]  /*02e0*/  CS2R R4, SRZ ;  /* 0x0000000000047805 */ /* 0x001fe4000001ff00 */
[----:B------:R-:W-:-:S02]  /*02f0*/  CS2R R18, SRZ ;  /* 0x0000000000127805 */ /* 0x000fc4000001ff00 */
[----:B------:R-:W-:Y:S02]  /*0300*/  CS2R R20, SRZ ;  /* 0x0000000000147805 */ /* 0x000fe4000001ff00 */
[----:B------:R-:W-:Y:S02]  /*0310*/  CS2R R22, SRZ ;  /* 0x0000000000167805 */ /* 0x000fe4000001ff00 */
[----:B------:R-:W-:Y:S02]  /*0320*/  CS2R R52, SRZ ;  /* 0x0000000000347805 */ /* 0x000fe4000001ff00 */
[----:B------:R-:W-:Y:S02]  /*0330*/  CS2R R54, SRZ ;  /* 0x0000000000367805 */ /* 0x000fe4000001ff00 */
[----:B------:R-:W-:Y:S02]  /*0340*/  MOV R71, RZ ;  /* 0x000000ff00477202 */ /* 0x000fe40000000f00 */
[----:B--2---:R-:W-:-:S02]  /*0350*/  PRMT R83, R13, 0x7632, R83 ;  /* 0x000076320d537816 */ /* 0x004fc40000000053 */
[----:B------:R-:W-:Y:S02]  /*0360*/  PRMT R82, R12, 0x7632, R82 ;  /* 0x000076320c527816 */ /* 0x000fe40000000052 */
[----:B---3--:R-:W-:Y:S02]  /*0370*/  PRMT R72, R8, 0x7632, R72 ;  /* 0x0000763208487816 */ /* 0x008fe40000000048 */
[----:B------:R-:W-:Y:S02]  /*0380*/  PRMT R73, R9, 0x7632, R73 ;  /* 0x0000763209497816 */ /* 0x000fe40000000049 */
[----:B------:R-:W-:Y:S02]  /*0390*/  PRMT R74, R10, 0x7632, R74 ;  /* 0x000076320a4a7816 */ /* 0x000fe4000000004a */
[----:B------:R-:W-:Y:S02]  /*03a0*/  PRMT R75, R11, 0x7632, R75 ;  /* 0x000076320b4b7816 */ /* 0x000fe4000000004b */
[----:B------:R-:W-:-:S02]  /*03b0*/  PRMT R86, R14, 0x7632, R86 ;  /* 0x000076320e567816 */ /* 0x000fc40000000056 */
[----:B------:R-:W-:Y:S01]  /*03c0*/  PRMT R87, R15, 0x7632, R87 ;  /* 0x000076320f577816 */ /* 0x000fe20000000057 */
[----:B------:R-:W-:Y:S01]  /*03d0*/  IMAD.U32 R83, R83, 0x10000, RZ ;  /* 0x0001000053537824 */ /* 0x000fe200078e00ff */
[----:B------:R-:W-:Y:S02]  /*03e0*/  SHF.L.U32 R63, R8, 0x10, RZ ;  /* 0x00000010083f7819 */ /* 0x000fe400000006ff */
[----:B------:R-:W-:Y:S02]  /*03f0*/  SHF.L.U32 R64, R9, 0x10, RZ ;  /* 0x0000001009407819 */ /* 0x000fe400000006ff */
[----:B------:R-:W-:Y:S02]  /*0400*/  CS2R R8, SRZ ;  /* 0x0000000000087805 */ /* 0x000fe4000001ff00 */
[----:B------:R-:W-:Y:S02]  /*0410*/  SHF.L.U32 R65, R10, 0x10, RZ ;  /* 0x000000100a417819 */ /* 0x000fe400000006ff */
[----:B------:R-:W-:-:S02]  /*0420*/  SHF.L.U32 R66, R11, 0x10, RZ ;  /* 0x000000100b427819 */ /* 0x000fc400000006ff */
[----:B------:R-:W-:Y:S02]  /*0430*/  CS2R R10, SRZ ;  /* 0x00000000000a7805 */ /* 0x000fe4000001ff00 */
        /* <DEDUP_REMOVED lines=8> */
[----:B------:R-:W-:Y:S02]  /*04c0*/  SHF.L.U32 R74, R74, 0x10, RZ ;  /* 0x000000104a4a7819 */ /* 0x000fe400000006ff */
[----:B------:R-:W-:Y:S02]  /*04d0*/  SHF.L.U32 R75, R75, 0x10, RZ ;  /* 0x000000104b4b7819 */ /* 0x000fe400000006ff */
[----:B------:R-:W-:-:S02]  /*04e0*/  SHF.L.U32 R82, R82, 0x10, RZ ;  /* 0x0000001052527819 */ /* 0x000fc400000006ff */
[----:B------:R-:W-:Y:S02]  /*04f0*/  SHF.L.U32 R86, R86, 0x10, RZ ;  /* 0x0000001056567819 */ /* 0x000fe400000006ff */
[----:B------:R-:W-:-:S07]  /*0500*/  SHF.L.U32 R87, R87, 0x10, RZ ;  /* 0x0000001057577819 */ /* 0x000fce00000006ff */
.L_x_29:
[----:B0-----:R-:W0:Y:S01]  /*0510*/  @P0 LDC.64 R36, c[0x0][0x270] ;  /* 0x00009c00ff240b82 */ /* 0x001e220000000a00 */
[----:B------:R-:W-:-:S05]  /*0520*/  IMAD R38, R62, UR9, RZ ;  /* 0x000000093e267c24 */ /* 0x000fca000f8e02ff */
[----:B------:R-:W-:Y:S02]  /*0530*/  SHF.R.S32.HI R39, RZ, 0x1f, R38 ;  /* 0x0000001fff277819 */ /* 0x000fe40000011426 */
[----:B------:R-:W1:Y:S02]  /*0540*/  LDC.64 R44, c[0x0][0x238] ;  /* 0x00008e00ff2c7b82 */ /* 0x000e640000000a00 */
[----:B------:R-:W-:Y:S02]  /*0550*/  LEA.HI R39, R39, R38, RZ, 0x3 ;  /* 0x0000002627277211 */ /* 0x000fe400078f18ff */
[----:B------:R-:W-:Y:S02]  /*0560*/  SHF.R.S32.HI R38, RZ, 0x1f, R62 ;  /* 0x0000001fff267819 */ /* 0x000fe4000001143e */
[----:B------:R-:W-:Y:S02]  /*0570*/  LEA.HI.SX32 R89, R39, R2, 0x1d ;  /* 0x0000000227597211 */ /* 0x000fe400078feaff */
[----:B------:R-:W2:Y:S08]  /*0580*/  LDC.64 R84, c[0x0][0x250] ;  /* 0x00009400ff547b82 */ /* 0x000eb00000000a00 */
[----:B------:R-:W3:Y:S01]  /*0590*/  LDC.64 R48, c[0x0][0x2b8] ;  /* 0x0000ae00ff307b82 */ /* 0x000ee20000000a00 */
[----:B0-----:R-:W-:-:S07]  /*05a0*/  @P0 LEA R50, P1, R62, R36, 0x1 ;  /* 0x000000243e320211 */ /* 0x001fce00078208ff */
[----:B------:R-:W0:Y:S01]  /*05b0*/  LDC.64 R76, c[0x0][0x258] ;  /* 0x00009600ff4c7b82 */ /* 0x000e220000000a00 */
[----:B------:R-:W-:Y:S01]  /*05c0*/  @P0 LEA.HI.X R51, R62, R37, R38, 0x1, P1 ;  /* 0x000000253e330211 */ /* 0x000fe200008f0c26 */
[C---:B-1----:R-:W-:Y:S01]  /*05d0*/  IMAD.WIDE.U32 R36, R89.reuse, 0x10, R44 ;  /* 0x0000001059247825 */ /* 0x042fe200078e002c */
[----:B------:R-:W-:-:S03]  /*05e0*/  IADD3 R91, R89, 0x80, RZ ;  /* 0x00000080595b7810 */ /* 0x000fc60007ffe0ff */
[----:B------:R-:W4:Y:S01]  /*05f0*/  @P0 LDG.E.U16 R90, desc[UR6][R50.64] ;  /* 0x00000006325a0981 */ /* 0x000f22000c1e1500 */
[----:B--2---:R-:W-:-:S03]  /*0600*/  IMAD.WIDE R84, R62, 0x4, R84 ;  /* 0x000000043e547825 */ /* 0x004fc600078e0254 */
[----:B------:R-:W2:Y:S01]  /*0610*/  LDG.E.128 R36, desc[UR6][R36.64] ;  /* 0x0000000624247981 */ /* 0x000ea2000c1e1d00 */
[----:B------:R-:W-:-:S03]  /*0620*/  IMAD.WIDE.U32 R44, R91, 0x10, R44 ;  /* 0x000000105b2c7825 */ /* 0x000fc600078e002c */
[----:B------:R1:W4:Y:S01]  /*0630*/  LDG.E R94, desc[UR6][R84.64] ;  /* 0x00000006545e7981 */ /* 0x000322000c1e1900 */
[----:B---3--:R-:W-:-:S03]  /*0640*/  IMAD.WIDE.U32 R40, R89, 0x10, R48 ;  /* 0x0000001059287825 */ /* 0x008fc600078e0030 */
[----:B------:R-:W3:Y:S04]  /*0650*/  LDG.E.128 R44, desc[UR6][R44.64] ;  /* 0x000000062c2c7981 */ /* 0x000ee8000c1e1d00 */
[----:B------:R-:W3:Y:S01]  /*0660*/  LDG.E.128 R40, desc[UR6][R40.64] ;  /* 0x0000000628287981 */ /* 0x000ee2000c1e1d00 */
[----:B0-----:R-:W-:-:S04]  /*0670*/  IMAD.WIDE R80, R62, 0x4, R76 ;  /* 0x000000043e507825 */ /* 0x001fc800078e024c */
[----:B------:R-:W-:Y:S02]  /*0680*/  IMAD.WIDE.U32 R48, R91, 0x10, R48 ;  /* 0x000000105b307825 */ /* 0x000fe400078e0030 */
[----:B------:R-:W3:Y:S04]  /*0690*/  LDG.E R80, desc[UR6][R80.64] ;  /* 0x0000000650507981 */ /* 0x000ee8000c1e1900 */
[----:B------:R-:W3:Y:S01]  /*06a0*/  LDG.E.128 R48, desc[UR6][R48.64] ;  /* 0x0000000630307981 */ /* 0x000ee2000c1e1d00 */
[----:B------:R-:W-:-:S04]  /*06b0*/  ISETP.NE.U32.AND P1, PT, RZ, UR10, PT ;  /* 0x0000000aff007c0c */ /* 0x000fc8000bf25070 */
[----:B------:R-:W-:-:S13]  /*06c0*/  ISETP.NE.AND.EX P1, PT, RZ, UR11, PT, P1 ;  /* 0x0000000bff007c0c */ /* 0x000fda000bf25310 */
[----:B------:R-:W0:Y:S08]  /*06d0*/  @P1 LDC.64 R78, c[0x0][0x2c8] ;  /* 0x0000b200ff4e1b82 */ /* 0x000e300000000a00 */
[----:B------:R-:W0:Y:S01]  /*06e0*/  @P1 LDC.64 R76, c[0x0][0x2c8] ;  /* 0x0000b200ff4c1b82 */ /* 0x000e220000000a00 */
[----:B------:R-:W-:Y:S02]  /*06f0*/  ISETP.NE.AND P4, PT, RZ, UR8, PT ;  /* 0x00000008ff007c0c */ /* 0x000fe4000bf85270 */
[----:B-1----:R-:W-:Y:S01]  /*0700*/  MOV R84, 0x3f800000 ;  /* 0x3f80000000547802 */ /* 0x002fe20000000f00 */
[----:B0-----:R-:W-:-:S05]  /*0710*/  @P1 IMAD.WIDE.U32 R78, R89, 0x10, R78 ;  /* 0x00000010594e1825 */ /* 0x001fca00078e004e */
[----:B------:R3:W5:Y:S01]  /*0720*/  @P1 LDG.E.128 R24, desc[UR6][R78.64] ;  /* 0x000000064e181981 */ /* 0x000762000c1e1d00 */
[----:B------:R-:W-:-:S05]  /*0730*/  @P1 IMAD.WIDE.U32 R76, R91, 0x10, R76 ;  /* 0x000000105b4c1825 */ /* 0x000fca00078e004c */
[----:B------:R0:W5:Y:S01]  /*0740*/  @P1 LDG.E.128 R28, desc[UR6][R76.64] ;  /* 0x000000064c1c1981 */ /* 0x000162000c1e1d00 */
[----:B------:R-:W-:Y:S01]  /*0750*/  UMOV UR4, 0xffffffff ;  /* 0xffffffff00047882 */ /* 0x000fe20000000000 */
[----:B------:R-:W-:Y:S02]  /*0760*/  LOP3.LUT P2, RZ, R0, 0x1f, RZ, 0xc0, !PT ;  /* 0x0000001f00ff7812 */ /* 0x000fe4000784c0ff */
[C---:B--2---:R-:W-:Y:S02]  /*0770*/  PRMT R92, R36.reuse, 0x7632, R92 ;  /* 0x00007632245c7816 */ /* 0x044fe4000000005c */
[----:B------:R-:W-:Y:S02]  /*0780*/  SHF.L.U32 R85, R36, 0x10, RZ ;  /* 0x0000001024557819 */ /* 0x000fe400000006ff */
[C---:B------:R-:W-:Y:S02]  /*0790*/  PRMT R36, R37.reuse, 0x7632, R36 ;  /* 0x0000763225247816 */ /* 0x040fe40000000024 */
[----:B------:R-:W-:Y:S01]  /*07a0*/  SHF.L.U32 R95, R37, 0x10, RZ ;  /* 0x00000010255f7819 */ /* 0x000fe200000006ff */
[C---:B------:R-:W-:Y:S01]  /*07b0*/  IMAD.U32 R93, R38.reuse, 0x10000, RZ ;  /* 0x00010000265d7824 */ /* 0x040fe200078e00ff */
[----:B------:R-:W-:-:S02]  /*07c0*/  PRMT R37, R38, 0x7632, R37 ;  /* 0x0000763226257816 */ /* 0x000fc40000000025 */
[----:B----4-:R-:W-:Y:S02]  /*07d0*/  FSEL R94, R94, RZ, !P4 ;  /* 0x000000ff5e5e7208 */ /* 0x010fe40006000000 */
[----:B------:R-:W-:Y:S02]  /*07e0*/  @P0 SHF.L.U32 R84, R90, 0x10, RZ ;  /* 0x000000105a540819 */ /* 0x000fe400000006ff */
[C---:B------:R-:W-:Y:S02]  /*07f0*/  PRMT R38, R39.reuse, 0x7632, R38 ;  /* 0x0000763227267816 */ /* 0x040fe40000000026 */
[----:B------:R-:W-:Y:S02]  /*0800*/  SHF.L.U32 R115, R39, 0x10, RZ ;  /* 0x0000001027737819 */ /* 0x000fe400000006ff */
[----:B------:R-:W-:Y:S02]  /*0810*/  SHF.L.U32 R36, R36, 0x10, RZ ;  /* 0x0000001024247819 */ /* 0x000fe400000006ff */
[----:B---3--:R-:W-:-:S02]  /*0820*/  PRMT R79, R41, 0x7632, R79 ;  /* 0x00007632294f7816 */ /* 0x008fc4000000004f */
[----:B------:R-:W-:Y:S02]  /*0830*/  SHF.L.U32 R90, R41, 0x10, RZ ;  /* 0x00000010295a7819 */ /* 0x000fe400000006ff */
[----:B------:R-:W-:Y:S02]  /*0840*/  PRMT R39, R44, 0x7632, R39 ;  /* 0x000076322c277816 */ /* 0x000fe40000000027 */
[C---:B------:R-:W-:Y:S02]  /*0850*/  PRMT R81, R40.reuse, 0x7632, R81 ;  /* 0x0000763228517816 */ /* 0x040fe40000000051 */
[----:B------:R-:W-:Y:S02]  /*0860*/  SHF.L.U32 R98, R40, 0x10, RZ ;  /* 0x0000001028627819 */ /* 0x000fe400000006ff */
[C---:B0-----:R-:W-:Y:S02]  /*0870*/  PRMT R77, R42.reuse, 0x7632, R77 ;  /* 0x000076322a4d7816 */ /* 0x041fe4000000004d */
[----:B------:R-:W-:-:S02]  /*0880*/  SHF.L.U32 R96, R42, 0x10, RZ ;  /* 0x000000102a607819 */ /* 0x000fc400000006ff */
[----:B------:R-:W-:Y:S02]  /*0890*/  PRMT R41, R46, 0x7632, R41 ;  /* 0x000076322e297816 */ /* 0x000fe40000000029 */
[----:B------:R-:W-:Y:S01]  /*08a0*/  SHF.L.U32 R37, R37, 0x10, RZ ;  /* 0x0000001025257819 */ /* 0x000fe200000006ff */
[C---:B------:R-:W-:Y:S01]  /*08b0*/  FADD.FTZ R93, -R94.reuse, R93 ;  /* 0x0000005d5e5d7221 */ /* 0x040fe20000010100 */
[----:B------:R-:W-:Y:S02]  /*08c0*/  PRMT R40, R45, 0x7632, R40 ;  /* 0x000076322d287816 */ /* 0x000fe40000000028 */
[----:B------:R-:W-:Y:S01]  /*08d0*/  PRMT R42, R47, 0x7632, R42 ;  /* 0x000076322f2a7816 */ /* 0x000fe2000000002a */
[----:B------:R-:W-:Y:S01]  /*08e0*/  FADD.FTZ R111, -R94, R36 ;  /* 0x000000245e6f7221 */ /* 0x000fe20000010100 */
[----:B------:R-:W-:Y:S02]  /*08f0*/  SHF.L.U32 R44, R44, 0x10, RZ ;  /* 0x000000102c2c7819 */ /* 0x000fe400000006ff */
[----:B------:R-:W-:-:S02]  /*0900*/  SHF.L.U32 R92, R92, 0x10, RZ ;  /* 0x000000105c5c7819 */ /* 0x000fc400000006ff */
[----:B------:R-:W-:Y:S02]  /*0910*/  SHF.L.U32 R38, R38, 0x10, RZ ;  /* 0x0000001026267819 */ /* 0x000fe400000006ff */
[----:B------:R-:W-:Y:S01]  /*0920*/  SHF.L.U32 R39, R39, 0x10, RZ ;  /* 0x0000001027277819 */ /* 0x000fe200000006ff */
[C---:B------:R-:W-:Y:S01]  /*0930*/  FADD.FTZ R85, -R94.reuse, R85 ;  /* 0x000000555e557221 */ /* 0x040fe20000010100 */
[----:B------:R-:W-:Y:S01]  /*0940*/  SHF.L.U32 R36, R41, 0x10, RZ ;  /* 0x0000001029247819 */ /* 0x000fe200000006ff */
[----:B------:R-:W-:Y:S01]  /*0950*/  FADD.FTZ R109, -R94, R37 ;  /* 0x000000255e6d7221 */ /* 0x000fe20000010100 */
[----:B------:R-:W-:Y:S01]  /*0960*/  SHF.L.U32 R99, R45, 0x10, RZ ;  /* 0x000000102d637819 */ /* 0x000fe200000006ff */
[----:B------:R-:W-:Y:S01]  /*0970*/  IMAD.U32 R101, R46, 0x10000, RZ ;  /* 0x000100002e657824 */ /* 0x000fe200078e00ff */
[----:B------:R-:W-:Y:S01]  /*0980*/  SHF.L.U32 R105, R47, 0x10, RZ ;  /* 0x000000102f697819 */ /* 0x000fe200000006ff */
[----:B------:R-:W-:Y:S01]  /*0990*/  IMAD.U32 R37, R42, 0x10000, RZ ;  /* 0x000100002a257824 */ /* 0x000fe200078e00ff */
[----:B------:R-:W-:Y:S01]  /*09a0*/  SHF.L.U32 R40, R40, 0x10, RZ ;  /* 0x0000001028287819 */ /* 0x000fe200000006ff */
[----:B------:R-:W-:Y:S01]  /*09b0*/  FMUL.FTZ R93, R80, R93 ;  /* 0x0000005d505d7220 */ /* 0x000fe20000410000 */
[C---:B------:R-:W-:Y:S01]  /*09c0*/  PRMT R76, R43.reuse, 0x7632, R76 ;  /* 0x000076322b4c7816 */ /* 0x040fe2000000004c */
[C---:B------:R-:W-:Y:S01]  /*09d0*/  FADD.FTZ R113, -R94.reuse, R92 ;  /* 0x0000005c5e717221 */ /* 0x040fe20000010100 */
[C---:B------:R-:W-:Y:S01]  /*09e0*/  FADD.FTZ R45, -R94.reuse, R38 ;  /* 0x000000265e2d7221 */ /* 0x040fe20000010100 */
[C---:B------:R-:W-:Y:S01]  /*09f0*/  FADD.FTZ R47, -R94.reuse, R44 ;  /* 0x0000002c5e2f7221 */ /* 0x040fe20000010100 */
[C---:B------:R-:W-:Y:S01]  /*0a00*/  FADD.FTZ R103, -R94.reuse, R39 ;  /* 0x000000275e677221 */ /* 0x040fe20000010100 */
[----:B------:R-:W-:Y:S01]  /*0a10*/  SHF.L.U32 R78, R43, 0x10, RZ ;  /* 0x000000102b4e7819 */ /* 0x000fe200000006ff */
[----:B------:R-:W-:Y:S01]  /*0a20*/  FADD.FTZ R39, -R94, R36 ;  /* 0x000000245e277221 */ /* 0x000fe20000010100 */
[----:B------:R-:W-:Y:S01]  /*0a30*/  FMUL.FTZ R44, R80, R85 ;  /* 0x00000055502c7220 */ /* 0x000fe20000410000 */
[C---:B------:R-:W-:Y:S01]  /*0a40*/  FADD.FTZ R95, -R94.reuse, R95 ;  /* 0x0000005f5e5f7221 */ /* 0x040fe20000010100 */
[C---:B------:R-:W-:Y:S01]  /*0a50*/  FADD.FTZ R115, -R94.reuse, R115 ;  /* 0x000000735e737221 */ /* 0x040fe20000010100 */
[C---:B------:R-:W-:Y:S01]  /*0a60*/  FADD.FTZ R99, -R94.reuse, R99 ;  /* 0x000000635e637221 */ /* 0x040fe20000010100 */
[C---:B------:R-:W-:Y:S01]  /*0a70*/  FADD.FTZ R101, -R94.reuse, R101 ;  /* 0x000000655e657221 */ /* 0x040fe20000010100 */
[C---:B------:R-:W-:Y:S01]  /*0a80*/  FADD.FTZ R105, -R94.reuse, R105 ;  /* 0x000000695e697221 */ /* 0x040fe20000010100 */
[C---:B------:R-:W-:Y:S01]  /*0a90*/  FADD.FTZ R41, -R94.reuse, R40 ;  /* 0x000000285e297221 */ /* 0x040fe20000010100 */
[----:B------:R-:W-:Y:S01]  /*0aa0*/  FADD.FTZ R37, -R94, R37 ;  /* 0x000000255e257221 */ /* 0x000fe20000010100 */
[C---:B------:R-:W-:Y:S01]  /*0ab0*/  PRMT R36, R51.reuse, 0x7632, R36 ;  /* 0x0000763233247816 */ /* 0x040fe20000000024 */
[----:B------:R-:W-:Y:S01]  /*0ac0*/  FADD.FTZ R13, R96, R13 ;  /* 0x0000000d600d7221 */ /* 0x000fe20000010000 */
[----:B------:R-:W-:Y:S01]  /*0ad0*/  SHF.L.U32 R43, R51, 0x10, RZ ;  /* 0x00000010332b7819 */ /* 0x000fe200000006ff */
[-C--:B------:R-:W-:Y:S01]  /*0ae0*/  FFMA.FTZ R54, R93, R96.reuse, R54 ;  /* 0x000000605d367223 */ /* 0x080fe20000010036 */
[----:B------:R-:W-:Y:S01]  /*0af0*/  SHF.L.U32 R46, R79, 0x10, RZ ;  /* 0x000000104f2e7819 */ /* 0x000fe200000006ff */
[----:B------:R-:W-:Y:S01]  /*0b00*/  FMUL.FTZ R85, R65, R96 ;  /* 0x0000006041557220 */ /* 0x000fe20000410000 */
[----:B------:R-:W-:Y:S01]  /*0b10*/  SHF.L.U32 R117, R77, 0x10, RZ ;  /* 0x000000104d757819 */ /* 0x000fe200000006ff */
[----:B------:R-:W-:Y:S01]  /*0b20*/  FMUL.FTZ R77, R80, R111 ;  /* 0x0000006f504d7220 */ /* 0x000fe20000410000 */
[----:B------:R-:W-:Y:S01]  /*0b30*/  PRMT R38, R50, 0x7632, R38 ;  /* 0x0000763232267816 */ /* 0x000fe20000000026 */
[----:B------:R-:W-:Y:S01]  /*0b40*/  FMUL.FTZ R79, R80, R113 ;  /* 0x00000071504f7220 */ /* 0x000fe20000410000 */
[----:B------:R-:W-:Y:S01]  /*0b50*/  SHF.L.U32 R94, R50, 0x10, RZ ;  /* 0x00000010325e7819 */ /* 0x000fe200000006ff */
[----:B------:R-:W-:Y:S01]  /*0b60*/  FMUL.FTZ R50, R80, R45 ;  /* 0x0000002d50327220 */ /* 0x000fe20000410000 */
[----:B------:R-:W-:-:S02]  /*0b70*/  SHF.L.U32 R51, R81, 0x10, RZ ;  /* 0x0000001051337819 */ /* 0x000fc400000006ff */
[----:B------:R-:W-:Y:S01]  /*0b80*/  SHF.L.U32 R96, R76, 0x10, RZ ;  /* 0x000000104c607819 */ /* 0x000fe200000006ff */
[----:B------:R-:W-:Y:S01]  /*0b90*/  FMUL.FTZ R97, R63, R98 ;  /* 0x000000623f617220 */ /* 0x000fe20000410000 */
[----:B------:R-:W-:Y:S01]  /*0ba0*/  SHF.L.U32 R42, R48, 0x10, RZ ;  /* 0x00000010302a7819 */ /* 0x000fe200000006ff */
[----:B------:R-:W-:Y:S01]  /*0bb0*/  FMUL.FTZ R47, R80, R47 ;  /* 0x0000002f502f7220 */ /* 0x000fe20000410000 */
[C---:B------:R-:W-:Y:S01]  /*0bc0*/  PRMT R40, R49.reuse, 0x7632, R40 ;  /* 0x0000763231287816 */ /* 0x040fe20000000028 */
[----:B------:R-:W-:Y:S01]  /*0bd0*/  FADD.FTZ R15, R46, R15 ;  /* 0x0000000f2e0f7221 */ /* 0x000fe20000010000 */
[----:B------:R-:W-:Y:S01]  /*0be0*/  SHF.L.U32 R92, R49, 0x10, RZ ;  /* 0x00000010315c7819 */ /* 0x000fe200000006ff */
[-C--:B------:R-:W-:Y:S01]  /*0bf0*/  FFMA.FTZ R56, R77, R46.reuse, R56 ;  /* 0x0000002e4d387223 */ /* 0x080fe20000010038 */
[----:B------:R-:W-:Y:S01]  /*0c00*/  FMUL.FTZ R49, R73, R46 ;  /* 0x0000002e49317220 */ /* 0x000fe20000410000 */
[----:B------:R-:W-:Y:S01]  /*0c10*/  FMUL.FTZ R95, R80, R95 ;  /* 0x0000005f505f7220 */ /* 0x000fe20000410000 */
[----:B------:R-:W-:Y:S01]  /*0c20*/  FADD.FTZ R59, R51, R59 ;  /* 0x0000003b333b7221 */ /* 0x000fe20000010000 */
[-C--:B------:R-:W-:Y:S01]  /*0c30*/  FFMA.FTZ R60, R79, R51.reuse, R60 ;  /* 0x000000334f3c7223 */ /* 0x080fe2000001003c */
[----:B------:R-:W-:Y:S01]  /*0c40*/  FADD.FTZ R12, R96, R12 ;  /* 0x0000000c600c7221 */ /* 0x000fe20000010000 */
[-C--:B------:R-:W-:Y:S01]  /*0c50*/  FFMA.FTZ R53, R50, R96.reuse, R53 ;  /* 0x0000006032357223 */ /* 0x080fe20000010035 */
[----:B------:R-:W-:Y:S01]  /*0c60*/  FMUL.FTZ R46, R75, R96 ;  /* 0x000000604b2e7220 */ /* 0x000fe20000410000 */
[----:B------:R-:W-:Y:S01]  /*0c70*/  FMUL.FTZ R51, R72, R51 ;  /* 0x0000003348337220 */ /* 0x000fe20000410000 */
[----:B------:R-:W-:Y:S01]  /*0c80*/  FADD.FTZ R96, RZ, R97 ;  /* 0x00000061ff607221 */ /* 0x000fe20000010000 */
[----:B------:R-:W-:Y:S01]  /*0c90*/  FADD.FTZ R9, R42, R9 ;  /* 0x000000092a097221 */ /* 0x000fe20000010000 */
[-C--:B------:R-:W-:Y:S01]  /*0ca0*/  FFMA.FTZ R22, R47, R42.reuse, R22 ;  /* 0x0000002a2f167223 */ /* 0x080fe20000010016 */
[----:B------:R-:W-:Y:S01]  /*0cb0*/  FMUL.FTZ R45, R67, R42 ;  /* 0x0000002a432d7220 */ /* 0x000fe20000410000 */
[----:B------:R-:W-:Y:S01]  /*0cc0*/  FFMA.FTZ R42, R44, R97, RZ ;  /* 0x000000612c2a7223 */ /* 0x000fe200000100ff */
[----:B------:R-:W-:Y:S01]  /*0cd0*/  FADD.FTZ R57, R90, R57 ;  /* 0x000000395a397221 */ /* 0x000fe20000010000 */
[-C--:B------:R-:W-:Y:S01]  /*0ce0*/  FFMA.FTZ R58, R95, R90.reuse, R58 ;  /* 0x0000005a5f3a7223 */ /* 0x080fe2000001003a */
[----:B------:R-:W-:Y:S01]  /*0cf0*/  FMUL.FTZ R76, R80, R109 ;  /* 0x0000006d504c7220 */ /* 0x000fe20000410000 */
[----:B------:R-:W-:Y:S01]  /*0d00*/  FMUL.FTZ R90, R64, R90 ;  /* 0x0000005a405a7220 */ /* 0x000fe20000410000 */
[----:B------:R-:W-:Y:S01]  /*0d10*/  FADD.FTZ R109, R96, R51 ;  /* 0x00000033606d7221 */ /* 0x000fe20000010000 */
[----:B------:R-:W-:-:S03]  /*0d20*/  FFMA.FTZ R42, R79, R51, R42 ;  /* 0x000000334f2a7223 */ /* 0x000fc6000001002a */
[----:B------:R-:W-:Y:S01]  /*0d30*/  FADD.FTZ R96, R109, R90 ;  /* 0x0000005a6d607221 */ /* 0x000fe20000010000 */
[----:B------:R-:W-:-:S03]  /*0d40*/  FFMA.FTZ R42, R95, R90, R42 ;  /* 0x0000005a5f2a7223 */ /* 0x000fc6000001002a */
[----:B------:R-:W-:Y:S01]  /*0d50*/  FADD.FTZ R96, R96, R49 ;  /* 0x0000003160607221 */ /* 0x000fe20000010000 */
[----:B------:R-:W-:Y:S01]  /*0d60*/  FFMA.FTZ R42, R77, R49, R42 ;  /* 0x000000314d2a7223 */ /* 0x000fe2000001002a */
[----:B------:R-:W-:Y:S01]  /*0d70*/  PRMT R107, R48, 0x7632, R107 ;  /* 0x00007632306b7816 */ /* 0x000fe2000000006b */
[----:B------:R-:W-:Y:S01]  /*0d80*/  FMUL.FTZ R81, R80, R115 ;  /* 0x0000007350517220 */ /* 0x000fe20000410000 */
[----:B------:R-:W-:Y:S01]  /*0d90*/  FMUL.FTZ R48, R74, R117 ;  /* 0x000000754a307220 */ /* 0x000fe20000410000 */
[----:B------:R-:W-:Y:S01]  /*0da0*/  FADD.FTZ R111, R96, R85 ;  /* 0x00000055606f7221 */ /* 0x000fe20000010000 */
[----:B------:R-:W-:Y:S01]  /*0db0*/  FFMA.FTZ R113, R93, R85, R42 ;  /* 0x000000555d717223 */ /* 0x000fe2000001002a */
[----:B------:R-:W-:Y:S01]  /*0dc0*/  FADD.FTZ R11, R78, R11 ;  /* 0x0000000b4e0b7221 */ /* 0x000fe20000010000 */
[-C--:B------:R-:W-:Y:S01]  /*0dd0*/  FFMA.FTZ R52, R81, R78.reuse, R52 ;  /* 0x0000004e51347223 */ /* 0x080fe20000010034 */
[----:B------:R-:W-:Y:S01]  /*0de0*/  FMUL.FTZ R78, R66, R78 ;  /* 0x0000004e424e7220 */ /* 0x000fe20000410000 */
[----:B------:R-:W-:Y:S01]  /*0df0*/  SHF.L.U32 R109, R38, 0x10, RZ ;  /* 0x00000010266d7819 */ /* 0x000fe200000006ff */
[----:B------:R-:W-:Y:S01]  /*0e00*/  FADD.FTZ R111, R111, R48 ;  /* 0x000000306f6f7221 */ /* 0x000fe20000010000 */
[----:B------:R-:W-:-:S03]  /*0e10*/  FFMA.FTZ R38, R76, R48, R113 ;  /* 0x000000304c267223 */ /* 0x000fc60000010071 */
[----:B------:R-:W-:Y:S01]  /*0e20*/  FADD.FTZ R111, R111, R78 ;  /* 0x0000004e6f6f7221 */ /* 0x000fe20000010000 */
[----:B------:R-:W-:Y:S01]  /*0e30*/  FFMA.FTZ R113, R81, R78, R38 ;  /* 0x0000004e51717223 */ /* 0x000fe20000010026 */
[----:B------:R-:W-:Y:S02]  /*0e40*/  IMAD.U32 R107, R107, 0x10000, RZ ;  /* 0x000100006b6b7824 */ /* 0x000fe400078e00ff */
[----:B------:R-:W-:Y:S01]  /*0e50*/  FMUL.FTZ R96, R80, R103 ;  /* 0x0000006750607220 */ /* 0x000fe20000410000 */
[----:B------:R-:W-:Y:S01]  /*0e60*/  FADD.FTZ R38, R111, R46 ;  /* 0x0000002e6f267221 */ /* 0x000fe20000010000 */
[----:B------:R-:W-:Y:S01]  /*0e70*/  FFMA.FTZ R42, R50, R46, R113 ;  /* 0x0000002e322a7223 */ /* 0x000fe20000010071 */
[----:B------:R-:W-:Y:S01]  /*0e80*/  FMUL.FTZ R99, R80, R99 ;  /* 0x0000006350637220 */ /* 0x000fe20000410000 */
[----:B------:R-:W-:Y:S01]  /*0e90*/  FADD.FTZ R10, R107, R10 ;  /* 0x0000000a6b0a7221 */ /* 0x000fe20000010000 */
[-C--:B------:R-:W-:Y:S01]  /*0ea0*/  FFMA.FTZ R23, R96, R107.reuse, R23 ;  /* 0x0000006b60177223 */ /* 0x080fe20000010017 */
[----:B------:R-:W-:Y:S01]  /*0eb0*/  FMUL.FTZ R103, R82, R107 ;  /* 0x0000006b52677220 */ /* 0x000fe20000410000 */
[----:B------:R-:W-:Y:S01]  /*0ec0*/  FADD.FTZ R38, R38, R45 ;  /* 0x0000002d26267221 */ /* 0x000fe20000010000 */
[----:B------:R-:W-:Y:S01]  /*0ed0*/  FFMA.FTZ R107, R47, R45, R42 ;  /* 0x0000002d2f6b7223 */ /* 0x000fe2000001002a */
[----:B------:R-:W-:Y:S01]  /*0ee0*/  FADD.FTZ R61, R98, R61 ;  /* 0x0000003d623d7221 */ /* 0x000fe20000010000 */
[----:B------:R-:W-:Y:S01]  /*0ef0*/  FFMA.FTZ R71, R44, R98, R71 ;  /* 0x000000622c477223 */ /* 0x000fe20000010047 */
[----:B------:R-:W-:Y:S01]  /*0f00*/  SHF.L.U32 R40, R40, 0x10, RZ ;  /* 0x0000001028287819 */ /* 0x000fe200000006ff */
[----:B------:R-:W-:Y:S01]  /*0f10*/  FADD.FTZ R7, R92, R7 ;  /* 0x000000075c077221 */ /* 0x000fe20000010000 */
[-C--:B------:R-:W-:Y:S01]  /*0f20*/  FFMA.FTZ R20, R99, R92.reuse, R20 ;  /* 0x0000005c63147223 */ /* 0x080fe20000010014 */
[----:B------:R-:W-:Y:S01]  /*0f30*/  FMUL.FTZ R98, R80, R41 ;  /* 0x0000002950627220 */ /* 0x000fe20000410000 */
        /* <DEDUP_REMOVED lines=10> */
[-C--:B------:R-:W-:Y:S01]  /*0fe0*/  FFMA.FTZ R18, R101, R94.reuse, R18 ;  /* 0x0000005e65127223 */ /* 0x080fe20000010012 */
[----:B------:R-:W-:Y:S01]  /*0ff0*/  FMUL.FTZ R100, R80, R39 ;  /* 0x0000002750647220 */ /* 0x000fe20000410000 */
[----:B------:R-:W-:Y:S01]  /*1000*/  FMUL.FTZ R94, R69, R94 ;  /* 0x0000005e455e7220 */ /* 0x000fe20000410000 */
[----:B------:R-:W-:Y:S01]  /*1010*/  FADD.FTZ R39, R40, R107 ;  /* 0x0000006b28277221 */ /* 0x000fe20000010000 */
[----:B------:R-:W-:Y:S01]  /*1020*/  FFMA.FTZ R38, R98, R107, R41 ;  /* 0x0000006b62267223 */ /* 0x000fe20000010029 */
[----:B------:R-:W-:Y:S01]  /*1030*/  FADD.FTZ R6, R109, R6 ;  /* 0x000000066d067221 */ /* 0x000fe20000010000 */
        /* <DEDUP_REMOVED lines=9> */
[----:B------:R-:W-:Y:S01]  /*10d0*/  FMUL.FTZ R106, R80, R37 ;  /* 0x00000025506a7220 */ /* 0x000fe20000410000 */
[----:B------:R-:W-:Y:S01]  /*10e0*/  FMUL.FTZ R104, R87, R36 ;  /* 0x0000002457687220 */ /* 0x000fe20000410000 */
[----:B------:R-:W-:Y:S01]  /*10f0*/  FADD.FTZ R41, R41, R102 ;  /* 0x0000006629297221 */ /* 0x000fe20000010000 */
[----:B------:R-:W-:Y:S01]  /*1100*/  FFMA.FTZ R37, R105, R102, R38 ;  /* 0x0000006669257223 */ /* 0x000fe20000010026 */
[----:B------:R-:W-:Y:S01]  /*1110*/  FADD.FTZ R14, R117, R14 ;  /* 0x0000000e750e7221 */ /* 0x000fe20000010000 */
[----:B------:R-:W-:Y:S01]  /*1120*/  FFMA.FTZ R55, R76, R117, R55 ;  /* 0x000000754c377223 */ /* 0x000fe20000010037 */
[----:B------:R-:W-:Y:S01]  /*1130*/  FADD.FTZ R3, R43, R3 ;  /* 0x000000032b037221 */ /* 0x000fe20000010000 */
[----:B------:R-:W-:Y:S01]  /*1140*/  FFMA.FTZ R16, R105, R43, R16 ;  /* 0x0000002b69107223 */ /* 0x000fe20000010010 */
[----:B------:R-:W-:Y:S01]  /*1150*/  FADD.FTZ R4, R36, R4 ;  /* 0x0000000424047221 */ /* 0x000fe20000010000 */
[C---:B------:R-:W-:Y:S01]  /*1160*/  FFMA.FTZ R17, R106.reuse, R36, R17 ;  /* 0x000000246a117223 */ /* 0x040fe20000010011 */
[----:B------:R-:W-:Y:S01]  /*1170*/  FADD.FTZ R41, R41, R104 ;  /* 0x0000006829297221 */ /* 0x000fe20000010000 */
[----:B------:R-:W-:Y:S01]  /*1180*/  FFMA.FTZ R37, R106, R104, R37 ;  /* 0x000000686a257223 */ /* 0x000fe20000010025 */
[----:B------:R-:W-:Y:S06]  /*1190*/  BRA.DIV UR4, `(.L_x_27) ;  /* 0x0000001204207947 */ /* 0x000fec000b800000 */
        /* <DEDUP_REMOVED lines=18> */
.L_x_40:
[----:B------:R-:W-:Y:S01]  /*12c0*/  LOP3.LUT P3, RZ, R88, 0xff, RZ, 0xc0, !PT ;  /* 0x000000ff58ff7812 */ /* 0x000fe2000786c0ff */
[----:B01----:R-:W-:Y:S01]  /*12d0*/  FADD.FTZ R36, R36, R39 ;  /* 0x0000002724247221 */ /* 0x003fe20000010000 */
[----:B--2---:R-:W-:Y:S01]  /*12e0*/  FADD.FTZ R37, R37, R38 ;  /* 0x0000002625257221 */ /* 0x004fe20000010000 */
[----:B------:R-:W-:Y:S10]  /*12f0*/  @P2 BRA `(.L_x_28) ;  /* 0x0000000000242947 */ /* 0x000ff40003800000 */
[----:B------:R-:W0:Y:S01]  /*1300*/  S2UR UR5, SR_CgaCtaId ;  /* 0x00000000000579c3 */ /* 0x000e220000008800 */
[----:B------:R-:W-:Y:S01]  /*1310*/  SHF.R.U32.HI R38, RZ, 0x5, R0 ;  /* 0x00000005ff267819 */ /* 0x000fe20000011600 */
[----:B------:R-:W-:-:S03]  /*1320*/  UMOV UR4, 0x400 ;  /* 0x0000040000047882 */ /* 0x000fc60000000000 */
[----:B------:R-:W-:-:S04]  /*1330*/  LOP3.LUT R39, R38, 0x7fffffc, RZ, 0xc0, !PT ;  /* 0x07fffffc26277812 */ /* 0x000fc800078ec0ff */
[----:B------:R-:W-:-:S04]  /*1340*/  @!P3 IADD3 R39, R39, 0x4, RZ ;  /* 0x000000042727b810 */ /* 0x000fc80007ffe0ff */
[----:B------:R-:W-:Y:S01]  /*1350*/  LOP3.LUT R38, R39, 0x3, R38, 0xf8, !PT ;  /* 0x0000000327267812 */ /* 0x000fe200078ef826 */
[----:B0-----:R-:W-:-:S06]  /*1360*/  ULEA UR4, UR5, UR4, 0x18 ;  /* 0x0000000405047291 */ /* 0x001fcc000f8ec03f */
[----:B------:R-:W-:-:S05]  /*1370*/  LEA R38, R38, UR4, 0x3 ;  /* 0x0000000426267c11 */ /* 0x000fca000f8e18ff */
[----:B------:R0:W-:Y:S02]  /*1380*/  STS.64 [R38+0x2000], R36 ;  /* 0x0020002426007388 */ /* 0x0001e40000000a00 */
.L_x_28:
[----:B------:R-:W-:Y:S05]  /*1390*/  WARPSYNC.ALL ;  /* 0x0000000000007948 */ /* 0x000fea0003800000 */
[----:B------:R-:W1:Y:S08]  /*13a0*/  S2UR UR5, SR_CgaCtaId ;  /* 0x00000000000579c3 */ /* 0x000e700000008800 */
[----:B------:R-:W-:Y:S01]  /*13b0*/  BAR.SYNC.DEFER_BLOCKING 0x0 ;  /* 0x0000000000007b1d */ /* 0x000fe20000010000 */
[----:B0-----:R-:W-:-:S02]  /*13c0*/  SHF.R.U32.HI R36, RZ, 0x5, R0 ;  /* 0x00000005ff247819 */ /* 0x001fc40000011600 */
[----:B------:R-:W-:Y:S02]  /*13d0*/  ISETP.NE.U32.AND P2, PT, RZ, UR14, PT ;  /* 0x0000000eff007c0c */ /* 0x000fe4000bf45070 */
[----:B------:R-:W-:Y:S01]  /*13e0*/  LOP3.LUT R36, R36, 0x7fffffc, RZ, 0xc0, !PT ;  /* 0x07fffffc24247812 */ /* 0x000fe200078ec0ff */
[----:B------:R-:W-:Y:S01]  /*13f0*/  UMOV UR4, 0x400 ;  /* 0x0000040000047882 */ /* 0x000fe20000000000 */
[----:B------:R-:W-:Y:S02]  /*1400*/  ISETP.NE.AND.EX P2, PT, RZ, UR15, PT, P2 ;  /* 0x0000000fff007c0c */ /* 0x000fe4000bf45320 */
[----:B------:R-:W-:Y:S02]  /*1410*/  @!P3 IADD3 R36, R36, 0x4, RZ ;  /* 0x000000042424b810 */ /* 0x000fe40007ffe0ff */
[----:B------:R-:W-:Y:S01]  /*1420*/  IADD3 R62, R62, UR16, RZ ;  /* 0x000000103e3e7c10 */ /* 0x000fe2000fffe0ff */
[----:B-1----:R-:W-:-:S06]  /*1430*/  ULEA UR4, UR5, UR4, 0x18 ;  /* 0x0000000405047291 */ /* 0x002fcc000f8ec03f */
[----:B------:R-:W-:-:S05]  /*1440*/  LEA R88, R36, UR4, 0x3 ;  /* 0x0000000424587c11 */ /* 0x000fca000f8e18ff */
[----:B------:R-:W0:Y:S04]  /*1450*/  LDS.128 R36, [R88+0x2000] ;  /* 0x0020000058247984 */ /* 0x000e280000000c00 */
        /* <DEDUP_REMOVED lines=11> */
[----:B------:R-:W-:-:S05]  /*1510*/  FSEL R39, R42, RZ, !P4 ;  /* 0x000000ff2a277208 */ /* 0x000fca0006000000 */
[-CC-:B------:R-:W-:Y:S01]  /*1520*/  FFMA.FTZ R81, R81, R88.reuse, R39.reuse ;  /* 0x0000005851517223 */ /* 0x180fe20000010027 */
[-CC-:B------:R-:W-:Y:S01]  /*1530*/  FFMA.FTZ R36, R79, R88.reuse, R39.reuse ;  /* 0x000000584f247223 */ /* 0x180fe20000010027 */
[-CC-:B------:R-:W-:Y:S01]  /*1540*/  FFMA.FTZ R37, R76, R88.reuse, R39.reuse ;  /* 0x000000584c257223 */ /* 0x180fe20000010027 */
[-C--:B------:R-:W-:Y:S01]  /*1550*/  FFMA.FTZ R44, R44, R88.reuse, R39 ;  /* 0x000000582c2c7223 */ /* 0x080fe20000010027 */
[----:B------:R-:W-:Y:S01]  /*1560*/  FADD.FTZ R81, R78, -R81 ;  /* 0x800000514e517221 */ /* 0x000fe20000010000 */
[----:B------:R-:W-:Y:S01]  /*1570*/  FADD.FTZ R41, R51, -R36 ;  /* 0x8000002433297221 */ /* 0x000fe20000010000 */
[----:B-----5:R-:W-:Y:S01]  /*1580*/  @P1 SHF.L.U32 R36, R27, 0x10, RZ ;  /* 0x000000101b241819 */ /* 0x020fe200000006ff */
[-CC-:B------:R-:W-:Y:S01]  /*1590*/  FFMA.FTZ R38, R77, R88.reuse, R39.reuse ;  /* 0x000000584d267223 */ /* 0x180fe20000010027 */
[----:B------:R-:W-:Y:S01]  /*15a0*/  FMUL.FTZ R79, R80, R81 ;  /* 0x00000051504f7220 */ /* 0x000fe20000410000 */
[-CC-:B------:R-:W-:Y:S01]  /*15b0*/  FFMA.FTZ R98, R98, R88.reuse, R39.reuse ;  /* 0x0000005862627223 */ /* 0x180fe20000010027 */
[-CC-:B------:R-:W-:Y:S01]  /*15c0*/  FFMA.FTZ R42, R47, R88.reuse, R39.reuse ;  /* 0x000000582f2a7223 */ /* 0x180fe20000010027 */
[-CC-:B------:R-:W-:Y:S01]  /*15d0*/  FFMA.FTZ R77, R106, R88.reuse, R39.reuse ;  /* 0x000000586a4d7223 */ /* 0x180fe20000010027 */
[--C-:B------:R-:W-:Y:S01]  /*15e0*/  @P1 FADD.FTZ R79, R79, R36.reuse ;  /* 0x000000244f4f1221 */ /* 0x100fe20000010000 */
[----:B------:R-:W-:Y:S01]  /*15f0*/  @P1 PRMT R36, R26, 0x7632, R36 ;  /* 0x000076321a241816 */ /* 0x000fe20000000024 */
[-CC-:B------:R-:W-:Y:S01]  /*1600*/  FFMA.FTZ R95, R95, R88.reuse, R39.reuse ;  /* 0x000000585f5f7223 */ /* 0x180fe20000010027 */
[-CC-:B------:R-:W-:Y:S01]  /*1610*/  FFMA.FTZ R40, R93, R88.reuse, R39.reuse ;  /* 0x000000585d287223 */ /* 0x180fe20000010027 */
[-CC-:B------:R-:W-:Y:S01]  /*1620*/  FFMA.FTZ R43, R50, R88.reuse, R39.reuse ;  /* 0x00000058322b7223 */ /* 0x180fe20000010027 */
[-CC-:B------:R-:W-:Y:S01]  /*1630*/  FFMA.FTZ R96, R96, R88.reuse, R39.reuse ;  /* 0x0000005860607223 */ /* 0x180fe20000010027 */
[-CC-:B------:R-:W-:Y:S01]  /*1640*/  FFMA.FTZ R99, R99, R88.reuse, R39.reuse ;  /* 0x0000005863637223 */ /* 0x180fe20000010027 */
[-CC-:B------:R-:W-:Y:S01]  /*1650*/  FFMA.FTZ R101, R101, R88.reuse, R39.reuse ;  /* 0x0000005865657223 */ /* 0x180fe20000010027 */
[-CC-:B------:R-:W-:Y:S01]  /*1660*/  FFMA.FTZ R100, R100, R88.reuse, R39.reuse ;  /* 0x0000005864647223 */ /* 0x180fe20000010027 */
[----:B------:R-:W-:Y:S01]  /*1670*/  FFMA.FTZ R105, R105, R88, R39 ;  /* 0x0000005869697223 */ /* 0x000fe20000010027 */
[----:B------:R-:W-:Y:S01]  /*1680*/  FADD.FTZ R37, R48, -R37 ;  /* 0x8000002530257221 */ /* 0x000fe20000010000 */
[----:B------:R-:W-:Y:S01]  /*1690*/  FADD.FTZ R39, R97, -R44 ;  /* 0x8000002c61277221 */ /* 0x000fe20000010000 */
[----:B------:R-:W-:Y:S01]  /*16a0*/  FADD.FTZ R97, R107, -R98 ;  /* 0x800000626b617221 */ /* 0x000fe20000010000 */
[----:B------:R-:W-:Y:S01]  /*16b0*/  FADD.FTZ R45, R45, -R42 ;  /* 0x8000002a2d2d7221 */ /* 0x000fe20000010000 */
[----:B------:R-:W-:Y:S01]  /*16c0*/  FADD.FTZ R107, R104, -R77 ;  /* 0x8000004d686b7221 */ /* 0x000fe20000010000 */
[----:B------:R-:W-:Y:S01]  /*16d0*/  FMUL.FTZ R77, R80, R37 ;  /* 0x00000025504d7220 */ /* 0x000fe20000410000 */
[----:B------:R-:W-:-:S02]  /*16e0*/  @P1 IMAD.U32 R42, R36, 0x10000, RZ ;  /* 0x00010000242a1824 */ /* 0x000fc400078e00ff */
[----:B------:R-:W-:Y:S01]  /*16f0*/  FADD.FTZ R47, R49, -R38 ;  /* 0x80000026312f7221 */ /* 0x000fe20000010000 */
[----:B------:R-:W-:Y:S01]  /*1700*/  FADD.FTZ R93, R103, -R96 ;  /* 0x80000060675d7221 */ /* 0x000fe20000010000 */
[----:B------:R-:W-:Y:S01]  /*1710*/  @P1 PRMT R38, R27, 0x7632, R38 ;  /* 0x000076321b261816 */ /* 0x000fe20000000026 */
[--C-:B------:R-:W-:Y:S01]  /*1720*/  @P1 FADD.FTZ R77, R77, R42.reuse ;  /* 0x0000002a4d4d1221 */ /* 0x100fe20000010000 */
[----:B------:R-:W-:Y:S01]  /*1730*/  @P1 PRMT R42, R28, 0x7632, R42 ;  /* 0x000076321c2a1816 */ /* 0x000fe2000000002a */
[----:B------:R-:W-:Y:S01]  /*1740*/  FADD.FTZ R49, R46, -R43 ;  /* 0x8000002b2e317221 */ /* 0x000fe20000010000 */
[----:B------:R-:W-:Y:S01]  /*1750*/  FADD.FTZ R95, R90, -R95 ;  /* 0x8000005f5a5f7221 */ /* 0x000fe20000010000 */
[----:B------:R-:W-:Y:S01]  /*1760*/  FMUL.FTZ R93, R80, R93 ;  /* 0x0000005d505d7220 */ /* 0x000fe20000410000 */
[----:B------:R-:W-:Y:S01]  /*1770*/  @P1 SHF.L.U32 R42, R42, 0x10, RZ ;  /* 0x000000102a2a1819 */ /* 0x000fe200000006ff */
[----:B------:R-:W-:Y:S01]  /*1780*/  FMUL.FTZ R81, R80, R49 ;  /* 0x0000003150517220 */ /* 0x000fe20000410000 */
[----:B------:R-:W-:Y:S01]  /*1790*/  @P1 SHF.L.U32 R38, R38, 0x10, RZ ;  /* 0x0000001026261819 */ /* 0x000fe200000006ff */
[----:B------:R-:W-:Y:S01]  /*17a0*/  FADD.FTZ R99, R92, -R99 ;  /* 0x800000635c637221 */ /* 0x000fe20000010000 */
[C---:B------:R-:W-:Y:S01]  /*17b0*/  @P1 SHF.L.U32 R36, R25.reuse, 0x10, RZ ;  /* 0x0000001019241819 */ /* 0x040fe200000006ff */
[----:B------:R-:W-:Y:S01]  /*17c0*/  FMUL.FTZ R43, R80, R95 ;  /* 0x0000005f502b7220 */ /* 0x000fe20000410000 */
[----:B------:R-:W-:Y:S01]  /*17d0*/  @P1 PRMT R37, R25, 0x7632, R37 ;  /* 0x0000763219251816 */ /* 0x000fe20000000025 */
[----:B------:R-:W-:Y:S01]  /*17e0*/  @P1 FADD.FTZ R93, R93, R42 ;  /* 0x0000002a5d5d1221 */ /* 0x000fe20000010000 */
[----:B------:R-:W-:Y:S01]  /*17f0*/  FADD.FTZ R51, R85, -R40 ;  /* 0x8000002855337221 */ /* 0x000fe20000010000 */
[----:B------:R-:W-:Y:S01]  /*1800*/  @P1 PRMT R42, R30, 0x7632, R42 ;  /* 0x000076321e2a1816 */ /* 0x000fe2000000002a */
[----:B------:R-:W-:Y:S01]  /*1810*/  FADD.FTZ R103, R109, -R100 ;  /* 0x800000646d677221 */ /* 0x000fe20000010000 */
[----:B------:R-:W-:Y:S01]  /*1820*/  @P1 FADD.FTZ R81, R81, R38 ;  /* 0x0000002651511221 */ /* 0x000fe20000010000 */
[----:B------:R-:W-:Y:S01]  /*1830*/  @P1 SHF.L.U32 R44, R29, 0x10, RZ ;  /* 0x000000101d2c1819 */ /* 0x000fe200000006ff */
[----:B------:R-:W-:Y:S01]  /*1840*/  FMUL.FTZ R95, R80, R99 ;  /* 0x00000063505f7220 */ /* 0x000fe20000410000 */
[----:B------:R-:W-:Y:S01]  /*1850*/  @P1 SHF.L.U32 R38, R37, 0x10, RZ ;  /* 0x0000001025261819 */ /* 0x000fe200000006ff */
[----:B------:R-:W-:Y:S01]  /*1860*/  @P1 FADD.FTZ R43, R43, R36 ;  /* 0x000000242b2b1221 */ /* 0x000fe20000010000 */
[----:B------:R-:W-:Y:S01]  /*1870*/  FADD.FTZ R101, R94, -R101 ;  /* 0x800000655e657221 */ /* 0x000fe20000010000 */
[----:B------:R-:W-:Y:S01]  /*1880*/  FMUL.FTZ R47, R80, R47 ;  /* 0x0000002f502f7220 */ /* 0x000fe20000410000 */
[----:B------:R-:W-:Y:S01]  /*1890*/  @P1 SHF.L.U32 R40, R26, 0x10, RZ ;  /* 0x000000101a281819 */ /* 0x000fe200000006ff */
[----:B------:R-:W-:Y:S01]  /*18a0*/  FADD.FTZ R105, R102, -R105 ;  /* 0x8000006966697221 */ /* 0x000fe20000010000 */
[----:B------:R-:W-:Y:S01]  /*18b0*/  @P1 PRMT R37, R24, 0x7632, R37 ;  /* 0x0000763218251816 */ /* 0x000fe20000000025 */
[----:B------:R-:W-:Y:S01]  /*18c0*/  FMUL.FTZ R39, R80, R39 ;  /* 0x0000002750277220 */ /* 0x000fe20000410000 */
[----:B------:R-:W-:Y:S01]  /*18d0*/  @P1 SHF.L.U32 R36, R24, 0x10, RZ ;  /* 0x0000001018241819 */ /* 0x000fe200000006ff */
[----:B------:R-:W-:Y:S01]  /*18e0*/  FMUL.FTZ R51, R80, R51 ;  /* 0x0000003350337220 */ /* 0x000fe20000410000 */
[----:B------:R-:W-:Y:S01]  /*18f0*/  @P1 SHF.L.U32 R42, R42, 0x10, RZ ;  /* 0x000000102a2a1819 */ /* 0x000fe200000006ff */
[C---:B------:R-:W-:Y:S01]  /*1900*/  FMUL.FTZ R103, R80.reuse, R103 ;  /* 0x0000006750677220 */ /* 0x040fe20000410000 */
[----:B------:R-:W-:Y:S01]  /*1910*/  @P1 FADD.FTZ R95, R95, R44 ;  /* 0x0000002c5f5f1221 */ /* 0x000fe20000010000 */
[C---:B------:R-:W-:Y:S01]  /*1920*/  FMUL.FTZ R85, R80.reuse, R45 ;  /* 0x0000002d50557220 */ /* 0x040fe20000410000 */
[C---:B------:R-:W-:Y:S01]  /*1930*/  FMUL.FTZ R99, R80.reuse, R101 ;  /* 0x0000006550637220 */ /* 0x040fe20000410000 */
[----:B------:R-:W-:Y:S01]  /*1940*/  @P1 FADD.FTZ R47, R47, R38 ;  /* 0x000000262f2f1221 */ /* 0x000fe20000010000 */
[----:B------:R-:W-:Y:S01]  /*1950*/  @P1 SHF.L.U32 R44, R31, 0x10, RZ ;  /* 0x000000101f2c1819 */ /* 0x000fe200000006ff */
[C---:B------:R-:W-:Y:S01]  /*1960*/  FMUL.FTZ R101, R80.reuse, R105 ;  /* 0x0000006950657220 */ /* 0x040fe20000410000 */
[----:B------:R-:W-:Y:S01]  /*1970*/  @P1 FADD.FTZ R51, R51, R40 ;  /* 0x0000002833331221 */ /* 0x000fe20000010000 */
[----:B------:R-:W-:Y:S01]  /*1980*/  @P1 SHF.L.U32 R38, R37, 0x10, RZ ;  /* 0x0000001025261819 */ /* 0x000fe200000006ff */
[----:B------:R-:W-:Y:S01]  /*1990*/  @P1 FADD.FTZ R39, R39, R36 ;  /* 0x0000002427271221 */ /* 0x000fe20000010000 */
[----:B------:R-:W-:Y:S01]  /*19a0*/  @P1 PRMT R45, R31, 0x7632, R45 ;  /* 0x000076321f2d1816 */ /* 0x000fe2000000002d */
[----:B------:R-:W0:Y:S01]  /*19b0*/  @P2 LDC.64 R36, c[0x0][0x308] ;  /* 0x0000c200ff242b82 */ /* 0x000e220000000a00 */
[----:B------:R-:W-:Y:S01]  /*19c0*/  @P2 F2FP.BF16.F32.PACK_AB R48, RZ, R79 ;  /* 0x0000004fff30223e */ /* 0x000fe200000010ff */
[----:B------:R-:W-:Y:S01]  /*19d0*/  @P1 FADD.FTZ R103, R103, R42 ;  /* 0x0000002a67671221 */ /* 0x000fe20000010000 */
[C---:B------:R-:W-:Y:S01]  /*19e0*/  FMUL.FTZ R41, R80.reuse, R41 ;  /* 0x0000002950297220 */ /* 0x040fe20000410000 */
[----:B------:R-:W-:Y:S01]  /*19f0*/  @P2 F2FP.BF16.F32.PACK_AB R42, RZ, R43 ;  /* 0x0000002bff2a223e */ /* 0x000fe200000010ff */
[----:B------:R-:W-:Y:S01]  /*1a00*/  @P1 FADD.FTZ R101, R101, R44 ;  /* 0x0000002c65651221 */ /* 0x000fe20000010000 */
[----:B------:R-:W-:Y:S01]  /*1a10*/  @P2 F2FP.BF16.F32.PACK_AB R49, RZ, R81 ;  /* 0x00000051ff31223e */ /* 0x000fe200000010ff */
[----:B------:R-:W-:Y:S01]  /*1a20*/  @P1 FADD.FTZ R41, R41, R38 ;  /* 0x0000002629291221 */ /* 0x000fe20000010000 */
[----:B------:R-:W-:Y:S01]  /*1a30*/  @P1 SHF.L.U32 R46, R45, 0x10, RZ ;  /* 0x000000102d2e1819 */ /* 0x000fe200000006ff */
[----:B------:R-:W-:Y:S01]  /*1a40*/  FMUL.FTZ R97, R80, R97 ;  /* 0x0000006150617220 */ /* 0x000fe20000410000 */
[----:B------:R-:W-:Y:S01]  /*1a50*/  @P2 PRMT R35, R48, 0x7610, R35 ;  /* 0x0000761030232816 */ /* 0x000fe20000000023 */
[----:B------:R-:W-:Y:S01]  /*1a60*/  FMUL.FTZ R105, R80, R107 ;  /* 0x0000006b50697220 */ /* 0x000fe20000410000 */
[----:B------:R-:W-:Y:S01]  /*1a70*/  @P2 F2FP.BF16.F32.PACK_AB R45, RZ, R51 ;  /* 0x00000033ff2d223e */ /* 0x000fe200000010ff */
[-C--:B------:R-:W-:Y:S01]  /*1a80*/  FMUL.FTZ R90, R79, R84.reuse ;  /* 0x000000544f5a7220 */ /* 0x080fe20000410000 */
[----:B------:R-:W-:Y:S01]  /*1a90*/  @P2 F2FP.BF16.F32.PACK_AB R44, RZ, R47 ;  /* 0x0000002fff2c223e */ /* 0x000fe200000010ff */
[----:B------:R-:W-:Y:S01]  /*1aa0*/  @P1 FADD.FTZ R105, R105, R46 ;  /* 0x0000002e69691221 */ /* 0x000fe20000010000 */
[----:B------:R-:W-:Y:S01]  /*1ab0*/  @P2 PRMT R33, R42, 0x7610, R33 ;  /* 0x000076102a212816 */ /* 0x000fe20000000021 */
[-C--:B------:R-:W-:Y:S01]  /*1ac0*/  FMUL.FTZ R79, R51, R84.reuse ;  /* 0x00000054334f7220 */ /* 0x080fe20000410000 */
[----:B------:R-:W-:Y:S01]  /*1ad0*/  @P1 PRMT R38, R29, 0x7632, R38 ;  /* 0x000076321d261816 */ /* 0x000fe20000000026 */
[-C--:B------:R-:W-:Y:S01]  /*1ae0*/  FMUL.FTZ R51, R39, R84.reuse ;  /* 0x0000005427337220 */ /* 0x080fe20000410000 */
[----:B------:R-:W-:Y:S01]  /*1af0*/  @P2 PRMT R35, R35, 0x5410, R49 ;  /* 0x0000541023232816 */ /* 0x000fe20000000031 */
[----:B------:R-:W-:Y:S01]  /*1b00*/  FMUL.FTZ R78, R41, R84 ;  /* 0x00000054294e7220 */ /* 0x000fe20000410000 */
[----:B------:R-:W1:Y:S01]  /*1b10*/  LDC.64 R48, c[0x0][0x2f8] ;  /* 0x0000be00ff307b82 */ /* 0x000e620000000a00 */
[----:B------:R-:W-:Y:S01]  /*1b20*/  @P1 SHF.L.U32 R40, R28, 0x10, RZ ;  /* 0x000000101c281819 */ /* 0x000fe200000006ff */
[----:B0-----:R-:W-:Y:S01]  /*1b30*/  @P2 IMAD.WIDE.U32 R36, R89, 0x10, R36 ;  /* 0x0000001059242825 */ /* 0x001fe200078e0024 */
[----:B------:R-:W-:-:S03]  /*1b40*/  @P2 PRMT R34, R45, 0x7610, R34 ;  /* 0x000076102d222816 */ /* 0x000fc60000000022 */
[-C--:B------:R-:W-:Y:S01]  /*1b50*/  FMUL.FTZ R88, R77, R84.reuse ;  /* 0x000000544d587220 */ /* 0x080fe20000410000 */
[----:B------:R-:W-:Y:S01]  /*1b60*/  @P2 PRMT R33, R33, 0x5410, R44 ;  /* 0x0000541021212816 */ /* 0x000fe2000000002c */
[----:B------:R-:W-:Y:S01]  /*1b70*/  @P1 FADD.FTZ R85, R85, R40 ;  /* 0x0000002855551221 */ /* 0x000fe20000010000 */
[----:B------:R-:W-:Y:S01]  /*1b80*/  @P1 SHF.L.U32 R38, R38, 0x10, RZ ;  /* 0x0000001026261819 */ /* 0x000fe200000006ff */
[----:B------:R-:W0:Y:S01]  /*1b90*/  @P2 LDC.64 R44, c[0x0][0x308] ;  /* 0x0000c200ff2c2b82 */ /* 0x000e220000000a00 */
[----:B------:R-:W-:Y:S01]  /*1ba0*/  @P1 IMAD.U32 R40, R30, 0x10000, RZ ;  /* 0x000100001e281824 */ /* 0x000fe200078e00ff */
[----:B------:R-:W-:Y:S01]  /*1bb0*/  @P2 F2FP.BF16.F32.PACK_AB R46, RZ, R77 ;  /* 0x0000004dff2e223e */ /* 0x000fe200000010ff */
[-C--:B------:R-:W-:Y:S01]  /*1bc0*/  FMUL.FTZ R81, R81, R84.reuse ;  /* 0x0000005451517220 */ /* 0x080fe20000410000 */
[----:B------:R-:W-:Y:S01]  /*1bd0*/  @P1 FADD.FTZ R97, R97, R38 ;  /* 0x0000002661611221 */ /* 0x000fe20000010000 */
[----:B------:R-:W-:Y:S01]  /*1be0*/  @P2 F2FP.BF16.F32.PACK_AB R38, RZ, R39 ;  /* 0x00000027ff26223e */ /* 0x000fe200000010ff */
[----:B------:R-:W-:Y:S01]  /*1bf0*/  @P1 FADD.FTZ R99, R99, R40 ;  /* 0x0000002863631221 */ /* 0x000fe20000010000 */
        /* <DEDUP_REMOVED lines=10> */
[----:B------:R-:W-:Y:S01]  /*1ca0*/  @P2 F2FP.BF16.F32.PACK_AB R42, RZ, R95 ;  /* 0x0000005fff2a223e */ /* 0x000fe200000010ff */
[----:B------:R2:W-:Y:S01]  /*1cb0*/  @P2 STG.E.128 desc[UR6][R36.64], R32 ;  /* 0x0000002024002986 */ /* 0x0005e2000c101d06 */
[----:B------:R-:W-:Y:S01]  /*1cc0*/  @P2 F2FP.BF16.F32.PACK_AB R46, RZ, R99 ;  /* 0x00000063ff2e223e */ /* 0x000fe200000010ff */
[-C--:B------:R-:W-:Y:S01]  /*1cd0*/  FMUL.FTZ R94, R105, R84.reuse ;  /* 0x00000054695e7220 */ /* 0x080fe20000410000 */
[----:B------:R-:W-:Y:S01]  /*1ce0*/  @P2 F2FP.BF16.F32.PACK_AB R101, RZ, R101 ;  /* 0x00000065ff65223e */ /* 0x000fe200000010ff */
[-C--:B------:R-:W-:Y:S01]  /*1cf0*/  FMUL.FTZ R92, R97, R84.reuse ;  /* 0x00000054615c7220 */ /* 0x080fe20000410000 */
[----:B------:R-:W-:Y:S01]  /*1d00*/  @P2 F2FP.BF16.F32.PACK_AB R50, RZ, R93 ;  /* 0x0000005dff32223e */ /* 0x000fe200000010ff */
[----:B------:R-:W-:Y:S01]  /*1d10*/  FMUL.FTZ R93, R93, R84 ;  /* 0x000000545d5d7220 */ /* 0x000fe20000410000 */
[----:B------:R-:W-:Y:S01]  /*1d20*/  @P2 F2FP.BF16.F32.PACK_AB R76, RZ, R97 ;  /* 0x00000061ff4c223e */ /* 0x000fe200000010ff */
[----:B0-----:R-:W-:Y:S01]  /*1d30*/  @P2 IMAD.WIDE.U32 R44, R91, 0x10, R44 ;  /* 0x000000105b2c2825 */ /* 0x001fe200078e002c */
[----:B------:R-:W-:-:S02]  /*1d40*/  @P2 F2FP.BF16.F32.PACK_AB R103, RZ, R103 ;  /* 0x00000067ff67223e */ /* 0x000fc400000010ff */
[----:B------:R-:W-:Y:S02]  /*1d50*/  @P2 F2FP.BF16.F32.PACK_AB R105, RZ, R105 ;  /* 0x00000069ff69223e */ /* 0x000fe400000010ff */
[----:B------:R-:W-:Y:S02]  /*1d60*/  F2FP.BF16.F32.PACK_AB R38, R41, R38 ;  /* 0x000000262926723e */ /* 0x000fe400000010ff */
[----:B------:R-:W-:Y:S02]  /*1d70*/  F2FP.BF16.F32.PACK_AB R43, R81, R90 ;  /* 0x0000005a512b723e */ /* 0x000fe400000010ff */
[----:B------:R-:W-:Y:S01]  /*1d80*/  F2FP.BF16.F32.PACK_AB R41, R80, R77 ;  /* 0x0000004d5029723e */ /* 0x000fe200000010ff */
[-C--:B--2---:R-:W-:Y:S01]  /*1d90*/  FMUL.FTZ R36, R85, R84.reuse ;  /* 0x0000005455247220 */ /* 0x084fe20000410000 */
[----:B------:R-:W-:Y:S01]  /*1da0*/  FMUL.FTZ R37, R95, R84 ;  /* 0x000000545f257220 */ /* 0x000fe20000410000 */
[----:B------:R-:W-:Y:S02]  /*1db0*/  @P2 PRMT R32, R40, 0x7610, R32 ;  /* 0x0000761028202816 */ /* 0x000fe40000000020 */
[----:B------:R-:W-:-:S02]  /*1dc0*/  @P2 PRMT R33, R42, 0x7610, R33 ;  /* 0x000076102a212816 */ /* 0x000fc40000000021 */
[----:B------:R-:W-:Y:S01]  /*1dd0*/  @P2 PRMT R34, R46, 0x7610, R34 ;  /* 0x000076102e222816 */ /* 0x000fe20000000022 */
[----:B-1----:R-:W-:Y:S01]  /*1de0*/  IMAD.WIDE.U32 R46, R91, 0x10, R48 ;  /* 0x000000105b2e7825 */ /* 0x002fe200078e0030 */
[----:B------:R-:W-:Y:S02]  /*1df0*/  @P2 PRMT R35, R101, 0x7610, R35 ;  /* 0x0000761065232816 */ /* 0x000fe40000000023 */
[----:B------:R-:W-:Y:S01]  /*1e00*/  F2FP.BF16.F32.PACK_AB R42, R88, R79 ;  /* 0x0000004f582a723e */ /* 0x000fe200000010ff */
[----:B------:R-:W-:Y:S01]  /*1e10*/  IMAD.WIDE.U32 R48, R89, 0x10, R48 ;  /* 0x0000001059307825 */ /* 0x000fe200078e0030 */
[----:B------:R-:W-:Y:S02]  /*1e20*/  F2FP.BF16.F32.PACK_AB R40, R78, R51 ;  /* 0x000000334e28723e */ /* 0x000fe400000010ff */
[----:B------:R-:W-:Y:S02]  /*1e30*/  @P2 PRMT R32, R32, 0x5410, R50 ;  /* 0x0000541020202816 */ /* 0x000fe40000000032 */
[----:B------:R-:W-:Y:S01]  /*1e40*/  @P2 PRMT R33, R33, 0x5410, R76 ;  /* 0x0000541021212816 */ /* 0x000fe2000000004c */
[----:B------:R0:W-:Y:S01]  /*1e50*/  STG.E.128 desc[UR6][R48.64], R40 ;  /* 0x0000002830007986 */ /* 0x0001e2000c101d06 */
[----:B------:R-:W-:-:S02]  /*1e60*/  @P2 PRMT R34, R34, 0x5410, R103 ;  /* 0x0000541022222816 */ /* 0x000fc40000000067 */
[----:B------:R-:W-:Y:S02]  /*1e70*/  @P2 PRMT R35, R35, 0x5410, R105 ;  /* 0x0000541023232816 */ /* 0x000fe40000000069 */
[----:B------:R-:W-:Y:S02]  /*1e80*/  F2FP.BF16.F32.PACK_AB R39, R94, R39 ;  /* 0x000000275e27723e */ /* 0x000fe400000010ff */
[----:B------:R-:W-:Y:S01]  /*1e90*/  F2FP.BF16.F32.PACK_AB R37, R92, R37 ;  /* 0x000000255c25723e */ /* 0x000fe200000010ff */
[----:B------:R0:W-:Y:S01]  /*1ea0*/  @P2 STG.E.128 desc[UR6][R44.64], R32 ;  /* 0x000000202c002986 */ /* 0x0001e2000c101d06 */
[----:B------:R-:W-:Y:S02]  /*1eb0*/  F2FP.BF16.F32.PACK_AB R36, R93, R36 ;  /* 0x000000245d24723e */ /* 0x000fe400000010ff */
[----:B------:R-:W-:Y:S02]  /*1ec0*/  ISETP.GE.AND P1, PT, R62, UR17, PT ;  /* 0x000000113e007c0c */ /* 0x000fe4000bf26270 */
[----:B------:R-:W-:Y:S01]  /*1ed0*/  SEL R88, RZ, 0x1, P3 ;  /* 0x00000001ff587807 */ /* 0x000fe20001800000 */
[----:B------:R0:W-:Y:S10]  /*1ee0*/  STG.E.128 desc[UR6][R46.64], R36 ;  /* 0x000000242e007986 */ /* 0x0001f4000c101d06 */
[----:B------:R-:W-:Y:S05]  /*1ef0*/  @!P1 BRA `(.L_x_29) ;  /* 0xffffffe400849947 */ /* 0x000fea000383ffff */
[----:B------:R-:W-:Y:S01]  /*1f00*/  MOV R31, R15 ;  /* 0x0000000f001f7202 */ /* 0x000fe20000000f00 */
[----:B0-----:R-:W-:Y:S01]  /*1f10*/  IMAD.MOV.U32 R38, RZ, RZ, R11 ;  /* 0x000000ffff267224 */ /* 0x001fe200078e000b */
[----:B------:R-:W-:Y:S01]  /*1f20*/  MOV R36, R13 ;  /* 0x0000000d00247202 */ /* 0x000fe20000000f00 */
[----:B------:R-:W-:Y:S01]  /*1f30*/  IMAD.MOV.U32 R15, RZ, RZ, R21 ;  /* 0x000000ffff0f7224 */ /* 0x000fe200078e0015 */
[----:B------:R-:W-:Y:S01]  /*1f40*/  MOV R37, R14 ;  /* 0x0000000e00257202 */ /* 0x000fe20000000f00 */
[----:B------:R-:W-:Y:S01]  /*1f50*/  IMAD.MOV.U32 R26, RZ, RZ, R58 ;  /* 0x000000ffff1a7224 */ /* 0x000fe200078e003a */
[----:B------:R-:W-:Y:S02]  /*1f60*/  MOV R39, R12 ;  /* 0x0000000c00277202 */ /* 0x000fe40000000f00 */
[----:B------:R-:W-:Y:S02]  /*1f70*/  MOV R12, R22 ;  /* 0x00000016000c7202 */ /* 0x000fe40000000f00 */
[----:B------:R-:W-:-:S02]  /*1f80*/  MOV R40, R9 ;  /* 0x0000000900287202 */ /* 0x000fc40000000f00 */
[----:B------:R-:W-:Y:S01]  /*1f90*/  MOV R13, R23 ;  /* 0x00000017000d7202 */ /* 0x000fe20000000f00 */
[----:B------:R-:W-:Y:S01]  /*1fa0*/  IMAD.MOV.U32 R23, RZ, RZ, R4 ;  /* 0x000000ffff177224 */ /* 0x000fe200078e0004 */
[----:B------:R-:W-:Y:S02]  /*1fb0*/  MOV R41, R10 ;  /* 0x0000000a00297202 */ /* 0x000fe40000000f00 */
[----:B------:R-:W-:Y:S02]  /*1fc0*/  MOV R14, R20 ;  /* 0x00000014000e7202 */ /* 0x000fe40000000f00 */
[----:B------:R-:W-:Y:S02]  /*1fd0*/  MOV R43, R8 ;  /* 0x00000008002b7202 */ /* 0x000fe40000000f00 */
[----:B------:R-:W-:Y:S02]  /*1fe0*/  MOV R24, R71 ;  /* 0x0000004700187202 */ /* 0x000fe40000000f00 */
[----:B------:R-:W-:-:S02]  /*1ff0*/  MOV R28, R61 ;  /* 0x0000003d001c7202 */ /* 0x000fc40000000f00 */
[----:B------:R-:W-:Y:S02]  /*2000*/  MOV R25, R60 ;  /* 0x0000003c00197202 */ /* 0x000fe40000000f00 */
        /* <DEDUP_REMOVED lines=14> */
[----:B------:R-:W-:-:S07]  /*20f0*/  MOV R11, R17 ;  /* 0x00000011000b7202 */ /* 0x000fce0000000f00 */
.L_x_26:
[----:B------:R-:W0:Y:S08]  /*2100*/  S2UR UR4, SR_CTAID.X ;  /* 0x00000000000479c3 */ /* 0x000e300000002500 */
[----:B------:R-:W1:Y:S08]  /*2110*/  LDC.64 R4, c[0x0][0x2d0] ;  /* 0x0000b400ff047b82 */ /* 0x000e700000000a00 */
[----:B------:R-:W2:Y:S01]  /*2120*/  LDC.64 R6, c[0x0][0x2d8] ;  /* 0x0000b600ff067b82 */ /* 0x000ea20000000a00 */
[----:B0-----:R-:W-:Y:S01]  /*2130*/  LEA.HI R3, R0, UR4, RZ, 0x19 ;  /* 0x0000000400037c11 */ /* 0x001fe2000f8fc8ff */
[----:B------:R-:W-:-:S04]  /*2140*/  ULDC UR4, c[0x0][0x218] ;  /* 0x0000860000047ab9 */ /* 0x000fc80000000800 */
[----:B------:R-:W-:-:S05]  /*2150*/  IMAD R3, R3, UR4, RZ ;  /* 0x0000000403037c24 */ /* 0x000fca000f8e02ff */
[----:B------:R-:W-:-:S05]  /*2160*/  LEA.HI R17, R3, R2, RZ, 0x1d ;  /* 0x0000000203117211 */ /* 0x000fca00078fe8ff */
[----:B-1----:R-:W-:-:S04]  /*2170*/  IMAD.WIDE.U32 R2, R17, 0x20, R4 ;  /* 0x0000002011027825 */ /* 0x002fc800078e0004 */
[----:B--2---:R-:W-:Y:S01]  /*2180*/  IMAD.WIDE.U32 R4, R17, 0x20, R6 ;  /* 0x0000002011047825 */ /* 0x004fe200078e0006 */
[----:B------:R-:W-:Y:S04]  /*2190*/  STG.E.128 desc[UR6][R2.64], R28 ;  /* 0x0000001c02007986 */ /* 0x000fe8000c101d06 */
[----:B------:R-:W-:Y:S04]  /*21a0*/  STG.E.128 desc[UR6][R2.64+0x10], R36 ;  /* 0x0000102402007986 */ /* 0x000fe8000c101d06 */
[----:B------:R-:W-:Y:S04]  /*21b0*/  STG.E.128 desc[UR6][R4.64], R24 ;  /* 0x0000001804007986 */ /* 0x000fe8000c101d06 */
[----:B------:R-:W-:Y:S04]  /*21c0*/  STG.E.128 desc[UR6][R4.64+0x10], R32 ;  /* 0x0000102004007986 */ /* 0x000fe8000c101d06 */
[----:B------:R-:W-:Y:S04]  /*21d0*/  STG.E.128 desc[UR6][R2.64+0x1000], R40 ;  /* 0x0010002802007986 */ /* 0x000fe8000c101d06 */
[----:B------:R-:W-:Y:S04]  /*21e0*/  STG.E.128 desc[UR6][R2.64+0x1010], R20 ;  /* 0x0010101402007986 */ /* 0x000fe8000c101d06 */
[----:B------:R-:W-:Y:S04]  /*21f0*/  STG.E.128 desc[UR6][R4.64+0x1000], R12 ;  /* 0x0010000c04007986 */ /* 0x000fe8000c101d06 */
[----:B------:R-:W-:Y:S01]  /*2200*/  STG.E.128 desc[UR6][R4.64+0x1010], R8 ;  /* 0x0010100804007986 */ /* 0x000fe2000c101d06 */
[----:B------:R-:W-:Y:S05]  /*2210*/  EXIT ;  /* 0x000000000000794d */ /* 0x000fea0003800000 */
.L_x_27:
[----:B------:R-:W-:Y:S01]  /*2220*/  HFMA2.MMA R110, -RZ, RZ, 0, 9.5367431640625e-07 ;  /* 0x00000010ff6e7435 */ /* 0x000fe200000001ff */
[----:B------:R-:W-:Y:S02]  /*2230*/  MOV R113, R41 ;  /* 0x0000002900717202 */ /* 0x000fe40000000f00 */
[----:B------:R-:W-:Y:S02]  /*2240*/  MOV R115, 0x1f ;  /* 0x0000001f00737802 */ /* 0x000fe40000000f00 */
[----:B------:R-:W-:-:S07]  /*2250*/  MOV R108, 0xffffffff ;  /* 0xffffffff006c7802 */ /* 0x000fce0000000f00 */
[----:B-----5:R-:W-:Y:S05]  /*2260*/  WARPSYNC.COLLECTIVE R108, `(.L_x_30) ;  /* 0x000000006c087348 */ /* 0x020fea0003c00000 */
[----:B------:R0:W1:Y:S02]  /*2270*/  SHFL.DOWN P3, R42, R113, R110, R115 ;  /* 0x0800006e712a7389 */ /* 0x0000640000060073 */
[----:B01---5:R-:W-:Y:S01]  /*2280*/  ENDCOLLECTIVE ;  /* 0x000000000000791b */ /* 0x023fe20003800000 */
.L_x_30:
[----:B------:R-:W-:Y:S02]  /*2290*/  MOV R113, R37 ;  /* 0x0000002500717202 */ /* 0x000fe40000000f00 */
[----:B------:R-:W-:-:S07]  /*22a0*/  MOV R36, R42 ;  /* 0x0000002a00247202 */ /* 0x000fce0000000f00 */
[----:B------:R-:W-:Y:S05]  /*22b0*/  WARPSYNC.COLLECTIVE R108, `(.L_x_31) ;  /* 0x000000006c087348 */ /* 0x000fea0003c00000 */
[----:B------:R0:W1:Y:S02]  /*22c0*/  SHFL.DOWN P3, R42, R113, R110, R115 ;  /* 0x0800006e712a7389 */ /* 0x0000640000060073 */
[----:B01----:R-:W-:Y:S01]  /*22d0*/  ENDCOLLECTIVE ;  /* 0x000000000000791b */ /* 0x003fe20003800000 */
.L_x_31:
[----:B------:R-:W-:-:S05]  /*22e0*/  FADD.FTZ R39, R41, R36 ;  /* 0x0000002429277221 */ /* 0x000fca0000010000 */
[----:B------:R-:W-:Y:S01]  /*22f0*/  MOV R113, R39 ;  /* 0x0000002700717202 */ /* 0x000fe20000000f00 */
[----:B------:R-:W-:Y:S01]  /*2300*/  IMAD.MOV.U32 R110, RZ, RZ, 0x8 ;  /* 0x00000008ff6e7424 */ /* 0x000fe200078e00ff */
[----:B------:R-:W-:-:S07]  /*2310*/  MOV R38, R42 ;  /* 0x0000002a00267202 */ /* 0x000fce0000000f00 */
[----:B------:R-:W-:Y:S05]  /*2320*/  WARPSYNC.COLLECTIVE R108, `(.L_x_32) ;  /* 0x000000006c087348 */ /* 0x000fea0003c00000 */
[----:B------:R0:W1:Y:S02]  /*2330*/  SHFL.DOWN P3, R42, R113, R110, R115 ;  /* 0x0800006e712a7389 */ /* 0x0000640000060073 */
[----:B01----:R-:W-:Y:S01]  /*2340*/  ENDCOLLECTIVE ;  /* 0x000000000000791b */ /* 0x003fe20003800000 */
.L_x_32:
[----:B------:R-:W-:-:S05]  /*2350*/  FADD.FTZ R38, R37, R38 ;  /* 0x0000002625267221 */ /* 0x000fca0000010000 */
[----:B------:R-:W-:Y:S02]  /*2360*/  MOV R113, R38 ;  /* 0x0000002600717202 */ /* 0x000fe40000000f00 */
[----:B------:R-:W-:-:S07]  /*2370*/  MOV R36, R42 ;  /* 0x0000002a00247202 */ /* 0x000fce0000000f00 */
[----:B------:R-:W-:Y:S05]  /*2380*/  WARPSYNC.COLLECTIVE R108, `(.L_x_33) ;  /* 0x000000006c087348 */ /* 0x000fea0003c00000 */
[----:B------:R0:W1:Y:S02]  /*2390*/  SHFL.DOWN P3, R42, R113, R110, R115 ;  /* 0x0800006e712a7389 */ /* 0x0000640000060073 */
[----:B01----:R-:W-:Y:S01]  /*23a0*/  ENDCOLLECTIVE ;  /* 0x000000000000791b */ /* 0x003fe20003800000 */
.L_x_33:
[----:B------:R-:W-:Y:S01]  /*23b0*/  FADD.FTZ R40, R39, R36 ;  /* 0x0000002427287221 */ /* 0x000fe20000010000 */
[----:B------:R-:W-:-:S04]  /*23c0*/  HFMA2.MMA R110, -RZ, RZ, 0, 2.384185791015625e-07 ;  /* 0x00000004ff6e7435 */ /* 0x000fc800000001ff */
[----:B------:R-:W-:Y:S02]  /*23d0*/  MOV R113, R40 ;  /* 0x0000002800717202 */ /* 0x000fe40000000f00 */
[----:B------:R-:W-:-:S07]  /*23e0*/  MOV R43, R42 ;  /* 0x0000002a002b7202 */ /* 0x000fce0000000f00 */
[----:B------:R-:W-:Y:S05]  /*23f0*/  WARPSYNC.COLLECTIVE R108, `(.L_x_34) ;  /* 0x000000006c087348 */ /* 0x000fea0003c00000 */
[----:B------:R0:W1:Y:S02]  /*2400*/  SHFL.DOWN P3, R42, R113, R110, R115 ;  /* 0x0800006e712a7389 */ /* 0x0000640000060073 */
[----:B01----:R-:W-:Y:S01]  /*2410*/  ENDCOLLECTIVE ;  /* 0x000000000000791b */ /* 0x003fe20003800000 */
.L_x_34:
[----:B------:R-:W-:-:S05]  /*2420*/  FADD.FTZ R43, R38, R43 ;  /* 0x0000002b262b7221 */ /* 0x000fca0000010000 */
[----:B------:R-:W-:Y:S02]  /*2430*/  MOV R113, R43 ;  /* 0x0000002b00717202 */ /* 0x000fe40000000f00 */
[----:B------:R-:W-:-:S07]  /*2440*/  MOV R111, R42 ;  /* 0x0000002a006f7202 */ /* 0x000fce0000000f00 */
[----:B------:R-:W-:Y:S05]  /*2450*/  WARPSYNC.COLLECTIVE R108, `(.L_x_35) ;  /* 0x000000006c087348 */ /* 0x000fea0003c00000 */
[----:B------:R0:W1:Y:S02]  /*2460*/  SHFL.DOWN P3, R42, R113, R110, R115 ;  /* 0x0800006e712a7389 */ /* 0x0000640000060073 */
[----:B01----:R-:W-:Y:S01]  /*2470*/  ENDCOLLECTIVE ;  /* 0x000000000000791b */ /* 0x003fe20003800000 */
.L_x_35:
[----:B------:R-:W-:Y:S01]  /*2480*/  FADD.FTZ R111, R40, R111 ;  /* 0x0000006f286f7221 */ /* 0x000fe20000010000 */
[----:B------:R-:W-:-:S03]  /*2490*/  HFMA2.MMA R110, -RZ, RZ, 0, 1.1920928955078125e-07 ;  /* 0x00000002ff6e7435 */ /* 0x000fc600000001ff */
[----:B------:R-:W-:Y:S01]  /*24a0*/  IMAD.MOV.U32 R113, RZ, RZ, R111 ;  /* 0x000000ffff717224 */ /* 0x000fe200078e006f */
[----:B------:R-:W-:-:S07]  /*24b0*/  MOV R36, R42 ;  /* 0x0000002a00247202 */ /* 0x000fce0000000f00 */
[----:B------:R-:W-:Y:S05]  /*24c0*/  WARPSYNC.COLLECTIVE R108, `(.L_x_36) ;  /* 0x000000006c087348 */ /* 0x000fea0003c00000 */
[----:B------:R0:W1:Y:S02]  /*24d0*/  SHFL.DOWN P3, R42, R113, R110, R115 ;  /* 0x0800006e712a7389 */ /* 0x0000640000060073 */
[----:B01----:R-:W-:Y:S01]  /*24e0*/  ENDCOLLECTIVE ;  /* 0x000000000000791b */ /* 0x003fe20003800000 */
.L_x_36:
[----:B------:R-:W-:-:S05]  /*24f0*/  FADD.FTZ R41, R43, R36 ;  /* 0x000000242b297221 */ /* 0x000fca0000010000 */
[----:B------:R-:W-:Y:S02]  /*2500*/  MOV R113, R41 ;  /* 0x0000002900717202 */ /* 0x000fe40000000f00 */
[----:B------:R-:W-:-:S07]  /*2510*/  MOV R36, R42 ;  /* 0x0000002a00247202 */ /* 0x000fce0000000f00 */
[----:B------:R-:W-:Y:S05]  /*2520*/  WARPSYNC.COLLECTIVE R108, `(.L_x_37) ;  /* 0x000000006c087348 */ /* 0x000fea0003c00000 */
[----:B------:R0:W1:Y:S02]  /*2530*/  SHFL.DOWN P3, R42, R113, R110, R115 ;  /* 0x0800006e712a7389 */ /* 0x0000640000060073 */
[----:B01----:R-:W-:Y:S01]  /*2540*/  ENDCOLLECTIVE ;  /* 0x000000000000791b */ /* 0x003fe20003800000 */
.L_x_37:
[----:B------:R-:W-:Y:S01]  /*2550*/  FADD.FTZ R36, R111, R36 ;  /* 0x000000246f247221 */ /* 0x000fe20000010000 */
[----:B------:R-:W-:-:S04]  /*2560*/  HFMA2.MMA R110, -RZ, RZ, 0, 5.9604644775390625e-08 ;  /* 0x00000001ff6e7435 */ /* 0x000fc800000001ff */
[----:B------:R-:W-:Y:S01]  /*2570*/  MOV R113, R36 ;  /* 0x0000002400717202 */ /* 0x000fe20000000f00 */
[----:B------:R-:W-:-:S07]  /*2580*/  FADD.FTZ R37, R41, R42 ;  /* 0x0000002a29257221 */ /* 0x000fce0000010000 */
[----:B------:R-:W-:Y:S05]  /*2590*/  WARPSYNC.COLLECTIVE R108, `(.L_x_38) ;  /* 0x000000006c087348 */ /* 0x000fea0003c00000 */
[----:B------:R0:W1:Y:S02]  /*25a0*/  SHFL.DOWN P3, R42, R113, R110, R115 ;  /* 0x0800006e712a7389 */ /* 0x0000640000060073 */
[----:B01----:R-:W-:Y:S01]  /*25b0*/  ENDCOLLECTIVE ;  /* 0x000000000000791b */ /* 0x003fe20003800000 */
.L_x_38:
[----:B------:R-:W-:Y:S02]  /*25c0*/  MOV R113, R37 ;  /* 0x0000002500717202 */ /* 0x000fe40000000f00 */
[----:B------:R-:W-:-:S07]  /*25d0*/  MOV R39, R42 ;  /* 0x0000002a00277202 */ /* 0x000fce0000000f00 */
[----:B------:R-:W-:Y:S05]  /*25e0*/  WARPSYNC.COLLECTIVE R108, `(.L_x_39) ;  /* 0x000000006c087348 */ /* 0x000fea0003c00000 */
[----:B------:R0:W1:Y:S02]  /*25f0*/  SHFL.DOWN P3, R42, R113, R110, R115 ;  /* 0x0800006e712a7389 */ /* 0x0000640000060073 */
[----:B01----:R-:W-:Y:S01]  /*2600*/  ENDCOLLECTIVE ;  /* 0x000000000000791b */ /* 0x003fe20003800000 */
.L_x_39:
[----:B------:R-:W-:Y:S01]  /*2610*/  MOV R38, R42 ;  /* 0x0000002a00267202 */ /* 0x000fe20000000f00 */
[----:B------:R-:W-:Y:S06]  /*2620*/  BRA `(.L_x_40) ;  /* 0xffffffec00247947 */ /* 0x000fec000383ffff */
.L_x_41:
        /* <DEDUP_REMOVED lines=13> */
.L_x_8679:


//--------------------- .text._ZN10layer_norm13ln_bwd_kernelINS_13Kernel_traitsI13__nv_bfloat16S2_S2_S2_fjLj2048ELj1ELj1ELj4ELj16ENS_18Kernel_traits_baseILj2048ES2_S2_S2_S2_fjLj128EEEEELb0ELb0ELb1ELb0EEEvNS_9BwdParamsE --------------------------
	.section	.text._ZN10layer_norm13ln_bwd_kernelINS_13Kernel_traitsI13__nv_bfloat16S2_S2_S2_fjLj2048ELj1ELj1ELj4ELj16ENS_18Kernel_traits_baseILj2048ES2_S2_S2_S2_fjLj128EEEEELb0ELb0ELb1ELb0EEEvNS_9BwdParamsE,"ax",@progbits
	.align	128
        .global         _ZN10layer_norm13ln_bwd_kernelINS_13Kernel_traitsI13__nv_bfloat16S2_S2_S2_fjLj2048ELj1ELj1ELj4ELj16ENS_18Kernel_traits_baseILj2048ES2_S2_S2_S2_fjLj128EEEEELb0ELb0ELb1ELb0EEEvNS_9BwdParamsE
        .type           _ZN10layer_norm13ln_bwd_kernelINS_13Kernel_traitsI13__nv_bfloat16S2_S2_S2_fjLj2048ELj1ELj1ELj4ELj16ENS_18Kernel_traits_baseILj2048ES2_S2_S2_S2_fjLj128EEEEELb0ELb0ELb1ELb0EEEvNS_9BwdParamsE,@function
        .size           _ZN10layer_norm13ln_bwd_kernelINS_13Kernel_traitsI13__nv_bfloat16S2_S2_S2_fjLj2048ELj1ELj1ELj4ELj16ENS_18Kernel_traits_baseILj2048ES2_S2_S2_S2_fjLj128EEEEELb0ELb0ELb1ELb0EEEvNS_9BwdParamsE,(.L_x_8680 - _ZN10layer_norm13ln_bwd_kernelINS_13Kernel_traitsI13__nv_bfloat16S2_S2_S2_fjLj2048ELj1ELj1ELj4ELj16ENS_18Kernel_traits_baseILj2048ES2_S2_S2_S2_fjLj128EEEEELb0ELb0ELb1ELb0EEEvNS_9BwdParamsE)
        .other          _ZN10layer_norm13ln_bwd_kernelINS_13Kernel_traitsI13__nv_bfloat16S2_S2_S2_fjLj2048ELj1ELj1ELj4ELj16ENS_18Kernel_traits_baseILj2048ES2_S2_S2_S2_fjLj128EEEEELb0ELb0ELb1ELb0EEEvNS_9BwdParamsE,@"STO_CUDA_ENTRY STV_DEFAULT"
_ZN10layer_norm13ln_bwd_kernelINS_13Kernel_traitsI13__nv_bfloat16S2_S2_S2_fjLj2048ELj1ELj1ELj4ELj16ENS_18Kernel_traits_baseILj2048ES2_S2_S2_S2_fjLj128EEEEELb0ELb0ELb1ELb0EEEvNS_9BwdParamsE:
.text._ZN10layer_norm13ln_bwd_kernelINS_13Kernel_traitsI13__nv_bfloat16S2_S2_S2_fjLj2048ELj1ELj1ELj4ELj16ENS_18Kernel_traits_baseILj2048ES2_S2_S2_S2_fjLj128EEEEELb0ELb0ELb1ELb0EEEvNS_9BwdParamsE:
        /* <DEDUP_REMOVED lines=9> */
[----:B------:R-:W-:Y:S01]  /*0090*/  ULDC UR8, c[0x0][0x290] ;  /* 0x0000a40000087ab9 */ /* 0x000fe20000000800 */
[----:B------:R-:W-:Y:S01]  /*00a0*/  ULDC.64 UR14, c[0x0][0x2c8] ;  /* 0x0000b200000e7ab9 */ /* 0x000fe20000000a00 */
[----:B------:R-:W-:Y:S01]  /*00b0*/  ULDC.64 UR10, c[0x0][0x308] ;  /* 0x0000c200000a7ab9 */ /* 0x000fe20000000a00 */
[----:B------:R-:W-:Y:S01]  /*00c0*/  LEA.HI R3, R3, R82, RZ, 0x3 ;  /* 0x0000005203037211 */ /* 0x000fe200078f18ff */
[----:B------:R-:W-:Y:S01]  /*00d0*/  ULDC.64 UR12, c[0x0][0x210] ;  /* 0x00008400000c7ab9 */ /* 0x000fe20000000a00 */
[----:B0-----:R-:W-:-:S04]  /*00e0*/  LOP3.LUT R80, R81, 0x7f, RZ, 0xc0, !PT ;  /* 0x0000007f51507812 */ /* 0x001fc800078ec0ff */
[----:B------:R-:W-:Y:S02]  /*00f0*/  LOP3.LUT R0, R80, 0x7f, RZ, 0x3c, !PT ;  /* 0x0000007f50007812 */ /* 0x000fe400078e3cff */
[----:B------:R-:W-:Y:S02]  /*0100*/  MOV R11, R80 ;  /* 0x00000050000b7202 */ /* 0x000fe40000000f00 */
[----:B------:R-:W-:-:S04]  /*0110*/  LEA.HI.SX32 R10, R3, R0, 0x1d ;  /* 0x00000000030a7211 */ /* 0x000fc800078feaff */
[C---:B------:R-:W-:Y:S02]  /*0120*/  LOP3.LUT P0, RZ, R10.reuse, 0xffffff80, RZ, 0xc0, !PT ;  /* 0xffffff800aff7812 */ /* 0x040fe4000780c0ff */
[----:B------:R-:W-:Y:S02]  /*0130*/  ISETP.GE.U32.AND P2, PT, R10, 0x100, PT ;  /* 0x000001000a00780c */ /* 0x000fe40003f46070 */
[----:B-1----:R-:W-:Y:S02]  /*0140*/  LEA.HI R79, R81, UR6, RZ, 0x19 ;  /* 0x00000006514f7c11 */ /* 0x002fe4000f8fc8ff */
[----:B------:R-:W-:Y:S02]  /*0150*/  CS2R R20, SRZ ;  /* 0x0000000000147805 */ /* 0x000fe4000001ff00 */
[----:B------:R-:W-:-:S05]  /*0160*/  P2R R0, PR, RZ, 0x4 ;  /* 0x00000004ff007803 */ /* 0x000fca0000000000 */
[----:B------:R-:W0:Y:S08]  /*0170*/  @P0 LDC.64 R2, c[0x0][0x260] ;  /* 0x00009800ff020b82 */ /* 0x000e300000000a00 */
[----:B------:R-:W1:Y:S01]  /*0180*/  @P2 LDC.64 R8, c[0x0][0x260] ;  /* 0x00009800ff082b82 */ /* 0x000e620000000a00 */
[C---:B0-----:R-:W-:Y:S01]  /*0190*/  @P0 IMAD.WIDE.U32 R2, R11.reuse, 0x10, R2 ;  /* 0x000000100b020825 */ /* 0x041fe200078e0002 */
[----:B------:R-:W-:-:S04]  /*01a0*/  @P0 LOP3.LUT R11, R11, 0x80, RZ, 0xfc, !PT ;  /* 0x000000800b0b0812 */ /* 0x000fc800078efcff */
[----:B------:R0:W5:Y:S01]  /*01b0*/  @P0 LDG.E.128 R16, desc[UR4][R2.64] ;  /* 0x0000000402100981 */ /* 0x000162000c1e1d00 */
[----:B-1----:R-:W-:-:S05]  /*01c0*/  @P2 IMAD.WIDE.U32 R8, R11, 0x10, R8 ;  /* 0x000000100b082825 */ /* 0x002fca00078e0008 */
[----:B------:R0:W5:Y:S01]  /*01d0*/  @P2 LDG.E.128 R4, desc[UR4][R8.64] ;  /* 0x0000000408042981 */ /* 0x000162000c1e1d00 */
        /* <DEDUP_REMOVED lines=16> */
[----:B0-----:R-:W-:Y:S06]  /*02e0*/  @P1 BRA `(.L_x_42) ;  /* 0x0000002800781947 */ /* 0x001fec0003800000 */
[C---:B-----5:R-:W-:Y:S01]  /*02f0*/  @P0 PRMT R12, R17.reuse, 0x7632, R12 ;  /* 0x00007632110c0816 */ /* 0x060fe2000000000c */
[----:B------:R-:W-:Y:S01]  /*0300*/  ULDC.64 UR6, c[0x0][0x2c8] ;  /* 0x0000b20000067ab9 */ /* 0x000fe20000000a00 */
[----:B------:R-:W-:Y:S01]  /*0310*/  SHF.L.U32 R77, R17, 0x10, RZ ;  /* 0x00000010114d7819 */ /* 0x000fe200000006ff */
[----:B------:R-:W-:Y:S01]  /*0320*/  IMAD.U32 R15, R6, 0x10000, RZ ;  /* 0x00010000060f7824 */ /* 0x000fe200078e00ff */
[----:B------:R-:W0:Y:S01]  /*0330*/  LDC.U8 R17, c[0x0][0x2a0] ;  /* 0x0000a800ff117b82 */ /* 0x000e220000000000 */
[----:B------:R-:W-:Y:S01]  /*0340*/  ISETP.NE.U32.AND P1, PT, RZ, UR6, PT ;  /* 0x00000006ff007c0c */ /* 0x000fe2000bf25070 */
[----:B------:R-:W-:Y:S01]  /*0350*/  HFMA2.MMA R94, -RZ, RZ, 0, 5.9604644775390625e-08 ;  /* 0x00000001ff5e7435 */ /* 0x000fe200000001ff */
[----:B------:R-:W-:Y:S01]  /*0360*/  @P0 PRMT R11, R18, 0x7632, R11 ;  /* 0x00007632120b0816 */ /* 0x000fe2000000000b */
[----:B------:R-:W-:Y:S01]  /*0370*/  IMAD.U32 R78, R16, 0x10000, RZ ;  /* 0x00010000104e7824 */ /* 0x000fe200078e00ff */
[----:B------:R-:W-:Y:S01]  /*0380*/  ISETP.NE.AND.EX P1, PT, RZ, UR7, PT, P1 ;  /* 0x00000007ff007c0c */ /* 0x000fe2000bf25310 */
[----:B------:R-:W-:Y:S01]  /*0390*/  IMAD.MOV.U32 R21, RZ, RZ, RZ ;  /* 0x000000ffff157224 */ /* 0x000fe200078e00ff */
[----:B------:R-:W-:Y:S01]  /*03a0*/  SHF.L.U32 R76, R18, 0x10, RZ ;  /* 0x00000010124c7819 */ /* 0x000fe200000006ff */
[----:B------:R-:W-:Y:S01]  /*03b0*/  IMAD.U32 R11, R11, 0x10000, RZ ;  /* 0x000100000b0b7824 */ /* 0x000fe200078e00ff */
[----:B------:R-:W-:-:S02]  /*03c0*/  @P2 PRMT R9, R4, 0x7632, R9 ;  /* 0x0000763204092816 */ /* 0x000fc40000000009 */
[----:B------:R-:W-:Y:S02]  /*03d0*/  SHF.L.U32 R18, R4, 0x10, RZ ;  /* 0x0000001004127819 */ /* 0x000fe400000006ff */
[----:B------:R-:W-:Y:S02]  /*03e0*/  @P2 PRMT R8, R5, 0x7632, R8 ;  /* 0x0000763205082816 */ /* 0x000fe40000000008 */
[----:B------:R-:W-:Y:S02]  /*03f0*/  @P2 PRMT R4, R6, 0x7632, R4 ;  /* 0x0000763206042816 */ /* 0x000fe40000000004 */
[----:B------:R-:W-:Y:S01]  /*0400*/  @P0 PRMT R13, R16, 0x7632, R13 ;  /* 0x00007632100d0816 */ /* 0x000fe2000000000d */
[----:B------:R-:W-:Y:S01]  /*0410*/  IMAD.U32 R8, R8, 0x10000, RZ ;  /* 0x0001000008087824 */ /* 0x000fe200078e00ff */
[C---:B------:R-:W-:Y:S01]  /*0420*/  @P0 PRMT R3, R19.reuse, 0x7632, R3 ;  /* 0x0000763213030816 */ /* 0x040fe20000000003 */
[----:B------:R-:W-:Y:S01]  /*0430*/  IMAD.U32 R19, R19, 0x10000, RZ ;  /* 0x0001000013137824 */ /* 0x000fe200078e00ff */
[----:B------:R-:W-:-:S02]  /*0440*/  @P2 PRMT R6, R7, 0x7632, R6 ;  /* 0x0000763207062816 */ /* 0x000fc40000000006 */
[----:B------:R-:W-:Y:S02]  /*0450*/  ISETP.LT.U32.OR P1, PT, R10, 0x100, !P1 ;  /* 0x000001000a00780c */ /* 0x000fe40004f21470 */
[----:B------:R-:W-:Y:S02]  /*0460*/  SHF.L.U32 R14, R7, 0x10, RZ ;  /* 0x00000010070e7819 */ /* 0x000fe400000006ff */
[----:B------:R-:W-:Y:S02]  /*0470*/  SHF.L.U32 R16, R5, 0x10, RZ ;  /* 0x0000001005107819 */ /* 0x000fe400000006ff */
[----:B------:R-:W-:Y:S02]  /*0480*/  P2R R2, PR, RZ, 0x2 ;  /* 0x00000002ff027803 */ /* 0x000fe40000000000 */
[----:B------:R-:W-:Y:S02]  /*0490*/  SHF.L.U32 R13, R13, 0x10, RZ ;  /* 0x000000100d0d7819 */ /* 0x000fe400000006ff */
[----:B------:R-:W-:-:S02]  /*04a0*/  SHF.L.U32 R12, R12, 0x10, RZ ;  /* 0x000000100c0c7819 */ /* 0x000fc400000006ff */
[----:B------:R-:W-:Y:S02]  /*04b0*/  SHF.L.U32 R10, R3, 0x10, RZ ;  /* 0x00000010030a7819 */ /* 0x000fe400000006ff */
[----:B------:R-:W-:Y:S02]  /*04c0*/  SHF.L.U32 R9, R9, 0x10, RZ ;  /* 0x0000001009097819 */ /* 0x000fe400000006ff */
[----:B------:R-:W-:Y:S02]  /*04d0*/  SHF.L.U32 R7, R4, 0x10, RZ ;  /* 0x0000001004077819 */ /* 0x000fe400000006ff */
[----:B------:R-:W-:-:S07]  /*04e0*/  SHF.L.U32 R6, R6, 0x10, RZ ;  /* 0x0000001006067819 */ /* 0x000fce00000006ff */
.L_x_104:
[----:B01----:R-:W1:Y:S08]  /*04f0*/  LDC.64 R68, c[0x0][0x288] ;  /* 0x0000a200ff447b82 */ /* 0x003e700000000a00 */
[----:B------:R-:W2:Y:S08]  /*0500*/  LDC.64 R70, c[0x0][0x258] ;  /* 0x00009600ff467b82 */ /* 0x000eb00000000a00 */
[----:B------:R-:W3:Y:S01]  /*0510*/  LDC.64 R4, c[0x0][0x280] ;  /* 0x0000a000ff047b82 */ /* 0x000ee20000000a00 */
[----:B-1----:R-:W-:-:S07]  /*0520*/  IMAD.WIDE R68, R79, 0x4, R68 ;  /* 0x000000044f447825 */ /* 0x002fce00078e0244 */
[----:B------:R-:W1:Y:S01]  /*0530*/  LDC.64 R118, c[0x0][0x2c8] ;  /* 0x0000b200ff767b82 */ /* 0x000e620000000a00 */
[----:B------:R-:W4:Y:S01]  /*0540*/  LDG.E R74, desc[UR4][R68.64] ;  /* 0x00000004444a7981 */ /* 0x000f22000c1e1900 */
[----:B--2---:R-:W-:-:S04]  /*0550*/  IMAD.WIDE R72, R79, 0x4, R70 ;  /* 0x000000044f487825 */ /* 0x004fc800078e0246 */
[C---:B---3--:R-:W-:Y:S02]  /*0560*/  IMAD.WIDE R70, R79.reuse, 0x4, R4 ;  /* 0x000000044f467825 */ /* 0x048fe400078e0204 */
[----:B------:R2:W5:Y:S04]  /*0570*/  LDG.E R5, desc[UR4][R72.64] ;  /* 0x0000000448057981 */ /* 0x000568000c1e1900 */
[----:B------:R2:W5:Y:S01]  /*0580*/  LDG.E R4, desc[UR4][R70.64] ;  /* 0x0000000446047981 */ /* 0x000562000c1e1900 */
[----:B------:R-:W-:Y:S01]  /*0590*/  IMAD.U32 R82, RZ, RZ, UR9 ;  /* 0x00000009ff527e24 */ /* 0x000fe2000f8e00ff */
[----:B------:R-:W-:Y:S03]  /*05a0*/  BSSY B0, `(.L_x_43) ;  /* 0x00000de000007945 */ /* 0x000fe60003800000 */
[----:B------:R-:W-:-:S05]  /*05b0*/  IMAD R75, R79, R82, RZ ;  /* 0x000000524f4b7224 */ /* 0x000fca00078e02ff */
[----:B------:R-:W-:-:S04]  /*05c0*/  SHF.R.S32.HI R120, RZ, 0x1f, R75 ;  /* 0x0000001fff787819 */ /* 0x000fc8000001144b */
[----:B------:R-:W-:-:S04]  /*05d0*/  LEA.HI R83, R120, R75, RZ, 0x3 ;  /* 0x0000004b78537211 */ /* 0x000fc800078f18ff */
[----:B------:R-:W-:-:S05]  /*05e0*/  LEA.HI.SX32 R83, R83, R80, 0x1d ;  /* 0x0000005053537211 */ /* 0x000fca00078feaff */
[----:B-1----:R-:W-:Y:S01]  /*05f0*/  IMAD.WIDE.U32 R120, R83, 0x10, R118 ;  /* 0x0000001053787825 */ /* 0x002fe200078e0076 */
[----:B----4-:R-:W-:-:S13]  /*0600*/  ISETP.GT.AND P1, PT, R74, RZ, PT ;  /* 0x000000ff4a00720c */ /* 0x010fda0003f24270 */
[----:B--2---:R-:W-:Y:S05]  /*0610*/  @P1 BRA `(.L_x_44) ;  /* 0x00000000003c1947 */ /* 0x004fea0003800000 */
[----:B------:R-:W-:Y:S01]  /*0620*/  BSSY B1, `(.L_x_45) ;  /* 0x0000008000017945 */ /* 0x000fe20003800000 */
[----:B------:R-:W-:-:S03]  /*0630*/  MOV R69, R83 ;  /* 0x0000005300457202 */ /* 0x000fc60000000f00 */
[----:B------:R-:W-:Y:S05]  /*0640*/  @!P0 BRA `(.L_x_46) ;  /* 0x0000000000148947 */ /* 0x000fea0003800000 */
[----:B------:R-:W-:-:S04]  /*0650*/  ISETP.NE.U32.AND P2, PT, RZ, UR14, PT ;  /* 0x0000000eff007c0c */ /* 0x000fc8000bf45070 */
[----:B------:R-:W-:-:S13]  /*0660*/  ISETP.NE.AND.EX P2, PT, RZ, UR15, PT, P2 ;  /* 0x0000000fff007c0c */ /* 0x000fda000bf45320 */
[----:B------:R-:W-:Y:S05]  /*0670*/  @!P2 BRA `(.L_x_47) ;  /* 0x000000000004a947 */ /* 0x000fea0003800000 */
[----:B------:R1:W5:Y:S02]  /*0680*/  LDG.E.128 R52, desc[UR4][R120.64] ;  /* 0x0000000478347981 */ /* 0x000364000c1e1d00 */
.L_x_47:
[----:B------:R-:W-:-:S07]  /*0690*/  IADD3 R69, R83, 0x80, RZ ;  /* 0x0000008053457810 */ /* 0x000fce0007ffe0ff */
.L_x_46:
[----:B------:R-:W-:Y:S05]  /*06a0*/  BSYNC B1 ;  /* 0x0000000000017941 */ /* 0x000fea0003800000 */
.L_x_45:
[----:B------:R-:W-:Y:S02]  /*06b0*/  ISETP.NE.AND P2, PT, R2, RZ, PT ;  /* 0x000000ff0200720c */ /* 0x000fe40003f45270 */
[----:B------:R-:W-:-:S11]  /*06c0*/  CS2R R122, SRZ ;  /* 0x00000000007a7805 */ /* 0x000fd6000001ff00 */
[----:B------:R-:W-:Y:S05]  /*06d0*/  @P2 BRA `(.L_x_48) ;  /* 0x0000000c00282947 */ /* 0x000fea0003800000 */
[----:B------:R-:W-:-:S06]  /*06e0*/  IMAD.WIDE.U32 R56, R69, 0x10, R118 ;  /* 0x0000001045387825 */ /* 0x000fcc00078e0076 */
[----:B------:R-:W5:Y:S01]  /*06f0*/  LDG.E.128 R56, desc[UR4][R56.64] ;  /* 0x0000000438387981 */ /* 0x000f62000c1e1d00 */
[----:B------:R-:W-:Y:S05]  /*0700*/  BRA `(.L_x_48) ;  /* 0x0000000c001c7947 */ /* 0x000fea0003800000 */
.L_x_44:
[----:B------:R-:W1:Y:S02]  /*0710*/  LDC.64 R68, c[0x0][0x250] ;  /* 0x00009400ff447b82 */ /* 0x000e640000000a00 */
[----:B-1----:R-:W-:-:S06]  /*0720*/  IMAD.WIDE R68, R79, 0x4, R68 ;  /* 0x000000044f447825 */ /* 0x002fcc00078e0244 */
[----:B------:R-:W2:Y:S01]  /*0730*/  LDG.E R68, desc[UR4][R68.64] ;  /* 0x0000000444447981 */ /* 0x000ea2000c1e1900 */
[----:B------:R-:W-:Y:S01]  /*0740*/  VIADD R71, R74, 0xffffffff ;  /* 0xffffffff4a477836 */ /* 0x000fe20000000000 */
[----:B0-----:R-:W-:Y:S01]  /*0750*/  ISETP.NE.AND P2, PT, R17, RZ, PT ;  /* 0x000000ff1100720c */ /* 0x001fe20003f45270 */
[----:B------:R-:W-:Y:S01]  /*0760*/  BSSY B1, `(.L_x_49) ;  /* 0x0000065000017945 */ /* 0x000fe20003800000 */
[----:B------:R-:W-:Y:S01]  /*0770*/  LOP3.LUT R80, R81, 0x7f, RZ, 0xc0, !PT ;  /* 0x0000007f51507812 */ /* 0x000fe200078ec0ff */
[----:B------:R-:W-:Y:S01]  /*0780*/  IMAD R71, R71, R82, RZ ;  /* 0x0000005247477224 */ /* 0x000fe200078e02ff */
[----:B------:R-:W-:Y:S02]  /*0790*/  CS2R R122, SRZ ;  /* 0x00000000007a7805 */ /* 0x000fe4000001ff00 */
[----:B------:R-:W-:Y:S02]  /*07a0*/  MOV R125, R83 ;  /* 0x00000053007d7202 */ /* 0x000fe40000000f00 */
[----:B------:R-:W-:-:S04]  /*07b0*/  SHF.R.S32.HI R70, RZ, 0x1f, R71 ;  /* 0x0000001fff467819 */ /* 0x000fc80000011447 */
[----:B------:R-:W-:-:S04]  /*07c0*/  LEA.HI R71, R70, R71, RZ, 0x3 ;  /* 0x0000004746477211 */ /* 0x000fc800078f18ff */
[----:B------:R-:W-:Y:S02]  /*07d0*/  LEA.HI.SX32 R117, R71, R80, 0x1d ;  /* 0x0000005047757211 */ /* 0x000fe400078feaff */
[----:B--2---:R-:W-:Y:S01]  /*07e0*/  FSEL R95, R68, RZ, !P2 ;  /* 0x000000ff445f7208 */ /* 0x004fe20005000000 */
[----:B------:R-:W-:Y:S06]  /*07f0*/  @!P0 BRA `(.L_x_50) ;  /* 0x00000004006c8947 */ /* 0x000fec0003800000 */
[----:B------:R-:W0:Y:S08]  /*0800*/  LDC.64 R68, c[0x0][0x238] ;  /* 0x00008e00ff447b82 */ /* 0x000e300000000a00 */
[----:B------:R-:W1:Y:S01]  /*0810*/  LDC.64 R72, c[0x0][0x2b8] ;  /* 0x0000ae00ff487b82 */ /* 0x000e620000000a00 */
[----:B0-----:R-:W-:-:S06]  /*0820*/  IMAD.WIDE.U32 R68, R83, 0x10, R68 ;  /* 0x0000001053447825 */ /* 0x001fcc00078e0044 */
[----:B------:R-:W2:Y:S01]  /*0830*/  LDG.E.128 R68, desc[UR4][R68.64] ;  /* 0x0000000444447981 */ /* 0x000ea2000c1e1d00 */
[----:B-1----:R-:W-:-:S06]  /*0840*/  IMAD.WIDE.U32 R72, R117, 0x10, R72 ;  /* 0x0000001075487825 */ /* 0x002fcc00078e0048 */
[----:B------:R-:W3:Y:S01]  /*0850*/  LDG.E.128 R72, desc[UR4][R72.64] ;  /* 0x0000000448487981 */ /* 0x000ee2000c1e1d00 */
[----:B------:R-:W-:-:S04]  /*0860*/  ISETP.NE.U32.AND P2, PT, RZ, UR14, PT ;  /* 0x0000000eff007c0c */ /* 0x000fc8000bf45070 */
[----:B------:R-:W-:-:S13]  /*0870*/  ISETP.NE.AND.EX P2, PT, RZ, UR15, PT, P2 ;  /* 0x0000000fff007c0c */ /* 0x000fda000bf45320 */
[----:B------:R0:W5:Y:S01]  /*0880*/  @P2 LDG.E.128 R52, desc[UR4][R120.64] ;  /* 0x0000000478342981 */ /* 0x000162000c1e1d00 */
[----:B------:R-:W-:Y:S01]  /*0890*/  VIADD R125, R83, 0x80 ;  /* 0x00000080537d7836 */ /* 0x000fe20000000000 */
[----:B------:R-:W-:Y:S02]  /*08a0*/  IADD3 R117, R117, 0x80, RZ ;  /* 0x0000008075757810 */ /* 0x000fe40007ffe0ff */
[C---:B--2---:R-:W-:Y:S01]  /*08b0*/  PRMT R3, R68.reuse, 0x7632, R3 ;  /* 0x0000763244037816 */ /* 0x044fe20000000003 */
[----:B------:R-:W-:Y:S01]  /*08c0*/  IMAD.U32 R88, R69, 0x10000, RZ ;  /* 0x0001000045587824 */ /* 0x000fe200078e00ff */
[----:B------:R-:W-:Y:S02]  /*08d0*/  SHF.L.U32 R84, R68, 0x10, RZ ;  /* 0x0000001044547819 */ /* 0x000fe400000006ff */
[C---:B------:R-:W-:Y:S01]  /*08e0*/  SHF.L.U32 R90, R70.reuse, 0x10, RZ ;  /* 0x00000010465a7819 */ /* 0x040fe200000006ff */
[C---:B------:R-:W-:Y:S01]  /*08f0*/  FADD.FTZ R88, -R95.reuse, R88 ;  /* 0x000000585f587221 */ /* 0x040fe20000010100 */
[----:B------:R-:W-:Y:S01]  /*0900*/  PRMT R87, R70, 0x7632, R87 ;  /* 0x0000763246577816 */ /* 0x000fe20000000057 */
[----:B------:R-:W-:Y:S01]  /*0910*/  FADD.FTZ R84, -R95, R84 ;  /* 0x000000545f547221 */ /* 0x000fe20000010100 */
[----:B------:R-:W-:Y:S01]  /*0920*/  SHF.L.U32 R92, R71, 0x10, RZ ;  /* 0x00000010475c7819 */ /* 0x000fe200000006ff */
[----:B------:R-:W-:Y:S01]  /*0930*/  FADD.FTZ R90, -R95, R90 ;  /* 0x0000005a5f5a7221 */ /* 0x000fe20000010100 */
[----:B------:R-:W-:Y:S01]  /*0940*/  SHF.L.U32 R70, R3, 0x10, RZ ;  /* 0x0000001003467819 */ /* 0x000fe200000006ff */
[----:B-----5:R-:W-:Y:S01]  /*0950*/  FMUL.FTZ R3, R5, R84 ;  /* 0x0000005405037220 */ /* 0x020fe20000410000 */
[----:B------:R-:W-:Y:S01]  /*0960*/  PRMT R86, R69, 0x7632, R86 ;  /* 0x0000763245567816 */ /* 0x000fe20000000056 */
[----:B------:R-:W-:Y:S01]  /*0970*/  FADD.FTZ R92, -R95, R92 ;  /* 0x0000005c5f5c7221 */ /* 0x000fe20000010100 */
[----:B------:R-:W-:Y:S01]  /*0980*/  PRMT R100, R71, 0x7632, R100 ;  /* 0x0000763247647816 */ /* 0x000fe20000000064 */
[C---:B---3--:R-:W-:Y:S01]  /*0990*/  IMAD.U32 R71, R72.reuse, 0x10000, RZ ;  /* 0x0001000048477824 */ /* 0x048fe200078e00ff */
[----:B------:R-:W-:Y:S01]  /*09a0*/  PRMT R96, R72, 0x7632, R96 ;  /* 0x0000763248607816 */ /* 0x000fe20000000060 */
[----:B------:R-:W-:Y:S01]  /*09b0*/  FADD.FTZ R70, -R95, R70 ;  /* 0x000000465f467221 */ /* 0x000fe20000010100 */
[----:B------:R-:W-:Y:S01]  /*09c0*/  SHF.L.U32 R72, R86, 0x10, RZ ;  /* 0x0000001056487819 */ /* 0x000fe200000006ff */
[----:B------:R-:W-:Y:S01]  /*09d0*/  FMUL.FTZ R84, R78, R71 ;  /* 0x000000474e547220 */ /* 0x000fe20000410000 */
[----:B------:R-:W-:Y:S01]  /*09e0*/  SHF.L.U32 R69, R74, 0x10, RZ ;  /* 0x000000104a457819 */ /* 0x000fe200000006ff */
[C---:B------:R-:W-:Y:S01]  /*09f0*/  FMUL.FTZ R89, R5.reuse, R90 ;  /* 0x0000005a05597220 */ /* 0x040fe20000410000 */
[----:B------:R-:W-:Y:S01]  /*0a00*/  SHF.L.U32 R96, R96, 0x10, RZ ;  /* 0x0000001060607819 */ /* 0x000fe200000006ff */
[----:B------:R-:W-:Y:S01]  /*0a10*/  FMUL.FTZ R91, R5, R92 ;  /* 0x0000005c055b7220 */ /* 0x000fe20000410000 */
[----:B------:R-:W-:Y:S01]  /*0a20*/  PRMT R68, R74, 0x7632, R68 ;  /* 0x000076324a447816 */ /* 0x000fe20000000044 */
[----:B------:R-:W-:Y:S01]  /*0a30*/  IMAD.U32 R74, R87, 0x10000, RZ ;  /* 0x00010000574a7824 */ /* 0x000fe200078e00ff */
[----:B------:R-:W-:Y:S01]  /*0a40*/  PRMT R97, R73, 0x7632, R97 ;  /* 0x0000763249617816 */ /* 0x000fe20000000061 */
[----:B------:R-:W-:Y:S01]  /*0a50*/  FMUL.FTZ R92, R5, R70 ;  /* 0x00000046055c7220 */ /* 0x000fe20000410000 */
[----:B------:R-:W-:Y:S01]  /*0a60*/  SHF.L.U32 R73, R73, 0x10, RZ ;  /* 0x0000001049497819 */ /* 0x000fe200000006ff */
[----:B------:R-:W-:Y:S01]  /*0a70*/  FMUL.FTZ R87, R5, R88 ;  /* 0x0000005805577220 */ /* 0x000fe20000410000 */
[----:B------:R-:W-:Y:S01]  /*0a80*/  FADD.FTZ R72, -R95, R72 ;  /* 0x000000485f487221 */ /* 0x000fe20000010100 */
[----:B------:R-:W-:Y:S01]  /*0a90*/  FADD.FTZ R40, R40, R69 ;  /* 0x0000004528287221 */ /* 0x000fe20000010000 */
[-C--:B------:R-:W-:Y:S01]  /*0aa0*/  FFMA.FTZ R24, R89, R69.reuse, R24 ;  /* 0x0000004559187223 */ /* 0x080fe20000010018 */
[----:B------:R-:W-:Y:S01]  /*0ab0*/  FMUL.FTZ R88, R76, R69 ;  /* 0x000000454c587220 */ /* 0x000fe20000410000 */
[----:B------:R-:W-:Y:S01]  /*0ac0*/  FMUL.FTZ R93, R13, R96 ;  /* 0x000000600d5d7220 */ /* 0x000fe20000410000 */
[----:B------:R-:W-:Y:S01]  /*0ad0*/  FADD.FTZ R70, RZ, R84 ;  /* 0x00000054ff467221 */ /* 0x000fe20000010000 */
[----:B------:R-:W-:Y:S01]  /*0ae0*/  FFMA.FTZ R69, R3, R84, RZ ;  /* 0x0000005403457223 */ /* 0x000fe200000100ff */
[----:B------:R-:W-:Y:S01]  /*0af0*/  FADD.FTZ R37, R37, R96 ;  /* 0x0000006025257221 */ /* 0x000fe20000010000 */
[----:B------:R-:W-:Y:S01]  /*0b00*/  FFMA.FTZ R21, R92, R96, R21 ;  /* 0x000000605c157223 */ /* 0x000fe20000010015 */
[----:B------:R-:W-:Y:S01]  /*0b10*/  FADD.FTZ R36, R36, R71 ;  /* 0x0000004724247221 */ /* 0x000fe20000010000 */
[----:B------:R-:W-:Y:S01]  /*0b20*/  FFMA.FTZ R20, R3, R71, R20 ;  /* 0x0000004703147223 */ /* 0x000fe20000010014 */
[----:B------:R-:W-:-:S02]  /*0b30*/  IMAD.U32 R97, R97, 0x10000, RZ ;  /* 0x0001000061617824 */ /* 0x000fc400078e00ff */
[----:B------:R-:W-:Y:S01]  /*0b40*/  FMUL.FTZ R96, R5, R72 ;  /* 0x0000004805607220 */ /* 0x000fe20000410000 */
[----:B------:R-:W-:Y:S01]  /*0b50*/  FMUL.FTZ R86, R77, R73 ;  /* 0x000000494d567220 */ /* 0x000fe20000410000 */
[----:B------:R-:W-:Y:S01]  /*0b60*/  FADD.FTZ R71, R70, R93 ;  /* 0x0000005d46477221 */ /* 0x000fe20000010000 */
[----:B------:R-:W-:Y:S01]  /*0b70*/  FFMA.FTZ R70, R92, R93, R69 ;  /* 0x0000005d5c467223 */ /* 0x000fe20000010045 */
[----:B------:R-:W-:Y:S01]  /*0b80*/  FADD.FTZ R74, -R95, R74 ;  /* 0x0000004a5f4a7221 */ /* 0x000fe20000010100 */
[----:B------:R-:W-:Y:S01]  /*0b90*/  FADD.FTZ R39, R39, R97 ;  /* 0x0000006127277221 */ /* 0x000fe20000010000 */
[-C--:B------:R-:W-:Y:S01]  /*0ba0*/  FFMA.FTZ R23, R96, R97.reuse, R23 ;  /* 0x0000006160177223 */ /* 0x080fe20000010017 */
[----:B------:R-:W-:Y:S01]  /*0bb0*/  FMUL.FTZ R97, R12, R97 ;  /* 0x000000610c617220 */ /* 0x000fe20000410000 */
[----:B------:R-:W-:Y:S01]  /*0bc0*/  FADD.FTZ R72, R71, R86 ;  /* 0x0000005647487221 */ /* 0x000fe20000010000 */
[----:B------:R-:W-:Y:S01]  /*0bd0*/  FFMA.FTZ R69, R87, R86, R70 ;  /* 0x0000005657457223 */ /* 0x000fe20000010046 */
[----:B------:R-:W-:Y:S01]  /*0be0*/  SHF.L.U32 R68, R68, 0x10, RZ ;  /* 0x0000001044447819 */ /* 0x000fe200000006ff */
[----:B------:R-:W-:Y:S01]  /*0bf0*/  FMUL.FTZ R98, R5, R74 ;  /* 0x0000004a05627220 */ /* 0x000fe20000410000 */
[----:B------:R-:W-:Y:S01]  /*0c00*/  SHF.L.U32 R100, R100, 0x10, RZ ;  /* 0x0000001064647819 */ /* 0x000fe200000006ff */
[----:B------:R-:W-:Y:S01]  /*0c10*/  FADD.FTZ R71, R72, R97 ;  /* 0x0000006148477221 */ /* 0x000fe20000010000 */
[----:B------:R-:W-:Y:S01]  /*0c20*/  FFMA.FTZ R70, R96, R97, R69 ;  /* 0x0000006160467223 */ /* 0x000fe20000010045 */
[----:B------:R-:W-:Y:S01]  /*0c30*/  PRMT R101, R75, 0x7632, R101 ;  /* 0x000076324b657816 */ /* 0x000fe20000000065 */
[----:B------:R-:W-:Y:S01]  /*0c40*/  FADD.FTZ R41, R41, R68 ;  /* 0x0000004429297221 */ /* 0x000fe20000010000 */
[-C--:B------:R-:W-:Y:S01]  /*0c50*/  FFMA.FTZ R25, R98, R68.reuse, R25 ;  /* 0x0000004462197223 */ /* 0x080fe20000010019 */
[----:B------:R-:W-:Y:S01]  /*0c60*/  FMUL.FTZ R99, R11, R68 ;  /* 0x000000440b637220 */ /* 0x000fe20000410000 */
[----:B------:R-:W-:Y:S01]  /*0c70*/  FADD.FTZ R100, -R95, R100 ;  /* 0x000000645f647221 */ /* 0x000fe20000010100 */
[----:B------:R-:W-:Y:S01]  /*0c80*/  FADD.FTZ R68, R71, R88 ;  /* 0x0000005847447221 */ /* 0x000fe20000010000 */
[----:B------:R-:W-:-:S02]  /*0c90*/  IMAD.U32 R75, R75, 0x10000, RZ ;  /* 0x000100004b4b7824 */ /* 0x000fc400078e00ff */
[----:B------:R-:W-:Y:S01]  /*0ca0*/  FFMA.FTZ R69, R89, R88, R70 ;  /* 0x0000005859457223 */ /* 0x000fe20000010046 */
[----:B------:R-:W-:Y:S01]  /*0cb0*/  SHF.L.U32 R101, R101, 0x10, RZ ;  /* 0x0000001065657819 */ /* 0x000fe200000006ff */
[----:B------:R-:W-:Y:S01]  /*0cc0*/  FMUL.FTZ R100, R5, R100 ;  /* 0x0000006405647220 */ /* 0x000fe20000410000 */
[----:B------:R-:W-:Y:S01]  /*0cd0*/  FADD.FTZ R71, R68, R99 ;  /* 0x0000006344477221 */ /* 0x000fe20000010000 */
[----:B------:R-:W-:Y:S01]  /*0ce0*/  FMUL.FTZ R90, R19, R75 ;  /* 0x0000004b135a7220 */ /* 0x000fe20000410000 */
[----:B------:R-:W-:Y:S01]  /*0cf0*/  FFMA.FTZ R68, R98, R99, R69 ;  /* 0x0000006362447223 */ /* 0x000fe20000010045 */
[----:B------:R-:W-:Y:S01]  /*0d00*/  FADD.FTZ R43, R43, R101 ;  /* 0x000000652b2b7221 */ /* 0x000fe20000010000 */
[-C--:B------:R-:W-:Y:S01]  /*0d10*/  FFMA.FTZ R27, R100, R101.reuse, R27 ;  /* 0x00000065641b7223 */ /* 0x080fe2000001001b */
        /* <DEDUP_REMOVED lines=8> */
[----:B0-----:R-:W-:-:S07]  /*0da0*/  FFMA.FTZ R122, R100, R101, R69 ;  /* 0x00000065647a7223 */ /* 0x001fce0000010045 */
.L_x_50:
[----:B------:R-:W-:Y:S05]  /*0db0*/  BSYNC B1 ;  /* 0x0000000000017941 */ /* 0x000fea0003800000 */
.L_x_49:
[----:B------:R-:W-:-:S13]  /*0dc0*/  ISETP.NE.AND P2, PT, R0, RZ, PT ;  /* 0x000000ff0000720c */ /* 0x000fda0003f45270 */
[----:B------:R-:W-:Y:S05]  /*0dd0*/  @!P2 BRA `(.L_x_48) ;  /* 0x000000040068a947 */ /* 0x000fea0003800000 */
        /* <DEDUP_REMOVED lines=8> */
[----:B------:R-:W-:-:S05]  /*0e60*/  @P2 IMAD.WIDE.U32 R118, R125, 0x10, R118 ;  /* 0x000000107d762825 */ /* 0x000fca00078e0076 */
[----:B------:R0:W5:Y:S01]  /*0e70*/  @P2 LDG.E.128 R56, desc[UR4][R118.64] ;  /* 0x0000000476382981 */ /* 0x000162000c1e1d00 */
[C---:B--2---:R-:W-:Y:S01]  /*0e80*/  PRMT R85, R68.reuse, 0x7632, R85 ;  /* 0x0000763244557816 */ /* 0x044fe20000000055 */
[C---:B------:R-:W-:Y:S01]  /*0e90*/  IMAD.U32 R104, R69.reuse, 0x10000, RZ ;  /* 0x0001000045687824 */ /* 0x040fe200078e00ff */
[----:B------:R-:W-:Y:S02]  /*0ea0*/  SHF.L.U32 R102, R68, 0x10, RZ ;  /* 0x0000001044667819 */ /* 0x000fe400000006ff */
[----:B------:R-:W-:Y:S01]  /*0eb0*/  PRMT R103, R69, 0x7632, R103 ;  /* 0x0000763245677816 */ /* 0x000fe20000000067 */
[----:B------:R-:W-:Y:S01]  /*0ec0*/  IMAD.U32 R108, R85, 0x10000, RZ ;  /* 0x00010000556c7824 */ /* 0x000fe200078e00ff */
[C---:B------:R-:W-:Y:S01]  /*0ed0*/  PRMT R69, R70.reuse, 0x7632, R69 ;  /* 0x0000763246457816 */ /* 0x040fe20000000045 */
[C---:B------:R-:W-:Y:S01]  /*0ee0*/  FADD.FTZ R102, -R95.reuse, R102 ;  /* 0x000000665f667221 */ /* 0x040fe20000010100 */
[----:B------:R-:W-:Y:S01]  /*0ef0*/  SHF.L.U32 R68, R70, 0x10, RZ ;  /* 0x0000001046447819 */ /* 0x000fe200000006ff */
[----:B------:R-:W-:Y:S01]  /*0f00*/  FADD.FTZ R104, -R95, R104 ;  /* 0x000000685f687221 */ /* 0x000fe20000010100 */
[----:B------:R-:W-:Y:S01]  /*0f10*/  PRMT R70, R71, 0x7632, R70 ;  /* 0x0000763247467816 */ /* 0x000fe20000000046 */
[----:B------:R-:W-:Y:S01]  /*0f20*/  FADD.FTZ R108, -R95, R108 ;  /* 0x0000006c5f6c7221 */ /* 0x000fe20000010100 */
[----:B------:R-:W-:Y:S01]  /*0f30*/  SHF.L.U32 R106, R71, 0x10, RZ ;  /* 0x00000010476a7819 */ /* 0x000fe200000006ff */
[----:B------:R-:W-:Y:S01]  /*0f40*/  FADD.FTZ R68, -R95, R68 ;  /* 0x000000445f447221 */ /* 0x000fe20000010100 */
[----:B------:R-:W-:Y:S01]  /*0f50*/  SHF.L.U32 R110, R103, 0x10, RZ ;  /* 0x00000010676e7819 */ /* 0x000fe200000006ff */
[----:B------:R-:W-:Y:S01]  /*0f60*/  IMAD.U32 R116, R70, 0x10000, RZ ;  /* 0x0001000046747824 */ /* 0x000fe200078e00ff */
[----:B------:R-:W-:Y:S01]  /*0f70*/  SHF.L.U32 R112, R69, 0x10, RZ ;  /* 0x0000001045707819 */ /* 0x000fe200000006ff */
[C---:B------:R-:W-:Y:S01]  /*0f80*/  FADD.FTZ R70, -R95.reuse, R106 ;  /* 0x0000006a5f467221 */ /* 0x040fe20000010100 */
[C---:B---3--:R-:W-:Y:S01]  /*0f90*/  PRMT R69, R72.reuse, 0x7632, R69 ;  /* 0x0000763248457816 */ /* 0x048fe20000000045 */
[C---:B------:R-:W-:Y:S01]  /*0fa0*/  FADD.FTZ R110, -R95.reuse, R110 ;  /* 0x0000006e5f6e7221 */ /* 0x040fe20000010100 */
[----:B------:R-:W-:Y:S01]  /*0fb0*/  SHF.L.U32 R71, R72, 0x10, RZ ;  /* 0x0000001048477819 */ /* 0x000fe200000006ff */
[C---:B------:R-:W-:Y:S01]  /*0fc0*/  FADD.FTZ R112, -R95.reuse, R112 ;  /* 0x000000705f707221 */ /* 0x040fe20000010100 */
[----:B------:R-:W-:Y:S01]  /*0fd0*/  FADD.FTZ R116, -R95, R116 ;  /* 0x000000745f747221 */ /* 0x000fe20000010100 */
[C---:B------:R-:W-:Y:S01]  /*0fe0*/  PRMT R95, R74.reuse, 0x7632, R95 ;  /* 0x000076324a5f7816 */ /* 0x040fe2000000005f */
[----:B------:R-:W-:Y:S01]  /*0ff0*/  IMAD.U32 R106, R74, 0x10000, RZ ;  /* 0x000100004a6a7824 */ /* 0x000fe200078e00ff */
[----:B------:R-:W-:Y:S01]  /*1000*/  PRMT R107, R75, 0x7632, R107 ;  /* 0x000076324b6b7816 */ /* 0x000fe2000000006b */
[----:B-----5:R-:W-:Y:S01]  /*1010*/  FMUL.FTZ R85, R5, R102 ;  /* 0x0000006605557220 */ /* 0x020fe20000410000 */
[----:B------:R-:W-:Y:S01]  /*1020*/  SHF.L.U32 R74, R69, 0x10, RZ ;  /* 0x00000010454a7819 */ /* 0x000fe200000006ff */
[-C--:B------:R-:W-:Y:S01]  /*1030*/  FMUL.FTZ R102, R18, R71.reuse ;  /* 0x0000004712667220 */ /* 0x080fe20000410000 */
[----:B------:R-:W-:Y:S01]  /*1040*/  FMUL.FTZ R105, R5, R68 ;  /* 0x0000004405697220 */ /* 0x000fe20000410000 */
[----:B------:R-:W-:Y:S01]  /*1050*/  SHF.L.U32 R68, R107, 0x10, RZ ;  /* 0x000000106b447819 */ /* 0x000fe200000006ff */
[----:B------:R-:W-:Y:S01]  /*1060*/  FMUL.FTZ R107, R5, R70 ;  /* 0x00000046056b7220 */ /* 0x000fe20000410000 */
[----:B------:R-:W-:Y:S01]  /*1070*/  PRMT R72, R73, 0x7632, R72 ;  /* 0x0000763249487816 */ /* 0x000fe20000000048 */
[----:B------:R-:W-:Y:S01]  /*1080*/  FADD.FTZ R70, R123, R102 ;  /* 0x000000667b467221 */ /* 0x000fe20000010000 */
[----:B------:R-:W-:Y:S01]  /*1090*/  SHF.L.U32 R73, R73, 0x10, RZ ;  /* 0x0000001049497819 */ /* 0x000fe200000006ff */
[----:B------:R-:W-:Y:S01]  /*10a0*/  FMUL.FTZ R109, R9, R74 ;  /* 0x0000004a096d7220 */ /* 0x000fe20000410000 */
[----:B------:R-:W-:Y:S01]  /*10b0*/  FMUL.FTZ R108, R5, R108 ;  /* 0x0000006c056c7220 */ /* 0x000fe20000410000 */
[C---:B------:R-:W-:Y:S01]  /*10c0*/  FFMA.FTZ R69, R85.reuse, R102, R122 ;  /* 0x0000006655457223 */ /* 0x040fe2000001007a */
[----:B------:R-:W-:Y:S01]  /*10d0*/  FADD.FTZ R44, R44, R71 ;  /* 0x000000472c2c7221 */ /* 0x000fe20000010000 */
[----:B------:R-:W-:Y:S01]  /*10e0*/  FFMA.FTZ R28, R85, R71, R28 ;  /* 0x00000047551c7223 */ /* 0x000fe2000001001c */
[----:B------:R-:W-:Y:S01]  /*10f0*/  FMUL.FTZ R103, R5, R104 ;  /* 0x0000006805677220 */ /* 0x000fe20000410000 */
[----:B------:R-:W-:-:S02]  /*1100*/  IMAD.U32 R111, R72, 0x10000, RZ ;  /* 0x00010000486f7824 */ /* 0x000fc400078e00ff */
[----:B------:R-:W-:Y:S01]  /*1110*/  FMUL.FTZ R110, R5, R110 ;  /* 0x0000006e056e7220 */ /* 0x000fe20000410000 */
[----:B------:R-:W-:Y:S01]  /*1120*/  FADD.FTZ R71, R70, R109 ;  /* 0x0000006d46477221 */ /* 0x000fe20000010000 */
[----:B------:R-:W-:Y:S01]  /*1130*/  FMUL.FTZ R104, R16, R73 ;  /* 0x0000004910687220 */ /* 0x000fe20000410000 */
[C---:B------:R-:W-:Y:S01]  /*1140*/  FFMA.FTZ R70, R108.reuse, R109, R69 ;  /* 0x0000006d6c467223 */ /* 0x040fe20000010045 */
[----:B------:R-:W-:Y:S01]  /*1150*/  FADD.FTZ R45, R45, R74 ;  /* 0x0000004a2d2d7221 */ /* 0x000fe20000010000 */
[----:B------:R-:W-:Y:S01]  /*1160*/  FFMA.FTZ R29, R108, R74, R29 ;  /* 0x0000004a6c1d7223 */ /* 0x000fe2000001001d */
[----:B------:R-:W-:Y:S01]  /*1170*/  FADD.FTZ R47, R47, R111 ;  /* 0x0000006f2f2f7221 */ /* 0x000fe20000010000 */
[-C--:B------:R-:W-:Y:S01]  /*1180*/  FFMA.FTZ R31, R110, R111.reuse, R31 ;  /* 0x0000006f6e1f7223 */ /* 0x080fe2000001001f */
[----:B------:R-:W-:Y:S01]  /*1190*/  FMUL.FTZ R111, R8, R111 ;  /* 0x0000006f086f7220 */ /* 0x000fe20000410000 */
[----:B------:R-:W-:Y:S01]  /*11a0*/  FADD.FTZ R74, R71, R104 ;  /* 0x00000068474a7221 */ /* 0x000fe20000010000 */
[----:B------:R-:W-:Y:S01]  /*11b0*/  FFMA.FTZ R69, R103, R104, R70 ;  /* 0x0000006867457223 */ /* 0x000fe20000010046 */
[----:B------:R-:W-:Y:S01]  /*11c0*/  SHF.L.U32 R72, R95, 0x10, RZ ;  /* 0x000000105f487819 */ /* 0x000fe200000006ff */
[----:B------:R-:W-:Y:S01]  /*11d0*/  FADD.FTZ R48, R48, R106 ;  /* 0x0000006a30307221 */ /* 0x000fe20000010000 */
[----:B------:R-:W-:Y:S01]  /*11e0*/  FFMA.FTZ R32, R105, R106, R32 ;  /* 0x0000006a69207223 */ /* 0x000fe20000010020 */
[----:B------:R-:W-:Y:S01]  /*11f0*/  FMUL.FTZ R112, R5, R112 ;  /* 0x0000007005707220 */ /* 0x000fe20000410000 */
        /* <DEDUP_REMOVED lines=10> */
[----:B------:R-:W-:Y:S01]  /*12a0*/  FMUL.FTZ R115, R6, R68 ;  /* 0x0000004406737220 */ /* 0x000fe20000410000 */
[----:B------:R-:W-:Y:S01]  /*12b0*/  FADD.FTZ R71, R72, R113 ;  /* 0x0000007148477221 */ /* 0x000fe20000010000 */
[----:B------:R-:W-:Y:S01]  /*12c0*/  FFMA.FTZ R70, R112, R113, R69 ;  /* 0x0000007170467223 */ /* 0x000fe20000010045 */
[----:B------:R-:W-:Y:S01]  /*12d0*/  FMUL.FTZ R116, R5, R116 ;  /* 0x0000007405747220 */ /* 0x000fe20000410000 */
[----:B------:R-:W-:Y:S01]  /*12e0*/  FADD.FTZ R46, R46, R73 ;  /* 0x000000492e2e7221 */ /* 0x000fe20000010000 */
[----:B------:R-:W-:Y:S01]  /*12f0*/  FADD.FTZ R72, R71, R114 ;  /* 0x0000007247487221 */ /* 0x000fe20000010000 */
[----:B------:R-:W-:Y:S01]  /*1300*/  FFMA.FTZ R70, R107, R114, R70 ;  /* 0x000000726b467223 */ /* 0x000fe20000010046 */
[----:B------:R-:W-:Y:S01]  /*1310*/  FFMA.FTZ R30, R103, R73, R30 ;  /* 0x00000049671e7223 */ /* 0x000fe2000001001e */
[----:B------:R-:W-:Y:S01]  /*1320*/  FADD.FTZ R50, R50, R75 ;  /* 0x0000004b32327221 */ /* 0x000fe20000010000 */
[----:B------:R-:W-:Y:S01]  /*1330*/  FFMA.FTZ R34, R107, R75, R34 ;  /* 0x0000004b6b227223 */ /* 0x000fe20000010022 */
[----:B------:R-:W-:Y:S01]  /*1340*/  FADD.FTZ R51, R51, R68 ;  /* 0x0000004433337221 */ /* 0x000fe20000010000 */
[----:B------:R-:W-:Y:S01]  /*1350*/  FFMA.FTZ R35, R116, R68, R35 ;  /* 0x0000004474237223 */ /* 0x000fe20000010023 */
[----:B------:R-:W-:Y:S01]  /*1360*/  FADD.FTZ R123, R72, R115 ;  /* 0x00000073487b7221 */ /* 0x000fe20000010000 */
[----:B0-----:R-:W-:-:S07]  /*1370*/  FFMA.FTZ R122, R116, R115, R70 ;  /* 0x00000073747a7223 */ /* 0x001fce0000010046 */
.L_x_48:
[----:B------:R-:W-:Y:S05]  /*1380*/  BSYNC B0 ;  /* 0x0000000000007941 */ /* 0x000fea0003800000 */
.L_x_43:
[----:B------:R-:W-:Y:S01]  /*1390*/  LOP3.LUT P2, RZ, R94, 0xff, RZ, 0xc0, !PT ;  /* 0x000000ff5eff7812 */ /* 0x000fe2000784c0ff */
[----:B------:R-:W-:Y:S01]  /*13a0*/  UMOV UR6, 0xffffffff ;  /* 0xffffffff00067882 */ /* 0x000fe20000000000 */
[----:B------:R-:W-:Y:S02]  /*13b0*/  SHF.R.U32.HI R69, RZ, 0x5, R81 ;  /* 0x00000005ff457819 */ /* 0x000fe40000011651 */
[----:B------:R-:W-:Y:S02]  /*13c0*/  LOP3.LUT P3, RZ, R81, 0x1f, RZ, 0xc0, !PT ;  /* 0x0000001f51ff7812 */ /* 0x000fe4000786c0ff */
[----:B------:R-:W-:-:S07]  /*13d0*/  LOP3.LUT R68, R69, 0x7fffffc, RZ, 0xc0, !PT ;  /* 0x07fffffc45447812 */ /* 0x000fce00078ec0ff */
[----:B------:R-:W-:Y:S01]  /*13e0*/  @!P2 VIADD R68, R68, 0x4 ;  /* 0x000000044444a836 */ /* 0x000fe20000000000 */
[----:B------:R-:W-:Y:S06]  /*13f0*/  BRA.DIV UR6, `(.L_x_51) ;  /* 0x0000001a06a47947 */ /* 0x000fec000b800000 */
[----:B------:R-:W2:Y:S04]  /*1400*/  SHFL.DOWN PT, R70, R123, 0x10, 0x1f ;  /* 0x0a001f007b467f89 */ /* 0x000ea800000e0000 */
[----:B------:R-:W3:Y:S01]  /*1410*/  SHFL.DOWN PT, R71, R122, 0x10, 0x1f ;  /* 0x0a001f007a477f89 */ /* 0x000ee200000e0000 */
[----:B--2---:R-:W-:Y:S01]  /*1420*/  FADD.FTZ R70, R70, R123 ;  /* 0x0000007b46467221 */ /* 0x004fe20000010000 */
[----:B---3--:R-:W-:-:S04]  /*1430*/  FADD.FTZ R71, R71, R122 ;  /* 0x0000007a47477221 */ /* 0x008fc80000010000 */
        /* <DEDUP_REMOVED lines=12> */
[----:B------:R2:W3:Y:S04]  /*1500*/  SHFL.DOWN PT, R94, R117, 0x1, 0x1f ;  /* 0x08201f00755e7f89 */ /* 0x0004e800000e0000 */
[----:B------:R2:W4:Y:S02]  /*1510*/  SHFL.DOWN PT, R70, R95, 0x1, 0x1f ;  /* 0x08201f005f467f89 */ /* 0x00052400000e0000 */
.L_x_117:
[----:B------:R-:W1:Y:S01]  /*1520*/  S2R R72, SR_CgaCtaId ;  /* 0x0000000000487919 */ /* 0x000e620000008800 */
[----:B------:R-:W-:Y:S01]  /*1530*/  MOV R71, 0x400 ;  /* 0x0000040000477802 */ /* 0x000fe20000000f00 */
[----:B---3--:R-:W-:Y:S01]  /*1540*/  FADD.FTZ R94, R117, R94 ;  /* 0x0000005e755e7221 */ /* 0x008fe20000010000 */
[----:B------:R-:W-:Y:S01]  /*1550*/  @!P3 LOP3.LUT R69, R69, 0x3, RZ, 0xc0, !PT ;  /* 0x000000034545b812 */ /* 0x000fe200078ec0ff */
[----:B--2-4-:R-:W-:Y:S01]  /*1560*/  FADD.FTZ R95, R95, R70 ;  /* 0x000000465f5f7221 */ /* 0x014fe20000010000 */
[----:B------:R-:W-:Y:S05]  /*1570*/  WARPSYNC.ALL ;  /* 0x0000000000007948 */ /* 0x000fea0003800000 */
[----:B------:R-:W-:Y:S01]  /*1580*/  @!P3 IADD3 R69, R68, R69, RZ ;  /* 0x000000454445b210 */ /* 0x000fe20007ffe0ff */
[----:B------:R-:W-:Y:S01]  /*1590*/  BSSY B0, `(.L_x_52) ;  /* 0x00000c5000007945 */ /* 0x000fe20003800000 */
[----:B0-----:R-:W-:-:S02]  /*15a0*/  ISETP.NE.AND P4, PT, R17, RZ, PT ;  /* 0x000000ff1100720c */ /* 0x001fc40003f85270 */
[----:B-1----:R-:W-:-:S04]  /*15b0*/  LEA R71, R72, R71, 0x18 ;  /* 0x0000004748477211 */ /* 0x002fc800078ec0ff */
[----:B------:R-:W-:Y:S01]  /*15c0*/  @!P3 LEA R117, R69, R71, 0x3 ;  /* 0x000000474575b211 */ /* 0x000fe200078e18ff */
[----:B------:R-:W-:-:S04]  /*15d0*/  IMAD R118, R68, 0x8, R71 ;  /* 0x0000000844767824 */ /* 0x000fc800078e0247 */
[----:B------:R-:W-:Y:S01]  /*15e0*/  @!P3 STS.64 [R117+0x2000], R94 ;  /* 0x0020005e7500b388 */ /* 0x000fe20000000a00 */
[----:B------:R-:W-:Y:S01]  /*15f0*/  BAR.SYNC.DEFER_BLOCKING 0x0 ;  /* 0x0000000000007b1d */ /* 0x000fe20000010000 */
[----:B-----5:R-:W-:-:S13]  /*1600*/  ISETP.GE.AND P3, PT, R4, 0x1, PT ;  /* 0x000000010400780c */ /* 0x020fda0003f66270 */
[----:B------:R-:W-:Y:S02]  /*1610*/  @P3 IADD3 R121, R4, -0x1, RZ ;  /* 0xffffffff04793810 */ /* 0x000fe40007ffe0ff */
[----:B------:R-:W-:-:S03]  /*1620*/  @P3 LOP3.LUT R80, R81, 0x7f, RZ, 0xc0, !PT ;  /* 0x0000007f51503812 */ /* 0x000fc600078ec0ff */
[----:B------:R-:W-:Y:S01]  /*1630*/  @P3 IMAD R121, R121, R82, RZ ;  /* 0x0000005279793224 */ /* 0x000fe200078e02ff */
[----:B------:R-:W0:Y:S04]  /*1640*/  LDS.128 R68, [R118+0x2000] ;  /* 0x0020000076447984 */ /* 0x000e280000000c00 */
[----:B------:R-:W1:Y:S01]  /*1650*/  LDS.128 R72, [R118+0x2010] ;  /* 0x0020100076487984 */ /* 0x000e620000000c00 */
[----:B0-----:R-:W-:Y:S01]  /*1660*/  FADD.FTZ R119, RZ, R68 ;  /* 0x00000044ff777221 */ /* 0x001fe20000010000 */
[----:B------:R-:W-:Y:S01]  /*1670*/  FADD.FTZ R4, RZ, R69 ;  /* 0x00000045ff047221 */ /* 0x000fe20000010000 */
[----:B------:R-:W-:Y:S02]  /*1680*/  @P3 SHF.R.S32.HI R68, RZ, 0x1f, R121 ;  /* 0x0000001fff443819 */ /* 0x000fe40000011479 */
[----:B------:R-:W-:Y:S01]  /*1690*/  FADD.FTZ R119, R70, R119 ;  /* 0x0000007746777221 */ /* 0x000fe20000010000 */
[----:B------:R-:W-:Y:S01]  /*16a0*/  FADD.FTZ R4, R71, R4 ;  /* 0x0000000447047221 */ /* 0x000fe20000010000 */
[----:B------:R-:W-:-:S02]  /*16b0*/  @P3 LEA.HI R121, R68, R121, RZ, 0x3 ;  /* 0x0000007944793211 */ /* 0x000fc400078f18ff */
[----:B-1----:R-:W-:Y:S01]  /*16c0*/  FADD.FTZ R119, R119, R72 ;  /* 0x0000004877777221 */ /* 0x002fe20000010000 */
[----:B------:R-:W-:Y:S01]  /*16d0*/  FADD.FTZ R4, R4, R73 ;  /* 0x0000004904047221 */ /* 0x000fe20000010000 */
[----:B------:R-:W-:Y:S02]  /*16e0*/  HFMA2.MMA R73, -RZ, RZ, 0, 0 ;  /* 0x00000000ff497435 */ /* 0x000fe400000001ff */
[----:B------:R-:W-:Y:S01]  /*16f0*/  FADD.FTZ R74, R74, R119 ;  /* 0x000000774a4a7221 */ /* 0x000fe20000010000 */
[----:B------:R-:W-:-:S03]  /*1700*/  FADD.FTZ R75, R75, R4 ;  /* 0x000000044b4b7221 */ /* 0x000fc60000010000 */
[----:B------:R-:W-:Y:S01]  /*1710*/  FMUL.FTZ R4, R74, UR8 ;  /* 0x000000084a047c20 */ /* 0x000fe20008410000 */
[----:B------:R-:W-:Y:S01]  /*1720*/  @P3 LEA.HI.SX32 R73, R121, R80, 0x1d ;  /* 0x0000005079493211 */ /* 0x000fe200078feaff */
[----:B------:R-:W-:-:S03]  /*1730*/  FMUL.FTZ R75, R75, UR8 ;  /* 0x000000084b4b7c20 */ /* 0x000fc60008410000 */
[----:B------:R-:W-:Y:S01]  /*1740*/  FSEL R4, R4, RZ, !P4 ;  /* 0x000000ff04047208 */ /* 0x000fe20006000000 */
[----:B------:R-:W-:Y:S06]  /*1750*/  @!P0 BRA `(.L_x_53) ;  /* 0x0000000800a08947 */ /* 0x000fec0003800000 */
[----:B------:R-:W-:Y:S04]  /*1760*/  BSSY B1, `(.L_x_54) ;  /* 0x0000011000017945 */ /* 0x000fe80003800000 */
[----:B------:R-:W-:Y:S05]  /*1770*/  @P1 BRA `(.L_x_55) ;  /* 0x00000000001c1947 */ /* 0x000fea0003800000 */
[----:B------:R-:W-:Y:S01]  /*1780*/  UISETP.NE.U32.AND UP0, UPT, UR14, URZ, UPT ;  /* 0x0000003f0e00728c */ /* 0x000fe2000bf05070 */
[----:B------:R-:W-:-:S03]  /*1790*/  IMAD.MOV.U32 R68, RZ, RZ, RZ ;  /* 0x000000ffff447224 */ /* 0x000fc600078e00ff */
[----:B------:R-:W-:-:S06]  /*17a0*/  UISETP.NE.AND.EX UP0, UPT, UR15, URZ, UPT, UP0 ;  /* 0x0000003f0f00728c */ /* 0x000fcc000bf05300 */
[----:B------:R-:W-:-:S13]  /*17b0*/  PLOP3.LUT P4, PT, PT, PT, UP0, 0x80, 0x0 ;  /* 0x000000000000781c */ /* 0x000fda0003f8f008 */
[----:B------:R-:W-:Y:S05]  /*17c0*/  @!P4 BRA `(.L_x_56) ;  /* 0x000000000028c947 */ /* 0x000fea0003800000 */
[----:B------:R-:W-:Y:S01]  /*17d0*/  SHF.L.U32 R68, R52, 0x10, RZ ;  /* 0x0000001034447819 */ /* 0x000fe200000006ff */
[----:B------:R-:W-:Y:S06]  /*17e0*/  BRA `(.L_x_56) ;  /* 0x0000000000207947 */ /* 0x000fec0003800000 */
.L_x_55:
[----:B------:R-:W-:Y:S01]  /*17f0*/  UISETP.NE.U32.AND UP0, UPT, UR14, URZ, UPT ;  /* 0x0000003f0e00728c */ /* 0x000fe2000bf05070 */
[----:B------:R-:W-:-:S03]  /*1800*/  FFMA.FTZ R69, R3, R75, R4 ;  /* 0x0000004b03457223 */ /* 0x000fc60000010004 */
[----:B------:R-:W-:Y:S01]  /*1810*/  UISETP.NE.AND.EX UP0, UPT, UR15, URZ, UPT, UP0 ;  /* 0x0000003f0f00728c */ /* 0x000fe2000bf05300 */
[----:B------:R-:W-:-:S04]  /*1820*/  FADD.FTZ R68, R84, -R69 ;  /* 0x8000004554447221 */ /* 0x000fc80000010000 */
[----:B------:R-:W-:Y:S01]  /*1830*/  FMUL.FTZ R68, R5, R68 ;  /* 0x0000004405447220 */ /* 0x000fe20000410000 */
[----:B------:R-:W-:-:S13]  /*1840*/  PLOP3.LUT P4, PT, PT, PT, UP0, 0x80, 0x0 ;  /* 0x000000000000781c */ /* 0x000fda0003f8f008 */
[----:B------:R-:W-:-:S05]  /*1850*/  @P4 SHF.L.U32 R69, R52, 0x10, RZ ;  /* 0x0000001034454819 */ /* 0x000fca00000006ff */
[----:B------:R-:W-:-:S07]  /*1860*/  @P4 FADD.FTZ R68, R68, R69 ;  /* 0x0000004544444221 */ /* 0x000fce0000010000 */
.L_x_56:
[----:B------:R-:W-:Y:S05]  /*1870*/  BSYNC B1 ;  /* 0x0000000000017941 */ /* 0x000fea0003800000 */
.L_x_54:
[----:B------:R-:W0:Y:S01]  /*1880*/  @P3 LDC R69, c[0x0][0x29c] ;  /* 0x0000a700ff453b82 */ /* 0x000e220000000800 */
[----:B------:R-:W-:Y:S01]  /*1890*/  ISETP.NE.U32.AND P5, PT, RZ, UR10, PT ;  /* 0x0000000aff007c0c */ /* 0x000fe2000bfa5070 */
[----:B------:R-:W-:Y:S03]  /*18a0*/  BSSY B1, `(.L_x_57) ;  /* 0x0000013000017945 */ /* 0x000fe60003800000 */
[----:B------:R-:W-:Y:S01]  /*18b0*/  ISETP.NE.AND.EX P5, PT, RZ, UR11, PT, P5 ;  /* 0x0000000bff007c0c */ /* 0x000fe2000bfa5350 */
[----:B0-----:R-:W-:-:S12]  /*18c0*/  @P3 FMUL.FTZ R69, R68, R69 ;  /* 0x0000004544453220 */ /* 0x001fd80000410000 */
[----:B------:R-:W-:Y:S02]  /*18d0*/  @P5 F2FP.BF16.F32.PACK_AB R68, RZ, R68 ;  /* 0x00000044ff44523e */ /* 0x000fe400000010ff */
[----:B------:R-:W-:Y:S02]  /*18e0*/  @P3 F2FP.BF16.F32.PACK_AB R69, RZ, R69 ;  /* 0x00000045ff45323e */ /* 0x000fe400000010ff */
[----:B------:R-:W-:Y:S02]  /*18f0*/  @P5 PRMT R60, R68, 0x7610, R60 ;  /* 0x00007610443c5816 */ /* 0x000fe4000000003c */
[----:B------:R-:W-:Y:S01]  /*1900*/  @P3 PRMT R64, R69, 0x7610, R64 ;  /* 0x0000761045403816 */ /* 0x000fe20000000040 */
[----:B------:R-:W-:Y:S06]  /*1910*/  @P1 BRA `(.L_x_58) ;  /* 0x0000000000141947 */ /* 0x000fec0003800000 */
[----:B------:R-:W-:Y:S01]  /*1920*/  IMAD.MOV.U32 R68, RZ, RZ, RZ ;  /* 0x000000ffff447224 */ /* 0x000fe200078e00ff */
[----:B------:R-:W-:Y:S06]  /*1930*/  @!P4 BRA `(.L_x_59) ;  /* 0x000000000024c947 */ /* 0x000fec0003800000 */
[----:B------:R-:W-:-:S04]  /*1940*/  PRMT R68, R52, 0x7632, R68 ;  /* 0x0000763234447816 */ /* 0x000fc80000000044 */
[----:B------:R-:W-:Y:S01]  /*1950*/  SHF.L.U32 R68, R68, 0x10, RZ ;  /* 0x0000001044447819 */ /* 0x000fe200000006ff */
[----:B------:R-:W-:Y:S06]  /*1960*/  BRA `(.L_x_59) ;  /* 0x0000000000187947 */ /* 0x000fec0003800000 */
.L_x_58:
[----:B------:R-:W-:Y:S01]  /*1970*/  FFMA.FTZ R68, R92, R75, R4 ;  /* 0x0000004b5c447223 */ /* 0x000fe20000010004 */
[----:B------:R-:W-:-:S03]  /*1980*/  @P4 PRMT R69, R52, 0x7632, R69 ;  /* 0x0000763234454816 */ /* 0x000fc60000000045 */
[----:B------:R-:W-:Y:S01]  /*1990*/  FADD.FTZ R68, R93, -R68 ;  /* 0x800000445d447221 */ /* 0x000fe20000010000 */
[----:B------:R-:W-:-:S03]  /*19a0*/  @P4 SHF.L.U32 R69, R69, 0x10, RZ ;  /* 0x0000001045454819 */ /* 0x000fc600000006ff */
[----:B------:R-:W-:-:S04]  /*19b0*/  FMUL.FTZ R68, R5, R68 ;  /* 0x0000004405447220 */ /* 0x000fc80000410000 */
[----:B------:R-:W-:-:S07]  /*19c0*/  @P4 FADD.FTZ R68, R68, R69 ;  /* 0x0000004544444221 */ /* 0x000fce0000010000 */
.L_x_59:
[----:B------:R-:W-:Y:S05]  /*19d0*/  BSYNC B1 ;  /* 0x0000000000017941 */ /* 0x000fea0003800000 */
.L_x_57:
[----:B------:R-:W0:Y:S01]  /*19e0*/  @P3 LDC R69, c[0x0][0x29c] ;  /* 0x0000a700ff453b82 */ /* 0x000e220000000800 */
[----:B------:R-:W-:Y:S01]  /*19f0*/  BSSY B1, `(.L_x_60) ;  /* 0x0000010000017945 */ /* 0x000fe20003800000 */
[----:B0-----:R-:W-:Y:S01]  /*1a00*/  @P3 FMUL.FTZ R69, R68, R69 ;  /* 0x0000004544453220 */ /* 0x001fe20000410000 */
[----:B------:R-:W-:-:S04]  /*1a10*/  @P5 F2FP.BF16.F32.PACK_AB R68, RZ, R68 ;  /* 0x00000044ff44523e */ /* 0x000fc800000010ff */
[----:B------:R-:W-:Y:S02]  /*1a20*/  @P3 F2FP.BF16.F32.PACK_AB R69, RZ, R69 ;  /* 0x00000045ff45323e */ /* 0x000fe400000010ff */
[----:B------:R-:W-:Y:S02]  /*1a30*/  @P5 PRMT R60, R60, 0x5410, R68 ;  /* 0x000054103c3c5816 */ /* 0x000fe40000000044 */
[----:B------:R-:W-:Y:S01]  /*1a40*/  @P3 PRMT R64, R64, 0x5410, R69 ;  /* 0x0000541040403816 */ /* 0x000fe20000000045 */
[----:B------:R-:W-:Y:S06]  /*1a50*/  @P1 BRA `(.L_x_61) ;  /* 0x0000000000101947 */ /* 0x000fec0003800000 */
[----:B------:R-:W-:Y:S01]  /*1a60*/  IMAD.MOV.U32 R68, RZ, RZ, RZ ;  /* 0x000000ffff447224 */ /* 0x000fe200078e00ff */
[----:B------:R-:W-:Y:S06]  /*1a70*/  @!P4 BRA `(.L_x_62) ;  /* 0x00000000001cc947 */ /* 0x000fec0003800000 */
[----:B------:R-:W-:Y:S01]  /*1a80*/  SHF.L.U32 R68, R53, 0x10, RZ ;  /* 0x0000001035447819 */ /* 0x000fe200000006ff */
[----:B------:R-:W-:Y:S06]  /*1a90*/  BRA `(.L_x_62) ;  /* 0x0000000000147947 */ /* 0x000fec0003800000 */
.L_x_61:
[----:B------:R-:W-:-:S04]  /*1aa0*/  FFMA.FTZ R69, R87, R75, R4 ;  /* 0x0000004b57457223 */ /* 0x000fc80000010004 */
[----:B------:R-:W-:Y:S01]  /*1ab0*/  FADD.FTZ R68, R86, -R69 ;  /* 0x8000004556447221 */ /* 0x000fe20000010000 */
[----:B------:R-:W-:-:S03]  /*1ac0*/  @P4 SHF.L.U32 R69, R53, 0x10, RZ ;  /* 0x0000001035454819 */ /* 0x000fc600000006ff */
[----:B------:R-:W-:-:S04]  /*1ad0*/  FMUL.FTZ R68, R5, R68 ;  /* 0x0000004405447220 */ /* 0x000fc80000410000 */
[----:B------:R-:W-:-:S07]  /*1ae0*/  @P4 FADD.FTZ R68, R68, R69 ;  /* 0x0000004544444221 */ /* 0x000fce0000010000 */
.L_x_62:
[----:B------:R-:W-:Y:S05]  /*1af0*/  BSYNC B1 ;  /* 0x0000000000017941 */ /* 0x000fea0003800000 */
.L_x_60:
        /* <DEDUP_REMOVED lines=8> */
[----:B------:R-:W-:Y:S01]  /*1b80*/  MOV R68, RZ ;  /* 0x000000ff00447202 */ /* 0x000fe20000000f00 */
[----:B------:R-:W-:Y:S06]  /*1b90*/  @!P4 BRA `(.L_x_65) ;  /* 0x000000000024c947 */ /* 0x000fec0003800000 */
[----:B------:R-:W-:-:S05]  /*1ba0*/  PRMT R68, R53, 0x7632, R68 ;  /* 0x0000763235447816 */ /* 0x000fca0000000044 */
[----:B------:R-:W-:Y:S01]  /*1bb0*/  IMAD.U32 R68, R68, 0x10000, RZ ;  /* 0x0001000044447824 */ /* 0x000fe200078e00ff */
[----:B------:R-:W-:Y:S06]  /*1bc0*/  BRA `(.L_x_65) ;  /* 0x0000000000187947 */ /* 0x000fec0003800000 */
.L_x_64:
[----:B------:R-:W-:Y:S01]  /*1bd0*/  FFMA.FTZ R68, R96, R75, R4 ;  /* 0x0000004b60447223 */ /* 0x000fe20000010004 */
[----:B------:R-:W-:-:S03]  /*1be0*/  @P4 PRMT R69, R53, 0x7632, R69 ;  /* 0x0000763235454816 */ /* 0x000fc60000000045 */
[----:B------:R-:W-:Y:S01]  /*1bf0*/  FADD.FTZ R68, R97, -R68 ;  /* 0x8000004461447221 */ /* 0x000fe20000010000 */
[----:B------:R-:W-:-:S03]  /*1c00*/  @P4 SHF.L.U32 R69, R69, 0x10, RZ ;  /* 0x0000001045454819 */ /* 0x000fc600000006ff */
[----:B------:R-:W-:-:S04]  /*1c10*/  FMUL.FTZ R68, R5, R68 ;  /* 0x0000004405447220 */ /* 0x000fc80000410000 */
[----:B------:R-:W-:-:S07]  /*1c20*/  @P4 FADD.FTZ R68, R68, R69 ;  /* 0x0000004544444221 */ /* 0x000fce0000010000 */
.L_x_65:
[----:B------:R-:W-:Y:S05]  /*1c30*/  BSYNC B1 ;  /* 0x0000000000017941 */ /* 0x000fea0003800000 */
.L_x_63:
        /* <DEDUP_REMOVED lines=8> */
[----:B------:R-:W-:Y:S01]  /*1cc0*/  HFMA2.MMA R68, -RZ, RZ, 0, 0 ;  /* 0x00000000ff447435 */ /* 0x000fe200000001ff */
[----:B------:R-:W-:Y:S10]  /*1cd0*/  @!P4 BRA `(.L_x_68) ;  /* 0x00000000001cc947 */ /* 0x000ff40003800000 */
[----:B------:R-:W-:Y:S01]  /*1ce0*/  SHF.L.U32 R68, R54, 0x10, RZ ;  /* 0x0000001036447819 */ /* 0x000fe200000006ff */
[----:B------:R-:W-:Y:S06]  /*1cf0*/  BRA `(.L_x_68) ;  /* 0x0000000000147947 */ /* 0x000fec0003800000 */
.L_x_67:
[----:B------:R-:W-:-:S04]  /*1d00*/  FFMA.FTZ R69, R89, R75, R4 ;  /* 0x0000004b59457223 */ /* 0x000fc80000010004 */
[----:B------:R-:W-:Y:S01]  /*1d10*/  FADD.FTZ R68, R88, -R69 ;  /* 0x8000004558447221 */ /* 0x000fe20000010000 */
[----:B------:R-:W-:-:S03]  /*1d20*/  @P4 IMAD.U32 R69, R54, 0x10000, RZ ;  /* 0x0001000036454824 */ /* 0x000fc600078e00ff */
[----:B------:R-:W-:-:S04]  /*1d30*/  FMUL.FTZ R68, R5, R68 ;  /* 0x0000004405447220 */ /* 0x000fc80000410000 */
[----:B------:R-:W-:-:S07]  /*1d40*/  @P4 FADD.FTZ R68, R68, R69 ;  /* 0x0000004544444221 */ /* 0x000fce0000010000 */
.L_x_68:
[----:B------:R-:W-:Y:S05]  /*1d50*/  BSYNC B1 ;  /* 0x0000000000017941 */ /* 0x000fea0003800000 */
.L_x_66:
        /* <DEDUP_REMOVED lines=10> */
[----:B------:R-:W-:-:S04]  /*1e00*/  PRMT R68, R54, 0x7632, R68 ;  /* 0x0000763236447816 */ /* 0x000fc80000000044 */
[----:B------:R-:W-:Y:S01]  /*1e10*/  SHF.L.U32 R68, R68, 0x10, RZ ;  /* 0x0000001044447819 */ /* 0x000fe200000006ff */
[----:B------:R-:W-:Y:S06]  /*1e20*/  BRA `(.L_x_71) ;  /* 0x0000000000187947 */ /* 0x000fec0003800000 */
.L_x_70:
[----:B------:R-:W-:Y:S01]  /*1e30*/  FFMA.FTZ R68, R98, R75, R4 ;  /* 0x0000004b62447223 */ /* 0x000fe20000010004 */
[----:B------:R-:W-:-:S03]  /*1e40*/  @P4 PRMT R69, R54, 0x7632, R69 ;  /* 0x0000763236454816 */ /* 0x000fc60000000045 */
[----:B------:R-:W-:Y:S01]  /*1e50*/  FADD.FTZ R68, R99, -R68 ;  /* 0x8000004463447221 */ /* 0x000fe20000010000 */
[----:B------:R-:W-:-:S03]  /*1e60*/  @P4 SHF.L.U32 R69, R69, 0x10, RZ ;  /* 0x0000001045454819 */ /* 0x000fc600000006ff */
[----:B------:R-:W-:-:S04]  /*1e70*/  FMUL.FTZ R68, R5, R68 ;  /* 0x0000004405447220 */ /* 0x000fc80000410000 */
[----:B------:R-:W-:-:S07]  /*1e80*/  @P4 FADD.FTZ R68, R68, R69 ;  /* 0x0000004544444221 */ /* 0x000fce0000010000 */
.L_x_71:
[----:B------:R-:W-:Y:S05]  /*1e90*/  BSYNC B1 ;  /* 0x0000000000017941 */ /* 0x000fea0003800000 */
.L_x_69:
        /* <DEDUP_REMOVED lines=12> */
.L_x_73:
[----:B------:R-:W-:-:S04]  /*1f60*/  FFMA.FTZ R69, R91, R75, R4 ;  /* 0x0000004b5b457223 */ /* 0x000fc80000010004 */
[----:B------:R-:W-:Y:S01]  /*1f70*/  FADD.FTZ R68, R90, -R69 ;  /* 0x800000455a447221 */ /* 0x000fe20000010000 */
[----:B------:R-:W-:-:S03]  /*1f80*/  @P4 SHF.L.U32 R69, R55, 0x10, RZ ;  /* 0x0000001037454819 */ /* 0x000fc600000006ff */
[----:B------:R-:W-:-:S04]  /*1f90*/  FMUL.FTZ R68, R5, R68 ;  /* 0x0000004405447220 */ /* 0x000fc80000410000 */
[----:B------:R-:W-:-:S07]  /*1fa0*/  @P4 FADD.FTZ R68, R68, R69 ;  /* 0x0000004544444221 */ /* 0x000fce0000010000 */
.L_x_74:
[----:B------:R-:W-:Y:S05]  /*1fb0*/  BSYNC B1 ;  /* 0x0000000000017941 */ /* 0x000fea0003800000 */
.L_x_72:
        /* <DEDUP_REMOVED lines=10> */
[----:B------:R-:W-:-:S05]  /*2060*/  PRMT R72, R55, 0x7632, R72 ;  /* 0x0000763237487816 */ /* 0x000fca0000000048 */
[----:B------:R-:W-:Y:S01]  /*2070*/  IMAD.U32 R72, R72, 0x10000, RZ ;  /* 0x0001000048487824 */ /* 0x000fe200078e00ff */
[----:B------:R-:W-:Y:S06]  /*2080*/  BRA `(.L_x_77) ;  /* 0x0000000000187947 */ /* 0x000fec0003800000 */
.L_x_76:
[----:B------:R-:W-:Y:S01]  /*2090*/  FFMA.FTZ R68, R100, R75, R4 ;  /* 0x0000004b64447223 */ /* 0x000fe20000010004 */
[----:B------:R-:W-:-:S03]  /*20a0*/  @P4 PRMT R69, R55, 0x7632, R69 ;  /* 0x0000763237454816 */ /* 0x000fc60000000045 */
[----:B------:R-:W-:Y:S01]  /*20b0*/  FADD.FTZ R68, R101, -R68 ;  /* 0x8000004465447221 */ /* 0x000fe20000010000 */
[----:B------:R-:W-:-:S03]  /*20c0*/  @P4 SHF.L.U32 R69, R69, 0x10, RZ ;  /* 0x0000001045454819 */ /* 0x000fc600000006ff */
[----:B------:R-:W-:-:S04]  /*20d0*/  FMUL.FTZ R72, R5, R68 ;  /* 0x0000004405487220 */ /* 0x000fc80000410000 */
[----:B------:R-:W-:-:S07]  /*20e0*/  @P4 FADD.FTZ R72, R72, R69 ;  /* 0x0000004548484221 */ /* 0x000fce0000010000 */
.L_x_77:
[----:B------:R-:W-:Y:S05]  /*20f0*/  BSYNC B1 ;  /* 0x0000000000017941 */ /* 0x000fea0003800000 */
.L_x_75:
[----:B------:R-:W0:Y:S08]  /*2100*/  @P3 LDC R95, c[0x0][0x29c] ;  /* 0x0000a700ff5f3b82 */ /* 0x000e300000000800 */
[----:B------:R-:W1:Y:S08]  /*2110*/  @P5 LDC.64 R70, c[0x0][0x308] ;  /* 0x0000c200ff465b82 */ /* 0x000e700000000a00 */
[----:B------:R-:W2:Y:S01]  /*2120*/  @P3 LDC.64 R68, c[0x0][0x2f8] ;  /* 0x0000be00ff443b82 */ /* 0x000ea20000000a00 */
[----:B0-----:R-:W-:Y:S01]  /*2130*/  @P3 FMUL.FTZ R74, R72, R95 ;  /* 0x0000005f484a3220 */ /* 0x001fe20000410000 */
[----:B------:R-:W-:-:S04]  /*2140*/  @P5 F2FP.BF16.F32.PACK_AB R72, RZ, R72 ;  /* 0x00000048ff48523e */ /* 0x000fc800000010ff */
[----:B------:R-:W-:Y:S02]  /*2150*/  @P3 F2FP.BF16.F32.PACK_AB R74, RZ, R74 ;  /* 0x0000004aff4a323e */ /* 0x000fe400000010ff */
[----:B------:R-:W-:Y:S01]  /*2160*/  @P5 PRMT R63, R63, 0x5410, R72 ;  /* 0x000054103f3f5816 */ /* 0x000fe20000000048 */
[----:B-1----:R-:W-:Y:S01]  /*2170*/  @P5 IMAD.WIDE.U32 R70, R83, 0x10, R70 ;  /* 0x0000001053465825 */ /* 0x002fe200078e0046 */
[----:B------:R-:W-:Y:S02]  /*2180*/  @P3 PRMT R67, R67, 0x5410, R74 ;  /* 0x0000541043433816 */ /* 0x000fe4000000004a */
[----:B------:R-:W-:Y:S02]  /*2190*/  IADD3 R83, R83, 0x80, RZ ;  /* 0x0000008053537810 */ /* 0x000fe40007ffe0ff */
[----:B------:R0:W-:Y:S01]  /*21a0*/  @P5 STG.E.128 desc[UR4][R70.64], R60 ;  /* 0x0000003c46005986 */ /* 0x0001e2000c101d04 */
[C---:B--2---:R-:W-:Y:S01]  /*21b0*/  @P3 IMAD.WIDE.U32 R68, R73.reuse, 0x10, R68 ;  /* 0x0000001049443825 */ /* 0x044fe200078e0044 */
[----:B------:R-:W-:-:S04]  /*21c0*/  IADD3 R73, R73, 0x80, RZ ;  /* 0x0000008049497810 */ /* 0x000fc80007ffe0ff */
[----:B------:R0:W-:Y:S03]  /*21d0*/  @P3 STG.E.128 desc[UR4][R68.64], R64 ;  /* 0x0000004044003986 */ /* 0x0001e6000c101d04 */
.L_x_53:
[----:B------:R-:W-:Y:S05]  /*21e0*/  BSYNC B0 ;  /* 0x0000000000007941 */ /* 0x000fea0003800000 */
.L_x_52:
[----:B------:R-:W-:Y:S01]  /*21f0*/  ISETP.NE.AND P4, PT, R0, RZ, PT ;  /* 0x000000ff0000720c */ /* 0x000fe20003f85270 */
[----:B------:R-:W-:-:S12]  /*2200*/  BSSY B0, `(.L_x_78) ;  /* 0x00000a8000007945 */ /* 0x000fd80003800000 */
[----:B------:R-:W-:Y:S05]  /*2210*/  @!P4 BRA `(.L_x_79) ;  /* 0x000000080098c947 */ /* 0x000fea0003800000 */
[----:B------:R-:W-:Y:S04]  /*2220*/  BSSY B1, `(.L_x_80) ;  /* 0x0000011000017945 */ /* 0x000fe80003800000 */
[----:B------:R-:W-:Y:S05]  /*2230*/  @P1 BRA `(.L_x_81) ;  /* 0x00000000001c1947 */ /* 0x000fea0003800000 */
[----:B------:R-:W-:Y:S01]  /*2240*/  UISETP.NE.U32.AND UP0, UPT, UR14, URZ, UPT ;  /* 0x0000003f0e00728c */ /* 0x000fe2000bf05070 */
[----:B0-----:R-:W-:-:S03]  /*2250*/  IMAD.MOV.U32 R68, RZ, RZ, RZ ;  /* 0x000000ffff447224 */ /* 0x001fc600078e00ff */
[----:B------:R-:W-:-:S06]  /*2260*/  UISETP.NE.AND.EX UP0, UPT, UR15, URZ, UPT, UP0 ;  /* 0x0000003f0f00728c */ /* 0x000fcc000bf05300 */
[----:B------:R-:W-:-:S13]  /*2270*/  PLOP3.LUT P4, PT, PT, PT, UP0, 0x80, 0x0 ;  /* 0x000000000000781c */ /* 0x000fda0003f8f008 */
[----:B------:R-:W-:Y:S05]  /*2280*/  @!P4 BRA `(.L_x_82) ;  /* 0x000000000028c947 */ /* 0x000fea0003800000 */
[----:B------:R-:W-:Y:S01]  /*2290*/  SHF.L.U32 R68, R56, 0x10, RZ ;  /* 0x0000001038447819 */ /* 0x000fe200000006ff */
[----:B------:R-:W-:Y:S06]  /*22a0*/  BRA `(.L_x_82) ;  /* 0x0000000000207947 */ /* 0x000fec0003800000 */
.L_x_81:
[----:B------:R-:W-:Y:S01]  /*22b0*/  UISETP.NE.U32.AND UP0, UPT, UR14, URZ, UPT ;  /* 0x0000003f0e00728c */ /* 0x000fe2000bf05070 */
[----:B0-----:R-:W-:-:S03]  /*22c0*/  FFMA.FTZ R69, R85, R75, R4 ;  /* 0x0000004b55457223 */ /* 0x001fc60000010004 */
[----:B------:R-:W-:Y:S01]  /*22d0*/  UISETP.NE.AND.EX UP0, UPT, UR15, URZ, UPT, UP0 ;  /* 0x0000003f0f00728c */ /* 0x000fe2000bf05300 */
[----:B------:R-:W-:-:S04]  /*22e0*/  FADD.FTZ R68, R102, -R69 ;  /* 0x8000004566447221 */ /* 0x000fc80000010000 */
[----:B------:R-:W-:Y:S01]  /*22f0*/  FMUL.FTZ R68, R5, R68 ;  /* 0x0000004405447220 */ /* 0x000fe20000410000 */
[----:B------:R-:W-:-:S13]  /*2300*/  PLOP3.LUT P4, PT, PT, PT, UP0, 0x80, 0x0 ;  /* 0x000000000000781c */ /* 0x000fda0003f8f008 */
[----:B------:R-:W-:-:S05]  /*2310*/  @P4 SHF.L.U32 R69, R56, 0x10, RZ ;  /* 0x0000001038454819 */ /* 0x000fca00000006ff */
[----:B------:R-:W-:-:S07]  /*2320*/  @P4 FADD.FTZ R68, R68, R69 ;  /* 0x0000004544444221 */ /* 0x000fce0000010000 */
.L_x_82:
[----:B------:R-:W-:Y:S05]  /*2330*/  BSYNC B1 ;  /* 0x0000000000017941 */ /* 0x000fea0003800000 */
.L_x_80:
        /* <DEDUP_REMOVED lines=15> */
.L_x_84:
[----:B------:R-:W-:Y:S01]  /*2430*/  FFMA.FTZ R68, R108, R75, R4 ;  /* 0x0000004b6c447223 */ /* 0x000fe20000010004 */
[----:B------:R-:W-:-:S03]  /*2440*/  @P4 PRMT R69, R56, 0x7632, R69 ;  /* 0x0000763238454816 */ /* 0x000fc60000000045 */
[----:B------:R-:W-:Y:S01]  /*2450*/  FADD.FTZ R68, R109, -R68 ;  /* 0x800000446d447221 */ /* 0x000fe20000010000 */
[----:B------:R-:W-:-:S03]  /*2460*/  @P4 SHF.L.U32 R69, R69, 0x10, RZ ;  /* 0x0000001045454819 */ /* 0x000fc600000006ff */
[----:B------:R-:W-:-:S04]  /*2470*/  FMUL.FTZ R68, R5, R68 ;  /* 0x0000004405447220 */ /* 0x000fc80000410000 */
[----:B------:R-:W-:-:S07]  /*2480*/  @P4 FADD.FTZ R68, R68, R69 ;  /* 0x0000004544444221 */ /* 0x000fce0000010000 */
.L_x_85:
[----:B------:R-:W-:Y:S05]  /*2490*/  BSYNC B1 ;  /* 0x0000000000017941 */ /* 0x000fea0003800000 */
.L_x_83:
        /* <DEDUP_REMOVED lines=12> */
.L_x_87:
[----:B------:R-:W-:-:S04]  /*2560*/  FFMA.FTZ R69, R103, R75, R4 ;  /* 0x0000004b67457223 */ /* 0x000fc80000010004 */
[----:B------:R-:W-:Y:S01]  /*2570*/  FADD.FTZ R68, R104, -R69 ;  /* 0x8000004568447221 */ /* 0x000fe20000010000 */
[----:B------:R-:W-:-:S03]  /*2580*/  @P4 IMAD.U32 R69, R57, 0x10000, RZ ;  /* 0x0001000039454824 */ /* 0x000fc600078e00ff */
[----:B------:R-:W-:-:S04]  /*2590*/  FMUL.FTZ R68, R5, R68 ;  /* 0x0000004405447220 */ /* 0x000fc80000410000 */
[----:B------:R-:W-:-:S07]  /*25a0*/  @P4 FADD.FTZ R68, R68, R69 ;  /* 0x0000004544444221 */ /* 0x000fce0000010000 */
.L_x_88:
[----:B------:R-:W-:Y:S05]  /*25b0*/  BSYNC B1 ;  /* 0x0000000000017941 */ /* 0x000fea0003800000 */
.L_x_86:
        /* <DEDUP_REMOVED lines=13> */
.L_x_90:
[----:B------:R-:W-:Y:S01]  /*2690*/  FFMA.FTZ R68, R110, R75, R4 ;  /* 0x0000004b6e447223 */ /* 0x000fe20000010004 */
[----:B------:R-:W-:-:S03]  /*26a0*/  @P4 PRMT R69, R57, 0x7632, R69 ;  /* 0x0000763239454816 */ /* 0x000fc60000000045 */
[----:B------:R-:W-:Y:S01]  /*26b0*/  FADD.FTZ R68, R111, -R68 ;  /* 0x800000446f447221 */ /* 0x000fe20000010000 */
[----:B------:R-:W-:-:S03]  /*26c0*/  @P4 SHF.L.U32 R69, R69, 0x10, RZ ;  /* 0x0000001045454819 */ /* 0x000fc600000006ff */
[----:B------:R-:W-:-:S04]  /*26d0*/  FMUL.FTZ R68, R5, R68 ;  /* 0x0000004405447220 */ /* 0x000fc80000410000 */
[----:B------:R-:W-:-:S07]  /*26e0*/  @P4 FADD.FTZ R68, R68, R69 ;  /* 0x0000004544444221 */ /* 0x000fce0000010000 */
.L_x_91:
[----:B------:R-:W-:Y:S05]  /*26f0*/  BSYNC B1 ;  /* 0x0000000000017941 */ /* 0x000fea0003800000 */
.L_x_89:
        /* <DEDUP_REMOVED lines=12> */
.L_x_93:
[----:B------:R-:W-:-:S04]  /*27c0*/  FFMA.FTZ R69, R105, R75, R4 ;  /* 0x0000004b69457223 */ /* 0x000fc80000010004 */
[----:B------:R-:W-:Y:S01]  /*27d0*/  FADD.FTZ R68, R106, -R69 ;  /* 0x800000456a447221 */ /* 0x000fe20000010000 */
[----:B------:R-:W-:-:S03]  /*27e0*/  @P4 SHF.L.U32 R69, R58, 0x10, RZ ;  /* 0x000000103a454819 */ /* 0x000fc600000006ff */
[----:B------:R-:W-:-:S04]  /*27f0*/  FMUL.FTZ R68, R5, R68 ;  /* 0x0000004405447220 */ /* 0x000fc80000410000 */
[----:B------:R-:W-:-:S07]  /*2800*/  @P4 FADD.FTZ R68, R68, R69 ;  /* 0x0000004544444221 */ /* 0x000fce0000010000 */
.L_x_94:
[----:B------:R-:W-:Y:S05]  /*2810*/  BSYNC B1 ;  /* 0x0000000000017941 */ /* 0x000fea0003800000 */
.L_x_92:
        /* <DEDUP_REMOVED lines=13> */
.L_x_96:
[----:B------:R-:W-:Y:S01]  /*28f0*/  FFMA.FTZ R68, R112, R75, R4 ;  /* 0x0000004b70447223 */ /* 0x000fe20000010004 */
[----:B------:R-:W-:-:S03]  /*2900*/  @P4 PRMT R69, R58, 0x7632, R69 ;  /* 0x000076323a454816 */ /* 0x000fc60000000045 */
[----:B------:R-:W-:Y:S01]  /*2910*/  FADD.FTZ R68, R113, -R68 ;  /* 0x8000004471447221 */ /* 0x000fe20000010000 */
[----:B------:R-:W-:-:S03]  /*2920*/  @P4 SHF.L.U32 R69, R69, 0x10, RZ ;  /* 0x0000001045454819 */ /* 0x000fc600000006ff */
[----:B------:R-:W-:-:S04]  /*2930*/  FMUL.FTZ R68, R5, R68 ;  /* 0x0000004405447220 */ /* 0x000fc80000410000 */
[----:B------:R-:W-:-:S07]  /*2940*/  @P4 FADD.FTZ R68, R68, R69 ;  /* 0x0000004544444221 */ /* 0x000fce0000010000 */
.L_x_97:
[----:B------:R-:W-:Y:S05]  /*2950*/  BSYNC B1 ;  /* 0x0000000000017941 */ /* 0x000fea0003800000 */
.L_x_95:
        /* <DEDUP_REMOVED lines=10> */
[----:B------:R-:W-:Y:S01]  /*2a00*/  SHF.L.U32 R68, R59, 0x10, RZ ;  /* 0x000000103b447819 */ /* 0x000fe200000006ff */
[----:B------:R-:W-:Y:S06]  /*2a10*/  BRA `(.L_x_100) ;  /* 0x0000000000147947 */ /* 0x000fec0003800000 */
.L_x_99:
[----:B------:R-:W-:-:S04]  /*2a20*/  FFMA.FTZ R69, R107, R75, R4 ;  /* 0x0000004b6b457223 */ /* 0x000fc80000010004 */
[----:B------:R-:W-:Y:S01]  /*2a30*/  FADD.FTZ R68, R114, -R69 ;  /* 0x8000004572447221 */ /* 0x000fe20000010000 */
[----:B------:R-:W-:-:S03]  /*2a40*/  @P4 IMAD.U32 R69, R59, 0x10000, RZ ;  /* 0x000100003b454824 */ /* 0x000fc600078e00ff */
[----:B------:R-:W-:-:S04]  /*2a50*/  FMUL.FTZ R68, R5, R68 ;  /* 0x0000004405447220 */ /* 0x000fc80000410000 */
[----:B------:R-:W-:-:S07]  /*2a60*/  @P4 FADD.FTZ R68, R68, R69 ;  /* 0x0000004544444221 */ /* 0x000fce0000010000 */
.L_x_100:
[----:B------:R-:W-:Y:S05]  /*2a70*/  BSYNC B1 ;  /* 0x0000000000017941 */ /* 0x000fea0003800000 */
.L_x_98:
        /* <DEDUP_REMOVED lines=10> */
[----:B------:R-:W-:-:S04]  /*2b20*/  PRMT R70, R59, 0x7632, R70 ;  /* 0x000076323b467816 */ /* 0x000fc80000000046 */
[----:B------:R-:W-:Y:S01]  /*2b30*/  SHF.L.U32 R70, R70, 0x10, RZ ;  /* 0x0000001046467819 */ /* 0x000fe200000006ff */
[----:B------:R-:W-:Y:S06]  /*2b40*/  BRA `(.L_x_103) ;  /* 0x0000000000187947 */ /* 0x000fec0003800000 */
.L_x_102:
[----:B------:R-:W-:Y:S01]  /*2b50*/  FFMA.FTZ R4, R116, R75, R4 ;  /* 0x0000004b74047223 */ /* 0x000fe20000010004 */
[----:B------:R-:W-:-:S03]  /*2b60*/  @P4 PRMT R68, R59, 0x7632, R68 ;  /* 0x000076323b444816 */ /* 0x000fc60000000044 */
[----:B------:R-:W-:Y:S01]  /*2b70*/  FADD.FTZ R4, R115, -R4 ;  /* 0x8000000473047221 */ /* 0x000fe20000010000 */
[----:B------:R-:W-:-:S03]  /*2b80*/  @P4 SHF.L.U32 R69, R68, 0x10, RZ ;  /* 0x0000001044454819 */ /* 0x000fc600000006ff */
[----:B------:R-:W-:-:S04]  /*2b90*/  FMUL.FTZ R70, R5, R4 ;  /* 0x0000000405467220 */ /* 0x000fc80000410000 */
[----:B------:R-:W-:-:S07]  /*2ba0*/  @P4 FADD.FTZ R70, R70, R69 ;  /* 0x0000004546464221 */ /* 0x000fce0000010000 */
.L_x_103:
[----:B------:R-:W-:Y:S05]  /*2bb0*/  BSYNC B1 ;  /* 0x0000000000017941 */ /* 0x000fea0003800000 */
.L_x_101:
        /* <DEDUP_REMOVED lines=8> */
[----:B------:R-:W-:-:S04]  /*2c40*/  @P3 PRMT R67, R67, 0x5410, R71 ;  /* 0x0000541043433816 */ /* 0x000fc80000000047 */
[----:B------:R1:W-:Y:S01]  /*2c50*/  @P5 STG.E.128 desc[UR4][R68.64], R60 ;  /* 0x0000003c44005986 */ /* 0x0003e2000c101d04 */
[----:B--2---:R-:W-:-:S05]  /*2c60*/  @P3 IMAD.WIDE.U32 R4, R73, 0x10, R4 ;  /* 0x0000001049043825 */ /* 0x004fca00078e0004 */
[----:B------:R1:W-:Y:S02]  /*2c70*/  @P3 STG.E.128 desc[UR4][R4.64], R64 ;  /* 0x0000004004003986 */ /* 0x0003e4000c101d04 */
.L_x_79:
[----:B------:R-:W-:Y:S05]  /*2c80*/  BSYNC B0 ;  /* 0x0000000000007941 */ /* 0x000fea0003800000 */
.L_x_78:
[----:B------:R-:W-:Y:S01]  /*2c90*/  VIADD R79, R79, UR12 ;  /* 0x0000000c4f4f7c36 */ /* 0x000fe20008000000 */
[----:B------:R-:W-:-:S04]  /*2ca0*/  SEL R94, RZ, 0x1, P2 ;  /* 0x00000001ff5e7807 */ /* 0x000fc80001000000 */
[----:B------:R-:W-:-:S13]  /*2cb0*/  ISETP.GE.AND P1, PT, R79, UR13, PT ;  /* 0x0000000d4f007c0c */ /* 0x000fda000bf26270 */
[----:B------:R-:W-:Y:S05]  /*2cc0*/  @!P1 BRA `(.L_x_104) ;  /* 0xffffffd800089947 */ /* 0x000fea000383ffff */
.L_x_42:
[----:B------:R-:W2:Y:S01]  /*2cd0*/  S2UR UR6, SR_CTAID.X ;  /* 0x00000000000679c3 */ /* 0x000ea20000002500 */
[C---:B-----5:R-:W-:Y:S01]  /*2ce0*/  LOP3.LUT R7, R81.reuse, 0x7f, RZ, 0xc0, !PT ;  /* 0x0000007f51077812 */ /* 0x060fe200078ec0ff */
[----:B------:R-:W-:Y:S01]  /*2cf0*/  BSSY B0, `(.L_x_105) ;  /* 0x000000e000007945 */ /* 0x000fe20003800000 */
[----:B--2---:R-:W-:-:S05]  /*2d00*/  LEA.HI R3, R81, UR6, RZ, 0x19 ;  /* 0x0000000651037c11 */ /* 0x004fca000f8fc8ff */
[----:B------:R-:W-:-:S05]  /*2d10*/  IMAD R82, R3, R82, RZ ;  /* 0x0000005203527224 */ /* 0x000fca00078e02ff */
[----:B------:R-:W-:Y:S01]  /*2d20*/  LEA.HI R7, R82, R7, RZ, 0x1d ;  /* 0x0000000752077211 */ /* 0x000fe200078fe8ff */
[----:B------:R-:W-:Y:S06]  /*2d30*/  @!P0 BRA `(.L_x_106) ;  /* 0x0000000000248947 */ /* 0x000fec0003800000 */
[----:B------:R-:W2:Y:S08]  /*2d40*/  LDC.64 R2, c[0x0][0x2d0] ;  /* 0x0000b400ff027b82 */ /* 0x000eb00000000a00 */
[----:B-1----:R-:W1:Y:S01]  /*2d50*/  LDC.64 R4, c[0x0][0x2d8] ;  /* 0x0000b600ff047b82 */ /* 0x002e620000000a00 */
[----:B--2---:R-:W-:-:S05]  /*2d60*/  IMAD.WIDE.U32 R2, R7, 0x20, R2 ;  /* 0x0000002007027825 */ /* 0x004fca00078e0002 */
[----:B------:R2:W-:Y:S01]  /*2d70*/  STG.E.128 desc[UR4][R2.64], R36 ;  /* 0x0000002402007986 */ /* 0x0005e2000c101d04 */
[----:B-1----:R-:W-:-:S03]  /*2d80*/  IMAD.WIDE.U32 R4, R7, 0x20, R4 ;  /* 0x0000002007047825 */ /* 0x002fc600078e0004 */
[----:B------:R2:W-:Y:S01]  /*2d90*/  STG.E.128 desc[UR4][R2.64+0x10], R40 ;  /* 0x0000102802007986 */ /* 0x0005e2000c101d04 */
[----:B------:R-:W-:-:S03]  /*2da0*/  IADD3 R7, R7, 0x80, RZ ;  /* 0x0000008007077810 */ /* 0x000fc60007ffe0ff */
[----:B------:R2:W-:Y:S04]  /*2db0*/  STG.E.128 desc[UR4][R4.64], R20 ;  /* 0x0000001404007986 */ /* 0x0005e8000c101d04 */
[----:B------:R2:W-:Y:S02]  /*2dc0*/  STG.E.128 desc[UR4][R4.64+0x10], R24 ;  /* 0x0000101804007986 */ /* 0x0005e4000c101d04 */
.L_x_106:
[----:B------:R-:W-:Y:S05]  /*2dd0*/  BSYNC B0 ;  /* 0x0000000000007941 */ /* 0x000fea0003800000 */
.L_x_105:
[----:B------:R-:W-:-:S13]  /*2de0*/  ISETP.NE.AND P0, PT, R0, RZ, PT ;  /* 0x000000ff0000720c */ /* 0x000fda0003f05270 */
[----:B------:R-:W-:Y:S05]  /*2df0*/  @!P0 EXIT ;  /* 0x000000000000894d */ /* 0x000fea0003800000 */
[----:B--2---:R-:W2:Y:S08]  /*2e00*/  LDC.64 R2, c[0x0][0x2d0] ;  /* 0x0000b400ff027b82 */ /* 0x004eb00000000a00 */
[----:B-1----:R-:W1:Y:S01]  /*2e10*/  LDC.64 R4, c[0x0][0x2d8] ;  /* 0x0000b600ff047b82 */ /* 0x002e620000000a00 */
[----:B--2---:R-:W-:-:S05]  /*2e20*/  IMAD.WIDE.U32 R2, R7, 0x20, R2 ;  /* 0x0000002007027825 */ /* 0x004fca00078e0002 */
[----:B------:R-:W-:Y:S01]  /*2e30*/  STG.E.128 desc[UR4][R2.64], R44 ;  /* 0x0000002c02007986 */ /* 0x000fe2000c101d04 */
[----:B-1----:R-:W-:-:S03]  /*2e40*/  IMAD.WIDE.U32 R4, R7, 0x20, R4 ;  /* 0x0000002007047825 */ /* 0x002fc600078e0004 */
[----:B------:R-:W-:Y:S04]  /*2e50*/  STG.E.128 desc[UR4][R2.64+0x10], R48 ;  /* 0x0000103002007986 */ /* 0x000fe8000c101d04 */
[----:B------:R-:W-:Y:S04]  /*2e60*/  STG.E.128 desc[UR4][R4.64], R28 ;  /* 0x0000001c04007986 */ /* 0x000fe8000c101d04 */
[----:B------:R-:W-:Y:S01]  /*2e70*/  STG.E.128 desc[UR4][R4.64+0x10], R32 ;  /* 0x0000102004007986 */ /* 0x000fe2000c101d04 */
[----:B------:R-:W-:Y:S05]  /*2e80*/  EXIT ;  /* 0x000000000000794d */ /* 0x000fea0003800000 */
.L_x_51:
[----:B-1----:R-:W-:Y:S01]  /*2e90*/  HFMA2.MMA R121, -RZ, RZ, 0, 1.847743988037109375e-06 ;  /* 0x0000001fff797435 */ /* 0x002fe200000001ff */
[----:B------:R-:W-:Y:S01]  /*2ea0*/  MOV R120, 0x10 ;  /* 0x0000001000787802 */ /* 0x000fe20000000f00 */
[----:B------:R-:W-:-:S09]  /*2eb0*/  IMAD.MOV.U32 R118, RZ, RZ, -0x1 ;  /* 0xffffffffff767424 */ /* 0x000fd200078e00ff */
[----:B0----5:R-:W-:Y:S05]  /*2ec0*/  WARPSYNC.COLLECTIVE R118, `(.L_x_107) ;  /* 0x0000000076087348 */ /* 0x021fea0003c00000 */
[----:B------:R1:W2:Y:S02]  /*2ed0*/  SHFL.DOWN P4, R119, R123, R120, R121 ;  /* 0x080000787b777389 */ /* 0x0002a40000080079 */
[----:B012--5:R-:W-:Y:S01]  /*2ee0*/  ENDCOLLECTIVE ;  /* 0x000000000000791b */ /* 0x027fe20003800000 */
.L_x_107:
[----:B------:R-:W-:-:S05]  /*2ef0*/  MOV R70, R119 ;  /* 0x0000007700467202 */ /* 0x000fca0000000f00 */
[----:B------:R-:W-:Y:S01]  /*2f00*/  FADD.FTZ R70, R70, R123 ;  /* 0x0000007b46467221 */ /* 0x000fe20000010000 */
[----:B------:R-:W-:-:S07]  /*2f10*/  MOV R123, R122 ;  /* 0x0000007a007b7202 */ /* 0x000fce0000000f00 */
[----:B------:R-:W-:Y:S05]  /*2f20*/  WARPSYNC.COLLECTIVE R118, `(.L_x_108) ;  /* 0x0000000076087348 */ /* 0x000fea0003c00000 */
[----:B------:R0:W1:Y:S02]  /*2f30*/  SHFL.DOWN P4, R119, R123, R120, R121 ;  /* 0x080000787b777389 */ /* 0x0000640000080079 */
[----:B01----:R-:W-:Y:S01]  /*2f40*/  ENDCOLLECTIVE ;  /* 0x000000000000791b */ /* 0x003fe20003800000 */
.L_x_108:
[----:B------:R-:W-:Y:S01]  /*2f50*/  HFMA2.MMA R120, -RZ, RZ, 0, 4.76837158203125e-07 ;  /* 0x00000008ff787435 */ /* 0x000fe200000001ff */
[----:B------:R-:W-:Y:S01]  /*2f60*/  IMAD.MOV.U32 R123, RZ, RZ, R70 ;  /* 0x000000ffff7b7224 */ /* 0x000fe200078e0046 */
[----:B------:R-:W-:-:S09]  /*2f70*/  MOV R71, R119 ;  /* 0x0000007700477202 */ /* 0x000fd20000000f00 */
[----:B------:R-:W-:Y:S05]  /*2f80*/  WARPSYNC.COLLECTIVE R118, `(.L_x_109) ;  /* 0x0000000076087348 */ /* 0x000fea0003c00000 */
[----:B------:R0:W1:Y:S02]  /*2f90*/  SHFL.DOWN P4, R119, R123, R120, R121 ;  /* 0x080000787b777389 */ /* 0x0000640000080079 */
[----:B01----:R-:W-:Y:S01]  /*2fa0*/  ENDCOLLECTIVE ;  /* 0x000000000000791b */ /* 0x003fe20003800000 */
.L_x_109:
[----:B------:R-:W-:-:S05]  /*2fb0*/  FADD.FTZ R71, R71, R122 ;  /* 0x0000007a47477221 */ /* 0x000fca0000010000 */
[----:B------:R-:W-:Y:S02]  /*2fc0*/  MOV R123, R71 ;  /* 0x00000047007b7202 */ /* 0x000fe40000000f00 */
[----:B------:R-:W-:-:S07]  /*2fd0*/  MOV R73, R119 ;  /* 0x0000007700497202 */ /* 0x000fce0000000f00 */
[----:B------:R-:W-:Y:S05]  /*2fe0*/  WARPSYNC.COLLECTIVE R118, `(.L_x_110) ;  /* 0x0000000076087348 */ /* 0x000fea0003c00000 */
[----:B------:R0:W1:Y:S02]  /*2ff0*/  SHFL.DOWN P4, R119, R123, R120, R121 ;  /* 0x080000787b777389 */ /* 0x0000640000080079 */
[----:B01----:R-:W-:Y:S01]  /*3000*/  ENDCOLLECTIVE ;  /* 0x000000000000791b */ /* 0x003fe20003800000 */
.L_x_110:
[----:B------:R-:W-:Y:S01]  /*3010*/  FADD.FTZ R73, R70, R73 ;  /* 0x0000004946497221 */ /* 0x000fe20000010000 */
[----:B------:R-:W-:-:S04]  /*3020*/  HFMA2.MMA R120, -RZ, RZ, 0, 2.384185791015625e-07 ;  /* 0x00000004ff787435 */ /* 0x000fc800000001ff */
[----:B------:R-:W-:Y:S01]  /*3030*/  MOV R123, R73 ;  /* 0x00000049007b7202 */ /* 0x000fe20000000f00 */
[----:B------:R-:W-:-:S07]  /*3040*/  IMAD.MOV.U32 R72, RZ, RZ, R119 ;  /* 0x000000ffff487224 */ /* 0x000fce00078e0077 */
[----:B------:R-:W-:Y:S05]  /*3050*/  WARPSYNC.COLLECTIVE R118, `(.L_x_111) ;  /* 0x0000000076087348 */ /* 0x000fea0003c00000 */
[----:B------:R0:W1:Y:S02]  /*3060*/  SHFL.DOWN P4, R119, R123, R120, R121 ;  /* 0x080000787b777389 */ /* 0x0000640000080079 */
[----:B01----:R-:W-:Y:S01]  /*3070*/  ENDCOLLECTIVE ;  /* 0x000000000000791b */ /* 0x003fe20003800000 */
.L_x_111:
[----:B------:R-:W-:-:S04]  /*3080*/  FADD.FTZ R72, R71, R72 ;  /* 0x0000004847487221 */ /* 0x000fc80000010000 */
[----:B------:R-:W-:Y:S01]  /*3090*/  IMAD.MOV.U32 R123, RZ, RZ, R72 ;  /* 0x000000ffff7b7224 */ /* 0x000fe200078e0048 */
[----:B------:R-:W-:-:S07]  /*30a0*/  MOV R74, R119 ;  /* 0x00000077004a7202 */ /* 0x000fce0000000f00 */
[----:B------:R-:W-:Y:S05]  /*30b0*/  WARPSYNC.COLLECTIVE R118, `(.L_x_112) ;  /* 0x0000000076087348 */ /* 0x000fea0003c00000 */
[----:B------:R0:W1:Y:S02]  /*30c0*/  SHFL.DOWN P4, R119, R123, R120, R121 ;  /* 0x080000787b777389 */ /* 0x0000640000080079 */
[----:B01----:R-:W-:Y:S01]  /*30d0*/  ENDCOLLECTIVE ;  /* 0x000000000000791b */ /* 0x003fe20003800000 */
.L_x_112:
[----:B------:R-:W-:Y:S01]  /*30e0*/  FADD.FTZ R74, R73, R74 ;  /* 0x0000004a494a7221 */ /* 0x000fe20000010000 */
[----:B------:R-:W-:-:S04]  /*30f0*/  HFMA2.MMA R120, -RZ, RZ, 0, 1.1920928955078125e-07 ;  /* 0x00000002ff787435 */ /* 0x000fc800000001ff */
[----:B------:R-:W-:Y:S02]  /*3100*/  MOV R123, R74 ;  /* 0x0000004a007b7202 */ /* 0x000fe40000000f00 */
[----:B------:R-:W-:-:S07]  /*3110*/  MOV R75, R119 ;  /* 0x00000077004b7202 */ /* 0x000fce0000000f00 */
[----:B------:R-:W-:Y:S05]  /*3120*/  WARPSYNC.COLLECTIVE R118, `(.L_x_113) ;  /* 0x0000000076087348 */ /* 0x000fea0003c00000 */
[----:B------:R0:W1:Y:S02]  /*3130*/  SHFL.DOWN P4, R119, R123, R120, R121 ;  /* 0x080000787b777389 */ /* 0x0000640000080079 */
[----:B01----:R-:W-:Y:S01]  /*3140*/  ENDCOLLECTIVE ;  /* 0x000000000000791b */ /* 0x003fe20003800000 */
.L_x_113:
[----:B------:R-:W-:-:S05]  /*3150*/  FADD.FTZ R75, R72, R75 ;  /* 0x0000004b484b7221 */ /* 0x000fca0000010000 */
[----:B------:R-:W-:Y:S01]  /*3160*/  MOV R123, R75 ;  /* 0x0000004b007b7202 */ /* 0x000fe20000000f00 */
[----:B------:R-:W-:-:S07]  /*3170*/  IMAD.MOV.U32 R95, RZ, RZ, R119 ;  /* 0x000000ffff5f7224 */ /* 0x000fce00078e0077 */
[----:B------:R-:W-:Y:S05]  /*3180*/  WARPSYNC.COLLECTIVE R118, `(.L_x_114) ;  /* 0x0000000076087348 */ /* 0x000fea0003c00000 */
[----:B------:R0:W1:Y:S02]  /*3190*/  SHFL.DOWN P4, R119, R123, R120, R121 ;  /* 0x080000787b777389 */ /* 0x0000640000080079 */
[----:B01----:R-:W-:Y:S01]  /*31a0*/  ENDCOLLECTIVE ;  /* 0x000000000000791b */ /* 0x003fe20003800000 */
.L_x_114:
[----:B------:R-:W-:-:S05]  /*31b0*/  FADD.FTZ R117, R74, R95 ;  /* 0x0000005f4a757221 */ /* 0x000fca0000010000 */
[----:B------:R-:W-:Y:S01]  /*31c0*/  MOV R123, R117 ;  /* 0x00000075007b7202 */ /* 0x000fe20000000f00 */
[----:B------:R-:W-:Y:S01]  /*31d0*/  IMAD.MOV.U32 R120, RZ, RZ, 0x1 ;  /* 0x00000001ff787424 */ /* 0x000fe200078e00ff */
[----:B------:R-:W-:-:S07]  /*31e0*/  MOV R94, R119 ;  /* 0x00000077005e7202 */ /* 0x000fce0000000f00 */
[----:B------:R-:W-:Y:S05]  /*31f0*/  WARPSYNC.COLLECTIVE R118, `(.L_x_115) ;  /* 0x0000000076087348 */ /* 0x000fea0003c00000 */
[----:B------:R0:W1:Y:S02]  /*3200*/  SHFL.DOWN P4, R119, R123, R120, R121 ;  /* 0x080000787b777389 */ /* 0x0000640000080079 */
[----:B01----:R-:W-:Y:S01]  /*3210*/  ENDCOLLECTIVE ;  /* 0x000000000000791b */ /* 0x003fe20003800000 */
.L_x_115:
[----:B------:R-:W-:-:S05]  /*3220*/  FADD.FTZ R95, R75, R94 ;  /* 0x0000005e4b5f7221 */ /* 0x000fca0000010000 */
[----:B------:R-:W-:Y:S02]  /*3230*/  MOV R123, R95 ;  /* 0x0000005f007b7202 */ /* 0x000fe40000000f00 */
[----:B------:R-:W-:-:S07]  /*3240*/  MOV R94, R119 ;  /* 0x00000077005e7202 */ /* 0x000fce0000000f00 */
[----:B------:R-:W-:Y:S05]  /*3250*/  WARPSYNC.COLLECTIVE R118, `(.L_x_116) ;  /* 0x0000000076087348 */ /* 0x000fea0003c00000 */
[----:B------:R0:W1:Y:S02]  /*3260*/  SHFL.DOWN P4, R119, R123, R120, R121 ;  /* 0x080000787b777389 */ /* 0x0000640000080079 */
[----:B01----:R-:W-:Y:S01]  /*3270*/  ENDCOLLECTIVE ;  /* 0x000000000000791b */ /* 0x003fe20003800000 */
.L_x_116:
[----:B------:R-:W-:Y:S01]  /*3280*/  MOV R70, R119 ;  /* 0x0000007700467202 */ /* 0x000fe20000000f00 */
[----:B------:R-:W-:Y:S06]  /*3290*/  BRA `(.L_x_117) ;  /* 0xffffffe000a07947 */ /* 0x000fec000383ffff */
.L_x_118:
        /* <DEDUP_REMOVED lines=14> */
.L_x_8680:


//--------------------- .text._ZN10layer_norm13ln_bwd_kernelINS_13Kernel_traitsI13__nv_bfloat16S2_S2_S2_fjLj2048ELj1ELj1ELj4ELj16ENS_18Kernel_traits_baseILj2048ES2_S2_S2_S2_fjLj128EEEEELb0ELb0ELb1ELb1EEEvNS_9BwdParamsE --------------------------
	.section	.text._ZN10layer_norm13ln_bwd_kernelINS_13Kernel_traitsI13__nv_bfloat16S2_S2_S2_fjLj2048ELj1ELj1ELj4ELj16ENS_18Kernel_traits_baseILj2048ES2_S2_S2_S2_fjLj128EEEEELb0ELb0ELb1ELb1EEEvNS_9BwdParamsE,"ax",@progbits
	.align	128
        .global         _ZN10layer_norm13ln_bwd_kernelINS_13Kernel_traitsI13__nv_bfloat16S2_S2_S2_fjLj2048ELj1ELj1ELj4ELj16ENS_18Kernel_traits_baseILj2048ES2_S2_S2_S2_fjLj128EEEEELb0ELb0ELb1ELb1EEEvNS_9BwdParamsE
        .type           _ZN10layer_norm13ln_bwd_kernelINS_13Kernel_traitsI13__nv_bfloat16S2_S2_S2_fjLj2048ELj1ELj1ELj4ELj16ENS_18Kernel_traits_baseILj2048ES2_S2_S2_S2_fjLj128EEEEELb0ELb0ELb1ELb1EEEvNS_9BwdParamsE,@function
        .size           _ZN10layer_norm13ln_bwd_kernelINS_13Kernel_traitsI13__nv_bfloat16S2_S2_S2_fjLj2048ELj1ELj1ELj4ELj16ENS_18Kernel_traits_baseILj2048ES2_S2_S2_S2_fjLj128EEEEELb0ELb0ELb1ELb1EEEvNS_9BwdParamsE,(.L_x_8681 - _ZN10layer_norm13ln_bwd_kernelINS_13Kernel_traitsI13__nv_bfloat16S2_S2_S2_fjLj2048ELj1ELj1ELj4ELj16ENS_18Kernel_traits_baseILj2048ES2_S2_S2_S2_fjLj128EEEEELb0ELb0ELb1ELb1EEEvNS_9BwdParamsE)
        .other          _ZN10layer_norm13ln_bwd_kernelINS_13Kernel_traitsI13__nv_bfloat16S2_S2_S2_fjLj2048ELj1ELj1ELj4ELj16ENS_18Kernel_traits_baseILj2048ES2_S2_S2_S2_fjLj128EEEEELb0ELb0ELb1ELb1EEEvNS_9BwdParamsE,@"STO_CUDA_ENTRY STV_DEFAULT"
_ZN10layer_norm13ln_bwd_kernelINS_13Kernel_traitsI13__nv_bfloat16S2_S2_S2_fjLj2048ELj1ELj1ELj4ELj16ENS_18Kernel_traits_baseILj2048ES2_S2_S2_S2_fjLj128EEEEELb0ELb0ELb1ELb1EEEvNS_9BwdParamsE:
.text._ZN10layer_norm13ln_bwd_kernelINS_13Kernel_traitsI13__nv_bfloat16S2_S2_S2_fjLj2048ELj1ELj1ELj4ELj16ENS_18Kernel_traits_baseILj2048ES2_S2_S2_S2_fjLj128EEEEELb0ELb0ELb1ELb1EEEvNS_9BwdParamsE:
[----:B------:R-:W-:Y:S01]  /*0000*/  LDC R1, c[0x0][0x28] ;  /* 0x00000a00ff017b82 */ /* 0x000fe20000000800 */
[----:B------:R-:W0:Y:S07]  /*0010*/  S2R R90, SR_TID.X ;  /* 0x00000000005a7919 */ /* 0x000e2e0000002100 */
[----:B------:R-:W0:Y:S01]  /*0020*/  S2UR UR4, SR_CTAID.X ;  /* 0x00000000000479c3 */ /* 0x000e220000002500 */
[----:B------:R-:W-:Y:S01]  /*0030*/  ULDC UR8, c[0x0][0x290] ;  /* 0x0000a40000087ab9 */ /* 0x000fe20000000800 */
[----:B------:R-:W-:Y:S01]  /*0040*/  ULDC.64 UR14, c[0x0][0x2c8] ;  /* 0x0000b200000e7ab9 */ /* 0x000fe20000000a00 */
[----:B------:R-:W-:Y:S01]  /*0050*/  ULDC.64 UR10, c[0x0][0x308] ;  /* 0x0000c200000a7ab9 */ /* 0x000fe20000000a00 */
[----:B------:R-:W-:Y:S01]  /*0060*/  ULDC.64 UR12, c[0x0][0x210] ;  /* 0x00008400000c7ab9 */ /* 0x000fe20000000a00 */
[----:B0-----:R-:W-:Y:S01]  /*0070*/  LEA.HI R89, R90, UR4, RZ, 0x19 ;  /* 0x000000045a597c11 */ /* 0x001fe2000f8fc8ff */
[----:B------:R-:W-:-:S03]  /*0080*/  ULDC UR4, c[0x0][0x214] ;  /* 0x0000850000047ab9 */ /* 0x000fc60000000800 */
[----:B------:R-:W-:Y:S01]  /*0090*/  ISETP.GE.AND P0, PT, R89, UR4, PT ;  /* 0x0000000459007c0c */ /* 0x000fe2000bf06270 */
[----:B------:R-:W-:-:S12]  /*00a0*/  ULDC.64 UR4, c[0x0][0x208] ;  /* 0x0000820000047ab9 */ /* 0x000fd80000000a00 */
        /* <DEDUP_REMOVED lines=18> */
.L_x_119:
[----:B------:R-:W-:Y:S01]  /*01d0*/  SHF.L.U32 R0, R90, 0x4, RZ ;  /* 0x000000045a007819 */ /* 0x000fe200000006ff */
[----:B------:R-:W-:Y:S01]  /*01e0*/  ULDC.64 UR6, c[0x0][0x260] ;  /* 0x0000980000067ab9 */ /* 0x000fe20000000a00 */
[----:B------:R-:W0:Y:S02]  /*01f0*/  LDC.U8 R80, c[0x0][0x2a0] ;  /* 0x0000a800ff507b82 */ /* 0x000e240000000000 */
[----:B------:R-:W-:-:S04]  /*0200*/  LOP3.LUT R0, R0, 0x7f0, RZ, 0xc0, !PT ;  /* 0x000007f000007812 */ /* 0x000fc800078ec0ff */
[----:B------:R-:W-:-:S04]  /*0210*/  IADD3 R2, P0, R0, UR6, RZ ;  /* 0x0000000600027c10 */ /* 0x000fc8000ff1e0ff */
[----:B------:R-:W-:-:S05]  /*0220*/  IADD3.X R3, RZ, UR7, RZ, P0, !PT ;  /* 0x00000007ff037c10 */ /* 0x000fca00087fe4ff */
[----:B------:R-:W2:Y:S04]  /*0230*/  LDG.E.128 R4, desc[UR4][R2.64] ;  /* 0x0000000402047981 */ /* 0x000ea8000c1e1d00 */
[----:B------:R-:W3:Y:S01]  /*0240*/  LDG.E.128 R8, desc[UR4][R2.64+0x800] ;  /* 0x0008000402087981 */ /* 0x000ee2000c1e1d00 */
[----:B------:R-:W-:Y:S01]  /*0250*/  HFMA2.MMA R93, -RZ, RZ, 0, 5.9604644775390625e-08 ;  /* 0x00000001ff5d7435 */ /* 0x000fe200000001ff */
[----:B------:R-:W-:Y:S02]  /*0260*/  LOP3.LUT R15, R90, 0x7f, RZ, 0xc0, !PT ;  /* 0x0000007f5a0f7812 */ /* 0x000fe400078ec0ff */
        /* <DEDUP_REMOVED lines=16> */
[C---:B--2---:R-:W-:Y:S01]  /*0370*/  PRMT R14, R4.reuse, 0x7632, R14 ;  /* 0x00007632040e7816 */ /* 0x044fe2000000000e */
[----:B------:R-:W-:Y:S01]  /*0380*/  IMAD.U32 R88, R4, 0x10000, RZ ;  /* 0x0001000004587824 */ /* 0x000fe200078e00ff */
[C---:B------:R-:W-:Y:S01]  /*0390*/  PRMT R0, R7.reuse, 0x7632, R0 ;  /* 0x0000763207007816 */ /* 0x040fe20000000000 */
[----:B------:R-:W-:Y:S01]  /*03a0*/  IMAD.U32 R85, R7, 0x10000, RZ ;  /* 0x0001000007557824 */ /* 0x000fe200078e00ff */
[----:B---3--:R-:W-:Y:S01]  /*03b0*/  PRMT R4, R8, 0x7632, R4 ;  /* 0x0000763208047816 */ /* 0x008fe20000000004 */
[----:B------:R-:W-:Y:S01]  /*03c0*/  IMAD.U32 R82, R10, 0x10000, RZ ;  /* 0x000100000a527824 */ /* 0x000fe200078e00ff */
[----:B------:R-:W-:Y:S01]  /*03d0*/  SHF.L.U32 R84, R8, 0x10, RZ ;  /* 0x0000001008547819 */ /* 0x000fe200000006ff */
[----:B------:R-:W-:Y:S01]  /*03e0*/  IMAD.U32 R14, R14, 0x10000, RZ ;  /* 0x000100000e0e7824 */ /* 0x000fe200078e00ff */
[----:B------:R-:W-:-:S02]  /*03f0*/  PRMT R8, R10, 0x7632, R8 ;  /* 0x000076320a087816 */ /* 0x000fc40000000008 */
[----:B------:R-:W-:Y:S02]  /*0400*/  PRMT R13, R5, 0x7632, R13 ;  /* 0x00007632050d7816 */ /* 0x000fe4000000000d */
[----:B------:R-:W-:Y:S01]  /*0410*/  PRMT R12, R6, 0x7632, R12 ;  /* 0x00007632060c7816 */ /* 0x000fe2000000000c */
[----:B------:R-:W-:Y:S01]  /*0420*/  IMAD.U32 R8, R8, 0x10000, RZ ;  /* 0x0001000008087824 */ /* 0x000fe200078e00ff */
[----:B------:R-:W-:Y:S02]  /*0430*/  PRMT R2, R9, 0x7632, R2 ;  /* 0x0000763209027816 */ /* 0x000fe40000000002 */
[----:B------:R-:W-:Y:S02]  /*0440*/  PRMT R7, R11, 0x7632, R7 ;  /* 0x000076320b077816 */ /* 0x000fe40000000007 */
[----:B------:R-:W-:Y:S02]  /*0450*/  SHF.L.U32 R83, R9, 0x10, RZ ;  /* 0x0000001009537819 */ /* 0x000fe400000006ff */
[----:B------:R-:W-:Y:S01]  /*0460*/  SHF.L.U32 R81, R11, 0x10, RZ ;  /* 0x000000100b517819 */ /* 0x000fe200000006ff */
[----:B------:R-:W-:Y:S01]  /*0470*/  IMAD.U32 R11, R0, 0x10000, RZ ;  /* 0x00010000000b7824 */ /* 0x000fe200078e00ff */
[----:B------:R-:W-:-:S02]  /*0480*/  SHF.L.U32 R87, R5, 0x10, RZ ;  /* 0x0000001005577819 */ /* 0x000fc400000006ff */
[----:B------:R-:W-:Y:S02]  /*0490*/  SHF.L.U32 R86, R6, 0x10, RZ ;  /* 0x0000001006567819 */ /* 0x000fe400000006ff */
[----:B------:R-:W-:Y:S02]  /*04a0*/  SHF.L.U32 R13, R13, 0x10, RZ ;  /* 0x000000100d0d7819 */ /* 0x000fe400000006ff */
[----:B------:R-:W-:Y:S02]  /*04b0*/  SHF.L.U32 R12, R12, 0x10, RZ ;  /* 0x000000100c0c7819 */ /* 0x000fe400000006ff */
[----:B------:R-:W-:Y:S02]  /*04c0*/  SHF.L.U32 R10, R4, 0x10, RZ ;  /* 0x00000010040a7819 */ /* 0x000fe400000006ff */
[----:B------:R-:W-:Y:S02]  /*04d0*/  SHF.L.U32 R9, R2, 0x10, RZ ;  /* 0x0000001002097819 */ /* 0x000fe400000006ff */
[----:B0-----:R-:W-:-:S07]  /*04e0*/  SHF.L.U32 R7, R7, 0x10, RZ ;  /* 0x0000001007077819 */ /* 0x001fce00000006ff */
.L_x_173:
[----:B0-----:R-:W0:Y:S08]  /*04f0*/  LDC.64 R64, c[0x0][0x288] ;  /* 0x0000a200ff407b82 */ /* 0x001e300000000a00 */
[----:B------:R-:W1:Y:S08]  /*0500*/  LDC.64 R66, c[0x0][0x258] ;  /* 0x00009600ff427b82 */ /* 0x000e700000000a00 */
[----:B------:R-:W2:Y:S01]  /*0510*/  LDC.64 R4, c[0x0][0x280] ;  /* 0x0000a000ff047b82 */ /* 0x000ea20000000a00 */
[----:B0-----:R-:W-:-:S07]  /*0520*/  IMAD.WIDE R64, R89, 0x4, R64 ;  /* 0x0000000459407825 */ /* 0x001fce00078e0240 */
[----:B------:R-:W0:Y:S01]  /*0530*/  LDC.64 R96, c[0x0][0x2c8] ;  /* 0x0000b200ff607b82 */ /* 0x000e220000000a00 */
[----:B------:R-:W3:Y:S01]  /*0540*/  LDG.E R64, desc[UR4][R64.64] ;  /* 0x0000000440407981 */ /* 0x000ee2000c1e1900 */
[----:B-1----:R-:W-:-:S05]  /*0550*/  IMAD.WIDE R68, R89, 0x4, R66 ;  /* 0x0000000459447825 */ /* 0x002fca00078e0242 */
[----:B------:R1:W5:Y:S01]  /*0560*/  LDG.E R6, desc[UR4][R68.64] ;  /* 0x0000000444067981 */ /* 0x000362000c1e1900 */
[C---:B--2---:R-:W-:Y:S02]  /*0570*/  IMAD.WIDE R66, R89.reuse, 0x4, R4 ;  /* 0x0000000459427825 */ /* 0x044fe400078e0204 */
[----:B------:R-:W2:Y:S03]  /*0580*/  LDC R4, c[0x0][0x218] ;  /* 0x00008600ff047b82 */ /* 0x000ea60000000800 */
[----:B------:R1:W5:Y:S01]  /*0590*/  LDG.E R5, desc[UR4][R66.64] ;  /* 0x0000000442057981 */ /* 0x000362000c1e1900 */
[----:B------:R-:W-:Y:S01]  /*05a0*/  BSSY B0, `(.L_x_121) ;  /* 0x00000d2000007945 */ /* 0x000fe20003800000 */
[----:B--2---:R-:W-:-:S05]  /*05b0*/  IMAD R0, R89, R4, RZ ;  /* 0x0000000459007224 */ /* 0x004fca00078e02ff */
[----:B------:R-:W-:-:S04]  /*05c0*/  SHF.R.S32.HI R71, RZ, 0x1f, R0 ;  /* 0x0000001fff477819 */ /* 0x000fc80000011400 */
[----:B------:R-:W-:-:S04]  /*05d0*/  LEA.HI R2, R71, R0, RZ, 0x3 ;  /* 0x0000000047027211 */ /* 0x000fc800078f18ff */
[----:B------:R-:W-:-:S04]  /*05e0*/  LEA.HI.SX32 R2, R2, R15, 0x1d ;  /* 0x0000000f02027211 */ /* 0x000fc800078feaff */
[C---:B------:R-:W-:Y:S01]  /*05f0*/  IADD3 R0, R2.reuse, 0x80, RZ ;  /* 0x0000008002007810 */ /* 0x040fe20007ffe0ff */
[----:B0-----:R-:W-:-:S04]  /*0600*/  IMAD.WIDE.U32 R94, R2, 0x10, R96 ;  /* 0x00000010025e7825 */ /* 0x001fc800078e0060 */
[----:B------:R-:W-:Y:S01]  /*0610*/  IMAD.WIDE.U32 R96, R0, 0x10, R96 ;  /* 0x0000001000607825 */ /* 0x000fe200078e0060 */
[----:B---3--:R-:W-:-:S13]  /*0620*/  ISETP.GT.AND P2, PT, R64, RZ, PT ;  /* 0x000000ff4000720c */ /* 0x008fda0003f44270 */
[----:B-1----:R-:W-:Y:S05]  /*0630*/  @P2 BRA `(.L_x_122) ;  /* 0x0000000000302947 */ /* 0x002fea0003800000 */
[----:B------:R-:W-:Y:S01]  /*0640*/  IMAD.U32 R92, RZ, RZ, UR14 ;  /* 0x0000000eff5c7e24 */ /* 0x000fe2000f8e00ff */
[----:B------:R-:W-:Y:S01]  /*0650*/  MOV R91, UR15 ;  /* 0x0000000f005b7c02 */ /* 0x000fe20008000f00 */
[----:B------:R-:W-:Y:S01]  /*0660*/  IMAD.MOV.U32 R68, RZ, RZ, RZ ;  /* 0x000000ffff447224 */ /* 0x000fe200078e00ff */
[----:B------:R-:W-:Y:S02]  /*0670*/  MOV R66, RZ ;  /* 0x000000ff00427202 */ /* 0x000fe40000000f00 */
[----:B------:R-:W-:-:S04]  /*0680*/  ISETP.NE.U32.AND P0, PT, R92, RZ, PT ;  /* 0x000000ff5c00720c */ /* 0x000fc80003f05070 */
[----:B------:R-:W-:-:S13]  /*0690*/  ISETP.NE.AND.EX P0, PT, R91, RZ, PT, P0 ;  /* 0x000000ff5b00720c */ /* 0x000fda0003f05300 */
[----:B------:R-:W-:Y:S05]  /*06a0*/  @!P0 BRA `(.L_x_123) ;  /* 0x0000000c00048947 */ /* 0x000fea0003800000 */
[----:B------:R0:W5:Y:S04]  /*06b0*/  LDG.E.128 R20, desc[UR4][R94.64] ;  /* 0x000000045e147981 */ /* 0x000168000c1e1d00 */
[----:B------:R0:W5:Y:S01]  /*06c0*/  LDG.E.128 R16, desc[UR4][R96.64] ;  /* 0x0000000460107981 */ /* 0x000162000c1e1d00 */
[----:B------:R-:W-:Y:S01]  /*06d0*/  HFMA2.MMA R66, -RZ, RZ, 0, 0 ;  /* 0x00000000ff427435 */ /* 0x000fe200000001ff */
[----:B------:R-:W-:Y:S01]  /*06e0*/  MOV R68, RZ ;  /* 0x000000ff00447202 */ /* 0x000fe20000000f00 */
[----:B------:R-:W-:Y:S09]  /*06f0*/  BRA `(.L_x_123) ;  /* 0x0000000800f07947 */ /* 0x000ff20003800000 */
.L_x_122:
[----:B------:R-:W0:Y:S01]  /*0700*/  LDC.64 R72, c[0x0][0x238] ;  /* 0x00008e00ff487b82 */ /* 0x000e220000000a00 */
[----:B------:R-:W-:Y:S01]  /*0710*/  VIADD R3, R64, 0xffffffff ;  /* 0xffffffff40037836 */ /* 0x000fe20000000000 */
[----:B------:R-:W-:-:S03]  /*0720*/  LOP3.LUT R15, R90, 0x7f, RZ, 0xc0, !PT ;  /* 0x0000007f5a0f7812 */ /* 0x000fc600078ec0ff */
[----:B------:R-:W-:-:S03]  /*0730*/  IMAD R3, R3, R4, RZ ;  /* 0x0000000403037224 */ /* 0x000fc600078e02ff */
[----:B------:R-:W1:Y:S02]  /*0740*/  LDC.64 R74, c[0x0][0x250] ;  /* 0x00009400ff4a7b82 */ /* 0x000e640000000a00 */
[----:B------:R-:W-:-:S04]  /*0750*/  SHF.R.S32.HI R64, RZ, 0x1f, R3 ;  /* 0x0000001fff407819 */ /* 0x000fc80000011403 */
[----:B------:R-:W-:Y:S02]  /*0760*/  LEA.HI R66, R64, R3, RZ, 0x3 ;  /* 0x0000000340427211 */ /* 0x000fe400078f18ff */
[----:B------:R-:W2:Y:S02]  /*0770*/  LDC.64 R76, c[0x0][0x2b8] ;  /* 0x0000ae00ff4c7b82 */ /* 0x000ea40000000a00 */
[----:B------:R-:W-:Y:S01]  /*0780*/  LEA.HI.SX32 R3, R66, R15, 0x1d ;  /* 0x0000000f42037211 */ /* 0x000fe200078feaff */
[----:B0-----:R-:W-:-:S04]  /*0790*/  IMAD.WIDE.U32 R64, R2, 0x10, R72 ;  /* 0x0000001002407825 */ /* 0x001fc800078e0048 */
[----:B------:R-:W-:Y:S02]  /*07a0*/  IMAD.WIDE.U32 R72, R0, 0x10, R72 ;  /* 0x0000001000487825 */ /* 0x000fe400078e0048 */
[----:B------:R-:W3:Y:S02]  /*07b0*/  LDG.E.128 R64, desc[UR4][R64.64] ;  /* 0x0000000440407981 */ /* 0x000ee4000c1e1d00 */
[----:B-1----:R-:W-:Y:S02]  /*07c0*/  IMAD.WIDE R98, R89, 0x4, R74 ;  /* 0x0000000459627825 */ /* 0x002fe400078e024a */
[----:B------:R-:W4:Y:S04]  /*07d0*/  LDG.E.128 R72, desc[UR4][R72.64] ;  /* 0x0000000448487981 */ /* 0x000f28000c1e1d00 */
[----:B------:R0:W4:Y:S01]  /*07e0*/  LDG.E R98, desc[UR4][R98.64] ;  /* 0x0000000462627981 */ /* 0x000122000c1e1900 */
[----:B--2---:R-:W-:-:S06]  /*07f0*/  IMAD.WIDE.U32 R68, R3, 0x10, R76 ;  /* 0x0000001003447825 */ /* 0x004fcc00078e004c */
[----:B------:R-:W2:Y:S01]  /*0800*/  LDG.E.128 R68, desc[UR4][R68.64] ;  /* 0x0000000444447981 */ /* 0x000ea2000c1e1d00 */
[----:B------:R-:W-:-:S05]  /*0810*/  IADD3 R3, R3, 0x80, RZ ;  /* 0x0000008003037810 */ /* 0x000fca0007ffe0ff */
[----:B------:R-:W-:-:S06]  /*0820*/  IMAD.WIDE.U32 R76, R3, 0x10, R76 ;  /* 0x00000010034c7825 */ /* 0x000fcc00078e004c */
[----:B------:R-:W2:Y:S01]  /*0830*/  LDG.E.128 R76, desc[UR4][R76.64] ;  /* 0x000000044c4c7981 */ /* 0x000ea2000c1e1d00 */
[----:B------:R-:W-:Y:S01]  /*0840*/  MOV R92, UR14 ;  /* 0x0000000e005c7c02 */ /* 0x000fe20008000f00 */
[----:B------:R-:W-:-:S03]  /*0850*/  IMAD.U32 R91, RZ, RZ, UR15 ;  /* 0x0000000fff5b7e24 */ /* 0x000fc6000f8e00ff */
[----:B------:R-:W-:-:S04]  /*0860*/  ISETP.NE.U32.AND P0, PT, R92, RZ, PT ;  /* 0x000000ff5c00720c */ /* 0x000fc80003f05070 */
[----:B------:R-:W-:-:S13]  /*0870*/  ISETP.NE.AND.EX P0, PT, R91, RZ, PT, P0 ;  /* 0x000000ff5b00720c */ /* 0x000fda0003f05300 */
[----:B------:R-:W5:Y:S04]  /*0880*/  @P0 LDG.E.128 R20, desc[UR4][R94.64] ;  /* 0x000000045e140981 */ /* 0x000f68000c1e1d00 */
[----:B------:R1:W5:Y:S01]  /*0890*/  @P0 LDG.E.128 R16, desc[UR4][R96.64] ;  /* 0x0000000460100981 */ /* 0x000362000c1e1d00 */
[----:B------:R-:W-:Y:S02]  /*08a0*/  ISETP.NE.AND P0, PT, R80, RZ, PT ;  /* 0x000000ff5000720c */ /* 0x000fe40003f05270 */
[----:B---3--:R-:W-:Y:S02]  /*08b0*/  PRMT R100, R64, 0x7632, R100 ;  /* 0x0000763240647816 */ /* 0x008fe40000000064 */
[C---:B0-----:R-:W-:Y:S02]  /*08c0*/  PRMT R99, R65.reuse, 0x7632, R99 ;  /* 0x0000763241637816 */ /* 0x041fe40000000063 */
[----:B------:R-:W-:-:S02]  /*08d0*/  SHF.L.U32 R102, R65, 0x10, RZ ;  /* 0x0000001041667819 */ /* 0x000fc400000006ff */
[----:B------:R-:W-:Y:S02]  /*08e0*/  SHF.L.U32 R64, R64, 0x10, RZ ;  /* 0x0000001040407819 */ /* 0x000fe400000006ff */
[----:B----4-:R-:W-:Y:S02]  /*08f0*/  FSEL R65, R98, RZ, !P0 ;  /* 0x000000ff62417208 */ /* 0x010fe40004000000 */
[C---:B------:R-:W-:Y:S01]  /*0900*/  PRMT R101, R66.reuse, 0x7632, R101 ;  /* 0x0000763242657816 */ /* 0x040fe20000000065 */
[----:B------:R-:W-:Y:S01]  /*0910*/  IMAD.U32 R66, R66, 0x10000, RZ ;  /* 0x0001000042427824 */ /* 0x000fe200078e00ff */
[----:B------:R-:W-:Y:S01]  /*0920*/  SHF.L.U32 R98, R74, 0x10, RZ ;  /* 0x000000104a627819 */ /* 0x000fe200000006ff */
[----:B-1----:R-:W-:Y:S01]  /*0930*/  IMAD.U32 R96, R72, 0x10000, RZ ;  /* 0x0001000048607824 */ /* 0x002fe200078e00ff */
[----:B------:R-:W-:Y:S02]  /*0940*/  PRMT R103, R67, 0x7632, R103 ;  /* 0x0000763243677816 */ /* 0x000fe40000000067 */
[C---:B--2---:R-:W-:Y:S01]  /*0950*/  PRMT R104, R68.reuse, 0x7632, R104 ;  /* 0x0000763244687816 */ /* 0x044fe20000000068 */
[----:B------:R-:W-:Y:S01]  /*0960*/  IMAD.U32 R106, R69, 0x10000, RZ ;  /* 0x00010000456a7824 */ /* 0x000fe200078e00ff */
[----:B------:R-:W-:-:S02]  /*0970*/  SHF.L.U32 R105, R68, 0x10, RZ ;  /* 0x0000001044697819 */ /* 0x000fc400000006ff */
[C---:B------:R-:W-:Y:S02]  /*0980*/  PRMT R94, R70.reuse, 0x7632, R94 ;  /* 0x00007632465e7816 */ /* 0x040fe4000000005e */
[----:B------:R-:W-:Y:S01]  /*0990*/  SHF.L.U32 R97, R70, 0x10, RZ ;  /* 0x0000001046617819 */ /* 0x000fe200000006ff */
[----:B------:R-:W-:Y:S01]  /*09a0*/  FADD.FTZ R3, -R65, R64 ;  /* 0x0000004041037221 */ /* 0x000fe20000010100 */
[----:B------:R-:W-:Y:S02]  /*09b0*/  SHF.L.U32 R108, R67, 0x10, RZ ;  /* 0x00000010436c7819 */ /* 0x000fe400000006ff */
[----:B------:R-:W-:Y:S02]  /*09c0*/  PRMT R68, R69, 0x7632, R68 ;  /* 0x0000763245447816 */ /* 0x000fe40000000044 */
[C---:B------:R-:W-:Y:S02]  /*09d0*/  PRMT R70, R71.reuse, 0x7632, R70 ;  /* 0x0000763247467816 */ /* 0x040fe40000000046 */
[----:B------:R-:W-:Y:S01]  /*09e0*/  SHF.L.U32 R110, R71, 0x10, RZ ;  /* 0x00000010476e7819 */ /* 0x000fe200000006ff */
[----:B------:R-:W-:Y:S01]  /*09f0*/  IMAD.U32 R114, R75, 0x10000, RZ ;  /* 0x000100004b727824 */ /* 0x000fe200078e00ff */
[----:B------:R-:W-:-:S02]  /*0a00*/  PRMT R67, R72, 0x7632, R67 ;  /* 0x0000763248437816 */ /* 0x000fc40000000043 */
[----:B------:R-:W-:Y:S02]  /*0a10*/  PRMT R69, R73, 0x7632, R69 ;  /* 0x0000763249457816 */ /* 0x000fe40000000045 */
[----:B------:R-:W-:Y:S02]  /*0a20*/  PRMT R71, R74, 0x7632, R71 ;  /* 0x000076324a477816 */ /* 0x000fe40000000047 */
[----:B------:R-:W-:Y:S01]  /*0a30*/  PRMT R95, R75, 0x7632, R95 ;  /* 0x000076324b5f7816 */ /* 0x000fe2000000005f */
[----:B------:R-:W-:Y:S01]  /*0a40*/  FADD.FTZ R75, -R65, R66 ;  /* 0x00000042414b7221 */ /* 0x000fe20000010100 */
[----:B------:R-:W-:Y:S01]  /*0a50*/  SHF.L.U32 R64, R99, 0x10, RZ ;  /* 0x0000001063407819 */ /* 0x000fe200000006ff */
[----:B------:R-:W-:Y:S02]  /*0a60*/  IMAD.U32 R66, R101, 0x10000, RZ ;  /* 0x0001000065427824 */ /* 0x000fe400078e00ff */
[C---:B------:R-:W-:Y:S01]  /*0a70*/  FADD.FTZ R123, -R65.reuse, R98 ;  /* 0x00000062417b7221 */ /* 0x040fe20000010100 */
[----:B------:R-:W-:Y:S01]  /*0a80*/  FADD.FTZ R101, -R65, R96 ;  /* 0x0000006041657221 */ /* 0x000fe20000010100 */
[----:B------:R-:W-:Y:S01]  /*0a90*/  SHF.L.U32 R74, R67, 0x10, RZ ;  /* 0x00000010434a7819 */ /* 0x000fe200000006ff */
[----:B------:R-:W-:Y:S01]  /*0aa0*/  IMAD.U32 R96, R69, 0x10000, RZ ;  /* 0x0001000045607824 */ /* 0x000fe200078e00ff */
[----:B------:R-:W-:Y:S01]  /*0ab0*/  SHF.L.U32 R98, R71, 0x10, RZ ;  /* 0x0000001047627819 */ /* 0x000fe200000006ff */
[----:B------:R-:W-:Y:S01]  /*0ac0*/  FADD.FTZ R113, -R65, R64 ;  /* 0x0000004041717221 */ /* 0x000fe20000010100 */
[----:B------:R-:W-:Y:S01]  /*0ad0*/  SHF.L.U32 R112, R73, 0x10, RZ ;  /* 0x0000001049707819 */ /* 0x000fe200000006ff */
[----:B------:R-:W-:Y:S01]  /*0ae0*/  FADD.FTZ R73, -R65, R102 ;  /* 0x0000006641497221 */ /* 0x000fe20000010100 */
[----:B------:R-:W-:-:S02]  /*0af0*/  SHF.L.U32 R100, R100, 0x10, RZ ;  /* 0x0000001064647819 */ /* 0x000fc400000006ff */
[----:B------:R-:W-:Y:S02]  /*0b00*/  SHF.L.U32 R72, R103, 0x10, RZ ;  /* 0x0000001067487819 */ /* 0x000fe400000006ff */
[----:B------:R-:W-:Y:S01]  /*0b10*/  SHF.L.U32 R102, R95, 0x10, RZ ;  /* 0x000000105f667819 */ /* 0x000fe200000006ff */
[C---:B------:R-:W-:Y:S01]  /*0b20*/  FADD.FTZ R119, -R65.reuse, R74 ;  /* 0x0000004a41777221 */ /* 0x040fe20000010100 */
[C---:B------:R-:W-:Y:S01]  /*0b30*/  FADD.FTZ R109, -R65.reuse, R96 ;  /* 0x00000060416d7221 */ /* 0x040fe20000010100 */
[C---:B------:R-:W-:Y:S01]  /*0b40*/  FADD.FTZ R107, -R65.reuse, R98 ;  /* 0x00000062416b7221 */ /* 0x040fe20000010100 */
[----:B------:R-:W-:Y:S01]  /*0b50*/  SHF.L.U32 R68, R68, 0x10, RZ ;  /* 0x0000001044447819 */ /* 0x000fe200000006ff */
[C---:B-----5:R-:W-:Y:S01]  /*0b60*/  FMUL.FTZ R3, R6.reuse, R3 ;  /* 0x0000000306037220 */ /* 0x060fe20000410000 */
[----:B------:R-:W-:Y:S01]  /*0b70*/  FMUL.FTZ R74, R6, R113 ;  /* 0x00000071064a7220 */ /* 0x000fe20000410000 */
[----:B------:R-:W-:Y:S01]  /*0b80*/  SHF.L.U32 R96, R104, 0x10, RZ ;  /* 0x0000001068607819 */ /* 0x000fe200000006ff */
[C---:B------:R-:W-:Y:S01]  /*0b90*/  FADD.FTZ R99, -R65.reuse, R108 ;  /* 0x0000006c41637221 */ /* 0x040fe20000010100 */
[C---:B------:R-:W-:Y:S01]  /*0ba0*/  FADD.FTZ R121, -R65.reuse, R112 ;  /* 0x0000007041797221 */ /* 0x040fe20000010100 */
[C---:B------:R-:W-:Y:S01]  /*0bb0*/  FADD.FTZ R103, -R65.reuse, R114 ;  /* 0x0000007241677221 */ /* 0x040fe20000010100 */
[C---:B------:R-:W-:Y:S01]  /*0bc0*/  FADD.FTZ R111, -R65.reuse, R100 ;  /* 0x00000064416f7221 */ /* 0x040fe20000010100 */
[C---:B------:R-:W-:Y:S01]  /*0bd0*/  FADD.FTZ R115, -R65.reuse, R66 ;  /* 0x0000004241737221 */ /* 0x040fe20000010100 */
[C---:B------:R-:W-:Y:S01]  /*0be0*/  FADD.FTZ R117, -R65.reuse, R72 ;  /* 0x0000004841757221 */ /* 0x040fe20000010100 */
[----:B------:R-:W-:Y:S01]  /*0bf0*/  FMUL.FTZ R75, R6, R75 ;  /* 0x0000004b064b7220 */ /* 0x000fe20000410000 */
[----:B------:R-:W-:Y:S01]  /*0c00*/  FMUL.FTZ R104, R88, R105 ;  /* 0x0000006958687220 */ /* 0x000fe20000410000 */
[----:B------:R-:W-:Y:S01]  /*0c10*/  FADD.FTZ R65, -R65, R102 ;  /* 0x0000006641417221 */ /* 0x000fe20000010100 */
[C---:B------:R-:W-:Y:S01]  /*0c20*/  FMUL.FTZ R102, R6.reuse, R107 ;  /* 0x0000006b06667220 */ /* 0x040fe20000410000 */
[----:B------:R-:W-:Y:S01]  /*0c30*/  FMUL.FTZ R73, R6, R73 ;  /* 0x0000004906497220 */ /* 0x000fe20000410000 */
[----:B------:R-:W-:Y:S01]  /*0c40*/  FFMA.FTZ R36, R3, R105, R36 ;  /* 0x0000006903247223 */ /* 0x000fe20000010024 */
[----:B------:R-:W-:Y:S01]  /*0c50*/  FADD.FTZ R56, R56, R105 ;  /* 0x0000006938387221 */ /* 0x000fe20000010000 */
[-C--:B------:R-:W-:Y:S01]  /*0c60*/  FFMA.FTZ R39, R74, R68.reuse, R39 ;  /* 0x000000444a277223 */ /* 0x080fe20000010027 */
[----:B------:R-:W-:Y:S01]  /*0c70*/  FADD.FTZ R59, R59, R68 ;  /* 0x000000443b3b7221 */ /* 0x000fe20000010000 */
[----:B------:R-:W-:Y:S01]  /*0c80*/  FMUL.FTZ R107, R13, R68 ;  /* 0x000000440d6b7220 */ /* 0x000fe20000410000 */
[-C--:B------:R-:W-:Y:S01]  /*0c90*/  FFMA.FTZ R40, R75, R97.reuse, R40 ;  /* 0x000000614b287223 */ /* 0x080fe20000010028 */
[----:B------:R-:W-:Y:S01]  /*0ca0*/  FADD.FTZ R52, R52, R97 ;  /* 0x0000006134347221 */ /* 0x000fe20000010000 */
[----:B------:R-:W-:Y:S01]  /*0cb0*/  FMUL.FTZ R108, R86, R97 ;  /* 0x00000061566c7220 */ /* 0x000fe20000410000 */
[----:B------:R-:W-:Y:S01]  /*0cc0*/  FMUL.FTZ R105, R14, R96 ;  /* 0x000000600e697220 */ /* 0x000fe20000410000 */
[----:B------:R-:W-:Y:S01]  /*0cd0*/  FADD.FTZ R68, RZ, R104 ;  /* 0x00000068ff447221 */ /* 0x000fe20000010000 */
[----:B------:R-:W-:Y:S01]  /*0ce0*/  FMUL.FTZ R72, R6, R111 ;  /* 0x0000006f06487220 */ /* 0x000fe20000410000 */
[----:B------:R-:W-:Y:S01]  /*0cf0*/  FFMA.FTZ R97, R3, R104, RZ ;  /* 0x0000006803617223 */ /* 0x000fe200000100ff */
[C---:B------:R-:W-:Y:S01]  /*0d00*/  PRMT R66, R78.reuse, 0x7632, R66 ;  /* 0x000076324e427816 */ /* 0x040fe20000000042 */
[-C--:B------:R-:W-:Y:S01]  /*0d10*/  FFMA.FTZ R38, R73, R106.reuse, R38 ;  /* 0x0000006a49267223 */ /* 0x080fe20000010026 */
[----:B------:R-:W-:Y:S01]  /*0d20*/  SHF.L.U32 R69, R78, 0x10, RZ ;  /* 0x000000104e457819 */ /* 0x000fe200000006ff */
[----:B------:R-:W-:Y:S01]  /*0d30*/  FMUL.FTZ R78, R6, R117 ;  /* 0x00000075064e7220 */ /* 0x000fe20000410000 */
[----:B------:R-:W-:Y:S01]  /*0d40*/  SHF.L.U32 R70, R70, 0x10, RZ ;  /* 0x0000001046467819 */ /* 0x000fe200000006ff */
[----:B------:R-:W-:Y:S01]  /*0d50*/  FADD.FTZ R58, R58, R106 ;  /* 0x0000006a3a3a7221 */ /* 0x000fe20000010000 */
[----:B------:R-:W-:Y:S01]  /*0d60*/  FMUL.FTZ R106, R87, R106 ;  /* 0x0000006a576a7220 */ /* 0x000fe20000410000 */
[----:B------:R-:W-:Y:S01]  /*0d70*/  FADD.FTZ R113, R68, R105 ;  /* 0x0000006944717221 */ /* 0x000fe20000010000 */
[----:B------:R-:W-:Y:S01]  /*0d80*/  FFMA.FTZ R68, R72, R105, R97 ;  /* 0x0000006948447223 */ /* 0x000fe20000010061 */
[----:B------:R-:W-:Y:S01]  /*0d90*/  PRMT R67, R77, 0x7632, R67 ;  /* 0x000076324d437816 */ /* 0x000fe20000000043 */
[-C--:B------:R-:W-:Y:S01]  /*0da0*/  FFMA.FTZ R43, R78, R70.reuse, R43 ;  /* 0x000000464e2b7223 */ /* 0x080fe2000001002b */
[----:B------:R-:W-:Y:S01]  /*0db0*/  FADD.FTZ R55, R55, R70 ;  /* 0x0000004637377221 */ /* 0x000fe20000010000 */
[----:B------:R-:W-:Y:S01]  /*0dc0*/  FMUL.FTZ R111, R11, R70 ;  /* 0x000000460b6f7220 */ /* 0x000fe20000410000 */
[----:B------:R-:W-:Y:S01]  /*0dd0*/  FADD.FTZ R70, R113, R106 ;  /* 0x0000006a71467221 */ /* 0x000fe20000010000 */
[----:B------:R-:W-:Y:S01]  /*0de0*/  FFMA.FTZ R97, R73, R106, R68 ;  /* 0x0000006a49617223 */ /* 0x000fe20000010044 */
[C---:B------:R-:W-:Y:S01]  /*0df0*/  PRMT R71, R76.reuse, 0x7632, R71 ;  /* 0x000076324c477816 */ /* 0x040fe20000000047 */
[----:B------:R-:W-:-:S02]  /*0e00*/  IMAD.U32 R95, R76, 0x10000, RZ ;  /* 0x000100004c5f7824 */ /* 0x000fc400078e00ff */
[----:B------:R-:W-:Y:S01]  /*0e10*/  FMUL.FTZ R76, R6, R115 ;  /* 0x00000073064c7220 */ /* 0x000fe20000410000 */
[----:B------:R-:W-:Y:S02]  /*0e20*/  IMAD.U32 R94, R94, 0x10000, RZ ;  /* 0x000100005e5e7824 */ /* 0x000fe400078e00ff */
[----:B------:R-:W-:Y:S02]  /*0e30*/  IMAD.U32 R68, R67, 0x10000, RZ ;  /* 0x0001000043447824 */ /* 0x000fe400078e00ff */
[----:B------:R-:W-:Y:S01]  /*0e40*/  FADD.FTZ R67, R70, R107 ;  /* 0x0000006b46437221 */ /* 0x000fe20000010000 */
[----:B------:R-:W-:Y:S01]  /*0e50*/  FFMA.FTZ R70, R74, R107, R97 ;  /* 0x0000006b4a467223 */ /* 0x000fe20000010061 */
[----:B------:R-:W-:Y:S01]  /*0e60*/  SHF.L.U32 R114, R77, 0x10, RZ ;  /* 0x000000104d727819 */ /* 0x000fe200000006ff */
[C---:B------:R-:W-:Y:S01]  /*0e70*/  IMAD.U32 R118, R79.reuse, 0x10000, RZ ;  /* 0x000100004f767824 */ /* 0x040fe200078e00ff */
[----:B------:R-:W-:Y:S01]  /*0e80*/  PRMT R64, R79, 0x7632, R64 ;  /* 0x000076324f407816 */ /* 0x000fe20000000040 */
[C---:B------:R-:W-:Y:S01]  /*0e90*/  FMUL.FTZ R100, R6.reuse, R109 ;  /* 0x0000006d06647220 */ /* 0x040fe20000410000 */
[C---:B------:R-:W-:Y:S01]  /*0ea0*/  FMUL.FTZ R77, R6.reuse, R99 ;  /* 0x00000063064d7220 */ /* 0x040fe20000410000 */
[----:B------:R-:W-:Y:S01]  /*0eb0*/  FMUL.FTZ R79, R6, R101 ;  /* 0x00000065064f7220 */ /* 0x000fe20000410000 */
[-C--:B------:R-:W-:Y:S01]  /*0ec0*/  FFMA.FTZ R41, R76, R94.reuse, R41 ;  /* 0x0000005e4c297223 */ /* 0x080fe20000010029 */
[----:B------:R-:W-:Y:S01]  /*0ed0*/  FADD.FTZ R53, R53, R94 ;  /* 0x0000005e35357221 */ /* 0x000fe20000010000 */
[----:B------:R-:W-:Y:S01]  /*0ee0*/  FMUL.FTZ R109, R12, R94 ;  /* 0x0000005e0c6d7220 */ /* 0x000fe20000410000 */
[----:B------:R-:W-:Y:S01]  /*0ef0*/  FADD.FTZ R94, R67, R108 ;  /* 0x0000006c435e7221 */ /* 0x000fe20000010000 */
[----:B------:R-:W-:Y:S01]  /*0f00*/  FFMA.FTZ R67, R75, R108, R70 ;  /* 0x0000006c4b437223 */ /* 0x000fe20000010046 */
[-C--:B------:R-:W-:Y:S01]  /*0f10*/  FFMA.FTZ R42, R77, R110.reuse, R42 ;  /* 0x0000006e4d2a7223 */ /* 0x080fe2000001002a */
[----:B------:R-:W-:Y:S01]  /*0f20*/  FADD.FTZ R54, R54, R110 ;  /* 0x0000006e36367221 */ /* 0x000fe20000010000 */
[-C--:B------:R-:W-:Y:S01]  /*0f30*/  FFMA.FTZ R44, R79, R95.reuse, R44 ;  /* 0x0000005f4f2c7223 */ /* 0x080fe2000001002c */
[----:B------:R-:W-:Y:S01]  /*0f40*/  FADD.FTZ R28, R28, R95 ;  /* 0x0000005f1c1c7221 */ /* 0x000fe20000010000 */
[----:B------:R-:W-:Y:S01]  /*0f50*/  FMUL.FTZ R112, R84, R95 ;  /* 0x0000005f54707220 */ /* 0x000fe20000410000 */
[----:B------:R-:W-:Y:S01]  /*0f60*/  FMUL.FTZ R110, R85, R110 ;  /* 0x0000006e556e7220 */ /* 0x000fe20000410000 */
[----:B------:R-:W-:Y:S01]  /*0f70*/  FADD.FTZ R95, R94, R109 ;  /* 0x0000006d5e5f7221 */ /* 0x000fe20000010000 */
[----:B------:R-:W-:Y:S01]  /*0f80*/  FFMA.FTZ R70, R76, R109, R67 ;  /* 0x0000006d4c467223 */ /* 0x000fe20000010043 */
[----:B------:R-:W-:-:S02]  /*0f90*/  FMUL.FTZ R101, R6, R123 ;  /* 0x0000007b06657220 */ /* 0x000fc40000410000 */
[----:B------:R-:W-:Y:S01]  /*0fa0*/  FADD.FTZ R94, R95, R110 ;  /* 0x0000006e5f5e7221 */ /* 0x000fe20000010000 */
[----:B------:R-:W-:Y:S01]  /*0fb0*/  FFMA.FTZ R67, R77, R110, R70 ;  /* 0x0000006e4d437223 */ /* 0x000fe20000010046 */
[----:B------:R-:W-:Y:S01]  /*0fc0*/  SHF.L.U32 R71, R71, 0x10, RZ ;  /* 0x0000001047477819 */ /* 0x000fe200000006ff */
[-C--:B------:R-:W-:Y:S01]  /*0fd0*/  FFMA.FTZ R24, R101, R69.reuse, R24 ;  /* 0x0000004565187223 */ /* 0x080fe20000010018 */
[----:B------:R-:W-:Y:S01]  /*0fe0*/  FADD.FTZ R32, R32, R69 ;  /* 0x0000004520207221 */ /* 0x000fe20000010000 */
[----:B------:R-:W-:Y:S01]  /*0ff0*/  FMUL.FTZ R116, R82, R69 ;  /* 0x0000004552747220 */ /* 0x000fe20000410000 */
[----:B------:R-:W-:Y:S01]  /*1000*/  FADD.FTZ R69, R94, R111 ;  /* 0x0000006f5e457221 */ /* 0x000fe20000010000 */
[----:B------:R-:W-:Y:S01]  /*1010*/  FFMA.FTZ R94, R78, R111, R67 ;  /* 0x0000006f4e5e7223 */ /* 0x000fe20000010043 */
[----:B------:R-:W-:Y:S01]  /*1020*/  FMUL.FTZ R99, R6, R121 ;  /* 0x0000007906637220 */ /* 0x000fe20000410000 */
[----:B------:R-:W-:Y:S01]  /*1030*/  FMUL.FTZ R113, R10, R71 ;  /* 0x000000470a717220 */ /* 0x000fe20000410000 */
[----:B------:R-:W-:Y:S01]  /*1040*/  FADD.FTZ R70, R69, R112 ;  /* 0x0000007045467221 */ /* 0x000fe20000010000 */
[----:B------:R-:W-:Y:S01]  /*1050*/  FMUL.FTZ R98, R6, R119 ;  /* 0x0000007706627220 */ /* 0x000fe20000410000 */
[----:B------:R-:W-:Y:S01]  /*1060*/  FFMA.FTZ R67, R79, R112, R94 ;  /* 0x000000704f437223 */ /* 0x000fe2000001005e */
[-C--:B------:R-:W-:Y:S01]  /*1070*/  FFMA.FTZ R46, R99, R114.reuse, R46 ;  /* 0x00000072632e7223 */ /* 0x080fe2000001002e */
[----:B------:R-:W-:Y:S01]  /*1080*/  FADD.FTZ R30, R30, R114 ;  /* 0x000000721e1e7221 */ /* 0x000fe20000010000 */
[----:B------:R-:W-:Y:S01]  /*1090*/  FMUL.FTZ R114, R83, R114 ;  /* 0x0000007253727220 */ /* 0x000fe20000410000 */
[----:B------:R-:W-:Y:S01]  /*10a0*/  FADD.FTZ R69, R70, R113 ;  /* 0x0000007146457221 */ /* 0x000fe20000010000 */
[----:B------:R-:W-:Y:S01]  /*10b0*/  FFMA.FTZ R70, R98, R113, R67 ;  /* 0x0000007162467223 */ /* 0x000fe20000010043 */
[-C--:B------:R-:W-:Y:S01]  /*10c0*/  FFMA.FTZ R47, R100, R68.reuse, R47 ;  /* 0x00000044642f7223 */ /* 0x080fe2000001002f */
[----:B------:R-:W-:Y:S01]  /*10d0*/  FADD.FTZ R31, R31, R68 ;  /* 0x000000441f1f7221 */ /* 0x000fe20000010000 */
[----:B------:R-:W-:Y:S01]  /*10e0*/  FMUL.FTZ R115, R9, R68 ;  /* 0x0000004409737220 */ /* 0x000fe20000410000 */
[----:B------:R-:W-:Y:S01]  /*10f0*/  FADD.FTZ R68, R69, R114 ;  /* 0x0000007245447221 */ /* 0x000fe20000010000 */
[----:B------:R-:W-:Y:S01]  /*1100*/  FFMA.FTZ R67, R99, R114, R70 ;  /* 0x0000007263437223 */ /* 0x000fe20000010046 */
[----:B------:R-:W-:-:S02]  /*1110*/  SHF.L.U32 R66, R66, 0x10, RZ ;  /* 0x0000001042427819 */ /* 0x000fc400000006ff */
[----:B------:R-:W-:Y:S01]  /*1120*/  FADD.FTZ R69, R68, R115 ;  /* 0x0000007344457221 */ /* 0x000fe20000010000 */
[----:B------:R-:W-:Y:S01]  /*1130*/  FFMA.FTZ R68, R100, R115, R67 ;  /* 0x0000007364447223 */ /* 0x000fe20000010043 */
[----:B------:R-:W-:Y:S01]  /*1140*/  FMUL.FTZ R103, R6, R103 ;  /* 0x0000006706677220 */ /* 0x000fe20000410000 */
[-C--:B------:R-:W-:Y:S01]  /*1150*/  FFMA.FTZ R25, R102, R66.reuse, R25 ;  /* 0x0000004266197223 */ /* 0x080fe20000010019 */
[----:B------:R-:W-:Y:S01]  /*1160*/  FADD.FTZ R33, R33, R66 ;  /* 0x0000004221217221 */ /* 0x000fe20000010000 */
[----:B------:R-:W-:Y:S01]  /*1170*/  FMUL.FTZ R117, R8, R66 ;  /* 0x0000004208757220 */ /* 0x000fe20000410000 */
[----:B------:R-:W-:Y:S01]  /*1180*/  FADD.FTZ R66, R69, R116 ;  /* 0x0000007445427221 */ /* 0x000fe20000010000 */
[----:B------:R-:W-:Y:S01]  /*1190*/  FFMA.FTZ R67, R101, R116, R68 ;  /* 0x0000007465437223 */ /* 0x000fe20000010044 */
[----:B------:R-:W-:Y:S01]  /*11a0*/  SHF.L.U32 R64, R64, 0x10, RZ ;  /* 0x0000001040407819 */ /* 0x000fe200000006ff */
[-C--:B------:R-:W-:Y:S01]  /*11b0*/  FFMA.FTZ R26, R103, R118.reuse, R26 ;  /* 0x00000076671a7223 */ /* 0x080fe2000001001a */
[----:B------:R-:W-:Y:S01]  /*11c0*/  FADD.FTZ R34, R34, R118 ;  /* 0x0000007622227221 */ /* 0x000fe20000010000 */
[----:B------:R-:W-:Y:S01]  /*11d0*/  FADD.FTZ R69, R66, R117 ;  /* 0x0000007542457221 */ /* 0x000fe20000010000 */
[----:B------:R-:W-:Y:S01]  /*11e0*/  FMUL.FTZ R118, R81, R118 ;  /* 0x0000007651767220 */ /* 0x000fe20000410000 */
[----:B------:R-:W-:Y:S01]  /*11f0*/  FFMA.FTZ R66, R102, R117, R67 ;  /* 0x0000007566427223 */ /* 0x000fe20000010043 */
[----:B------:R-:W-:Y:S01]  /*1200*/  FMUL.FTZ R120, R6, R65 ;  /* 0x0000004106787220 */ /* 0x000fe20000410000 */
[----:B------:R-:W-:Y:S01]  /*1210*/  FMUL.FTZ R119, R7, R64 ;  /* 0x0000004007777220 */ /* 0x000fe20000410000 */
        /* <DEDUP_REMOVED lines=8> */
[----:B------:R-:W-:Y:S01]  /*12a0*/  FADD.FTZ R68, R68, R119 ;  /* 0x0000007744447221 */ /* 0x000fe20000010000 */
[----:B------:R-:W-:-:S07]  /*12b0*/  FFMA.FTZ R66, R120, R119, R66 ;  /* 0x0000007778427223 */ /* 0x000fce0000010042 */
.L_x_123:
[----:B------:R-:W-:Y:S05]  /*12c0*/  BSYNC B0 ;  /* 0x0000000000007941 */ /* 0x000fea0003800000 */
.L_x_121:
[----:B------:R-:W-:Y:S01]  /*12d0*/  LOP3.LUT P3, RZ, R93, 0xff, RZ, 0xc0, !PT ;  /* 0x000000ff5dff7812 */ /* 0x000fe2000786c0ff */
[----:B------:R-:W-:Y:S01]  /*12e0*/  UMOV UR6, 0xffffffff ;  /* 0xffffffff00067882 */ /* 0x000fe20000000000 */
[----:B------:R-:W-:Y:S02]  /*12f0*/  SHF.R.U32.HI R65, RZ, 0x5, R90 ;  /* 0x00000005ff417819 */ /* 0x000fe4000001165a */
[----:B------:R-:W-:Y:S02]  /*1300*/  LOP3.LUT P0, RZ, R90, 0x1f, RZ, 0xc0, !PT ;  /* 0x0000001f5aff7812 */ /* 0x000fe4000780c0ff */
[----:B------:R-:W-:-:S07]  /*1310*/  LOP3.LUT R64, R65, 0x7fffffc, RZ, 0xc0, !PT ;  /* 0x07fffffc41407812 */ /* 0x000fce00078ec0ff */
[----:B------:R-:W-:Y:S01]  /*1320*/  @!P3 VIADD R64, R64, 0x4 ;  /* 0x000000044040b836 */ /* 0x000fe20000000000 */
[----:B------:R-:W-:Y:S06]  /*1330*/  BRA.DIV UR6, `(.L_x_124) ;  /* 0x0000001a06387947 */ /* 0x000fec000b800000 */
[----:B------:R-:W1:Y:S04]  /*1340*/  SHFL.DOWN PT, R67, R68, 0x10, 0x1f ;  /* 0x0a001f0044437f89 */ /* 0x000e6800000e0000 */
[----:B------:R-:W2:Y:S01]  /*1350*/  SHFL.DOWN PT, R69, R66, 0x10, 0x1f ;  /* 0x0a001f0042457f89 */ /* 0x000ea200000e0000 */
[----:B-1----:R-:W-:Y:S01]  /*1360*/  FADD.FTZ R67, R67, R68 ;  /* 0x0000004443437221 */ /* 0x002fe20000010000 */
[----:B--2---:R-:W-:-:S04]  /*1370*/  FADD.FTZ R69, R69, R66 ;  /* 0x0000004245457221 */ /* 0x004fc80000010000 */
[----:B------:R-:W1:Y:S04]  /*1380*/  SHFL.DOWN PT, R70, R67, 0x8, 0x1f ;  /* 0x09001f0043467f89 */ /* 0x000e6800000e0000 */
[----:B0-----:R-:W0:Y:S01]  /*1390*/  SHFL.DOWN PT, R94, R69, 0x8, 0x1f ;  /* 0x09001f00455e7f89 */ /* 0x001e2200000e0000 */
[----:B-1----:R-:W-:Y:S01]  /*13a0*/  FADD.FTZ R70, R67, R70 ;  /* 0x0000004643467221 */ /* 0x002fe20000010000 */
[----:B0-----:R-:W-:-:S04]  /*13b0*/  FADD.FTZ R94, R69, R94 ;  /* 0x0000005e455e7221 */ /* 0x001fc80000010000 */
        /* <DEDUP_REMOVED lines=10> */
.L_x_184:
[----:B------:R-:W3:Y:S01]  /*1460*/  S2R R70, SR_CgaCtaId ;  /* 0x0000000000467919 */ /* 0x000ee20000008800 */
[----:B------:R-:W-:Y:S01]  /*1470*/  @!P0 LOP3.LUT R65, R65, 0x3, RZ, 0xc0, !PT ;  /* 0x0000000341418812 */ /* 0x000fe200078ec0ff */
[----:B-1----:R-:W-:Y:S01]  /*1480*/  FADD.FTZ R94, R66, R67 ;  /* 0x00000043425e7221 */ /* 0x002fe20000010000 */
[----:B------:R-:W-:Y:S01]  /*1490*/  MOV R69, 0x400 ;  /* 0x0000040000457802 */ /* 0x000fe20000000f00 */
[----:B0-2---:R-:W-:Y:S01]  /*14a0*/  FADD.FTZ R95, R95, R68 ;  /* 0x000000445f5f7221 */ /* 0x005fe20000010000 */
[----:B------:R-:W-:Y:S01]  /*14b0*/  @!P0 IADD3 R65, R64, R65, RZ ;  /* 0x0000004140418210 */ /* 0x000fe20007ffe0ff */
[----:B------:R-:W-:Y:S05]  /*14c0*/  WARPSYNC.ALL ;  /* 0x0000000000007948 */ /* 0x000fea0003800000 */
[----:B-----5:R-:W-:Y:S01]  /*14d0*/  ISETP.GE.AND P4, PT, R5, 0x1, PT ;  /* 0x000000010500780c */ /* 0x020fe20003f86270 */
[----:B------:R-:W-:-:S12]  /*14e0*/  BSSY B0, `(.L_x_125) ;  /* 0x0000029000007945 */ /* 0x000fd80003800000 */
[----:B------:R-:W-:Y:S02]  /*14f0*/  @P4 IADD3 R5, R5, -0x1, RZ ;  /* 0xffffffff05054810 */ /* 0x000fe40007ffe0ff */
[----:B------:R-:W-:-:S03]  /*1500*/  @P4 LOP3.LUT R15, R90, 0x7f, RZ, 0xc0, !PT ;  /* 0x0000007f5a0f4812 */ /* 0x000fc600078ec0ff */
[----:B------:R-:W-:Y:S01]  /*1510*/  @P4 IMAD R97, R5, R4, RZ ;  /* 0x0000000405614224 */ /* 0x000fe200078e02ff */
[----:B---3--:R-:W-:-:S04]  /*1520*/  LEA R69, R70, R69, 0x18 ;  /* 0x0000004546457211 */ /* 0x008fc800078ec0ff */
[----:B------:R-:W-:Y:S01]  /*1530*/  @!P0 LEA R93, R65, R69, 0x3 ;  /* 0x00000045415d8211 */ /* 0x000fe200078e18ff */
[----:B------:R-:W-:-:S04]  /*1540*/  IMAD R96, R64, 0x8, R69 ;  /* 0x0000000840607824 */ /* 0x000fc800078e0245 */
[----:B------:R-:W-:Y:S01]  /*1550*/  @!P0 STS.64 [R93+0x2000], R94 ;  /* 0x0020005e5d008388 */ /* 0x000fe20000000a00 */
[----:B------:R-:W-:Y:S01]  /*1560*/  BAR.SYNC.DEFER_BLOCKING 0x0 ;  /* 0x0000000000007b1d */ /* 0x000fe20000010000 */
[----:B------:R-:W-:-:S05]  /*1570*/  ISETP.NE.AND P0, PT, R80, RZ, PT ;  /* 0x000000ff5000720c */ /* 0x000fca0003f05270 */
[----:B------:R-:W0:Y:S04]  /*1580*/  LDS.128 R64, [R96+0x2000] ;  /* 0x0020000060407984 */ /* 0x000e280000000c00 */
[----:B------:R-:W1:Y:S01]  /*1590*/  LDS.128 R68, [R96+0x2010] ;  /* 0x0020100060447984 */ /* 0x000e620000000c00 */
[----:B0-----:R-:W-:Y:S01]  /*15a0*/  FADD.FTZ R5, RZ, R64 ;  /* 0x00000040ff057221 */ /* 0x001fe20000010000 */
[----:B------:R-:W-:Y:S01]  /*15b0*/  FADD.FTZ R4, RZ, R65 ;  /* 0x00000041ff047221 */ /* 0x000fe20000010000 */
[----:B------:R-:W-:Y:S02]  /*15c0*/  @P4 SHF.R.S32.HI R64, RZ, 0x1f, R97 ;  /* 0x0000001fff404819 */ /* 0x000fe40000011461 */
[----:B------:R-:W-:Y:S01]  /*15d0*/  FADD.FTZ R5, R66, R5 ;  /* 0x0000000542057221 */ /* 0x000fe20000010000 */
[----:B------:R-:W-:Y:S01]  /*15e0*/  FADD.FTZ R4, R67, R4 ;  /* 0x0000000443047221 */ /* 0x000fe20000010000 */
[----:B------:R-:W-:Y:S01]  /*15f0*/  HFMA2.MMA R67, -RZ, RZ, 0, 0 ;  /* 0x00000000ff437435 */ /* 0x000fe200000001ff */
[----:B------:R-:W-:Y:S01]  /*1600*/  @P4 LEA.HI R64, R64, R97, RZ, 0x3 ;  /* 0x0000006140404211 */ /* 0x000fe200078f18ff */
[----:B-1----:R-:W-:Y:S01]  /*1610*/  FADD.FTZ R5, R5, R68 ;  /* 0x0000004405057221 */ /* 0x002fe20000010000 */
[----:B------:R-:W-:-:S03]  /*1620*/  FADD.FTZ R4, R4, R69 ;  /* 0x0000004504047221 */ /* 0x000fc60000010000 */
[----:B------:R-:W-:Y:S01]  /*1630*/  FADD.FTZ R5, R70, R5 ;  /* 0x0000000546057221 */ /* 0x000fe20000010000 */
[----:B------:R-:W-:Y:S01]  /*1640*/  FADD.FTZ R4, R71, R4 ;  /* 0x0000000447047221 */ /* 0x000fe20000010000 */
[----:B------:R-:W-:Y:S02]  /*1650*/  @P4 LEA.HI.SX32 R67, R64, R15, 0x1d ;  /* 0x0000000f40434211 */ /* 0x000fe400078feaff */
[----:B------:R-:W-:Y:S01]  /*1660*/  FMUL.FTZ R5, R5, UR8 ;  /* 0x0000000805057c20 */ /* 0x000fe20008410000 */
[----:B------:R-:W-:-:S04]  /*1670*/  FMUL.FTZ R66, R4, UR8 ;  /* 0x0000000804427c20 */ /* 0x000fc80008410000 */
[----:B------:R-:W-:Y:S01]  /*1680*/  FSEL R69, R5, RZ, !P0 ;  /* 0x000000ff05457208 */ /* 0x000fe20004000000 */
[----:B------:R-:W-:Y:S06]  /*1690*/  @P2 BRA `(.L_x_126) ;  /* 0x0000000000182947 */ /* 0x000fec0003800000 */
[----:B------:R-:W-:Y:S01]  /*16a0*/  ISETP.NE.U32.AND P0, PT, R92, RZ, PT ;  /* 0x000000ff5c00720c */ /* 0x000fe20003f05070 */
[----:B------:R-:W-:-:S03]  /*16b0*/  IMAD.MOV.U32 R5, RZ, RZ, RZ ;  /* 0x000000ffff057224 */ /* 0x000fc600078e00ff */
[----:B------:R-:W-:-:S13]  /*16c0*/  ISETP.NE.AND.EX P0, PT, R91, RZ, PT, P0 ;  /* 0x000000ff5b00720c */ /* 0x000fda0003f05300 */
[----:B------:R-:W-:Y:S05]  /*16d0*/  @!P0 BRA `(.L_x_127) ;  /* 0x0000000000248947 */ /* 0x000fea0003800000 */
[----:B------:R-:W-:Y:S01]  /*16e0*/  SHF.L.U32 R5, R20, 0x10, RZ ;  /* 0x0000001014057819 */ /* 0x000fe200000006ff */
[----:B------:R-:W-:Y:S06]  /*16f0*/  BRA `(.L_x_127) ;  /* 0x00000000001c7947 */ /* 0x000fec0003800000 */
.L_x_126:
[----:B------:R-:W-:Y:S01]  /*1700*/  ISETP.NE.U32.AND P0, PT, R92, RZ, PT ;  /* 0x000000ff5c00720c */ /* 0x000fe20003f05070 */
[----:B------:R-:W-:-:S03]  /*1710*/  FFMA.FTZ R5, R3, R66, R69 ;  /* 0x0000004203057223 */ /* 0x000fc60000010045 */
[----:B------:R-:W-:Y:S01]  /*1720*/  ISETP.NE.AND.EX P0, PT, R91, RZ, PT, P0 ;  /* 0x000000ff5b00720c */ /* 0x000fe20003f05300 */
[----:B------:R-:W-:-:S04]  /*1730*/  FADD.FTZ R5, R104, -R5 ;  /* 0x8000000568057221 */ /* 0x000fc80000010000 */
[----:B------:R-:W-:-:S08]  /*1740*/  FMUL.FTZ R5, R6, R5 ;  /* 0x0000000506057220 */ /* 0x000fd00000410000 */
[----:B------:R-:W-:-:S05]  /*1750*/  @P0 SHF.L.U32 R4, R20, 0x10, RZ ;  /* 0x0000001014040819 */ /* 0x000fca00000006ff */
[----:B------:R-:W-:-:S07]  /*1760*/  @P0 FADD.FTZ R5, R5, R4 ;  /* 0x0000000405050221 */ /* 0x000fce0000010000 */
.L_x_127:
[----:B------:R-:W-:Y:S05]  /*1770*/  BSYNC B0 ;  /* 0x0000000000007941 */ /* 0x000fea0003800000 */
.L_x_125:
        /* <DEDUP_REMOVED lines=15> */
.L_x_129:
[----:B------:R-:W-:Y:S01]  /*1870*/  FFMA.FTZ R4, R72, R66, R69 ;  /* 0x0000004248047223 */ /* 0x000fe20000010045 */
[----:B------:R-:W-:-:S03]  /*1880*/  @P0 PRMT R64, R20, 0x7632, R64 ;  /* 0x0000763214400816 */ /* 0x000fc60000000040 */
[----:B------:R-:W-:Y:S01]  /*1890*/  FADD.FTZ R5, R105, -R4 ;  /* 0x8000000469057221 */ /* 0x000fe20000010000 */
[----:B------:R-:W-:-:S03]  /*18a0*/  @P0 SHF.L.U32 R64, R64, 0x10, RZ ;  /* 0x0000001040400819 */ /* 0x000fc600000006ff */
[----:B------:R-:W-:-:S04]  /*18b0*/  FMUL.FTZ R5, R6, R5 ;  /* 0x0000000506057220 */ /* 0x000fc80000410000 */
[----:B------:R-:W-:-:S07]  /*18c0*/  @P0 FADD.FTZ R5, R5, R64 ;  /* 0x0000004005050221 */ /* 0x000fce0000010000 */
.L_x_130:
[----:B------:R-:W-:Y:S05]  /*18d0*/  BSYNC B0 ;  /* 0x0000000000007941 */ /* 0x000fea0003800000 */
.L_x_128:
        /* <DEDUP_REMOVED lines=12> */
.L_x_132:
[----:B------:R-:W-:Y:S01]  /*19a0*/  FFMA.FTZ R5, R73, R66, R69 ;  /* 0x0000004249057223 */ /* 0x000fe20000010045 */
[----:B------:R-:W-:-:S03]  /*19b0*/  @P0 SHF.L.U32 R4, R21, 0x10, RZ ;  /* 0x0000001015040819 */ /* 0x000fc600000006ff */
[----:B------:R-:W-:-:S04]  /*19c0*/  FADD.FTZ R5, R106, -R5 ;  /* 0x800000056a057221 */ /* 0x000fc80000010000 */
[----:B------:R-:W-:-:S04]  /*19d0*/  FMUL.FTZ R5, R6, R5 ;  /* 0x0000000506057220 */ /* 0x000fc80000410000 */
[----:B------:R-:W-:-:S07]  /*19e0*/  @P0 FADD.FTZ R5, R5, R4 ;  /* 0x0000000405050221 */ /* 0x000fce0000010000 */
.L_x_133:
[----:B------:R-:W-:Y:S05]  /*19f0*/  BSYNC B0 ;  /* 0x0000000000007941 */ /* 0x000fea0003800000 */
.L_x_131:
        /* <DEDUP_REMOVED lines=13> */
.L_x_135:
[----:B------:R-:W-:Y:S01]  /*1ad0*/  FFMA.FTZ R4, R74, R66, R69 ;  /* 0x000000424a047223 */ /* 0x000fe20000010045 */
[----:B------:R-:W-:-:S03]  /*1ae0*/  @P0 PRMT R64, R21, 0x7632, R64 ;  /* 0x0000763215400816 */ /* 0x000fc60000000040 */
[----:B------:R-:W-:Y:S01]  /*1af0*/  FADD.FTZ R5, R107, -R4 ;  /* 0x800000046b057221 */ /* 0x000fe20000010000 */
[----:B------:R-:W-:-:S03]  /*1b00*/  @P0 SHF.L.U32 R64, R64, 0x10, RZ ;  /* 0x0000001040400819 */ /* 0x000fc600000006ff */
[----:B------:R-:W-:-:S04]  /*1b10*/  FMUL.FTZ R5, R6, R5 ;  /* 0x0000000506057220 */ /* 0x000fc80000410000 */
[----:B------:R-:W-:-:S07]  /*1b20*/  @P0 FADD.FTZ R5, R5, R64 ;  /* 0x0000004005050221 */ /* 0x000fce0000010000 */
.L_x_136:
[----:B------:R-:W-:Y:S05]  /*1b30*/  BSYNC B0 ;  /* 0x0000000000007941 */ /* 0x000fea0003800000 */
.L_x_134:
        /* <DEDUP_REMOVED lines=10> */
[----:B------:R-:W-:Y:S01]  /*1be0*/  IMAD.U32 R5, R22, 0x10000, RZ ;  /* 0x0001000016057824 */ /* 0x000fe200078e00ff */
[----:B------:R-:W-:Y:S06]  /*1bf0*/  BRA `(.L_x_139) ;  /* 0x0000000000147947 */ /* 0x000fec0003800000 */
.L_x_138:
[----:B------:R-:W-:Y:S01]  /*1c00*/  FFMA.FTZ R5, R75, R66, R69 ;  /* 0x000000424b057223 */ /* 0x000fe20000010045 */
[----:B------:R-:W-:-:S03]  /*1c10*/  @P0 SHF.L.U32 R4, R22, 0x10, RZ ;  /* 0x0000001016040819 */ /* 0x000fc600000006ff */
[----:B------:R-:W-:-:S04]  /*1c20*/  FADD.FTZ R5, R108, -R5 ;  /* 0x800000056c057221 */ /* 0x000fc80000010000 */
[----:B------:R-:W-:-:S04]  /*1c30*/  FMUL.FTZ R5, R6, R5 ;  /* 0x0000000506057220 */ /* 0x000fc80000410000 */
[----:B------:R-:W-:-:S07]  /*1c40*/  @P0 FADD.FTZ R5, R5, R4 ;  /* 0x0000000405050221 */ /* 0x000fce0000010000 */
.L_x_139:
[----:B------:R-:W-:Y:S05]  /*1c50*/  BSYNC B0 ;  /* 0x0000000000007941 */ /* 0x000fea0003800000 */
.L_x_137:
        /* <DEDUP_REMOVED lines=13> */
.L_x_141:
[----:B------:R-:W-:Y:S01]  /*1d30*/  FFMA.FTZ R4, R76, R66, R69 ;  /* 0x000000424c047223 */ /* 0x000fe20000010045 */
[----:B------:R-:W-:-:S03]  /*1d40*/  @P0 PRMT R64, R22, 0x7632, R64 ;  /* 0x0000763216400816 */ /* 0x000fc60000000040 */
[----:B------:R-:W-:Y:S02]  /*1d50*/  FADD.FTZ R5, R109, -R4 ;  /* 0x800000046d057221 */ /* 0x000fe40000010000 */
[----:B------:R-:W-:Y:S02]  /*1d60*/  @P0 IMAD.U32 R64, R64, 0x10000, RZ ;  /* 0x0001000040400824 */ /* 0x000fe400078e00ff */
[----:B------:R-:W-:-:S04]  /*1d70*/  FMUL.FTZ R5, R6, R5 ;  /* 0x0000000506057220 */ /* 0x000fc80000410000 */
[----:B------:R-:W-:-:S07]  /*1d80*/  @P0 FADD.FTZ R5, R5, R64 ;  /* 0x0000004005050221 */ /* 0x000fce0000010000 */
.L_x_142:
[----:B------:R-:W-:Y:S05]  /*1d90*/  BSYNC B0 ;  /* 0x0000000000007941 */ /* 0x000fea0003800000 */
.L_x_140:
        /* <DEDUP_REMOVED lines=12> */
.L_x_144:
[----:B------:R-:W-:Y:S01]  /*1e60*/  FFMA.FTZ R5, R77, R66, R69 ;  /* 0x000000424d057223 */ /* 0x000fe20000010045 */
[----:B------:R-:W-:-:S03]  /*1e70*/  @P0 SHF.L.U32 R4, R23, 0x10, RZ ;  /* 0x0000001017040819 */ /* 0x000fc600000006ff */
[----:B------:R-:W-:-:S04]  /*1e80*/  FADD.FTZ R5, R110, -R5 ;  /* 0x800000056e057221 */ /* 0x000fc80000010000 */
[----:B------:R-:W-:-:S04]  /*1e90*/  FMUL.FTZ R5, R6, R5 ;  /* 0x0000000506057220 */ /* 0x000fc80000410000 */
[----:B------:R-:W-:-:S07]  /*1ea0*/  @P0 FADD.FTZ R5, R5, R4 ;  /* 0x0000000405050221 */ /* 0x000fce0000010000 */
.L_x_145:
[----:B------:R-:W-:Y:S05]  /*1eb0*/  BSYNC B0 ;  /* 0x0000000000007941 */ /* 0x000fea0003800000 */
.L_x_143:
        /* <DEDUP_REMOVED lines=13> */
.L_x_147:
[----:B------:R-:W-:Y:S01]  /*1f90*/  FFMA.FTZ R4, R78, R66, R69 ;  /* 0x000000424e047223 */ /* 0x000fe20000010045 */
[----:B------:R-:W-:-:S03]  /*1fa0*/  @P0 PRMT R64, R23, 0x7632, R64 ;  /* 0x0000763217400816 */ /* 0x000fc60000000040 */
[----:B------:R-:W-:Y:S01]  /*1fb0*/  FADD.FTZ R5, R111, -R4 ;  /* 0x800000046f057221 */ /* 0x000fe20000010000 */
[----:B------:R-:W-:-:S03]  /*1fc0*/  @P0 SHF.L.U32 R65, R64, 0x10, RZ ;  /* 0x0000001040410819 */ /* 0x000fc600000006ff */
[----:B------:R-:W-:-:S04]  /*1fd0*/  FMUL.FTZ R68, R6, R5 ;  /* 0x0000000506447220 */ /* 0x000fc80000410000 */
[----:B------:R-:W-:-:S07]  /*1fe0*/  @P0 FADD.FTZ R68, R68, R65 ;  /* 0x0000004144440221 */ /* 0x000fce0000010000 */
.L_x_148:
[----:B------:R-:W-:Y:S05]  /*1ff0*/  BSYNC B0 ;  /* 0x0000000000007941 */ /* 0x000fea0003800000 */
.L_x_146:
[----:B------:R-:W0:Y:S01]  /*2000*/  @P4 LDC R71, c[0x0][0x29c] ;  /* 0x0000a700ff474b82 */ /* 0x000e220000000800 */
[----:B------:R-:W-:Y:S07]  /*2010*/  BSSY B0, `(.L_x_149) ;  /* 0x0000016000007945 */ /* 0x000fee0003800000 */
        /* <DEDUP_REMOVED lines=10> */
[----:B------:R0:W-:Y:S01]  /*20c0*/  @P4 STG.E.128 desc[UR4][R4.64], R48 ;  /* 0x0000003004004986 */ /* 0x0001e2000c101d04 */
[----:B------:R-:W-:Y:S05]  /*20d0*/  @P2 BRA `(.L_x_150) ;  /* 0x0000000000102947 */ /* 0x000fea0003800000 */
[----:B0-----:R-:W-:Y:S01]  /*20e0*/  HFMA2.MMA R5, -RZ, RZ, 0, 0 ;  /* 0x00000000ff057435 */ /* 0x001fe200000001ff */
[----:B------:R-:W-:Y:S10]  /*20f0*/  @!P0 BRA `(.L_x_151) ;  /* 0x00000000001c8947 */ /* 0x000ff40003800000 */
[----:B------:R-:W-:Y:S01]  /*2100*/  IMAD.U32 R5, R16, 0x10000, RZ ;  /* 0x0001000010057824 */ /* 0x000fe200078e00ff */
[----:B------:R-:W-:Y:S06]  /*2110*/  BRA `(.L_x_151) ;  /* 0x0000000000147947 */ /* 0x000fec0003800000 */
.L_x_150:
[----:B0-----:R-:W-:Y:S01]  /*2120*/  FFMA.FTZ R5, R79, R66, R69 ;  /* 0x000000424f057223 */ /* 0x001fe20000010045 */
[----:B------:R-:W-:-:S03]  /*2130*/  @P0 SHF.L.U32 R2, R16, 0x10, RZ ;  /* 0x0000001010020819 */ /* 0x000fc600000006ff */
[----:B------:R-:W-:-:S04]  /*2140*/  FADD.FTZ R5, R112, -R5 ;  /* 0x8000000570057221 */ /* 0x000fc80000010000 */
[----:B------:R-:W-:-:S04]  /*2150*/  FMUL.FTZ R5, R6, R5 ;  /* 0x0000000506057220 */ /* 0x000fc80000410000 */
[----:B------:R-:W-:-:S07]  /*2160*/  @P0 FADD.FTZ R5, R5, R2 ;  /* 0x0000000205050221 */ /* 0x000fce0000010000 */
.L_x_151:
[----:B------:R-:W-:Y:S05]  /*2170*/  BSYNC B0 ;  /* 0x0000000000007941 */ /* 0x000fea0003800000 */
.L_x_149:
        /* <DEDUP_REMOVED lines=13> */
.L_x_153:
[----:B------:R-:W-:Y:S01]  /*2250*/  FFMA.FTZ R2, R98, R66, R69 ;  /* 0x0000004262027223 */ /* 0x000fe20000010045 */
[----:B------:R-:W-:-:S03]  /*2260*/  @P0 PRMT R4, R16, 0x7632, R4 ;  /* 0x0000763210040816 */ /* 0x000fc60000000004 */
[----:B------:R-:W-:Y:S02]  /*2270*/  FADD.FTZ R5, R113, -R2 ;  /* 0x8000000271057221 */ /* 0x000fe40000010000 */
[----:B------:R-:W-:Y:S02]  /*2280*/  @P0 IMAD.U32 R4, R4, 0x10000, RZ ;  /* 0x0001000004040824 */ /* 0x000fe400078e00ff */
[----:B------:R-:W-:-:S04]  /*2290*/  FMUL.FTZ R5, R6, R5 ;  /* 0x0000000506057220 */ /* 0x000fc80000410000 */
[----:B------:R-:W-:-:S07]  /*22a0*/  @P0 FADD.FTZ R5, R5, R4 ;  /* 0x0000000405050221 */ /* 0x000fce0000010000 */
.L_x_154:
[----:B------:R-:W-:Y:S05]  /*22b0*/  BSYNC B0 ;  /* 0x0000000000007941 */ /* 0x000fea0003800000 */
.L_x_152:
        /* <DEDUP_REMOVED lines=12> */
.L_x_156:
[----:B------:R-:W-:Y:S01]  /*2380*/  FFMA.FTZ R5, R99, R66, R69 ;  /* 0x0000004263057223 */ /* 0x000fe20000010045 */
[----:B------:R-:W-:-:S03]  /*2390*/  @P0 SHF.L.U32 R2, R17, 0x10, RZ ;  /* 0x0000001011020819 */ /* 0x000fc600000006ff */
[----:B------:R-:W-:-:S04]  /*23a0*/  FADD.FTZ R5, R114, -R5 ;  /* 0x8000000572057221 */ /* 0x000fc80000010000 */
[----:B------:R-:W-:-:S04]  /*23b0*/  FMUL.FTZ R5, R6, R5 ;  /* 0x0000000506057220 */ /* 0x000fc80000410000 */
[----:B------:R-:W-:-:S07]  /*23c0*/  @P0 FADD.FTZ R5, R5, R2 ;  /* 0x0000000205050221 */ /* 0x000fce0000010000 */
.L_x_157:
[----:B------:R-:W-:Y:S05]  /*23d0*/  BSYNC B0 ;  /* 0x0000000000007941 */ /* 0x000fea0003800000 */
.L_x_155:
        /* <DEDUP_REMOVED lines=13> */
.L_x_159:
[----:B------:R-:W-:Y:S01]  /*24b0*/  FFMA.FTZ R2, R100, R66, R69 ;  /* 0x0000004264027223 */ /* 0x000fe20000010045 */
[----:B------:R-:W-:-:S03]  /*24c0*/  @P0 PRMT R4, R17, 0x7632, R4 ;  /* 0x0000763211040816 */ /* 0x000fc60000000004 */
[----:B------:R-:W-:Y:S01]  /*24d0*/  FADD.FTZ R5, R115, -R2 ;  /* 0x8000000273057221 */ /* 0x000fe20000010000 */
[----:B------:R-:W-:-:S03]  /*24e0*/  @P0 SHF.L.U32 R4, R4, 0x10, RZ ;  /* 0x0000001004040819 */ /* 0x000fc600000006ff */
[----:B------:R-:W-:-:S04]  /*24f0*/  FMUL.FTZ R5, R6, R5 ;  /* 0x0000000506057220 */ /* 0x000fc80000410000 */
[----:B------:R-:W-:-:S07]  /*2500*/  @P0 FADD.FTZ R5, R5, R4 ;  /* 0x0000000405050221 */ /* 0x000fce0000010000 */
.L_x_160:
[----:B------:R-:W-:Y:S05]  /*2510*/  BSYNC B0 ;  /* 0x0000000000007941 */ /* 0x000fea0003800000 */
.L_x_158:
        /* <DEDUP_REMOVED lines=12> */
.L_x_162:
[----:B------:R-:W-:Y:S01]  /*25e0*/  FFMA.FTZ R5, R101, R66, R69 ;  /* 0x0000004265057223 */ /* 0x000fe20000010045 */
[----:B------:R-:W-:-:S03]  /*25f0*/  @P0 SHF.L.U32 R2, R18, 0x10, RZ ;  /* 0x0000001012020819 */ /* 0x000fc600000006ff */
[----:B------:R-:W-:-:S04]  /*2600*/  FADD.FTZ R5, R116, -R5 ;  /* 0x8000000574057221 */ /* 0x000fc80000010000 */
[----:B------:R-:W-:-:S04]  /*2610*/  FMUL.FTZ R5, R6, R5 ;  /* 0x0000000506057220 */ /* 0x000fc80000410000 */
[----:B------:R-:W-:-:S07]  /*2620*/  @P0 FADD.FTZ R5, R5, R2 ;  /* 0x0000000205050221 */ /* 0x000fce0000010000 */
.L_x_163:
[----:B------:R-:W-:Y:S05]  /*2630*/  BSYNC B0 ;  /* 0x0000000000007941 */ /* 0x000fea0003800000 */
.L_x_161:
        /* <DEDUP_REMOVED lines=13> */
.L_x_165:
[----:B------:R-:W-:Y:S01]  /*2710*/  FFMA.FTZ R2, R102, R66, R69 ;  /* 0x0000004266027223 */ /* 0x000fe20000010045 */
[----:B------:R-:W-:-:S03]  /*2720*/  @P0 PRMT R4, R18, 0x7632, R4 ;  /* 0x0000763212040816 */ /* 0x000fc60000000004 */
[----:B------:R-:W-:Y:S02]  /*2730*/  FADD.FTZ R5, R117, -R2 ;  /* 0x8000000275057221 */ /* 0x000fe40000010000 */
[----:B------:R-:W-:Y:S02]  /*2740*/  @P0 IMAD.U32 R4, R4, 0x10000, RZ ;  /* 0x0001000004040824 */ /* 0x000fe400078e00ff */
[----:B------:R-:W-:-:S04]  /*2750*/  FMUL.FTZ R5, R6, R5 ;  /* 0x0000000506057220 */ /* 0x000fc80000410000 */
[----:B------:R-:W-:-:S07]  /*2760*/  @P0 FADD.FTZ R5, R5, R4 ;  /* 0x0000000405050221 */ /* 0x000fce0000010000 */
.L_x_166:
[----:B------:R-:W-:Y:S05]  /*2770*/  BSYNC B0 ;  /* 0x0000000000007941 */ /* 0x000fea0003800000 */
.L_x_164:
        /* <DEDUP_REMOVED lines=12> */
.L_x_168:
[----:B------:R-:W-:Y:S01]  /*2840*/  FFMA.FTZ R5, R103, R66, R69 ;  /* 0x0000004267057223 */ /* 0x000fe20000010045 */
[----:B------:R-:W-:-:S03]  /*2850*/  @P0 SHF.L.U32 R2, R19, 0x10, RZ ;  /* 0x0000001013020819 */ /* 0x000fc600000006ff */
[----:B------:R-:W-:-:S04]  /*2860*/  FADD.FTZ R5, R118, -R5 ;  /* 0x8000000576057221 */ /* 0x000fc80000010000 */
[----:B------:R-:W-:-:S04]  /*2870*/  FMUL.FTZ R5, R6, R5 ;  /* 0x0000000506057220 */ /* 0x000fc80000410000 */
[----:B------:R-:W-:-:S07]  /*2880*/  @P0 FADD.FTZ R5, R5, R2 ;  /* 0x0000000205050221 */ /* 0x000fce0000010000 */
.L_x_169:
[----:B------:R-:W-:Y:S05]  /*2890*/  BSYNC B0 ;  /* 0x0000000000007941 */ /* 0x000fea0003800000 */
.L_x_167:
        /* <DEDUP_REMOVED lines=13> */
.L_x_171:
[----:B------:R-:W-:Y:S01]  /*2970*/  FFMA.FTZ R66, R120, R66, R69 ;  /* 0x0000004278427223 */ /* 0x000fe20000010045 */
[----:B------:R-:W-:-:S03]  /*2980*/  @P0 PRMT R2, R19, 0x7632, R2 ;  /* 0x0000763213020816 */ /* 0x000fc60000000002 */
[----:B------:R-:W-:Y:S01]  /*2990*/  FADD.FTZ R5, R119, -R66 ;  /* 0x8000004277057221 */ /* 0x000fe20000010000 */
[----:B------:R-:W-:-:S03]  /*29a0*/  @P0 SHF.L.U32 R65, R2, 0x10, RZ ;  /* 0x0000001002410819 */ /* 0x000fc600000006ff */
[----:B------:R-:W-:-:S04]  /*29b0*/  FMUL.FTZ R6, R6, R5 ;  /* 0x0000000506067220 */ /* 0x000fc80000410000 */
[----:B------:R-:W-:-:S07]  /*29c0*/  @P0 FADD.FTZ R6, R6, R65 ;  /* 0x0000004106060221 */ /* 0x000fce0000010000 */
.L_x_172:
[----:B------:R-:W-:Y:S05]  /*29d0*/  BSYNC B0 ;  /* 0x0000000000007941 */ /* 0x000fea0003800000 */
.L_x_170:
[----:B------:R-:W0:Y:S01]  /*29e0*/  @P4 LDC R69, c[0x0][0x29c] ;  /* 0x0000a700ff454b82 */ /* 0x000e220000000800 */
[----:B------:R-:W-:Y:S01]  /*29f0*/  @P4 IADD3 R67, R67, 0x80, RZ ;  /* 0x0000008043434810 */ /* 0x000fe20007ffe0ff */
[----:B------:R-:W-:Y:S01]  /*2a00*/  VIADD R89, R89, UR12 ;  /* 0x0000000c59597c36 */ /* 0x000fe20008000000 */
[----:B------:R-:W-:-:S04]  /*2a10*/  SEL R93, RZ, 0x1, P3 ;  /* 0x00000001ff5d7807 */ /* 0x000fc80001800000 */
[----:B------:R-:W-:Y:S01]  /*2a20*/  ISETP.GE.AND P0, PT, R89, UR13, PT ;  /* 0x0000000d59007c0c */ /* 0x000fe2000bf06270 */
        /* <DEDUP_REMOVED lines=11> */
[----:B------:R-:W-:Y:S05]  /*2ae0*/  @!P0 BRA `(.L_x_173) ;  /* 0xffffffd800808947 */ /* 0x000fea000383ffff */
.L_x_120:
[----:B------:R-:W1:Y:S01]  /*2af0*/  S2UR UR6, SR_CTAID.X ;  /* 0x00000000000679c3 */ /* 0x000e620000002500 */
[----:B------:R-:W-:-:S07]  /*2b00*/  LOP3.LUT R7, R90, 0x7f, RZ, 0xc0, !PT ;  /* 0x0000007f5a077812 */ /* 0x000fce00078ec0ff */
[----:B------:R-:W2:Y:S08]  /*2b10*/  LDC.64 R2, c[0x0][0x2d0] ;  /* 0x0000b400ff027b82 */ /* 0x000eb00000000a00 */
[----:B0-----:R-:W0:Y:S01]  /*2b20*/  LDC.64 R4, c[0x0][0x2d8] ;  /* 0x0000b600ff047b82 */ /* 0x001e220000000a00 */
[----:B-1----:R-:W-:Y:S01]  /*2b30*/  LEA.HI R0, R90, UR6, RZ, 0x19 ;  /* 0x000000065a007c11 */ /* 0x002fe2000f8fc8ff */
[----:B------:R-:W-:-:S04]  /*2b40*/  ULDC UR6, c[0x0][0x218] ;  /* 0x0000860000067ab9 */ /* 0x000fc80000000800 */
[----:B------:R-:W-:-:S05]  /*2b50*/  IMAD R0, R0, UR6, RZ ;  /* 0x0000000600007c24 */ /* 0x000fca000f8e02ff */
[----:B------:R-:W-:-:S05]  /*2b60*/  LEA.HI R7, R0, R7, RZ, 0x1d ;  /* 0x0000000700077211 */ /* 0x000fca00078fe8ff */
[----:B--2---:R-:W-:-:S04]  /*2b70*/  IMAD.WIDE.U32 R2, R7, 0x20, R2 ;  /* 0x0000002007027825 */ /* 0x004fc800078e0002 */
[----:B0-----:R-:W-:Y:S01]  /*2b80*/  IMAD.WIDE.U32 R4, R7, 0x20, R4 ;  /* 0x0000002007047825 */ /* 0x001fe200078e0004 */
        /* <DEDUP_REMOVED lines=9> */
.L_x_124:
[----:B------:R-:W-:Y:S01]  /*2c20*/  HFMA2.MMA R122, -RZ, RZ, 0, 9.5367431640625e-07 ;  /* 0x00000010ff7a7435 */ /* 0x000fe200000001ff */
[----:B------:R-:W-:Y:S01]  /*2c30*/  MOV R121, R68 ;  /* 0x0000004400797202 */ /* 0x000fe20000000f00 */
[----:B0-----:R-:W-:Y:S01]  /*2c40*/  IMAD.MOV.U32 R96, RZ, RZ, -0x1 ;  /* 0xffffffffff607424 */ /* 0x001fe200078e00ff */
[----:B------:R-:W-:-:S08]  /*2c50*/  MOV R123, 0x1f ;  /* 0x0000001f007b7802 */ /* 0x000fd00000000f00 */
[----:B-----5:R-:W-:Y:S05]  /*2c60*/  WARPSYNC.COLLECTIVE R96, `(.L_x_174) ;  /* 0x0000000060087348 */ /* 0x020fea0003c00000 */
[----:B------:R0:W1:Y:S02]  /*2c70*/  SHFL.DOWN P1, R97, R121, R122, R123 ;  /* 0x0800007a79617389 */ /* 0x000064000002007b */
[----:B01---5:R-:W-:Y:S01]  /*2c80*/  ENDCOLLECTIVE ;  /* 0x000000000000791b */ /* 0x023fe20003800000 */
.L_x_174:
[----:B------:R-:W-:Y:S02]  /*2c90*/  MOV R121, R66 ;  /* 0x0000004200797202 */ /* 0x000fe40000000f00 */
[----:B------:R-:W-:-:S07]  /*2ca0*/  MOV R67, R97 ;  /* 0x0000006100437202 */ /* 0x000fce0000000f00 */
[----:B------:R-:W-:Y:S05]  /*2cb0*/  WARPSYNC.COLLECTIVE R96, `(.L_x_175) ;  /* 0x0000000060087348 */ /* 0x000fea0003c00000 */
[----:B------:R0:W1:Y:S02]  /*2cc0*/  SHFL.DOWN P1, R97, R121, R122, R123 ;  /* 0x0800007a79617389 */ /* 0x000064000002007b */
[----:B01----:R-:W-:Y:S01]  /*2cd0*/  ENDCOLLECTIVE ;  /* 0x000000000000791b */ /* 0x003fe20003800000 */
.L_x_175:
[----:B------:R-:W-:Y:S01]  /*2ce0*/  FADD.FTZ R67, R67, R68 ;  /* 0x0000004443437221 */ /* 0x000fe20000010000 */
[----:B------:R-:W-:-:S03]  /*2cf0*/  HFMA2.MMA R122, -RZ, RZ, 0, 4.76837158203125e-07 ;  /* 0x00000008ff7a7435 */ /* 0x000fc600000001ff */
[----:B------:R-:W-:Y:S01]  /*2d00*/  IMAD.MOV.U32 R121, RZ, RZ, R67 ;  /* 0x000000ffff797224 */ /* 0x000fe200078e0043 */
[----:B------:R-:W-:-:S07]  /*2d10*/  MOV R69, R97 ;  /* 0x0000006100457202 */ /* 0x000fce0000000f00 */
[----:B------:R-:W-:Y:S05]  /*2d20*/  WARPSYNC.COLLECTIVE R96, `(.L_x_176) ;  /* 0x0000000060087348 */ /* 0x000fea0003c00000 */
[----:B------:R0:W1:Y:S02]  /*2d30*/  SHFL.DOWN P1, R97, R121, R122, R123 ;  /* 0x0800007a79617389 */ /* 0x000064000002007b */
[----:B01----:R-:W-:Y:S01]  /*2d40*/  ENDCOLLECTIVE ;  /* 0x000000000000791b */ /* 0x003fe20003800000 */
.L_x_176:
[----:B------:R-:W-:-:S05]  /*2d50*/  FADD.FTZ R69, R69, R66 ;  /* 0x0000004245457221 */ /* 0x000fca0000010000 */
[----:B------:R-:W-:Y:S02]  /*2d60*/  MOV R121, R69 ;  /* 0x0000004500797202 */ /* 0x000fe40000000f00 */
[----:B------:R-:W-:-:S07]  /*2d70*/  MOV R70, R97 ;  /* 0x0000006100467202 */ /* 0x000fce0000000f00 */
[----:B------:R-:W-:Y:S05]  /*2d80*/  WARPSYNC.COLLECTIVE R96, `(.L_x_177) ;  /* 0x0000000060087348 */ /* 0x000fea0003c00000 */
[----:B------:R0:W1:Y:S02]  /*2d90*/  SHFL.DOWN P1, R97, R121, R122, R123 ;  /* 0x0800007a79617389 */ /* 0x000064000002007b */
[----:B01----:R-:W-:Y:S01]  /*2da0*/  ENDCOLLECTIVE ;  /* 0x000000000000791b */ /* 0x003fe20003800000 */
.L_x_177:
[----:B------:R-:W-:Y:S01]  /*2db0*/  FADD.FTZ R70, R67, R70 ;  /* 0x0000004643467221 */ /* 0x000fe20000010000 */
[----:B------:R-:W-:-:S04]  /*2dc0*/  HFMA2.MMA R122, -RZ, RZ, 0, 2.384185791015625e-07 ;  /* 0x00000004ff7a7435 */ /* 0x000fc800000001ff */
[----:B------:R-:W-:Y:S01]  /*2dd0*/  MOV R121, R70 ;  /* 0x0000004600797202 */ /* 0x000fe20000000f00 */
[----:B------:R-:W-:-:S07]  /*2de0*/  IMAD.MOV.U32 R94, RZ, RZ, R97 ;  /* 0x000000ffff5e7224 */ /* 0x000fce00078e0061 */
[----:B------:R-:W-:Y:S05]  /*2df0*/  WARPSYNC.COLLECTIVE R96, `(.L_x_178) ;  /* 0x0000000060087348 */ /* 0x000fea0003c00000 */
[----:B------:R0:W1:Y:S02]  /*2e00*/  SHFL.DOWN P1, R97, R121, R122, R123 ;  /* 0x0800007a79617389 */ /* 0x000064000002007b */
[----:B01----:R-:W-:Y:S01]  /*2e10*/  ENDCOLLECTIVE ;  /* 0x000000000000791b */ /* 0x003fe20003800000 */
.L_x_178:
[----:B------:R-:W-:-:S04]  /*2e20*/  FADD.FTZ R94, R69, R94 ;  /* 0x0000005e455e7221 */ /* 0x000fc80000010000 */
[----:B------:R-:W-:Y:S01]  /*2e30*/  IMAD.MOV.U32 R121, RZ, RZ, R94 ;  /* 0x000000ffff797224 */ /* 0x000fe200078e005e */
[----:B------:R-:W-:-:S07]  /*2e40*/  MOV R71, R97 ;  /* 0x0000006100477202 */ /* 0x000fce0000000f00 */
[----:B------:R-:W-:Y:S05]  /*2e50*/  WARPSYNC.COLLECTIVE R96, `(.L_x_179) ;  /* 0x0000000060087348 */ /* 0x000fea0003c00000 */
[----:B------:R0:W1:Y:S02]  /*2e60*/  SHFL.DOWN P1, R97, R121, R122, R123 ;  /* 0x0800007a79617389 */ /* 0x000064000002007b */
[----:B01----:R-:W-:Y:S01]  /*2e70*/  ENDCOLLECTIVE ;  /* 0x000000000000791b */ /* 0x003fe20003800000 */
.L_x_179:
[----:B------:R-:W-:Y:S01]  /*2e80*/  FADD.FTZ R71, R70, R71 ;  /* 0x0000004746477221 */ /* 0x000fe20000010000 */
[----:B------:R-:W-:-:S04]  /*2e90*/  HFMA2.MMA R122, -RZ, RZ, 0, 1.1920928955078125e-07 ;  /* 0x00000002ff7a7435 */ /* 0x000fc800000001ff */
[----:B------:R-:W-:Y:S02]  /*2ea0*/  MOV R121, R71 ;  /* 0x0000004700797202 */ /* 0x000fe40000000f00 */
[----:B------:R-:W-:-:S07]  /*2eb0*/  MOV R93, R97 ;  /* 0x00000061005d7202 */ /* 0x000fce0000000f00 */
[----:B------:R-:W-:Y:S05]  /*2ec0*/  WARPSYNC.COLLECTIVE R96, `(.L_x_180) ;  /* 0x0000000060087348 */ /* 0x000fea0003c00000 */
[----:B------:R0:W1:Y:S02]  /*2ed0*/  SHFL.DOWN P1, R97, R121, R122, R123 ;  /* 0x0800007a79617389 */ /* 0x000064000002007b */
[----:B01----:R-:W-:Y:S01]  /*2ee0*/  ENDCOLLECTIVE ;  /* 0x000000000000791b */ /* 0x003fe20003800000 */
.L_x_180:
[----:B------:R-:W-:-:S05]  /*2ef0*/  FADD.FTZ R93, R94, R93 ;  /* 0x0000005d5e5d7221 */ /* 0x000fca0000010000 */
[----:B------:R-:W-:Y:S01]  /*2f00*/  MOV R121, R93 ;  /* 0x0000005d00797202 */ /* 0x000fe20000000f00 */
[----:B------:R-:W-:-:S07]  /*2f10*/  IMAD.MOV.U32 R66, RZ, RZ, R97 ;  /* 0x000000ffff427224 */ /* 0x000fce00078e0061 */
[----:B------:R-:W-:Y:S05]  /*2f20*/  WARPSYNC.COLLECTIVE R96, `(.L_x_181) ;  /* 0x0000000060087348 */ /* 0x000fea0003c00000 */
[----:B------:R0:W1:Y:S02]  /*2f30*/  SHFL.DOWN P1, R97, R121, R122, R123 ;  /* 0x0800007a79617389 */ /* 0x000064000002007b */
[----:B01----:R-:W-:Y:S01]  /*2f40*/  ENDCOLLECTIVE ;  /* 0x000000000000791b */ /* 0x003fe20003800000 */
.L_x_181:
[----:B------:R-:W-:-:S05]  /*2f50*/  FADD.FTZ R66, R71, R66 ;  /* 0x0000004247427221 */ /* 0x000fca0000010000 */
[----:B------:R-:W-:Y:S01]  /*2f60*/  MOV R121, R66 ;  /* 0x0000004200797202 */ /* 0x000fe20000000f00 */
[----:B------:R-:W-:Y:S01]  /*2f70*/  IMAD.MOV.U32 R122, RZ, RZ, 0x1 ;  /* 0x00000001ff7a7424 */ /* 0x000fe200078e00ff */
[----:B------:R-:W-:-:S07]  /*2f80*/  MOV R68, R97 ;  /* 0x0000006100447202 */ /* 0x000fce0000000f00 */
[----:B------:R-:W-:Y:S05]  /*2f90*/  WARPSYNC.COLLECTIVE R96, `(.L_x_182) ;  /* 0x0000000060087348 */ /* 0x000fea0003c00000 */
[----:B------:R0:W1:Y:S02]  /*2fa0*/  SHFL.DOWN P1, R97, R121, R122, R123 ;  /* 0x0800007a79617389 */ /* 0x000064000002007b */
[----:B01----:R-:W-:Y:S01]  /*2fb0*/  ENDCOLLECTIVE ;  /* 0x000000000000791b */ /* 0x003fe20003800000 */
.L_x_182:
[----:B------:R-:W-:-:S05]  /*2fc0*/  FADD.FTZ R95, R93, R68 ;  /* 0x000000445d5f7221 */ /* 0x000fca0000010000 */
[----:B------:R-:W-:Y:S02]  /*2fd0*/  MOV R121, R95 ;  /* 0x0000005f00797202 */ /* 0x000fe40000000f00 */
[----:B------:R-:W-:-:S07]  /*2fe0*/  MOV R67, R97 ;  /* 0x0000006100437202 */ /* 0x000fce0000000f00 */
[----:B------:R-:W-:Y:S05]  /*2ff0*/  WARPSYNC.COLLECTIVE R96, `(.L_x_183) ;  /* 0x0000000060087348 */ /* 0x000fea0003c00000 */
[----:B------:R0:W1:Y:S02]  /*3000*/  SHFL.DOWN P1, R97, R121, R122, R123 ;  /* 0x0800007a79617389 */ /* 0x000064000002007b */
[----:B01----:R-:W-:Y:S01]  /*3010*/  ENDCOLLECTIVE ;  /* 0x000000000000791b */ /* 0x003fe20003800000 */
.L_x_183:
[----:B------:R-:W-:Y:S01]  /*3020*/  MOV R68, R97 ;  /* 0x0000006100447202 */ /* 0x000fe20000000f00 */
[----:B------:R-:W-:Y:S06]  /*3030*/  BRA `(.L_x_184) ;  /* 0xffffffe400087947 */ /* 0x000fec000383ffff */
.L_x_185:
        /* <DEDUP_REMOVED lines=12> */
.L_x_8681:


//--------------------- .text._ZN10layer_norm13ln_bwd_kernelINS_13Kernel_traitsI13__nv_bfloat16S2_S2_S2_fjLj2048ELj1ELj1ELj4ELj16ENS_18Kernel_traits_baseILj2048ES2_S2_S2_S2_fjLj128EEEEELb0ELb1ELb0ELb0EEEvNS_9BwdParamsE --------------------------
	.section	.text._ZN10layer_norm13ln_bwd_kernelINS_13Kernel_traitsI13__nv_bfloat16S2_S2_S2_fjLj2048ELj1ELj1ELj4ELj16ENS_18Kernel_traits_baseILj2048ES2_S2_S2_S2_fjLj128EEEEELb0ELb1ELb0ELb0EEEvNS_9BwdParamsE,"ax",@progbits
	.align	128
        .global         _ZN10layer_norm13ln_bwd_kernelINS_13Kernel_traitsI13__nv_bfloat16S2_S2_S2_fjLj2048ELj1ELj1ELj4ELj16ENS_18Kernel_traits_baseILj2048ES2_S2_S2_S2_fjLj128EEEEELb0ELb1ELb0ELb0EEEvNS_9BwdParamsE
        .type           _ZN10layer_norm13ln_bwd_kernelINS_13Kernel_traitsI13__nv_bfloat16S2_S2_S2_fjLj2048ELj1ELj1ELj4ELj16ENS_18Kernel_traits_baseILj2048ES2_S2_S2_S2_fjLj128EEEEELb0ELb1ELb0ELb0EEEvNS_9BwdParamsE,@function
        .size           _ZN10layer_norm13ln_bwd_kernelINS_13Kernel_traitsI13__nv_bfloat16S2_S2_S2_fjLj2048ELj1ELj1ELj4ELj16ENS_18Kernel_traits_baseILj2048ES2_S2_S2_S2_fjLj128EEEEELb0ELb1ELb0ELb0EEEvNS_9BwdParamsE,(.L_x_8682 - _ZN10layer_norm13ln_bwd_kernelINS_13Kernel_traitsI13__nv_bfloat16S2_S2_S2_fjLj2048ELj1ELj1ELj4ELj16ENS_18Kernel_traits_baseILj2048ES2_S2_S2_S2_fjLj128EEEEELb0ELb1ELb0ELb0EEEvNS_9BwdParamsE)
        .other          _ZN10layer_norm13ln_bwd_kernelINS_13Kernel_traitsI13__nv_bfloat16S2_S2_S2_fjLj2048ELj1ELj1ELj4ELj16ENS_18Kernel_traits_baseILj2048ES2_S2_S2_S2_fjLj128EEEEELb0ELb1ELb0ELb0EEEvNS_9BwdParamsE,@"STO_CUDA_ENTRY STV_DEFAULT"
_ZN10layer_norm13ln_bwd_kernelINS_13Kernel_traitsI13__nv_bfloat16S2_S2_S2_fjLj2048ELj1ELj1ELj4ELj16ENS_18Kernel_traits_baseILj2048ES2_S2_S2_S2_fjLj128EEEEELb0ELb1ELb0ELb0EEEvNS_9BwdParamsE:
.text._ZN10layer_norm13ln_bwd_kernelINS_13Kernel_traitsI13__nv_bfloat16S2_S2_S2_fjLj2048ELj1ELj1ELj4ELj16ENS_18Kernel_traits_baseILj2048ES2_S2_S2_S2_fjLj128EEEEELb0ELb1ELb0ELb0EEEvNS_9BwdParamsE:
        /* <DEDUP_REMOVED lines=24> */
[----:B------:R-:W2:Y:S08]  /*0180*/  @P3 LDC.64 R16, c[0x0][0x278] ;  /* 0x00009e00ff103b82 */ /* 0x000eb00000000a00 */
[----:B------:R-:W3:Y:S08]  /*0190*/  @P2 LDC.64 R18, c[0x0][0x260] ;  /* 0x00009800ff122b82 */ /* 0x000ef00000000a00 */
[----:B------:R-:W4:Y:S01]  /*01a0*/  @P2 LDC.64 R20, c[0x0][0x278] ;  /* 0x00009e00ff142b82 */ /* 0x000f220000000a00 */
[----:B0-----:R-:W-:-:S05]  /*01b0*/  @P3 IMAD.WIDE.U32 R2, R23, 0x10, R2 ;  /* 0x0000001017023825 */ /* 0x001fca00078e0002 */
[----:B------:R0:W5:Y:S01]  /*01c0*/  @P3 LDG.E.128 R24, desc[UR4][R2.64] ;  /* 0x0000000402183981 */ /* 0x000162000c1e1d00 */
[C---:B--2---:R-:W-:Y:S01]  /*01d0*/  @P3 IMAD.WIDE.U32 R16, R23.reuse, 0x10, R16 ;  /* 0x0000001017103825 */ /* 0x044fe200078e0010 */
[----:B------:R-:W-:-:S04]  /*01e0*/  @P3 LOP3.LUT R23, R23, 0x80, RZ, 0xfc, !PT ;  /* 0x0000008017173812 */ /* 0x000fc800078efcff */
[----:B------:R0:W5:Y:S01]  /*01f0*/  @P3 LDG.E.128 R8, desc[UR4][R16.64] ;  /* 0x0000000410083981 */ /* 0x000162000c1e1d00 */
[----:B---3--:R-:W-:-:S05]  /*0200*/  @P2 IMAD.WIDE.U32 R18, R23, 0x10, R18 ;  /* 0x0000001017122825 */ /* 0x008fca00078e0012 */
[----:B------:R0:W5:Y:S01]  /*0210*/  @P2 LDG.E.128 R12, desc[UR4][R18.64] ;  /* 0x00000004120c2981 */ /* 0x000162000c1e1d00 */
[----:B----4-:R-:W-:-:S05]  /*0220*/  @P2 IMAD.WIDE.U32 R20, R23, 0x10, R20 ;  /* 0x0000001017142825 */ /* 0x010fca00078e0014 */
        /* <DEDUP_REMOVED lines=26> */
[----:B------:R-:W-:Y:S01]  /*03d0*/  CS2R R78, SRZ ;  /* 0x00000000004e7805 */ /* 0x000fe2000001ff00 */
[----:B0-----:R-:W-:Y:S06]  /*03e0*/  @P0 BRA `(.L_x_186) ;  /* 0x0000002000a00947 */ /* 0x001fec0003800000 */
[----:B------:R-:W-:Y:S01]  /*03f0*/  ULDC.64 UR6, c[0x0][0x270] ;  /* 0x00009c0000067ab9 */ /* 0x000fe20000000a00 */
[C---:B-----5:R-:W-:Y:S01]  /*0400*/  @P3 PRMT R16, R24.reuse, 0x7632, R16 ;  /* 0x0000763218103816 */ /* 0x060fe20000000010 */
[----:B------:R-:W-:Y:S01]  /*0410*/  HFMA2.MMA R90, -RZ, RZ, 0, 5.9604644775390625e-08 ;  /* 0x00000001ff5a7435 */ /* 0x000fe200000001ff */
[----:B------:R-:W-:Y:S01]  /*0420*/  SHF.L.U32 R100, R24, 0x10, RZ ;  /* 0x0000001018647819 */ /* 0x000fe200000006ff */
[----:B------:R-:W-:Y:S01]  /*0430*/  IMAD.U32 R96, R12, 0x10000, RZ ;  /* 0x000100000c607824 */ /* 0x000fe200078e00ff */
[----:B------:R-:W-:Y:S01]  /*0440*/  @P3 PRMT R0, R25, 0x7632, R0 ;  /* 0x0000763219003816 */ /* 0x000fe20000000000 */
[----:B------:R-:W-:Y:S01]  /*0450*/  IMAD.U32 R21, R11, 0x10000, RZ ;  /* 0x000100000b157824 */ /* 0x000fe200078e00ff */
[----:B------:R-:W-:Y:S01]  /*0460*/  SHF.L.U32 R99, R25, 0x10, RZ ;  /* 0x0000001019637819 */ /* 0x000fe200000006ff */
[----:B------:R-:W-:Y:S01]  /*0470*/  IMAD.U32 R16, R16, 0x10000, RZ ;  /* 0x0001000010107824 */ /* 0x000fe200078e00ff */
[C---:B------:R-:W-:Y:S02]  /*0480*/  @P3 PRMT R2, R26.reuse, 0x7632, R2 ;  /* 0x000076321a023816 */ /* 0x040fe40000000002 */
[----:B------:R-:W-:-:S02]  /*0490*/  SHF.L.U32 R98, R26, 0x10, RZ ;  /* 0x000000101a627819 */ /* 0x000fc400000006ff */
[C---:B------:R-:W-:Y:S02]  /*04a0*/  @P3 PRMT R3, R27.reuse, 0x7632, R3 ;  /* 0x000076321b033816 */ /* 0x040fe40000000003 */
[----:B------:R-:W-:Y:S02]  /*04b0*/  SHF.L.U32 R97, R27, 0x10, RZ ;  /* 0x000000101b617819 */ /* 0x000fe400000006ff */
[----:B------:R-:W-:Y:S02]  /*04c0*/  @P2 PRMT R83, R15, 0x7632, R83 ;  /* 0x000076320f532816 */ /* 0x000fe40000000053 */
[----:B------:R-:W-:Y:S02]  /*04d0*/  @P2 PRMT R42, R6, 0x7632, R42 ;  /* 0x00007632062a2816 */ /* 0x000fe4000000002a */
[----:B------:R-:W-:Y:S02]  /*04e0*/  @P2 PRMT R80, R12, 0x7632, R80 ;  /* 0x000076320c502816 */ /* 0x000fe40000000050 */
[----:B------:R-:W-:-:S02]  /*04f0*/  @P2 PRMT R81, R13, 0x7632, R81 ;  /* 0x000076320d512816 */ /* 0x000fc40000000051 */
[----:B------:R-:W-:Y:S02]  /*0500*/  @P2 PRMT R82, R14, 0x7632, R82 ;  /* 0x000076320e522816 */ /* 0x000fe40000000052 */
[----:B------:R-:W-:Y:S02]  /*0510*/  @P3 PRMT R24, R8, 0x7632, R24 ;  /* 0x0000763208183816 */ /* 0x000fe40000000018 */
[----:B------:R-:W-:Y:S02]  /*0520*/  @P3 PRMT R25, R9, 0x7632, R25 ;  /* 0x0000763209193816 */ /* 0x000fe40000000019 */
[----:B------:R-:W-:Y:S02]  /*0530*/  @P3 PRMT R26, R10, 0x7632, R26 ;  /* 0x000076320a1a3816 */ /* 0x000fe4000000001a */
[----:B------:R-:W-:Y:S02]  /*0540*/  @P3 PRMT R27, R11, 0x7632, R27 ;  /* 0x000076320b1b3816 */ /* 0x000fe4000000001b */
[----:B------:R-:W-:-:S02]  /*0550*/  @P2 PRMT R40, R4, 0x7632, R40 ;  /* 0x0000763204282816 */ /* 0x000fc40000000028 */
[----:B------:R-:W-:Y:S02]  /*0560*/  @P2 PRMT R41, R5, 0x7632, R41 ;  /* 0x0000763205292816 */ /* 0x000fe40000000029 */
[----:B------:R-:W-:Y:S02]  /*0570*/  ISETP.NE.U32.AND P0, PT, RZ, UR6, PT ;  /* 0x00000006ff007c0c */ /* 0x000fe4000bf05070 */
[----:B------:R-:W-:Y:S02]  /*0580*/  @P2 PRMT R43, R7, 0x7632, R43 ;  /* 0x00007632072b2816 */ /* 0x000fe4000000002b */
[----:B------:R-:W-:Y:S02]  /*0590*/  SHF.L.U32 R95, R13, 0x10, RZ ;  /* 0x000000100d5f7819 */ /* 0x000fe400000006ff */
[----:B------:R-:W-:Y:S02]  /*05a0*/  SHF.L.U32 R94, R14, 0x10, RZ ;  /* 0x000000100e5e7819 */ /* 0x000fe400000006ff */
[----:B------:R-:W-:-:S02]  /*05b0*/  SHF.L.U32 R93, R15, 0x10, RZ ;  /* 0x000000100f5d7819 */ /* 0x000fc400000006ff */
[----:B------:R-:W-:Y:S02]  /*05c0*/  SHF.L.U32 R92, R8, 0x10, RZ ;  /* 0x00000010085c7819 */ /* 0x000fe400000006ff */
[----:B------:R-:W-:Y:S01]  /*05d0*/  SHF.L.U32 R23, R9, 0x10, RZ ;  /* 0x0000001009177819 */ /* 0x000fe200000006ff */
[----:B------:R-:W-:Y:S01]  /*05e0*/  IMAD.U32 R9, R83, 0x10000, RZ ;  /* 0x0001000053097824 */ /* 0x000fe200078e00ff */
[----:B------:R-:W-:Y:S02]  /*05f0*/  SHF.L.U32 R22, R10, 0x10, RZ ;  /* 0x000000100a167819 */ /* 0x000fe400000006ff */
[----:B------:R-:W-:Y:S02]  /*0600*/  SHF.L.U32 R20, R4, 0x10, RZ ;  /* 0x0000001004147819 */ /* 0x000fe400000006ff */
[----:B------:R-:W-:Y:S02]  /*0610*/  SHF.L.U32 R19, R5, 0x10, RZ ;  /* 0x0000001005137819 */ /* 0x000fe400000006ff */
[----:B------:R-:W-:-:S02]  /*0620*/  SHF.L.U32 R18, R6, 0x10, RZ ;  /* 0x0000001006127819 */ /* 0x000fc400000006ff */
[----:B------:R-:W-:Y:S02]  /*0630*/  SHF.L.U32 R17, R7, 0x10, RZ ;  /* 0x0000001007117819 */ /* 0x000fe400000006ff */
[----:B------:R-:W-:Y:S02]  /*0640*/  SHF.L.U32 R15, R0, 0x10, RZ ;  /* 0x00000010000f7819 */ /* 0x000fe400000006ff */
[----:B------:R-:W-:Y:S01]  /*0650*/  SHF.L.U32 R14, R2, 0x10, RZ ;  /* 0x00000010020e7819 */ /* 0x000fe200000006ff */
[----:B------:R-:W-:Y:S01]  /*0660*/  IMAD.U32 R2, R42, 0x10000, RZ ;  /* 0x000100002a027824 */ /* 0x000fe200078e00ff */
[----:B------:R-:W-:Y:S02]  /*0670*/  SHF.L.U32 R13, R3, 0x10, RZ ;  /* 0x00000010030d7819 */ /* 0x000fe400000006ff */
[----:B------:R-:W-:Y:S02]  /*0680*/  ISETP.NE.AND.EX P0, PT, RZ, UR7, PT, P0 ;  /* 0x00000007ff007c0c */ /* 0x000fe4000bf05300 */
[----:B------:R-:W-:-:S02]  /*0690*/  MOV R29, RZ ;  /* 0x000000ff001d7202 */ /* 0x000fc40000000f00 */
        /* <DEDUP_REMOVED lines=8> */
[----:B------:R-:W-:Y:S02]  /*0720*/  SHF.L.U32 R3, R41, 0x10, RZ ;  /* 0x0000001029037819 */ /* 0x000fe400000006ff */
[----:B------:R-:W-:-:S07]  /*0730*/  SHF.L.U32 R0, R43, 0x10, RZ ;  /* 0x000000102b007819 */ /* 0x000fce00000006ff */
.L_x_196:
        /* <DEDUP_REMOVED lines=12> */
[----:B------:R-:W-:Y:S01]  /*0800*/  IMAD R91, R101, R104, RZ ;  /* 0x00000068655b7224 */ /* 0x000fe200078e02ff */
[----:B------:R-:W-:-:S04]  /*0810*/  LOP3.LUT R103, R102, 0x7f, RZ, 0xc0, !PT ;  /* 0x0000007f66677812 */ /* 0x000fc800078ec0ff */
[----:B------:R-:W-:-:S04]  /*0820*/  SHF.R.S32.HI R122, RZ, 0x1f, R91 ;  /* 0x0000001fff7a7819 */ /* 0x000fc8000001145b */
[----:B------:R-:W-:Y:S01]  /*0830*/  LEA.HI R122, R122, R91, RZ, 0x3 ;  /* 0x0000005b7a7a7211 */ /* 0x000fe200078f18ff */
[----:B------:R-:W-:Y:S01]  /*0840*/  BSSY B0, `(.L_x_187) ;  /* 0x0000065000007945 */ /* 0x000fe20003800000 */
[----:B------:R-:W-:Y:S02]  /*0850*/  ISETP.NE.AND P5, PT, RZ, UR8, PT ;  /* 0x00000008ff007c0c */ /* 0x000fe4000bfa5270 */
[----:B------:R-:W-:Y:S02]  /*0860*/  LEA.HI.SX32 R105, R122, R103, 0x1d ;  /* 0x000000677a697211 */ /* 0x000fe400078feaff */
[----:B------:R-:W-:Y:S02]  /*0870*/  CS2R R144, SRZ ;  /* 0x0000000000907805 */ /* 0x000fe4000001ff00 */
[----:B------:R-:W-:Y:S02]  /*0880*/  LOP3.LUT P4, RZ, R90, 0xff, RZ, 0xc0, !PT ;  /* 0x000000ff5aff7812 */ /* 0x000fe4000788c0ff */
[----:B------:R-:W-:-:S02]  /*0890*/  SHF.R.U32.HI R143, RZ, 0x5, R102 ;  /* 0x00000005ff8f7819 */ /* 0x000fc40000011666 */
        /* <DEDUP_REMOVED lines=16> */
[----:B------:R-:W-:Y:S01]  /*09a0*/  IMAD.U32 R122, R87, 0x10000, RZ ;  /* 0x00010000577a7824 */ /* 0x000fe200078e00ff */
[----:B------:R-:W-:Y:S02]  /*09b0*/  SHF.L.U32 R118, R86, 0x10, RZ ;  /* 0x0000001056767819 */ /* 0x000fe400000006ff */
[----:B------:R-:W-:Y:S01]  /*09c0*/  PRMT R116, R85, 0x7632, R116 ;  /* 0x0000763255747816 */ /* 0x000fe20000000074 */
[----:B------:R-:W-:Y:S01]  /*09d0*/  FADD.FTZ R139, -R141, R110 ;  /* 0x0000006e8d8b7221 */ /* 0x000fe20000010100 */
[----:B------:R-:W-:Y:S01]  /*09e0*/  SHF.L.U32 R114, R85, 0x10, RZ ;  /* 0x0000001055727819 */ /* 0x000fe200000006ff */
[----:B------:R-:W-:Y:S01]  /*09f0*/  FADD.FTZ R111, -R141, R118 ;  /* 0x000000768d6f7221 */ /* 0x000fe20000010100 */
[----:B------:R-:W-:Y:S01]  /*0a00*/  PRMT R112, R84, 0x7632, R112 ;  /* 0x0000763254707816 */ /* 0x000fe20000000070 */
[C---:B-----5:R-:W-:Y:S01]  /*0a10*/  FMUL.FTZ R139, R106.reuse, R139 ;  /* 0x0000008b6a8b7220 */ /* 0x060fe20000410000 */
[----:B------:R-:W-:Y:S01]  /*0a20*/  PRMT R120, R87, 0x7632, R120 ;  /* 0x0000763257787816 */ /* 0x000fe20000000078 */
[----:B------:R-:W-:Y:S01]  /*0a30*/  FMUL.FTZ R111, R106, R111 ;  /* 0x0000006f6a6f7220 */ /* 0x000fe20000410000 */
[----:B------:R-:W-:Y:S01]  /*0a40*/  PRMT R117, R86, 0x7632, R117 ;  /* 0x0000763256757816 */ /* 0x000fe20000000075 */
[----:B0-----:R-:W-:-:S04]  /*0a50*/  FADD.FTZ R109, -R141, R114 ;  /* 0x000000728d6d7221 */ /* 0x001fc80000010100 */
[----:B------:R-:W-:Y:S01]  /*0a60*/  FMUL.FTZ R109, R106, R109 ;  /* 0x0000006d6a6d7220 */ /* 0x000fe20000410000 */
[C---:B---3--:R-:W-:Y:S02]  /*0a70*/  SHF.L.U32 R85, R88.reuse, 0x10, RZ ;  /* 0x0000001058557819 */ /* 0x048fe400000006ff */
[----:B------:R-:W-:Y:S02]  /*0a80*/  PRMT R84, R88, 0x7632, R84 ;  /* 0x0000763258547816 */ /* 0x000fe40000000054 */
[----:B------:R-:W-:Y:S01]  /*0a90*/  SHF.L.U32 R113, R90, 0x10, RZ ;  /* 0x000000105a717819 */ /* 0x000fe200000006ff */
[----:B------:R-:W-:Y:S01]  /*0aa0*/  FADD.FTZ R48, R48, R85 ;  /* 0x0000005530307221 */ /* 0x000fe20000010000 */
[----:B------:R-:W-:Y:S01]  /*0ab0*/  SHF.L.U32 R115, R84, 0x10, RZ ;  /* 0x0000001054737819 */ /* 0x000fe200000006ff */
[-C--:B------:R-:W-:Y:S01]  /*0ac0*/  FFMA.FTZ R28, R139, R85.reuse, R28 ;  /* 0x000000558b1c7223 */ /* 0x080fe2000001001c */
        /* <DEDUP_REMOVED lines=8> */
[----:B------:R-:W-:Y:S01]  /*0b50*/  PRMT R87, R90, 0x7632, R87 ;  /* 0x000076325a577816 */ /* 0x000fe20000000057 */
[----:B------:R-:W-:Y:S01]  /*0b60*/  FADD.FTZ R49, R49, R115 ;  /* 0x0000007331317221 */ /* 0x000fe20000010000 */
[----:B------:R-:W-:Y:S01]  /*0b70*/  SHF.L.U32 R84, R116, 0x10, RZ ;  /* 0x0000001074547819 */ /* 0x000fe200000006ff */
[----:B------:R-:W-:Y:S01]  /*0b80*/  FMUL.FTZ R116, R106, R85 ;  /* 0x000000556a747220 */ /* 0x000fe20000410000 */
[----:B------:R-:W-:Y:S01]  /*0b90*/  PRMT R88, R91, 0x7632, R88 ;  /* 0x000076325b587816 */ /* 0x000fe20000000058 */
[----:B------:R-:W-:Y:S01]  /*0ba0*/  IMAD.U32 R119, R87, 0x10000, RZ ;  /* 0x0001000057777824 */ /* 0x000fe200078e00ff */
[----:B------:R-:W-:Y:S01]  /*0bb0*/  PRMT R86, R89, 0x7632, R86 ;  /* 0x0000763259567816 */ /* 0x000fe20000000056 */
[-C--:B------:R-:W-:Y:S01]  /*0bc0*/  FFMA.FTZ R29, R116, R115.reuse, R29 ;  /* 0x00000073741d7223 */ /* 0x080fe2000001001d */
[----:B------:R-:W-:Y:S01]  /*0bd0*/  FADD.FTZ R87, -R141, R84 ;  /* 0x000000548d577221 */ /* 0x000fe20000010100 */
[----:B------:R-:W-:Y:S01]  /*0be0*/  SHF.L.U32 R89, R89, 0x10, RZ ;  /* 0x0000001059597819 */ /* 0x000fe200000006ff */
[----:B------:R-:W-:Y:S01]  /*0bf0*/  FMUL.FTZ R115, R16, R115 ;  /* 0x0000007310737220 */ /* 0x000fe20000410000 */
[----:B------:R-:W-:Y:S01]  /*0c00*/  FADD.FTZ R84, RZ, R108 ;  /* 0x0000006cff547221 */ /* 0x000fe20000010000 */
[----:B------:R-:W-:Y:S01]  /*0c10*/  FFMA.FTZ R85, R139, R108, RZ ;  /* 0x0000006c8b557223 */ /* 0x000fe200000100ff */
[----:B------:R-:W-:Y:S01]  /*0c20*/  SHF.L.U32 R122, R88, 0x10, RZ ;  /* 0x00000010587a7819 */ /* 0x000fe200000006ff */
[----:B------:R-:W-:Y:S01]  /*0c30*/  FMUL.FTZ R118, R106, R87 ;  /* 0x000000576a767220 */ /* 0x000fe20000410000 */
[----:B------:R-:W-:Y:S01]  /*0c40*/  SHF.L.U32 R86, R86, 0x10, RZ ;  /* 0x0000001056567819 */ /* 0x000fe200000006ff */
[----:B------:R-:W-:Y:S01]  /*0c50*/  FADD.FTZ R87, R84, R115 ;  /* 0x0000007354577221 */ /* 0x000fe20000010000 */
[----:B------:R-:W-:Y:S01]  /*0c60*/  SHF.L.U32 R88, R117, 0x10, RZ ;  /* 0x0000001075587819 */ /* 0x000fe200000006ff */
[----:B------:R-:W-:Y:S01]  /*0c70*/  FMUL.FTZ R110, R99, R89 ;  /* 0x00000059636e7220 */ /* 0x000fe20000410000 */
[----:B------:R-:W-:Y:S01]  /*0c80*/  FFMA.FTZ R84, R116, R115, R85 ;  /* 0x0000007374547223 */ /* 0x000fe20000010055 */
[----:B------:R-:W-:Y:S01]  /*0c90*/  FADD.FTZ R50, R50, R89 ;  /* 0x0000005932327221 */ /* 0x000fe20000010000 */
[----:B------:R-:W-:Y:S01]  /*0ca0*/  FFMA.FTZ R30, R109, R89, R30 ;  /* 0x000000596d1e7223 */ /* 0x000fe2000001001e */
[----:B------:R-:W-:Y:S01]  /*0cb0*/  FADD.FTZ R51, R51, R86 ;  /* 0x0000005633337221 */ /* 0x000fe20000010000 */
[----:B------:R-:W-:Y:S01]  /*0cc0*/  FADD.FTZ R89, -R141, R88 ;  /* 0x000000588d597221 */ /* 0x000fe20000010100 */
[-C--:B------:R-:W-:Y:S01]  /*0cd0*/  FFMA.FTZ R31, R118, R86.reuse, R31 ;  /* 0x00000056761f7223 */ /* 0x080fe2000001001f */
        /* <DEDUP_REMOVED lines=27> */
.L_x_188:
[----:B------:R-:W-:Y:S05]  /*0e90*/  BSYNC B0 ;  /* 0x0000000000007941 */ /* 0x000fea0003800000 */
.L_x_187:
        /* <DEDUP_REMOVED lines=13> */
[C---:B--2---:R-:W-:Y:S01]  /*0f70*/  PRMT R107, R84.reuse, 0x7632, R107 ;  /* 0x00007632546b7816 */ /* 0x044fe2000000006b */
[----:B------:R-:W-:Y:S01]  /*0f80*/  IMAD.U32 R126, R84, 0x10000, RZ ;  /* 0x00010000547e7824 */ /* 0x000fe200078e00ff */
[----:B------:R-:W-:Y:S02]  /*0f90*/  PRMT R125, R85, 0x7632, R125 ;  /* 0x00007632557d7816 */ /* 0x000fe4000000007d */
[----:B------:R-:W-:Y:S02]  /*0fa0*/  SHF.L.U32 R84, R107, 0x10, RZ ;  /* 0x000000106b547819 */ /* 0x000fe400000006ff */
[C---:B------:R-:W-:Y:S02]  /*0fb0*/  PRMT R129, R86.reuse, 0x7632, R129 ;  /* 0x0000763256817816 */ /* 0x040fe40000000081 */
[----:B------:R-:W-:Y:S01]  /*0fc0*/  PRMT R131, R87, 0x7632, R131 ;  /* 0x0000763257837816 */ /* 0x000fe20000000083 */
[----:B0-----:R-:W-:Y:S01]  /*0fd0*/  FADD.FTZ R123, -R141, R84 ;  /* 0x000000548d7b7221 */ /* 0x001fe20000010100 */
[----:B------:R-:W-:-:S02]  /*0fe0*/  SHF.L.U32 R130, R86, 0x10, RZ ;  /* 0x0000001056827819 */ /* 0x000fc400000006ff */
[----:B------:R-:W-:Y:S01]  /*0ff0*/  SHF.L.U32 R128, R85, 0x10, RZ ;  /* 0x0000001055807819 */ /* 0x000fe200000006ff */
[----:B------:R-:W-:Y:S01]  /*1000*/  FADD.FTZ R85, -R141, R126 ;  /* 0x0000007e8d557221 */ /* 0x000fe20000010100 */
[----:B------:R-:W-:Y:S01]  /*1010*/  SHF.L.U32 R132, R87, 0x10, RZ ;  /* 0x0000001057847819 */ /* 0x000fe200000006ff */
[----:B------:R-:W-:Y:S01]  /*1020*/  IMAD.U32 R126, R131, 0x10000, RZ ;  /* 0x00010000837e7824 */ /* 0x000fe200078e00ff */
[----:B------:R-:W-:Y:S01]  /*1030*/  SHF.L.U32 R86, R125, 0x10, RZ ;  /* 0x000000107d567819 */ /* 0x000fe200000006ff */
[----:B------:R-:W-:Y:S01]  /*1040*/  FADD.FTZ R127, -R141, R128 ;  /* 0x000000808d7f7221 */ /* 0x000fe20000010100 */
[----:B------:R-:W-:Y:S01]  /*1050*/  SHF.L.U32 R122, R129, 0x10, RZ ;  /* 0x00000010817a7819 */ /* 0x000fe200000006ff */
[C---:B------:R-:W-:Y:S01]  /*1060*/  FADD.FTZ R133, -R141.reuse, R130 ;  /* 0x000000828d857221 */ /* 0x040fe20000010100 */
[C---:B---3--:R-:W-:Y:S01]  /*1070*/  PRMT R84, R88.reuse, 0x7632, R84 ;  /* 0x0000763258547816 */ /* 0x048fe20000000054 */
[C---:B------:R-:W-:Y:S01]  /*1080*/  FADD.FTZ R147, -R141.reuse, R132 ;  /* 0x000000848d937221 */ /* 0x040fe20000010100 */
[----:B------:R-:W-:Y:S01]  /*1090*/  SHF.L.U32 R87, R88, 0x10, RZ ;  /* 0x0000001058577819 */ /* 0x000fe200000006ff */
[C---:B------:R-:W-:Y:S01]  /*10a0*/  FADD.FTZ R131, -R141.reuse, R86 ;  /* 0x000000568d837221 */ /* 0x040fe20000010100 */
[C---:B------:R-:W-:Y:S01]  /*10b0*/  FADD.FTZ R137, -R141.reuse, R122 ;  /* 0x0000007a8d897221 */ /* 0x040fe20000010100 */
[----:B------:R-:W-:Y:S01]  /*10c0*/  SHF.L.U32 R129, R84, 0x10, RZ ;  /* 0x0000001054817819 */ /* 0x000fe200000006ff */
[----:B------:R-:W-:Y:S01]  /*10d0*/  FADD.FTZ R141, -R141, R126 ;  /* 0x0000007e8d8d7221 */ /* 0x000fe20000010100 */
[----:B-----5:R-:W-:Y:S01]  /*10e0*/  FMUL.FTZ R132, R106, R123 ;  /* 0x0000007b6a847220 */ /* 0x020fe20000410000 */
[----:B------:R-:W-:Y:S01]  /*10f0*/  FMUL.FTZ R126, R96, R87 ;  /* 0x00000057607e7220 */ /* 0x000fe20000410000 */
[----:B------:R-:W-:Y:S01]  /*1100*/  FMUL.FTZ R107, R106, R85 ;  /* 0x000000556a6b7220 */ /* 0x000fe20000410000 */
[----:B------:R-:W-:Y:S01]  /*1110*/  PRMT R86, R89, 0x7632, R86 ;  /* 0x0000763259567816 */ /* 0x000fe20000000056 */
[----:B------:R-:W-:Y:S01]  /*1120*/  FADD.FTZ R37, R37, R129 ;  /* 0x0000008125257221 */ /* 0x000fe20000010000 */
[-C--:B------:R-:W-:Y:S01]  /*1130*/  FFMA.FTZ R57, R132, R129.reuse, R57 ;  /* 0x0000008184397223 */ /* 0x080fe20000010039 */
[----:B------:R-:W-:Y:S01]  /*1140*/  SHF.L.U32 R89, R89, 0x10, RZ ;  /* 0x0000001059597819 */ /* 0x000fe200000006ff */
[----:B------:R-:W-:Y:S01]  /*1150*/  FADD.FTZ R84, R145, R126 ;  /* 0x0000007e91547221 */ /* 0x000fe20000010000 */
[----:B------:R-:W-:Y:S01]  /*1160*/  FMUL.FTZ R129, R12, R129 ;  /* 0x000000810c817220 */ /* 0x000fe20000410000 */
[C---:B------:R-:W-:Y:S01]  /*1170*/  FFMA.FTZ R85, R107.reuse, R126, R144 ;  /* 0x0000007e6b557223 */ /* 0x040fe20000010090 */
[----:B------:R-:W-:Y:S01]  /*1180*/  FADD.FTZ R36, R36, R87 ;  /* 0x0000005724247221 */ /* 0x000fe20000010000 */
[----:B------:R-:W-:Y:S01]  /*1190*/  FFMA.FTZ R56, R107, R87, R56 ;  /* 0x000000576b387223 */ /* 0x000fe20000010038 */
[----:B------:R-:W-:Y:S01]  /*11a0*/  SHF.L.U32 R86, R86, 0x10, RZ ;  /* 0x0000001056567819 */ /* 0x000fe200000006ff */
[----:B------:R-:W-:Y:S01]  /*11b0*/  FMUL.FTZ R134, R106, R131 ;  /* 0x000000836a867220 */ /* 0x000fe20000410000 */
[----:B------:R-:W-:Y:S01]  /*11c0*/  FADD.FTZ R87, R84, R129 ;  /* 0x0000008154577221 */ /* 0x000fe20000010000 */
[----:B------:R-:W-:Y:S01]  /*11d0*/  FMUL.FTZ R125, R106, R127 ;  /* 0x0000007f6a7d7220 */ /* 0x000fe20000410000 */
[----:B------:R-:W-:Y:S01]  /*11e0*/  FMUL.FTZ R128, R95, R89 ;  /* 0x000000595f807220 */ /* 0x000fe20000410000 */
        /* <DEDUP_REMOVED lines=9> */
[----:B------:R-:W-:-:S02]  /*1280*/  IMAD.U32 R88, R88, 0x10000, RZ ;  /* 0x0001000058587824 */ /* 0x000fc400078e00ff */
[----:B------:R-:W-:Y:S01]  /*1290*/  FMUL.FTZ R130, R94, R135 ;  /* 0x000000875e827220 */ /* 0x000fe20000410000 */
[----:B------:R-:W-:Y:S01]  /*12a0*/  FADD.FTZ R87, R86, R131 ;  /* 0x0000008356577221 */ /* 0x000fe20000010000 */
[----:B------:R-:W-:Y:S01]  /*12b0*/  FFMA.FTZ R84, R134, R131, R85 ;  /* 0x0000008386547223 */ /* 0x000fe20000010055 */
[C---:B------:R-:W-:Y:S01]  /*12c0*/  PRMT R90, R91.reuse, 0x7632, R90 ;  /* 0x000076325b5a7816 */ /* 0x040fe2000000005a */
[----:B------:R-:W-:Y:S01]  /*12d0*/  FADD.FTZ R44, R44, R135 ;  /* 0x000000872c2c7221 */ /* 0x000fe20000010000 */
[----:B------:R-:W-:Y:S01]  /*12e0*/  SHF.L.U32 R91, R91, 0x10, RZ ;  /* 0x000000105b5b7819 */ /* 0x000fe200000006ff */
[----:B------:R-:W-:Y:S01]  /*12f0*/  FFMA.FTZ R60, R127, R135, R60 ;  /* 0x000000877f3c7223 */ /* 0x000fe2000001003c */
[----:B------:R-:W-:Y:S01]  /*1300*/  FMUL.FTZ R136, R106, R137 ;  /* 0x000000896a887220 */ /* 0x000fe20000410000 */
[----:B------:R-:W-:Y:S01]  /*1310*/  FMUL.FTZ R135, R10, R88 ;  /* 0x000000580a877220 */ /* 0x000fe20000410000 */
[----:B------:R-:W-:Y:S01]  /*1320*/  FADD.FTZ R86, R87, R130 ;  /* 0x0000008257567221 */ /* 0x000fe20000010000 */
        /* <DEDUP_REMOVED lines=13> */
[----:B------:R-:W-:Y:S01]  /*1400*/  FADD.FTZ R45, R45, R88 ;  /* 0x000000582d2d7221 */ /* 0x000fe20000010000 */
[----:B------:R-:W-:Y:S01]  /*1410*/  FFMA.FTZ R61, R136, R88, R61 ;  /* 0x00000058883d7223 */ /* 0x000fe2000001003d */
[----:B------:R-:W-:Y:S01]  /*1420*/  FFMA.FTZ R62, R133, R91, R62 ;  /* 0x0000005b853e7223 */ /* 0x000fe2000001003e */
[----:B------:R-:W-:Y:S01]  /*1430*/  FADD.FTZ R47, R47, R90 ;  /* 0x0000005a2f2f7221 */ /* 0x000fe20000010000 */
[----:B------:R-:W-:Y:S01]  /*1440*/  FFMA.FTZ R63, R140, R90, R63 ;  /* 0x0000005a8c3f7223 */ /* 0x000fe2000001003f */
[----:B------:R-:W-:Y:S01]  /*1450*/  FADD.FTZ R145, R86, R137 ;  /* 0x0000008956917221 */ /* 0x000fe20000010000 */
[----:B------:R-:W-:-:S07]  /*1460*/  FFMA.FTZ R144, R140, R137, R84 ;  /* 0x000000898c907223 */ /* 0x000fce0000010054 */
.L_x_190:
[----:B------:R-:W-:Y:S05]  /*1470*/  BSYNC B0 ;  /* 0x0000000000007941 */ /* 0x000fea0003800000 */
.L_x_189:
        /* <DEDUP_REMOVED lines=25> */
.L_x_209:
[----:B------:R-:W3:Y:S01]  /*1610*/  S2R R88, SR_CgaCtaId ;  /* 0x0000000000587919 */ /* 0x000ee20000008800 */
[----:B------:R-:W-:Y:S01]  /*1620*/  MOV R85, 0x400 ;  /* 0x0000040000557802 */ /* 0x000fe20000000f00 */
[----:B-1----:R-:W-:Y:S01]  /*1630*/  FADD.FTZ R122, R91, R122 ;  /* 0x0000007a5b7a7221 */ /* 0x002fe20000010000 */
[----:B------:R-:W-:Y:S01]  /*1640*/  @!P1 LOP3.LUT R143, R143, 0x3, RZ, 0xc0, !PT ;  /* 0x000000038f8f9812 */ /* 0x000fe200078ec0ff */
[----:B0-2---:R-:W-:Y:S01]  /*1650*/  FADD.FTZ R123, R123, R86 ;  /* 0x000000567b7b7221 */ /* 0x005fe20000010000 */
[----:B------:R-:W-:Y:S05]  /*1660*/  WARPSYNC.ALL ;  /* 0x0000000000007948 */ /* 0x000fea0003800000 */
[----:B------:R-:W-:Y:S01]  /*1670*/  @!P1 IADD3 R143, R84, R143, RZ ;  /* 0x0000008f548f9210 */ /* 0x000fe20007ffe0ff */
[----:B------:R-:W-:Y:S01]  /*1680*/  BSSY B0, `(.L_x_192) ;  /* 0x0000086000007945 */ /* 0x000fe20003800000 */
[----:B---3--:R-:W-:-:S04]  /*1690*/  LEA R85, R88, R85, 0x18 ;  /* 0x0000005558557211 */ /* 0x008fc800078ec0ff */
[----:B------:R-:W-:Y:S01]  /*16a0*/  @!P1 LEA R143, R143, R85, 0x3 ;  /* 0x000000558f8f9211 */ /* 0x000fe200078e18ff */
[----:B------:R-:W-:-:S04]  /*16b0*/  IMAD R142, R84, 0x8, R85 ;  /* 0x00000008548e7824 */ /* 0x000fc800078e0255 */
[----:B------:R-:W-:Y:S01]  /*16c0*/  @!P1 STS.64 [R143+0x2000], R122 ;  /* 0x0020007a8f009388 */ /* 0x000fe20000000a00 */
[----:B------:R-:W-:Y:S06]  /*16d0*/  BAR.SYNC.DEFER_BLOCKING 0x0 ;  /* 0x0000000000007b1d */ /* 0x000fec0000010000 */
        /* <DEDUP_REMOVED lines=14> */
[----:B------:R-:W0:Y:S02]  /*17c0*/  LDC.64 R84, c[0x0][0x220] ;  /* 0x00008800ff547b82 */ /* 0x000e240000000a00 */
[----:B0-----:R-:W-:-:S06]  /*17d0*/  IMAD.WIDE.U32 R84, R105, 0x10, R84 ;  /* 0x0000001069547825 */ /* 0x001fcc00078e0054 */
[----:B------:R-:W2:Y:S01]  /*17e0*/  LDG.E.128 R84, desc[UR4][R84.64] ;  /* 0x0000000454547981 */ /* 0x000ea2000c1e1d00 */
[----:B------:R-:W-:Y:S01]  /*17f0*/  ISETP.NE.U32.AND P1, PT, RZ, UR10, PT ;  /* 0x0000000aff007c0c */ /* 0x000fe2000bf25070 */
[-CC-:B------:R-:W-:Y:S01]  /*1800*/  FFMA.FTZ R89, R139, R144.reuse, R145.reuse ;  /* 0x000000908b597223 */ /* 0x180fe20000010091 */
[-CC-:B------:R-:W-:Y:S01]  /*1810*/  FFMA.FTZ R123, R111, R144.reuse, R145.reuse ;  /* 0x000000906f7b7223 */ /* 0x180fe20000010091 */
[-C--:B------:R-:W-:Y:S01]  /*1820*/  FFMA.FTZ R91, R109, R144.reuse, R145 ;  /* 0x000000906d5b7223 */ /* 0x080fe20000010091 */
[----:B------:R-:W-:Y:S01]  /*1830*/  ISETP.NE.AND.EX P5, PT, RZ, UR11, PT, P1 ;  /* 0x0000000bff007c0c */ /* 0x000fe2000bfa5310 */
[----:B------:R-:W-:Y:S01]  /*1840*/  FADD.FTZ R89, R108, -R89 ;  /* 0x800000596c597221 */ /* 0x000fe20000010000 */
[----:B------:R-:W-:Y:S01]  /*1850*/  FADD.FTZ R123, R112, -R123 ;  /* 0x8000007b707b7221 */ /* 0x000fe20000010000 */
[----:B------:R-:W-:Y:S01]  /*1860*/  FADD.FTZ R91, R110, -R91 ;  /* 0x8000005b6e5b7221 */ /* 0x000fe20000010000 */
[-CC-:B------:R-:W-:Y:S01]  /*1870*/  FFMA.FTZ R122, R120, R144.reuse, R145.reuse ;  /* 0x00000090787a7223 */ /* 0x180fe20000010091 */
[C---:B------:R-:W-:Y:S01]  /*1880*/  FMUL.FTZ R88, R106.reuse, R89 ;  /* 0x000000596a587220 */ /* 0x040fe20000410000 */
[C---:B------:R-:W-:Y:S01]  /*1890*/  FMUL.FTZ R90, R106.reuse, R123 ;  /* 0x0000007b6a5a7220 */ /* 0x040fe20000410000 */
[----:B------:R-:W-:Y:S01]  /*18a0*/  FMUL.FTZ R148, R106, R91 ;  /* 0x0000005b6a947220 */ /* 0x000fe20000410000 */
[----:B------:R-:W-:Y:S01]  /*18b0*/  ISETP.NE.U32.AND P1, PT, RZ, UR14, PT ;  /* 0x0000000eff007c0c */ /* 0x000fe2000bf25070 */
[----:B------:R-:W-:-:S03]  /*18c0*/  FFMA.FTZ R142, R124, R144, R145 ;  /* 0x000000907c8e7223 */ /* 0x000fc60000010091 */
[----:B------:R-:W-:Y:S01]  /*18d0*/  ISETP.NE.AND.EX P1, PT, RZ, UR15, PT, P1 ;  /* 0x0000000fff007c0c */ /* 0x000fe2000bf25310 */
[----:B------:R-:W-:Y:S01]  /*18e0*/  FADD.FTZ R147, R121, -R142 ;  /* 0x8000008e79937221 */ /* 0x000fe20000010000 */
[----:B------:R-:W-:Y:S02]  /*18f0*/  @P5 SHF.L.U32 R89, R80, 0x10, RZ ;  /* 0x0000001050595819 */ /* 0x000fe400000006ff */
[----:B------:R-:W-:Y:S01]  /*1900*/  @P5 SHF.L.U32 R123, R81, 0x10, RZ ;  /* 0x00000010517b5819 */ /* 0x000fe200000006ff */
[----:B------:R-:W-:Y:S01]  /*1910*/  FMUL.FTZ R150, R106, R147 ;  /* 0x000000936a967220 */ /* 0x000fe20000410000 */
[----:B------:R-:W-:Y:S01]  /*1920*/  @P5 PRMT R91, R82, 0x7632, R91 ;  /* 0x00007632525b5816 */ /* 0x000fe2000000005b */
[----:B------:R-:W-:Y:S01]  /*1930*/  @P5 FADD.FTZ R88, R88, R89 ;  /* 0x0000005958585221 */ /* 0x000fe20000010000 */
[----:B------:R-:W-:Y:S01]  /*1940*/  FADD.FTZ R89, R119, -R122 ;  /* 0x8000007a77597221 */ /* 0x000fe20000010000 */
[----:B------:R-:W-:Y:S01]  /*1950*/  @P5 FADD.FTZ R148, R148, R123 ;  /* 0x0000007b94945221 */ /* 0x000fe20000010000 */
[----:B------:R-:W-:Y:S01]  /*1960*/  @P5 SHF.L.U32 R123, R91, 0x10, RZ ;  /* 0x000000105b7b5819 */ /* 0x000fe200000006ff */
[-C--:B------:R-:W-:Y:S01]  /*1970*/  FFMA.FTZ R122, R116, R144.reuse, R145 ;  /* 0x00000090747a7223 */ /* 0x080fe20000010091 */
[----:B------:R-:W-:Y:S01]  /*1980*/  FMUL.FTZ R154, R106, R89 ;  /* 0x000000596a9a7220 */ /* 0x000fe20000410000 */
[----:B------:R-:W-:Y:S01]  /*1990*/  @P5 SHF.L.U32 R143, R82, 0x10, RZ ;  /* 0x00000010528f5819 */ /* 0x000fe200000006ff */
[----:B------:R-:W-:Y:S01]  /*19a0*/  FMUL.FTZ R149, R148, R141 ;  /* 0x0000008d94957220 */ /* 0x000fe20000410000 */
[----:B------:R-:W-:Y:S01]  /*19b0*/  FADD.FTZ R89, R115, -R122 ;  /* 0x8000007a73597221 */ /* 0x000fe20000010000 */
[----:B------:R-:W-:Y:S01]  /*19c0*/  @P5 FADD.FTZ R154, R154, R123 ;  /* 0x0000007b9a9a5221 */ /* 0x000fe20000010000 */
[-CC-:B------:R-:W-:Y:S01]  /*19d0*/  FFMA.FTZ R123, R113, R144.reuse, R145.reuse ;  /* 0x00000090717b7223 */ /* 0x180fe20000010091 */
[----:B------:R-:W-:Y:S01]  /*19e0*/  FFMA.FTZ R122, R118, R144, R145 ;  /* 0x00000090767a7223 */ /* 0x000fe20000010091 */
[----:B------:R-:W-:Y:S01]  /*19f0*/  FMUL.FTZ R146, R106, R89 ;  /* 0x000000596a927220 */ /* 0x000fe20000410000 */
[----:B------:R-:W-:Y:S01]  /*1a00*/  @P5 PRMT R91, R80, 0x7632, R91 ;  /* 0x00007632505b5816 */ /* 0x000fe2000000005b */
[----:B------:R-:W-:Y:S01]  /*1a10*/  FADD.FTZ R123, R114, -R123 ;  /* 0x8000007b727b7221 */ /* 0x000fe20000010000 */
[--C-:B------:R-:W-:Y:S01]  /*1a20*/  FADD.FTZ R89, R117, -R122.reuse ;  /* 0x8000007a75597221 */ /* 0x100fe20000010000 */
[C---:B------:R-:W-:Y:S01]  /*1a30*/  @P5 PRMT R122, R83.reuse, 0x7632, R122 ;  /* 0x00007632537a5816 */ /* 0x040fe2000000007a */
[----:B------:R-:W-:Y:S01]  /*1a40*/  @P5 FADD.FTZ R90, R90, R143 ;  /* 0x0000008f5a5a5221 */ /* 0x000fe20000010000 */
[C---:B------:R-:W-:Y:S01]  /*1a50*/  FMUL.FTZ R152, R106.reuse, R123 ;  /* 0x0000007b6a987220 */ /* 0x040fe20000410000 */
[----:B------:R-:W-:Y:S01]  /*1a60*/  @P5 SHF.L.U32 R123, R83, 0x10, RZ ;  /* 0x00000010537b5819 */ /* 0x000fe200000006ff */
[----:B------:R-:W-:Y:S01]  /*1a70*/  FMUL.FTZ R156, R106, R89 ;  /* 0x000000596a9c7220 */ /* 0x000fe20000410000 */
[----:B------:R-:W-:Y:S01]  /*1a80*/  @P5 SHF.L.U32 R89, R122, 0x10, RZ ;  /* 0x000000107a595819 */ /* 0x000fe200000006ff */
[----:B------:R-:W0:Y:S01]  /*1a90*/  @P1 LDC.64 R142, c[0x0][0x308] ;  /* 0x0000c200ff8e1b82 */ /* 0x000e220000000a00 */
[----:B------:R-:W-:Y:S01]  /*1aa0*/  @P5 SHF.L.U32 R91, R91, 0x10, RZ ;  /* 0x000000105b5b5819 */ /* 0x000fe200000006ff */
[----:B------:R-:W-:Y:S01]  /*1ab0*/  @P5 FADD.FTZ R152, R152, R123 ;  /* 0x0000007b98985221 */ /* 0x000fe20000010000 */
[----:B------:R-:W-:Y:S01]  /*1ac0*/  @P1 F2FP.BF16.F32.PACK_AB R122, RZ, R90 ;  /* 0x0000005aff7a123e */ /* 0x000fe200000010ff */
[----:B------:R-:W-:Y:S01]  /*1ad0*/  @P5 FADD.FTZ R150, R150, R89 ;  /* 0x0000005996965221 */ /* 0x000fe20000010000 */
[----:B------:R-:W-:Y:S01]  /*1ae0*/  @P1 F2FP.BF16.F32.PACK_AB R89, RZ, R88 ;  /* 0x00000058ff59123e */ /* 0x000fe200000010ff */
[--C-:B------:R-:W-:Y:S01]  /*1af0*/  @P5 FADD.FTZ R146, R146, R91.reuse ;  /* 0x0000005b92925221 */ /* 0x100fe20000010000 */
[----:B------:R-:W-:Y:S01]  /*1b00*/  @P1 F2FP.BF16.F32.PACK_AB R123, RZ, R152 ;  /* 0x00000098ff7b123e */ /* 0x000fe200000010ff */
[-C--:B------:R-:W-:Y:S01]  /*1b10*/  FMUL.FTZ R147, R90, R141.reuse ;  /* 0x0000008d5a937220 */ /* 0x080fe20000410000 */
[----:B------:R-:W-:Y:S01]  /*1b20*/  @P5 PRMT R91, R81, 0x7632, R91 ;  /* 0x00007632515b5816 */ /* 0x000fe2000000005b */
[----:B------:R-:W-:Y:S01]  /*1b30*/  FMUL.FTZ R151, R88, R141 ;  /* 0x0000008d58977220 */ /* 0x000fe20000410000 */
[----:B------:R-:W-:Y:S01]  /*1b40*/  @P1 PRMT R42, R122, 0x7610, R42 ;  /* 0x000076107a2a1816 */ /* 0x000fe2000000002a */
[----:B------:R-:W-:Y:S01]  /*1b50*/  FMUL.FTZ R90, R22, R147 ;  /* 0x00000093165a7220 */ /* 0x000fe20000410000 */
[----:B------:R-:W-:Y:S01]  /*1b60*/  @P1 PRMT R43, R123, 0x7610, R43 ;  /* 0x000076107b2b1816 */ /* 0x000fe2000000002b */
[----:B------:R-:W-:Y:S01]  /*1b70*/  @P5 IMAD.U32 R91, R91, 0x10000, RZ ;  /* 0x000100005b5b5824 */ /* 0x000fe200078e00ff */
[----:B------:R-:W-:Y:S01]  /*1b80*/  @P1 F2FP.BF16.F32.PACK_AB R122, RZ, R154 ;  /* 0x0000009aff7a123e */ /* 0x000fe200000010ff */
[-C--:B------:R-:W-:Y:S01]  /*1b90*/  FMUL.FTZ R154, R154, R141.reuse ;  /* 0x0000008d9a9a7220 */ /* 0x080fe20000410000 */
[----:B------:R-:W-:Y:S01]  /*1ba0*/  @P1 F2FP.BF16.F32.PACK_AB R123, RZ, R150 ;  /* 0x00000096ff7b123e */ /* 0x000fe200000010ff */
[----:B------:R-:W-:Y:S01]  /*1bb0*/  @P5 FADD.FTZ R156, R156, R91 ;  /* 0x0000005b9c9c5221 */ /* 0x000fe20000010000 */
[----:B------:R-:W-:Y:S01]  /*1bc0*/  @P1 PRMT R42, R42, 0x5410, R122 ;  /* 0x000054102a2a1816 */ /* 0x000fe2000000007a */
[-C--:B------:R-:W-:Y:S01]  /*1bd0*/  FMUL.FTZ R152, R152, R141.reuse ;  /* 0x0000008d98987220 */ /* 0x080fe20000410000 */
[----:B------:R-:W-:Y:S01]  /*1be0*/  @P1 PRMT R43, R43, 0x5410, R123 ;  /* 0x000054102b2b1816 */ /* 0x000fe2000000007b */
[----:B------:R-:W-:Y:S01]  /*1bf0*/  FMUL.FTZ R150, R150, R141 ;  /* 0x0000008d96967220 */ /* 0x000fe20000410000 */
[----:B------:R-:W1:Y:S01]  /*1c00*/  LDC.64 R122, c[0x0][0x2f8] ;  /* 0x0000be00ff7a7b82 */ /* 0x000e620000000a00 */
[----:B------:R-:W-:Y:S01]  /*1c10*/  @P1 F2FP.BF16.F32.PACK_AB R91, RZ, R148 ;  /* 0x00000094ff5b123e */ /* 0x000fe200000010ff */
[----:B0-----:R-:W-:Y:S01]  /*1c20*/  @P1 IMAD.WIDE.U32 R142, R105, 0x10, R142 ;  /* 0x00000010698e1825 */ /* 0x001fe200078e008e */
[----:B------:R-:W-:-:S03]  /*1c30*/  @P1 PRMT R40, R89, 0x7610, R40 ;  /* 0x0000761059281816 */ /* 0x000fc60000000028 */
[----:B------:R-:W-:Y:S01]  /*1c40*/  FMUL.FTZ R148, R156, R141 ;  /* 0x0000008d9c947220 */ /* 0x000fe20000410000 */
[----:B------:R-:W-:Y:S01]  /*1c50*/  @P1 PRMT R41, R91, 0x7610, R41 ;  /* 0x000076105b291816 */ /* 0x000fe20000000029 */
[----:B------:R-:W-:Y:S01]  /*1c60*/  FMUL.FTZ R88, R92, R151 ;  /* 0x000000975c587220 */ /* 0x000fe20000410000 */
[----:B------:R-:W-:Y:S01]  /*1c70*/  @P1 F2FP.BF16.F32.PACK_AB R91, RZ, R156 ;  /* 0x0000009cff5b123e */ /* 0x000fe200000010ff */
[----:B------:R-:W-:Y:S01]  /*1c80*/  FMUL.FTZ R156, R7, R148 ;  /* 0x00000094079c7220 */ /* 0x000fe20000410000 */
[----:B------:R-:W-:Y:S01]  /*1c90*/  @P1 F2FP.BF16.F32.PACK_AB R89, RZ, R146 ;  /* 0x00000092ff59123e */ /* 0x000fe200000010ff */
[----:B------:R-:W-:Y:S01]  /*1ca0*/  FMUL.FTZ R146, R146, R141 ;  /* 0x0000008d92927220 */ /* 0x000fe20000410000 */
[----:B------:R-:W-:Y:S01]  /*1cb0*/  @P1 PRMT R41, R41, 0x5410, R91 ;  /* 0x0000541029291816 */ /* 0x000fe2000000005b */
[----:B------:R-:W-:Y:S01]  /*1cc0*/  FMUL.FTZ R91, R6, R154 ;  /* 0x0000009a065b7220 */ /* 0x000fe20000410000 */
[----:B------:R-:W-:Y:S01]  /*1cd0*/  @P1 PRMT R40, R40, 0x5410, R89 ;  /* 0x0000541028281816 */ /* 0x000fe20000000059 */
[----:B------:R-:W-:-:S03]  /*1ce0*/  FMUL.FTZ R89, R23, R149 ;  /* 0x0000009517597220 */ /* 0x000fc60000410000 */
[----:B------:R-:W-:Y:S01]  /*1cf0*/  F2FP.BF16.F32.PACK_AB R90, R91, R90 ;  /* 0x0000005a5b5a723e */ /* 0x000fe200000010ff */
[----:B------:R0:W-:Y:S01]  /*1d00*/  @P1 STG.E.128 desc[UR4][R142.64], R40 ;  /* 0x000000288e001986 */ /* 0x0001e2000c101d04 */
[----:B------:R-:W-:Y:S01]  /*1d10*/  FMUL.FTZ R91, R8, R146 ;  /* 0x00000092085b7220 */ /* 0x000fe20000410000 */
[----:B------:R-:W-:-:S04]  /*1d20*/  F2FP.BF16.F32.PACK_AB R89, R156, R89 ;  /* 0x000000599c59723e */ /* 0x000fc800000010ff */
[----:B------:R-:W-:Y:S01]  /*1d30*/  F2FP.BF16.F32.PACK_AB R88, R91, R88 ;  /* 0x000000585b58723e */ /* 0x000fe200000010ff */
[C---:B-1----:R-:W-:Y:S01]  /*1d40*/  IMAD.WIDE.U32 R122, R105.reuse, 0x10, R122 ;  /* 0x00000010697a7825 */ /* 0x042fe200078e007a */
[----:B------:R-:W-:-:S03]  /*1d50*/  IADD3 R105, R105, 0x80, RZ ;  /* 0x0000008069697810 */ /* 0x000fc60007ffe0ff */
[----:B0-----:R-:W-:Y:S01]  /*1d60*/  FMUL.FTZ R142, R21, R152 ;  /* 0x00000098158e7220 */ /* 0x001fe20000410000 */
[----:B------:R-:W-:-:S05]  /*1d70*/  FMUL.FTZ R143, R5, R150 ;  /* 0x00000096058f7220 */ /* 0x000fca0000410000 */
[----:B------:R-:W-:-:S05]  /*1d80*/  F2FP.BF16.F32.PACK_AB R91, R143, R142 ;  /* 0x0000008e8f5b723e */ /* 0x000fca00000010ff */
[----:B------:R0:W-:Y:S01]  /*1d90*/  STG.E.128 desc[UR4][R122.64], R88 ;  /* 0x000000587a007986 */ /* 0x0001e2000c101d04 */
[C---:B--2---:R-:W-:Y:S02]  /*1da0*/  SHF.L.U32 R155, R86.reuse, 0x10, RZ ;  /* 0x00000010569b7819 */ /* 0x044fe400000006ff */
[----:B------:R-:W-:Y:S02]  /*1db0*/  PRMT R86, R86, 0x7632, R86 ;  /* 0x0000763256567816 */ /* 0x000fe40000000056 */
[C---:B------:R-:W-:Y:S01]  /*1dc0*/  SHF.L.U32 R143, R84.reuse, 0x10, RZ ;  /* 0x00000010548f7819 */ /* 0x040fe200000006ff */
[----:B------:R-:W-:Y:S01]  /*1dd0*/  FFMA.FTZ R68, R155, R147, R68 ;  /* 0x000000939b447223 */ /* 0x000fe20000010044 */
[----:B------:R-:W-:Y:S02]  /*1de0*/  SHF.L.U32 R153, R85, 0x10, RZ ;  /* 0x0000001055997819 */ /* 0x000fe400000006ff */
[----:B------:R-:W-:Y:S01]  /*1df0*/  SHF.L.U32 R157, R87, 0x10, RZ ;  /* 0x00000010579d7819 */ /* 0x000fe200000006ff */
[----:B------:R-:W-:Y:S01]  /*1e00*/  FFMA.FTZ R64, R143, R151, R64 ;  /* 0x000000978f407223 */ /* 0x000fe20000010040 */
[----:B------:R-:W-:Y:S01]  /*1e10*/  PRMT R84, R84, 0x7632, R84 ;  /* 0x0000763254547816 */ /* 0x000fe20000000054 */
[----:B------:R-:W-:Y:S01]  /*1e20*/  FFMA.FTZ R66, R153, R149, R66 ;  /* 0x0000009599427223 */ /* 0x000fe20000010042 */
[----:B------:R-:W-:Y:S01]  /*1e30*/  PRMT R85, R85, 0x7632, R85 ;  /* 0x0000763255557816 */ /* 0x000fe20000000055 */
[----:B------:R-:W-:Y:S01]  /*1e40*/  FFMA.FTZ R70, R157, R152, R70 ;  /* 0x000000989d467223 */ /* 0x000fe20000010046 */
[----:B------:R-:W-:Y:S01]  /*1e50*/  PRMT R87, R87, 0x7632, R87 ;  /* 0x0000763257577816 */ /* 0x000fe20000000057 */
[----:B------:R-:W-:Y:S01]  /*1e60*/  IMAD.U32 R84, R84, 0x10000, RZ ;  /* 0x0001000054547824 */ /* 0x000fe200078e00ff */
[----:B0-----:R-:W-:-:S02]  /*1e70*/  SHF.L.U32 R88, R86, 0x10, RZ ;  /* 0x0000001056587819 */ /* 0x001fc400000006ff */
[----:B------:R-:W-:Y:S01]  /*1e80*/  SHF.L.U32 R86, R85, 0x10, RZ ;  /* 0x0000001055567819 */ /* 0x000fe200000006ff */
[----:B------:R-:W-:Y:S01]  /*1e90*/  FFMA.FTZ R65, R84, R146, R65 ;  /* 0x0000009254417223 */ /* 0x000fe20000010041 */
[----:B------:R-:W-:Y:S01]  /*1ea0*/  SHF.L.U32 R90, R87, 0x10, RZ ;  /* 0x00000010575a7819 */ /* 0x000fe200000006ff */
[----:B------:R-:W-:Y:S02]  /*1eb0*/  FFMA.FTZ R69, R88, R154, R69 ;  /* 0x0000009a58457223 */ /* 0x000fe40000010045 */
[----:B------:R-:W-:Y:S02]  /*1ec0*/  FFMA.FTZ R67, R86, R148, R67 ;  /* 0x0000009456437223 */ /* 0x000fe40000010043 */
[----:B------:R-:W-:-:S07]  /*1ed0*/  FFMA.FTZ R71, R90, R150, R71 ;  /* 0x000000965a477223 */ /* 0x000fce0000010047 */
.L_x_193:
[----:B------:R-:W-:Y:S05]  /*1ee0*/  BSYNC B0 ;  /* 0x0000000000007941 */ /* 0x000fea0003800000 */
.L_x_192:
[----:B------:R-:W-:Y:S04]  /*1ef0*/  BSSY B0, `(.L_x_194) ;  /* 0x0000073000007945 */ /* 0x000fe80003800000 */
[----:B------:R-:W-:Y:S05]  /*1f00*/  @!P2 BRA `(.L_x_195) ;  /* 0x0000000400c4a947 */ /* 0x000fea0003800000 */
        /* <DEDUP_REMOVED lines=9> */
[-CC-:B------:R-:W-:Y:S01]  /*1fa0*/  FFMA.FTZ R90, R134, R144.reuse, R145.reuse ;  /* 0x00000090865a7223 */ /* 0x180fe20000010091 */
[-CC-:B------:R-:W-:Y:S01]  /*1fb0*/  FFMA.FTZ R147, R127, R144.reuse, R145.reuse ;  /* 0x000000907f937223 */ /* 0x180fe20000010091 */
[-CC-:B------:R-:W-:Y:S01]  /*1fc0*/  FFMA.FTZ R122, R136, R144.reuse, R145.reuse ;  /* 0x00000090887a7223 */ /* 0x180fe20000010091 */
[-CC-:B------:R-:W-:Y:S01]  /*1fd0*/  FFMA.FTZ R149, R133, R144.reuse, R145.reuse ;  /* 0x0000009085957223 */ /* 0x180fe20000010091 */
[----:B------:R-:W-:Y:S01]  /*1fe0*/  FADD.FTZ R91, R129, -R88 ;  /* 0x80000058815b7221 */ /* 0x000fe20000010000 */
[----:B------:R-:W-:Y:S01]  /*1ff0*/  FFMA.FTZ R144, R140, R144, R145 ;  /* 0x000000908c907223 */ /* 0x000fe20000010091 */
[----:B------:R-:W-:Y:S01]  /*2000*/  FMUL.FTZ R146, R106, R89 ;  /* 0x000000596a927220 */ /* 0x000fe20000410000 */
[----:B------:R-:W-:Y:S01]  /*2010*/  ISETP.NE.U32.AND P1, PT, RZ, UR14, PT ;  /* 0x0000000eff007c0c */ /* 0x000fe2000bf25070 */
[----:B------:R-:W-:Y:S01]  /*2020*/  FADD.FTZ R123, R128, -R123 ;  /* 0x8000007b807b7221 */ /* 0x000fe20000010000 */
[----:B------:R-:W-:Y:S01]  /*2030*/  FADD.FTZ R143, R131, -R90 ;  /* 0x8000005a838f7221 */ /* 0x000fe20000010000 */
[----:B------:R-:W-:Y:S01]  /*2040*/  FMUL.FTZ R90, R106, R91 ;  /* 0x0000005b6a5a7220 */ /* 0x000fe20000410000 */
[----:B------:R-:W-:Y:S01]  /*2050*/  @P5 SHF.L.U32 R89, R24, 0x10, RZ ;  /* 0x0000001018595819 */ /* 0x000fe200000006ff */
[----:B------:R-:W-:Y:S01]  /*2060*/  FADD.FTZ R147, R130, -R147 ;  /* 0x8000009382937221 */ /* 0x000fe20000010000 */
[----:B------:R-:W-:Y:S01]  /*2070*/  FADD.FTZ R151, R137, -R144 ;  /* 0x8000009089977221 */ /* 0x000fe20000010000 */
[----:B------:R-:W-:Y:S01]  /*2080*/  @P5 SHF.L.U32 R91, R25, 0x10, RZ ;  /* 0x00000010195b5819 */ /* 0x000fe200000006ff */
[----:B------:R-:W-:Y:S01]  /*2090*/  FMUL.FTZ R144, R106, R123 ;  /* 0x0000007b6a907220 */ /* 0x000fe20000410000 */
[----:B------:R-:W-:Y:S01]  /*20a0*/  ISETP.NE.AND.EX P1, PT, RZ, UR15, PT, P1 ;  /* 0x0000000fff007c0c */ /* 0x000fe2000bf25310 */
[----:B------:R-:W-:Y:S01]  /*20b0*/  @P5 FADD.FTZ R146, R146, R89 ;  /* 0x0000005992925221 */ /* 0x000fe20000010000 */
[----:B------:R-:W-:Y:S01]  /*20c0*/  FADD.FTZ R145, R135, -R122 ;  /* 0x8000007a87917221 */ /* 0x000fe20000010000 */
[----:B------:R-:W-:Y:S01]  /*20d0*/  FADD.FTZ R149, R138, -R149 ;  /* 0x800000958a957221 */ /* 0x000fe20000010000 */
[----:B------:R-:W-:Y:S01]  /*20e0*/  @P5 SHF.L.U32 R123, R26, 0x10, RZ ;  /* 0x000000101a7b5819 */ /* 0x000fe200000006ff */
[----:B------:R-:W-:Y:S01]  /*20f0*/  FMUL.FTZ R148, R106, R147 ;  /* 0x000000936a947220 */ /* 0x000fe20000410000 */
[----:B------:R-:W-:Y:S01]  /*2100*/  @P5 PRMT R89, R24, 0x7632, R89 ;  /* 0x0000763218595816 */ /* 0x000fe20000000059 */
[--C-:B------:R-:W-:Y:S01]  /*2110*/  @P5 FADD.FTZ R144, R144, R91.reuse ;  /* 0x0000005b90905221 */ /* 0x100fe20000010000 */
[----:B------:R-:W-:Y:S01]  /*2120*/  @P5 PRMT R91, R25, 0x7632, R91 ;  /* 0x00007632195b5816 */ /* 0x000fe2000000005b */
[C---:B------:R-:W-:Y:S01]  /*2130*/  FMUL.FTZ R88, R106.reuse, R143 ;  /* 0x0000008f6a587220 */ /* 0x040fe20000410000 */
[C---:B------:R-:W-:Y:S01]  /*2140*/  FMUL.FTZ R142, R106.reuse, R145 ;  /* 0x000000916a8e7220 */ /* 0x040fe20000410000 */
[C---:B------:R-:W-:Y:S01]  /*2150*/  FMUL.FTZ R150, R106.reuse, R149 ;  /* 0x000000956a967220 */ /* 0x040fe20000410000 */
[----:B------:R-:W-:Y:S01]  /*2160*/  FMUL.FTZ R122, R106, R151 ;  /* 0x000000976a7a7220 */ /* 0x000fe20000410000 */
[----:B------:R-:W-:Y:S01]  /*2170*/  @P5 FADD.FTZ R148, R148, R123 ;  /* 0x0000007b94945221 */ /* 0x000fe20000010000 */
[----:B------:R-:W-:Y:S01]  /*2180*/  @P5 PRMT R106, R26, 0x7632, R106 ;  /* 0x000076321a6a5816 */ /* 0x000fe2000000006a */
[----:B------:R-:W-:Y:S01]  /*2190*/  @P5 IMAD.U32 R89, R89, 0x10000, RZ ;  /* 0x0001000059595824 */ /* 0x000fe200078e00ff */
[----:B------:R-:W-:Y:S01]  /*21a0*/  @P5 SHF.L.U32 R143, R27, 0x10, RZ ;  /* 0x000000101b8f5819 */ /* 0x000fe200000006ff */
[----:B------:R-:W-:Y:S01]  /*21b0*/  FMUL.FTZ R147, R148, R141 ;  /* 0x0000008d94937220 */ /* 0x000fe20000410000 */
[----:B------:R-:W-:Y:S01]  /*21c0*/  @P5 SHF.L.U32 R91, R91, 0x10, RZ ;  /* 0x000000105b5b5819 */ /* 0x000fe200000006ff */
[----:B------:R-:W-:Y:S01]  /*21d0*/  @P5 FADD.FTZ R90, R90, R89 ;  /* 0x000000595a5a5221 */ /* 0x000fe20000010000 */
[----:B------:R-:W-:Y:S01]  /*21e0*/  @P5 PRMT R145, R27, 0x7632, R145 ;  /* 0x000076321b915816 */ /* 0x000fe20000000091 */
[----:B------:R-:W-:Y:S01]  /*21f0*/  @P5 FADD.FTZ R150, R150, R143 ;  /* 0x0000008f96965221 */ /* 0x000fe20000010000 */
[----:B------:R-:W-:Y:S01]  /*2200*/  @P5 SHF.L.U32 R123, R106, 0x10, RZ ;  /* 0x000000106a7b5819 */ /* 0x000fe200000006ff */
[----:B------:R-:W-:Y:S01]  /*2210*/  @P5 FADD.FTZ R88, R88, R91 ;  /* 0x0000005b58585221 */ /* 0x000fe20000010000 */
[----:B------:R-:W-:-:S02]  /*2220*/  @P1 F2FP.BF16.F32.PACK_AB R89, RZ, R146 ;  /* 0x00000092ff59123e */ /* 0x000fc400000010ff */
[----:B------:R-:W-:Y:S01]  /*2230*/  @P1 F2FP.BF16.F32.PACK_AB R106, RZ, R148 ;  /* 0x00000094ff6a123e */ /* 0x000fe200000010ff */
[-C--:B------:R-:W-:Y:S01]  /*2240*/  FMUL.FTZ R148, R144, R141.reuse ;  /* 0x0000008d90947220 */ /* 0x080fe20000410000 */
[----:B------:R-:W-:Y:S01]  /*2250*/  @P5 SHF.L.U32 R145, R145, 0x10, RZ ;  /* 0x0000001091915819 */ /* 0x000fe200000006ff */
[----:B------:R-:W-:Y:S01]  /*2260*/  @P5 FADD.FTZ R142, R142, R123 ;  /* 0x0000007b8e8e5221 */ /* 0x000fe20000010000 */
[----:B------:R-:W-:Y:S01]  /*2270*/  @P1 F2FP.BF16.F32.PACK_AB R91, RZ, R144 ;  /* 0x00000090ff5b123e */ /* 0x000fe200000010ff */
[-C--:B------:R-:W-:Y:S01]  /*2280*/  FMUL.FTZ R144, R90, R141.reuse ;  /* 0x0000008d5a907220 */ /* 0x080fe20000410000 */
[----:B------:R-:W-:Y:S01]  /*2290*/  @P1 PRMT R40, R89, 0x7610, R40 ;  /* 0x0000761059281816 */ /* 0x000fe20000000028 */
[----:B------:R-:W-:Y:S01]  /*22a0*/  @P5 FADD.FTZ R122, R122, R145 ;  /* 0x000000917a7a5221 */ /* 0x000fe20000010000 */
[----:B------:R-:W-:Y:S01]  /*22b0*/  @P1 PRMT R42, R106, 0x7610, R42 ;  /* 0x000076106a2a1816 */ /* 0x000fe2000000002a */
[-C--:B------:R-:W-:Y:S01]  /*22c0*/  FMUL.FTZ R106, R150, R141.reuse ;  /* 0x0000008d966a7220 */ /* 0x080fe20000410000 */
[----:B------:R-:W-:Y:S01]  /*22d0*/  @P1 F2FP.BF16.F32.PACK_AB R143, RZ, R150 ;  /* 0x00000096ff8f123e */ /* 0x000fe200000010ff */
[-C--:B------:R-:W-:Y:S01]  /*22e0*/  FMUL.FTZ R150, R88, R141.reuse ;  /* 0x0000008d58967220 */ /* 0x080fe20000410000 */
[----:B------:R-:W-:Y:S01]  /*22f0*/  @P1 F2FP.BF16.F32.PACK_AB R89, RZ, R90 ;  /* 0x0000005aff59123e */ /* 0x000fe200000010ff */
[-C--:B------:R-:W-:Y:S01]  /*2300*/  FMUL.FTZ R145, R146, R141.reuse ;  /* 0x0000008d92917220 */ /* 0x080fe20000410000 */
[----:B------:R-:W-:Y:S01]  /*2310*/  @P1 PRMT R41, R91, 0x7610, R41 ;  /* 0x000076105b291816 */ /* 0x000fe20000000029 */
[-C--:B------:R-:W-:Y:S01]  /*2320*/  FMUL.FTZ R146, R142, R141.reuse ;  /* 0x0000008d8e927220 */ /* 0x080fe20000410000 */
[----:B------:R-:W-:Y:S01]  /*2330*/  @P1 F2FP.BF16.F32.PACK_AB R91, RZ, R88 ;  /* 0x00000058ff5b123e */ /* 0x000fe200000010ff */
[----:B------:R-:W-:Y:S01]  /*2340*/  FMUL.FTZ R88, R3, R150 ;  /* 0x0000009603587220 */ /* 0x000fe20000410000 */
[----:B------:R-:W-:Y:S01]  /*2350*/  @P1 PRMT R40, R40, 0x5410, R89 ;  /* 0x0000541028281816 */ /* 0x000fe20000000059 */
[----:B------:R-:W-:Y:S01]  /*2360*/  FMUL.FTZ R89, R19, R148 ;  /* 0x0000009413597220 */ /* 0x000fe20000410000 */
[----:B------:R-:W-:Y:S01]  /*2370*/  FMUL.FTZ R141, R122, R141 ;  /* 0x0000008d7a8d7220 */ /* 0x000fe20000410000 */
[----:B------:R-:W-:Y:S01]  /*2380*/  @P1 PRMT R43, R143, 0x7610, R43 ;  /* 0x000076108f2b1816 */ /* 0x000fe2000000002b */
[----:B------:R-:W-:Y:S01]  /*2390*/  FMUL.FTZ R90, R18, R147 ;  /* 0x00000093125a7220 */ /* 0x000fe20000410000 */
[----:B------:R-:W-:Y:S01]  /*23a0*/  @P1 F2FP.BF16.F32.PACK_AB R122, RZ, R122 ;  /* 0x0000007aff7a123e */ /* 0x000fe200000010ff */
[----:B------:R-:W-:Y:S01]  /*23b0*/  FMUL.FTZ R143, R2, R146 ;  /* 0x00000092028f7220 */ /* 0x000fe20000410000 */
[----:B------:R-:W-:Y:S01]  /*23c0*/  @P1 PRMT R41, R41, 0x5410, R91 ;  /* 0x0000541029291816 */ /* 0x000fe2000000005b */
[----:B------:R-:W-:Y:S01]  /*23d0*/  FMUL.FTZ R91, R4, R144 ;  /* 0x00000090045b7220 */ /* 0x000fe20000410000 */
[----:B------:R-:W-:Y:S01]  /*23e0*/  F2FP.BF16.F32.PACK_AB R89, R88, R89 ;  /* 0x000000595859723e */ /* 0x000fe200000010ff */
[----:B------:R-:W-:Y:S01]  /*23f0*/  FMUL.FTZ R88, R20, R145 ;  /* 0x0000009114587220 */ /* 0x000fe20000410000 */
[----:B------:R-:W-:Y:S01]  /*2400*/  @P1 F2FP.BF16.F32.PACK_AB R123, RZ, R142 ;  /* 0x0000008eff7b123e */ /* 0x000fe200000010ff */
[----:B------:R-:W-:Y:S01]  /*2410*/  FMUL.FTZ R149, R17, R106 ;  /* 0x0000006a11957220 */ /* 0x000fe20000410000 */
[----:B------:R-:W-:Y:S01]  /*2420*/  @P1 PRMT R43, R43, 0x5410, R122 ;  /* 0x000054102b2b1816 */ /* 0x000fe2000000007a */
[----:B------:R-:W-:Y:S01]  /*2430*/  FMUL.FTZ R152, R0, R141 ;  /* 0x0000008d00987220 */ /* 0x000fe20000410000 */
[----:B------:R-:W-:-:S02]  /*2440*/  @P1 LEA R142, P5, R105, UR14, 0x4 ;  /* 0x0000000e698e1c11 */ /* 0x000fc4000f8a20ff */
[----:B------:R-:W-:Y:S02]  /*2450*/  LEA R122, P6, R105, UR16, 0x4 ;  /* 0x00000010697a7c11 */ /* 0x000fe4000f8c20ff */
[----:B------:R-:W-:Y:S02]  /*2460*/  F2FP.BF16.F32.PACK_AB R90, R143, R90 ;  /* 0x0000005a8f5a723e */ /* 0x000fe400000010ff */
[----:B------:R-:W-:Y:S02]  /*2470*/  @P1 PRMT R42, R42, 0x5410, R123 ;  /* 0x000054102a2a1816 */ /* 0x000fe4000000007b */
[----:B------:R-:W-:Y:S02]  /*2480*/  @P1 LEA.HI.X R143, R105, UR15, RZ, 0x4, P5 ;  /* 0x0000000f698f1c11 */ /* 0x000fe4000a8f24ff */
[----:B------:R-:W-:Y:S02]  /*2490*/  F2FP.BF16.F32.PACK_AB R88, R91, R88 ;  /* 0x000000585b58723e */ /* 0x000fe400000010ff */
[----:B------:R-:W-:Y:S01]  /*24a0*/  LEA.HI.X R123, R105, UR17, RZ, 0x4, P6 ;  /* 0x00000011697b7c11 */ /* 0x000fe2000b0f24ff */
[----:B------:R-:W-:Y:S01]  /*24b0*/  @P1 STG.E.128 desc[UR4][R142.64], R40 ;  /* 0x000000288e001986 */ /* 0x000fe2000c101d04 */
[----:B------:R-:W-:-:S05]  /*24c0*/  F2FP.BF16.F32.PACK_AB R91, R152, R149 ;  /* 0x00000095985b723e */ /* 0x000fca00000010ff */
[----:B------:R0:W-:Y:S01]  /*24d0*/  STG.E.128 desc[UR4][R122.64], R88 ;  /* 0x000000587a007986 */ /* 0x0001e2000c101d04 */
[----:B--2---:R-:W-:Y:S02]  /*24e0*/  SHF.L.U32 R151, R86, 0x10, RZ ;  /* 0x0000001056977819 */ /* 0x004fe400000006ff */
[----:B------:R-:W-:Y:S02]  /*24f0*/  SHF.L.U32 R105, R84, 0x10, RZ ;  /* 0x0000001054697819 */ /* 0x000fe400000006ff */
[----:B------:R-:W-:Y:S01]  /*2500*/  PRMT R86, R86, 0x7632, R86 ;  /* 0x0000763256567816 */ /* 0x000fe20000000056 */
[----:B------:R-:W-:Y:S01]  /*2510*/  FFMA.FTZ R76, R151, R147, R76 ;  /* 0x00000093974c7223 */ /* 0x000fe2000001004c */
[----:B------:R-:W-:Y:S01]  /*2520*/  SHF.L.U32 R149, R85, 0x10, RZ ;  /* 0x0000001055957819 */ /* 0x000fe200000006ff */
[----:B------:R-:W-:Y:S01]  /*2530*/  FFMA.FTZ R72, R105, R145, R72 ;  /* 0x0000009169487223 */ /* 0x000fe20000010048 */
[----:B------:R-:W-:Y:S02]  /*2540*/  SHF.L.U32 R153, R87, 0x10, RZ ;  /* 0x0000001057997819 */ /* 0x000fe400000006ff */
        /* <DEDUP_REMOVED lines=13> */
.L_x_195:
[----:B------:R-:W-:Y:S05]  /*2620*/  BSYNC B0 ;  /* 0x0000000000007941 */ /* 0x000fea0003800000 */
.L_x_194:
[----:B------:R-:W-:Y:S02]  /*2630*/  IADD3 R101, R101, UR18, RZ ;  /* 0x0000001265657c10 */ /* 0x000fe4000fffe0ff */
[----:B------:R-:W-:Y:S02]  /*2640*/  SEL R90, RZ, 0x1, P4 ;  /* 0x00000001ff5a7807 */ /* 0x000fe40002000000 */
[----:B------:R-:W-:-:S13]  /*2650*/  ISETP.GE.AND P1, PT, R101, UR19, PT ;  /* 0x0000001365007c0c */ /* 0x000fda000bf26270 */
[----:B------:R-:W-:Y:S05]  /*2660*/  @!P1 BRA `(.L_x_196) ;  /* 0xffffffe000349947 */ /* 0x000fea000383ffff */
.L_x_186:
[----:B------:R-:W0:Y:S01]  /*2670*/  S2UR UR6, SR_CTAID.X ;  /* 0x00000000000679c3 */ /* 0x000e220000002500 */
[----:B------:R-:W-:Y:S01]  /*2680*/  BSSY B0, `(.L_x_197) ;  /* 0x0000012000007945 */ /* 0x000fe20003800000 */
[----:B0-----:R-:W-:-:S05]  /*2690*/  LEA.HI R3, R102, UR6, RZ, 0x19 ;  /* 0x0000000666037c11 */ /* 0x001fca000f8fc8ff */
[----:B------:R-:W-:-:S05]  /*26a0*/  IMAD R104, R3, R104, RZ ;  /* 0x0000006803687224 */ /* 0x000fca00078e02ff */
[----:B------:R-:W-:Y:S01]  /*26b0*/  LEA.HI R103, R104, R103, RZ, 0x1d ;  /* 0x0000006768677211 */ /* 0x000fe200078fe8ff */
[----:B------:R-:W-:Y:S06]  /*26c0*/  @!P3 BRA `(.L_x_198) ;  /* 0x000000000034b947 */ /* 0x000fec0003800000 */
[----:B------:R-:W0:Y:S08]  /*26d0*/  LDC.64 R2, c[0x0][0x2d0] ;  /* 0x0000b400ff027b82 */ /* 0x000e300000000a00 */
[----:B-----5:R-:W1:Y:S08]  /*26e0*/  LDC.64 R4, c[0x0][0x2d8] ;  /* 0x0000b600ff047b82 */ /* 0x020e700000000a00 */
[----:B------:R-:W2:Y:S01]  /*26f0*/  LDC.64 R6, c[0x0][0x2f0] ;  /* 0x0000bc00ff067b82 */ /* 0x000ea20000000a00 */
[----:B0-----:R-:W-:-:S05]  /*2700*/  IMAD.WIDE.U32 R2, R103, 0x20, R2 ;  /* 0x0000002067027825 */ /* 0x001fca00078e0002 */
[----:B------:R0:W-:Y:S01]  /*2710*/  STG.E.128 desc[UR4][R2.64], R48 ;  /* 0x0000003002007986 */ /* 0x0001e2000c101d04 */
[----:B-1----:R-:W-:-:S03]  /*2720*/  IMAD.WIDE.U32 R4, R103, 0x20, R4 ;  /* 0x0000002067047825 */ /* 0x002fc600078e0004 */
[----:B------:R0:W-:Y:S04]  /*2730*/  STG.E.128 desc[UR4][R2.64+0x10], R52 ;  /* 0x0000103402007986 */ /* 0x0001e8000c101d04 */
[----:B------:R0:W-:Y:S01]  /*2740*/  STG.E.128 desc[UR4][R4.64], R28 ;  /* 0x0000001c04007986 */ /* 0x0001e2000c101d04 */
[----:B--2---:R-:W-:-:S03]  /*2750*/  IMAD.WIDE.U32 R6, R103, 0x20, R6 ;  /* 0x0000002067067825 */ /* 0x004fc600078e0006 */
[----:B------:R0:W-:Y:S01]  /*2760*/  STG.E.128 desc[UR4][R4.64+0x10], R32 ;  /* 0x0000102004007986 */ /* 0x0001e2000c101d04 */
[----:B------:R-:W-:-:S03]  /*2770*/  IADD3 R103, R103, 0x80, RZ ;  /* 0x0000008067677810 */ /* 0x000fc60007ffe0ff */
[----:B------:R0:W-:Y:S04]  /*2780*/  STG.E.128 desc[UR4][R6.64], R64 ;  /* 0x0000004006007986 */ /* 0x0001e8000c101d04 */
[----:B------:R0:W-:Y:S02]  /*2790*/  STG.E.128 desc[UR4][R6.64+0x10], R68 ;  /* 0x0000104406007986 */ /* 0x0001e4000c101d04 */
.L_x_198:
[----:B------:R-:W-:Y:S05]  /*27a0*/  BSYNC B0 ;  /* 0x0000000000007941 */ /* 0x000fea0003800000 */
.L_x_197:
[----:B------:R-:W-:Y:S05]  /*27b0*/  @!P2 EXIT ;  /* 0x000000000000a94d */ /* 0x000fea0003800000 */
[----:B0-----:R-:W0:Y:S08]  /*27c0*/  LDC.64 R2, c[0x0][0x2d0] ;  /* 0x0000b400ff027b82 */ /* 0x001e300000000a00 */
[----:B-----5:R-:W1:Y:S08]  /*27d0*/  LDC.64 R4, c[0x0][0x2d8] ;  /* 0x0000b600ff047b82 */ /* 0x020e700000000a00 */
[----:B------:R-:W2:Y:S01]  /*27e0*/  LDC.64 R6, c[0x0][0x2f0] ;  /* 0x0000bc00ff067b82 */ /* 0x000ea20000000a00 */
[----:B0-----:R-:W-:-:S05]  /*27f0*/  IMAD.WIDE.U32 R2, R103, 0x20, R2 ;  /* 0x0000002067027825 */ /* 0x001fca00078e0002 */
[----:B------:R-:W-:Y:S01]  /*2800*/  STG.E.128 desc[UR4][R2.64], R36 ;  /* 0x0000002402007986 */ /* 0x000fe2000c101d04 */
[----:B-1----:R-:W-:-:S03]  /*2810*/  IMAD.WIDE.U32 R4, R103, 0x20, R4 ;  /* 0x0000002067047825 */ /* 0x002fc600078e0004 */
[----:B------:R-:W-:Y:S04]  /*2820*/  STG.E.128 desc[UR4][R2.64+0x10], R44 ;  /* 0x0000102c02007986 */ /* 0x000fe8000c101d04 */
[----:B------:R-:W-:Y:S01]  /*2830*/  STG.E.128 desc[UR4][R4.64], R56 ;  /* 0x0000003804007986 */ /* 0x000fe2000c101d04 */
[----:B--2---:R-:W-:-:S03]  /*2840*/  IMAD.WIDE.U32 R6, R103, 0x20, R6 ;  /* 0x0000002067067825 */ /* 0x004fc600078e0006 */
[----:B------:R-:W-:Y:S04]  /*2850*/  STG.E.128 desc[UR4][R4.64+0x10], R60 ;  /* 0x0000103c04007986 */ /* 0x000fe8000c101d04 */
[----:B------:R-:W-:Y:S04]  /*2860*/  STG.E.128 desc[UR4][R6.64], R72 ;  /* 0x0000004806007986 */ /* 0x000fe8000c101d04 */
[----:B------:R-:W-:Y:S01]  /*2870*/  STG.E.128 desc[UR4][R6.64+0x10], R76 ;  /* 0x0000104c06007986 */ /* 0x000fe2000c101d04 */
[----:B------:R-:W-:Y:S05]  /*2880*/  EXIT ;  /* 0x000000000000794d */ /* 0x000fea0003800000 */
.L_x_191:
[----:B------:R-:W-:Y:S01]  /*2890*/  MOV R147, 0x10 ;  /* 0x0000001000937802 */ /* 0x000fe20000000f00 */
[----:B------:R-:W-:Y:S01]  /*28a0*/  IMAD.MOV.U32 R142, RZ, RZ, -0x1 ;  /* 0xffffffffff8e7424 */ /* 0x000fe200078e00ff */
[----:B------:R-:W-:-:S07]  /*28b0*/  MOV R148, 0x1f ;  /* 0x0000001f00947802 */ /* 0x000fce0000000f00 */
[----:B------:R-:W-:Y:S05]  /*28c0*/  WARPSYNC.COLLECTIVE R142, `(.L_x_199) ;  /* 0x000000008e087348 */ /* 0x000fea0003c00000 */
[----:B------:R0:W1:Y:S02]  /*28d0*/  SHFL.DOWN P6, R146, R145, R147, R148 ;  /* 0x0800009391927389 */ /* 0x00006400000c0094 */
[----:B01----:R-:W-:Y:S01]  /*28e0*/  ENDCOLLECTIVE ;  /* 0x000000000000791b */ /* 0x003fe20003800000 */
.L_x_199:
[----:B------:R-:W-:-:S05]  /*28f0*/  MOV R86, R146 ;  /* 0x0000009200567202 */ /* 0x000fca0000000f00 */
[----:B------:R-:W-:Y:S01]  /*2900*/  FADD.FTZ R86, R86, R145 ;  /* 0x0000009156567221 */ /* 0x000fe20000010000 */
[----:B------:R-:W-:-:S07]  /*2910*/  MOV R145, R144 ;  /* 0x0000009000917202 */ /* 0x000fce0000000f00 */
[----:B------:R-:W-:Y:S05]  /*2920*/  WARPSYNC.COLLECTIVE R142, `(.L_x_200) ;  /* 0x000000008e087348 */ /* 0x000fea0003c00000 */
[----:B------:R0:W1:Y:S02]  /*2930*/  SHFL.DOWN P6, R146, R145, R147, R148 ;  /* 0x0800009391927389 */ /* 0x00006400000c0094 */
[----:B01----:R-:W-:Y:S01]  /*2940*/  ENDCOLLECTIVE ;  /* 0x000000000000791b */ /* 0x003fe20003800000 */
.L_x_200:
[----:B------:R-:W-:Y:S02]  /*2950*/  MOV R145, R86 ;  /* 0x0000005600917202 */ /* 0x000fe40000000f00 */
[----:B------:R-:W-:Y:S02]  /*2960*/  MOV R147, 0x8 ;  /* 0x0000000800937802 */ /* 0x000fe40000000f00 */
[----:B------:R-:W-:-:S07]  /*2970*/  MOV R85, R146 ;  /* 0x0000009200557202 */ /* 0x000fce0000000f00 */
[----:B------:R-:W-:Y:S05]  /*2980*/  WARPSYNC.COLLECTIVE R142, `(.L_x_201) ;  /* 0x000000008e087348 */ /* 0x000fea0003c00000 */
[----:B------:R0:W1:Y:S02]  /*2990*/  SHFL.DOWN P6, R146, R145, R147, R148 ;  /* 0x0800009391927389 */ /* 0x00006400000c0094 */
[----:B01----:R-:W-:Y:S01]  /*29a0*/  ENDCOLLECTIVE ;  /* 0x000000000000791b */ /* 0x003fe20003800000 */
.L_x_201:
[----:B------:R-:W-:-:S05]  /*29b0*/  FADD.FTZ R85, R85, R144 ;  /* 0x0000009055557221 */ /* 0x000fca0000010000 */
[----:B------:R-:W-:Y:S02]  /*29c0*/  MOV R145, R85 ;  /* 0x0000005500917202 */ /* 0x000fe40000000f00 */
[----:B------:R-:W-:-:S07]  /*29d0*/  MOV R87, R146 ;  /* 0x0000009200577202 */ /* 0x000fce0000000f00 */
[----:B------:R-:W-:Y:S05]  /*29e0*/  WARPSYNC.COLLECTIVE R142, `(.L_x_202) ;  /* 0x000000008e087348 */ /* 0x000fea0003c00000 */
[----:B------:R0:W1:Y:S02]  /*29f0*/  SHFL.DOWN P6, R146, R145, R147, R148 ;  /* 0x0800009391927389 */ /* 0x00006400000c0094 */
[----:B01----:R-:W-:Y:S01]  /*2a00*/  ENDCOLLECTIVE ;  /* 0x000000000000791b */ /* 0x003fe20003800000 */
.L_x_202:
[----:B------:R-:W-:-:S05]  /*2a10*/  FADD.FTZ R87, R86, R87 ;  /* 0x0000005756577221 */ /* 0x000fca0000010000 */
[----:B------:R-:W-:Y:S02]  /*2a20*/  MOV R145, R87 ;  /* 0x0000005700917202 */ /* 0x000fe40000000f00 */
[----:B------:R-:W-:Y:S01]  /*2a30*/  MOV R147, 0x4 ;  /* 0x0000000400937802 */ /* 0x000fe20000000f00 */
[----:B------:R-:W-:-:S07]  /*2a40*/  IMAD.MOV.U32 R88, RZ, RZ, R146 ;  /* 0x000000ffff587224 */ /* 0x000fce00078e0092 */
[----:B------:R-:W-:Y:S05]  /*2a50*/  WARPSYNC.COLLECTIVE R142, `(.L_x_203) ;  /* 0x000000008e087348 */ /* 0x000fea0003c00000 */
[----:B------:R0:W1:Y:S02]  /*2a60*/  SHFL.DOWN P6, R146, R145, R147, R148 ;  /* 0x0800009391927389 */ /* 0x00006400000c0094 */
[----:B01----:R-:W-:Y:S01]  /*2a70*/  ENDCOLLECTIVE ;  /* 0x000000000000791b */ /* 0x003fe20003800000 */
.L_x_203:
[----:B------:R-:W-:-:S05]  /*2a80*/  FADD.FTZ R88, R85, R88 ;  /* 0x0000005855587221 */ /* 0x000fca0000010000 */
[----:B------:R-:W-:Y:S02]  /*2a90*/  MOV R145, R88 ;  /* 0x0000005800917202 */ /* 0x000fe40000000f00 */
[----:B------:R-:W-:-:S07]  /*2aa0*/  MOV R90, R146 ;  /* 0x00000092005a7202 */ /* 0x000fce0000000f00 */
[----:B------:R-:W-:Y:S05]  /*2ab0*/  WARPSYNC.COLLECTIVE R142, `(.L_x_204) ;  /* 0x000000008e087348 */ /* 0x000fea0003c00000 */
[----:B------:R0:W1:Y:S02]  /*2ac0*/  SHFL.DOWN P6, R146, R145, R147, R148 ;  /* 0x0800009391927389 */ /* 0x00006400000c0094 */
[----:B01----:R-:W-:Y:S01]  /*2ad0*/  ENDCOLLECTIVE ;  /* 0x000000000000791b */ /* 0x003fe20003800000 */
.L_x_204:
[----:B------:R-:W-:-:S05]  /*2ae0*/  FADD.FTZ R90, R87, R90 ;  /* 0x0000005a575a7221 */ /* 0x000fca0000010000 */
[----:B------:R-:W-:Y:S02]  /*2af0*/  MOV R145, R90 ;  /* 0x0000005a00917202 */ /* 0x000fe40000000f00 */
[----:B------:R-:W-:Y:S02]  /*2b00*/  MOV R147, 0x2 ;  /* 0x0000000200937802 */ /* 0x000fe40000000f00 */
[----:B------:R-:W-:-:S07]  /*2b10*/  MOV R89, R146 ;  /* 0x0000009200597202 */ /* 0x000fce0000000f00 */
[----:B------:R-:W-:Y:S05]  /*2b20*/  WARPSYNC.COLLECTIVE R142, `(.L_x_205) ;  /* 0x000000008e087348 */ /* 0x000fea0003c00000 */
[----:B------:R0:W1:Y:S02]  /*2b30*/  SHFL.DOWN P6, R146, R145, R147, R148 ;  /* 0x0800009391927389 */ /* 0x00006400000c0094 */
[----:B01----:R-:W-:Y:S01]  /*2b40*/  ENDCOLLECTIVE ;  /* 0x000000000000791b */ /* 0x003fe20003800000 */
.L_x_205:
[----:B------:R-:W-:-:S05]  /*2b50*/  FADD.FTZ R89, R88, R89 ;  /* 0x0000005958597221 */ /* 0x000fca0000010000 */
[----:B------:R-:W-:Y:S01]  /*2b60*/  MOV R145, R89 ;  /* 0x0000005900917202 */ /* 0x000fe20000000f00 */
[----:B------:R-:W-:-:S07]  /*2b70*/  IMAD.MOV.U32 R91, RZ, RZ, R146 ;  /* 0x000000ffff5b7224 */ /* 0x000fce00078e0092 */
[----:B------:R-:W-:Y:S05]  /*2b80*/  WARPSYNC.COLLECTIVE R142, `(.L_x_206) ;  /* 0x000000008e087348 */ /* 0x000fea0003c00000 */
[----:B------:R0:W1:Y:S02]  /*2b90*/  SHFL.DOWN P6, R146, R145, R147, R148 ;  /* 0x0800009391927389 */ /* 0x00006400000c0094 */
[----:B01----:R-:W-:Y:S01]  /*2ba0*/  ENDCOLLECTIVE ;  /* 0x000000000000791b */ /* 0x003fe20003800000 */
.L_x_206:
[----:B------:R-:W-:-:S05]  /*2bb0*/  FADD.FTZ R91, R90, R91 ;  /* 0x0000005b5a5b7221 */ /* 0x000fca0000010000 */
[----:B------:R-:W-:Y:S02]  /*2bc0*/  MOV R145, R91 ;  /* 0x0000005b00917202 */ /* 0x000fe40000000f00 */
[----:B------:R-:W-:Y:S02]  /*2bd0*/  MOV R147, 0x1 ;  /* 0x0000000100937802 */ /* 0x000fe40000000f00 */
[----:B------:R-:W-:-:S07]  /*2be0*/  MOV R122, R146 ;  /* 0x00000092007a7202 */ /* 0x000fce0000000f00 */
[----:B------:R-:W-:Y:S05]  /*2bf0*/  WARPSYNC.COLLECTIVE R142, `(.L_x_207) ;  /* 0x000000008e087348 */ /* 0x000fea0003c00000 */
[----:B------:R0:W1:Y:S02]  /*2c00*/  SHFL.DOWN P6, R146, R145, R147, R148 ;  /* 0x0800009391927389 */ /* 0x00006400000c0094 */
[----:B01----:R-:W-:Y:S01]  /*2c10*/  ENDCOLLECTIVE ;  /* 0x000000000000791b */ /* 0x003fe20003800000 */
.L_x_207:
[----:B------:R-:W-:-:S05]  /*2c20*/  FADD.FTZ R123, R89, R122 ;  /* 0x0000007a597b7221 */ /* 0x000fca0000010000 */
[----:B------:R-:W-:Y:S02]  /*2c30*/  MOV R145, R123 ;  /* 0x0000007b00917202 */ /* 0x000fe40000000f00 */
[----:B------:R-:W-:-:S07]  /*2c40*/  MOV R122, R146 ;  /* 0x00000092007a7202 */ /* 0x000fce0000000f00 */
[----:B------:R-:W-:Y:S05]  /*2c50*/  WARPSYNC.COLLECTIVE R142, `(.L_x_208) ;  /* 0x000000008e087348 */ /* 0x000fea0003c00000 */
[----:B------:R0:W1:Y:S02]  /*2c60*/  SHFL.DOWN P6, R146, R145, R147, R148 ;  /* 0x0800009391927389 */ /* 0x00006400000c0094 */
[----:B01----:R-:W-:Y:S01]  /*2c70*/  ENDCOLLECTIVE ;  /* 0x000000000000791b */ /* 0x003fe20003800000 */
.L_x_208:
[----:B------:R-:W-:Y:S01]  /*2c80*/  MOV R86, R146 ;  /* 0x0000009200567202 */ /* 0x000fe20000000f00 */
[----:B------:R-:W-:Y:S06]  /*2c90*/  BRA `(.L_x_209) ;  /* 0xffffffe8005c7947 */ /* 0x000fec000383ffff */
.L_x_210:
        /* <DEDUP_REMOVED lines=14> */
.L_x_8682:


//--------------------- .text._ZN10layer_norm13ln_bwd_kernelINS_13Kernel_traitsI13__nv_bfloat16S2_S2_S2_fjLj2048ELj1ELj1ELj4ELj16ENS_18Kernel_traits_baseILj2048ES2_S2_S2_S2_fjLj128EEEEELb0ELb1ELb0ELb1EEEvNS_9BwdParamsE --------------------------
	.section	.text._ZN10layer_norm13ln_bwd_kernelINS_13Kernel_traitsI13__nv_bfloat16S2_S2_S2_fjLj2048ELj1ELj1ELj4ELj16ENS_18Kernel_traits_baseILj2048ES2_S2_S2_S2_fjLj128EEEEELb0ELb1ELb0ELb1EEEvNS_9BwdParamsE,"ax",@progbits
	.align	128
        .global         _ZN10layer_norm13ln_bwd_kernelINS_13Kernel_traitsI13__nv_bfloat16S2_S2_S2_fjLj2048ELj1ELj1ELj4ELj16ENS_18Kernel_traits_baseILj2048ES2_S2_S2_S2_fjLj128EEEEELb0ELb1ELb0ELb1EEEvNS_9BwdParamsE
        .type           _ZN10layer_norm13ln_bwd_kernelINS_13Kernel_traitsI13__nv_bfloat16S2_S2_S2_fjLj2048ELj1ELj1ELj4ELj16ENS_18Kernel_traits_baseILj2048ES2_S2_S2_S2_fjLj128EEEEELb0ELb1ELb0ELb1EEEvNS_9BwdParamsE,@function
        .size           _ZN10layer_norm13ln_bwd_kernelINS_13Kernel_traitsI13__nv_bfloat16S2_S2_S2_fjLj2048ELj1ELj1ELj4ELj16ENS_18Kernel_traits_baseILj2048ES2_S2_S2_S2_fjLj128EEEEELb0ELb1ELb0ELb1EEEvNS_9BwdParamsE,(.L_x_8683 - _ZN10layer_norm13ln_bwd_kernelINS_13Kernel_traitsI13__nv_bfloat16S2_S2_S2_fjLj2048ELj1ELj1ELj4ELj16ENS_18Kernel_traits_baseILj2048ES2_S2_S2_S2_fjLj128EEEEELb0ELb1ELb0ELb1EEEvNS_9BwdParamsE)
        .other          _ZN10layer_norm13ln_bwd_kernelINS_13Kernel_traitsI13__nv_bfloat16S2_S2_S2_fjLj2048ELj1ELj1ELj4ELj16ENS_18Kernel_traits_baseILj2048ES2_S2_S2_S2_fjLj128EEEEELb0ELb1ELb0ELb1EEEvNS_9BwdParamsE,@"STO_CUDA_ENTRY STV_DEFAULT"
_ZN10layer_norm13ln_bwd_kernelINS_13Kernel_traitsI13__nv_bfloat16S2_S2_S2_fjLj2048ELj1ELj1ELj4ELj16ENS_18Kernel_traits_baseILj2048ES2_S2_S2_S2_fjLj128EEEEELb0ELb1ELb0ELb1EEEvNS_9BwdParamsE:
.text._ZN10layer_norm13ln_bwd_kernelINS_13Kernel_traitsI13__nv_bfloat16S2_S2_S2_fjLj2048ELj1ELj1ELj4ELj16ENS_18Kernel_traits_baseILj2048ES2_S2_S2_S2_fjLj128EEEEELb0ELb1ELb0ELb1EEEvNS_9BwdParamsE:
        /* <DEDUP_REMOVED lines=10> */
[----:B------:R-:W-:Y:S01]  /*00a0*/  ULDC.64 UR18, c[0x0][0x210] ;  /* 0x0000840000127ab9 */ /* 0x000fe20000000a00 */
[----:B0-----:R-:W-:Y:S01]  /*00b0*/  LEA.HI R93, R33, UR4, RZ, 0x19 ;  /* 0x00000004215d7c11 */ /* 0x001fe2000f8fc8ff */
[----:B------:R-:W-:-:S03]  /*00c0*/  ULDC UR4, c[0x0][0x214] ;  /* 0x0000850000047ab9 */ /* 0x000fc60000000800 */
        /* <DEDUP_REMOVED lines=25> */
[----:B------:R-:W-:Y:S01]  /*0260*/  CS2R R36, SRZ ;  /* 0x0000000000247805 */ /* 0x000fe2000001ff00 */
[----:B------:R-:W-:Y:S06]  /*0270*/  BRA `(.L_x_212) ;  /* 0x0000002400747947 */ /* 0x000fec0003800000 */
.L_x_211:
[----:B------:R-:W-:Y:S01]  /*0280*/  SHF.L.U32 R0, R33, 0x4, RZ ;  /* 0x0000000421007819 */ /* 0x000fe200000006ff */
[----:B------:R-:W-:-:S03]  /*0290*/  ULDC.64 UR4, c[0x0][0x260] ;  /* 0x0000980000047ab9 */ /* 0x000fc60000000a00 */
[----:B------:R-:W-:-:S04]  /*02a0*/  LOP3.LUT R0, R0, 0x7f0, RZ, 0xc0, !PT ;  /* 0x000007f000007812 */ /* 0x000fc800078ec0ff */
[----:B------:R-:W-:-:S04]  /*02b0*/  IADD3 R2, P0, R0, UR4, RZ ;  /* 0x0000000400027c10 */ /* 0x000fc8000ff1e0ff */
[----:B------:R-:W-:Y:S01]  /*02c0*/  IADD3.X R3, RZ, UR5, RZ, P0, !PT ;  /* 0x00000005ff037c10 */ /* 0x000fe200087fe4ff */
[----:B------:R-:W-:Y:S02]  /*02d0*/  ULDC.64 UR4, c[0x0][0x278] ;  /* 0x00009e0000047ab9 */ /* 0x000fe40000000a00 */
[----:B------:R-:W-:Y:S02]  /*02e0*/  IADD3 R4, P0, R0, UR4, RZ ;  /* 0x0000000400047c10 */ /* 0x000fe4000ff1e0ff */
[----:B------:R-:W2:Y:S02]  /*02f0*/  LDG.E.128 R8, desc[UR6][R2.64] ;  /* 0x0000000602087981 */ /* 0x000ea4000c1e1d00 */
[----:B------:R-:W-:Y:S01]  /*0300*/  IADD3.X R5, RZ, UR5, RZ, P0, !PT ;  /* 0x00000005ff057c10 */ /* 0x000fe200087fe4ff */
[----:B------:R-:W-:Y:S01]  /*0310*/  ULDC.64 UR4, c[0x0][0x270] ;  /* 0x00009c0000047ab9 */ /* 0x000fe20000000a00 */
[----:B------:R-:W3:Y:S04]  /*0320*/  LDG.E.128 R16, desc[UR6][R2.64+0x800] ;  /* 0x0008000602107981 */ /* 0x000ee8000c1e1d00 */
[----:B------:R-:W4:Y:S04]  /*0330*/  LDG.E.128 R12, desc[UR6][R4.64] ;  /* 0x00000006040c7981 */ /* 0x000f28000c1e1d00 */
[----:B------:R0:W5:Y:S01]  /*0340*/  LDG.E.128 R20, desc[UR6][R4.64+0x800] ;  /* 0x0008000604147981 */ /* 0x000162000c1e1d00 */
[----:B------:R-:W-:Y:S01]  /*0350*/  ISETP.NE.U32.AND P0, PT, RZ, UR4, PT ;  /* 0x00000004ff007c0c */ /* 0x000fe2000bf05070 */
[----:B------:R-:W-:Y:S01]  /*0360*/  HFMA2.MMA R32, -RZ, RZ, 0, 0 ;  /* 0x00000000ff207435 */ /* 0x000fe200000001ff */
[----:B------:R-:W-:Y:S01]  /*0370*/  IMAD.MOV.U32 R120, RZ, RZ, 0x1 ;  /* 0x00000001ff787424 */ /* 0x000fe200078e00ff */
[----:B------:R-:W-:Y:S01]  /*0380*/  HFMA2.MMA R0, -RZ, RZ, 0, 0 ;  /* 0x00000000ff007435 */ /* 0x000fe200000001ff */
[----:B------:R-:W-:-:S02]  /*0390*/  ISETP.NE.AND.EX P0, PT, RZ, UR5, PT, P0 ;  /* 0x00000005ff007c0c */ /* 0x000fc4000bf05300 */
        /* <DEDUP_REMOVED lines=10> */
[----:B------:R-:W-:Y:S02]  /*0440*/  MOV R76, RZ ;  /* 0x000000ff004c7202 */ /* 0x000fe40000000f00 */
[----:B------:R-:W-:-:S02]  /*0450*/  CS2R R74, SRZ ;  /* 0x00000000004a7805 */ /* 0x000fc4000001ff00 */
[----:B------:R-:W-:Y:S02]  /*0460*/  CS2R R6, SRZ ;  /* 0x0000000000067805 */ /* 0x000fe4000001ff00 */
[----:B0-----:R-:W-:Y:S02]  /*0470*/  CS2R R4, SRZ ;  /* 0x0000000000047805 */ /* 0x001fe4000001ff00 */
[----:B------:R-:W-:Y:S01]  /*0480*/  CS2R R2, SRZ ;  /* 0x0000000000027805 */ /* 0x000fe2000001ff00 */
[----:B------:R-:W-:Y:S01]  /*0490*/  IMAD.MOV.U32 R94, RZ, RZ, RZ ;  /* 0x000000ffff5e7224 */ /* 0x000fe200078e00ff */
[----:B--2---:R-:W-:Y:S01]  /*04a0*/  PRMT R104, R11, 0x7632, R104 ;  /* 0x000076320b687816 */ /* 0x004fe20000000068 */
[C---:B------:R-:W-:Y:S01]  /*04b0*/  IMAD.U32 R77, R8.reuse, 0x10000, RZ ;  /* 0x00010000084d7824 */ /* 0x040fe200078e00ff */
[----:B------:R-:W-:Y:S02]  /*04c0*/  PRMT R95, R8, 0x7632, R95 ;  /* 0x00007632085f7816 */ /* 0x000fe4000000005f */
[----:B---3--:R-:W-:Y:S01]  /*04d0*/  PRMT R108, R19, 0x7632, R108 ;  /* 0x00007632136c7816 */ /* 0x008fe2000000006c */
[----:B------:R-:W-:Y:S01]  /*04e0*/  IMAD.U32 R81, R16, 0x10000, RZ ;  /* 0x0001000010517824 */ /* 0x000fe200078e00ff */
[----:B------:R-:W-:Y:S01]  /*04f0*/  PRMT R102, R9, 0x7632, R102 ;  /* 0x0000763209667816 */ /* 0x000fe20000000066 */
[----:B------:R-:W-:Y:S01]  /*0500*/  IMAD.U32 R104, R104, 0x10000, RZ ;  /* 0x0001000068687824 */ /* 0x000fe200078e00ff */
[----:B----4-:R-:W-:Y:S01]  /*0510*/  PRMT R112, R15, 0x7632, R112 ;  /* 0x000076320f707816 */ /* 0x010fe20000000070 */
[----:B------:R-:W-:Y:S01]  /*0520*/  IMAD.U32 R85, R12, 0x10000, RZ ;  /* 0x000100000c557824 */ /* 0x000fe200078e00ff */
[----:B------:R-:W-:Y:S01]  /*0530*/  PRMT R103, R10, 0x7632, R103 ;  /* 0x000076320a677816 */ /* 0x000fe20000000067 */
[----:B------:R-:W-:Y:S01]  /*0540*/  IMAD.U32 R108, R108, 0x10000, RZ ;  /* 0x000100006c6c7824 */ /* 0x000fe200078e00ff */
[----:B-----5:R-:W-:Y:S01]  /*0550*/  PRMT R116, R23, 0x7632, R116 ;  /* 0x0000763217747816 */ /* 0x020fe20000000074 */
[----:B------:R-:W-:Y:S01]  /*0560*/  IMAD.U32 R89, R20, 0x10000, RZ ;  /* 0x0001000014597824 */ /* 0x000fe200078e00ff */
[----:B------:R-:W-:Y:S01]  /*0570*/  PRMT R105, R16, 0x7632, R105 ;  /* 0x0000763210697816 */ /* 0x000fe20000000069 */
[----:B------:R-:W-:Y:S01]  /*0580*/  IMAD.U32 R112, R112, 0x10000, RZ ;  /* 0x0001000070707824 */ /* 0x000fe200078e00ff */
[----:B------:R-:W-:Y:S01]  /*0590*/  PRMT R106, R17, 0x7632, R106 ;  /* 0x00007632116a7816 */ /* 0x000fe2000000006a */
[----:B------:R-:W-:Y:S01]  /*05a0*/  IMAD.U32 R116, R116, 0x10000, RZ ;  /* 0x0001000074747824 */ /* 0x000fe200078e00ff */
[----:B------:R-:W-:-:S02]  /*05b0*/  PRMT R107, R18, 0x7632, R107 ;  /* 0x00007632126b7816 */ /* 0x000fc4000000006b */
[----:B------:R-:W-:Y:S02]  /*05c0*/  PRMT R109, R12, 0x7632, R109 ;  /* 0x000076320c6d7816 */ /* 0x000fe4000000006d */
[----:B------:R-:W-:Y:S02]  /*05d0*/  PRMT R110, R13, 0x7632, R110 ;  /* 0x000076320d6e7816 */ /* 0x000fe4000000006e */
[----:B------:R-:W-:Y:S02]  /*05e0*/  PRMT R111, R14, 0x7632, R111 ;  /* 0x000076320e6f7816 */ /* 0x000fe4000000006f */
[----:B------:R-:W-:Y:S02]  /*05f0*/  PRMT R113, R20, 0x7632, R113 ;  /* 0x0000763214717816 */ /* 0x000fe40000000071 */
[----:B------:R-:W-:Y:S02]  /*0600*/  PRMT R114, R21, 0x7632, R114 ;  /* 0x0000763215727816 */ /* 0x000fe40000000072 */
[----:B------:R-:W-:-:S02]  /*0610*/  PRMT R115, R22, 0x7632, R115 ;  /* 0x0000763216737816 */ /* 0x000fc40000000073 */
[----:B------:R-:W-:Y:S02]  /*0620*/  SHF.L.U32 R78, R9, 0x10, RZ ;  /* 0x00000010094e7819 */ /* 0x000fe400000006ff */
[----:B------:R-:W-:Y:S02]  /*0630*/  CS2R R8, SRZ ;  /* 0x0000000000087805 */ /* 0x000fe4000001ff00 */
[----:B------:R-:W-:Y:S02]  /*0640*/  SHF.L.U32 R79, R10, 0x10, RZ ;  /* 0x000000100a4f7819 */ /* 0x000fe400000006ff */
[----:B------:R-:W-:Y:S02]  /*0650*/  SHF.L.U32 R80, R11, 0x10, RZ ;  /* 0x000000100b507819 */ /* 0x000fe400000006ff */
[----:B------:R-:W-:Y:S02]  /*0660*/  CS2R R10, SRZ ;  /* 0x00000000000a7805 */ /* 0x000fe4000001ff00 */
[----:B------:R-:W-:-:S02]  /*0670*/  SHF.L.U32 R82, R17, 0x10, RZ ;  /* 0x0000001011527819 */ /* 0x000fc400000006ff */
[----:B------:R-:W-:Y:S02]  /*0680*/  CS2R R16, SRZ ;  /* 0x0000000000107805 */ /* 0x000fe4000001ff00 */
[----:B------:R-:W-:Y:S02]  /*0690*/  SHF.L.U32 R83, R18, 0x10, RZ ;  /* 0x0000001012537819 */ /* 0x000fe400000006ff */
[----:B------:R-:W-:Y:S02]  /*06a0*/  SHF.L.U32 R84, R19, 0x10, RZ ;  /* 0x0000001013547819 */ /* 0x000fe400000006ff */
[----:B------:R-:W-:Y:S02]  /*06b0*/  CS2R R18, SRZ ;  /* 0x0000000000127805 */ /* 0x000fe4000001ff00 */
[----:B------:R-:W-:Y:S02]  /*06c0*/  SHF.L.U32 R86, R13, 0x10, RZ ;  /* 0x000000100d567819 */ /* 0x000fe400000006ff */
[----:B------:R-:W-:-:S02]  /*06d0*/  CS2R R12, SRZ ;  /* 0x00000000000c7805 */ /* 0x000fc4000001ff00 */
[----:B------:R-:W-:Y:S02]  /*06e0*/  SHF.L.U32 R87, R14, 0x10, RZ ;  /* 0x000000100e577819 */ /* 0x000fe400000006ff */
[----:B------:R-:W-:Y:S02]  /*06f0*/  SHF.L.U32 R88, R15, 0x10, RZ ;  /* 0x000000100f587819 */ /* 0x000fe400000006ff */
[----:B------:R-:W-:Y:S02]  /*0700*/  CS2R R14, SRZ ;  /* 0x00000000000e7805 */ /* 0x000fe4000001ff00 */
[----:B------:R-:W-:Y:S02]  /*0710*/  SHF.L.U32 R90, R21, 0x10, RZ ;  /* 0x00000010155a7819 */ /* 0x000fe400000006ff */
[----:B------:R-:W-:Y:S02]  /*0720*/  CS2R R20, SRZ ;  /* 0x0000000000147805 */ /* 0x000fe4000001ff00 */
[----:B------:R-:W-:-:S02]  /*0730*/  SHF.L.U32 R91, R22, 0x10, RZ ;  /* 0x00000010165b7819 */ /* 0x000fc400000006ff */
[----:B------:R-:W-:Y:S02]  /*0740*/  SHF.L.U32 R92, R23, 0x10, RZ ;  /* 0x00000010175c7819 */ /* 0x000fe400000006ff */
[----:B------:R-:W-:Y:S02]  /*0750*/  CS2R R22, SRZ ;  /* 0x0000000000167805 */ /* 0x000fe4000001ff00 */
[----:B------:R-:W-:Y:S02]  /*0760*/  SHF.L.U32 R95, R95, 0x10, RZ ;  /* 0x000000105f5f7819 */ /* 0x000fe400000006ff */
[----:B------:R-:W-:Y:S02]  /*0770*/  SHF.L.U32 R102, R102, 0x10, RZ ;  /* 0x0000001066667819 */ /* 0x000fe400000006ff */
[----:B------:R-:W-:Y:S02]  /*0780*/  SHF.L.U32 R103, R103, 0x10, RZ ;  /* 0x0000001067677819 */ /* 0x000fe400000006ff */
[----:B------:R-:W-:-:S02]  /*0790*/  SHF.L.U32 R105, R105, 0x10, RZ ;  /* 0x0000001069697819 */ /* 0x000fc400000006ff */
[----:B------:R-:W-:Y:S02]  /*07a0*/  SHF.L.U32 R106, R106, 0x10, RZ ;  /* 0x000000106a6a7819 */ /* 0x000fe400000006ff */
[----:B------:R-:W-:Y:S02]  /*07b0*/  SHF.L.U32 R107, R107, 0x10, RZ ;  /* 0x000000106b6b7819 */ /* 0x000fe400000006ff */
[----:B------:R-:W-:Y:S02]  /*07c0*/  SHF.L.U32 R109, R109, 0x10, RZ ;  /* 0x000000106d6d7819 */ /* 0x000fe400000006ff */
[----:B------:R-:W-:Y:S02]  /*07d0*/  SHF.L.U32 R110, R110, 0x10, RZ ;  /* 0x000000106e6e7819 */ /* 0x000fe400000006ff */
[----:B------:R-:W-:Y:S02]  /*07e0*/  SHF.L.U32 R111, R111, 0x10, RZ ;  /* 0x000000106f6f7819 */ /* 0x000fe400000006ff */
[----:B------:R-:W-:-:S02]  /*07f0*/  SHF.L.U32 R113, R113, 0x10, RZ ;  /* 0x0000001071717819 */ /* 0x000fc400000006ff */
[----:B------:R-:W-:Y:S02]  /*0800*/  SHF.L.U32 R114, R114, 0x10, RZ ;  /* 0x0000001072727819 */ /* 0x000fe400000006ff */
[----:B------:R-:W-:-:S07]  /*0810*/  SHF.L.U32 R115, R115, 0x10, RZ ;  /* 0x0000001073737819 */ /* 0x000fce00000006ff */
.L_x_215:
[----:B------:R-:W0:Y:S01]  /*0820*/  @P0 LDC.64 R48, c[0x0][0x270] ;  /* 0x00009c00ff300b82 */ /* 0x000e220000000a00 */
[----:B------:R-:W-:Y:S01]  /*0830*/  IMAD R50, R93, UR9, RZ ;  /* 0x000000095d327c24 */ /* 0x000fe2000f8e02ff */
[----:B------:R-:W-:-:S04]  /*0840*/  SHF.R.S32.HI R52, RZ, 0x1f, R93 ;  /* 0x0000001fff347819 */ /* 0x000fc8000001145d */
[----:B------:R-:W-:Y:S02]  /*0850*/  SHF.R.S32.HI R51, RZ, 0x1f, R50 ;  /* 0x0000001fff337819 */ /* 0x000fe40000011432 */
[----:B------:R-:W1:Y:S02]  /*0860*/  LDC.64 R56, c[0x0][0x238] ;  /* 0x00008e00ff387b82 */ /* 0x000e640000000a00 */
[----:B------:R-:W-:Y:S02]  /*0870*/  LEA.HI R51, R51, R50, RZ, 0x3 ;  /* 0x0000003233337211 */ /* 0x000fe400078f18ff */
[----:B------:R-:W-:-:S04]  /*0880*/  LOP3.LUT R50, R33, 0x7f, RZ, 0xc0, !PT ;  /* 0x0000007f21327812 */ /* 0x000fc800078ec0ff */
[----:B------:R-:W2:Y:S01]  /*0890*/  LDC.64 R60, c[0x0][0x2b8] ;  /* 0x0000ae00ff3c7b82 */ /* 0x000ea20000000a00 */
[----:B------:R-:W-:-:S07]  /*08a0*/  LEA.HI.SX32 R121, R51, R50, 0x1d ;  /* 0x0000003233797211 */ /* 0x000fce00078feaff */
[----:B------:R-:W3:Y:S01]  /*08b0*/  LDC.64 R58, c[0x0][0x250] ;  /* 0x00009400ff3a7b82 */ /* 0x000ee20000000a00 */
[----:B0-----:R-:W-:-:S07]  /*08c0*/  @P0 LEA R62, P1, R93, R48, 0x1 ;  /* 0x000000305d3e0211 */ /* 0x001fce00078208ff */
[----:B------:R-:W0:Y:S01]  /*08d0*/  LDC.64 R96, c[0x0][0x258] ;  /* 0x00009600ff607b82 */ /* 0x000e220000000a00 */
[----:B------:R-:W-:Y:S02]  /*08e0*/  IADD3 R117, R121, 0x80, RZ ;  /* 0x0000008079757810 */ /* 0x000fe40007ffe0ff */
[----:B------:R-:W-:Y:S01]  /*08f0*/  @P0 LEA.HI.X R63, R93, R49, R52, 0x1, P1 ;  /* 0x000000315d3f0211 */ /* 0x000fe200008f0c34 */
[----:B-1----:R-:W-:-:S04]  /*0900*/  IMAD.WIDE.U32 R48, R121, 0x10, R56 ;  /* 0x0000001079307825 */ /* 0x002fc800078e0038 */
[----:B--2---:R-:W-:Y:S01]  /*0910*/  IMAD.WIDE.U32 R52, R121, 0x10, R60 ;  /* 0x0000001079347825 */ /* 0x004fe200078e003c */
[----:B------:R-:W2:Y:S03]  /*0920*/  @P0 LDG.E.U16 R122, desc[UR6][R62.64] ;  /* 0x000000063e7a0981 */ /* 0x000ea6000c1e1500 */
[----:B------:R-:W-:Y:S01]  /*0930*/  IMAD.WIDE.U32 R56, R117, 0x10, R56 ;  /* 0x0000001075387825 */ /* 0x000fe200078e0038 */
[----:B------:R-:W4:Y:S03]  /*0940*/  LDG.E.128 R48, desc[UR6][R48.64] ;  /* 0x0000000630307981 */ /* 0x000f26000c1e1d00 */
[----:B---3--:R-:W-:Y:S01]  /*0950*/  IMAD.WIDE R118, R93, 0x4, R58 ;  /* 0x000000045d767825 */ /* 0x008fe200078e023a */
[----:B------:R-:W3:Y:S04]  /*0960*/  LDG.E.128 R52, desc[UR6][R52.64] ;  /* 0x0000000634347981 */ /* 0x000ee8000c1e1d00 */
[----:B------:R1:W3:Y:S01]  /*0970*/  LDG.E R123, desc[UR6][R118.64] ;  /* 0x00000006767b7981 */ /* 0x0002e2000c1e1900 */
[----:B------:R-:W-:-:S03]  /*0980*/  IMAD.WIDE.U32 R60, R117, 0x10, R60 ;  /* 0x00000010753c7825 */ /* 0x000fc600078e003c */
[----:B------:R-:W3:Y:S01]  /*0990*/  LDG.E.128 R56, desc[UR6][R56.64] ;  /* 0x0000000638387981 */ /* 0x000ee2000c1e1d00 */
[----:B0-----:R-:W-:-:S03]  /*09a0*/  IMAD.WIDE R100, R93, 0x4, R96 ;  /* 0x000000045d647825 */ /* 0x001fc600078e0260 */
[----:B------:R-:W3:Y:S04]  /*09b0*/  LDG.E.128 R60, desc[UR6][R60.64] ;  /* 0x000000063c3c7981 */ /* 0x000ee8000c1e1d00 */
[----:B------:R0:W3:Y:S01]  /*09c0*/  LDG.E R100, desc[UR6][R100.64] ;  /* 0x0000000664647981 */ /* 0x0000e2000c1e1900 */
[----:B------:R-:W-:-:S04]  /*09d0*/  ISETP.NE.U32.AND P1, PT, RZ, UR10, PT ;  /* 0x0000000aff007c0c */ /* 0x000fc8000bf25070 */
[----:B------:R-:W-:-:S13]  /*09e0*/  ISETP.NE.AND.EX P1, PT, RZ, UR11, PT, P1 ;  /* 0x0000000bff007c0c */ /* 0x000fda000bf25310 */
[----:B------:R-:W0:Y:S08]  /*09f0*/  @P1 LDC.64 R98, c[0x0][0x2c8] ;  /* 0x0000b200ff621b82 */ /* 0x000e300000000a00 */
[----:B------:R-:W0:Y:S01]  /*0a00*/  @P1 LDC.64 R96, c[0x0][0x2c8] ;  /* 0x0000b200ff601b82 */ /* 0x000e220000000a00 */
[----:B------:R-:W-:Y:S02]  /*0a10*/  ISETP.NE.AND P4, PT, RZ, UR8, PT ;  /* 0x00000008ff007c0c */ /* 0x000fe4000bf85270 */
[----:B-1----:R-:W-:-:S02]  /*0a20*/  MOV R118, 0x3f800000 ;  /* 0x3f80000000767802 */ /* 0x002fc40000000f00 */
[----:B------:R-:W-:Y:S01]  /*0a30*/  LOP3.LUT P3, RZ, R120, 0xff, RZ, 0xc0, !PT ;  /* 0x000000ff78ff7812 */ /* 0x000fe2000786c0ff */
[----:B0-----:R-:W-:-:S05]  /*0a40*/  @P1 IMAD.WIDE.U32 R98, R121, 0x10, R98 ;  /* 0x0000001079621825 */ /* 0x001fca00078e0062 */
[----:B------:R0:W5:Y:S01]  /*0a50*/  @P1 LDG.E.128 R36, desc[UR6][R98.64] ;  /* 0x0000000662241981 */ /* 0x000162000c1e1d00 */
[----:B------:R-:W-:-:S05]  /*0a60*/  @P1 IMAD.WIDE.U32 R96, R117, 0x10, R96 ;  /* 0x0000001075601825 */ /* 0x000fca00078e0060 */
[----:B------:R1:W5:Y:S01]  /*0a70*/  @P1 LDG.E.128 R40, desc[UR6][R96.64] ;  /* 0x0000000660281981 */ /* 0x000362000c1e1d00 */
[----:B------:R-:W-:Y:S01]  /*0a80*/  UMOV UR4, 0xffffffff ;  /* 0xffffffff00047882 */ /* 0x000fe20000000000 */
[----:B------:R-:W-:Y:S02]  /*0a90*/  LOP3.LUT P2, RZ, R33, 0x1f, RZ, 0xc0, !PT ;  /* 0x0000001f21ff7812 */ /* 0x000fe4000784c0ff */
[----:B--2---:R-:W-:Y:S02]  /*0aa0*/  @P0 SHF.L.U32 R118, R122, 0x10, RZ ;  /* 0x000000107a760819 */ /* 0x004fe400000006ff */
[C---:B----4-:R-:W-:Y:S02]  /*0ab0*/  PRMT R119, R49.reuse, 0x7632, R119 ;  /* 0x0000763231777816 */ /* 0x050fe40000000077 */
[----:B------:R-:W-:Y:S02]  /*0ac0*/  PRMT R120, R50, 0x7632, R120 ;  /* 0x0000763232787816 */ /* 0x000fe40000000078 */
[----:B------:R-:W-:Y:S01]  /*0ad0*/  PRMT R101, R48, 0x7632, R101 ;  /* 0x0000763230657816 */ /* 0x000fe20000000065 */
[----:B---3--:R-:W-:Y:S01]  /*0ae0*/  IMAD.U32 R122, R52, 0x10000, RZ ;  /* 0x00010000347a7824 */ /* 0x008fe200078e00ff */
[----:B------:R-:W-:Y:S01]  /*0af0*/  SHF.L.U32 R49, R49, 0x10, RZ ;  /* 0x0000001031317819 */ /* 0x000fe200000006ff */
[----:B------:R-:W-:Y:S01]  /*0b00*/  IMAD.U32 R48, R48, 0x10000, RZ ;  /* 0x0001000030307824 */ /* 0x000fe200078e00ff */
[----:B------:R-:W-:-:S02]  /*0b10*/  PRMT R124, R52, 0x7632, R124 ;  /* 0x00007632347c7816 */ /* 0x000fc4000000007c */
[C---:B0-----:R-:W-:Y:S02]  /*0b20*/  PRMT R98, R53.reuse, 0x7632, R98 ;  /* 0x0000763235627816 */ /* 0x041fe40000000062 */
[----:B-1----:R-:W-:Y:S02]  /*0b30*/  SHF.L.U32 R97, R53, 0x10, RZ ;  /* 0x0000001035617819 */ /* 0x002fe400000006ff */
[----:B------:R-:W-:Y:S02]  /*0b40*/  FSEL R130, R123, RZ, !P4 ;  /* 0x000000ff7b827208 */ /* 0x000fe40006000000 */
[----:B------:R-:W-:Y:S02]  /*0b50*/  PRMT R99, R51, 0x7632, R99 ;  /* 0x0000763233637816 */ /* 0x000fe40000000063 */
[C---:B------:R-:W-:Y:S02]  /*0b60*/  PRMT R52, R55.reuse, 0x7632, R52 ;  /* 0x0000763237347816 */ /* 0x040fe40000000034 */
[----:B------:R-:W-:-:S02]  /*0b70*/  SHF.L.U32 R135, R55, 0x10, RZ ;  /* 0x0000001037877819 */ /* 0x000fc400000006ff */
[C---:B------:R-:W-:Y:S01]  /*0b80*/  PRMT R53, R56.reuse, 0x7632, R53 ;  /* 0x0000763238357816 */ /* 0x040fe20000000035 */
[----:B------:R-:W-:Y:S01]  /*0b90*/  IMAD.U32 R125, R56, 0x10000, RZ ;  /* 0x00010000387d7824 */ /* 0x000fe200078e00ff */
[----:B------:R-:W-:Y:S02]  /*0ba0*/  PRMT R55, R57, 0x7632, R55 ;  /* 0x0000763239377816 */ /* 0x000fe40000000037 */
[----:B------:R-:W-:Y:S02]  /*0bb0*/  PRMT R123, R58, 0x7632, R123 ;  /* 0x000076323a7b7816 */ /* 0x000fe4000000007b */
[----:B------:R-:W-:Y:S02]  /*0bc0*/  PRMT R126, R59, 0x7632, R126 ;  /* 0x000076323b7e7816 */ /* 0x000fe4000000007e */
[----:B------:R-:W-:Y:S02]  /*0bd0*/  SHF.L.U32 R50, R50, 0x10, RZ ;  /* 0x0000001032327819 */ /* 0x000fe400000006ff */
[----:B------:R-:W-:-:S02]  /*0be0*/  SHF.L.U32 R120, R120, 0x10, RZ ;  /* 0x0000001078787819 */ /* 0x000fc400000006ff */
        /* <DEDUP_REMOVED lines=8> */
[----:B------:R-:W-:Y:S02]  /*0c70*/  SHF.L.U32 R51, R51, 0x10, RZ ;  /* 0x0000001033337819 */ /* 0x000fe400000006ff */
[----:B------:R-:W-:-:S02]  /*0c80*/  SHF.L.U32 R58, R58, 0x10, RZ ;  /* 0x000000103a3a7819 */ /* 0x000fc400000006ff */
[----:B------:R-:W-:Y:S02]  /*0c90*/  SHF.L.U32 R55, R55, 0x10, RZ ;  /* 0x0000001037377819 */ /* 0x000fe400000006ff */
[----:B------:R-:W-:Y:S02]  /*0ca0*/  SHF.L.U32 R48, R123, 0x10, RZ ;  /* 0x000000107b307819 */ /* 0x000fe400000006ff */
[----:B------:R-:W-:Y:S01]  /*0cb0*/  SHF.L.U32 R49, R126, 0x10, RZ ;  /* 0x000000107e317819 */ /* 0x000fe200000006ff */
[C---:B------:R-:W-:Y:S01]  /*0cc0*/  FADD.FTZ R133, -R130.reuse, R50 ;  /* 0x0000003282857221 */ /* 0x040fe20000010100 */
[----:B------:R-:W-:Y:S01]  /*0cd0*/  FADD.FTZ R137, -R130, R120 ;  /* 0x0000007882897221 */ /* 0x000fe20000010100 */
[----:B------:R-:W-:Y:S01]  /*0ce0*/  PRMT R50, R62, 0x7632, R50 ;  /* 0x000076323e327816 */ /* 0x000fe20000000032 */
[----:B------:R-:W-:Y:S01]  /*0cf0*/  FADD.FTZ R127, -R130, R101 ;  /* 0x00000065827f7221 */ /* 0x000fe20000010100 */
[----:B------:R-:W-:Y:S01]  /*0d00*/  SHF.L.U32 R120, R62, 0x10, RZ ;  /* 0x000000103e787819 */ /* 0x000fe200000006ff */
[----:B------:R-:W-:Y:S01]  /*0d10*/  FADD.FTZ R129, -R130, R119 ;  /* 0x0000007782817221 */ /* 0x000fe20000010100 */
[----:B------:R-:W-:Y:S01]  /*0d20*/  SHF.L.U32 R124, R124, 0x10, RZ ;  /* 0x000000107c7c7819 */ /* 0x000fe200000006ff */
[C---:B------:R-:W-:Y:S01]  /*0d30*/  FADD.FTZ R141, -R130.reuse, R99 ;  /* 0x00000063828d7221 */ /* 0x040fe20000010100 */
[C---:B------:R-:W-:Y:S01]  /*0d40*/  FADD.FTZ R123, -R130.reuse, R53 ;  /* 0x00000035827b7221 */ /* 0x040fe20000010100 */
[----:B------:R-:W-:Y:S01]  /*0d50*/  FMUL.FTZ R62, R77, R122 ;  /* 0x0000007a4d3e7220 */ /* 0x000fe20000410000 */
[C---:B------:R-:W-:Y:S01]  /*0d60*/  FADD.FTZ R139, -R130.reuse, R51 ;  /* 0x00000033828b7221 */ /* 0x040fe20000010100 */
[C---:B------:R-:W-:Y:S01]  /*0d70*/  FADD.FTZ R125, -R130.reuse, R125 ;  /* 0x0000007d827d7221 */ /* 0x040fe20000010100 */
[C---:B------:R-:W-:Y:S01]  /*0d80*/  FADD.FTZ R99, -R130.reuse, R56 ;  /* 0x0000003882637221 */ /* 0x040fe20000010100 */
[C---:B------:R-:W-:Y:S01]  /*0d90*/  FADD.FTZ R101, -R130.reuse, R58 ;  /* 0x0000003a82657221 */ /* 0x040fe20000010100 */
[C---:B------:R-:W-:Y:S01]  /*0da0*/  FADD.FTZ R119, -R130.reuse, R128 ;  /* 0x0000008082777221 */ /* 0x040fe20000010100 */
[C---:B------:R-:W-:Y:S01]  /*0db0*/  FADD.FTZ R55, -R130.reuse, R55 ;  /* 0x0000003782377221 */ /* 0x040fe20000010100 */
[C---:B------:R-:W-:Y:S01]  /*0dc0*/  FADD.FTZ R53, -R130.reuse, R48 ;  /* 0x0000003082357221 */ /* 0x040fe20000010100 */
[----:B------:R-:W-:Y:S01]  /*0dd0*/  FADD.FTZ R49, -R130, R49 ;  /* 0x0000003182317221 */ /* 0x000fe20000010100 */
[C---:B------:R-:W-:Y:S01]  /*0de0*/  FMUL.FTZ R57, R100.reuse, R57 ;  /* 0x0000003964397220 */ /* 0x040fe20000410000 */
[C---:B------:R-:W-:Y:S01]  /*0df0*/  PRMT R130, R61.reuse, 0x7632, R130 ;  /* 0x000076323d827816 */ /* 0x040fe20000000082 */
[C---:B------:R-:W-:Y:S01]  /*0e00*/  FMUL.FTZ R58, R100.reuse, R133 ;  /* 0x00000085643a7220 */ /* 0x040fe20000410000 */
[----:B------:R-:W-:Y:S01]  /*0e10*/  SHF.L.U32 R143, R61, 0x10, RZ ;  /* 0x000000103d8f7819 */ /* 0x000fe200000006ff */
[----:B------:R-:W-:Y:S01]  /*0e20*/  FMUL.FTZ R134, R100, R127 ;  /* 0x0000007f64867220 */ /* 0x000fe20000410000 */
[----:B------:R-:W-:Y:S01]  /*0e30*/  SHF.L.U32 R61, R52, 0x10, RZ ;  /* 0x00000010343d7819 */ /* 0x000fe200000006ff */
[----:B------:R-:W-:Y:S01]  /*0e40*/  FMUL.FTZ R133, R95, R124 ;  /* 0x0000007c5f857220 */ /* 0x000fe20000410000 */
[----:B------:R-:W-:Y:S01]  /*0e50*/  FADD.FTZ R52, RZ, R62 ;  /* 0x0000003eff347221 */ /* 0x000fe20000010000 */
[----:B------:R-:W-:Y:S01]  /*0e60*/  FFMA.FTZ R127, R57, R62, RZ ;  /* 0x0000003e397f7223 */ /* 0x000fe200000100ff */
[----:B------:R-:W-:-:S02]  /*0e70*/  IMAD.U32 R131, R98, 0x10000, RZ ;  /* 0x0001000062837824 */ /* 0x000fc400078e00ff */
[----:B------:R-:W-:Y:S01]  /*0e80*/  FMUL.FTZ R140, R100, R129 ;  /* 0x00000081648c7220 */ /* 0x000fe20000410000 */
[C---:B------:R-:W-:Y:S01]  /*0e90*/  PRMT R126, R60.reuse, 0x7632, R126 ;  /* 0x000076323c7e7816 */ /* 0x040fe2000000007e */
[----:B------:R-:W-:Y:S02]  /*0ea0*/  IMAD.U32 R128, R60, 0x10000, RZ ;  /* 0x000100003c807824 */ /* 0x000fe400078e00ff */
[----:B------:R-:W-:Y:S01]  /*0eb0*/  FMUL.FTZ R56, R78, R97 ;  /* 0x000000614e387220 */ /* 0x000fe20000410000 */
[----:B------:R-:W-:Y:S01]  /*0ec0*/  FADD.FTZ R129, R52, R133 ;  /* 0x0000008534817221 */ /* 0x000fe20000010000 */
        /* <DEDUP_REMOVED lines=13> */
[C---:B------:R-:W-:Y:S01]  /*0fa0*/  PRMT R48, R63.reuse, 0x7632, R48 ;  /* 0x000076323f307816 */ /* 0x040fe20000000030 */
[----:B------:R-:W-:Y:S01]  /*0fb0*/  FMUL.FTZ R132, R100, R139 ;  /* 0x0000008b64847220 */ /* 0x000fe20000410000 */
[----:B------:R-:W-:Y:S01]  /*0fc0*/  SHF.L.U32 R51, R63, 0x10, RZ ;  /* 0x000000103f337819 */ /* 0x000fe200000006ff */
[-C--:B------:R-:W-:Y:S01]  /*0fd0*/  FMUL.FTZ R63, R103, R96.reuse ;  /* 0x00000060673f7220 */ /* 0x080fe20000410000 */
[----:B------:R-:W-:Y:S01]  /*0fe0*/  FADD.FTZ R52, R52, R59 ;  /* 0x0000003b34347221 */ /* 0x000fe20000010000 */
[----:B------:R-:W-:Y:S01]  /*0ff0*/  FMUL.FTZ R138, R100, R137 ;  /* 0x00000089648a7220 */ /* 0x000fe20000410000 */
[----:B------:R-:W-:Y:S01]  /*1000*/  FFMA.FTZ R127, R58, R59, R127 ;  /* 0x0000003b3a7f7223 */ /* 0x000fe2000001007f */
[----:B------:R-:W-:Y:S01]  /*1010*/  FADD.FTZ R64, R135, R64 ;  /* 0x0000004087407221 */ /* 0x000fe20000010000 */
[----:B------:R-:W-:Y:S01]  /*1020*/  FFMA.FTZ R65, R132, R135, R65 ;  /* 0x0000008784417223 */ /* 0x000fe20000010041 */
[----:B------:R-:W-:Y:S01]  /*1030*/  FMUL.FTZ R136, R100, R141 ;  /* 0x0000008d64887220 */ /* 0x000fe20000410000 */
[----:B------:R-:W-:Y:S01]  /*1040*/  FMUL.FTZ R135, R80, R135 ;  /* 0x0000008750877220 */ /* 0x000fe20000410000 */
[----:B------:R-:W-:Y:S01]  /*1050*/  FADD.FTZ R52, R52, R63 ;  /* 0x0000003f34347221 */ /* 0x000fe20000010000 */
        /* <DEDUP_REMOVED lines=10> */
[----:B------:R-:W-:Y:S01]  /*1100*/  FFMA.FTZ R73, R60, R97, R73 ;  /* 0x000000613c497223 */ /* 0x000fe20000010049 */
[----:B------:R-:W-:Y:S01]  /*1110*/  FMUL.FTZ R96, R81, R128 ;  /* 0x0000008051607220 */ /* 0x000fe20000410000 */
[----:B------:R-:W-:Y:S01]  /*1120*/  FADD.FTZ R129, R52, R61 ;  /* 0x0000003d34817221 */ /* 0x000fe20000010000 */
[----:B------:R-:W-:Y:S01]  /*1130*/  FMUL.FTZ R97, R100, R125 ;  /* 0x0000007d64617220 */ /* 0x000fe20000410000 */
[----:B------:R-:W-:Y:S01]  /*1140*/  FFMA.FTZ R52, R136, R61, R127 ;  /* 0x0000003d88347223 */ /* 0x000fe2000001007f */
        /* <DEDUP_REMOVED lines=8> */
[----:B------:R-:W-:Y:S01]  /*11d0*/  SHF.L.U32 R125, R130, 0x10, RZ ;  /* 0x00000010827d7819 */ /* 0x000fe200000006ff */
[----:B------:R-:W-:Y:S01]  /*11e0*/  FMUL.FTZ R124, R100, R55 ;  /* 0x00000037647c7220 */ /* 0x000fe20000410000 */
        /* <DEDUP_REMOVED lines=14> */
[----:B------:R-:W-:-:S02]  /*12d0*/  IMAD.U32 R50, R50, 0x10000, RZ ;  /* 0x0001000032327824 */ /* 0x000fc400078e00ff */
        /* <DEDUP_REMOVED lines=15> */
[-C--:B------:R-:W-:Y:S01]  /*13d0*/  FFMA.FTZ R8, R119, R51.reuse, R8 ;  /* 0x0000003377087223 */ /* 0x080fe20000010008 */
[----:B------:R-:W-:Y:S01]  /*13e0*/  FMUL.FTZ R128, R84, R51 ;  /* 0x0000003354807220 */ /* 0x000fe20000410000 */
[----:B------:R-:W-:Y:S01]  /*13f0*/  SHF.L.U32 R48, R48, 0x10, RZ ;  /* 0x0000001030307819 */ /* 0x000fe200000006ff */
[----:B------:R-:W-:Y:S01]  /*1400*/  FADD.FTZ R51, R50, R127 ;  /* 0x0000007f32337221 */ /* 0x000fe20000010000 */
[----:B------:R-:W-:Y:S01]  /*1410*/  FFMA.FTZ R50, R126, R127, R53 ;  /* 0x0000007f7e327223 */ /* 0x000fe20000010035 */
[----:B------:R-:W-:-:S02]  /*1420*/  FMUL.FTZ R130, R100, R49 ;  /* 0x0000003164827220 */ /* 0x000fc40000410000 */
        /* <DEDUP_REMOVED lines=28> */
.L_x_226:
[----:B-1----:R-:W-:Y:S01]  /*15f0*/  FADD.FTZ R48, R50, R49 ;  /* 0x0000003132307221 */ /* 0x002fe20000010000 */
[----:B--2---:R-:W-:Y:S01]  /*1600*/  FADD.FTZ R49, R52, R51 ;  /* 0x0000003334317221 */ /* 0x004fe20000010000 */
[----:B------:R-:W-:Y:S06]  /*1610*/  @P2 BRA `(.L_x_214) ;  /* 0x0000000000242947 */ /* 0x000fec0003800000 */
[----:B------:R-:W1:Y:S01]  /*1620*/  S2UR UR5, SR_CgaCtaId ;  /* 0x00000000000579c3 */ /* 0x000e620000008800 */
[----:B0-----:R-:W-:Y:S01]  /*1630*/  SHF.R.U32.HI R50, RZ, 0x5, R33 ;  /* 0x00000005ff327819 */ /* 0x001fe20000011621 */
[----:B------:R-:W-:-:S03]  /*1640*/  UMOV UR4, 0x400 ;  /* 0x0000040000047882 */ /* 0x000fc60000000000 */
[----:B------:R-:W-:-:S04]  /*1650*/  LOP3.LUT R51, R50, 0x7fffffc, RZ, 0xc0, !PT ;  /* 0x07fffffc32337812 */ /* 0x000fc800078ec0ff */
[----:B------:R-:W-:-:S04]  /*1660*/  @!P3 IADD3 R51, R51, 0x4, RZ ;  /* 0x000000043333b810 */ /* 0x000fc80007ffe0ff */
[----:B------:R-:W-:Y:S01]  /*1670*/  LOP3.LUT R50, R51, 0x3, R50, 0xf8, !PT ;  /* 0x0000000333327812 */ /* 0x000fe200078ef832 */
[----:B-1----:R-:W-:-:S06]  /*1680*/  ULEA UR4, UR5, UR4, 0x18 ;  /* 0x0000000405047291 */ /* 0x002fcc000f8ec03f */
[----:B------:R-:W-:-:S05]  /*1690*/  LEA R50, R50, UR4, 0x3 ;  /* 0x0000000432327c11 */ /* 0x000fca000f8e18ff */
[----:B------:R1:W-:Y:S02]  /*16a0*/  STS.64 [R50+0x2000], R48 ;  /* 0x0020003032007388 */ /* 0x0003e40000000a00 */
.L_x_214:
[----:B------:R-:W-:Y:S05]  /*16b0*/  WARPSYNC.ALL ;  /* 0x0000000000007948 */ /* 0x000fea0003800000 */
[----:B------:R-:W2:Y:S08]  /*16c0*/  S2UR UR5, SR_CgaCtaId ;  /* 0x00000000000579c3 */ /* 0x000eb00000008800 */
[----:B------:R-:W-:Y:S01]  /*16d0*/  BAR.SYNC.DEFER_BLOCKING 0x0 ;  /* 0x0000000000007b1d */ /* 0x000fe20000010000 */
[----:B-1----:R-:W-:-:S02]  /*16e0*/  SHF.R.U32.HI R48, RZ, 0x5, R33 ;  /* 0x00000005ff307819 */ /* 0x002fc40000011621 */
[----:B------:R-:W-:Y:S02]  /*16f0*/  ISETP.NE.U32.AND P2, PT, RZ, UR14, PT ;  /* 0x0000000eff007c0c */ /* 0x000fe4000bf45070 */
[----:B------:R-:W-:Y:S01]  /*1700*/  LOP3.LUT R48, R48, 0x7fffffc, RZ, 0xc0, !PT ;  /* 0x07fffffc30307812 */ /* 0x000fe200078ec0ff */
[----:B------:R-:W-:Y:S01]  /*1710*/  UMOV UR4, 0x400 ;  /* 0x0000040000047882 */ /* 0x000fe20000000000 */
[----:B------:R-:W-:Y:S02]  /*1720*/  ISETP.NE.AND.EX P2, PT, RZ, UR15, PT, P2 ;  /* 0x0000000fff007c0c */ /* 0x000fe4000bf45320 */
[----:B------:R-:W-:Y:S01]  /*1730*/  @!P3 IADD3 R48, R48, 0x4, RZ ;  /* 0x000000043030b810 */ /* 0x000fe20007ffe0ff */
[----:B--2---:R-:W-:-:S06]  /*1740*/  ULEA UR4, UR5, UR4, 0x18 ;  /* 0x0000000405047291 */ /* 0x004fcc000f8ec03f */
[----:B------:R-:W-:-:S05]  /*1750*/  LEA R139, R48, UR4, 0x3 ;  /* 0x00000004308b7c11 */ /* 0x000fca000f8e18ff */
[----:B0-----:R-:W0:Y:S04]  /*1760*/  LDS.128 R48, [R139+0x2000] ;  /* 0x002000008b307984 */ /* 0x001e280000000c00 */
[----:B------:R-:W1:Y:S01]  /*1770*/  LDS.128 R52, [R139+0x2010] ;  /* 0x002010008b347984 */ /* 0x000e620000000c00 */
[----:B0-----:R-:W-:Y:S01]  /*1780*/  FADD.FTZ R137, RZ, R48 ;  /* 0x00000030ff897221 */ /* 0x001fe20000010000 */
[----:B------:R-:W-:-:S03]  /*1790*/  FADD.FTZ R48, RZ, R49 ;  /* 0x00000031ff307221 */ /* 0x000fc60000010000 */
[----:B------:R-:W-:Y:S01]  /*17a0*/  FADD.FTZ R137, R50, R137 ;  /* 0x0000008932897221 */ /* 0x000fe20000010000 */
[----:B------:R-:W-:Y:S01]  /*17b0*/  FADD.FTZ R48, R51, R48 ;  /* 0x0000003033307221 */ /* 0x000fe20000010000 */
[----:B-----5:R-:W-:Y:S02]  /*17c0*/  @P1 PRMT R50, R38, 0x7632, R50 ;  /* 0x0000763226321816 */ /* 0x020fe40000000032 */
[----:B-1----:R-:W-:Y:S01]  /*17d0*/  FADD.FTZ R137, R137, R52 ;  /* 0x0000003489897221 */ /* 0x002fe20000010000 */
[----:B------:R-:W-:Y:S01]  /*17e0*/  FADD.FTZ R48, R48, R53 ;  /* 0x0000003530307221 */ /* 0x000fe20000010000 */
[----:B------:R-:W-:Y:S01]  /*17f0*/  @P1 PRMT R51, R39, 0x7632, R51 ;  /* 0x0000763227331816 */ /* 0x000fe20000000033 */
[----:B------:R-:W0:Y:S01]  /*1800*/  LDC.64 R52, c[0x0][0x220] ;  /* 0x00008800ff347b82 */ /* 0x000e220000000a00 */
[----:B------:R-:W-:Y:S01]  /*1810*/  FADD.FTZ R54, R54, R137 ;  /* 0x0000008936367221 */ /* 0x000fe20000010000 */
[----:B------:R-:W-:-:S03]  /*1820*/  FADD.FTZ R48, R55, R48 ;  /* 0x0000003037307221 */ /* 0x000fc60000010000 */
[----:B------:R-:W-:Y:S01]  /*1830*/  FMUL.FTZ R54, R54, UR12 ;  /* 0x0000000c36367c20 */ /* 0x000fe20008410000 */
[----:B------:R-:W-:-:S04]  /*1840*/  FMUL.FTZ R142, R48, UR12 ;  /* 0x0000000c308e7c20 */ /* 0x000fc80008410000 */
[----:B------:R-:W-:Y:S02]  /*1850*/  FSEL R137, R54, RZ, !P4 ;  /* 0x000000ff36897208 */ /* 0x000fe40006000000 */
[----:B------:R-:W-:-:S03]  /*1860*/  @P1 SHF.L.U32 R54, R38, 0x10, RZ ;  /* 0x0000001026361819 */ /* 0x000fc600000006ff */
[-CC-:B------:R-:W-:Y:S01]  /*1870*/  FFMA.FTZ R55, R57, R142.reuse, R137.reuse ;  /* 0x0000008e39377223 */ /* 0x180fe20000010089 */
[-CC-:B------:R-:W-:Y:S01]  /*1880*/  FFMA.FTZ R138, R138, R142.reuse, R137.reuse ;  /* 0x0000008e8a8a7223 */ /* 0x180fe20000010089 */
[-CC-:B------:R-:W-:Y:S01]  /*1890*/  FFMA.FTZ R136, R136, R142.reuse, R137.reuse ;  /* 0x0000008e88887223 */ /* 0x180fe20000010089 */
[-C--:B------:R-:W-:Y:S01]  /*18a0*/  FFMA.FTZ R57, R60, R142.reuse, R137 ;  /* 0x0000008e3c397223 */ /* 0x080fe20000010089 */
[----:B------:R-:W-:Y:S01]  /*18b0*/  FADD.FTZ R55, R62, -R55 ;  /* 0x800000373e377221 */ /* 0x000fe20000010000 */
[----:B------:R-:W-:Y:S01]  /*18c0*/  FADD.FTZ R139, R63, -R138 ;  /* 0x8000008a3f8b7221 */ /* 0x000fe20000010000 */
[----:B------:R-:W-:Y:S01]  /*18d0*/  FADD.FTZ R147, R61, -R136 ;  /* 0x800000883d937221 */ /* 0x000fe20000010000 */
[----:B------:R-:W1:Y:S01]  /*18e0*/  LDC.64 R62, c[0x0][0x2f8] ;  /* 0x0000be00ff3e7b82 */ /* 0x000e620000000a00 */
[----:B------:R-:W-:Y:S01]  /*18f0*/  FFMA.FTZ R132, R132, R142, R137 ;  /* 0x0000008e84847223 */ /* 0x000fe20000010089 */
[----:B0-----:R-:W-:-:S04]  /*1900*/  IMAD.WIDE.U32 R48, R121, 0x10, R52 ;  /* 0x0000001079307825 */ /* 0x001fc800078e0034 */
[-C--:B------:R-:W-:Y:S01]  /*1910*/  FFMA.FTZ R58, R58, R142.reuse, R137 ;  /* 0x0000008e3a3a7223 */ /* 0x080fe20000010089 */
[----:B------:R-:W-:Y:S01]  /*1920*/  FADD.FTZ R57, R56, -R57 ;  /* 0x8000003938397221 */ /* 0x000fe20000010000 */
[----:B------:R-:W-:Y:S01]  /*1930*/  FADD.FTZ R141, R135, -R132 ;  /* 0x80000084878d7221 */ /* 0x000fe20000010000 */
[----:B------:R-:W-:Y:S01]  /*1940*/  @P1 SHF.L.U32 R56, R50, 0x10, RZ ;  /* 0x0000001032381819 */ /* 0x000fe200000006ff */
[----:B------:R-:W-:Y:S01]  /*1950*/  FADD.FTZ R59, R59, -R58 ;  /* 0x8000003a3b3b7221 */ /* 0x000fe20000010000 */
[----:B------:R-:W0:Y:S01]  /*1960*/  @P2 LDC.64 R60, c[0x0][0x308] ;  /* 0x0000c200ff3c2b82 */ /* 0x000e220000000a00 */
[----:B------:R-:W-:Y:S01]  /*1970*/  @P1 SHF.L.U32 R132, R51, 0x10, RZ ;  /* 0x0000001033841819 */ /* 0x000fe200000006ff */
[----:B------:R-:W-:Y:S01]  /*1980*/  FMUL.FTZ R143, R100, R139 ;  /* 0x0000008b648f7220 */ /* 0x000fe20000410000 */
[----:B------:R-:W2:Y:S01]  /*1990*/  LDG.E.128 R48, desc[UR6][R48.64] ;  /* 0x0000000630307981 */ /* 0x000ea2000c1e1d00 */
[-CC-:B------:R-:W-:Y:S01]  /*19a0*/  FFMA.FTZ R134, R134, R142.reuse, R137.reuse ;  /* 0x0000008e86867223 */ /* 0x180fe20000010089 */
[----:B------:R-:W-:Y:S01]  /*19b0*/  FFMA.FTZ R140, R140, R142, R137 ;  /* 0x0000008e8c8c7223 */ /* 0x000fe20000010089 */
[----:B------:R-:W-:Y:S01]  /*19c0*/  FMUL.FTZ R135, R100, R59 ;  /* 0x0000003b64877220 */ /* 0x000fe20000410000 */
[----:B------:R-:W-:-:S02]  /*19d0*/  @P1 IMAD.U32 R58, R39, 0x10000, RZ ;  /* 0x00010000273a1824 */ /* 0x000fc400078e00ff */
[C---:B------:R-:W-:Y:S01]  /*19e0*/  FMUL.FTZ R145, R100.reuse, R141 ;  /* 0x0000008d64917220 */ /* 0x040fe20000410000 */
[----:B------:R-:W-:Y:S01]  /*19f0*/  FMUL.FTZ R147, R100, R147 ;  /* 0x0000009364937220 */ /* 0x000fe20000410000 */
[--C-:B------:R-:W-:Y:S01]  /*1a00*/  @P1 FADD.FTZ R143, R143, R56.reuse ;  /* 0x000000388f8f1221 */ /* 0x100fe20000010000 */
[C---:B------:R-:W-:Y:S01]  /*1a10*/  @P1 PRMT R56, R36.reuse, 0x7632, R56 ;  /* 0x0000763224381816 */ /* 0x040fe20000000038 */
[----:B------:R-:W-:Y:S01]  /*1a20*/  FADD.FTZ R133, R133, -R134 ;  /* 0x8000008685857221 */ /* 0x000fe20000010000 */
[----:B------:R-:W-:Y:S01]  /*1a30*/  @P1 PRMT R59, R37, 0x7632, R59 ;  /* 0x00007632253b1816 */ /* 0x000fe2000000003b */
[----:B------:R-:W-:Y:S01]  /*1a40*/  FADD.FTZ R131, R131, -R140 ;  /* 0x8000008c83837221 */ /* 0x000fe20000010000 */
[----:B------:R-:W-:Y:S01]  /*1a50*/  @P1 FADD.FTZ R135, R135, R54 ;  /* 0x0000003687871221 */ /* 0x000fe20000010000 */
[----:B------:R-:W-:Y:S01]  /*1a60*/  @P1 FADD.FTZ R145, R145, R58 ;  /* 0x0000003a91911221 */ /* 0x000fe20000010000 */
[----:B------:R-:W-:Y:S01]  /*1a70*/  @P1 SHF.L.U32 R54, R36, 0x10, RZ ;  /* 0x0000001024361819 */ /* 0x000fe200000006ff */
[----:B------:R-:W-:Y:S01]  /*1a80*/  @P1 FADD.FTZ R147, R147, R132 ;  /* 0x0000008493931221 */ /* 0x000fe20000010000 */
[----:B------:R-:W-:Y:S01]  /*1a90*/  @P1 SHF.L.U32 R58, R37, 0x10, RZ ;  /* 0x00000010253a1819 */ /* 0x000fe200000006ff */
[C---:B------:R-:W-:Y:S01]  /*1aa0*/  FMUL.FTZ R55, R100.reuse, R55 ;  /* 0x0000003764377220 */ /* 0x040fe20000410000 */
[----:B------:R-:W-:Y:S01]  /*1ab0*/  @P1 SHF.L.U32 R132, R59, 0x10, RZ ;  /* 0x000000103b841819 */ /* 0x000fe200000006ff */
[----:B------:R-:W-:Y:S01]  /*1ac0*/  FMUL.FTZ R57, R100, R57 ;  /* 0x0000003964397220 */ /* 0x000fe20000410000 */
[----:B------:R-:W-:-:S02]  /*1ad0*/  @P1 IMAD.U32 R56, R56, 0x10000, RZ ;  /* 0x0001000038381824 */ /* 0x000fc400078e00ff */
[C---:B------:R-:W-:Y:S01]  /*1ae0*/  FMUL.FTZ R59, R100.reuse, R133 ;  /* 0x00000085643b7220 */ /* 0x040fe20000410000 */
[----:B------:R-:W-:Y:S01]  /*1af0*/  FMUL.FTZ R141, R100, R131 ;  /* 0x00000083648d7220 */ /* 0x000fe20000410000 */
[----:B------:R-:W-:Y:S01]  /*1b00*/  @P1 FADD.FTZ R55, R55, R54 ;  /* 0x0000003637371221 */ /* 0x000fe20000010000 */
[----:B0-----:R-:W-:-:S04]  /*1b10*/  @P2 IMAD.WIDE.U32 R60, R121, 0x10, R60 ;  /* 0x00000010793c2825 */ /* 0x001fc800078e003c */
[----:B------:R-:W-:Y:S01]  /*1b20*/  @P1 FADD.FTZ R57, R57, R58 ;  /* 0x0000003a39391221 */ /* 0x000fe20000010000 */
[----:B------:R-:W-:Y:S01]  /*1b30*/  @P1 FADD.FTZ R59, R59, R56 ;  /* 0x000000383b3b1221 */ /* 0x000fe20000010000 */
[----:B-1----:R-:W-:Y:S01]  /*1b40*/  IMAD.WIDE.U32 R62, R121, 0x10, R62 ;  /* 0x00000010793e7825 */ /* 0x002fe200078e003e */
[----:B------:R-:W-:-:S03]  /*1b50*/  @P2 F2FP.BF16.F32.PACK_AB R121, RZ, R145 ;  /* 0x00000091ff79223e */ /* 0x000fc600000010ff */
[----:B------:R-:W-:Y:S01]  /*1b60*/  @P1 FADD.FTZ R141, R141, R132 ;  /* 0x000000848d8d1221 */ /* 0x000fe20000010000 */
[----:B------:R-:W-:Y:S01]  /*1b70*/  @P2 F2FP.BF16.F32.PACK_AB R58, RZ, R135 ;  /* 0x00000087ff3a223e */ /* 0x000fe200000010ff */
[-C--:B------:R-:W-:Y:S01]  /*1b80*/  FMUL.FTZ R133, R135, R118.reuse ;  /* 0x0000007687857220 */ /* 0x080fe20000410000 */
[----:B------:R-:W-:Y:S01]  /*1b90*/  @P2 F2FP.BF16.F32.PACK_AB R54, RZ, R55 ;  /* 0x00000037ff36223e */ /* 0x000fe200000010ff */
[-C--:B------:R-:W-:Y:S01]  /*1ba0*/  FMUL.FTZ R132, R143, R118.reuse ;  /* 0x000000768f847220 */ /* 0x080fe20000410000 */
[----:B------:R-:W-:Y:S01]  /*1bb0*/  @P2 PRMT R47, R121, 0x7610, R47 ;  /* 0x00007610792f2816 */ /* 0x000fe2000000002f */
[-C--:B------:R-:W-:Y:S01]  /*1bc0*/  FMUL.FTZ R131, R145, R118.reuse ;  /* 0x0000007691837220 */ /* 0x080fe20000410000 */
[----:B------:R-:W-:Y:S01]  /*1bd0*/  @P2 F2FP.BF16.F32.PACK_AB R56, RZ, R57 ;  /* 0x00000039ff38223e */ /* 0x000fe200000010ff */
[-C--:B------:R-:W-:Y:S01]  /*1be0*/  FMUL.FTZ R121, R147, R118.reuse ;  /* 0x0000007693797220 */ /* 0x080fe20000410000 */
[-C--:B------:R-:W-:Y:S01]  /*1bf0*/  FMUL.FTZ R134, R55, R118.reuse ;  /* 0x0000007637867220 */ /* 0x080fe20000410000 */
[-C--:B------:R-:W-:Y:S01]  /*1c00*/  FMUL.FTZ R136, R59, R118.reuse ;  /* 0x000000763b887220 */ /* 0x080fe20000410000 */
[-C--:B------:R-:W-:Y:S01]  /*1c10*/  FMUL.FTZ R135, R57, R118.reuse ;  /* 0x0000007639877220 */ /* 0x080fe20000410000 */
[----:B------:R-:W-:Y:S01]  /*1c20*/  FMUL.FTZ R138, R141, R118 ;  /* 0x000000768d8a7220 */ /* 0x000fe20000410000 */
[----:B------:R-:W-:Y:S01]  /*1c30*/  @P2 F2FP.BF16.F32.PACK_AB R139, RZ, R59 ;  /* 0x0000003bff8b223e */ /* 0x000fe200000010ff */
[----:B------:R-:W-:Y:S01]  /*1c40*/  FMUL.FTZ R59, R111, R132 ;  /* 0x000000846f3b7220 */ /* 0x000fe20000410000 */
[----:B------:R-:W-:Y:S01]  /*1c50*/  @P2 PRMT R46, R58, 0x7610, R46 ;  /* 0x000076103a2e2816 */ /* 0x000fe2000000002e */
[----:B------:R-:W-:Y:S01]  /*1c60*/  FMUL.FTZ R58, R87, R133 ;  /* 0x00000085573a7220 */ /* 0x000fe20000410000 */
[----:B------:R-:W-:Y:S01]  /*1c70*/  @P2 F2FP.BF16.F32.PACK_AB R140, RZ, R141 ;  /* 0x0000008dff8c223e */ /* 0x000fe200000010ff */
[----:B------:R-:W-:Y:S01]  /*1c80*/  FMUL.FTZ R141, R88, R131 ;  /* 0x00000083588d7220 */ /* 0x000fe20000410000 */
[----:B------:R-:W-:Y:S01]  /*1c90*/  @P2 PRMT R44, R54, 0x7610, R44 ;  /* 0x00007610362c2816 */ /* 0x000fe2000000002c */
[----:B------:R-:W-:Y:S01]  /*1ca0*/  FMUL.FTZ R150, R112, R121 ;  /* 0x0000007970967220 */ /* 0x000fe20000410000 */
[----:B------:R-:W-:Y:S01]  /*1cb0*/  @P2 F2FP.BF16.F32.PACK_AB R144, RZ, R143 ;  /* 0x0000008fff90223e */ /* 0x000fe200000010ff */
[----:B------:R-:W-:Y:S01]  /*1cc0*/  FMUL.FTZ R54, R85, R134 ;  /* 0x0000008655367220 */ /* 0x000fe20000410000 */
[----:B------:R-:W-:Y:S01]  /*1cd0*/  @P2 F2FP.BF16.F32.PACK_AB R146, RZ, R147 ;  /* 0x00000093ff92223e */ /* 0x000fe200000010ff */
[----:B------:R-:W-:Y:S01]  /*1ce0*/  FMUL.FTZ R57, R86, R135 ;  /* 0x0000008756397220 */ /* 0x000fe20000410000 */
[----:B------:R-:W-:Y:S01]  /*1cf0*/  FMUL.FTZ R148, R110, R138 ;  /* 0x0000008a6e947220 */ /* 0x000fe20000410000 */
[----:B------:R-:W-:Y:S01]  /*1d00*/  FMUL.FTZ R55, R109, R136 ;  /* 0x000000886d377220 */ /* 0x000fe20000410000 */
[----:B------:R-:W-:Y:S01]  /*1d10*/  @P2 PRMT R45, R56, 0x7610, R45 ;  /* 0x00007610382d2816 */ /* 0x000fe2000000002d */
[----:B------:R-:W-:Y:S01]  /*1d20*/  IMAD.WIDE.U32 R52, R117, 0x10, R52 ;  /* 0x0000001075347825 */ /* 0x000fe200078e0034 */
[----:B------:R-:W-:-:S02]  /*1d30*/  F2FP.BF16.F32.PACK_AB R58, R59, R58 ;  /* 0x0000003a3b3a723e */ /* 0x000fc400000010ff */
[----:B------:R-:W-:Y:S02]  /*1d40*/  @P2 PRMT R46, R46, 0x5410, R144 ;  /* 0x000054102e2e2816 */ /* 0x000fe40000000090 */
[----:B------:R-:W-:Y:S02]  /*1d50*/  @P2 PRMT R47, R47, 0x5410, R146 ;  /* 0x000054102f2f2816 */ /* 0x000fe40000000092 */
[----:B------:R-:W-:Y:S02]  /*1d60*/  @P2 PRMT R44, R44, 0x5410, R139 ;  /* 0x000054102c2c2816 */ /* 0x000fe4000000008b */
[----:B------:R-:W-:Y:S02]  /*1d70*/  @P2 PRMT R45, R45, 0x5410, R140 ;  /* 0x000054102d2d2816 */ /* 0x000fe4000000008c */
[----:B------:R-:W-:Y:S02]  /*1d80*/  F2FP.BF16.F32.PACK_AB R59, R150, R141 ;  /* 0x0000008d963b723e */ /* 0x000fe400000010ff */
[----:B------:R-:W-:-:S02]  /*1d90*/  F2FP.BF16.F32.PACK_AB R57, R148, R57 ;  /* 0x000000399439723e */ /* 0x000fc400000010ff */
[----:B------:R-:W-:Y:S01]  /*1da0*/  F2FP.BF16.F32.PACK_AB R56, R55, R54 ;  /* 0x000000363738723e */ /* 0x000fe200000010ff */
[----:B------:R-:W-:Y:S04]  /*1db0*/  @P2 STG.E.128 desc[UR6][R60.64], R44 ;  /* 0x0000002c3c002986 */ /* 0x000fe8000c101d06 */
[----:B------:R0:W-:Y:S04]  /*1dc0*/  STG.E.128 desc[UR6][R62.64], R56 ;  /* 0x000000383e007986 */ /* 0x0001e8000c101d06 */
[----:B------:R-:W3:Y:S01]  /*1dd0*/  LDG.E.128 R52, desc[UR6][R52.64] ;  /* 0x0000000634347981 */ /* 0x000ee2000c1e1d00 */
[----:B------:R-:W-:-:S04]  /*1de0*/  FFMA.FTZ R97, R97, R142, R137 ;  /* 0x0000008e61617223 */ /* 0x000fc80000010089 */
[----:B------:R-:W-:Y:S01]  /*1df0*/  FADD.FTZ R97, R96, -R97 ;  /* 0x8000006160617221 */ /* 0x000fe20000010000 */
[----:B------:R-:W-:-:S03]  /*1e00*/  FFMA.FTZ R124, R124, R142, R137 ;  /* 0x0000008e7c7c7223 */ /* 0x000fc60000010089 */
[----:B------:R-:W-:Y:S01]  /*1e10*/  FMUL.FTZ R97, R100, R97 ;  /* 0x0000006164617220 */ /* 0x000fe20000410000 */
[----:B0-----:R-:W-:Y:S01]  /*1e20*/  @P1 SHF.L.U32 R56, R40, 0x10, RZ ;  /* 0x0000001028381819 */ /* 0x001fe200000006ff */
[----:B------:R-:W-:Y:S01]  /*1e30*/  FFMA.FTZ R99, R99, R142, R137 ;  /* 0x0000008e63637223 */ /* 0x000fe20000010089 */
[----:B------:R-:W-:-:S03]  /*1e40*/  FADD.FTZ R125, R125, -R124 ;  /* 0x8000007c7d7d7221 */ /* 0x000fc60000010000 */
[--C-:B------:R-:W-:Y:S01]  /*1e50*/  @P1 FADD.FTZ R97, R97, R56.reuse ;  /* 0x0000003861611221 */ /* 0x100fe20000010000 */
[C---:B------:R-:W-:Y:S01]  /*1e60*/  @P1 PRMT R56, R41.reuse, 0x7632, R56 ;  /* 0x0000763229381816 */ /* 0x040fe20000000038 */
[----:B------:R-:W-:Y:S01]  /*1e70*/  FADD.FTZ R99, R98, -R99 ;  /* 0x8000006362637221 */ /* 0x000fe20000010000 */
[----:B------:R-:W-:Y:S01]  /*1e80*/  @P1 PRMT R57, R40, 0x7632, R57 ;  /* 0x0000763228391816 */ /* 0x000fe20000000039 */
[----:B------:R-:W-:Y:S02]  /*1e90*/  FMUL.FTZ R125, R100, R125 ;  /* 0x0000007d647d7220 */ /* 0x000fe40000410000 */
[----:B------:R-:W-:Y:S01]  /*1ea0*/  @P1 IMAD.U32 R56, R56, 0x10000, RZ ;  /* 0x0001000038381824 */ /* 0x000fe200078e00ff */
[----:B------:R-:W-:Y:S01]  /*1eb0*/  @P1 SHF.L.U32 R60, R41, 0x10, RZ ;  /* 0x00000010293c1819 */ /* 0x000fe200000006ff */
[----:B------:R-:W-:Y:S01]  /*1ec0*/  FMUL.FTZ R99, R100, R99 ;  /* 0x0000006364637220 */ /* 0x000fe20000410000 */
[----:B------:R-:W-:Y:S01]  /*1ed0*/  @P1 SHF.L.U32 R58, R57, 0x10, RZ ;  /* 0x00000010393a1819 */ /* 0x000fe200000006ff */
[----:B------:R-:W-:Y:S01]  /*1ee0*/  @P1 FADD.FTZ R125, R125, R56 ;  /* 0x000000387d7d1221 */ /* 0x000fe20000010000 */
[----:B------:R-:W-:Y:S01]  /*1ef0*/  @P1 PRMT R57, R42, 0x7632, R57 ;  /* 0x000076322a391816 */ /* 0x000fe20000000039 */
[----:B------:R-:W-:Y:S01]  /*1f00*/  FFMA.FTZ R123, R123, R142, R137 ;  /* 0x0000008e7b7b7223 */ /* 0x000fe20000010089 */
[----:B------:R-:W-:-:S02]  /*1f10*/  @P1 FADD.FTZ R99, R99, R60 ;  /* 0x0000003c63631221 */ /* 0x000fc40000010000 */
[----:B------:R-:W-:Y:S01]  /*1f20*/  @P1 SHF.L.U32 R60, R57, 0x10, RZ ;  /* 0x00000010393c1819 */ /* 0x000fe200000006ff */
[----:B------:R-:W-:Y:S01]  /*1f30*/  FADD.FTZ R123, R122, -R123 ;  /* 0x8000007b7a7b7221 */ /* 0x000fe20000010000 */
[-CC-:B------:R-:W-:Y:S01]  /*1f40*/  FFMA.FTZ R101, R101, R142.reuse, R137.reuse ;  /* 0x0000008e65657223 */ /* 0x180fe20000010089 */
[-C--:B------:R-:W-:Y:S01]  /*1f50*/  FFMA.FTZ R119, R119, R142.reuse, R137 ;  /* 0x0000008e77777223 */ /* 0x080fe20000010089 */
[----:B------:R-:W-:Y:S01]  /*1f60*/  @P1 PRMT R61, R43, 0x7632, R61 ;  /* 0x000076322b3d1816 */ /* 0x000fe2000000003d */
[-CC-:B------:R-:W-:Y:S01]  /*1f70*/  FFMA.FTZ R126, R126, R142.reuse, R137.reuse ;  /* 0x0000008e7e7e7223 */ /* 0x180fe20000010089 */
[----:B------:R-:W-:Y:S01]  /*1f80*/  FFMA.FTZ R130, R130, R142, R137 ;  /* 0x0000008e82827223 */ /* 0x000fe20000010089 */
[----:B------:R-:W-:Y:S01]  /*1f90*/  FMUL.FTZ R123, R100, R123 ;  /* 0x0000007b647b7220 */ /* 0x000fe20000410000 */
[----:B------:R-:W-:Y:S01]  /*1fa0*/  FADD.FTZ R101, R120, -R101 ;  /* 0x8000006578657221 */ /* 0x000fe20000010000 */
[----:B------:R-:W-:Y:S01]  /*1fb0*/  FADD.FTZ R119, R128, -R119 ;  /* 0x8000007780777221 */ /* 0x000fe20000010000 */
[----:B------:R-:W-:Y:S01]  /*1fc0*/  @P1 SHF.L.U32 R96, R61, 0x10, RZ ;  /* 0x000000103d601819 */ /* 0x000fe200000006ff */
[----:B------:R-:W-:Y:S01]  /*1fd0*/  FADD.FTZ R127, R127, -R126 ;  /* 0x8000007e7f7f7221 */ /* 0x000fe20000010000 */
[----:B------:R-:W-:Y:S01]  /*1fe0*/  FADD.FTZ R59, R129, -R130 ;  /* 0x80000082813b7221 */ /* 0x000fe20000010000 */
[----:B------:R-:W-:Y:S01]  /*1ff0*/  @P1 FADD.FTZ R123, R123, R58 ;  /* 0x0000003a7b7b1221 */ /* 0x000fe20000010000 */
[----:B------:R-:W-:Y:S01]  /*2000*/  @P1 SHF.L.U32 R58, R42, 0x10, RZ ;  /* 0x000000102a3a1819 */ /* 0x000fe200000006ff */
[C---:B------:R-:W-:Y:S01]  /*2010*/  FMUL.FTZ R101, R100.reuse, R101 ;  /* 0x0000006564657220 */ /* 0x040fe20000410000 */
[----:B------:R-:W-:Y:S01]  /*2020*/  @P1 SHF.L.U32 R62, R43, 0x10, RZ ;  /* 0x000000102b3e1819 */ /* 0x000fe200000006ff */
[C---:B------:R-:W-:Y:S01]  /*2030*/  FMUL.FTZ R129, R100.reuse, R119 ;  /* 0x0000007764817220 */ /* 0x040fe20000410000 */
[C---:B------:R-:W-:Y:S01]  /*2040*/  FMUL.FTZ R127, R100.reuse, R127 ;  /* 0x0000007f647f7220 */ /* 0x040fe20000410000 */
[----:B------:R-:W-:Y:S01]  /*2050*/  FMUL.FTZ R59, R100, R59 ;  /* 0x0000003b643b7220 */ /* 0x000fe20000410000 */
[----:B------:R-:W-:Y:S01]  /*2060*/  @P1 FADD.FTZ R101, R101, R58 ;  /* 0x0000003a65651221 */ /* 0x000fe20000010000 */
[----:B------:R-:W-:Y:S01]  /*2070*/  @P1 FADD.FTZ R129, R129, R62 ;  /* 0x0000003e81811221 */ /* 0x000fe20000010000 */
[----:B------:R-:W-:Y:S01]  /*2080*/  @P2 F2FP.BF16.F32.PACK_AB R58, RZ, R97 ;  /* 0x00000061ff3a223e */ /* 0x000fe200000010ff */
[----:B------:R-:W-:Y:S01]  /*2090*/  @P1 FADD.FTZ R127, R127, R60 ;  /* 0x0000003c7f7f1221 */ /* 0x000fe20000010000 */
[----:B------:R-:W-:Y:S01]  /*20a0*/  @P1 FADD.FTZ R59, R59, R96 ;  /* 0x000000603b3b1221 */ /* 0x000fe20000010000 */
[----:B------:R-:W-:Y:S01]  /*20b0*/  @P2 F2FP.BF16.F32.PACK_AB R96, RZ, R125 ;  /* 0x0000007dff60223e */ /* 0x000fe200000010ff */
[-C--:B------:R-:W-:Y:S01]  /*20c0*/  FMUL.FTZ R62, R123, R118.reuse ;  /* 0x000000767b3e7220 */ /* 0x080fe20000410000 */
[----:B------:R-:W-:Y:S01]  /*20d0*/  @P2 PRMT R44, R58, 0x7610, R44 ;  /* 0x000076103a2c2816 */ /* 0x000fe2000000002c */
[-C--:B------:R-:W-:Y:S01]  /*20e0*/  FMUL.FTZ R60, R97, R118.reuse ;  /* 0x00000076613c7220 */ /* 0x080fe20000410000 */
[----:B------:R-:W-:Y:S01]  /*20f0*/  @P2 F2FP.BF16.F32.PACK_AB R98, RZ, R101 ;  /* 0x00000065ff62223e */ /* 0x000fe200000010ff */
[-C--:B------:R-:W-:Y:S01]  /*2100*/  FMUL.FTZ R125, R125, R118.reuse ;  /* 0x000000767d7d7220 */ /* 0x080fe20000410000 */
[-C--:B------:R-:W-:Y:S01]  /*2110*/  FMUL.FTZ R100, R101, R118.reuse ;  /* 0x0000007665647220 */ /* 0x080fe20000410000 */
[----:B------:R-:W-:Y:S01]  /*2120*/  FMUL.FTZ R120, R127, R118 ;  /* 0x000000767f787220 */ /* 0x000fe20000410000 */
[----:B------:R-:W-:-:S02]  /*2130*/  LEA R58, P1, R117, UR16, 0x4 ;  /* 0x00000010753a7c11 */ /* 0x000fc4000f8220ff */
[----:B------:R-:W-:Y:S01]  /*2140*/  IADD3 R93, R93, UR18, RZ ;  /* 0x000000125d5d7c10 */ /* 0x000fe2000fffe0ff */
[----:B------:R-:W-:Y:S01]  /*2150*/  FMUL.FTZ R101, R113, R62 ;  /* 0x0000003e71657220 */ /* 0x000fe20000410000 */
[----:B------:R-:W-:Y:S01]  /*2160*/  @P2 F2FP.BF16.F32.PACK_AB R119, RZ, R127 ;  /* 0x0000007fff77223e */ /* 0x000fe200000010ff */
[----:B------:R-:W-:Y:S01]  /*2170*/  FMUL.FTZ R127, R115, R120 ;  /* 0x00000078737f7220 */ /* 0x000fe20000410000 */
[----:B------:R-:W-:Y:S02]  /*2180*/  @P2 F2FP.BF16.F32.PACK_AB R97, RZ, R59 ;  /* 0x0000003bff61223e */ /* 0x000fe400000010ff */
[----:B------:R-:W-:-:S04]  /*2190*/  @P2 PRMT R46, R98, 0x7610, R46 ;  /* 0x00007610622e2816 */ /* 0x000fc8000000002e */
[----:B------:R-:W-:Y:S02]  /*21a0*/  @P2 PRMT R46, R46, 0x5410, R119 ;  /* 0x000054102e2e2816 */ /* 0x000fe40000000077 */
[----:B--2---:R-:W-:Y:S02]  /*21b0*/  PRMT R56, R51, 0x7632, R56 ;  /* 0x0000763233387816 */ /* 0x004fe40000000038 */
[----:B------:R-:W-:-:S03]  /*21c0*/  SHF.L.U32 R57, R49, 0x10, RZ ;  /* 0x0000001031397819 */ /* 0x000fc600000006ff */
[----:B------:R-:W-:Y:S02]  /*21d0*/  IMAD.U32 R56, R56, 0x10000, RZ ;  /* 0x0001000038387824 */ /* 0x000fe400078e00ff */
[----:B------:R-:W-:Y:S02]  /*21e0*/  FFMA.FTZ R20, R57, R135, R20 ;  /* 0x0000008739147223 */ /* 0x000fe40000010014 */
[----:B------:R-:W-:Y:S02]  /*21f0*/  FFMA.FTZ R23, R56, R121, R23 ;  /* 0x0000007938177223 */ /* 0x000fe40000010017 */
[----:B------:R-:W0:Y:S01]  /*2200*/  @P2 LDC.64 R56, c[0x0][0x308] ;  /* 0x0000c200ff382b82 */ /* 0x000e220000000a00 */
[C---:B------:R-:W-:Y:S01]  /*2210*/  IMAD.U32 R61, R50.reuse, 0x10000, RZ ;  /* 0x00010000323d7824 */ /* 0x040fe200078e00ff */
[----:B------:R-:W-:Y:S02]  /*2220*/  PRMT R50, R50, 0x7632, R50 ;  /* 0x0000763232327816 */ /* 0x000fe40000000032 */
[----:B------:R-:W-:-:S02]  /*2230*/  SHF.L.U32 R63, R51, 0x10, RZ ;  /* 0x00000010333f7819 */ /* 0x000fc400000006ff */
[----:B------:R-:W-:Y:S02]  /*2240*/  SHF.L.U32 R50, R50, 0x10, RZ ;  /* 0x0000001032327819 */ /* 0x000fe400000006ff */
[C---:B------:R-:W-:Y:S02]  /*2250*/  SHF.L.U32 R51, R48.reuse, 0x10, RZ ;  /* 0x0000001030337819 */ /* 0x040fe400000006ff */
[----:B------:R-:W-:Y:S02]  /*2260*/  PRMT R48, R48, 0x7632, R48 ;  /* 0x0000763230307816 */ /* 0x000fe40000000030 */
[----:B------:R-:W-:Y:S01]  /*2270*/  PRMT R49, R49, 0x7632, R49 ;  /* 0x0000763231317816 */ /* 0x000fe20000000031 */
[----:B------:R-:W-:Y:S01]  /*2280*/  FFMA.FTZ R21, R50, R132, R21 ;  /* 0x0000008432157223 */ /* 0x000fe20000010015 */
[----:B------:R-:W-:Y:S01]  /*2290*/  FFMA.FTZ R22, R61, R133, R22 ;  /* 0x000000853d167223 */ /* 0x000fe20000010016 */
[----:B------:R-:W-:Y:S01]  /*22a0*/  SHF.L.U32 R48, R48, 0x10, RZ ;  /* 0x0000001030307819 */ /* 0x000fe200000006ff */
[----:B------:R-:W-:Y:S01]  /*22b0*/  FFMA.FTZ R24, R63, R131, R24 ;  /* 0x000000833f187223 */ /* 0x000fe20000010018 */
[----:B------:R-:W-:-:S02]  /*22c0*/  SHF.L.U32 R50, R49, 0x10, RZ ;  /* 0x0000001031327819 */ /* 0x000fc400000006ff */
[----:B------:R-:W-:Y:S01]  /*22d0*/  @P2 F2FP.BF16.F32.PACK_AB R61, RZ, R123 ;  /* 0x0000007bff3d223e */ /* 0x000fe200000010ff */
[-C--:B------:R-:W-:Y:S01]  /*22e0*/  FMUL.FTZ R123, R59, R118.reuse ;  /* 0x000000763b7b7220 */ /* 0x080fe20000410000 */
[----:B------:R-:W-:Y:S01]  /*22f0*/  @P2 F2FP.BF16.F32.PACK_AB R63, RZ, R99 ;  /* 0x00000063ff3f223e */ /* 0x000fe200000010ff */
[-C--:B------:R-:W-:Y:S01]  /*2300*/  FMUL.FTZ R99, R99, R118.reuse ;  /* 0x0000007663637220 */ /* 0x080fe20000410000 */
[----:B------:R-:W-:Y:S01]  /*2310*/  @P2 F2FP.BF16.F32.PACK_AB R121, RZ, R129 ;  /* 0x00000081ff79223e */ /* 0x000fe200000010ff */
[----:B------:R-:W-:Y:S01]  /*2320*/  FMUL.FTZ R129, R129, R118 ;  /* 0x0000007681817220 */ /* 0x000fe20000410000 */
[----:B------:R-:W-:Y:S01]  /*2330*/  FFMA.FTZ R18, R51, R134, R18 ;  /* 0x0000008633127223 */ /* 0x000fe20000010012 */
[----:B------:R-:W-:Y:S01]  /*2340*/  FFMA.FTZ R17, R48, R136, R17 ;  /* 0x0000008830117223 */ /* 0x000fe20000010011 */
[----:B------:R-:W-:Y:S01]  /*2350*/  FFMA.FTZ R19, R50, R138, R19 ;  /* 0x0000008a32137223 */ /* 0x000fe20000010013 */
[----:B------:R-:W-:Y:S01]  /*2360*/  FMUL.FTZ R48, R89, R60 ;  /* 0x0000003c59307220 */ /* 0x000fe20000410000 */
[----:B------:R-:W-:Y:S01]  /*2370*/  FMUL.FTZ R49, R90, R99 ;  /* 0x000000635a317220 */ /* 0x000fe20000410000 */
[----:B------:R-:W-:Y:S01]  /*2380*/  FMUL.FTZ R50, R91, R100 ;  /* 0x000000645b327220 */ /* 0x000fe20000410000 */
[----:B------:R-:W-:Y:S01]  /*2390*/  FMUL.FTZ R51, R92, R129 ;  /* 0x000000815c337220 */ /* 0x000fe20000410000 */
[----:B------:R-:W-:Y:S01]  /*23a0*/  FMUL.FTZ R122, R116, R123 ;  /* 0x0000007b747a7220 */ /* 0x000fe20000410000 */
[----:B------:R-:W-:Y:S01]  /*23b0*/  FMUL.FTZ R118, R114, R125 ;  /* 0x0000007d72767220 */ /* 0x000fe20000410000 */
[----:B------:R-:W-:-:S02]  /*23c0*/  @P2 PRMT R45, R63, 0x7610, R45 ;  /* 0x000076103f2d2816 */ /* 0x000fc4000000002d */
[----:B------:R-:W-:Y:S02]  /*23d0*/  @P2 PRMT R47, R121, 0x7610, R47 ;  /* 0x00007610792f2816 */ /* 0x000fe4000000002f */
[----:B------:R-:W-:Y:S02]  /*23e0*/  LEA.HI.X R59, R117, UR17, RZ, 0x4, P1 ;  /* 0x00000011753b7c11 */ /* 0x000fe400088f24ff */
[----:B------:R-:W-:Y:S01]  /*23f0*/  ISETP.GE.AND P1, PT, R93, UR19, PT ;  /* 0x000000135d007c0c */ /* 0x000fe2000bf26270 */
[----:B0-----:R-:W-:Y:S01]  /*2400*/  @P2 IMAD.WIDE.U32 R56, R117, 0x10, R56 ;  /* 0x0000001075382825 */ /* 0x001fe200078e0038 */
[----:B------:R-:W-:Y:S02]  /*2410*/  @P2 PRMT R44, R44, 0x5410, R61 ;  /* 0x000054102c2c2816 */ /* 0x000fe4000000003d */
[----:B------:R-:W-:Y:S02]  /*2420*/  @P2 PRMT R45, R45, 0x5410, R96 ;  /* 0x000054102d2d2816 */ /* 0x000fe40000000060 */
[----:B------:R-:W-:-:S02]  /*2430*/  @P2 PRMT R47, R47, 0x5410, R97 ;  /* 0x000054102f2f2816 */ /* 0x000fc40000000061 */
[----:B------:R-:W-:Y:S02]  /*2440*/  F2FP.BF16.F32.PACK_AB R51, R122, R51 ;  /* 0x000000337a33723e */ /* 0x000fe400000010ff */
[----:B------:R-:W-:Y:S02]  /*2450*/  F2FP.BF16.F32.PACK_AB R50, R127, R50 ;  /* 0x000000327f32723e */ /* 0x000fe400000010ff */
[----:B------:R-:W-:Y:S02]  /*2460*/  F2FP.BF16.F32.PACK_AB R49, R118, R49 ;  /* 0x000000317631723e */ /* 0x000fe400000010ff */
[----:B------:R-:W-:Y:S01]  /*2470*/  F2FP.BF16.F32.PACK_AB R48, R101, R48 ;  /* 0x000000306530723e */ /* 0x000fe200000010ff */
[----:B------:R-:W-:Y:S04]  /*2480*/  @P2 STG.E.128 desc[UR6][R56.64], R44 ;  /* 0x0000002c38002986 */ /* 0x000fe8000c101d06 */
[----:B------:R0:W-:Y:S01]  /*2490*/  STG.E.128 desc[UR6][R58.64], R48 ;  /* 0x000000303a007986 */ /* 0x0001e2000c101d06 */
[----:B---3--:R-:W-:Y:S01]  /*24a0*/  IMAD.U32 R97, R54, 0x10000, RZ ;  /* 0x0001000036617824 */ /* 0x008fe200078e00ff */
[----:B------:R-:W-:-:S02]  /*24b0*/  SHF.L.U32 R61, R52, 0x10, RZ ;  /* 0x00000010343d7819 */ /* 0x000fc400000006ff */
[----:B------:R-:W-:Y:S02]  /*24c0*/  SHF.L.U32 R63, R53, 0x10, RZ ;  /* 0x00000010353f7819 */ /* 0x000fe400000006ff */
[----:B------:R-:W-:Y:S02]  /*24d0*/  PRMT R54, R54, 0x7632, R54 ;  /* 0x0000763236367816 */ /* 0x000fe40000000036 */
[----:B------:R-:W-:Y:S02]  /*24e0*/  SHF.L.U32 R101, R55, 0x10, RZ ;  /* 0x0000001037657819 */ /* 0x000fe400000006ff */
[----:B------:R-:W-:Y:S02]  /*24f0*/  PRMT R52, R52, 0x7632, R52 ;  /* 0x0000763234347816 */ /* 0x000fe40000000034 */
[----:B------:R-:W-:Y:S02]  /*2500*/  PRMT R53, R53, 0x7632, R53 ;  /* 0x0000763235357816 */ /* 0x000fe40000000035 */
[----:B------:R-:W-:Y:S01]  /*2510*/  PRMT R55, R55, 0x7632, R55 ;  /* 0x0000763237377816 */ /* 0x000fe20000000037 */
[----:B------:R-:W-:Y:S01]  /*2520*/  IMAD.U32 R54, R54, 0x10000, RZ ;  /* 0x0001000036367824 */ /* 0x000fe200078e00ff */
[----:B------:R-:W-:-:S02]  /*2530*/  SHF.L.U32 R52, R52, 0x10, RZ ;  /* 0x0000001034347819 */ /* 0x000fc400000006ff */
[----:B0-----:R-:W-:Y:S02]  /*2540*/  SHF.L.U32 R48, R53, 0x10, RZ ;  /* 0x0000001035307819 */ /* 0x001fe400000006ff */
[----:B------:R-:W-:Y:S02]  /*2550*/  SHF.L.U32 R50, R55, 0x10, RZ ;  /* 0x0000001037327819 */ /* 0x000fe400000006ff */
[----:B------:R-:W-:Y:S01]  /*2560*/  SEL R49, RZ, 0x1, P3 ;  /* 0x00000001ff317807 */ /* 0x000fe20001800000 */
[----:B------:R-:W-:Y:S01]  /*2570*/  FFMA.FTZ R29, R54, R120, R29 ;  /* 0x00000078361d7223 */ /* 0x000fe2000001001d */
[----:B------:R-:W-:Y:S01]  /*2580*/  FFMA.FTZ R26, R61, R60, R26 ;  /* 0x0000003c3d1a7223 */ /* 0x000fe2000001001a */
[----:B------:R-:W-:Y:S01]  /*2590*/  FFMA.FTZ R28, R63, R99, R28 ;  /* 0x000000633f1c7223 */ /* 0x000fe2000001001c */
[----:B------:R-:W-:Y:S01]  /*25a0*/  FFMA.FTZ R30, R97, R100, R30 ;  /* 0x00000064611e7223 */ /* 0x000fe2000001001e */
[----:B------:R-:W-:Y:S01]  /*25b0*/  FFMA.FTZ R32, R101, R129, R32 ;  /* 0x0000008165207223 */ /* 0x000fe20000010020 */
[----:B------:R-:W-:Y:S01]  /*25c0*/  FFMA.FTZ R25, R52, R62, R25 ;  /* 0x0000003e34197223 */ /* 0x000fe20000010019 */
[----:B------:R-:W-:Y:S01]  /*25d0*/  FFMA.FTZ R27, R48, R125, R27 ;  /* 0x0000007d301b7223 */ /* 0x000fe2000001001b */
[----:B------:R-:W-:Y:S01]  /*25e0*/  FFMA.FTZ R31, R50, R123, R31 ;  /* 0x0000007b321f7223 */ /* 0x000fe2000001001f */
[----:B------:R-:W-:Y:S01]  /*25f0*/  PRMT R120, R49, 0x7610, R120 ;  /* 0x0000761031787816 */ /* 0x000fe20000000078 */
[----:B------:R-:W-:Y:S06]  /*2600*/  @!P1 BRA `(.L_x_215) ;  /* 0xffffffe000849947 */ /* 0x000fec000383ffff */
[----:B------:R-:W-:Y:S01]  /*2610*/  MOV R58, R12 ;  /* 0x0000000c003a7202 */ /* 0x000fe20000000f00 */
[----:B------:R-:W-:Y:S01]  /*2620*/  IMAD.MOV.U32 R45, RZ, RZ, R74 ;  /* 0x000000ffff2d7224 */ /* 0x000fe200078e004a */
        /* <DEDUP_REMOVED lines=33> */
[----:B------:R-:W-:-:S07]  /*2840*/  MOV R30, R32 ;  /* 0x00000020001e7202 */ /* 0x000fce0000000f00 */
.L_x_212:
[----:B------:R-:W0:Y:S08]  /*2850*/  S2UR UR4, SR_CTAID.X ;  /* 0x00000000000479c3 */ /* 0x000e300000002500 */
[----:B------:R-:W1:Y:S08]  /*2860*/  LDC.64 R2, c[0x0][0x2d0] ;  /* 0x0000b400ff027b82 */ /* 0x000e700000000a00 */
[----:B------:R-:W2:Y:S08]  /*2870*/  LDC.64 R8, c[0x0][0x2d8] ;  /* 0x0000b600ff087b82 */ /* 0x000eb00000000a00 */
[----:B------:R-:W3:Y:S01]  /*2880*/  LDC.64 R10, c[0x0][0x2f0] ;  /* 0x0000bc00ff0a7b82 */ /* 0x000ee20000000a00 */
[C---:B0-----:R-:W-:Y:S01]  /*2890*/  LEA.HI R0, R33.reuse, UR4, RZ, 0x19 ;  /* 0x0000000421007c11 */ /* 0x041fe2000f8fc8ff */
[----:B------:R-:W-:Y:S01]  /*28a0*/  ULDC UR4, c[0x0][0x218] ;  /* 0x0000860000047ab9 */ /* 0x000fe20000000800 */
[----:B------:R-:W-:-:S03]  /*28b0*/  LOP3.LUT R33, R33, 0x7f, RZ, 0xc0, !PT ;  /* 0x0000007f21217812 */ /* 0x000fc600078ec0ff */
[----:B------:R-:W-:-:S05]  /*28c0*/  IMAD R0, R0, UR4, RZ ;  /* 0x0000000400007c24 */ /* 0x000fca000f8e02ff */
[----:B------:R-:W-:-:S05]  /*28d0*/  LEA.HI R33, R0, R33, RZ, 0x1d ;  /* 0x0000002100217211 */ /* 0x000fca00078fe8ff */
[----:B-1----:R-:W-:-:S04]  /*28e0*/  IMAD.WIDE.U32 R2, R33, 0x20, R2 ;  /* 0x0000002021027825 */ /* 0x002fc800078e0002 */
[C---:B--2---:R-:W-:Y:S01]  /*28f0*/  IMAD.WIDE.U32 R8, R33.reuse, 0x20, R8 ;  /* 0x0000002021087825 */ /* 0x044fe200078e0008 */
[----:B------:R-:W-:Y:S03]  /*2900*/  STG.E.128 desc[UR6][R2.64], R44 ;  /* 0x0000002c02007986 */ /* 0x000fe6000c101d06 */
[----:B---3--:R-:W-:Y:S01]  /*2910*/  IMAD.WIDE.U32 R10, R33, 0x20, R10 ;  /* 0x00000020210a7825 */ /* 0x008fe200078e000a */
[----:B------:R-:W-:Y:S04]  /*2920*/  STG.E.128 desc[UR6][R2.64+0x10], R48 ;  /* 0x0000103002007986 */ /* 0x000fe8000c101d06 */
        /* <DEDUP_REMOVED lines=11> */
.L_x_213:
[----:B------:R-:W-:Y:S01]  /*29e0*/  HFMA2.MMA R141, -RZ, RZ, 0, 9.5367431640625e-07 ;  /* 0x00000010ff8d7435 */ /* 0x000fe200000001ff */
[----:B------:R-:W-:Y:S01]  /*29f0*/  MOV R142, R52 ;  /* 0x00000034008e7202 */ /* 0x000fe20000000f00 */
[----:B------:R-:W-:Y:S01]  /*2a00*/  IMAD.MOV.U32 R144, RZ, RZ, 0x1f ;  /* 0x0000001fff907424 */ /* 0x000fe200078e00ff */
[----:B------:R-:W-:-:S08]  /*2a10*/  MOV R137, 0xffffffff ;  /* 0xffffffff00897802 */ /* 0x000fd00000000f00 */
[----:B-----5:R-:W-:Y:S05]  /*2a20*/  WARPSYNC.COLLECTIVE R137, `(.L_x_216) ;  /* 0x0000000089087348 */ /* 0x020fea0003c00000 */
[----:B------:R0:W1:Y:S02]  /*2a30*/  SHFL.DOWN P5, R139, R142, R141, R144 ;  /* 0x0800008d8e8b7389 */ /* 0x00006400000a0090 */
[----:B01---5:R-:W-:Y:S01]  /*2a40*/  ENDCOLLECTIVE ;  /* 0x000000000000791b */ /* 0x023fe20003800000 */
.L_x_216:
[----:B------:R-:W-:Y:S02]  /*2a50*/  MOV R142, R50 ;  /* 0x00000032008e7202 */ /* 0x000fe40000000f00 */
[----:B------:R-:W-:-:S07]  /*2a60*/  MOV R49, R139 ;  /* 0x0000008b00317202 */ /* 0x000fce0000000f00 */
[----:B------:R-:W-:Y:S05]  /*2a70*/  WARPSYNC.COLLECTIVE R137, `(.L_x_217) ;  /* 0x0000000089087348 */ /* 0x000fea0003c00000 */
[----:B------:R0:W1:Y:S02]  /*2a80*/  SHFL.DOWN P5, R139, R142, R141, R144 ;  /* 0x0800008d8e8b7389 */ /* 0x00006400000a0090 */
[----:B01----:R-:W-:Y:S01]  /*2a90*/  ENDCOLLECTIVE ;  /* 0x000000000000791b */ /* 0x003fe20003800000 */
.L_x_217:
[----:B------:R-:W-:Y:S01]  /*2aa0*/  FADD.FTZ R49, R52, R49 ;  /* 0x0000003134317221 */ /* 0x000fe20000010000 */
[----:B------:R-:W-:-:S03]  /*2ab0*/  HFMA2.MMA R141, -RZ, RZ, 0, 4.76837158203125e-07 ;  /* 0x00000008ff8d7435 */ /* 0x000fc600000001ff */
[----:B------:R-:W-:Y:S01]  /*2ac0*/  IMAD.MOV.U32 R142, RZ, RZ, R49 ;  /* 0x000000ffff8e7224 */ /* 0x000fe200078e0031 */
[----:B------:R-:W-:-:S07]  /*2ad0*/  MOV R51, R139 ;  /* 0x0000008b00337202 */ /* 0x000fce0000000f00 */
[----:B------:R-:W-:Y:S05]  /*2ae0*/  WARPSYNC.COLLECTIVE R137, `(.L_x_218) ;  /* 0x0000000089087348 */ /* 0x000fea0003c00000 */
[----:B------:R0:W1:Y:S02]  /*2af0*/  SHFL.DOWN P5, R139, R142, R141, R144 ;  /* 0x0800008d8e8b7389 */ /* 0x00006400000a0090 */
[----:B01----:R-:W-:Y:S01]  /*2b00*/  ENDCOLLECTIVE ;  /* 0x000000000000791b */ /* 0x003fe20003800000 */
.L_x_218:
[----:B------:R-:W-:-:S05]  /*2b10*/  FADD.FTZ R51, R50, R51 ;  /* 0x0000003332337221 */ /* 0x000fca0000010000 */
[----:B------:R-:W-:Y:S02]  /*2b20*/  MOV R142, R51 ;  /* 0x00000033008e7202 */ /* 0x000fe40000000f00 */
[----:B------:R-:W-:-:S07]  /*2b30*/  MOV R48, R139 ;  /* 0x0000008b00307202 */ /* 0x000fce0000000f00 */
[----:B------:R-:W-:Y:S05]  /*2b40*/  WARPSYNC.COLLECTIVE R137, `(.L_x_219) ;  /* 0x0000000089087348 */ /* 0x000fea0003c00000 */
[----:B------:R0:W1:Y:S02]  /*2b50*/  SHFL.DOWN P5, R139, R142, R141, R144 ;  /* 0x0800008d8e8b7389 */ /* 0x00006400000a0090 */
[----:B01----:R-:W-:Y:S01]  /*2b60*/  ENDCOLLECTIVE ;  /* 0x000000000000791b */ /* 0x003fe20003800000 */
.L_x_219:
[----:B------:R-:W-:Y:S01]  /*2b70*/  FADD.FTZ R48, R49, R48 ;  /* 0x0000003031307221 */ /* 0x000fe20000010000 */
[----:B------:R-:W-:-:S03]  /*2b80*/  HFMA2.MMA R141, -RZ, RZ, 0, 2.384185791015625e-07 ;  /* 0x00000004ff8d7435 */ /* 0x000fc600000001ff */
[----:B------:R-:W-:Y:S01]  /*2b90*/  IMAD.MOV.U32 R142, RZ, RZ, R48 ;  /* 0x000000ffff8e7224 */ /* 0x000fe200078e0030 */
[----:B------:R-:W-:-:S07]  /*2ba0*/  MOV R54, R139 ;  /* 0x0000008b00367202 */ /* 0x000fce0000000f00 */
[----:B------:R-:W-:Y:S05]  /*2bb0*/  WARPSYNC.COLLECTIVE R137, `(.L_x_220) ;  /* 0x0000000089087348 */ /* 0x000fea0003c00000 */
[----:B------:R0:W1:Y:S02]  /*2bc0*/  SHFL.DOWN P5, R139, R142, R141, R144 ;  /* 0x0800008d8e8b7389 */ /* 0x00006400000a0090 */
[----:B01----:R-:W-:Y:S01]  /*2bd0*/  ENDCOLLECTIVE ;  /* 0x000000000000791b */ /* 0x003fe20003800000 */
.L_x_220:
[----:B------:R-:W-:-:S05]  /*2be0*/  FADD.FTZ R54, R51, R54 ;  /* 0x0000003633367221 */ /* 0x000fca0000010000 */
[----:B------:R-:W-:Y:S02]  /*2bf0*/  MOV R142, R54 ;  /* 0x00000036008e7202 */ /* 0x000fe40000000f00 */
[----:B------:R-:W-:-:S07]  /*2c00*/  MOV R53, R139 ;  /* 0x0000008b00357202 */ /* 0x000fce0000000f00 */
[----:B------:R-:W-:Y:S05]  /*2c10*/  WARPSYNC.COLLECTIVE R137, `(.L_x_221) ;  /* 0x0000000089087348 */ /* 0x000fea0003c00000 */
[----:B------:R0:W1:Y:S02]  /*2c20*/  SHFL.DOWN P5, R139, R142, R141, R144 ;  /* 0x0800008d8e8b7389 */ /* 0x00006400000a0090 */
[----:B01----:R-:W-:Y:S01]  /*2c30*/  ENDCOLLECTIVE ;  /* 0x000000000000791b */ /* 0x003fe20003800000 */
.L_x_221:
[----:B------:R-:W-:Y:S01]  /*2c40*/  FADD.FTZ R53, R48, R53 ;  /* 0x0000003530357221 */ /* 0x000fe20000010000 */
[----:B------:R-:W-:-:S03]  /*2c50*/  HFMA2.MMA R141, -RZ, RZ, 0, 1.1920928955078125e-07 ;  /* 0x00000002ff8d7435 */ /* 0x000fc600000001ff */
[----:B------:R-:W-:Y:S01]  /*2c60*/  IMAD.MOV.U32 R142, RZ, RZ, R53 ;  /* 0x000000ffff8e7224 */ /* 0x000fe200078e0035 */
[----:B------:R-:W-:-:S07]  /*2c70*/  MOV R55, R139 ;  /* 0x0000008b00377202 */ /* 0x000fce0000000f00 */
[----:B------:R-:W-:Y:S05]  /*2c80*/  WARPSYNC.COLLECTIVE R137, `(.L_x_222) ;  /* 0x0000000089087348 */ /* 0x000fea0003c00000 */
[----:B------:R0:W1:Y:S02]  /*2c90*/  SHFL.DOWN P5, R139, R142, R141, R144 ;  /* 0x0800008d8e8b7389 */ /* 0x00006400000a0090 */
[----:B01----:R-:W-:Y:S01]  /*2ca0*/  ENDCOLLECTIVE ;  /* 0x000000000000791b */ /* 0x003fe20003800000 */
.L_x_222:
[----:B------:R-:W-:-:S05]  /*2cb0*/  FADD.FTZ R55, R54, R55 ;  /* 0x0000003736377221 */ /* 0x000fca0000010000 */
[----:B------:R-:W-:Y:S02]  /*2cc0*/  MOV R142, R55 ;  /* 0x00000037008e7202 */ /* 0x000fe40000000f00 */
[----:B------:R-:W-:-:S07]  /*2cd0*/  MOV R50, R139 ;  /* 0x0000008b00327202 */ /* 0x000fce0000000f00 */
[----:B------:R-:W-:Y:S05]  /*2ce0*/  WARPSYNC.COLLECTIVE R137, `(.L_x_223) ;  /* 0x0000000089087348 */ /* 0x000fea0003c00000 */
[----:B------:R0:W1:Y:S02]  /*2cf0*/  SHFL.DOWN P5, R139, R142, R141, R144 ;  /* 0x0800008d8e8b7389 */ /* 0x00006400000a0090 */
[----:B01----:R-:W-:Y:S01]  /*2d00*/  ENDCOLLECTIVE ;  /* 0x000000000000791b */ /* 0x003fe20003800000 */
.L_x_223:
[----:B------:R-:W-:Y:S01]  /*2d10*/  FADD.FTZ R50, R53, R50 ;  /* 0x0000003235327221 */ /* 0x000fe20000010000 */
[----:B------:R-:W-:-:S03]  /*2d20*/  HFMA2.MMA R141, -RZ, RZ, 0, 5.9604644775390625e-08 ;  /* 0x00000001ff8d7435 */ /* 0x000fc600000001ff */
[----:B------:R-:W-:Y:S01]  /*2d30*/  IMAD.MOV.U32 R142, RZ, RZ, R50 ;  /* 0x000000ffff8e7224 */ /* 0x000fe200078e0032 */
[----:B------:R-:W-:-:S07]  /*2d40*/  MOV R52, R139 ;  /* 0x0000008b00347202 */ /* 0x000fce0000000f00 */
[----:B------:R-:W-:Y:S05]  /*2d50*/  WARPSYNC.COLLECTIVE R137, `(.L_x_224) ;  /* 0x0000000089087348 */ /* 0x000fea0003c00000 */
[----:B------:R0:W1:Y:S02]  /*2d60*/  SHFL.DOWN P5, R139, R142, R141, R144 ;  /* 0x0800008d8e8b7389 */ /* 0x00006400000a0090 */
[----:B01----:R-:W-:Y:S01]  /*2d70*/  ENDCOLLECTIVE ;  /* 0x000000000000791b */ /* 0x003fe20003800000 */
.L_x_224:
[----:B------:R-:W-:-:S05]  /*2d80*/  FADD.FTZ R52, R55, R52 ;  /* 0x0000003437347221 */ /* 0x000fca0000010000 */
[----:B------:R-:W-:Y:S02]  /*2d90*/  MOV R142, R52 ;  /* 0x00000034008e7202 */ /* 0x000fe40000000f00 */
[----:B------:R-:W-:-:S07]  /*2da0*/  MOV R49, R139 ;  /* 0x0000008b00317202 */ /* 0x000fce0000000f00 */
[----:B------:R-:W-:Y:S05]  /*2db0*/  WARPSYNC.COLLECTIVE R137, `(.L_x_225) ;  /* 0x0000000089087348 */ /* 0x000fea0003c00000 */
[----:B------:R0:W1:Y:S02]  /*2dc0*/  SHFL.DOWN P5, R139, R142, R141, R144 ;  /* 0x0800008d8e8b7389 */ /* 0x00006400000a0090 */
[----:B01----:R-:W-:Y:S01]  /*2dd0*/  ENDCOLLECTIVE ;  /* 0x000000000000791b */ /* 0x003fe20003800000 */
.L_x_225:
[----:B------:R-:W-:Y:S01]  /*2de0*/  MOV R51, R139 ;  /* 0x0000008b00337202 */ /* 0x000fe20000000f00 */
[----:B------:R-:W-:Y:S06]  /*2df0*/  BRA `(.L_x_226) ;  /* 0xffffffe400fc7947 */ /* 0x000fec000383ffff */
.L_x_227:
        /* <DEDUP_REMOVED lines=16> */
.L_x_8683:


//--------------------- .text._ZN10layer_norm13ln_bwd_kernelINS_13Kernel_traitsI13__nv_bfloat16S2_S2_S2_fjLj2048ELj1ELj1ELj4ELj16ENS_18Kernel_traits_baseILj2048ES2_S2_S2_S2_fjLj128EEEEELb0ELb1ELb1ELb0EEEvNS_9BwdParamsE --------------------------
	.section	.text._ZN10layer_norm13ln_bwd_kernelINS_13Kernel_traitsI13__nv_bfloat16S2_S2_S2_fjLj2048ELj1ELj1ELj4ELj16ENS_18Kernel_traits_baseILj2048ES2_S2_S2_S2_fjLj128EEEEELb0ELb1ELb1ELb0EEEvNS_9BwdParamsE,"ax",@progbits
	.align	128
        .global         _ZN10layer_norm13ln_bwd_kernelINS_13Kernel_traitsI13__nv_bfloat16S2_S2_S2_fjLj2048ELj1ELj1ELj4ELj16ENS_18Kernel_traits_baseILj2048ES2_S2_S2_S2_fjLj128EEEEELb0ELb1ELb1ELb0EEEvNS_9BwdParamsE
        .type           _ZN10layer_norm13ln_bwd_kernelINS_13Kernel_traitsI13__nv_bfloat16S2_S2_S2_fjLj2048ELj1ELj1ELj4ELj16ENS_18Kernel_traits_baseILj2048ES2_S2_S2_S2_fjLj128EEEEELb0ELb1ELb1ELb0EEEvNS_9BwdParamsE,@function
        .size           _ZN10layer_norm13ln_bwd_kernelINS_13Kernel_traitsI13__nv_bfloat16S2_S2_S2_fjLj2048ELj1ELj1ELj4ELj16ENS_18Kernel_traits_baseILj2048ES2_S2_S2_S2_fjLj128EEEEELb0ELb1ELb1ELb0EEEvNS_9BwdParamsE,(.L_x_8684 - _ZN10layer_norm13ln_bwd_kernelINS_13Kernel_traitsI13__nv_bfloat16S2_S2_S2_fjLj2048ELj1ELj1ELj4ELj16ENS_18Kernel_traits_baseILj2048ES2_S2_S2_S2_fjLj128EEEEELb0ELb1ELb1ELb0EEEvNS_9BwdParamsE)
        .other          _ZN10layer_norm13ln_bwd_kernelINS_13Kernel_traitsI13__nv_bfloat16S2_S2_S2_fjLj2048ELj1ELj1ELj4ELj16ENS_18Kernel_traits_baseILj2048ES2_S2_S2_S2_fjLj128EEEEELb0ELb1ELb1ELb0EEEvNS_9BwdParamsE,@"STO_CUDA_ENTRY STV_DEFAULT"
_ZN10layer_norm13ln_bwd_kernelINS_13Kernel_traitsI13__nv_bfloat16S2_S2_S2_fjLj2048ELj1ELj1ELj4ELj16ENS_18Kernel_traits_baseILj2048ES2_S2_S2_S2_fjLj128EEEEELb0ELb1ELb1ELb0EEEvNS_9BwdParamsE:
.text._ZN10layer_norm13ln_bwd_kernelINS_13Kernel_traitsI13__nv_bfloat16S2_S2_S2_fjLj2048ELj1ELj1ELj4ELj16ENS_18Kernel_traits_baseILj2048ES2_S2_S2_S2_fjLj128EEEEELb0ELb1ELb1ELb0EEEvNS_9BwdParamsE:
        /* <DEDUP_REMOVED lines=15> */
[----:B------:R-:W-:Y:S01]  /*00f0*/  LOP3.LUT R3, R115, 0x7f, RZ, 0x3c, !PT ;  /* 0x0000007f73037812 */ /* 0x000fe200078e3cff */
[----:B------:R-:W-:-:S03]  /*0100*/  IMAD.MOV.U32 R23, RZ, RZ, R115 ;  /* 0x000000ffff177224 */ /* 0x000fc600078e0073 */
        /* <DEDUP_REMOVED lines=43> */
[----:B------:R-:W0:Y:S01]  /*03c0*/  LDC.U8 R21, c[0x0][0x2a0] ;  /* 0x0000a800ff157b82 */ /* 0x000e220000000000 */
[----:B------:R-:W-:Y:S01]  /*03d0*/  ULDC.64 UR6, c[0x0][0x2c8] ;  /* 0x0000b20000067ab9 */ /* 0x000fe20000000a00 */
[C---:B-----5:R-:W-:Y:S01]  /*03e0*/  @P0 PRMT R19, R73.reuse, 0x7632, R19 ;  /* 0x0000763249130816 */ /* 0x060fe20000000013 */
[----:B------:R-:W-:Y:S01]  /*03f0*/  IMAD.U32 R112, R73, 0x10000, RZ ;  /* 0x0001000049707824 */ /* 0x000fe200078e00ff */
[----:B------:R-:W-:Y:S01]  /*0400*/  ISETP.NE.U32.AND P2, PT, RZ, UR6, PT ;  /* 0x00000006ff007c0c */ /* 0x000fe2000bf45070 */
[----:B------:R-:W-:Y:S01]  /*0410*/  IMAD.U32 R108, R13, 0x10000, RZ ;  /* 0x000100000d6c7824 */ /* 0x000fe200078e00ff */
[C---:B------:R-:W-:Y:S01]  /*0420*/  @P1 PRMT R16, R12.reuse, 0x7632, R16 ;  /* 0x000076320c101816 */ /* 0x040fe20000000010 */
[----:B------:R-:W-:Y:S01]  /*0430*/  IMAD.U32 R104, R9, 0x10000, RZ ;  /* 0x0001000009687824 */ /* 0x000fe200078e00ff */
[----:B------:R-:W-:Y:S01]  /*0440*/  ISETP.NE.AND.EX P2, PT, RZ, UR7, PT, P2 ;  /* 0x00000007ff007c0c */ /* 0x000fe2000bf45320 */
[----:B------:R-:W-:Y:S01]  /*0450*/  IMAD.U32 R100, R5, 0x10000, RZ ;  /* 0x0001000005647824 */ /* 0x000fe200078e00ff */
[----:B------:R-:W-:Y:S01]  /*0460*/  SHF.L.U32 R109, R12, 0x10, RZ ;  /* 0x000000100c6d7819 */ /* 0x000fe200000006ff */
[----:B------:R-:W-:Y:S01]  /*0470*/  HFMA2.MMA R153, -RZ, RZ, 0, 5.9604644775390625e-08 ;  /* 0x00000001ff997435 */ /* 0x000fe200000001ff */
[C---:B------:R-:W-:Y:S01]  /*0480*/  @P0 PRMT R20, R72.reuse, 0x7632, R20 ;  /* 0x0000763248140816 */ /* 0x040fe20000000014 */
[----:B------:R-:W-:Y:S01]  /*0490*/  IMAD.U32 R106, R15, 0x10000, RZ ;  /* 0x000100000f6a7824 */ /* 0x000fe200078e00ff */
[----:B------:R-:W-:Y:S01]  /*04a0*/  SHF.L.U32 R113, R72, 0x10, RZ ;  /* 0x0000001048717819 */ /* 0x000fe200000006ff */
[----:B------:R-:W-:Y:S01]  /*04b0*/  IMAD.U32 R102, R11, 0x10000, RZ ;  /* 0x000100000b667824 */ /* 0x000fe200078e00ff */
[C---:B------:R-:W-:Y:S01]  /*04c0*/  @P0 PRMT R18, R74.reuse, 0x7632, R18 ;  /* 0x000076324a120816 */ /* 0x040fe20000000012 */
[----:B------:R-:W-:Y:S01]  /*04d0*/  IMAD.U32 R22, R7, 0x10000, RZ ;  /* 0x0001000007167824 */ /* 0x000fe200078e00ff */
[----:B------:R-:W-:Y:S01]  /*04e0*/  SHF.L.U32 R111, R74, 0x10, RZ ;  /* 0x000000104a6f7819 */ /* 0x000fe200000006ff */
[----:B------:R-:W-:Y:S01]  /*04f0*/  IMAD.U32 R110, R75, 0x10000, RZ ;  /* 0x000100004b6e7824 */ /* 0x000fe200078e00ff */
[----:B------:R-:W-:Y:S01]  /*0500*/  @P1 PRMT R73, R13, 0x7632, R73 ;  /* 0x000076320d491816 */ /* 0x000fe20000000049 */
[----:B------:R-:W-:Y:S01]  /*0510*/  IMAD.MOV.U32 R25, RZ, RZ, RZ ;  /* 0x000000ffff197224 */ /* 0x000fe200078e00ff */
[C---:B------:R-:W-:Y:S01]  /*0520*/  @P0 PRMT R12, R8.reuse, 0x7632, R12 ;  /* 0x00007632080c0816 */ /* 0x040fe2000000000c */
[----:B------:R-:W-:Y:S01]  /*0530*/  IMAD.U32 R19, R19, 0x10000, RZ ;  /* 0x0001000013137824 */ /* 0x000fe200078e00ff */
[----:B------:R-:W-:-:S02]  /*0540*/  SHF.L.U32 R105, R8, 0x10, RZ ;  /* 0x0000001008697819 */ /* 0x000fc400000006ff */
[----:B------:R-:W-:Y:S02]  /*0550*/  @P0 PRMT R3, R9, 0x7632, R3 ;  /* 0x0000763209030816 */ /* 0x000fe40000000003 */
[----:B------:R-:W-:Y:S02]  /*0560*/  @P0 PRMT R17, R75, 0x7632, R17 ;  /* 0x000076324b110816 */ /* 0x000fe40000000011 */
[----:B------:R-:W-:Y:S02]  /*0570*/  @P1 PRMT R13, R14, 0x7632, R13 ;  /* 0x000076320e0d1816 */ /* 0x000fe4000000000d */
[----:B------:R-:W-:Y:S01]  /*0580*/  @P1 PRMT R74, R15, 0x7632, R74 ;  /* 0x000076320f4a1816 */ /* 0x000fe2000000004a */
[----:B------:R-:W-:Y:S01]  /*0590*/  IMAD.U32 R17, R17, 0x10000, RZ ;  /* 0x0001000011117824 */ /* 0x000fe200078e00ff */
[----:B------:R-:W-:Y:S01]  /*05a0*/  @P0 PRMT R9, R11, 0x7632, R9 ;  /* 0x000076320b090816 */ /* 0x000fe20000000009 */
[----:B------:R-:W-:Y:S01]  /*05b0*/  IMAD.U32 R15, R73, 0x10000, RZ ;  /* 0x00010000490f7824 */ /* 0x000fe200078e00ff */
[C---:B------:R-:W-:Y:S01]  /*05c0*/  @P1 PRMT R8, R4.reuse, 0x7632, R8 ;  /* 0x0000763204081816 */ /* 0x040fe20000000008 */
[----:B------:R-:W-:Y:S01]  /*05d0*/  IMAD.U32 R11, R3, 0x10000, RZ ;  /* 0x00010000030b7824 */ /* 0x000fe200078e00ff */
[----:B------:R-:W-:Y:S01]  /*05e0*/  SHF.L.U32 R101, R4, 0x10, RZ ;  /* 0x0000001004657819 */ /* 0x000fe200000006ff */
[----:B------:R-:W-:Y:S01]  /*05f0*/  IMAD.U32 R9, R9, 0x10000, RZ ;  /* 0x0001000009097824 */ /* 0x000fe200078e00ff */
[----:B------:R-:W-:-:S02]  /*0600*/  @P1 PRMT R72, R5, 0x7632, R72 ;  /* 0x0000763205481816 */ /* 0x000fc40000000048 */
[----:B------:R-:W-:Y:S02]  /*0610*/  @P0 PRMT R2, R10, 0x7632, R2 ;  /* 0x000076320a020816 */ /* 0x000fe40000000002 */
[----:B------:R-:W-:Y:S02]  /*0620*/  @P1 PRMT R4, R6, 0x7632, R4 ;  /* 0x0000763206041816 */ /* 0x000fe40000000004 */
[----:B------:R-:W-:Y:S01]  /*0630*/  @P1 PRMT R5, R7, 0x7632, R5 ;  /* 0x0000763207051816 */ /* 0x000fe20000000005 */
[----:B------:R-:W-:Y:S01]  /*0640*/  IMAD.U32 R7, R72, 0x10000, RZ ;  /* 0x0001000048077824 */ /* 0x000fe200078e00ff */
[----:B------:R-:W-:Y:S02]  /*0650*/  ISETP.LT.U32.OR P2, PT, R0, 0x100, !P2 ;  /* 0x000001000000780c */ /* 0x000fe40005741470 */
[----:B------:R-:W-:Y:S02]  /*0660*/  SHF.L.U32 R107, R14, 0x10, RZ ;  /* 0x000000100e6b7819 */ /* 0x000fe400000006ff */
[----:B------:R-:W-:-:S02]  /*0670*/  SHF.L.U32 R103, R10, 0x10, RZ ;  /* 0x000000100a677819 */ /* 0x000fc400000006ff */
[----:B------:R-:W-:Y:S02]  /*0680*/  SHF.L.U32 R23, R6, 0x10, RZ ;  /* 0x0000001006177819 */ /* 0x000fe400000006ff */
[----:B------:R-:W-:Y:S01]  /*0690*/  SHF.L.U32 R14, R13, 0x10, RZ ;  /* 0x000000100d0e7819 */ /* 0x000fe200000006ff */
[----:B------:R-:W-:Y:S01]  /*06a0*/  IMAD.U32 R13, R74, 0x10000, RZ ;  /* 0x000100004a0d7824 */ /* 0x000fe200078e00ff */
[----:B------:R-:W-:Y:S02]  /*06b0*/  P2R R0, PR, RZ, 0x4 ;  /* 0x00000004ff007803 */ /* 0x000fe40000000000 */
[----:B------:R-:W-:Y:S02]  /*06c0*/  SHF.L.U32 R20, R20, 0x10, RZ ;  /* 0x0000001014147819 */ /* 0x000fe400000006ff */
[----:B------:R-:W-:Y:S02]  /*06d0*/  SHF.L.U32 R18, R18, 0x10, RZ ;  /* 0x0000001012127819 */ /* 0x000fe400000006ff */
[----:B------:R-:W-:-:S02]  /*06e0*/  SHF.L.U32 R16, R16, 0x10, RZ ;  /* 0x0000001010107819 */ /* 0x000fc400000006ff */
[----:B------:R-:W-:Y:S02]  /*06f0*/  SHF.L.U32 R12, R12, 0x10, RZ ;  /* 0x000000100c0c7819 */ /* 0x000fe400000006ff */
[----:B------:R-:W-:Y:S02]  /*0700*/  SHF.L.U32 R10, R2, 0x10, RZ ;  /* 0x00000010020a7819 */ /* 0x000fe400000006ff */
[----:B------:R-:W-:Y:S02]  /*0710*/  SHF.L.U32 R8, R8, 0x10, RZ ;  /* 0x0000001008087819 */ /* 0x000fe400000006ff */
[----:B------:R-:W-:Y:S02]  /*0720*/  SHF.L.U32 R6, R4, 0x10, RZ ;  /* 0x0000001004067819 */ /* 0x000fe400000006ff */
[----:B0-----:R-:W-:-:S07]  /*0730*/  SHF.L.U32 R5, R5, 0x10, RZ ;  /* 0x0000001005057819 */ /* 0x001fce00000006ff */
.L_x_294:
[----:B01----:R-:W0:Y:S08]  /*0740*/  LDC.64 R94, c[0x0][0x288] ;  /* 0x0000a200ff5e7b82 */ /* 0x003e300000000a00 */
[----:B------:R-:W1:Y:S08]  /*0750*/  LDC.64 R96, c[0x0][0x258] ;  /* 0x00009600ff607b82 */ /* 0x000e700000000a00 */
[----:B------:R-:W2:Y:S01]  /*0760*/  LDC.64 R92, c[0x0][0x280] ;  /* 0x0000a000ff5c7b82 */ /* 0x000ea20000000a00 */
[----:B0-----:R-:W-:-:S07]  /*0770*/  IMAD.WIDE R94, R114, 0x4, R94 ;  /* 0x00000004725e7825 */ /* 0x001fce00078e025e */
[----:B------:R-:W0:Y:S01]  /*0780*/  LDC.64 R116, c[0x0][0x2c8] ;  /* 0x0000b200ff747b82 */ /* 0x000e220000000a00 */
[----:B------:R-:W3:Y:S01]  /*0790*/  LDG.E R94, desc[UR4][R94.64] ;  /* 0x000000045e5e7981 */ /* 0x000ee2000c1e1900 */
[----:B-1----:R-:W-:-:S05]  /*07a0*/  IMAD.WIDE R96, R114, 0x4, R96 ;  /* 0x0000000472607825 */ /* 0x002fca00078e0260 */
[----:B------:R1:W5:Y:S01]  /*07b0*/  LDG.E R4, desc[UR4][R96.64] ;  /* 0x0000000460047981 */ /* 0x000362000c1e1900 */
[----:B--2---:R-:W-:-:S05]  /*07c0*/  IMAD.WIDE R92, R114, 0x4, R92 ;  /* 0x00000004725c7825 */ /* 0x004fca00078e025c */
[----:B------:R1:W5:Y:S01]  /*07d0*/  LDG.E R2, desc[UR4][R92.64] ;  /* 0x000000045c027981 */ /* 0x000362000c1e1900 */
[----:B------:R-:W-:-:S04]  /*07e0*/  IMAD.U32 R119, RZ, RZ, UR9 ;  /* 0x00000009ff777e24 */ /* 0x000fc8000f8e00ff */
[----:B------:R-:W-:-:S05]  /*07f0*/  IMAD R98, R114, R119, RZ ;  /* 0x0000007772627224 */ /* 0x000fca00078e02ff */
[----:B------:R-:W-:-:S04]  /*0800*/  SHF.R.S32.HI R99, RZ, 0x1f, R98 ;  /* 0x0000001fff637819 */ /* 0x000fc80000011462 */
[----:B------:R-:W-:Y:S01]  /*0810*/  LEA.HI R120, R99, R98, RZ, 0x3 ;  /* 0x0000006263787211 */ /* 0x000fe200078f18ff */
[----:B------:R-:W-:Y:S03]  /*0820*/  BSSY B0, `(.L_x_229) ;  /* 0x00000dc000007945 */ /* 0x000fe60003800000 */
[----:B------:R-:W-:-:S05]  /*0830*/  LEA.HI.SX32 R120, R120, R115, 0x1d ;  /* 0x0000007378787211 */ /* 0x000fca00078feaff */
[----:B0-----:R-:W-:Y:S01]  /*0840*/  IMAD.WIDE.U32 R122, R120, 0x10, R116 ;  /* 0x00000010787a7825 */ /* 0x001fe200078e0074 */
[----:B---3--:R-:W-:-:S13]  /*0850*/  ISETP.GT.AND P2, PT, R94, RZ, PT ;  /* 0x000000ff5e00720c */ /* 0x008fda0003f44270 */
[----:B-1----:R-:W-:Y:S05]  /*0860*/  @P2 BRA `(.L_x_230) ;  /* 0x0000000000402947 */ /* 0x002fea0003800000 */
[----:B------:R-:W-:Y:S01]  /*0870*/  BSSY B1, `(.L_x_231) ;  /* 0x0000008000017945 */ /* 0x000fe20003800000 */
[----:B------:R-:W-:-:S03]  /*0880*/  MOV R93, R120 ;  /* 0x00000078005d7202 */ /* 0x000fc60000000f00 */
[----:B------:R-:W-:Y:S05]  /*0890*/  @!P0 BRA `(.L_x_232) ;  /* 0x0000000000148947 */ /* 0x000fea0003800000 */
[----:B------:R-:W-:-:S04]  /*08a0*/  ISETP.NE.U32.AND P3, PT, RZ, UR14, PT ;  /* 0x0000000eff007c0c */ /* 0x000fc8000bf65070 */
[----:B------:R-:W-:-:S13]  /*08b0*/  ISETP.NE.AND.EX P3, PT, RZ, UR15, PT, P3 ;  /* 0x0000000fff007c0c */ /* 0x000fda000bf65330 */
[----:B------:R-:W-:Y:S05]  /*08c0*/  @!P3 BRA `(.L_x_233) ;  /* 0x000000000004b947 */ /* 0x000fea0003800000 */
[----:B------:R0:W5:Y:S02]  /*08d0*/  LDG.E.128 R72, desc[UR4][R122.64] ;  /* 0x000000047a487981 */ /* 0x000164000c1e1d00 */
.L_x_233:
[----:B------:R-:W-:-:S07]  /*08e0*/  IADD3 R93, R120, 0x80, RZ ;  /* 0x00000080785d7810 */ /* 0x000fce0007ffe0ff */
.L_x_232:
[----:B------:R-:W-:Y:S05]  /*08f0*/  BSYNC B1 ;  /* 0x0000000000017941 */ /* 0x000fea0003800000 */
.L_x_231:
[----:B------:R-:W-:Y:S01]  /*0900*/  ISETP.NE.AND P3, PT, R0, RZ, PT ;  /* 0x000000ff0000720c */ /* 0x000fe20003f65270 */
[----:B------:R-:W-:Y:S01]  /*0910*/  HFMA2.MMA R156, -RZ, RZ, 0, 0 ;  /* 0x00000000ff9c7435 */ /* 0x000fe200000001ff */
[----:B------:R-:W-:-:S11]  /*0920*/  IMAD.MOV.U32 R159, RZ, RZ, RZ ;  /* 0x000000ffff9f7224 */ /* 0x000fd600078e00ff */
[----:B------:R-:W-:Y:S05]  /*0930*/  @P3 BRA `(.L_x_234) ;  /* 0x0000000c00283947 */ /* 0x000fea0003800000 */
[----:B------:R-:W-:-:S06]  /*0940*/  IMAD.WIDE.U32 R76, R93, 0x10, R116 ;  /* 0x000000105d4c7825 */ /* 0x000fcc00078e0074 */
[----:B------:R-:W5:Y:S01]  /*0950*/  LDG.E.128 R76, desc[UR4][R76.64] ;  /* 0x000000044c4c7981 */ /* 0x000f62000c1e1d00 */
[----:B------:R-:W-:Y:S05]  /*0960*/  BRA `(.L_x_234) ;  /* 0x0000000c001c7947 */ /* 0x000fea0003800000 */
.L_x_230:
[----:B------:R-:W0:Y:S02]  /*0970*/  LDC.64 R92, c[0x0][0x250] ;  /* 0x00009400ff5c7b82 */ /* 0x000e240000000a00 */
[----:B0-----:R-:W-:-:S06]  /*0980*/  IMAD.WIDE R92, R114, 0x4, R92 ;  /* 0x00000004725c7825 */ /* 0x001fcc00078e025c */
[----:B------:R-:W2:Y:S01]  /*0990*/  LDG.E R92, desc[UR4][R92.64] ;  /* 0x000000045c5c7981 */ /* 0x000ea2000c1e1900 */
[----:B------:R-:W-:Y:S01]  /*09a0*/  IADD3 R94, R94, -0x1, RZ ;  /* 0xffffffff5e5e7810 */ /* 0x000fe20007ffe0ff */
[----:B------:R-:W-:Y:S01]  /*09b0*/  BSSY B1, `(.L_x_235) ;  /* 0x0000067000017945 */ /* 0x000fe20003800000 */
[----:B------:R-:W-:Y:S01]  /*09c0*/  ISETP.NE.AND P3, PT, R21, RZ, PT ;  /* 0x000000ff1500720c */ /* 0x000fe20003f65270 */
[----:B------:R-:W-:Y:S01]  /*09d0*/  IMAD.MOV.U32 R159, RZ, RZ, RZ ;  /* 0x000000ffff9f7224 */ /* 0x000fe200078e00ff */
[----:B------:R-:W-:Y:S01]  /*09e0*/  LOP3.LUT R115, R118, 0x7f, RZ, 0xc0, !PT ;  /* 0x0000007f76737812 */ /* 0x000fe200078ec0ff */
[----:B------:R-:W-:Y:S01]  /*09f0*/  IMAD R94, R94, R119, RZ ;  /* 0x000000775e5e7224 */ /* 0x000fe200078e02ff */
[----:B------:R-:W-:Y:S02]  /*0a00*/  MOV R156, RZ ;  /* 0x000000ff009c7202 */ /* 0x000fe40000000f00 */
        /* <DEDUP_REMOVED lines=15> */
[----:B------:R-:W-:Y:S02]  /*0b00*/  IADD3 R161, R120, 0x80, RZ ;  /* 0x0000008078a17810 */ /* 0x000fe40007ffe0ff */
[----:B------:R-:W-:Y:S02]  /*0b10*/  IADD3 R157, R157, 0x80, RZ ;  /* 0x000000809d9d7810 */ /* 0x000fe40007ffe0ff */
[C---:B--2---:R-:W-:Y:S01]  /*0b20*/  PRMT R3, R92.reuse, 0x7632, R3 ;  /* 0x000076325c037816 */ /* 0x044fe20000000003 */
[----:B------:R-:W-:Y:S01]  /*0b30*/  IMAD.U32 R124, R92, 0x10000, RZ ;  /* 0x000100005c7c7824 */ /* 0x000fe200078e00ff */
[----:B------:R-:W-:Y:S01]  /*0b40*/  SHF.L.U32 R126, R93, 0x10, RZ ;  /* 0x000000105d7e7819 */ /* 0x000fe200000006ff */
[----:B------:R-:W-:Y:S01]  /*0b50*/  IMAD.U32 R136, R95, 0x10000, RZ ;  /* 0x000100005f887824 */ /* 0x000fe200078e00ff */
[----:B------:R-:W-:Y:S02]  /*0b60*/  SHF.L.U32 R128, R94, 0x10, RZ ;  /* 0x000000105e807819 */ /* 0x000fe400000006ff */
[----:B------:R-:W-:Y:S01]  /*0b70*/  PRMT R125, R93, 0x7632, R125 ;  /* 0x000076325d7d7816 */ /* 0x000fe2000000007d */
[----:B------:R-:W-:Y:S01]  /*0b80*/  FADD.FTZ R93, -R155, R124 ;  /* 0x0000007c9b5d7221 */ /* 0x000fe20000010100 */
[C---:B---3--:R-:W-:Y:S01]  /*0b90*/  PRMT R135, R98.reuse, 0x7632, R135 ;  /* 0x0000763262877816 */ /* 0x048fe20000000087 */
[----:B------:R-:W-:Y:S01]  /*0ba0*/  IMAD.U32 R129, R98, 0x10000, RZ ;  /* 0x0001000062817824 */ /* 0x000fe200078e00ff */
[----:B------:R-:W-:Y:S01]  /*0bb0*/  SHF.L.U32 R98, R3, 0x10, RZ ;  /* 0x0000001003627819 */ /* 0x000fe200000006ff */
[----:B0-----:R-:W-:Y:S01]  /*0bc0*/  FADD.FTZ R123, -R155, R128 ;  /* 0x000000809b7b7221 */ /* 0x001fe20000010100 */
[----:B------:R-:W-:Y:S01]  /*0bd0*/  PRMT R127, R94, 0x7632, R127 ;  /* 0x000076325e7f7816 */ /* 0x000fe2000000007f */
[----:B------:R-:W-:Y:S01]  /*0be0*/  IMAD.U32 R132, R125, 0x10000, RZ ;  /* 0x000100007d847824 */ /* 0x000fe200078e00ff */
[----:B------:R-:W-:Y:S01]  /*0bf0*/  PRMT R130, R95, 0x7632, R130 ;  /* 0x000076325f827816 */ /* 0x000fe20000000082 */
[C---:B------:R-:W-:Y:S01]  /*0c00*/  FADD.FTZ R95, -R155.reuse, R126 ;  /* 0x0000007e9b5f7221 */ /* 0x040fe20000010100 */
[----:B------:R-:W-:Y:S01]  /*0c10*/  PRMT R94, R96, 0x7632, R94 ;  /* 0x00007632605e7816 */ /* 0x000fe2000000005e */
[----:B-----5:R-:W-:Y:S01]  /*0c20*/  FMUL.FTZ R3, R4, R93 ;  /* 0x0000005d04037220 */ /* 0x020fe20000410000 */
[----:B------:R-:W-:Y:S01]  /*0c30*/  SHF.L.U32 R96, R96, 0x10, RZ ;  /* 0x0000001060607819 */ /* 0x000fe200000006ff */
[----:B------:R-:W-:Y:S01]  /*0c40*/  FADD.FTZ R93, -R155, R98 ;  /* 0x000000629b5d7221 */ /* 0x000fe20000010100 */
[----:B------:R-:W-:Y:S01]  /*0c50*/  SHF.L.U32 R134, R127, 0x10, RZ ;  /* 0x000000107f867819 */ /* 0x000fe200000006ff */
[C---:B------:R-:W-:Y:S01]  /*0c60*/  FMUL.FTZ R125, R4.reuse, R95 ;  /* 0x0000005f047d7220 */ /* 0x040fe20000410000 */
[----:B------:R-:W-:Y:S01]  /*0c70*/  FMUL.FTZ R127, R4, R123 ;  /* 0x0000007b047f7220 */ /* 0x000fe20000410000 */
[C---:B------:R-:W-:Y:S01]  /*0c80*/  FADD.FTZ R131, -R155.reuse, R136 ;  /* 0x000000889b837221 */ /* 0x040fe20000010100 */
[----:B------:R-:W-:Y:S01]  /*0c90*/  FADD.FTZ R95, -R155, R132 ;  /* 0x000000849b5f7221 */ /* 0x000fe20000010100 */
[----:B------:R-:W-:Y:S01]  /*0ca0*/  PRMT R122, R97, 0x7632, R122 ;  /* 0x00007632617a7816 */ /* 0x000fe2000000007a */
[----:B------:R-:W-:-:S02]  /*0cb0*/  IMAD.U32 R94, R94, 0x10000, RZ ;  /* 0x000100005e5e7824 */ /* 0x000fc400078e00ff */
[----:B------:R-:W-:Y:S01]  /*0cc0*/  FMUL.FTZ R132, R4, R93 ;  /* 0x0000005d04847220 */ /* 0x000fe20000410000 */
[----:B------:R-:W-:Y:S01]  /*0cd0*/  SHF.L.U32 R97, R97, 0x10, RZ ;  /* 0x0000001061617819 */ /* 0x000fe200000006ff */
[----:B------:R-:W-:Y:S01]  /*0ce0*/  FMUL.FTZ R124, R113, R96 ;  /* 0x00000060717c7220 */ /* 0x000fe20000410000 */
[----:B------:R-:W-:Y:S01]  /*0cf0*/  FADD.FTZ R44, R44, R129 ;  /* 0x000000812c2c7221 */ /* 0x000fe20000010000 */
[-C--:B------:R-:W-:Y:S01]  /*0d00*/  FFMA.FTZ R28, R127, R129.reuse, R28 ;  /* 0x000000817f1c7223 */ /* 0x080fe2000001001c */
[----:B------:R-:W-:Y:S01]  /*0d10*/  FMUL.FTZ R128, R111, R129 ;  /* 0x000000816f807220 */ /* 0x000fe20000410000 */
[----:B------:R-:W-:Y:S01]  /*0d20*/  FMUL.FTZ R129, R4, R131 ;  /* 0x0000008304817220 */ /* 0x000fe20000410000 */
[----:B------:R-:W-:Y:S01]  /*0d30*/  FADD.FTZ R41, R41, R94 ;  /* 0x0000005e29297221 */ /* 0x000fe20000010000 */
[-C--:B------:R-:W-:Y:S01]  /*0d40*/  FFMA.FTZ R25, R132, R94.reuse, R25 ;  /* 0x0000005e84197223 */ /* 0x080fe20000010019 */
[----:B------:R-:W-:Y:S01]  /*0d50*/  FMUL.FTZ R131, R20, R94 ;  /* 0x0000005e14837220 */ /* 0x000fe20000410000 */
[----:B------:R-:W-:Y:S01]  /*0d60*/  FADD.FTZ R94, RZ, R124 ;  /* 0x0000007cff5e7221 */ /* 0x000fe20000010000 */
[----:B------:R-:W-:Y:S01]  /*0d70*/  FADD.FTZ R42, R42, R97 ;  /* 0x000000612a2a7221 */ /* 0x000fe20000010000 */
[-C--:B------:R-:W-:Y:S01]  /*0d80*/  FFMA.FTZ R26, R125, R97.reuse, R26 ;  /* 0x000000617d1a7223 */ /* 0x080fe2000001001a */
[----:B------:R-:W-:Y:S01]  /*0d90*/  FMUL.FTZ R126, R112, R97 ;  /* 0x00000061707e7220 */ /* 0x000fe20000410000 */
[----:B------:R-:W-:Y:S01]  /*0da0*/  FFMA.FTZ R93, R3, R124, RZ ;  /* 0x0000007c035d7223 */ /* 0x000fe200000100ff */
[----:B------:R-:W-:Y:S01]  /*0db0*/  FADD.FTZ R97, -R155, R134 ;  /* 0x000000869b617221 */ /* 0x000fe20000010100 */
[----:B------:R-:W-:Y:S01]  /*0dc0*/  FMUL.FTZ R134, R4, R95 ;  /* 0x0000005f04867220 */ /* 0x000fe20000410000 */
[C---:B------:R-:W-:Y:S01]  /*0dd0*/  PRMT R92, R99.reuse, 0x7632, R92 ;  /* 0x00007632635c7816 */ /* 0x040fe2000000005c */
[----:B------:R-:W-:Y:S01]  /*0de0*/  FADD.FTZ R95, R94, R131 ;  /* 0x000000835e5f7221 */ /* 0x000fe20000010000 */
[----:B------:R-:W-:Y:S01]  /*0df0*/  SHF.L.U32 R122, R122, 0x10, RZ ;  /* 0x000000107a7a7819 */ /* 0x000fe200000006ff */
[----:B------:R-:W-:Y:S01]  /*0e00*/  FFMA.FTZ R94, R132, R131, R93 ;  /* 0x00000083845e7223 */ /* 0x000fe2000001005d */
[----:B------:R-:W-:Y:S01]  /*0e10*/  SHF.L.U32 R99, R99, 0x10, RZ ;  /* 0x0000001063637819 */ /* 0x000fe200000006ff */
[----:B------:R-:W-:Y:S01]  /*0e20*/  FADD.FTZ R40, R40, R96 ;  /* 0x0000006028287221 */ /* 0x000fe20000010000 */
[----:B------:R-:W-:Y:S01]  /*0e30*/  SHF.L.U32 R136, R130, 0x10, RZ ;  /* 0x0000001082887819 */ /* 0x000fe200000006ff */
[----:B------:R-:W-:Y:S01]  /*0e40*/  FFMA.FTZ R24, R3, R96, R24 ;  /* 0x0000006003187223 */ /* 0x000fe20000010018 */
[----:B------:R-:W-:Y:S01]  /*0e50*/  FMUL.FTZ R133, R19, R122 ;  /* 0x0000007a13857220 */ /* 0x000fe20000410000 */
[----:B------:R-:W-:Y:S01]  /*0e60*/  FADD.FTZ R96, R95, R126 ;  /* 0x0000007e5f607221 */ /* 0x000fe20000010000 */
[----:B------:R-:W-:Y:S01]  /*0e70*/  FFMA.FTZ R93, R125, R126, R94 ;  /* 0x0000007e7d5d7223 */ /* 0x000fe2000001005e */
[----:B------:R-:W-:Y:S01]  /*0e80*/  FADD.FTZ R46, R46, R99 ;  /* 0x000000632e2e7221 */ /* 0x000fe20000010000 */
[-C--:B------:R-:W-:Y:S01]  /*0e90*/  FFMA.FTZ R30, R129, R99.reuse, R30 ;  /* 0x00000063811e7223 */ /* 0x080fe2000001001e */
[----:B------:R-:W-:Y:S01]  /*0ea0*/  FMUL.FTZ R130, R110, R99 ;  /* 0x000000636e827220 */ /* 0x000fe20000410000 */
[----:B------:R-:W-:Y:S01]  /*0eb0*/  SHF.L.U32 R135, R135, 0x10, RZ ;  /* 0x0000001087877819 */ /* 0x000fe200000006ff */
[----:B------:R-:W-:Y:S01]  /*0ec0*/  FADD.FTZ R99, -R155, R136 ;  /* 0x000000889b637221 */ /* 0x000fe20000010100 */
        /* <DEDUP_REMOVED lines=8> */
[----:B------:R-:W-:-:S02]  /*0f50*/  IMAD.U32 R92, R92, 0x10000, RZ ;  /* 0x000100005c5c7824 */ /* 0x000fc400078e00ff */
        /* <DEDUP_REMOVED lines=11> */
[----:B------:R-:W-:-:S07]  /*1010*/  FFMA.FTZ R156, R138, R137, R93 ;  /* 0x000000898a9c7223 */ /* 0x000fce000001005d */
.L_x_236:
[----:B------:R-:W-:Y:S05]  /*1020*/  BSYNC B1 ;  /* 0x0000000000017941 */ /* 0x000fea0003800000 */
.L_x_235:
        /* <DEDUP_REMOVED lines=12> */
[----:B------:R-:W-:Y:S01]  /*10f0*/  IMAD.U32 R122, R92, 0x10000, RZ ;  /* 0x000100005c7a7824 */ /* 0x000fe200078e00ff */
[----:B------:R-:W-:Y:S01]  /*1100*/  PRMT R139, R93, 0x7632, R139 ;  /* 0x000076325d8b7816 */ /* 0x000fe2000000008b */
[----:B------:R-:W-:Y:S01]  /*1110*/  IMAD.U32 R146, R95, 0x10000, RZ ;  /* 0x000100005f927824 */ /* 0x000fe200078e00ff */
[----:B------:R-:W-:Y:S01]  /*1120*/  SHF.L.U32 R92, R121, 0x10, RZ ;  /* 0x00000010795c7819 */ /* 0x000fe200000006ff */
[----:B------:R-:W-:Y:S01]  /*1130*/  FADD.FTZ R123, -R155, R122 ;  /* 0x0000007a9b7b7221 */ /* 0x000fe20000010100 */
[----:B------:R-:W-:Y:S01]  /*1140*/  SHF.L.U32 R140, R93, 0x10, RZ ;  /* 0x000000105d8c7819 */ /* 0x000fe200000006ff */
[C---:B------:R-:W-:Y:S01]  /*1150*/  FADD.FTZ R147, -R155.reuse, R146 ;  /* 0x000000929b937221 */ /* 0x040fe20000010100 */
[C---:B------:R-:W-:Y:S01]  /*1160*/  PRMT R93, R94.reuse, 0x7632, R93 ;  /* 0x000076325e5d7816 */ /* 0x040fe2000000005d */
[C---:B0-----:R-:W-:Y:S01]  /*1170*/  FADD.FTZ R117, -R155.reuse, R92 ;  /* 0x0000005c9b757221 */ /* 0x041fe20000010100 */
[----:B------:R-:W-:Y:S01]  /*1180*/  SHF.L.U32 R142, R94, 0x10, RZ ;  /* 0x000000105e8e7819 */ /* 0x000fe200000006ff */
[----:B------:R-:W-:Y:S01]  /*1190*/  FADD.FTZ R141, -R155, R140 ;  /* 0x0000008c9b8d7221 */ /* 0x000fe20000010100 */
[----:B------:R-:W-:Y:S01]  /*11a0*/  SHF.L.U32 R94, R139, 0x10, RZ ;  /* 0x000000108b5e7819 */ /* 0x000fe200000006ff */
[----:B-----5:R-:W-:Y:S01]  /*11b0*/  FMUL.FTZ R121, R4, R123 ;  /* 0x0000007b04797220 */ /* 0x020fe20000410000 */
[----:B---3--:R-:W-:Y:S01]  /*11c0*/  PRMT R92, R96, 0x7632, R92 ;  /* 0x00007632605c7816 */ /* 0x008fe2000000005c */
[----:B------:R-:W-:Y:S01]  /*11d0*/  FMUL.FTZ R146, R4, R117 ;  /* 0x0000007504927220 */ /* 0x000fe20000410000 */
[----:B------:R-:W-:Y:S01]  /*11e0*/  SHF.L.U32 R96, R96, 0x10, RZ ;  /* 0x0000001060607819 */ /* 0x000fe200000006ff */
[----:B------:R-:W-:Y:S01]  /*11f0*/  FMUL.FTZ R139, R4, R141 ;  /* 0x0000008d048b7220 */ /* 0x000fe20000410000 */
[----:B------:R-:W-:Y:S01]  /*1200*/  PRMT R144, R95, 0x7632, R144 ;  /* 0x000076325f907816 */ /* 0x000fe20000000090 */
[--C-:B------:R-:W-:Y:S01]  /*1210*/  FADD.FTZ R95, -R155, R94.reuse ;  /* 0x0000005e9b5f7221 */ /* 0x100fe20000010100 */
[----:B------:R-:W-:Y:S01]  /*1220*/  PRMT R94, R97, 0x7632, R94 ;  /* 0x00007632615e7816 */ /* 0x000fe2000000005e */
[----:B------:R-:W-:-:S02]  /*1230*/  IMAD.U32 R145, R92, 0x10000, RZ ;  /* 0x000100005c917824 */ /* 0x000fc400078e00ff */
[-C--:B------:R-:W-:Y:S01]  /*1240*/  FMUL.FTZ R140, R109, R96.reuse ;  /* 0x000000606d8c7220 */ /* 0x080fe20000410000 */
[----:B------:R-:W-:Y:S02]  /*1250*/  IMAD.U32 R97, R97, 0x10000, RZ ;  /* 0x0001000061617824 */ /* 0x000fe400078e00ff */
[----:B------:R-:W-:Y:S01]  /*1260*/  FADD.FTZ R48, R48, R96 ;  /* 0x0000006030307221 */ /* 0x000fe20000010000 */
[----:B------:R-:W-:Y:S01]  /*1270*/  FFMA.FTZ R32, R121, R96, R32 ;  /* 0x0000006079207223 */ /* 0x000fe20000010020 */
[----:B------:R-:W-:Y:S01]  /*1280*/  FADD.FTZ R143, -R155, R142 ;  /* 0x0000008e9b8f7221 */ /* 0x000fe20000010100 */
[----:B------:R-:W-:Y:S01]  /*1290*/  SHF.L.U32 R96, R94, 0x10, RZ ;  /* 0x000000105e607819 */ /* 0x000fe200000006ff */
[----:B------:R-:W-:Y:S01]  /*12a0*/  FADD.FTZ R49, R49, R145 ;  /* 0x0000009131317221 */ /* 0x000fe20000010000 */
[----:B------:R-:W-:Y:S01]  /*12b0*/  FFMA.FTZ R33, R146, R145, R33 ;  /* 0x0000009192217223 */ /* 0x000fe20000010021 */
[----:B------:R-:W-:Y:S01]  /*12c0*/  FADD.FTZ R50, R50, R97 ;  /* 0x0000006132327221 */ /* 0x000fe20000010000 */
[-C--:B------:R-:W-:Y:S01]  /*12d0*/  FFMA.FTZ R34, R139, R97.reuse, R34 ;  /* 0x000000618b227223 */ /* 0x080fe20000010022 */
[----:B------:R-:W-:Y:S01]  /*12e0*/  FMUL.FTZ R142, R108, R97 ;  /* 0x000000616c8e7220 */ /* 0x000fe20000410000 */
[----:B------:R-:W-:Y:S01]  /*12f0*/  FADD.FTZ R94, R159, R140 ;  /* 0x0000008c9f5e7221 */ /* 0x000fe20000010000 */
[----:B------:R-:W-:Y:S01]  /*1300*/  FMUL.FTZ R145, R16, R145 ;  /* 0x0000009110917220 */ /* 0x000fe20000410000 */
[----:B------:R-:W-:-:S02]  /*1310*/  IMAD.U32 R116, R93, 0x10000, RZ ;  /* 0x000100005d747824 */ /* 0x000fc400078e00ff */
[----:B------:R-:W-:Y:S01]  /*1320*/  FFMA.FTZ R97, R121, R140, R156 ;  /* 0x0000008c79617223 */ /* 0x000fe2000001009c */
[----:B------:R-:W-:Y:S01]  /*1330*/  FMUL.FTZ R148, R4, R95 ;  /* 0x0000005f04947220 */ /* 0x000fe20000410000 */
[----:B------:R-:W-:Y:S01]  /*1340*/  FADD.FTZ R95, R94, R145 ;  /* 0x000000915e5f7221 */ /* 0x000fe20000010000 */
[--C-:B------:R-:W-:Y:S01]  /*1350*/  FADD.FTZ R93, -R155, R116.reuse ;  /* 0x000000749b5d7221 */ /* 0x100fe20000010100 */
[----:B------:R-:W-:Y:S01]  /*1360*/  FMUL.FTZ R141, R4, R143 ;  /* 0x0000008f048d7220 */ /* 0x000fe20000410000 */
[----:B------:R-:W-:Y:S01]  /*1370*/  FFMA.FTZ R94, R146, R145, R97 ;  /* 0x00000091925e7223 */ /* 0x000fe20000010061 */
[----:B------:R-:W-:Y:S01]  /*1380*/  SHF.L.U32 R144, R144, 0x10, RZ ;  /* 0x0000001090907819 */ /* 0x000fe200000006ff */
[----:B------:R-:W-:Y:S01]  /*1390*/  FMUL.FTZ R143, R4, R147 ;  /* 0x00000093048f7220 */ /* 0x000fe20000410000 */
[C---:B------:R-:W-:Y:S01]  /*13a0*/  PRMT R116, R98.reuse, 0x7632, R116 ;  /* 0x0000763262747816 */ /* 0x040fe20000000074 */
[----:B------:R-:W-:Y:S01]  /*13b0*/  FADD.FTZ R51, R51, R96 ;  /* 0x0000006033337221 */ /* 0x000fe20000010000 */
[----:B------:R-:W-:Y:S01]  /*13c0*/  SHF.L.U32 R98, R98, 0x10, RZ ;  /* 0x0000001062627819 */ /* 0x000fe200000006ff */
[-C--:B------:R-:W-:Y:S01]  /*13d0*/  FFMA.FTZ R35, R148, R96.reuse, R35 ;  /* 0x0000006094237223 */ /* 0x080fe20000010023 */
[----:B------:R-:W-:Y:S01]  /*13e0*/  FMUL.FTZ R147, R15, R96 ;  /* 0x000000600f937220 */ /* 0x000fe20000410000 */
[----:B------:R-:W-:Y:S01]  /*13f0*/  FADD.FTZ R96, R95, R142 ;  /* 0x0000008e5f607221 */ /* 0x000fe20000010000 */
[----:B------:R-:W-:Y:S01]  /*1400*/  FFMA.FTZ R95, R139, R142, R94 ;  /* 0x0000008e8b5f7223 */ /* 0x000fe2000001005e */
[----:B------:R-:W-:Y:S01]  /*1410*/  FADD.FTZ R155, -R155, R144 ;  /* 0x000000909b9b7221 */ /* 0x000fe20000010100 */
[----:B------:R-:W-:Y:S01]  /*1420*/  FMUL.FTZ R150, R4, R93 ;  /* 0x0000005d04967220 */ /* 0x000fe20000410000 */
[----:B------:R-:W-:Y:S01]  /*1430*/  SHF.L.U32 R116, R116, 0x10, RZ ;  /* 0x0000001074747819 */ /* 0x000fe200000006ff */
[----:B------:R-:W-:Y:S01]  /*1440*/  FMUL.FTZ R144, R107, R98 ;  /* 0x000000626b907220 */ /* 0x000fe20000410000 */
[----:B------:R-:W-:Y:S01]  /*1450*/  FADD.FTZ R93, R96, R147 ;  /* 0x00000093605d7221 */ /* 0x000fe20000010000 */
[----:B------:R-:W-:Y:S01]  /*1460*/  FFMA.FTZ R94, R148, R147, R95 ;  /* 0x00000093945e7223 */ /* 0x000fe2000001005f */
[C---:B------:R-:W-:Y:S01]  /*1470*/  PRMT R122, R99.reuse, 0x7632, R122 ;  /* 0x00007632637a7816 */ /* 0x040fe2000000007a */
[----:B------:R-:W-:Y:S01]  /*1480*/  FMUL.FTZ R149, R14, R116 ;  /* 0x000000740e957220 */ /* 0x000fe20000410000 */
[----:B------:R-:W-:Y:S01]  /*1490*/  SHF.L.U32 R99, R99, 0x10, RZ ;  /* 0x0000001063637819 */ /* 0x000fe200000006ff */
[----:B------:R-:W-:Y:S01]  /*14a0*/  FADD.FTZ R96, R93, R144 ;  /* 0x000000905d607221 */ /* 0x000fe20000010000 */
[----:B------:R-:W-:Y:S01]  /*14b0*/  FFMA.FTZ R93, R141, R144, R94 ;  /* 0x000000908d5d7223 */ /* 0x000fe2000001005e */
[----:B------:R-:W-:-:S02]  /*14c0*/  IMAD.U32 R92, R122, 0x10000, RZ ;  /* 0x000100007a5c7824 */ /* 0x000fc400078e00ff */
        /* <DEDUP_REMOVED lines=17> */
.L_x_234:
[----:B------:R-:W-:Y:S05]  /*15e0*/  BSYNC B0 ;  /* 0x0000000000007941 */ /* 0x000fea0003800000 */
.L_x_229:
[----:B------:R-:W-:Y:S01]  /*15f0*/  LOP3.LUT P4, RZ, R153, 0xff, RZ, 0xc0, !PT ;  /* 0x000000ff99ff7812 */ /* 0x000fe2000788c0ff */
[----:B------:R-:W-:Y:S01]  /*1600*/  UMOV UR6, 0xffffffff ;  /* 0xffffffff00067882 */ /* 0x000fe20000000000 */
[----:B------:R-:W-:Y:S02]  /*1610*/  SHF.R.U32.HI R93, RZ, 0x5, R118 ;  /* 0x00000005ff5d7819 */ /* 0x000fe40000011676 */
[----:B------:R-:W-:Y:S02]  /*1620*/  LOP3.LUT P3, RZ, R118, 0x1f, RZ, 0xc0, !PT ;  /* 0x0000001f76ff7812 */ /* 0x000fe4000786c0ff */
[----:B------:R-:W-:Y:S02]  /*1630*/  LOP3.LUT R92, R93, 0x7fffffc, RZ, 0xc0, !PT ;  /* 0x07fffffc5d5c7812 */ /* 0x000fe400078ec0ff */
[----:B0-----:R-:W-:-:S05]  /*1640*/  P2R R122, PR, RZ, 0x10 ;  /* 0x00000010ff7a7803 */ /* 0x001fca0000000000 */
[----:B------:R-:W-:Y:S01]  /*1650*/  @!P4 IADD3 R92, R92, 0x4, RZ ;  /* 0x000000045c5cc810 */ /* 0x000fe20007ffe0ff */
        /* <DEDUP_REMOVED lines=19> */
.L_x_307:
        /* <DEDUP_REMOVED lines=9> */
[----:B------:R-:W-:Y:S01]  /*1820*/  LEA R153, R92, R96, 0x3 ;  /* 0x000000605c997211 */ /* 0x000fe200078e18ff */
[----:B------:R-:W-:-:S05]  /*1830*/  @!P3 IMAD R123, R93, 0x8, R96 ;  /* 0x000000085d7bb824 */ /* 0x000fca00078e0260 */
        /* <DEDUP_REMOVED lines=16> */
[----:B------:R-:W-:Y:S01]  /*1940*/  IMAD.MOV.U32 R97, RZ, RZ, RZ ;  /* 0x000000ffff617224 */ /* 0x000fe200078e00ff */
[----:B------:R-:W-:Y:S01]  /*1950*/  @P3 LEA.HI.SX32 R97, R156, R115, 0x1d ;  /* 0x000000739c613211 */ /* 0x000fe200078feaff */
[----:B------:R-:W-:Y:S01]  /*1960*/  FADD.FTZ R98, R98, R155 ;  /* 0x0000009b62627221 */ /* 0x000fe20000010000 */
[----:B------:R-:W-:-:S03]  /*1970*/  FADD.FTZ R96, R99, R2 ;  /* 0x0000000263607221 */ /* 0x000fc60000010000 */
[----:B------:R-:W-:Y:S01]  /*1980*/  FMUL.FTZ R2, R98, UR8 ;  /* 0x0000000862027c20 */ /* 0x000fe20008410000 */
[----:B------:R-:W-:Y:S01]  /*1990*/  FMUL.FTZ R96, R96, UR8 ;  /* 0x0000000860607c20 */ /* 0x000fe20008410000 */
[----:B------:R-:W-:Y:S06]  /*19a0*/  @!P0 BRA `(.L_x_239) ;  /* 0x0000000c00688947 */ /* 0x000fec0003800000 */
[----:B------:R-:W-:Y:S04]  /*19b0*/  BSSY B1, `(.L_x_240) ;  /* 0x0000005000017945 */ /* 0x000fe80003800000 */
[----:B------:R-:W-:Y:S05]  /*19c0*/  @!P3 BRA `(.L_x_241) ;  /* 0x00000000000cb947 */ /* 0x000fea0003800000 */
[----:B------:R-:W0:Y:S02]  /*19d0*/  LDC.64 R80, c[0x0][0x220] ;  /* 0x00008800ff507b82 */ /* 0x000e240000000a00 */
[----:B0-----:R-:W-:-:S06]  /*19e0*/  IMAD.WIDE.U32 R80, R97, 0x10, R80 ;  /* 0x0000001061507825 */ /* 0x001fcc00078e0050 */
[----:B------:R-:W5:Y:S02]  /*19f0*/  LDG.E.128 R80, desc[UR4][R80.64] ;  /* 0x0000000450507981 */ /* 0x000f64000c1e1d00 */
.L_x_241:
[----:B------:R-:W-:Y:S05]  /*1a00*/  BSYNC B1 ;  /* 0x0000000000017941 */ /* 0x000fea0003800000 */
.L_x_240:
[----:B------:R-:W-:Y:S04]  /*1a10*/  BSSY B1, `(.L_x_242) ;  /* 0x0000013000017945 */ /* 0x000fe80003800000 */
[----:B------:R-:W-:Y:S05]  /*1a20*/  @P2 BRA `(.L_x_243) ;  /* 0x00000000001c2947 */ /* 0x000fea0003800000 */
[----:B------:R-:W-:Y:S01]  /*1a30*/  UISETP.NE.U32.AND UP0, UPT, UR14, URZ, UPT ;  /* 0x0000003f0e00728c */ /* 0x000fe2000bf05070 */
[----:B------:R-:W-:-:S03]  /*1a40*/  HFMA2.MMA R93, -RZ, RZ, 0, 0 ;  /* 0x00000000ff5d7435 */ /* 0x000fc600000001ff */
[----:B------:R-:W-:-:S06]  /*1a50*/  UISETP.NE.AND.EX UP0, UPT, UR15, URZ, UPT, UP0 ;  /* 0x0000003f0f00728c */ /* 0x000fcc000bf05300 */
[----:B------:R-:W-:-:S13]  /*1a60*/  PLOP3.LUT P4, PT, PT, PT, UP0, 0x80, 0x0 ;  /* 0x000000000000781c */ /* 0x000fda0003f8f008 */
[----:B------:R-:W-:Y:S05]  /*1a70*/  @!P4 BRA `(.L_x_244) ;  /* 0x000000000030c947 */ /* 0x000fea0003800000 */
[----:B------:R-:W-:Y:S01]  /*1a80*/  SHF.L.U32 R93, R72, 0x10, RZ ;  /* 0x00000010485d7819 */ /* 0x000fe200000006ff */
[----:B------:R-:W-:Y:S06]  /*1a90*/  BRA `(.L_x_244) ;  /* 0x0000000000287947 */ /* 0x000fec0003800000 */
.L_x_243:
[----:B------:R-:W-:Y:S01]  /*1aa0*/  UISETP.NE.U32.AND UP0, UPT, UR14, URZ, UPT ;  /* 0x0000003f0e00728c */ /* 0x000fe2000bf05070 */
[----:B------:R-:W-:-:S03]  /*1ab0*/  ISETP.NE.AND P4, PT, R21, RZ, PT ;  /* 0x000000ff1500720c */ /* 0x000fc60003f85270 */
[----:B------:R-:W-:Y:S01]  /*1ac0*/  UISETP.NE.AND.EX UP0, UPT, UR15, URZ, UPT, UP0 ;  /* 0x0000003f0f00728c */ /* 0x000fe2000bf05300 */
[----:B------:R-:W-:-:S05]  /*1ad0*/  FSEL R92, R2, RZ, !P4 ;  /* 0x000000ff025c7208 */ /* 0x000fca0006000000 */
[----:B------:R-:W-:Y:S01]  /*1ae0*/  PLOP3.LUT P4, PT, PT, PT, UP0, 0x80, 0x0 ;  /* 0x000000000000781c */ /* 0x000fe20003f8f008 */
[----:B------:R-:W-:-:S04]  /*1af0*/  FFMA.FTZ R93, R3, R96, R92 ;  /* 0x00000060035d7223 */ /* 0x000fc8000001005c */
[----:B------:R-:W-:-:S04]  /*1b00*/  FADD.FTZ R93, R124, -R93 ;  /* 0x8000005d7c5d7221 */ /* 0x000fc80000010000 */
[----:B------:R-:W-:-:S04]  /*1b10*/  FMUL.FTZ R93, R4, R93 ;  /* 0x0000005d045d7220 */ /* 0x000fc80000410000 */
[----:B------:R-:W-:-:S04]  /*1b20*/  @P4 IMAD.U32 R92, R72, 0x10000, RZ ;  /* 0x00010000485c4824 */ /* 0x000fc800078e00ff */
[----:B------:R-:W-:-:S07]  /*1b30*/  @P4 FADD.FTZ R93, R93, R92 ;  /* 0x0000005c5d5d4221 */ /* 0x000fce0000010000 */
.L_x_244:
[----:B------:R-:W-:Y:S05]  /*1b40*/  BSYNC B1 ;  /* 0x0000000000017941 */ /* 0x000fea0003800000 */
.L_x_242:
[----:B------:R-:W0:Y:S01]  /*1b50*/  @P3 LDC R92, c[0x0][0x29c] ;  /* 0x0000a700ff5c3b82 */ /* 0x000e220000000800 */
[----:B------:R-:W-:Y:S01]  /*1b60*/  ISETP.NE.U32.AND P5, PT, RZ, UR10, PT ;  /* 0x0000000aff007c0c */ /* 0x000fe2000bfa5070 */
[----:B------:R-:W-:Y:S03]  /*1b70*/  BSSY B1, `(.L_x_245) ;  /* 0x0000018000017945 */ /* 0x000fe60003800000 */
[----:B------:R-:W-:Y:S01]  /*1b80*/  ISETP.NE.AND.EX P5, PT, RZ, UR11, PT, P5 ;  /* 0x0000000bff007c0c */ /* 0x000fe2000bfa5350 */
[----:B0-----:R-:W-:Y:S01]  /*1b90*/  @P3 FMUL.FTZ R95, R93, R92 ;  /* 0x0000005c5d5f3220 */ /* 0x001fe20000410000 */
[----:B-----5:R-:W-:-:S11]  /*1ba0*/  @P3 SHF.L.U32 R92, R80, 0x10, RZ ;  /* 0x00000010505c3819 */ /* 0x020fd600000006ff */
[----:B------:R-:W-:Y:S01]  /*1bb0*/  @P5 F2FP.BF16.F32.PACK_AB R93, RZ, R93 ;  /* 0x0000005dff5d523e */ /* 0x000fe200000010ff */
[----:B------:R-:W-:Y:S01]  /*1bc0*/  @P3 FMUL.FTZ R94, R105, R95 ;  /* 0x0000005f695e3220 */ /* 0x000fe20000410000 */
[----:B------:R-:W-:Y:S02]  /*1bd0*/  @P3 FFMA.FTZ R56, R95, R92, R56 ;  /* 0x0000005c5f383223 */ /* 0x000fe40000010038 */
[----:B------:R-:W-:Y:S02]  /*1be0*/  @P5 PRMT R84, R93, 0x7610, R84 ;  /* 0x000076105d545816 */ /* 0x000fe40000000054 */
[----:B------:R-:W-:-:S04]  /*1bf0*/  @P3 F2FP.BF16.F32.PACK_AB R94, RZ, R94 ;  /* 0x0000005eff5e323e */ /* 0x000fc800000010ff */
[----:B------:R-:W-:Y:S01]  /*1c00*/  @P3 PRMT R88, R94, 0x7610, R88 ;  /* 0x000076105e583816 */ /* 0x000fe20000000058 */
[----:B------:R-:W-:Y:S06]  /*1c10*/  @P2 BRA `(.L_x_246) ;  /* 0x0000000000142947 */ /* 0x000fec0003800000 */
[----:B------:R-:W-:Y:S01]  /*1c20*/  MOV R93, RZ ;  /* 0x000000ff005d7202 */ /* 0x000fe20000000f00 */
[----:B------:R-:W-:Y:S06]  /*1c30*/  @!P4 BRA `(.L_x_247) ;  /* 0x00000000002cc947 */ /* 0x000fec0003800000 */
[----:B------:R-:W-:-:S05]  /*1c40*/  PRMT R93, R72, 0x7632, R93 ;  /* 0x00007632485d7816 */ /* 0x000fca000000005d */
[----:B------:R-:W-:Y:S01]  /*1c50*/  IMAD.U32 R93, R93, 0x10000, RZ ;  /* 0x000100005d5d7824 */ /* 0x000fe200078e00ff */
[----:B------:R-:W-:Y:S06]  /*1c60*/  BRA `(.L_x_247) ;  /* 0x0000000000207947 */ /* 0x000fec0003800000 */
.L_x_246:
[----:B------:R-:W-:Y:S02]  /*1c70*/  ISETP.NE.AND P6, PT, R21, RZ, PT ;  /* 0x000000ff1500720c */ /* 0x000fe40003fc5270 */
[----:B------:R-:W-:Y:S02]  /*1c80*/  @P4 PRMT R94, R72, 0x7632, R94 ;  /* 0x00007632485e4816 */ /* 0x000fe4000000005e */
[----:B------:R-:W-:Y:S02]  /*1c90*/  FSEL R93, R2, RZ, !P6 ;  /* 0x000000ff025d7208 */ /* 0x000fe40007000000 */
[----:B------:R-:W-:-:S03]  /*1ca0*/  @P4 SHF.L.U32 R94, R94, 0x10, RZ ;  /* 0x000000105e5e4819 */ /* 0x000fc600000006ff */
[----:B------:R-:W-:-:S04]  /*1cb0*/  FFMA.FTZ R92, R132, R96, R93 ;  /* 0x00000060845c7223 */ /* 0x000fc8000001005d */
[----:B------:R-:W-:-:S04]  /*1cc0*/  FADD.FTZ R93, R131, -R92 ;  /* 0x8000005c835d7221 */ /* 0x000fc80000010000 */
[----:B------:R-:W-:-:S04]  /*1cd0*/  FMUL.FTZ R93, R4, R93 ;  /* 0x0000005d045d7220 */ /* 0x000fc80000410000 */
[----:B------:R-:W-:-:S07]  /*1ce0*/  @P4 FADD.FTZ R93, R93, R94 ;  /* 0x0000005e5d5d4221 */ /* 0x000fce0000010000 */
.L_x_247:
[----:B------:R-:W-:Y:S05]  /*1cf0*/  BSYNC B1 ;  /* 0x0000000000017941 */ /* 0x000fea0003800000 */
.L_x_245:
[----:B------:R-:W0:Y:S01]  /*1d00*/  @P3 LDC R92, c[0x0][0x29c] ;  /* 0x0000a700ff5c3b82 */ /* 0x000e220000000800 */
[----:B------:R-:W-:Y:S01]  /*1d10*/  @P3 PRMT R94, R80, 0x7632, R94 ;  /* 0x00007632505e3816 */ /* 0x000fe2000000005e */
[----:B------:R-:W-:Y:S03]  /*1d20*/  BSSY B1, `(.L_x_248) ;  /* 0x0000015000017945 */ /* 0x000fe60003800000 */
[----:B------:R-:W-:Y:S01]  /*1d30*/  @P3 SHF.L.U32 R94, R94, 0x10, RZ ;  /* 0x000000105e5e3819 */ /* 0x000fe200000006ff */
[----:B0-----:R-:W-:Y:S01]  /*1d40*/  @P3 FMUL.FTZ R92, R93, R92 ;  /* 0x0000005c5d5c3220 */ /* 0x001fe20000410000 */
[----:B------:R-:W-:-:S03]  /*1d50*/  @P5 F2FP.BF16.F32.PACK_AB R93, RZ, R93 ;  /* 0x0000005dff5d523e */ /* 0x000fc600000010ff */
[----:B------:R-:W-:Y:S01]  /*1d60*/  @P3 FMUL.FTZ R95, R12, R92 ;  /* 0x0000005c0c5f3220 */ /* 0x000fe20000410000 */
[----:B------:R-:W-:Y:S01]  /*1d70*/  @P3 FFMA.FTZ R57, R92, R94, R57 ;  /* 0x0000005e5c393223 */ /* 0x000fe20000010039 */
[----:B------:R-:W-:-:S03]  /*1d80*/  @P5 PRMT R84, R84, 0x5410, R93 ;  /* 0x0000541054545816 */ /* 0x000fc6000000005d */
[----:B------:R-:W-:-:S04]  /*1d90*/  @P3 F2FP.BF16.F32.PACK_AB R95, RZ, R95 ;  /* 0x0000005fff5f323e */ /* 0x000fc800000010ff */
[----:B------:R-:W-:Y:S01]  /*1da0*/  @P3 PRMT R88, R88, 0x5410, R95 ;  /* 0x0000541058583816 */ /* 0x000fe2000000005f */
[----:B------:R-:W-:Y:S06]  /*1db0*/  @P2 BRA `(.L_x_249) ;  /* 0x0000000000102947 */ /* 0x000fec0003800000 */
[----:B------:R-:W-:Y:S01]  /*1dc0*/  IMAD.MOV.U32 R93, RZ, RZ, RZ ;  /* 0x000000ffff5d7224 */ /* 0x000fe200078e00ff */
[----:B------:R-:W-:Y:S06]  /*1dd0*/  @!P4 BRA `(.L_x_250) ;  /* 0x000000000024c947 */ /* 0x000fec0003800000 */
[----:B------:R-:W-:Y:S01]  /*1de0*/  SHF.L.U32 R93, R73, 0x10, RZ ;  /* 0x00000010495d7819 */ /* 0x000fe200000006ff */
[----:B------:R-:W-:Y:S06]  /*1df0*/  BRA `(.L_x_250) ;  /* 0x00000000001c7947 */ /* 0x000fec0003800000 */
.L_x_249:
[----:B------:R-:W-:-:S04]  /*1e00*/  ISETP.NE.AND P6, PT, R21, RZ, PT ;  /* 0x000000ff1500720c */ /* 0x000fc80003fc5270 */
[----:B------:R-:W-:-:S05]  /*1e10*/  FSEL R92, R2, RZ, !P6 ;  /* 0x000000ff025c7208 */ /* 0x000fca0007000000 */
[----:B------:R-:W-:Y:S01]  /*1e20*/  FFMA.FTZ R93, R125, R96, R92 ;  /* 0x000000607d5d7223 */ /* 0x000fe2000001005c */
[----:B------:R-:W-:-:S03]  /*1e30*/  @P4 SHF.L.U32 R92, R73, 0x10, RZ ;  /* 0x00000010495c4819 */ /* 0x000fc600000006ff */
[----:B------:R-:W-:-:S04]  /*1e40*/  FADD.FTZ R93, R126, -R93 ;  /* 0x8000005d7e5d7221 */ /* 0x000fc80000010000 */
[----:B------:R-:W-:-:S04]  /*1e50*/  FMUL.FTZ R93, R4, R93 ;  /* 0x0000005d045d7220 */ /* 0x000fc80000410000 */
[----:B------:R-:W-:-:S07]  /*1e60*/  @P4 FADD.FTZ R93, R93, R92 ;  /* 0x0000005c5d5d4221 */ /* 0x000fce0000010000 */
.L_x_250:
[----:B------:R-:W-:Y:S05]  /*1e70*/  BSYNC B1 ;  /* 0x0000000000017941 */ /* 0x000fea0003800000 */
.L_x_248:
[----:B------:R-:W0:Y:S01]  /*1e80*/  @P3 LDC R92, c[0x0][0x29c] ;  /* 0x0000a700ff5c3b82 */ /* 0x000e220000000800 */
[----:B------:R-:W-:Y:S01]  /*1e90*/  BSSY B1, `(.L_x_251) ;  /* 0x0000017000017945 */ /* 0x000fe20003800000 */
[----:B0-----:R-:W-:Y:S01]  /*1ea0*/  @P3 FMUL.FTZ R95, R93, R92 ;  /* 0x0000005c5d5f3220 */ /* 0x001fe20000410000 */
[----:B------:R-:W-:Y:S01]  /*1eb0*/  @P3 IMAD.U32 R92, R81, 0x10000, RZ ;  /* 0x00010000515c3824 */ /* 0x000fe200078e00ff */
[----:B------:R-:W-:Y:S02]  /*1ec0*/  @P5 F2FP.BF16.F32.PACK_AB R93, RZ, R93 ;  /* 0x0000005dff5d523e */ /* 0x000fe400000010ff */
[----:B------:R-:W-:Y:S01]  /*1ed0*/  @P3 FMUL.FTZ R94, R104, R95 ;  /* 0x0000005f685e3220 */ /* 0x000fe20000410000 */
[----:B------:R-:W-:Y:S01]  /*1ee0*/  @P3 FFMA.FTZ R58, R95, R92, R58 ;  /* 0x0000005c5f3a3223 */ /* 0x000fe2000001003a */
[----:B------:R-:W-:-:S03]  /*1ef0*/  @P5 PRMT R85, R93, 0x7610, R85 ;  /* 0x000076105d555816 */ /* 0x000fc60000000055 */
[----:B------:R-:W-:-:S04]  /*1f00*/  @P3 F2FP.BF16.F32.PACK_AB R94, RZ, R94 ;  /* 0x0000005eff5e323e */ /* 0x000fc800000010ff */
[----:B------:R-:W-:Y:S01]  /*1f10*/  @P3 PRMT R89, R94, 0x7610, R89 ;  /* 0x000076105e593816 */ /* 0x000fe20000000059 */
[----:B------:R-:W-:Y:S06]  /*1f20*/  @P2 BRA `(.L_x_252) ;  /* 0x0000000000142947 */ /* 0x000fec0003800000 */
[----:B------:R-:W-:Y:S01]  /*1f30*/  HFMA2.MMA R93, -RZ, RZ, 0, 0 ;  /* 0x00000000ff5d7435 */ /* 0x000fe200000001ff */
[----:B------:R-:W-:Y:S10]  /*1f40*/  @!P4 BRA `(.L_x_253) ;  /* 0x00000000002cc947 */ /* 0x000ff40003800000 */
[----:B------:R-:W-:-:S04]  /*1f50*/  PRMT R93, R73, 0x7632, R93 ;  /* 0x00007632495d7816 */ /* 0x000fc8000000005d */
[----:B------:R-:W-:Y:S01]  /*1f60*/  SHF.L.U32 R93, R93, 0x10, RZ ;  /* 0x000000105d5d7819 */ /* 0x000fe200000006ff */
[----:B------:R-:W-:Y:S06]  /*1f70*/  BRA `(.L_x_253) ;  /* 0x0000000000207947 */ /* 0x000fec0003800000 */
.L_x_252:
[----:B------:R-:W-:Y:S02]  /*1f80*/  ISETP.NE.AND P6, PT, R21, RZ, PT ;  /* 0x000000ff1500720c */ /* 0x000fe40003fc5270 */
[----:B------:R-:W-:Y:S02]  /*1f90*/  @P4 PRMT R94, R73, 0x7632, R94 ;  /* 0x00007632495e4816 */ /* 0x000fe4000000005e */
[----:B------:R-:W-:-:S03]  /*1fa0*/  FSEL R93, R2, RZ, !P6 ;  /* 0x000000ff025d7208 */ /* 0x000fc60007000000 */
[----:B------:R-:W-:Y:S02]  /*1fb0*/  @P4 IMAD.U32 R94, R94, 0x10000, RZ ;  /* 0x000100005e5e4824 */ /* 0x000fe400078e00ff */
[----:B------:R-:W-:-:S04]  /*1fc0*/  FFMA.FTZ R92, R134, R96, R93 ;  /* 0x00000060865c7223 */ /* 0x000fc8000001005d */
[----:B------:R-:W-:-:S04]  /*1fd0*/  FADD.FTZ R93, R133, -R92 ;  /* 0x8000005c855d7221 */ /* 0x000fc80000010000 */
[----:B------:R-:W-:-:S04]  /*1fe0*/  FMUL.FTZ R93, R4, R93 ;  /* 0x0000005d045d7220 */ /* 0x000fc80000410000 */
[----:B------:R-:W-:-:S07]  /*1ff0*/  @P4 FADD.FTZ R93, R93, R94 ;  /* 0x0000005e5d5d4221 */ /* 0x000fce0000010000 */
.L_x_253:
[----:B------:R-:W-:Y:S05]  /*2000*/  BSYNC B1 ;  /* 0x0000000000017941 */ /* 0x000fea0003800000 */
.L_x_251:
        /* <DEDUP_REMOVED lines=12> */
[----:B------:R-:W-:Y:S01]  /*20d0*/  MOV R93, RZ ;  /* 0x000000ff005d7202 */ /* 0x000fe20000000f00 */
[----:B------:R-:W-:Y:S06]  /*20e0*/  @!P4 BRA `(.L_x_256) ;  /* 0x000000000024c947 */ /* 0x000fec0003800000 */
[----:B------:R-:W-:Y:S01]  /*20f0*/  IMAD.U32 R93, R74, 0x10000, RZ ;  /* 0x000100004a5d7824 */ /* 0x000fe200078e00ff */
[----:B------:R-:W-:Y:S06]  /*2100*/  BRA `(.L_x_256) ;  /* 0x00000000001c7947 */ /* 0x000fec0003800000 */
.L_x_255:
[----:B------:R-:W-:-:S04]  /*2110*/  ISETP.NE.AND P6, PT, R21, RZ, PT ;  /* 0x000000ff1500720c */ /* 0x000fc80003fc5270 */
[----:B------:R-:W-:-:S05]  /*2120*/  FSEL R92, R2, RZ, !P6 ;  /* 0x000000ff025c7208 */ /* 0x000fca0007000000 */
[----:B------:R-:W-:Y:S01]  /*2130*/  FFMA.FTZ R93, R127, R96, R92 ;  /* 0x000000607f5d7223 */ /* 0x000fe2000001005c */
[----:B------:R-:W-:-:S03]  /*2140*/  @P4 SHF.L.U32 R92, R74, 0x10, RZ ;  /* 0x000000104a5c4819 */ /* 0x000fc600000006ff */
[----:B------:R-:W-:-:S04]  /*2150*/  FADD.FTZ R93, R128, -R93 ;  /* 0x8000005d805d7221 */ /* 0x000fc80000010000 */
[----:B------:R-:W-:-:S04]  /*2160*/  FMUL.FTZ R93, R4, R93 ;  /* 0x0000005d045d7220 */ /* 0x000fc80000410000 */
[----:B------:R-:W-:-:S07]  /*2170*/  @P4 FADD.FTZ R93, R93, R92 ;  /* 0x0000005c5d5d4221 */ /* 0x000fce0000010000 */
.L_x_256:
[----:B------:R-:W-:Y:S05]  /*2180*/  BSYNC B1 ;  /* 0x0000000000017941 */ /* 0x000fea0003800000 */
.L_x_254:
[----:B------:R-:W0:Y:S01]  /*2190*/  @P3 LDC R92, c[0x0][0x29c] ;  /* 0x0000a700ff5c3b82 */ /* 0x000e220000000800 */
[----:B------:R-:W-:Y:S01]  /*21a0*/  BSSY B1, `(.L_x_257) ;  /* 0x0000017000017945 */ /* 0x000fe20003800000 */
[----:B0-----:R-:W-:Y:S01]  /*21b0*/  @P3 FMUL.FTZ R95, R93, R92 ;  /* 0x0000005c5d5f3220 */ /* 0x001fe20000410000 */
[----:B------:R-:W-:Y:S02]  /*21c0*/  @P3 SHF.L.U32 R92, R82, 0x10, RZ ;  /* 0x00000010525c3819 */ /* 0x000fe400000006ff */
[----:B------:R-:W-:Y:S01]  /*21d0*/  @P5 F2FP.BF16.F32.PACK_AB R93, RZ, R93 ;  /* 0x0000005dff5d523e */ /* 0x000fe200000010ff */
[----:B------:R-:W-:Y:S02]  /*21e0*/  @P3 FMUL.FTZ R94, R103, R95 ;  /* 0x0000005f675e3220 */ /* 0x000fe40000410000 */
[----:B------:R-:W-:Y:S01]  /*21f0*/  @P3 FFMA.FTZ R60, R95, R92, R60 ;  /* 0x0000005c5f3c3223 */ /* 0x000fe2000001003c */
[----:B------:R-:W-:Y:S02]  /*2200*/  @P5 PRMT R86, R93, 0x7610, R86 ;  /* 0x000076105d565816 */ /* 0x000fe40000000056 */
[----:B------:R-:W-:-:S04]  /*2210*/  @P3 F2FP.BF16.F32.PACK_AB R94, RZ, R94 ;  /* 0x0000005eff5e323e */ /* 0x000fc800000010ff */
[----:B------:R-:W-:Y:S01]  /*2220*/  @P3 PRMT R90, R94, 0x7610, R90 ;  /* 0x000076105e5a3816 */ /* 0x000fe2000000005a */
[----:B------:R-:W-:Y:S06]  /*2230*/  @P2 BRA `(.L_x_258) ;  /* 0x0000000000142947 */ /* 0x000fec0003800000 */
[----:B------:R-:W-:Y:S01]  /*2240*/  IMAD.MOV.U32 R93, RZ, RZ, RZ ;  /* 0x000000ffff5d7224 */ /* 0x000fe200078e00ff */
[----:B------:R-:W-:Y:S06]  /*2250*/  @!P4 BRA `(.L_x_259) ;  /* 0x00000000002cc947 */ /* 0x000fec0003800000 */
[----:B------:R-:W-:-:S04]  /*2260*/  PRMT R93, R74, 0x7632, R93 ;  /* 0x000076324a5d7816 */ /* 0x000fc8000000005d */
[----:B------:R-:W-:Y:S01]  /*2270*/  SHF.L.U32 R93, R93, 0x10, RZ ;  /* 0x000000105d5d7819 */ /* 0x000fe200000006ff */
[----:B------:R-:W-:Y:S06]  /*2280*/  BRA `(.L_x_259) ;  /* 0x0000000000207947 */ /* 0x000fec0003800000 */
.L_x_258:
        /* <DEDUP_REMOVED lines=8> */
.L_x_259:
[----:B------:R-:W-:Y:S05]  /*2310*/  BSYNC B1 ;  /* 0x0000000000017941 */ /* 0x000fea0003800000 */
.L_x_257:
[----:B------:R-:W0:Y:S01]  /*2320*/  @P3 LDC R92, c[0x0][0x29c] ;  /* 0x0000a700ff5c3b82 */ /* 0x000e220000000800 */
[----:B------:R-:W-:Y:S01]  /*2330*/  @P3 PRMT R94, R82, 0x7632, R94 ;  /* 0x00007632525e3816 */ /* 0x000fe2000000005e */
[----:B------:R-:W-:Y:S04]  /*2340*/  BSSY B1, `(.L_x_260) ;  /* 0x0000015000017945 */ /* 0x000fe80003800000 */
[----:B------:R-:W-:Y:S02]  /*2350*/  @P3 IMAD.U32 R94, R94, 0x10000, RZ ;  /* 0x000100005e5e3824 */ /* 0x000fe400078e00ff */
        /* <DEDUP_REMOVED lines=10> */
[----:B------:R-:W-:Y:S01]  /*2400*/  SHF.L.U32 R93, R75, 0x10, RZ ;  /* 0x000000104b5d7819 */ /* 0x000fe200000006ff */
[----:B------:R-:W-:Y:S06]  /*2410*/  BRA `(.L_x_262) ;  /* 0x00000000001c7947 */ /* 0x000fec0003800000 */
.L_x_261:
[----:B------:R-:W-:-:S04]  /*2420*/  ISETP.NE.AND P6, PT, R21, RZ, PT ;  /* 0x000000ff1500720c */ /* 0x000fc80003fc5270 */
[----:B------:R-:W-:-:S05]  /*2430*/  FSEL R92, R2, RZ, !P6 ;  /* 0x000000ff025c7208 */ /* 0x000fca0007000000 */
[----:B------:R-:W-:Y:S01]  /*2440*/  FFMA.FTZ R93, R129, R96, R92 ;  /* 0x00000060815d7223 */ /* 0x000fe2000001005c */
[----:B------:R-:W-:-:S03]  /*2450*/  @P4 IMAD.U32 R92, R75, 0x10000, RZ ;  /* 0x000100004b5c4824 */ /* 0x000fc600078e00ff */
[----:B------:R-:W-:-:S04]  /*2460*/  FADD.FTZ R93, R130, -R93 ;  /* 0x8000005d825d7221 */ /* 0x000fc80000010000 */
[----:B------:R-:W-:-:S04]  /*2470*/  FMUL.FTZ R93, R4, R93 ;  /* 0x0000005d045d7220 */ /* 0x000fc80000410000 */
[----:B------:R-:W-:-:S07]  /*2480*/  @P4 FADD.FTZ R93, R93, R92 ;  /* 0x0000005c5d5d4221 */ /* 0x000fce0000010000 */
.L_x_262:
[----:B------:R-:W-:Y:S05]  /*2490*/  BSYNC B1 ;  /* 0x0000000000017941 */ /* 0x000fea0003800000 */
.L_x_260:
        /* <DEDUP_REMOVED lines=16> */
.L_x_264:
        /* <DEDUP_REMOVED lines=8> */
.L_x_265:
[----:B------:R-:W-:Y:S05]  /*2620*/  BSYNC B1 ;  /* 0x0000000000017941 */ /* 0x000fea0003800000 */
.L_x_263:
[----:B------:R-:W0:Y:S08]  /*2630*/  @P3 LDC R99, c[0x0][0x29c] ;  /* 0x0000a700ff633b82 */ /* 0x000e300000000800 */
[----:B------:R-:W1:Y:S08]  /*2640*/  @P5 LDC.64 R94, c[0x0][0x308] ;  /* 0x0000c200ff5e5b82 */ /* 0x000e700000000a00 */
[----:B------:R-:W2:Y:S01]  /*2650*/  @P3 LDC.64 R92, c[0x0][0x2f8] ;  /* 0x0000be00ff5c3b82 */ /* 0x000ea20000000a00 */
[----:B0-----:R-:W-:Y:S01]  /*2660*/  @P3 FMUL.FTZ R116, R98, R99 ;  /* 0x0000006362743220 */ /* 0x001fe20000410000 */
[----:B------:R-:W-:-:S03]  /*2670*/  @P5 F2FP.BF16.F32.PACK_AB R98, RZ, R98 ;  /* 0x00000062ff62523e */ /* 0x000fc600000010ff */
[----:B------:R-:W-:Y:S01]  /*2680*/  @P3 FMUL.FTZ R99, R9, R116 ;  /* 0x0000007409633220 */ /* 0x000fe20000410000 */
[--C-:B------:R-:W-:Y:S02]  /*2690*/  @P5 PRMT R87, R87, 0x5410, R98.reuse ;  /* 0x0000541057575816 */ /* 0x100fe40000000062 */
[----:B------:R-:W-:Y:S01]  /*26a0*/  @P3 PRMT R98, R83, 0x7632, R98 ;  /* 0x0000763253623816 */ /* 0x000fe20000000062 */
[----:B-1----:R-:W-:Y:S01]  /*26b0*/  @P5 IMAD.WIDE.U32 R94, R120, 0x10, R94 ;  /* 0x00000010785e5825 */ /* 0x002fe200078e005e */
[----:B------:R-:W-:Y:S02]  /*26c0*/  @P3 F2FP.BF16.F32.PACK_AB R99, RZ, R99 ;  /* 0x00000063ff63323e */ /* 0x000fe400000010ff */
[----:B------:R-:W-:Y:S01]  /*26d0*/  @P3 SHF.L.U32 R98, R98, 0x10, RZ ;  /* 0x0000001062623819 */ /* 0x000fe200000006ff */
[----:B------:R-:W-:Y:S01]  /*26e0*/  VIADD R120, R120, 0x80 ;  /* 0x0000008078787836 */ /* 0x000fe20000000000 */
[----:B------:R-:W-:Y:S01]  /*26f0*/  @P3 PRMT R91, R91, 0x5410, R99 ;  /* 0x000054105b5b3816 */ /* 0x000fe20000000063 */
[----:B------:R0:W-:Y:S01]  /*2700*/  @P5 STG.E.128 desc[UR4][R94.64], R84 ;  /* 0x000000545e005986 */ /* 0x0001e2000c101d04 */
[----:B--2---:R-:W-:-:S04]  /*2710*/  @P3 IMAD.WIDE.U32 R92, R97, 0x10, R92 ;  /* 0x00000010615c3825 */ /* 0x004fc800078e005c */
[----:B------:R-:W-:Y:S01]  /*2720*/  @P3 FFMA.FTZ R63, R116, R98, R63 ;  /* 0x00000062743f3223 */ /* 0x000fe2000001003f */
[----:B------:R-:W-:Y:S01]  /*2730*/  IADD3 R97, R97, 0x80, RZ ;  /* 0x0000008061617810 */ /* 0x000fe20007ffe0ff */
[----:B------:R0:W-:Y:S06]  /*2740*/  @P3 STG.E.128 desc[UR4][R92.64], R88 ;  /* 0x000000585c003986 */ /* 0x0001ec000c101d04 */
.L_x_239:
[----:B------:R-:W-:Y:S05]  /*2750*/  BSYNC B0 ;  /* 0x0000000000007941 */ /* 0x000fea0003800000 */
.L_x_238:
[----:B------:R-:W-:Y:S04]  /*2760*/  BSSY B0, `(.L_x_266) ;  /* 0x00000da000007945 */ /* 0x000fe80003800000 */
[----:B------:R-:W-:Y:S05]  /*2770*/  @!P1 BRA `(.L_x_267) ;  /* 0x0000000c00609947 */ /* 0x000fea0003800000 */
[----:B------:R-:W-:Y:S04]  /*2780*/  BSSY B1, `(.L_x_268) ;  /* 0x0000005000017945 */ /* 0x000fe80003800000 */
[----:B------:R-:W-:Y:S05]  /*2790*/  @!P3 BRA `(.L_x_269) ;  /* 0x00000000000cb947 */ /* 0x000fea0003800000 */
[----:B------:R-:W1:Y:S02]  /*27a0*/  LDC.64 R80, c[0x0][0x220] ;  /* 0x00008800ff507b82 */ /* 0x000e640000000a00 */
[----:B-1----:R-:W-:-:S06]  /*27b0*/  IMAD.WIDE.U32 R80, R97, 0x10, R80 ;  /* 0x0000001061507825 */ /* 0x002fcc00078e0050 */
[----:B------:R-:W5:Y:S02]  /*27c0*/  LDG.E.128 R80, desc[UR4][R80.64] ;  /* 0x0000000450507981 */ /* 0x000f64000c1e1d00 */
.L_x_269:
[----:B------:R-:W-:Y:S05]  /*27d0*/  BSYNC B1 ;  /* 0x0000000000017941 */ /* 0x000fea0003800000 */
.L_x_268:
[----:B------:R-:W-:Y:S04]  /*27e0*/  BSSY B1, `(.L_x_270) ;  /* 0x0000013000017945 */ /* 0x000fe80003800000 */
[----:B------:R-:W-:Y:S05]  /*27f0*/  @P2 BRA `(.L_x_271) ;  /* 0x00000000001c2947 */ /* 0x000fea0003800000 */
[----:B------:R-:W-:Y:S01]  /*2800*/  UISETP.NE.U32.AND UP0, UPT, UR14, URZ, UPT ;  /* 0x0000003f0e00728c */ /* 0x000fe2000bf05070 */
[----:B0-----:R-:W-:-:S03]  /*2810*/  HFMA2.MMA R93, -RZ, RZ, 0, 0 ;  /* 0x00000000ff5d7435 */ /* 0x001fc600000001ff */
[----:B------:R-:W-:-:S06]  /*2820*/  UISETP.NE.AND.EX UP0, UPT, UR15, URZ, UPT, UP0 ;  /* 0x0000003f0f00728c */ /* 0x000fcc000bf05300 */
[----:B------:R-:W-:-:S13]  /*2830*/  PLOP3.LUT P4, PT, PT, PT, UP0, 0x80, 0x0 ;  /* 0x000000000000781c */ /* 0x000fda0003f8f008 */
[----:B------:R-:W-:Y:S05]  /*2840*/  @!P4 BRA `(.L_x_272) ;  /* 0x000000000030c947 */ /* 0x000fea0003800000 */
[----:B------:R-:W-:Y:S01]  /*2850*/  IMAD.U32 R93, R76, 0x10000, RZ ;  /* 0x000100004c5d7824 */ /* 0x000fe200078e00ff */
[----:B------:R-:W-:Y:S06]  /*2860*/  BRA `(.L_x_272) ;  /* 0x0000000000287947 */ /* 0x000fec0003800000 */
.L_x_271:
[----:B------:R-:W-:Y:S01]  /*2870*/  UISETP.NE.U32.AND UP0, UPT, UR14, URZ, UPT ;  /* 0x0000003f0e00728c */ /* 0x000fe2000bf05070 */
[----:B------:R-:W-:-:S03]  /*2880*/  ISETP.NE.AND P4, PT, R21, RZ, PT ;  /* 0x000000ff1500720c */ /* 0x000fc60003f85270 */
[----:B------:R-:W-:Y:S01]  /*2890*/  UISETP.NE.AND.EX UP0, UPT, UR15, URZ, UPT, UP0 ;  /* 0x0000003f0f00728c */ /* 0x000fe2000bf05300 */
[----:B0-----:R-:W-:-:S05]  /*28a0*/  FSEL R92, R2, RZ, !P4 ;  /* 0x000000ff025c7208 */ /* 0x001fca0006000000 */
[----:B------:R-:W-:Y:S01]  /*28b0*/  PLOP3.LUT P4, PT, PT, PT, UP0, 0x80, 0x0 ;  /* 0x000000000000781c */ /* 0x000fe20003f8f008 */
[----:B------:R-:W-:-:S04]  /*28c0*/  FFMA.FTZ R93, R121, R96, R92 ;  /* 0x00000060795d7223 */ /* 0x000fc8000001005c */
[----:B------:R-:W-:-:S04]  /*28d0*/  FADD.FTZ R93, R140, -R93 ;  /* 0x8000005d8c5d7221 */ /* 0x000fc80000010000 */
[----:B------:R-:W-:-:S04]  /*28e0*/  FMUL.FTZ R93, R4, R93 ;  /* 0x0000005d045d7220 */ /* 0x000fc80000410000 */
[----:B------:R-:W-:-:S05]  /*28f0*/  @P4 SHF.L.U32 R92, R76, 0x10, RZ ;  /* 0x000000104c5c4819 */ /* 0x000fca00000006ff */
[----:B------:R-:W-:-:S07]  /*2900*/  @P4 FADD.FTZ R93, R93, R92 ;  /* 0x0000005c5d5d4221 */ /* 0x000fce0000010000 */
.L_x_272:
[----:B------:R-:W-:Y:S05]  /*2910*/  BSYNC B1 ;  /* 0x0000000000017941 */ /* 0x000fea0003800000 */
.L_x_270:
[----:B------:R-:W0:Y:S01]  /*2920*/  @P3 LDC R92, c[0x0][0x29c] ;  /* 0x0000a700ff5c3b82 */ /* 0x000e220000000800 */
[----:B------:R-:W-:Y:S01]  /*2930*/  ISETP.NE.U32.AND P5, PT, RZ, UR10, PT ;  /* 0x0000000aff007c0c */ /* 0x000fe2000bfa5070 */
[----:B------:R-:W-:Y:S01]  /*2940*/  BSSY B1, `(.L_x_273) ;  /* 0x0000018000017945 */ /* 0x000fe20003800000 */
[----:B-----5:R-:W-:Y:S02]  /*2950*/  @P3 SHF.L.U32 R95, R80, 0x10, RZ ;  /* 0x00000010505f3819 */ /* 0x020fe400000006ff */
[----:B------:R-:W-:Y:S01]  /*2960*/  ISETP.NE.AND.EX P5, PT, RZ, UR11, PT, P5 ;  /* 0x0000000bff007c0c */ /* 0x000fe2000bfa5350 */
[----:B0-----:R-:W-:-:S12]  /*2970*/  @P3 FMUL.FTZ R92, R93, R92 ;  /* 0x0000005c5d5c3220 */ /* 0x001fd80000410000 */
[----:B------:R-:W-:Y:S01]  /*2980*/  @P5 F2FP.BF16.F32.PACK_AB R93, RZ, R93 ;  /* 0x0000005dff5d523e */ /* 0x000fe200000010ff */
[-C--:B------:R-:W-:Y:S01]  /*2990*/  @P3 FMUL.FTZ R94, R101, R92.reuse ;  /* 0x0000005c655e3220 */ /* 0x080fe20000410000 */
[----:B------:R-:W-:Y:S02]  /*29a0*/  @P3 FFMA.FTZ R64, R95, R92, R64 ;  /* 0x0000005c5f403223 */ /* 0x000fe40000010040 */
        /* <DEDUP_REMOVED lines=9> */
.L_x_274:
        /* <DEDUP_REMOVED lines=8> */
.L_x_275:
[----:B------:R-:W-:Y:S05]  /*2ac0*/  BSYNC B1 ;  /* 0x0000000000017941 */ /* 0x000fea0003800000 */
.L_x_273:
        /* <DEDUP_REMOVED lines=14> */
[----:B------:R-:W-:Y:S01]  /*2bb0*/  SHF.L.U32 R93, R77, 0x10, RZ ;  /* 0x000000104d5d7819 */ /* 0x000fe200000006ff */
[----:B------:R-:W-:Y:S06]  /*2bc0*/  BRA `(.L_x_278) ;  /* 0x00000000001c7947 */ /* 0x000fec0003800000 */
.L_x_277:
[----:B------:R-:W-:-:S04]  /*2bd0*/  ISETP.NE.AND P6, PT, R21, RZ, PT ;  /* 0x000000ff1500720c */ /* 0x000fc80003fc5270 */
[----:B------:R-:W-:-:S05]  /*2be0*/  FSEL R92, R2, RZ, !P6 ;  /* 0x000000ff025c7208 */ /* 0x000fca0007000000 */
[----:B------:R-:W-:Y:S01]  /*2bf0*/  FFMA.FTZ R93, R139, R96, R92 ;  /* 0x000000608b5d7223 */ /* 0x000fe2000001005c */
[----:B------:R-:W-:-:S03]  /*2c00*/  @P4 IMAD.U32 R92, R77, 0x10000, RZ ;  /* 0x000100004d5c4824 */ /* 0x000fc600078e00ff */
[----:B------:R-:W-:-:S04]  /*2c10*/  FADD.FTZ R93, R142, -R93 ;  /* 0x8000005d8e5d7221 */ /* 0x000fc80000010000 */
[----:B------:R-:W-:-:S04]  /*2c20*/  FMUL.FTZ R93, R4, R93 ;  /* 0x0000005d045d7220 */ /* 0x000fc80000410000 */
[----:B------:R-:W-:-:S07]  /*2c30*/  @P4 FADD.FTZ R93, R93, R92 ;  /* 0x0000005c5d5d4221 */ /* 0x000fce0000010000 */
.L_x_278:
[----:B------:R-:W-:Y:S05]  /*2c40*/  BSYNC B1 ;  /* 0x0000000000017941 */ /* 0x000fea0003800000 */
.L_x_276:
[----:B------:R-:W0:Y:S01]  /*2c50*/  @P3 LDC R92, c[0x0][0x29c] ;  /* 0x0000a700ff5c3b82 */ /* 0x000e220000000800 */
[----:B------:R-:W-:Y:S01]  /*2c60*/  @P3 SHF.L.U32 R99, R81, 0x10, RZ ;  /* 0x0000001051633819 */ /* 0x000fe200000006ff */
[----:B------:R-:W-:Y:S01]  /*2c70*/  BSSY B1, `(.L_x_279) ;  /* 0x0000016000017945 */ /* 0x000fe20003800000 */
[----:B0-----:R-:W-:Y:S01]  /*2c80*/  @P3 FMUL.FTZ R95, R93, R92 ;  /* 0x0000005c5d5f3220 */ /* 0x001fe20000410000 */
[----:B------:R-:W-:-:S03]  /*2c90*/  @P5 F2FP.BF16.F32.PACK_AB R93, RZ, R93 ;  /* 0x0000005dff5d523e */ /* 0x000fc600000010ff */
[-C--:B------:R-:W-:Y:S01]  /*2ca0*/  @P3 FMUL.FTZ R92, R100, R95.reuse ;  /* 0x0000005f645c3220 */ /* 0x080fe20000410000 */
[----:B------:R-:W-:Y:S01]  /*2cb0*/  @P3 FFMA.FTZ R66, R99, R95, R66 ;  /* 0x0000005f63423223 */ /* 0x000fe20000010042 */
[----:B------:R-:W-:-:S03]  /*2cc0*/  @P5 PRMT R85, R93, 0x7610, R85 ;  /* 0x000076105d555816 */ /* 0x000fc60000000055 */
[----:B------:R-:W-:-:S04]  /*2cd0*/  @P3 F2FP.BF16.F32.PACK_AB R92, RZ, R92 ;  /* 0x0000005cff5c323e */ /* 0x000fc800000010ff */
[----:B------:R-:W-:Y:S01]  /*2ce0*/  @P3 PRMT R89, R92, 0x7610, R89 ;  /* 0x000076105c593816 */ /* 0x000fe20000000059 */
[----:B------:R-:W-:Y:S06]  /*2cf0*/  @P2 BRA `(.L_x_280) ;  /* 0x0000000000142947 */ /* 0x000fec0003800000 */
[----:B------:R-:W-:Y:S01]  /*2d00*/  HFMA2.MMA R93, -RZ, RZ, 0, 0 ;  /* 0x00000000ff5d7435 */ /* 0x000fe200000001ff */
[----:B------:R-:W-:Y:S10]  /*2d10*/  @!P4 BRA `(.L_x_281) ;  /* 0x00000000002cc947 */ /* 0x000ff40003800000 */
[----:B------:R-:W-:-:S05]  /*2d20*/  PRMT R93, R77, 0x7632, R93 ;  /* 0x000076324d5d7816 */ /* 0x000fca000000005d */
[----:B------:R-:W-:Y:S01]  /*2d30*/  IMAD.U32 R93, R93, 0x10000, RZ ;  /* 0x000100005d5d7824 */ /* 0x000fe200078e00ff */
[----:B------:R-:W-:Y:S06]  /*2d40*/  BRA `(.L_x_281) ;  /* 0x0000000000207947 */ /* 0x000fec0003800000 */
.L_x_280:
        /* <DEDUP_REMOVED lines=8> */
.L_x_281:
[----:B------:R-:W-:Y:S05]  /*2dd0*/  BSYNC B1 ;  /* 0x0000000000017941 */ /* 0x000fea0003800000 */
.L_x_279:
        /* <DEDUP_REMOVED lines=16> */
.L_x_283:
[----:B------:R-:W-:-:S04]  /*2ee0*/  ISETP.NE.AND P6, PT, R21, RZ, PT ;  /* 0x000000ff1500720c */ /* 0x000fc80003fc5270 */
[----:B------:R-:W-:-:S05]  /*2ef0*/  FSEL R92, R2, RZ, !P6 ;  /* 0x000000ff025c7208 */ /* 0x000fca0007000000 */
[----:B------:R-:W-:Y:S01]  /*2f00*/  FFMA.FTZ R93, R141, R96, R92 ;  /* 0x000000608d5d7223 */ /* 0x000fe2000001005c */
[----:B------:R-:W-:-:S03]  /*2f10*/  @P4 SHF.L.U32 R92, R78, 0x10, RZ ;  /* 0x000000104e5c4819 */ /* 0x000fc600000006ff */
[----:B------:R-:W-:-:S04]  /*2f20*/  FADD.FTZ R93, R144, -R93 ;  /* 0x8000005d905d7221 */ /* 0x000fc80000010000 */
[----:B------:R-:W-:-:S04]  /*2f30*/  FMUL.FTZ R93, R4, R93 ;  /* 0x0000005d045d7220 */ /* 0x000fc80000410000 */
[----:B------:R-:W-:-:S07]  /*2f40*/  @P4 FADD.FTZ R93, R93, R92 ;  /* 0x0000005c5d5d4221 */ /* 0x000fce0000010000 */
.L_x_284:
[----:B------:R-:W-:Y:S05]  /*2f50*/  BSYNC B1 ;  /* 0x0000000000017941 */ /* 0x000fea0003800000 */
.L_x_282:
[----:B------:R-:W0:Y:S01]  /*2f60*/  @P3 LDC R92, c[0x0][0x29c] ;  /* 0x0000a700ff5c3b82 */ /* 0x000e220000000800 */
[----:B------:R-:W-:Y:S01]  /*2f70*/  @P3 IMAD.U32 R95, R82, 0x10000, RZ ;  /* 0x00010000525f3824 */ /* 0x000fe200078e00ff */
        /* <DEDUP_REMOVED lines=9> */
[----:B------:R-:W-:Y:S01]  /*3010*/  MOV R93, RZ ;  /* 0x000000ff005d7202 */ /* 0x000fe20000000f00 */
[----:B------:R-:W-:Y:S06]  /*3020*/  @!P4 BRA `(.L_x_287) ;  /* 0x00000000002cc947 */ /* 0x000fec0003800000 */
[----:B------:R-:W-:-:S04]  /*3030*/  PRMT R93, R78, 0x7632, R93 ;  /* 0x000076324e5d7816 */ /* 0x000fc8000000005d */
[----:B------:R-:W-:Y:S01]  /*3040*/  SHF.L.U32 R93, R93, 0x10, RZ ;  /* 0x000000105d5d7819 */ /* 0x000fe200000006ff */
[----:B------:R-:W-:Y:S06]  /*3050*/  BRA `(.L_x_287) ;  /* 0x0000000000207947 */ /* 0x000fec0003800000 */
.L_x_286:
        /* <DEDUP_REMOVED lines=8> */
.L_x_287:
[----:B------:R-:W-:Y:S05]  /*30e0*/  BSYNC B1 ;  /* 0x0000000000017941 */ /* 0x000fea0003800000 */
.L_x_285:
        /* <DEDUP_REMOVED lines=14> */
[----:B------:R-:W-:Y:S01]  /*31d0*/  IMAD.U32 R93, R79, 0x10000, RZ ;  /* 0x000100004f5d7824 */ /* 0x000fe200078e00ff */
[----:B------:R-:W-:Y:S06]  /*31e0*/  BRA `(.L_x_290) ;  /* 0x00000000001c7947 */ /* 0x000fec0003800000 */
.L_x_289:
[----:B------:R-:W-:-:S04]  /*31f0*/  ISETP.NE.AND P6, PT, R21, RZ, PT ;  /* 0x000000ff1500720c */ /* 0x000fc80003fc5270 */
[----:B------:R-:W-:-:S05]  /*3200*/  FSEL R92, R2, RZ, !P6 ;  /* 0x000000ff025c7208 */ /* 0x000fca0007000000 */
[----:B------:R-:W-:Y:S01]  /*3210*/  FFMA.FTZ R93, R143, R96, R92 ;  /* 0x000000608f5d7223 */ /* 0x000fe2000001005c */
[----:B------:R-:W-:-:S03]  /*3220*/  @P4 SHF.L.U32 R92, R79, 0x10, RZ ;  /* 0x000000104f5c4819 */ /* 0x000fc600000006ff */
[----:B------:R-:W-:-:S04]  /*3230*/  FADD.FTZ R93, R152, -R93 ;  /* 0x8000005d985d7221 */ /* 0x000fc80000010000 */
[----:B------:R-:W-:-:S04]  /*3240*/  FMUL.FTZ R93, R4, R93 ;  /* 0x0000005d045d7220 */ /* 0x000fc80000410000 */
[----:B------:R-:W-:-:S07]  /*3250*/  @P4 FADD.FTZ R93, R93, R92 ;  /* 0x0000005c5d5d4221 */ /* 0x000fce0000010000 */
.L_x_290:
[----:B------:R-:W-:Y:S05]  /*3260*/  BSYNC B1 ;  /* 0x0000000000017941 */ /* 0x000fea0003800000 */
.L_x_288:
        /* <DEDUP_REMOVED lines=16> */
.L_x_292:
[----:B------:R-:W-:-:S04]  /*3370*/  ISETP.NE.AND P2, PT, R21, RZ, PT ;  /* 0x000000ff1500720c */ /* 0x000fc80003f45270 */
[----:B------:R-:W-:Y:S02]  /*3380*/  FSEL R93, R2, RZ, !P2 ;  /* 0x000000ff025d7208 */ /* 0x000fe40005000000 */
[----:B------:R-:W-:-:S03]  /*3390*/  @P4 PRMT R2, R79, 0x7632, R2 ;  /* 0x000076324f024816 */ /* 0x000fc60000000002 */
[----:B------:R-:W-:Y:S01]  /*33a0*/  FFMA.FTZ R96, R154, R96, R93 ;  /* 0x000000609a607223 */ /* 0x000fe2000001005d */
[----:B------:R-:W-:-:S03]  /*33b0*/  @P4 SHF.L.U32 R95, R2, 0x10, RZ ;  /* 0x00000010025f4819 */ /* 0x000fc600000006ff */
[----:B------:R-:W-:-:S04]  /*33c0*/  FADD.FTZ R93, R151, -R96 ;  /* 0x80000060975d7221 */ /* 0x000fc80000010000 */
[----:B------:R-:W-:-:S04]  /*33d0*/  FMUL.FTZ R4, R4, R93 ;  /* 0x0000005d04047220 */ /* 0x000fc80000410000 */
[----:B------:R-:W-:-:S07]  /*33e0*/  @P4 FADD.FTZ R4, R4, R95 ;  /* 0x0000005f04044221 */ /* 0x000fce0000010000 */
.L_x_293:
[----:B------:R-:W-:Y:S05]  /*33f0*/  BSYNC B1 ;  /* 0x0000000000017941 */ /* 0x000fea0003800000 */
.L_x_291:
        /* <DEDUP_REMOVED lines=9> */
[----:B------:R-:W-:-:S03]  /*3490*/  @P3 F2FP.BF16.F32.PACK_AB R96, RZ, R96 ;  /* 0x00000060ff60323e */ /* 0x000fc600000010ff */
[----:B------:R-:W-:Y:S01]  /*34a0*/  @P3 IMAD.U32 R4, R4, 0x10000, RZ ;  /* 0x0001000004043824 */ /* 0x000fe200078e00ff */
[----:B------:R-:W-:Y:S01]  /*34b0*/  @P3 PRMT R91, R91, 0x5410, R96 ;  /* 0x000054105b5b3816 */ /* 0x000fe20000000060 */
[----:B------:R1:W-:Y:S01]  /*34c0*/  @P5 STG.E.128 desc[UR4][R94.64], R84 ;  /* 0x000000545e005986 */ /* 0x0003e2000c101d04 */
[----:B--2---:R-:W-:-:S04]  /*34d0*/  @P3 IMAD.WIDE.U32 R92, R97, 0x10, R92 ;  /* 0x00000010615c3825 */ /* 0x004fc800078e005c */
[----:B------:R-:W-:Y:S01]  /*34e0*/  @P3 FFMA.FTZ R71, R2, R4, R71 ;  /* 0x0000000402473223 */ /* 0x000fe20000010047 */
[----:B------:R1:W-:Y:S06]  /*34f0*/  @P3 STG.E.128 desc[UR4][R92.64], R88 ;  /* 0x000000585c003986 */ /* 0x0003ec000c101d04 */
.L_x_267:
[----:B------:R-:W-:Y:S05]  /*3500*/  BSYNC B0 ;  /* 0x0000000000007941 */ /* 0x000fea0003800000 */
.L_x_266:
[----:B------:R-:W-:Y:S02]  /*3510*/  IADD3 R114, R114, UR12, RZ ;  /* 0x0000000c72727c10 */ /* 0x000fe4000fffe0ff */
[----:B------:R-:W-:Y:S02]  /*3520*/  ISETP.NE.AND P3, PT, R122, RZ, PT ;  /* 0x000000ff7a00720c */ /* 0x000fe40003f65270 */
[----:B------:R-:W-:Y:S02]  /*3530*/  ISETP.GE.AND P2, PT, R114, UR13, PT ;  /* 0x0000000d72007c0c */ /* 0x000fe4000bf46270 */
[----:B------:R-:W-:-:S11]  /*3540*/  SEL R153, RZ, 0x1, P3 ;  /* 0x00000001ff997807 */ /* 0x000fd60001800000 */
[----:B------:R-:W-:Y:S05]  /*3550*/  @!P2 BRA `(.L_x_294) ;  /* 0xffffffd00078a947 */ /* 0x000fea000383ffff */
.L_x_228:
[----:B------:R-:W2:Y:S01]  /*3560*/  S2UR UR6, SR_CTAID.X ;  /* 0x00000000000679c3 */ /* 0x000ea20000002500 */
[----:B------:R-:W-:Y:S01]  /*3570*/  BSSY B0, `(.L_x_295) ;  /* 0x0000013000007945 */ /* 0x000fe20003800000 */
[C---:B--2---:R-:W-:Y:S02]  /*3580*/  LEA.HI R0, R118.reuse, UR6, RZ, 0x19 ;  /* 0x0000000676007c11 */ /* 0x044fe4000f8fc8ff */
[----:B------:R-:W-:-:S03]  /*3590*/  LOP3.LUT R118, R118, 0x7f, RZ, 0xc0, !PT ;  /* 0x0000007f76767812 */ /* 0x000fc600078ec0ff */
[----:B------:R-:W-:-:S05]  /*35a0*/  IMAD R119, R0, R119, RZ ;  /* 0x0000007700777224 */ /* 0x000fca00078e02ff */
[----:B------:R-:W-:Y:S01]  /*35b0*/  LEA.HI R119, R119, R118, RZ, 0x1d ;  /* 0x0000007677777211 */ /* 0x000fe200078fe8ff */
[----:B------:R-:W-:Y:S06]  /*35c0*/  @!P0 BRA `(.L_x_296) ;  /* 0x0000000000348947 */ /* 0x000fec0003800000 */
[----:B------:R-:W2:Y:S08]  /*35d0*/  LDC.64 R2, c[0x0][0x2d0] ;  /* 0x0000b400ff027b82 */ /* 0x000eb00000000a00 */
[----:B-----5:R-:W3:Y:S08]  /*35e0*/  LDC.64 R4, c[0x0][0x2d8] ;  /* 0x0000b600ff047b82 */ /* 0x020ef00000000a00 */
[----:B------:R-:W4:Y:S01]  /*35f0*/  LDC.64 R6, c[0x0][0x2f0] ;  /* 0x0000bc00ff067b82 */ /* 0x000f220000000a00 */
[----:B--2---:R-:W-:-:S05]  /*3600*/  IMAD.WIDE.U32 R2, R119, 0x20, R2 ;  /* 0x0000002077027825 */ /* 0x004fca00078e0002 */
[----:B------:R2:W-:Y:S01]  /*3610*/  STG.E.128 desc[UR4][R2.64], R40 ;  /* 0x0000002802007986 */ /* 0x0005e2000c101d04 */
[----:B---3--:R-:W-:-:S03]  /*3620*/  IMAD.WIDE.U32 R4, R119, 0x20, R4 ;  /* 0x0000002077047825 */ /* 0x008fc600078e0004 */
[----:B------:R2:W-:Y:S04]  /*3630*/  STG.E.128 desc[UR4][R2.64+0x10], R44 ;  /* 0x0000102c02007986 */ /* 0x0005e8000c101d04 */
[----:B------:R2:W-:Y:S01]  /*3640*/  STG.E.128 desc[UR4][R4.64], R24 ;  /* 0x0000001804007986 */ /* 0x0005e2000c101d04 */
[----:B----4-:R-:W-:-:S03]  /*3650*/  IMAD.WIDE.U32 R6, R119, 0x20, R6 ;  /* 0x0000002077067825 */ /* 0x010fc600078e0006 */
[----:B------:R2:W-:Y:S01]  /*3660*/  STG.E.128 desc[UR4][R4.64+0x10], R28 ;  /* 0x0000101c04007986 */ /* 0x0005e2000c101d04 */
[----:B------:R-:W-:-:S03]  /*3670*/  IADD3 R119, R119, 0x80, RZ ;  /* 0x0000008077777810 */ /* 0x000fc60007ffe0ff */
[----:B------:R2:W-:Y:S04]  /*3680*/  STG.E.128 desc[UR4][R6.64], R56 ;  /* 0x0000003806007986 */ /* 0x0005e8000c101d04 */
[----:B------:R2:W-:Y:S02]  /*3690*/  STG.E.128 desc[UR4][R6.64+0x10], R60 ;  /* 0x0000103c06007986 */ /* 0x0005e4000c101d04 */
.L_x_296:
[----:B------:R-:W-:Y:S05]  /*36a0*/  BSYNC B0 ;  /* 0x0000000000007941 */ /* 0x000fea0003800000 */
.L_x_295:
[----:B------:R-:W-:Y:S05]  /*36b0*/  @!P1 EXIT ;  /* 0x000000000000994d */ /* 0x000fea0003800000 */
[----:B--2---:R-:W2:Y:S08]  /*36c0*/  LDC.64 R2, c[0x0][0x2d0] ;  /* 0x0000b400ff027b82 */ /* 0x004eb00000000a00 */
[----:B-----5:R-:W3:Y:S08]  /*36d0*/  LDC.64 R4, c[0x0][0x2d8] ;  /* 0x0000b600ff047b82 */ /* 0x020ef00000000a00 */
[----:B------:R-:W4:Y:S01]  /*36e0*/  LDC.64 R6, c[0x0][0x2f0] ;  /* 0x0000bc00ff067b82 */ /* 0x000f220000000a00 */
[----:B--2---:R-:W-:-:S05]  /*36f0*/  IMAD.WIDE.U32 R2, R119, 0x20, R2 ;  /* 0x0000002077027825 */ /* 0x004fca00078e0002 */
[----:B------:R-:W-:Y:S01]  /*3700*/  STG.E.128 desc[UR4][R2.64], R48 ;  /* 0x0000003002007986 */ /* 0x000fe2000c101d04 */
[----:B---3--:R-:W-:-:S03]  /*3710*/  IMAD.WIDE.U32 R4, R119, 0x20, R4 ;  /* 0x0000002077047825 */ /* 0x008fc600078e0004 */
[----:B------:R-:W-:Y:S04]  /*3720*/  STG.E.128 desc[UR4][R2.64+0x10], R52 ;  /* 0x0000103402007986 */ /* 0x000fe8000c101d04 */
[----:B------:R-:W-:Y:S01]  /*3730*/  STG.E.128 desc[UR4][R4.64], R32 ;  /* 0x0000002004007986 */ /* 0x000fe2000c101d04 */
[----:B----4-:R-:W-:-:S03]  /*3740*/  IMAD.WIDE.U32 R6, R119, 0x20, R6 ;  /* 0x0000002077067825 */ /* 0x010fc600078e0006 */
[----:B------:R-:W-:Y:S04]  /*3750*/  STG.E.128 desc[UR4][R4.64+0x10], R36 ;  /* 0x0000102404007986 */ /* 0x000fe8000c101d04 */
[----:B------:R-:W-:Y:S04]  /*3760*/  STG.E.128 desc[UR4][R6.64], R64 ;  /* 0x0000004006007986 */ /* 0x000fe8000c101d04 */
[----:B------:R-:W-:Y:S01]  /*3770*/  STG.E.128 desc[UR4][R6.64+0x10], R68 ;  /* 0x0000104406007986 */ /* 0x000fe2000c101d04 */
[----:B------:R-:W-:Y:S05]  /*3780*/  EXIT ;  /* 0x000000000000794d */ /* 0x000fea0003800000 */
.L_x_237:
[----:B------:R-:W-:Y:S01]  /*3790*/  HFMA2.MMA R160, -RZ, RZ, 0, 1.847743988037109375e-06 ;  /* 0x0000001fffa07435 */ /* 0x000fe200000001ff */
[----:B------:R-:W-:Y:S01]  /*37a0*/  IMAD.MOV.U32 R158, RZ, RZ, R159 ;  /* 0x000000ffff9e7224 */ /* 0x000fe200078e009f */
[----:B------:R-:W-:Y:S01]  /*37b0*/  MOV R155, 0x10 ;  /* 0x00000010009b7802 */ /* 0x000fe20000000f00 */
[----:B------:R-:W-:-:S08]  /*37c0*/  IMAD.MOV.U32 R123, RZ, RZ, -0x1 ;  /* 0xffffffffff7b7424 */ /* 0x000fd000078e00ff */
[----:B-----5:R-:W-:Y:S05]  /*37d0*/  WARPSYNC.COLLECTIVE R123, `(.L_x_297) ;  /* 0x000000007b087348 */ /* 0x020fea0003c00000 */
[----:B------:R0:W1:Y:S02]  /*37e0*/  SHFL.DOWN P4, R153, R158, R155, R160 ;  /* 0x0800009b9e997389 */ /* 0x00006400000800a0 */
[----:B01---5:R-:W-:Y:S01]  /*37f0*/  ENDCOLLECTIVE ;  /* 0x000000000000791b */ /* 0x023fe20003800000 */
.L_x_297:
[----:B------:R-:W-:Y:S02]  /*3800*/  MOV R158, R156 ;  /* 0x0000009c009e7202 */ /* 0x000fe40000000f00 */
[----:B------:R-:W-:-:S07]  /*3810*/  MOV R94, R153 ;  /* 0x00000099005e7202 */ /* 0x000fce0000000f00 */
[----:B------:R-:W-:Y:S05]  /*3820*/  WARPSYNC.COLLECTIVE R123, `(.L_x_298) ;  /* 0x000000007b087348 */ /* 0x000fea0003c00000 */
[----:B------:R0:W1:Y:S02]  /*3830*/  SHFL.DOWN P4, R153, R158, R155, R160 ;  /* 0x0800009b9e997389 */ /* 0x00006400000800a0 */
[----:B01----:R-:W-:Y:S01]  /*3840*/  ENDCOLLECTIVE ;  /* 0x000000000000791b */ /* 0x003fe20003800000 */
.L_x_298:
[----:B------:R-:W-:Y:S01]  /*3850*/  FADD.FTZ R94, R94, R159 ;  /* 0x0000009f5e5e7221 */ /* 0x000fe20000010000 */
[----:B------:R-:W-:-:S04]  /*3860*/  HFMA2.MMA R155, -RZ, RZ, 0, 4.76837158203125e-07 ;  /* 0x00000008ff9b7435 */ /* 0x000fc800000001ff */
[----:B------:R-:W-:Y:S01]  /*3870*/  MOV R158, R94 ;  /* 0x0000005e009e7202 */ /* 0x000fe20000000f00 */
[----:B------:R-:W-:-:S07]  /*3880*/  IMAD.MOV.U32 R95, RZ, RZ, R153 ;  /* 0x000000ffff5f7224 */ /* 0x000fce00078e0099 */
[----:B------:R-:W-:Y:S05]  /*3890*/  WARPSYNC.COLLECTIVE R123, `(.L_x_299) ;  /* 0x000000007b087348 */ /* 0x000fea0003c00000 */
[----:B------:R0:W1:Y:S02]  /*38a0*/  SHFL.DOWN P4, R153, R158, R155, R160 ;  /* 0x0800009b9e997389 */ /* 0x00006400000800a0 */
[----:B01----:R-:W-:Y:S01]  /*38b0*/  ENDCOLLECTIVE ;  /* 0x000000000000791b */ /* 0x003fe20003800000 */
.L_x_299:
[----:B------:R-:W-:-:S05]  /*38c0*/  FADD.FTZ R95, R95, R156 ;  /* 0x0000009c5f5f7221 */ /* 0x000fca0000010000 */
[----:B------:R-:W-:Y:S01]  /*38d0*/  MOV R158, R95 ;  /* 0x0000005f009e7202 */ /* 0x000fe20000000f00 */
[----:B------:R-:W-:-:S07]  /*38e0*/  IMAD.MOV.U32 R97, RZ, RZ, R153 ;  /* 0x000000ffff617224 */ /* 0x000fce00078e0099 */
[----:B------:R-:W-:Y:S05]  /*38f0*/  WARPSYNC.COLLECTIVE R123, `(.L_x_300) ;  /* 0x000000007b087348 */ /* 0x000fea0003c00000 */
[----:B------:R0:W1:Y:S02]  /*3900*/  SHFL.DOWN P4, R153, R158, R155, R160 ;  /* 0x0800009b9e997389 */ /* 0x00006400000800a0 */
[----:B01----:R-:W-:Y:S01]  /*3910*/  ENDCOLLECTIVE ;  /* 0x000000000000791b */ /* 0x003fe20003800000 */
.L_x_300:
[----:B------:R-:W-:Y:S01]  /*3920*/  FADD.FTZ R97, R94, R97 ;  /* 0x000000615e617221 */ /* 0x000fe20000010000 */
[----:B------:R-:W-:-:S03]  /*3930*/  HFMA2.MMA R155, -RZ, RZ, 0, 2.384185791015625e-07 ;  /* 0x00000004ff9b7435 */ /* 0x000fc600000001ff */
[----:B------:R-:W-:Y:S01]  /*3940*/  IMAD.MOV.U32 R158, RZ, RZ, R97 ;  /* 0x000000ffff9e7224 */ /* 0x000fe200078e0061 */
[----:B------:R-:W-:-:S07]  /*3950*/  MOV R96, R153 ;  /* 0x0000009900607202 */ /* 0x000fce0000000f00 */
[----:B------:R-:W-:Y:S05]  /*3960*/  WARPSYNC.COLLECTIVE R123, `(.L_x_301) ;  /* 0x000000007b087348 */ /* 0x000fea0003c00000 */
[----:B------:R0:W1:Y:S02]  /*3970*/  SHFL.DOWN P4, R153, R158, R155, R160 ;  /* 0x0800009b9e997389 */ /* 0x00006400000800a0 */
[----:B01----:R-:W-:Y:S01]  /*3980*/  ENDCOLLECTIVE ;  /* 0x000000000000791b */ /* 0x003fe20003800000 */
.L_x_301:
[----:B------:R-:W-:-:S04]  /*3990*/  FADD.FTZ R96, R95, R96 ;  /* 0x000000605f607221 */ /* 0x000fc80000010000 */
[----:B------:R-:W-:Y:S01]  /*39a0*/  IMAD.MOV.U32 R158, RZ, RZ, R96 ;  /* 0x000000ffff9e7224 */ /* 0x000fe200078e0060 */
[----:B------:R-:W-:-:S07]  /*39b0*/  MOV R98, R153 ;  /* 0x0000009900627202 */ /* 0x000fce0000000f00 */
[----:B------:R-:W-:Y:S05]  /*39c0*/  WARPSYNC.COLLECTIVE R123, `(.L_x_302) ;  /* 0x000000007b087348 */ /* 0x000fea0003c00000 */
[----:B------:R0:W1:Y:S02]  /*39d0*/  SHFL.DOWN P4, R153, R158, R155, R160 ;  /* 0x0800009b9e997389 */ /* 0x00006400000800a0 */
[----:B01----:R-:W-:Y:S01]  /*39e0*/  ENDCOLLECTIVE ;  /* 0x000000000000791b */ /* 0x003fe20003800000 */
.L_x_302:
[----:B------:R-:W-:-:S05]  /*39f0*/  FADD.FTZ R98, R97, R98 ;  /* 0x0000006261627221 */ /* 0x000fca0000010000 */
[----:B------:R-:W-:Y:S01]  /*3a00*/  MOV R158, R98 ;  /* 0x00000062009e7202 */ /* 0x000fe20000000f00 */
[----:B------:R-:W-:Y:S01]  /*3a10*/  IMAD.MOV.U32 R155, RZ, RZ, 0x2 ;  /* 0x00000002ff9b7424 */ /* 0x000fe200078e00ff */
[----:B------:R-:W-:-:S07]  /*3a20*/  MOV R99, R153 ;  /* 0x0000009900637202 */ /* 0x000fce0000000f00 */
[----:B------:R-:W-:Y:S05]  /*3a30*/  WARPSYNC.COLLECTIVE R123, `(.L_x_303) ;  /* 0x000000007b087348 */ /* 0x000fea0003c00000 */
[----:B------:R0:W1:Y:S02]  /*3a40*/  SHFL.DOWN P4, R153, R158, R155, R160 ;  /* 0x0800009b9e997389 */ /* 0x00006400000800a0 */
[----:B01----:R-:W-:Y:S01]  /*3a50*/  ENDCOLLECTIVE ;  /* 0x000000000000791b */ /* 0x003fe20003800000 */
.L_x_303:
[----:B------:R-:W-:-:S05]  /*3a60*/  FADD.FTZ R99, R96, R99 ;  /* 0x0000006360637221 */ /* 0x000fca0000010000 */
[----:B------:R-:W-:Y:S02]  /*3a70*/  MOV R158, R99 ;  /* 0x00000063009e7202 */ /* 0x000fe40000000f00 */
[----:B------:R-:W-:-:S07]  /*3a80*/  MOV R117, R153 ;  /* 0x0000009900757202 */ /* 0x000fce0000000f00 */
[----:B------:R-:W-:Y:S05]  /*3a90*/  WARPSYNC.COLLECTIVE R123, `(.L_x_304) ;  /* 0x000000007b087348 */ /* 0x000fea0003c00000 */
[----:B------:R0:W1:Y:S02]  /*3aa0*/  SHFL.DOWN P4, R153, R158, R155, R160 ;  /* 0x0800009b9e997389 */ /* 0x00006400000800a0 */
[----:B01----:R-:W-:Y:S01]  /*3ab0*/  ENDCOLLECTIVE ;  /* 0x000000000000791b */ /* 0x003fe20003800000 */
.L_x_304:
[----:B------:R-:W-:Y:S01]  /*3ac0*/  FADD.FTZ R117, R98, R117 ;  /* 0x0000007562757221 */ /* 0x000fe20000010000 */
[----:B------:R-:W-:-:S04]  /*3ad0*/  HFMA2.MMA R155, -RZ, RZ, 0, 5.9604644775390625e-08 ;  /* 0x00000001ff9b7435 */ /* 0x000fc800000001ff */
[----:B------:R-:W-:Y:S01]  /*3ae0*/  MOV R158, R117 ;  /* 0x00000075009e7202 */ /* 0x000fe20000000f00 */
[----:B------:R-:W-:-:S07]  /*3af0*/  IMAD.MOV.U32 R116, RZ, RZ, R153 ;  /* 0x000000ffff747224 */ /* 0x000fce00078e0099 */
[----:B------:R-:W-:Y:S05]  /*3b00*/  WARPSYNC.COLLECTIVE R123, `(.L_x_305) ;  /* 0x000000007b087348 */ /* 0x000fea0003c00000 */
[----:B------:R0:W1:Y:S02]  /*3b10*/  SHFL.DOWN P4, R153, R158, R155, R160 ;  /* 0x0800009b9e997389 */ /* 0x00006400000800a0 */
[----:B01----:R-:W-:Y:S01]  /*3b20*/  ENDCOLLECTIVE ;  /* 0x000000000000791b */ /* 0x003fe20003800000 */
.L_x_305:
[----:B------:R-:W-:-:S05]  /*3b30*/  FADD.FTZ R94, R99, R116 ;  /* 0x00000074635e7221 */ /* 0x000fca0000010000 */
[----:B------:R-:W-:Y:S01]  /*3b40*/  MOV R158, R94 ;  /* 0x0000005e009e7202 */ /* 0x000fe20000000f00 */
[----:B------:R-:W-:-:S07]  /*3b50*/  IMAD.MOV.U32 R116, RZ, RZ, R153 ;  /* 0x000000ffff747224 */ /* 0x000fce00078e0099 */
[----:B------:R-:W-:Y:S05]  /*3b60*/  WARPSYNC.COLLECTIVE R123, `(.L_x_306) ;  /* 0x000000007b087348 */ /* 0x000fea0003c00000 */
[----:B------:R0:W1:Y:S02]  /*3b70*/  SHFL.DOWN P4, R153, R158, R155, R160 ;  /* 0x0800009b9e997389 */ /* 0x00006400000800a0 */
[----:B01----:R-:W-:Y:S01]  /*3b80*/  ENDCOLLECTIVE ;  /* 0x000000000000791b */ /* 0x003fe20003800000 */
.L_x_306:
[----:B------:R-:W-:Y:S01]  /*3b90*/  MOV R95, R153 ;  /* 0x00000099005f7202 */ /* 0x000fe20000000f00 */
[----:B------:R-:W-:Y:S06]  /*3ba0*/  BRA `(.L_x_307) ;  /* 0xffffffd800f87947 */ /* 0x000fec000383ffff */
.L_x_308:
        /* <DEDUP_REMOVED lines=13> */
.L_x_8684:


//--------------------- .text._ZN10layer_norm13ln_bwd_kernelINS_13Kernel_traitsI13__nv_bfloat16S2_S2_S2_fjLj2048ELj1ELj1ELj4ELj16ENS_18Kernel_traits_baseILj2048ES2_S2_S2_S2_fjLj128EEEEELb0ELb1ELb1ELb1EEEvNS_9BwdParamsE --------------------------
	.section	.text._ZN10layer_norm13ln_bwd_kernelINS_13Kernel_traitsI13__nv_bfloat16S2_S2_S2_fjLj2048ELj1ELj1ELj4ELj16ENS_18Kernel_traits_baseILj2048ES2_S2_S2_S2_fjLj128EEEEELb0ELb1ELb1ELb1EEEvNS_9BwdParamsE,"ax",@progbits
	.align	128
        .global         _ZN10layer_norm13ln_bwd_kernelINS_13Kernel_traitsI13__nv_bfloat16S2_S2_S2_fjLj2048ELj1ELj1ELj4ELj16ENS_18Kernel_traits_baseILj2048ES2_S2_S2_S2_fjLj128EEEEELb0ELb1ELb1ELb1EEEvNS_9BwdParamsE
        .type           _ZN10layer_norm13ln_bwd_kernelINS_13Kernel_traitsI13__nv_bfloat16S2_S2_S2_fjLj2048ELj1ELj1ELj4ELj16ENS_18Kernel_traits_baseILj2048ES2_S2_S2_S2_fjLj128EEEEELb0ELb1ELb1ELb1EEEvNS_9BwdParamsE,@function
        .size           _ZN10layer_norm13ln_bwd_kernelINS_13Kernel_traitsI13__nv_bfloat16S2_S2_S2_fjLj2048ELj1ELj1ELj4ELj16ENS_18Kernel_traits_baseILj2048ES2_S2_S2_S2_fjLj128EEEEELb0ELb1ELb1ELb1EEEvNS_9BwdParamsE,(.L_x_8685 - _ZN10layer_norm13ln_bwd_kernelINS_13Kernel_traitsI13__nv_bfloat16S2_S2_S2_fjLj2048ELj1ELj1ELj4ELj16ENS_18Kernel_traits_baseILj2048ES2_S2_S2_S2_fjLj128EEEEELb0ELb1ELb1ELb1EEEvNS_9BwdParamsE)
        .other          _ZN10layer_norm13ln_bwd_kernelINS_13Kernel_traitsI13__nv_bfloat16S2_S2_S2_fjLj2048ELj1ELj1ELj4ELj16ENS_18Kernel_traits_baseILj2048ES2_S2_S2_S2_fjLj128EEEEELb0ELb1ELb1ELb1EEEvNS_9BwdParamsE,@"STO_CUDA_ENTRY STV_DEFAULT"
_ZN10layer_norm13ln_bwd_kernelINS_13Kernel_traitsI13__nv_bfloat16S2_S2_S2_fjLj2048ELj1ELj1ELj4ELj16ENS_18Kernel_traits_baseILj2048ES2_S2_S2_S2_fjLj128EEEEELb0ELb1ELb1ELb1EEEvNS_9BwdParamsE:
.text._ZN10layer_norm13ln_bwd_kernelINS_13Kernel_traitsI13__nv_bfloat16S2_S2_S2_fjLj2048ELj1ELj1ELj4ELj16ENS_18Kernel_traits_baseILj2048ES2_S2_S2_S2_fjLj128EEEEELb0ELb1ELb1ELb1EEEvNS_9BwdParamsE:
[----:B------:R-:W-:Y:S01]  /*0000*/  LDC R1, c[0x0][0x28] ;  /* 0x00000a00ff017b82 */ /* 0x000fe20000000800 */
[----:B------:R-:W0:Y:S01]  /*0010*/  S2R R146, SR_TID.X ;  /* 0x0000000000927919 */ /* 0x000e220000002100 */
[----:B------:R-:W-:-:S06]  /*0020*/  ULDC.64 UR4, c[0x0][0x278] ;  /* 0x00009e0000047ab9 */ /* 0x000fcc0000000a00 */
[----:B------:R-:W1:Y:S01]  /*0030*/  S2UR UR6, SR_CTAID.X ;  /* 0x00000000000679c3 */ /* 0x000e620000002500 */
[----:B------:R-:W-:Y:S01]  /*0040*/  ULDC UR8, c[0x0][0x290] ;  /* 0x0000a40000087ab9 */ /* 0x000fe20000000800 */
[----:B------:R-:W-:Y:S01]  /*0050*/  ULDC.64 UR14, c[0x0][0x2c8] ;  /* 0x0000b200000e7ab9 */ /* 0x000fe20000000a00 */
[----:B------:R-:W-:Y:S01]  /*0060*/  ULDC.64 UR10, c[0x0][0x308] ;  /* 0x0000c200000a7ab9 */ /* 0x000fe20000000a00 */
[----:B------:R-:W-:Y:S01]  /*0070*/  ULDC.64 UR12, c[0x0][0x210] ;  /* 0x00008400000c7ab9 */ /* 0x000fe20000000a00 */
[----:B0-----:R-:W-:-:S04]  /*0080*/  SHF.L.U32 R0, R146, 0x4, RZ ;  /* 0x0000000492007819 */ /* 0x001fc800000006ff */
[----:B------:R-:W-:-:S04]  /*0090*/  LOP3.LUT R0, R0, 0x7f0, RZ, 0xc0, !PT ;  /* 0x000007f000007812 */ /* 0x000fc800078ec0ff */
[----:B------:R-:W-:-:S05]  /*00a0*/  IADD3 R6, P0, R0, UR4, RZ ;  /* 0x0000000400067c10 */ /* 0x000fca000ff1e0ff */
[----:B------:R-:W-:Y:S01]  /*00b0*/  IMAD.X R7, RZ, RZ, UR5, P0 ;  /* 0x00000005ff077e24 */ /* 0x000fe200080e06ff */
[----:B------:R-:W-:-:S04]  /*00c0*/  ULDC.64 UR4, c[0x0][0x208] ;  /* 0x0000820000047ab9 */ /* 0x000fc80000000a00 */
[----:B------:R0:W5:Y:S04]  /*00d0*/  LDG.E.128 R28, desc[UR4][R6.64] ;  /* 0x00000004061c7981 */ /* 0x000168000c1e1d00 */
[----:B------:R0:W5:Y:S01]  /*00e0*/  LDG.E.128 R32, desc[UR4][R6.64+0x800] ;  /* 0x0008000406207981 */ /* 0x000162000c1e1d00 */
[C---:B-1----:R-:W-:Y:S01]  /*00f0*/  LEA.HI R2, R146.reuse, UR6, RZ, 0x19 ;  /* 0x0000000692027c11 */ /* 0x042fe2000f8fc8ff */
[----:B------:R-:W-:Y:S01]  /*0100*/  ULDC UR6, c[0x0][0x214] ;  /* 0x0000850000067ab9 */ /* 0x000fe20000000800 */
[----:B------:R-:W-:Y:S02]  /*0110*/  LOP3.LUT R4, R146, 0x7f, RZ, 0xc0, !PT ;  /* 0x0000007f92047812 */ /* 0x000fe400078ec0ff */
[----:B------:R-:W-:-:S13]  /*0120*/  ISETP.GE.AND P0, PT, R2, UR6, PT ;  /* 0x0000000602007c0c */ /* 0x000fda000bf06270 */
[----:B0-----:R-:W-:Y:S05]  /*0130*/  @!P0 BRA `(.L_x_309) ;  /* 0x0000000000648947 */ /* 0x001fea0003800000 */
        /* <DEDUP_REMOVED lines=25> */
.L_x_309:
[----:B------:R-:W-:Y:S02]  /*02d0*/  ULDC.64 UR6, c[0x0][0x260] ;  /* 0x0000980000067ab9 */ /* 0x000fe40000000a00 */
[----:B------:R-:W-:-:S04]  /*02e0*/  LEA R10, P0, R4, UR6, 0x4 ;  /* 0x00000006040a7c11 */ /* 0x000fc8000f8020ff */
[----:B------:R-:W-:-:S05]  /*02f0*/  IADD3.X R11, RZ, UR7, RZ, P0, !PT ;  /* 0x00000007ff0b7c10 */ /* 0x000fca00087fe4ff */
[----:B------:R-:W2:Y:S04]  /*0300*/  LDG.E.128 R12, desc[UR4][R10.64] ;  /* 0x000000040a0c7981 */ /* 0x000ea8000c1e1d00 */
[----:B------:R-:W3:Y:S01]  /*0310*/  LDG.E.128 R16, desc[UR4][R10.64+0x800] ;  /* 0x000800040a107981 */ /* 0x000ee2000c1e1d00 */
[----:B------:R-:W-:Y:S01]  /*0320*/  IMAD.MOV.U32 R145, RZ, RZ, 0x1 ;  /* 0x00000001ff917424 */ /* 0x000fe200078e00ff */
        /* <DEDUP_REMOVED lines=24> */
[C---:B--2---:R-:W-:Y:S01]  /*04b0*/  PRMT R3, R13.reuse, 0x7632, R3 ;  /* 0x000076320d037816 */ /* 0x044fe20000000003 */
[----:B------:R-:W-:Y:S01]  /*04c0*/  IMAD.U32 R5, R12, 0x10000, RZ ;  /* 0x000100000c057824 */ /* 0x000fe200078e00ff */
[----:B------:R-:W-:Y:S01]  /*04d0*/  SHF.L.U32 R6, R13, 0x10, RZ ;  /* 0x000000100d067819 */ /* 0x000fe200000006ff */
[----:B------:R-:W-:Y:S01]  /*04e0*/  IMAD.U32 R7, R14, 0x10000, RZ ;  /* 0x000100000e077824 */ /* 0x000fe200078e00ff */
[----:B------:R-:W0:Y:S01]  /*04f0*/  LDC.U8 R13, c[0x0][0x2a0] ;  /* 0x0000a800ff0d7b82 */ /* 0x000e220000000000 */
[----:B------:R-:W-:Y:S01]  /*0500*/  PRMT R21, R15, 0x7632, R21 ;  /* 0x000076320f157816 */ /* 0x000fe20000000015 */
[----:B---3--:R-:W-:Y:S01]  /*0510*/  IMAD.U32 R9, R16, 0x10000, RZ ;  /* 0x0001000010097824 */ /* 0x008fe200078e00ff */
[----:B------:R-:W-:Y:S01]  /*0520*/  PRMT R23, R17, 0x7632, R23 ;  /* 0x0000763211177816 */ /* 0x000fe20000000017 */
[----:B------:R-:W-:Y:S01]  /*0530*/  IMAD.U32 R11, R18, 0x10000, RZ ;  /* 0x00010000120b7824 */ /* 0x000fe200078e00ff */
[----:B------:R-:W-:-:S02]  /*0540*/  PRMT R113, R19, 0x7632, R113 ;  /* 0x0000763213717816 */ /* 0x000fc40000000071 */
[----:B------:R-:W-:Y:S02]  /*0550*/  PRMT R0, R12, 0x7632, R0 ;  /* 0x000076320c007816 */ /* 0x000fe40000000000 */
[----:B------:R-:W-:Y:S01]  /*0560*/  PRMT R20, R14, 0x7632, R20 ;  /* 0x000076320e147816 */ /* 0x000fe20000000014 */
[----:B------:R-:W-:Y:S01]  /*0570*/  IMAD.U32 R113, R113, 0x10000, RZ ;  /* 0x0001000071717824 */ /* 0x000fe200078e00ff */
[----:B------:R-:W-:Y:S02]  /*0580*/  PRMT R22, R16, 0x7632, R22 ;  /* 0x0000763210167816 */ /* 0x000fe40000000016 */
[----:B------:R-:W-:Y:S02]  /*0590*/  PRMT R112, R18, 0x7632, R112 ;  /* 0x0000763212707816 */ /* 0x000fe40000000070 */
[----:B------:R-:W-:Y:S01]  /*05a0*/  SHF.L.U32 R8, R15, 0x10, RZ ;  /* 0x000000100f087819 */ /* 0x000fe200000006ff */
[----:B------:R-:W-:Y:S01]  /*05b0*/  IMAD.U32 R15, R3, 0x10000, RZ ;  /* 0x00010000030f7824 */ /* 0x000fe200078e00ff */
[----:B------:R-:W-:Y:S01]  /*05c0*/  SHF.L.U32 R10, R17, 0x10, RZ ;  /* 0x00000010110a7819 */ /* 0x000fe200000006ff */
[----:B------:R-:W-:Y:S01]  /*05d0*/  IMAD.U32 R17, R21, 0x10000, RZ ;  /* 0x0001000015117824 */ /* 0x000fe200078e00ff */
[----:B------:R-:W-:Y:S01]  /*05e0*/  SHF.L.U32 R12, R19, 0x10, RZ ;  /* 0x00000010130c7819 */ /* 0x000fe200000006ff */
[----:B------:R-:W-:Y:S01]  /*05f0*/  IMAD.U32 R19, R23, 0x10000, RZ ;  /* 0x0001000017137824 */ /* 0x000fe200078e00ff */
[----:B------:R-:W-:-:S02]  /*0600*/  SHF.L.U32 R14, R0, 0x10, RZ ;  /* 0x00000010000e7819 */ /* 0x000fc400000006ff */
[----:B------:R-:W-:Y:S02]  /*0610*/  SHF.L.U32 R16, R20, 0x10, RZ ;  /* 0x0000001014107819 */ /* 0x000fe400000006ff */
[----:B------:R-:W-:Y:S02]  /*0620*/  SHF.L.U32 R18, R22, 0x10, RZ ;  /* 0x0000001016127819 */ /* 0x000fe400000006ff */
[----:B------:R-:W-:-:S07]  /*0630*/  SHF.L.U32 R112, R112, 0x10, RZ ;  /* 0x0000001070707819 */ /* 0x000fce00000006ff */
.L_x_363:
[----:B-1----:R-:W1:Y:S08]  /*0640*/  LDC.64 R98, c[0x0][0x288] ;  /* 0x0000a200ff627b82 */ /* 0x002e700000000a00 */
[----:B------:R-:W2:Y:S08]  /*0650*/  LDC.64 R100, c[0x0][0x258] ;  /* 0x00009600ff647b82 */ /* 0x000eb00000000a00 */
[----:B------:R-:W3:Y:S01]  /*0660*/  LDC.64 R96, c[0x0][0x280] ;  /* 0x0000a000ff607b82 */ /* 0x000ee20000000a00 */
[----:B-1----:R-:W-:-:S07]  /*0670*/  IMAD.WIDE R98, R2, 0x4, R98 ;  /* 0x0000000402627825 */ /* 0x002fce00078e0262 */
[----:B------:R-:W1:Y:S01]  /*0680*/  LDC R147, c[0x0][0x218] ;  /* 0x00008600ff937b82 */ /* 0x000e620000000800 */
[----:B------:R-:W4:Y:S01]  /*0690*/  LDG.E R98, desc[UR4][R98.64] ;  /* 0x0000000462627981 */ /* 0x000f22000c1e1900 */
[----:B--2---:R-:W-:-:S06]  /*06a0*/  IMAD.WIDE R100, R2, 0x4, R100 ;  /* 0x0000000402647825 */ /* 0x004fcc00078e0264 */
[----:B------:R-:W2:Y:S01]  /*06b0*/  LDC.64 R124, c[0x0][0x2c8] ;  /* 0x0000b200ff7c7b82 */ /* 0x000ea20000000a00 */
[----:B-----5:R0:W5:Y:S01]  /*06c0*/  LDG.E R114, desc[UR4][R100.64] ;  /* 0x0000000464727981 */ /* 0x020162000c1e1900 */
[----:B---3--:R-:W-:-:S05]  /*06d0*/  IMAD.WIDE R96, R2, 0x4, R96 ;  /* 0x0000000402607825 */ /* 0x008fca00078e0260 */
[----:B------:R3:W5:Y:S01]  /*06e0*/  LDG.E R148, desc[UR4][R96.64] ;  /* 0x0000000460947981 */ /* 0x000762000c1e1900 */
[----:B-1----:R-:W-:-:S05]  /*06f0*/  IMAD R0, R2, R147, RZ ;  /* 0x0000009302007224 */ /* 0x002fca00078e02ff */
[----:B------:R-:W-:-:S04]  /*0700*/  SHF.R.S32.HI R103, RZ, 0x1f, R0 ;  /* 0x0000001fff677819 */ /* 0x000fc80000011400 */
[----:B------:R-:W-:-:S04]  /*0710*/  LEA.HI R103, R103, R0, RZ, 0x3 ;  /* 0x0000000067677211 */ /* 0x000fc800078f18ff */
[----:B------:R-:W-:Y:S01]  /*0720*/  LEA.HI.SX32 R115, R103, R4, 0x1d ;  /* 0x0000000467737211 */ /* 0x000fe200078feaff */
[----:B------:R-:W-:Y:S03]  /*0730*/  BSSY B0, `(.L_x_311) ;  /* 0x00000cb000007945 */ /* 0x000fe60003800000 */
[C---:B------:R-:W-:Y:S01]  /*0740*/  IADD3 R0, R115.reuse, 0x80, RZ ;  /* 0x0000008073007810 */ /* 0x040fe20007ffe0ff */
[----:B--2---:R-:W-:-:S04]  /*0750*/  IMAD.WIDE.U32 R126, R115, 0x10, R124 ;  /* 0x00000010737e7825 */ /* 0x004fc800078e007c */
[----:B------:R-:W-:Y:S01]  /*0760*/  IMAD.WIDE.U32 R124, R0, 0x10, R124 ;  /* 0x00000010007c7825 */ /* 0x000fe200078e007c */
[----:B----4-:R-:W-:-:S13]  /*0770*/  ISETP.GT.AND P2, PT, R98, RZ, PT ;  /* 0x000000ff6200720c */ /* 0x010fda0003f44270 */
[----:B0--3--:R-:W-:Y:S05]  /*0780*/  @P2 BRA `(.L_x_312) ;  /* 0x0000000000282947 */ /* 0x009fea0003800000 */
[----:B------:R-:W-:Y:S01]  /*0790*/  IMAD.U32 R117, RZ, RZ, UR14 ;  /* 0x0000000eff757e24 */ /* 0x000fe2000f8e00ff */
[----:B------:R-:W-:Y:S02]  /*07a0*/  MOV R116, UR15 ;  /* 0x0000000f00747c02 */ /* 0x000fe40008000f00 */
[----:B------:R-:W-:Y:S02]  /*07b0*/  CS2R R96, SRZ ;  /* 0x0000000000607805 */ /* 0x000fe4000001ff00 */
[----:B------:R-:W-:-:S04]  /*07c0*/  ISETP.NE.U32.AND P0, PT, R117, RZ, PT ;  /* 0x000000ff7500720c */ /* 0x000fc80003f05070 */
[----:B------:R-:W-:-:S13]  /*07d0*/  ISETP.NE.AND.EX P0, PT, R116, RZ, PT, P0 ;  /* 0x000000ff7400720c */ /* 0x000fda0003f05300 */
[----:B------:R-:W-:Y:S05]  /*07e0*/  @!P0 BRA `(.L_x_313) ;  /* 0x0000000800fc8947 */ /* 0x000fea0003800000 */
[----:B------:R0:W5:Y:S04]  /*07f0*/  LDG.E.128 R24, desc[UR4][R126.64] ;  /* 0x000000047e187981 */ /* 0x000168000c1e1d00 */
[----:B------:R0:W5:Y:S01]  /*0800*/  LDG.E.128 R20, desc[UR4][R124.64] ;  /* 0x000000047c147981 */ /* 0x000162000c1e1d00 */
[----:B------:R-:W-:Y:S01]  /*0810*/  CS2R R96, SRZ ;  /* 0x0000000000607805 */ /* 0x000fe2000001ff00 */
[----:B------:R-:W-:Y:S06]  /*0820*/  BRA `(.L_x_313) ;  /* 0x0000000800ec7947 */ /* 0x000fec0003800000 */
.L_x_312:
[----:B------:R-:W0:Y:S01]  /*0830*/  LDC.64 R104, c[0x0][0x238] ;  /* 0x00008e00ff687b82 */ /* 0x000e220000000a00 */
[----:B------:R-:W-:-:S04]  /*0840*/  VIADD R96, R98, 0xffffffff ;  /* 0xffffffff62607836 */ /* 0x000fc80000000000 */
        /* <DEDUP_REMOVED lines=12> */
[C---:B--2---:R-:W-:Y:S01]  /*0910*/  IMAD.WIDE.U32 R100, R3.reuse, 0x10, R108 ;  /* 0x0000001003647825 */ /* 0x044fe200078e006c */
[----:B------:R-:W-:-:S05]  /*0920*/  IADD3 R3, R3, 0x80, RZ ;  /* 0x0000008003037810 */ /* 0x000fca0007ffe0ff */
[----:B------:R-:W2:Y:S01]  /*0930*/  LDG.E.128 R100, desc[UR4][R100.64] ;  /* 0x0000000464647981 */ /* 0x000ea2000c1e1d00 */
[----:B------:R-:W-:-:S06]  /*0940*/  IMAD.WIDE.U32 R108, R3, 0x10, R108 ;  /* 0x00000010036c7825 */ /* 0x000fcc00078e006c */
[----:B------:R-:W2:Y:S01]  /*0950*/  LDG.E.128 R108, desc[UR4][R108.64] ;  /* 0x000000046c6c7981 */ /* 0x000ea2000c1e1d00 */
[----:B------:R-:W-:Y:S01]  /*0960*/  IMAD.U32 R117, RZ, RZ, UR14 ;  /* 0x0000000eff757e24 */ /* 0x000fe2000f8e00ff */
[----:B------:R-:W-:-:S04]  /*0970*/  MOV R116, UR15 ;  /* 0x0000000f00747c02 */ /* 0x000fc80008000f00 */
[----:B------:R-:W-:-:S04]  /*0980*/  ISETP.NE.U32.AND P0, PT, R117, RZ, PT ;  /* 0x000000ff7500720c */ /* 0x000fc80003f05070 */
[----:B------:R-:W-:-:S13]  /*0990*/  ISETP.NE.AND.EX P0, PT, R116, RZ, PT, P0 ;  /* 0x000000ff7400720c */ /* 0x000fda0003f05300 */
[----:B------:R1:W5:Y:S04]  /*09a0*/  @P0 LDG.E.128 R24, desc[UR4][R126.64] ;  /* 0x000000047e180981 */ /* 0x000368000c1e1d00 */
[----:B------:R2:W5:Y:S01]  /*09b0*/  @P0 LDG.E.128 R20, desc[UR4][R124.64] ;  /* 0x000000047c140981 */ /* 0x000562000c1e1d00 */
[----:B------:R-:W-:Y:S02]  /*09c0*/  ISETP.NE.AND P0, PT, R13, RZ, PT ;  /* 0x000000ff0d00720c */ /* 0x000fe40003f05270 */
[C---:B---3--:R-:W-:Y:S01]  /*09d0*/  PRMT R3, R96.reuse, 0x7632, R3 ;  /* 0x0000763260037816 */ /* 0x048fe20000000003 */
[----:B------:R-:W-:Y:S01]  /*09e0*/  IMAD.U32 R96, R96, 0x10000, RZ ;  /* 0x0001000060607824 */ /* 0x000fe200078e00ff */
[----:B0-----:R-:W-:Y:S02]  /*09f0*/  PRMT R119, R97, 0x7632, R119 ;  /* 0x0000763261777816 */ /* 0x001fe40000000077 */
[----:B------:R-:W-:-:S02]  /*0a00*/  PRMT R120, R98, 0x7632, R120 ;  /* 0x0000763262787816 */ /* 0x000fc40000000078 */
[----:B------:R-:W-:Y:S02]  /*0a10*/  SHF.L.U32 R97, R97, 0x10, RZ ;  /* 0x0000001061617819 */ /* 0x000fe400000006ff */
[----:B----4-:R-:W-:Y:S02]  /*0a20*/  FSEL R132, R118, RZ, !P0 ;  /* 0x000000ff76847208 */ /* 0x010fe40004000000 */
[----:B------:R-:W-:Y:S01]  /*0a30*/  SHF.L.U32 R131, R107, 0x10, RZ ;  /* 0x000000106b837819 */ /* 0x000fe200000006ff */
[----:B------:R-:W-:Y:S01]  /*0a40*/  IMAD.U32 R121, R98, 0x10000, RZ ;  /* 0x0001000062797824 */ /* 0x000fe200078e00ff */
[----:B-1----:R-:W-:Y:S01]  /*0a50*/  PRMT R126, R105, 0x7632, R126 ;  /* 0x00007632697e7816 */ /* 0x002fe2000000007e */
[----:B------:R-:W-:Y:S01]  /*0a60*/  IMAD.U32 R3, R3, 0x10000, RZ ;  /* 0x0001000003037824 */ /* 0x000fe200078e00ff */
[----:B------:R-:W-:Y:S01]  /*0a70*/  SHF.L.U32 R127, R105, 0x10, RZ ;  /* 0x00000010697f7819 */ /* 0x000fe200000006ff */
[----:B------:R-:W-:Y:S01]  /*0a80*/  FADD.FTZ R105, -R132, R96 ;  /* 0x0000006084697221 */ /* 0x000fe20000010100 */
[C---:B--2---:R-:W-:Y:S01]  /*0a90*/  PRMT R129, R100.reuse, 0x7632, R129 ;  /* 0x0000763264817816 */ /* 0x044fe20000000081 */
[----:B------:R-:W-:Y:S01]  /*0aa0*/  IMAD.U32 R128, R100, 0x10000, RZ ;  /* 0x0001000064807824 */ /* 0x000fe200078e00ff */
[----:B------:R-:W-:Y:S01]  /*0ab0*/  PRMT R122, R99, 0x7632, R122 ;  /* 0x00007632637a7816 */ /* 0x000fe2000000007a */
[----:B------:R-:W-:Y:S01]  /*0ac0*/  IMAD.U32 R120, R120, 0x10000, RZ ;  /* 0x0001000078787824 */ /* 0x000fe200078e00ff */
[----:B------:R-:W-:Y:S01]  /*0ad0*/  PRMT R100, R104, 0x7632, R100 ;  /* 0x0000763268647816 */ /* 0x000fe20000000064 */
[----:B------:R-:W-:Y:S01]  /*0ae0*/  FADD.FTZ R157, -R132, R131 ;  /* 0x00000083849d7221 */ /* 0x000fe20000010100 */
[----:B------:R-:W-:-:S02]  /*0af0*/  PRMT R118, R106, 0x7632, R118 ;  /* 0x000076326a767816 */ /* 0x000fc40000000076 */
[----:B------:R-:W-:Y:S01]  /*0b00*/  PRMT R130, R107, 0x7632, R130 ;  /* 0x000076326b827816 */ /* 0x000fe20000000082 */
[----:B------:R-:W-:Y:S01]  /*0b10*/  FADD.FTZ R107, -R132, R97 ;  /* 0x00000061846b7221 */ /* 0x000fe20000010100 */
[----:B------:R-:W-:Y:S01]  /*0b20*/  SHF.L.U32 R99, R99, 0x10, RZ ;  /* 0x0000001063637819 */ /* 0x000fe200000006ff */
[----:B------:R-:W-:Y:S01]  /*0b30*/  IMAD.U32 R104, R104, 0x10000, RZ ;  /* 0x0001000068687824 */ /* 0x000fe200078e00ff */
[C---:B------:R-:W-:Y:S01]  /*0b40*/  PRMT R124, R101.reuse, 0x7632, R124 ;  /* 0x00007632657c7816 */ /* 0x040fe2000000007c */
[C---:B------:R-:W-:Y:S01]  /*0b50*/  FADD.FTZ R121, -R132.reuse, R121 ;  /* 0x0000007984797221 */ /* 0x040fe20000010100 */
[----:B------:R-:W-:Y:S01]  /*0b60*/  SHF.L.U32 R125, R101, 0x10, RZ ;  /* 0x00000010657d7819 */ /* 0x000fe200000006ff */
[----:B------:R-:W-:Y:S01]  /*0b70*/  FADD.FTZ R131, -R132, R3 ;  /* 0x0000000384837221 */ /* 0x000fe20000010100 */
[----:B------:R-:W-:Y:S01]  /*0b80*/  SHF.L.U32 R119, R119, 0x10, RZ ;  /* 0x0000001077777819 */ /* 0x000fe200000006ff */
[----:B-----5:R-:W-:Y:S01]  /*0b90*/  FMUL.FTZ R3, R114, R105 ;  /* 0x0000006972037220 */ /* 0x020fe20000410000 */
[----:B------:R-:W-:Y:S01]  /*0ba0*/  PRMT R101, R102, 0x7632, R101 ;  /* 0x0000763266657816 */ /* 0x000fe20000000065 */
[----:B------:R-:W-:Y:S01]  /*0bb0*/  FADD.FTZ R135, -R132, R120 ;  /* 0x0000007884877221 */ /* 0x000fe20000010100 */
[----:B------:R-:W-:Y:S01]  /*0bc0*/  SHF.L.U32 R122, R122, 0x10, RZ ;  /* 0x000000107a7a7819 */ /* 0x000fe200000006ff */
[----:B------:R-:W-:Y:S01]  /*0bd0*/  IMAD.U32 R106, R106, 0x10000, RZ ;  /* 0x000100006a6a7824 */ /* 0x000fe200078e00ff */
[----:B------:R-:W-:Y:S01]  /*0be0*/  SHF.L.U32 R126, R126, 0x10, RZ ;  /* 0x000000107e7e7819 */ /* 0x000fe200000006ff */
[----:B------:R-:W-:Y:S01]  /*0bf0*/  IMAD.U32 R100, R100, 0x10000, RZ ;  /* 0x0001000064647824 */ /* 0x000fe200078e00ff */
[----:B------:R-:W-:Y:S01]  /*0c00*/  SHF.L.U32 R97, R130, 0x10, RZ ;  /* 0x0000001082617819 */ /* 0x000fe200000006ff */
[----:B------:R-:W-:-:S02]  /*0c10*/  IMAD.U32 R118, R118, 0x10000, RZ ;  /* 0x0001000076767824 */ /* 0x000fc400078e00ff */
[----:B------:R-:W-:Y:S01]  /*0c20*/  FMUL.FTZ R105, R114, R107 ;  /* 0x0000006b72697220 */ /* 0x000fe20000410000 */
[----:B------:R-:W-:Y:S02]  /*0c30*/  IMAD.U32 R102, R102, 0x10000, RZ ;  /* 0x0001000066667824 */ /* 0x000fe400078e00ff */
[----:B------:R-:W-:Y:S01]  /*0c40*/  FADD.FTZ R141, -R132, R104 ;  /* 0x00000068848d7221 */ /* 0x000fe20000010100 */
[----:B------:R-:W-:Y:S01]  /*0c50*/  FMUL.FTZ R107, R114, R121 ;  /* 0x00000079726b7220 */ /* 0x000fe20000410000 */
[----:B------:R-:W-:Y:S01]  /*0c60*/  PRMT R98, R103, 0x7632, R98 ;  /* 0x0000763267627816 */ /* 0x000fe20000000062 */
[C---:B------:R-:W-:Y:S01]  /*0c70*/  FADD.FTZ R123, -R132.reuse, R99 ;  /* 0x00000063847b7221 */ /* 0x040fe20000010100 */
[----:B------:R-:W-:Y:S01]  /*0c80*/  FADD.FTZ R133, -R132, R119 ;  /* 0x0000007784857221 */ /* 0x000fe20000010100 */
[C---:B------:R-:W-:Y:S01]  /*0c90*/  PRMT R137, R108.reuse, 0x7632, R137 ;  /* 0x000076326c897816 */ /* 0x040fe20000000089 */
[----:B------:R-:W-:Y:S02]  /*0ca0*/  IMAD.U32 R136, R108, 0x10000, RZ ;  /* 0x000100006c887824 */ /* 0x000fe400078e00ff */
[----:B------:R-:W-:Y:S01]  /*0cb0*/  FMUL.FTZ R104, R114, R131 ;  /* 0x0000008372687220 */ /* 0x000fe20000410000 */
[----:B------:R-:W-:-:S02]  /*0cc0*/  IMAD.U32 R129, R129, 0x10000, RZ ;  /* 0x0001000081817824 */ /* 0x000fc400078e00ff */
[-C--:B------:R-:W-:Y:S01]  /*0cd0*/  FFMA.FTZ R36, R3, R128.reuse, R36 ;  /* 0x0000008003247223 */ /* 0x080fe20000010024 */
[----:B------:R-:W-:Y:S01]  /*0ce0*/  FADD.FTZ R88, R88, R128 ;  /* 0x0000008058587221 */ /* 0x000fe20000010000 */
[----:B------:R-:W-:Y:S01]  /*0cf0*/  FMUL.FTZ R108, R114, R135 ;  /* 0x00000087726c7220 */ /* 0x000fe20000410000 */
[----:B------:R-:W-:Y:S01]  /*0d00*/  FMUL.FTZ R128, R5, R128 ;  /* 0x0000008005807220 */ /* 0x000fe20000410000 */
[----:B------:R-:W-:Y:S02]  /*0d10*/  IMAD.U32 R101, R101, 0x10000, RZ ;  /* 0x0001000065657824 */ /* 0x000fe400078e00ff */
[C---:B------:R-:W-:Y:S01]  /*0d20*/  FADD.FTZ R149, -R132.reuse, R127 ;  /* 0x0000007f84957221 */ /* 0x040fe20000010100 */
[C---:B------:R-:W-:Y:S01]  /*0d30*/  FADD.FTZ R153, -R132.reuse, R106 ;  /* 0x0000006a84997221 */ /* 0x040fe20000010100 */
[C---:B------:R-:W-:Y:S01]  /*0d40*/  FADD.FTZ R139, -R132.reuse, R122 ;  /* 0x0000007a848b7221 */ /* 0x040fe20000010100 */
[C---:B------:R-:W-:Y:S01]  /*0d50*/  FADD.FTZ R143, -R132.reuse, R100 ;  /* 0x00000064848f7221 */ /* 0x040fe20000010100 */
[C---:B------:R-:W-:Y:S01]  /*0d60*/  FADD.FTZ R151, -R132.reuse, R126 ;  /* 0x0000007e84977221 */ /* 0x040fe20000010100 */
[C---:B------:R-:W-:Y:S01]  /*0d70*/  FADD.FTZ R155, -R132.reuse, R118 ;  /* 0x00000076849b7221 */ /* 0x040fe20000010100 */
[----:B------:R-:W-:Y:S01]  /*0d80*/  FADD.FTZ R97, -R132, R97 ;  /* 0x0000006184617221 */ /* 0x000fe20000010100 */
[----:B------:R-:W-:Y:S01]  /*0d90*/  SHF.L.U32 R103, R103, 0x10, RZ ;  /* 0x0000001067677819 */ /* 0x000fe200000006ff */
[-C--:B------:R-:W-:Y:S01]  /*0da0*/  FFMA.FTZ R44, R107, R102.reuse, R44 ;  /* 0x000000666b2c7223 */ /* 0x080fe2000001002c */
[C---:B------:R-:W-:Y:S01]  /*0db0*/  PRMT R126, R109.reuse, 0x7632, R126 ;  /* 0x000076326d7e7816 */ /* 0x040fe2000000007e */
[----:B------:R-:W-:Y:S01]  /*0dc0*/  FADD.FTZ R84, R84, R102 ;  /* 0x0000006654547221 */ /* 0x000fe20000010000 */
[----:B------:R-:W-:Y:S01]  /*0dd0*/  SHF.L.U32 R127, R109, 0x10, RZ ;  /* 0x000000106d7f7819 */ /* 0x000fe200000006ff */
[----:B------:R-:W-:Y:S01]  /*0de0*/  FMUL.FTZ R132, R7, R102 ;  /* 0x0000006607847220 */ /* 0x000fe20000410000 */
[C---:B------:R-:W-:Y:S01]  /*0df0*/  FMUL.FTZ R109, R114.reuse, R123 ;  /* 0x0000007b726d7220 */ /* 0x040fe20000410000 */
[----:B------:R-:W-:Y:S01]  /*0e00*/  FMUL.FTZ R106, R114, R133 ;  /* 0x00000085726a7220 */ /* 0x000fe20000410000 */
[----:B------:R-:W-:Y:S01]  /*0e10*/  SHF.L.U32 R102, R98, 0x10, RZ ;  /* 0x0000001062667819 */ /* 0x000fe200000006ff */
[-C--:B------:R-:W-:Y:S01]  /*0e20*/  FFMA.FTZ R37, R104, R129.reuse, R37 ;  /* 0x0000008168257223 */ /* 0x080fe20000010025 */
[----:B------:R-:W-:Y:S01]  /*0e30*/  FADD.FTZ R89, R89, R129 ;  /* 0x0000008159597221 */ /* 0x000fe20000010000 */
[----:B------:R-:W-:Y:S01]  /*0e40*/  FMUL.FTZ R129, R14, R129 ;  /* 0x000000810e817220 */ /* 0x000fe20000410000 */
[-C--:B------:R-:W-:Y:S01]  /*0e50*/  FFMA.FTZ R45, R108, R101.reuse, R45 ;  /* 0x000000656c2d7223 */ /* 0x080fe2000001002d */
[----:B------:R-:W-:Y:S01]  /*0e60*/  FADD.FTZ R85, R85, R101 ;  /* 0x0000006555557221 */ /* 0x000fe20000010000 */
[----:B------:R-:W-:Y:S01]  /*0e70*/  FMUL.FTZ R133, R16, R101 ;  /* 0x0000006510857220 */ /* 0x000fe20000410000 */
[----:B------:R-:W-:Y:S01]  /*0e80*/  FADD.FTZ R98, RZ, R128 ;  /* 0x00000080ff627221 */ /* 0x000fe20000010000 */
[----:B------:R-:W-:Y:S01]  /*0e90*/  FFMA.FTZ R101, R3, R128, RZ ;  /* 0x0000008003657223 */ /* 0x000fe200000100ff */
[C---:B------:R-:W-:Y:S01]  /*0ea0*/  PRMT R100, R110.reuse, 0x7632, R100 ;  /* 0x000076326e647816 */ /* 0x040fe20000000064 */
[----:B------:R-:W-:-:S02]  /*0eb0*/  IMAD.U32 R140, R110, 0x10000, RZ ;  /* 0x000100006e8c7824 */ /* 0x000fc400078e00ff */
[----:B------:R-:W-:Y:S01]  /*0ec0*/  FMUL.FTZ R110, R114, R139 ;  /* 0x0000008b726e7220 */ /* 0x000fe20000410000 */
[----:B------:R-:W-:Y:S01]  /*0ed0*/  SHF.L.U32 R124, R124, 0x10, RZ ;  /* 0x000000107c7c7819 */ /* 0x000fe200000006ff */
[-C--:B------:R-:W-:Y:S01]  /*0ee0*/  FFMA.FTZ R46, R109, R103.reuse, R46 ;  /* 0x000000676d2e7223 */ /* 0x080fe2000001002e */
[----:B------:R-:W-:Y:S01]  /*0ef0*/  FADD.FTZ R86, R86, R103 ;  /* 0x0000006756567221 */ /* 0x000fe20000010000 */
[----:B------:R-:W-:Y:S01]  /*0f00*/  FMUL.FTZ R134, R8, R103 ;  /* 0x0000006708867220 */ /* 0x000fe20000410000 */
[----:B------:R-:W-:Y:S01]  /*0f10*/  FMUL.FTZ R130, R6, R125 ;  /* 0x0000007d06827220 */ /* 0x000fe20000410000 */
[----:B------:R-:W-:Y:S01]  /*0f20*/  FADD.FTZ R103, R98, R129 ;  /* 0x0000008162677221 */ /* 0x000fe20000010000 */
[----:B------:R-:W-:Y:S01]  /*0f30*/  FFMA.FTZ R98, R104, R129, R101 ;  /* 0x0000008168627223 */ /* 0x000fe20000010065 */
[-C--:B------:R-:W-:Y:S01]  /*0f40*/  FFMA.FTZ R47, R110, R102.reuse, R47 ;  /* 0x000000666e2f7223 */ /* 0x080fe2000001002f */
[----:B------:R-:W-:Y:S01]  /*0f50*/  FADD.FTZ R87, R87, R102 ;  /* 0x0000006657577221 */ /* 0x000fe20000010000 */
        /* <DEDUP_REMOVED lines=8> */
[C---:B------:R-:W-:Y:S02]  /*0fe0*/  PRMT R96, R111.reuse, 0x7632, R96 ;  /* 0x000076326f607816 */ /* 0x040fe40000000060 */
[----:B------:R-:W-:Y:S01]  /*0ff0*/  FADD.FTZ R103, R102, R133 ;  /* 0x0000008566677221 */ /* 0x000fe20000010000 */
[----:B------:R-:W-:Y:S01]  /*1000*/  SHF.L.U32 R99, R111, 0x10, RZ ;  /* 0x000000106f637819 */ /* 0x000fe200000006ff */
[----:B------:R-:W-:Y:S01]  /*1010*/  FFMA.FTZ R98, R108, R133, R101 ;  /* 0x000000856c627223 */ /* 0x000fe20000010065 */
[----:B------:R-:W-:Y:S01]  /*1020*/  FMUL.FTZ R111, R114, R141 ;  /* 0x0000008d726f7220 */ /* 0x000fe20000410000 */
[----:B------:R-:W-:Y:S02]  /*1030*/  IMAD.U32 R141, R100, 0x10000, RZ ;  /* 0x00010000648d7824 */ /* 0x000fe400078e00ff */
[----:B------:R-:W-:Y:S01]  /*1040*/  FADD.FTZ R100, R103, R134 ;  /* 0x0000008667647221 */ /* 0x000fe20000010000 */
[----:B------:R-:W-:Y:S01]  /*1050*/  FFMA.FTZ R101, R109, R134, R98 ;  /* 0x000000866d657223 */ /* 0x000fe20000010062 */
[----:B------:R-:W-:Y:S01]  /*1060*/  FMUL.FTZ R118, R114, R143 ;  /* 0x0000008f72767220 */ /* 0x000fe20000410000 */
[----:B------:R-:W-:-:S02]  /*1070*/  IMAD.U32 R137, R137, 0x10000, RZ ;  /* 0x0001000089897824 */ /* 0x000fc400078e00ff */
[-C--:B------:R-:W-:Y:S01]  /*1080*/  FFMA.FTZ R48, R111, R136.reuse, R48 ;  /* 0x000000886f307223 */ /* 0x080fe20000010030 */
[----:B------:R-:W-:Y:S01]  /*1090*/  FADD.FTZ R76, R76, R136 ;  /* 0x000000884c4c7221 */ /* 0x000fe20000010000 */
        /* <DEDUP_REMOVED lines=8> */
[----:B------:R-:W-:Y:S01]  /*1120*/  SHF.L.U32 R126, R126, 0x10, RZ ;  /* 0x000000107e7e7819 */ /* 0x000fe200000006ff */
[----:B------:R-:W-:Y:S01]  /*1130*/  FMUL.FTZ R119, R114, R149 ;  /* 0x0000009572777220 */ /* 0x000fe20000410000 */
[----:B------:R-:W-:Y:S01]  /*1140*/  SHF.L.U32 R100, R96, 0x10, RZ ;  /* 0x0000001060647819 */ /* 0x000fe200000006ff */
[----:B------:R-:W-:Y:S01]  /*1150*/  FMUL.FTZ R138, R10, R127 ;  /* 0x0000007f0a8a7220 */ /* 0x000fe20000410000 */
[----:B------:R-:W-:Y:S01]  /*1160*/  FADD.FTZ R103, R98, R137 ;  /* 0x0000008962677221 */ /* 0x000fe20000010000 */
[----:B------:R-:W-:Y:S01]  /*1170*/  FFMA.FTZ R96, R118, R137, R101 ;  /* 0x0000008976607223 */ /* 0x000fe20000010065 */
[C---:B------:R-:W-:Y:S01]  /*1180*/  FMUL.FTZ R121, R114.reuse, R153 ;  /* 0x0000009972797220 */ /* 0x040fe20000410000 */
[C---:B------:R-:W-:Y:S01]  /*1190*/  FMUL.FTZ R120, R114.reuse, R151 ;  /* 0x0000009772787220 */ /* 0x040fe20000410000 */
[----:B------:R-:W-:Y:S01]  /*11a0*/  FMUL.FTZ R139, R19, R126 ;  /* 0x0000007e138b7220 */ /* 0x000fe20000410000 */
        /* <DEDUP_REMOVED lines=35> */
.L_x_313:
[----:B------:R-:W-:Y:S05]  /*13e0*/  BSYNC B0 ;  /* 0x0000000000007941 */ /* 0x000fea0003800000 */
.L_x_311:
[----:B------:R-:W1:Y:S01]  /*13f0*/  S2R R146, SR_TID.X ;  /* 0x0000000000927919 */ /* 0x000e620000002100 */
[----:B------:R-:W-:Y:S01]  /*1400*/  LOP3.LUT P3, RZ, R145, 0xff, RZ, 0xc0, !PT ;  /* 0x000000ff91ff7812 */ /* 0x000fe2000786c0ff */
[----:B------:R-:W-:Y:S01]  /*1410*/  UMOV UR6, 0xffffffff ;  /* 0xffffffff00067882 */ /* 0x000fe20000000000 */
[----:B-1----:R-:W-:Y:S02]  /*1420*/  SHF.R.U32.HI R99, RZ, 0x5, R146 ;  /* 0x00000005ff637819 */ /* 0x002fe40000011692 */
        /* <DEDUP_REMOVED lines=9> */
[----:B------:R-:W2:Y:S01]  /*14c0*/  SHFL.DOWN PT, R102, R101, 0x8, 0x1f ;  /* 0x09001f0065667f89 */ /* 0x000ea200000e0000 */
[----:B-1----:R-:W-:Y:S01]  /*14d0*/  FADD.FTZ R103, R100, R103 ;  /* 0x0000006764677221 */ /* 0x002fe20000010000 */
[----:B--2---:R-:W-:-:S04]  /*14e0*/  FADD.FTZ R102, R101, R102 ;  /* 0x0000006665667221 */ /* 0x004fc80000010000 */
[----:B0-----:R-:W0:Y:S04]  /*14f0*/  SHFL.DOWN PT, R124, R103, 0x4, 0x1f ;  /* 0x08801f00677c7f89 */ /* 0x001e2800000e0000 */
        /* <DEDUP_REMOVED lines=9> */
.L_x_374:
[----:B------:R-:W3:Y:S01]  /*1590*/  S2R R125, SR_CgaCtaId ;  /* 0x00000000007d7919 */ /* 0x000ee20000008800 */
[----:B-----5:R-:W-:Y:S01]  /*15a0*/  ISETP.GE.AND P4, PT, R148, 0x1, PT ;  /* 0x000000019400780c */ /* 0x020fe20003f86270 */
[----:B-1----:R-:W-:Y:S01]  /*15b0*/  FADD.FTZ R124, R126, R101 ;  /* 0x000000657e7c7221 */ /* 0x002fe20000010000 */
[----:B------:R-:W-:Y:S01]  /*15c0*/  MOV R102, 0x400 ;  /* 0x0000040000667802 */ /* 0x000fe20000000f00 */
[----:B------:R-:W-:Y:S05]  /*15d0*/  WARPSYNC.ALL ;  /* 0x0000000000007948 */ /* 0x000fea0003800000 */
[----:B------:R-:W-:Y:S01]  /*15e0*/  @!P0 LOP3.LUT R99, R99, 0x3, RZ, 0xc0, !PT ;  /* 0x0000000363638812 */ /* 0x000fe200078ec0ff */
[----:B------:R-:W-:-:S03]  /*15f0*/  IMAD.MOV.U32 R145, RZ, RZ, RZ ;  /* 0x000000ffff917224 */ /* 0x000fc600078e00ff */
[----:B------:R-:W-:Y:S01]  /*1600*/  @!P0 IADD3 R99, R98, R99, RZ ;  /* 0x0000006362638210 */ /* 0x000fe20007ffe0ff */
[----:B------:R-:W0:Y:S01]  /*1610*/  @P4 LDC.64 R96, c[0x0][0x220] ;  /* 0x00008800ff604b82 */ /* 0x000e220000000a00 */
[----:B------:R-:W-:-:S05]  /*1620*/  @P4 IADD3 R148, R148, -0x1, RZ ;  /* 0xffffffff94944810 */ /* 0x000fca0007ffe0ff */
[----:B------:R-:W-:-:S05]  /*1630*/  @P4 IMAD R148, R148, R147, RZ ;  /* 0x0000009394944224 */ /* 0x000fca00078e02ff */
[----:B------:R-:W-:-:S04]  /*1640*/  @P4 SHF.R.S32.HI R103, RZ, 0x1f, R148 ;  /* 0x0000001fff674819 */ /* 0x000fc80000011494 */
[----:B------:R-:W-:Y:S02]  /*1650*/  @P4 LEA.HI R103, R103, R148, RZ, 0x3 ;  /* 0x0000009467674211 */ /* 0x000fe400078f18ff */
[----:B---3--:R-:W-:Y:S01]  /*1660*/  LEA R102, R125, R102, 0x18 ;  /* 0x000000667d667211 */ /* 0x008fe200078ec0ff */
[----:B--2---:R-:W-:Y:S01]  /*1670*/  FADD.FTZ R125, R100, R127 ;  /* 0x0000007f647d7221 */ /* 0x004fe20000010000 */
[----:B------:R-:W-:-:S03]  /*1680*/  @P4 LEA.HI.SX32 R145, R103, R4, 0x1d ;  /* 0x0000000467914211 */ /* 0x000fc600078feaff */
[----:B------:R-:W-:Y:S02]  /*1690*/  @!P0 IMAD R147, R99, 0x8, R102 ;  /* 0x0000000863938824 */ /* 0x000fe400078e0266 */
[----:B0-----:R-:W-:-:S03]  /*16a0*/  @P4 IMAD.WIDE.U32 R126, R145, 0x10, R96 ;  /* 0x00000010917e4825 */ /* 0x001fc600078e0060 */
[----:B------:R-:W-:Y:S01]  /*16b0*/  @!P0 STS.64 [R147+0x2000], R124 ;  /* 0x0020007c93008388 */ /* 0x000fe20000000a00 */
[----:B------:R-:W-:Y:S06]  /*16c0*/  BAR.SYNC.DEFER_BLOCKING 0x0 ;  /* 0x0000000000007b1d */ /* 0x000fec0000010000 */
[----:B------:R0:W5:Y:S01]  /*16d0*/  @P4 LDG.E.128 R40, desc[UR4][R126.64] ;  /* 0x000000047e284981 */ /* 0x000162000c1e1d00 */
[----:B------:R-:W-:Y:S01]  /*16e0*/  LEA R148, R98, R102, 0x3 ;  /* 0x0000006662947211 */ /* 0x000fe200078e18ff */
[----:B------:R-:W-:Y:S04]  /*16f0*/  BSSY B0, `(.L_x_315) ;  /* 0x000001d000007945 */ /* 0x000fe80003800000 */
[----:B------:R-:W1:Y:S04]  /*1700*/  LDS.128 R96, [R148+0x2000] ;  /* 0x0020000094607984 */ /* 0x000e680000000c00 */
[----:B------:R-:W2:Y:S01]  /*1710*/  LDS.128 R100, [R148+0x2010] ;  /* 0x0020100094647984 */ /* 0x000ea20000000c00 */
[----:B-1----:R-:W-:Y:S01]  /*1720*/  FADD.FTZ R149, RZ, R96 ;  /* 0x00000060ff957221 */ /* 0x002fe20000010000 */
[----:B------:R-:W-:-:S03]  /*1730*/  FADD.FTZ R96, RZ, R97 ;  /* 0x00000061ff607221 */ /* 0x000fc60000010000 */
[----:B------:R-:W-:Y:S01]  /*1740*/  FADD.FTZ R149, R98, R149 ;  /* 0x0000009562957221 */ /* 0x000fe20000010000 */
[----:B------:R-:W-:-:S03]  /*1750*/  FADD.FTZ R96, R99, R96 ;  /* 0x0000006063607221 */ /* 0x000fc60000010000 */
[----:B--2---:R-:W-:Y:S01]  /*1760*/  FADD.FTZ R149, R149, R100 ;  /* 0x0000006495957221 */ /* 0x004fe20000010000 */
[----:B------:R-:W-:-:S03]  /*1770*/  FADD.FTZ R96, R96, R101 ;  /* 0x0000006560607221 */ /* 0x000fc60000010000 */
[----:B------:R-:W-:Y:S01]  /*1780*/  FADD.FTZ R102, R102, R149 ;  /* 0x0000009566667221 */ /* 0x000fe20000010000 */
[----:B------:R-:W-:-:S03]  /*1790*/  FADD.FTZ R103, R103, R96 ;  /* 0x0000006067677221 */ /* 0x000fc60000010000 */
[----:B------:R-:W-:Y:S01]  /*17a0*/  FMUL.FTZ R102, R102, UR8 ;  /* 0x0000000866667c20 */ /* 0x000fe20008410000 */
[----:B------:R-:W-:Y:S01]  /*17b0*/  FMUL.FTZ R103, R103, UR8 ;  /* 0x0000000867677c20 */ /* 0x000fe20008410000 */
[----:B0-----:R-:W-:Y:S06]  /*17c0*/  @P2 BRA `(.L_x_316) ;  /* 0x0000000000182947 */ /* 0x001fec0003800000 */
[----:B------:R-:W-:Y:S01]  /*17d0*/  ISETP.NE.U32.AND P0, PT, R117, RZ, PT ;  /* 0x000000ff7500720c */ /* 0x000fe20003f05070 */
[----:B------:R-:W-:-:S03]  /*17e0*/  IMAD.MOV.U32 R97, RZ, RZ, RZ ;  /* 0x000000ffff617224 */ /* 0x000fc600078e00ff */
[----:B------:R-:W-:-:S13]  /*17f0*/  ISETP.NE.AND.EX P0, PT, R116, RZ, PT, P0 ;  /* 0x000000ff7400720c */ /* 0x000fda0003f05300 */
[----:B------:R-:W-:Y:S05]  /*1800*/  @!P0 BRA `(.L_x_317) ;  /* 0x00000000002c8947 */ /* 0x000fea0003800000 */
[----:B------:R-:W-:Y:S01]  /*1810*/  SHF.L.U32 R97, R24, 0x10, RZ ;  /* 0x0000001018617819 */ /* 0x000fe200000006ff */
[----:B------:R-:W-:Y:S06]  /*1820*/  BRA `(.L_x_317) ;  /* 0x0000000000247947 */ /* 0x000fec0003800000 */
.L_x_316:
[----:B------:R-:W-:Y:S02]  /*1830*/  ISETP.NE.U32.AND P0, PT, R117, RZ, PT ;  /* 0x000000ff7500720c */ /* 0x000fe40003f05070 */
[----:B------:R-:W-:Y:S02]  /*1840*/  ISETP.NE.AND P1, PT, R13, RZ, PT ;  /* 0x000000ff0d00720c */ /* 0x000fe40003f25270 */
[----:B------:R-:W-:Y:S02]  /*1850*/  ISETP.NE.AND.EX P0, PT, R116, RZ, PT, P0 ;  /* 0x000000ff7400720c */ /* 0x000fe40003f05300 */
[----:B------:R-:W-:-:S05]  /*1860*/  FSEL R96, R102, RZ, !P1 ;  /* 0x000000ff66607208 */ /* 0x000fca0004800000 */
[----:B------:R-:W-:-:S04]  /*1870*/  FFMA.FTZ R97, R3, R103, R96 ;  /* 0x0000006703617223 */ /* 0x000fc80000010060 */
[----:B------:R-:W-:Y:S02]  /*1880*/  FADD.FTZ R97, R128, -R97 ;  /* 0x8000006180617221 */ /* 0x000fe40000010000 */
[----:B------:R-:W-:Y:S02]  /*1890*/  @P0 IMAD.U32 R96, R24, 0x10000, RZ ;  /* 0x0001000018600824 */ /* 0x000fe400078e00ff */
[----:B------:R-:W-:-:S04]  /*18a0*/  FMUL.FTZ R97, R114, R97 ;  /* 0x0000006172617220 */ /* 0x000fc80000410000 */
[----:B------:R-:W-:-:S07]  /*18b0*/  @P0 FADD.FTZ R97, R97, R96 ;  /* 0x0000006061610221 */ /* 0x000fce0000010000 */
.L_x_317:
[----:B------:R-:W-:Y:S05]  /*18c0*/  BSYNC B0 ;  /* 0x0000000000007941 */ /* 0x000fea0003800000 */
.L_x_315:
[----:B------:R-:W0:Y:S01]  /*18d0*/  @P4 LDC R98, c[0x0][0x29c] ;  /* 0x0000a700ff624b82 */ /* 0x000e220000000800 */
[----:B------:R-:W-:Y:S01]  /*18e0*/  ISETP.NE.U32.AND P1, PT, RZ, UR10, PT ;  /* 0x0000000aff007c0c */ /* 0x000fe2000bf25070 */
[----:B------:R-:W-:Y:S01]  /*18f0*/  BSSY B0, `(.L_x_318) ;  /* 0x0000019000007945 */ /* 0x000fe20003800000 */
[----:B------:R-:W-:Y:S02]  /*1900*/  @P4 SHF.L.U32 R96, R28, 0x10, RZ ;  /* 0x000000101c604819 */ /* 0x000fe400000006ff */
[----:B------:R-:W-:Y:S01]  /*1910*/  ISETP.NE.AND.EX P1, PT, RZ, UR11, PT, P1 ;  /* 0x0000000bff007c0c */ /* 0x000fe2000bf25310 */
[----:B0-----:R-:W-:-:S12]  /*1920*/  @P4 FMUL.FTZ R99, R97, R98 ;  /* 0x0000006261634220 */ /* 0x001fd80000410000 */
[----:B------:R-:W-:Y:S01]  /*1930*/  @P1 F2FP.BF16.F32.PACK_AB R97, RZ, R97 ;  /* 0x00000061ff61123e */ /* 0x000fe200000010ff */
[----:B------:R-:W-:Y:S01]  /*1940*/  @P4 FMUL.FTZ R98, R99, R96 ;  /* 0x0000006063624220 */ /* 0x000fe20000410000 */
[----:B-----5:R-:W-:Y:S02]  /*1950*/  @P4 IMAD.U32 R96, R40, 0x10000, RZ ;  /* 0x0001000028604824 */ /* 0x020fe400078e00ff */
[----:B------:R-:W-:Y:S02]  /*1960*/  @P1 PRMT R92, R97, 0x7610, R92 ;  /* 0x00007610615c1816 */ /* 0x000fe4000000005c */
[----:B------:R-:W-:Y:S01]  /*1970*/  @P4 F2FP.BF16.F32.PACK_AB R98, RZ, R98 ;  /* 0x00000062ff62423e */ /* 0x000fe200000010ff */
[----:B------:R-:W-:-:S03]  /*1980*/  @P4 FFMA.FTZ R56, R99, R96, R56 ;  /* 0x0000006063384223 */ /* 0x000fc60000010038 */
[----:B------:R-:W-:Y:S01]  /*1990*/  @P4 PRMT R52, R98, 0x7610, R52 ;  /* 0x0000761062344816 */ /* 0x000fe20000000034 */
[----:B------:R-:W-:Y:S06]  /*19a0*/  @P2 BRA `(.L_x_319) ;  /* 0x0000000000142947 */ /* 0x000fec0003800000 */
[----:B------:R-:W-:Y:S01]  /*19b0*/  HFMA2.MMA R97, -RZ, RZ, 0, 0 ;  /* 0x00000000ff617435 */ /* 0x000fe200000001ff */
[----:B------:R-:W-:Y:S10]  /*19c0*/  @!P0 BRA `(.L_x_320) ;  /* 0x00000000002c8947 */ /* 0x000ff40003800000 */
[----:B------:R-:W-:-:S05]  /*19d0*/  PRMT R97, R24, 0x7632, R97 ;  /* 0x0000763218617816 */ /* 0x000fca0000000061 */
[----:B------:R-:W-:Y:S01]  /*19e0*/  IMAD.U32 R97, R97, 0x10000, RZ ;  /* 0x0001000061617824 */ /* 0x000fe200078e00ff */
[----:B------:R-:W-:Y:S06]  /*19f0*/  BRA `(.L_x_320) ;  /* 0x0000000000207947 */ /* 0x000fec0003800000 */
.L_x_319:
        /* <DEDUP_REMOVED lines=8> */
.L_x_320:
[----:B------:R-:W-:Y:S05]  /*1a80*/  BSYNC B0 ;  /* 0x0000000000007941 */ /* 0x000fea0003800000 */
.L_x_318:
[----:B------:R-:W0:Y:S01]  /*1a90*/  @P4 LDC R98, c[0x0][0x29c] ;  /* 0x0000a700ff624b82 */ /* 0x000e220000000800 */
[----:B------:R-:W-:Y:S01]  /*1aa0*/  @P4 PRMT R96, R28, 0x7632, R96 ;  /* 0x000076321c604816 */ /* 0x000fe20000000060 */
[----:B------:R-:W-:Y:S04]  /*1ab0*/  BSSY B0, `(.L_x_321) ;  /* 0x0000017000007945 */ /* 0x000fe80003800000 */
[----:B------:R-:W-:Y:S02]  /*1ac0*/  @P4 IMAD.U32 R99, R96, 0x10000, RZ ;  /* 0x0001000060634824 */ /* 0x000fe400078e00ff */
[----:B0-----:R-:W-:Y:S01]  /*1ad0*/  @P4 FMUL.FTZ R96, R97, R98 ;  /* 0x0000006261604220 */ /* 0x001fe20000410000 */
[----:B------:R-:W-:Y:S02]  /*1ae0*/  @P4 PRMT R98, R40, 0x7632, R98 ;  /* 0x0000763228624816 */ /* 0x000fe40000000062 */
[----:B------:R-:W-:Y:S01]  /*1af0*/  @P1 F2FP.BF16.F32.PACK_AB R97, RZ, R97 ;  /* 0x00000061ff61123e */ /* 0x000fe200000010ff */
[----:B------:R-:W-:Y:S01]  /*1b00*/  @P4 FMUL.FTZ R99, R96, R99 ;  /* 0x0000006360634220 */ /* 0x000fe20000410000 */
[----:B------:R-:W-:-:S02]  /*1b10*/  @P4 SHF.L.U32 R98, R98, 0x10, RZ ;  /* 0x0000001062624819 */ /* 0x000fc400000006ff */
[----:B------:R-:W-:Y:S02]  /*1b20*/  @P1 PRMT R92, R92, 0x5410, R97 ;  /* 0x000054105c5c1816 */ /* 0x000fe40000000061 */
[----:B------:R-:W-:Y:S01]  /*1b30*/  @P4 F2FP.BF16.F32.PACK_AB R99, RZ, R99 ;  /* 0x00000063ff63423e */ /* 0x000fe200000010ff */
[----:B------:R-:W-:-:S03]  /*1b40*/  @P4 FFMA.FTZ R57, R96, R98, R57 ;  /* 0x0000006260394223 */ /* 0x000fc60000010039 */
[----:B------:R-:W-:Y:S01]  /*1b50*/  @P4 PRMT R52, R52, 0x5410, R99 ;  /* 0x0000541034344816 */ /* 0x000fe20000000063 */
[----:B------:R-:W-:Y:S06]  /*1b60*/  @P2 BRA `(.L_x_322) ;  /* 0x0000000000102947 */ /* 0x000fec0003800000 */
[----:B------:R-:W-:Y:S01]  /*1b70*/  IMAD.MOV.U32 R97, RZ, RZ, RZ ;  /* 0x000000ffff617224 */ /* 0x000fe200078e00ff */
[----:B------:R-:W-:Y:S06]  /*1b80*/  @!P0 BRA `(.L_x_323) ;  /* 0x0000000000248947 */ /* 0x000fec0003800000 */
[----:B------:R-:W-:Y:S01]  /*1b90*/  SHF.L.U32 R97, R25, 0x10, RZ ;  /* 0x0000001019617819 */ /* 0x000fe200000006ff */
[----:B------:R-:W-:Y:S06]  /*1ba0*/  BRA `(.L_x_323) ;  /* 0x00000000001c7947 */ /* 0x000fec0003800000 */
.L_x_322:
[----:B------:R-:W-:-:S04]  /*1bb0*/  ISETP.NE.AND P5, PT, R13, RZ, PT ;  /* 0x000000ff0d00720c */ /* 0x000fc80003fa5270 */
[----:B------:R-:W-:-:S05]  /*1bc0*/  FSEL R96, R102, RZ, !P5 ;  /* 0x000000ff66607208 */ /* 0x000fca0006800000 */
[----:B------:R-:W-:Y:S01]  /*1bd0*/  FFMA.FTZ R97, R105, R103, R96 ;  /* 0x0000006769617223 */ /* 0x000fe20000010060 */
[----:B------:R-:W-:-:S03]  /*1be0*/  @P0 IMAD.U32 R96, R25, 0x10000, RZ ;  /* 0x0001000019600824 */ /* 0x000fc600078e00ff */
[----:B------:R-:W-:-:S04]  /*1bf0*/  FADD.FTZ R97, R130, -R97 ;  /* 0x8000006182617221 */ /* 0x000fc80000010000 */
[----:B------:R-:W-:-:S04]  /*1c00*/  FMUL.FTZ R97, R114, R97 ;  /* 0x0000006172617220 */ /* 0x000fc80000410000 */
[----:B------:R-:W-:-:S07]  /*1c10*/  @P0 FADD.FTZ R97, R97, R96 ;  /* 0x0000006061610221 */ /* 0x000fce0000010000 */
.L_x_323:
[----:B------:R-:W-:Y:S05]  /*1c20*/  BSYNC B0 ;  /* 0x0000000000007941 */ /* 0x000fea0003800000 */
.L_x_321:
[----:B------:R-:W0:Y:S01]  /*1c30*/  @P4 LDC R98, c[0x0][0x29c] ;  /* 0x0000a700ff624b82 */ /* 0x000e220000000800 */
[----:B------:R-:W-:Y:S01]  /*1c40*/  @P4 SHF.L.U32 R96, R29, 0x10, RZ ;  /* 0x000000101d604819 */ /* 0x000fe200000006ff */
[----:B------:R-:W-:Y:S01]  /*1c50*/  BSSY B0, `(.L_x_324) ;  /* 0x0000017000007945 */ /* 0x000fe20003800000 */
[----:B0-----:R-:W-:Y:S01]  /*1c60*/  @P4 FMUL.FTZ R99, R97, R98 ;  /* 0x0000006261634220 */ /* 0x001fe20000410000 */
[----:B------:R-:W-:-:S03]  /*1c70*/  @P1 F2FP.BF16.F32.PACK_AB R97, RZ, R97 ;  /* 0x00000061ff61123e */ /* 0x000fc600000010ff */
[----:B------:R-:W-:Y:S01]  /*1c80*/  @P4 FMUL.FTZ R98, R99, R96 ;  /* 0x0000006063624220 */ /* 0x000fe20000410000 */
[----:B------:R-:W-:Y:S02]  /*1c90*/  @P4 SHF.L.U32 R96, R41, 0x10, RZ ;  /* 0x0000001029604819 */ /* 0x000fe400000006ff */
[----:B------:R-:W-:Y:S02]  /*1ca0*/  @P1 PRMT R93, R97, 0x7610, R93 ;  /* 0x00007610615d1816 */ /* 0x000fe4000000005d */
[----:B------:R-:W-:Y:S01]  /*1cb0*/  @P4 F2FP.BF16.F32.PACK_AB R98, RZ, R98 ;  /* 0x00000062ff62423e */ /* 0x000fe200000010ff */
[----:B------:R-:W-:-:S03]  /*1cc0*/  @P4 FFMA.FTZ R58, R99, R96, R58 ;  /* 0x00000060633a4223 */ /* 0x000fc6000001003a */
[----:B------:R-:W-:Y:S01]  /*1cd0*/  @P4 PRMT R53, R98, 0x7610, R53 ;  /* 0x0000761062354816 */ /* 0x000fe20000000035 */
[----:B------:R-:W-:Y:S06]  /*1ce0*/  @P2 BRA `(.L_x_325) ;  /* 0x0000000000142947 */ /* 0x000fec0003800000 */
[----:B------:R-:W-:Y:S01]  /*1cf0*/  IMAD.MOV.U32 R97, RZ, RZ, RZ ;  /* 0x000000ffff617224 */ /* 0x000fe200078e00ff */
[----:B------:R-:W-:Y:S06]  /*1d00*/  @!P0 BRA `(.L_x_326) ;  /* 0x00000000002c8947 */ /* 0x000fec0003800000 */
[----:B------:R-:W-:-:S04]  /*1d10*/  PRMT R97, R25, 0x7632, R97 ;  /* 0x0000763219617816 */ /* 0x000fc80000000061 */
[----:B------:R-:W-:Y:S01]  /*1d20*/  SHF.L.U32 R97, R97, 0x10, RZ ;  /* 0x0000001061617819 */ /* 0x000fe200000006ff */
[----:B------:R-:W-:Y:S06]  /*1d30*/  BRA `(.L_x_326) ;  /* 0x0000000000207947 */ /* 0x000fec0003800000 */
.L_x_325:
        /* <DEDUP_REMOVED lines=8> */
.L_x_326:
[----:B------:R-:W-:Y:S05]  /*1dc0*/  BSYNC B0 ;  /* 0x0000000000007941 */ /* 0x000fea0003800000 */
.L_x_324:
        /* <DEDUP_REMOVED lines=14> */
[----:B------:R-:W-:Y:S01]  /*1eb0*/  MOV R97, RZ ;  /* 0x000000ff00617202 */ /* 0x000fe20000000f00 */
[----:B------:R-:W-:Y:S06]  /*1ec0*/  @!P0 BRA `(.L_x_329) ;  /* 0x0000000000248947 */ /* 0x000fec0003800000 */
[----:B------:R-:W-:Y:S01]  /*1ed0*/  IMAD.U32 R97, R26, 0x10000, RZ ;  /* 0x000100001a617824 */ /* 0x000fe200078e00ff */
[----:B------:R-:W-:Y:S06]  /*1ee0*/  BRA `(.L_x_329) ;  /* 0x00000000001c7947 */ /* 0x000fec0003800000 */
.L_x_328:
[----:B------:R-:W-:-:S04]  /*1ef0*/  ISETP.NE.AND P5, PT, R13, RZ, PT ;  /* 0x000000ff0d00720c */ /* 0x000fc80003fa5270 */
[----:B------:R-:W-:-:S05]  /*1f00*/  FSEL R96, R102, RZ, !P5 ;  /* 0x000000ff66607208 */ /* 0x000fca0006800000 */
[----:B------:R-:W-:Y:S01]  /*1f10*/  FFMA.FTZ R97, R107, R103, R96 ;  /* 0x000000676b617223 */ /* 0x000fe20000010060 */
[----:B------:R-:W-:-:S03]  /*1f20*/  @P0 SHF.L.U32 R96, R26, 0x10, RZ ;  /* 0x000000101a600819 */ /* 0x000fc600000006ff */
[----:B------:R-:W-:-:S04]  /*1f30*/  FADD.FTZ R97, R132, -R97 ;  /* 0x8000006184617221 */ /* 0x000fc80000010000 */
[----:B------:R-:W-:-:S04]  /*1f40*/  FMUL.FTZ R97, R114, R97 ;  /* 0x0000006172617220 */ /* 0x000fc80000410000 */
[----:B------:R-:W-:-:S07]  /*1f50*/  @P0 FADD.FTZ R97, R97, R96 ;  /* 0x0000006061610221 */ /* 0x000fce0000010000 */
.L_x_329:
[----:B------:R-:W-:Y:S05]  /*1f60*/  BSYNC B0 ;  /* 0x0000000000007941 */ /* 0x000fea0003800000 */
.L_x_327:
[----:B------:R-:W0:Y:S01]  /*1f70*/  @P4 LDC R98, c[0x0][0x29c] ;  /* 0x0000a700ff624b82 */ /* 0x000e220000000800 */
[----:B------:R-:W-:Y:S01]  /*1f80*/  @P4 SHF.L.U32 R96, R30, 0x10, RZ ;  /* 0x000000101e604819 */ /* 0x000fe200000006ff */
[----:B------:R-:W-:Y:S01]  /*1f90*/  BSSY B0, `(.L_x_330) ;  /* 0x0000017000007945 */ /* 0x000fe20003800000 */
[----:B0-----:R-:W-:Y:S01]  /*1fa0*/  @P4 FMUL.FTZ R99, R97, R98 ;  /* 0x0000006261634220 */ /* 0x001fe20000410000 */
[----:B------:R-:W-:-:S03]  /*1fb0*/  @P1 F2FP.BF16.F32.PACK_AB R97, RZ, R97 ;  /* 0x00000061ff61123e */ /* 0x000fc600000010ff */
[----:B------:R-:W-:Y:S01]  /*1fc0*/  @P4 FMUL.FTZ R98, R99, R96 ;  /* 0x0000006063624220 */ /* 0x000fe20000410000 */
[----:B------:R-:W-:Y:S01]  /*1fd0*/  @P4 IMAD.U32 R96, R42, 0x10000, RZ ;  /* 0x000100002a604824 */ /* 0x000fe200078e00ff */
[----:B------:R-:W-:-:S03]  /*1fe0*/  @P1 PRMT R94, R97, 0x7610, R94 ;  /* 0x00007610615e1816 */ /* 0x000fc6000000005e */
[----:B------:R-:W-:Y:S01]  /*1ff0*/  @P4 F2FP.BF16.F32.PACK_AB R98, RZ, R98 ;  /* 0x00000062ff62423e */ /* 0x000fe200000010ff */
[----:B------:R-:W-:-:S03]  /*2000*/  @P4 FFMA.FTZ R60, R99, R96, R60 ;  /* 0x00000060633c4223 */ /* 0x000fc6000001003c */
[----:B------:R-:W-:Y:S01]  /*2010*/  @P4 PRMT R54, R98, 0x7610, R54 ;  /* 0x0000761062364816 */ /* 0x000fe20000000036 */
[----:B------:R-:W-:Y:S06]  /*2020*/  @P2 BRA `(.L_x_331) ;  /* 0x0000000000142947 */ /* 0x000fec0003800000 */
[----:B------:R-:W-:Y:S01]  /*2030*/  HFMA2.MMA R97, -RZ, RZ, 0, 0 ;  /* 0x00000000ff617435 */ /* 0x000fe200000001ff */
[----:B------:R-:W-:Y:S10]  /*2040*/  @!P0 BRA `(.L_x_332) ;  /* 0x00000000002c8947 */ /* 0x000ff40003800000 */
[----:B------:R-:W-:-:S04]  /*2050*/  PRMT R97, R26, 0x7632, R97 ;  /* 0x000076321a617816 */ /* 0x000fc80000000061 */
[----:B------:R-:W-:Y:S01]  /*2060*/  SHF.L.U32 R97, R97, 0x10, RZ ;  /* 0x0000001061617819 */ /* 0x000fe200000006ff */
[----:B------:R-:W-:Y:S06]  /*2070*/  BRA `(.L_x_332) ;  /* 0x0000000000207947 */ /* 0x000fec0003800000 */
.L_x_331:
        /* <DEDUP_REMOVED lines=8> */
.L_x_332:
[----:B------:R-:W-:Y:S05]  /*2100*/  BSYNC B0 ;  /* 0x0000000000007941 */ /* 0x000fea0003800000 */
.L_x_330:
[----:B------:R-:W0:Y:S01]  /*2110*/  @P4 LDC R98, c[0x0][0x29c] ;  /* 0x0000a700ff624b82 */ /* 0x000e220000000800 */
[----:B------:R-:W-:Y:S01]  /*2120*/  @P4 PRMT R96, R30, 0x7632, R96 ;  /* 0x000076321e604816 */ /* 0x000fe20000000060 */
[----:B------:R-:W-:Y:S03]  /*2130*/  BSSY B0, `(.L_x_333) ;  /* 0x0000017000007945 */ /* 0x000fe60003800000 */
[----:B------:R-:W-:Y:S01]  /*2140*/  @P4 SHF.L.U32 R99, R96, 0x10, RZ ;  /* 0x0000001060634819 */ /* 0x000fe200000006ff */
        /* <DEDUP_REMOVED lines=14> */
.L_x_334:
[----:B------:R-:W-:-:S04]  /*2230*/  ISETP.NE.AND P5, PT, R13, RZ, PT ;  /* 0x000000ff0d00720c */ /* 0x000fc80003fa5270 */
[----:B------:R-:W-:-:S05]  /*2240*/  FSEL R96, R102, RZ, !P5 ;  /* 0x000000ff66607208 */ /* 0x000fca0006800000 */
[----:B------:R-:W-:Y:S01]  /*2250*/  FFMA.FTZ R97, R109, R103, R96 ;  /* 0x000000676d617223 */ /* 0x000fe20000010060 */
[----:B------:R-:W-:-:S03]  /*2260*/  @P0 SHF.L.U32 R96, R27, 0x10, RZ ;  /* 0x000000101b600819 */ /* 0x000fc600000006ff */
[----:B------:R-:W-:-:S04]  /*2270*/  FADD.FTZ R97, R134, -R97 ;  /* 0x8000006186617221 */ /* 0x000fc80000010000 */
[----:B------:R-:W-:-:S04]  /*2280*/  FMUL.FTZ R97, R114, R97 ;  /* 0x0000006172617220 */ /* 0x000fc80000410000 */
[----:B------:R-:W-:-:S07]  /*2290*/  @P0 FADD.FTZ R97, R97, R96 ;  /* 0x0000006061610221 */ /* 0x000fce0000010000 */
.L_x_335:
[----:B------:R-:W-:Y:S05]  /*22a0*/  BSYNC B0 ;  /* 0x0000000000007941 */ /* 0x000fea0003800000 */
.L_x_333:
[----:B------:R-:W0:Y:S01]  /*22b0*/  @P4 LDC R98, c[0x0][0x29c] ;  /* 0x0000a700ff624b82 */ /* 0x000e220000000800 */
[----:B------:R-:W-:Y:S01]  /*22c0*/  @P4 IMAD.U32 R96, R31, 0x10000, RZ ;  /* 0x000100001f604824 */ /* 0x000fe200078e00ff */
        /* <DEDUP_REMOVED lines=10> */
[----:B------:R-:W-:Y:S01]  /*2370*/  MOV R116, RZ ;  /* 0x000000ff00747202 */ /* 0x000fe20000000f00 */
[----:B------:R-:W-:Y:S06]  /*2380*/  @!P0 BRA `(.L_x_338) ;  /* 0x00000000002c8947 */ /* 0x000fec0003800000 */
[----:B------:R-:W-:-:S05]  /*2390*/  PRMT R116, R27, 0x7632, R116 ;  /* 0x000076321b747816 */ /* 0x000fca0000000074 */
[----:B------:R-:W-:Y:S01]  /*23a0*/  IMAD.U32 R116, R116, 0x10000, RZ ;  /* 0x0001000074747824 */ /* 0x000fe200078e00ff */
[----:B------:R-:W-:Y:S06]  /*23b0*/  BRA `(.L_x_338) ;  /* 0x0000000000207947 */ /* 0x000fec0003800000 */
.L_x_337:
        /* <DEDUP_REMOVED lines=8> */
.L_x_338:
[----:B------:R-:W-:Y:S05]  /*2440*/  BSYNC B0 ;  /* 0x0000000000007941 */ /* 0x000fea0003800000 */
.L_x_336:
[----:B------:R-:W0:Y:S01]  /*2450*/  @P4 LDC R125, c[0x0][0x29c] ;  /* 0x0000a700ff7d4b82 */ /* 0x000e220000000800 */
[----:B------:R-:W-:-:S04]  /*2460*/  @P4 PRMT R117, R31, 0x7632, R117 ;  /* 0x000076321f754816 */ /* 0x000fc80000000075 */
[----:B------:R-:W-:-:S03]  /*2470*/  @P4 SHF.L.U32 R117, R117, 0x10, RZ ;  /* 0x0000001075754819 */ /* 0x000fc600000006ff */
[----:B------:R-:W1:Y:S08]  /*2480*/  @P1 LDC.64 R96, c[0x0][0x308] ;  /* 0x0000c200ff601b82 */ /* 0x000e700000000a00 */
[----:B------:R-:W2:Y:S08]  /*2490*/  @P4 LDC.64 R98, c[0x0][0x2f8] ;  /* 0x0000be00ff624b82 */ /* 0x000eb00000000a00 */
[----:B------:R-:W3:Y:S01]  /*24a0*/  @P4 LDC.64 R100, c[0x0][0x220] ;  /* 0x00008800ff644b82 */ /* 0x000ee20000000a00 */
[----:B0-----:R-:W-:Y:S01]  /*24b0*/  @P4 FMUL.FTZ R124, R116, R125 ;  /* 0x0000007d747c4220 */ /* 0x001fe20000410000 */
[----:B------:R-:W-:-:S03]  /*24c0*/  @P1 F2FP.BF16.F32.PACK_AB R116, RZ, R116 ;  /* 0x00000074ff74123e */ /* 0x000fc600000010ff */
[----:B------:R-:W-:Y:S01]  /*24d0*/  @P4 FMUL.FTZ R125, R124, R117 ;  /* 0x000000757c7d4220 */ /* 0x000fe20000410000 */
[----:B------:R-:W-:Y:S01]  /*24e0*/  VIADD R117, R145, 0x80 ;  /* 0x0000008091757836 */ /* 0x000fe20000000000 */
[----:B------:R-:W-:Y:S01]  /*24f0*/  @P1 PRMT R95, R95, 0x5410, R116 ;  /* 0x000054105f5f1816 */ /* 0x000fe20000000074 */
[----:B-1----:R-:W-:Y:S01]  /*2500*/  @P1 IMAD.WIDE.U32 R96, R115, 0x10, R96 ;  /* 0x0000001073601825 */ /* 0x002fe200078e0060 */
[----:B------:R-:W-:Y:S02]  /*2510*/  @P4 PRMT R115, R43, 0x7632, R115 ;  /* 0x000076322b734816 */ /* 0x000fe40000000073 */
[----:B------:R-:W-:Y:S02]  /*2520*/  @P4 F2FP.BF16.F32.PACK_AB R125, RZ, R125 ;  /* 0x0000007dff7d423e */ /* 0x000fe400000010ff */
[----:B------:R0:W-:Y:S02]  /*2530*/  @P1 STG.E.128 desc[UR4][R96.64], R92 ;  /* 0x0000005c60001986 */ /* 0x0001e4000c101d04 */
[----:B------:R-:W-:Y:S01]  /*2540*/  @P4 PRMT R55, R55, 0x5410, R125 ;  /* 0x0000541037374816 */ /* 0x000fe2000000007d */
[----:B--2---:R-:W-:-:S05]  /*2550*/  @P4 IMAD.WIDE.U32 R98, R145, 0x10, R98 ;  /* 0x0000001091624825 */ /* 0x004fca00078e0062 */
[----:B------:R0:W-:Y:S01]  /*2560*/  @P4 STG.E.128 desc[UR4][R98.64], R52 ;  /* 0x0000003462004986 */ /* 0x0001e2000c101d04 */
[----:B---3--:R-:W-:-:S05]  /*2570*/  @P4 IMAD.WIDE.U32 R100, R117, 0x10, R100 ;  /* 0x0000001075644825 */ /* 0x008fca00078e0064 */
[----:B------:R0:W5:Y:S01]  /*2580*/  @P4 LDG.E.128 R40, desc[UR4][R100.64] ;  /* 0x0000000464284981 */ /* 0x000162000c1e1d00 */
[----:B------:R-:W-:Y:S01]  /*2590*/  @P4 SHF.L.U32 R115, R115, 0x10, RZ ;  /* 0x0000001073734819 */ /* 0x000fe200000006ff */
[----:B------:R-:W-:Y:S04]  /*25a0*/  BSSY B0, `(.L_x_339) ;  /* 0x000000e000007945 */ /* 0x000fe80003800000 */
[----:B------:R-:W-:Y:S01]  /*25b0*/  @P4 FFMA.FTZ R63, R124, R115, R63 ;  /* 0x000000737c3f4223 */ /* 0x000fe2000001003f */
[----:B------:R-:W-:Y:S06]  /*25c0*/  @P2 BRA `(.L_x_340) ;  /* 0x0000000000102947 */ /* 0x000fec0003800000 */
[----:B0-----:R-:W-:Y:S01]  /*25d0*/  HFMA2.MMA R97, -RZ, RZ, 0, 0 ;  /* 0x00000000ff617435 */ /* 0x001fe200000001ff */
[----:B------:R-:W-:Y:S10]  /*25e0*/  @!P0 BRA `(.L_x_341) ;  /* 0x0000000000248947 */ /* 0x000ff40003800000 */
[----:B------:R-:W-:Y:S01]  /*25f0*/  IMAD.U32 R97, R20, 0x10000, RZ ;  /* 0x0001000014617824 */ /* 0x000fe200078e00ff */
[----:B------:R-:W-:Y:S06]  /*2600*/  BRA `(.L_x_341) ;  /* 0x00000000001c7947 */ /* 0x000fec0003800000 */
.L_x_340:
[----:B------:R-:W-:-:S04]  /*2610*/  ISETP.NE.AND P5, PT, R13, RZ, PT ;  /* 0x000000ff0d00720c */ /* 0x000fc80003fa5270 */
[----:B0-----:R-:W-:-:S05]  /*2620*/  FSEL R96, R102, RZ, !P5 ;  /* 0x000000ff66607208 */ /* 0x001fca0006800000 */
[----:B------:R-:W-:Y:S01]  /*2630*/  FFMA.FTZ R97, R111, R103, R96 ;  /* 0x000000676f617223 */ /* 0x000fe20000010060 */
[----:B------:R-:W-:-:S03]  /*2640*/  @P0 SHF.L.U32 R96, R20, 0x10, RZ ;  /* 0x0000001014600819 */ /* 0x000fc600000006ff */
[----:B------:R-:W-:-:S04]  /*2650*/  FADD.FTZ R97, R136, -R97 ;  /* 0x8000006188617221 */ /* 0x000fc80000010000 */
[----:B------:R-:W-:-:S04]  /*2660*/  FMUL.FTZ R97, R114, R97 ;  /* 0x0000006172617220 */ /* 0x000fc80000410000 */
[----:B------:R-:W-:-:S07]  /*2670*/  @P0 FADD.FTZ R97, R97, R96 ;  /* 0x0000006061610221 */ /* 0x000fce0000010000 */
.L_x_341:
[----:B------:R-:W-:Y:S05]  /*2680*/  BSYNC B0 ;  /* 0x0000000000007941 */ /* 0x000fea0003800000 */
.L_x_339:
[----:B------:R-:W0:Y:S01]  /*2690*/  @P4 LDC R98, c[0x0][0x29c] ;  /* 0x0000a700ff624b82 */ /* 0x000e220000000800 */
[----:B------:R-:W-:Y:S01]  /*26a0*/  @P4 SHF.L.U32 R96, R32, 0x10, RZ ;  /* 0x0000001020604819 */ /* 0x000fe200000006ff */
[----:B-----5:R-:W-:Y:S01]  /*26b0*/  @P4 IMAD.U32 R101, R40, 0x10000, RZ ;  /* 0x0001000028654824 */ /* 0x020fe200078e00ff */
[----:B------:R-:W-:Y:S01]  /*26c0*/  BSSY B0, `(.L_x_342) ;  /* 0x0000016000007945 */ /* 0x000fe20003800000 */
        /* <DEDUP_REMOVED lines=13> */
.L_x_343:
        /* <DEDUP_REMOVED lines=8> */
.L_x_344:
[----:B------:R-:W-:Y:S05]  /*2820*/  BSYNC B0 ;  /* 0x0000000000007941 */ /* 0x000fea0003800000 */
.L_x_342:
        /* <DEDUP_REMOVED lines=18> */
.L_x_346:
[----:B------:R-:W-:-:S04]  /*2950*/  ISETP.NE.AND P5, PT, R13, RZ, PT ;  /* 0x000000ff0d00720c */ /* 0x000fc80003fa5270 */
[----:B------:R-:W-:-:S05]  /*2960*/  FSEL R96, R102, RZ, !P5 ;  /* 0x000000ff66607208 */ /* 0x000fca0006800000 */
[----:B------:R-:W-:Y:S01]  /*2970*/  FFMA.FTZ R97, R119, R103, R96 ;  /* 0x0000006777617223 */ /* 0x000fe20000010060 */
[----:B------:R-:W-:-:S03]  /*2980*/  @P0 SHF.L.U32 R96, R21, 0x10, RZ ;  /* 0x0000001015600819 */ /* 0x000fc600000006ff */
[----:B------:R-:W-:-:S04]  /*2990*/  FADD.FTZ R97, R138, -R97 ;  /* 0x800000618a617221 */ /* 0x000fc80000010000 */
[----:B------:R-:W-:-:S04]  /*29a0*/  FMUL.FTZ R97, R114, R97 ;  /* 0x0000006172617220 */ /* 0x000fc80000410000 */
[----:B------:R-:W-:-:S07]  /*29b0*/  @P0 FADD.FTZ R97, R97, R96 ;  /* 0x0000006061610221 */ /* 0x000fce0000010000 */
.L_x_347:
[----:B------:R-:W-:Y:S05]  /*29c0*/  BSYNC B0 ;  /* 0x0000000000007941 */ /* 0x000fea0003800000 */
.L_x_345:
[----:B------:R-:W0:Y:S01]  /*29d0*/  @P4 LDC R98, c[0x0][0x29c] ;  /* 0x0000a700ff624b82 */ /* 0x000e220000000800 */
[----:B------:R-:W-:Y:S01]  /*29e0*/  @P4 IMAD.U32 R96, R33, 0x10000, RZ ;  /* 0x0001000021604824 */ /* 0x000fe200078e00ff */
[----:B------:R-:W-:Y:S01]  /*29f0*/  @P4 SHF.L.U32 R101, R41, 0x10, RZ ;  /* 0x0000001029654819 */ /* 0x000fe200000006ff */
        /* <DEDUP_REMOVED lines=14> */
.L_x_349:
        /* <DEDUP_REMOVED lines=8> */
.L_x_350:
[----:B------:R-:W-:Y:S05]  /*2b60*/  BSYNC B0 ;  /* 0x0000000000007941 */ /* 0x000fea0003800000 */
.L_x_348:
[----:B------:R-:W0:Y:S01]  /*2b70*/  @P4 LDC R98, c[0x0][0x29c] ;  /* 0x0000a700ff624b82 */ /* 0x000e220000000800 */
[----:B------:R-:W-:Y:S01]  /*2b80*/  @P4 PRMT R96, R33, 0x7632, R96 ;  /* 0x0000763221604816 */ /* 0x000fe20000000060 */
[----:B------:R-:W-:Y:S03]  /*2b90*/  BSSY B0, `(.L_x_351) ;  /* 0x0000017000007945 */ /* 0x000fe60003800000 */
[----:B------:R-:W-:Y:S01]  /*2ba0*/  @P4 SHF.L.U32 R99, R96, 0x10, RZ ;  /* 0x0000001060634819 */ /* 0x000fe200000006ff */
[----:B0-----:R-:W-:Y:S01]  /*2bb0*/  @P4 FMUL.FTZ R96, R97, R98 ;  /* 0x0000006261604220 */ /* 0x001fe20000410000 */
[----:B------:R-:W-:Y:S02]  /*2bc0*/  @P4 PRMT R98, R41, 0x7632, R98 ;  /* 0x0000763229624816 */ /* 0x000fe40000000062 */
[----:B------:R-:W-:Y:S01]  /*2bd0*/  @P1 F2FP.BF16.F32.PACK_AB R97, RZ, R97 ;  /* 0x00000061ff61123e */ /* 0x000fe200000010ff */
[----:B------:R-:W-:-:S02]  /*2be0*/  @P4 FMUL.FTZ R99, R96, R99 ;  /* 0x0000006360634220 */ /* 0x000fc40000410000 */
[----:B------:R-:W-:Y:S01]  /*2bf0*/  @P4 IMAD.U32 R98, R98, 0x10000, RZ ;  /* 0x0001000062624824 */ /* 0x000fe200078e00ff */
[----:B------:R-:W-:Y:S02]  /*2c00*/  @P1 PRMT R93, R93, 0x5410, R97 ;  /* 0x000054105d5d1816 */ /* 0x000fe40000000061 */
[----:B------:R-:W-:Y:S01]  /*2c10*/  @P4 F2FP.BF16.F32.PACK_AB R99, RZ, R99 ;  /* 0x00000063ff63423e */ /* 0x000fe200000010ff */
[----:B------:R-:W-:-:S03]  /*2c20*/  @P4 FFMA.FTZ R67, R96, R98, R67 ;  /* 0x0000006260434223 */ /* 0x000fc60000010043 */
[----:B------:R-:W-:Y:S01]  /*2c30*/  @P4 PRMT R53, R53, 0x5410, R99 ;  /* 0x0000541035354816 */ /* 0x000fe20000000063 */
[----:B------:R-:W-:Y:S06]  /*2c40*/  @P2 BRA `(.L_x_352) ;  /* 0x0000000000102947 */ /* 0x000fec0003800000 */
[----:B------:R-:W-:Y:S01]  /*2c50*/  MOV R97, RZ ;  /* 0x000000ff00617202 */ /* 0x000fe20000000f00 */
[----:B------:R-:W-:Y:S06]  /*2c60*/  @!P0 BRA `(.L_x_353) ;  /* 0x0000000000248947 */ /* 0x000fec0003800000 */
[----:B------:R-:W-:Y:S01]  /*2c70*/  SHF.L.U32 R97, R22, 0x10, RZ ;  /* 0x0000001016617819 */ /* 0x000fe200000006ff */
[----:B------:R-:W-:Y:S06]  /*2c80*/  BRA `(.L_x_353) ;  /* 0x00000000001c7947 */ /* 0x000fec0003800000 */
.L_x_352:
[----:B------:R-:W-:-:S04]  /*2c90*/  ISETP.NE.AND P5, PT, R13, RZ, PT ;  /* 0x000000ff0d00720c */ /* 0x000fc80003fa5270 */
[----:B------:R-:W-:-:S05]  /*2ca0*/  FSEL R96, R102, RZ, !P5 ;  /* 0x000000ff66607208 */ /* 0x000fca0006800000 */
[----:B------:R-:W-:Y:S01]  /*2cb0*/  FFMA.FTZ R97, R121, R103, R96 ;  /* 0x0000006779617223 */ /* 0x000fe20000010060 */
[----:B------:R-:W-:-:S03]  /*2cc0*/  @P0 IMAD.U32 R96, R22, 0x10000, RZ ;  /* 0x0001000016600824 */ /* 0x000fc600078e00ff */
[----:B------:R-:W-:-:S04]  /*2cd0*/  FADD.FTZ R97, R140, -R97 ;  /* 0x800000618c617221 */ /* 0x000fc80000010000 */
[----:B------:R-:W-:-:S04]  /*2ce0*/  FMUL.FTZ R97, R114, R97 ;  /* 0x0000006172617220 */ /* 0x000fc80000410000 */
[----:B------:R-:W-:-:S07]  /*2cf0*/  @P0 FADD.FTZ R97, R97, R96 ;  /* 0x0000006061610221 */ /* 0x000fce0000010000 */
.L_x_353:
[----:B------:R-:W-:Y:S05]  /*2d00*/  BSYNC B0 ;  /* 0x0000000000007941 */ /* 0x000fea0003800000 */
.L_x_351:
[----:B------:R-:W0:Y:S01]  /*2d10*/  @P4 LDC R98, c[0x0][0x29c] ;  /* 0x0000a700ff624b82 */ /* 0x000e220000000800 */
[----:B------:R-:W-:Y:S01]  /*2d20*/  @P4 SHF.L.U32 R96, R34, 0x10, RZ ;  /* 0x0000001022604819 */ /* 0x000fe200000006ff */
[----:B------:R-:W-:Y:S01]  /*2d30*/  BSSY B0, `(.L_x_354) ;  /* 0x0000017000007945 */ /* 0x000fe20003800000 */
        /* <DEDUP_REMOVED lines=14> */
.L_x_355:
        /* <DEDUP_REMOVED lines=8> */
.L_x_356:
[----:B------:R-:W-:Y:S05]  /*2ea0*/  BSYNC B0 ;  /* 0x0000000000007941 */ /* 0x000fea0003800000 */
.L_x_354:
        /* <DEDUP_REMOVED lines=14> */
[----:B------:R-:W-:Y:S01]  /*2f90*/  HFMA2.MMA R97, -RZ, RZ, 0, 0 ;  /* 0x00000000ff617435 */ /* 0x000fe200000001ff */
[----:B------:R-:W-:Y:S10]  /*2fa0*/  @!P0 BRA `(.L_x_359) ;  /* 0x0000000000248947 */ /* 0x000ff40003800000 */
[----:B------:R-:W-:Y:S01]  /*2fb0*/  IMAD.U32 R97, R23, 0x10000, RZ ;  /* 0x0001000017617824 */ /* 0x000fe200078e00ff */
[----:B------:R-:W-:Y:S06]  /*2fc0*/  BRA `(.L_x_359) ;  /* 0x00000000001c7947 */ /* 0x000fec0003800000 */
.L_x_358:
[----:B------:R-:W-:-:S04]  /*2fd0*/  ISETP.NE.AND P5, PT, R13, RZ, PT ;  /* 0x000000ff0d00720c */ /* 0x000fc80003fa5270 */
[----:B------:R-:W-:-:S05]  /*2fe0*/  FSEL R96, R102, RZ, !P5 ;  /* 0x000000ff66607208 */ /* 0x000fca0006800000 */
[----:B------:R-:W-:Y:S01]  /*2ff0*/  FFMA.FTZ R97, R123, R103, R96 ;  /* 0x000000677b617223 */ /* 0x000fe20000010060 */
[----:B------:R-:W-:-:S03]  /*3000*/  @P0 SHF.L.U32 R96, R23, 0x10, RZ ;  /* 0x0000001017600819 */ /* 0x000fc600000006ff */
[----:B------:R-:W-:-:S04]  /*3010*/  FADD.FTZ R97, R142, -R97 ;  /* 0x800000618e617221 */ /* 0x000fc80000010000 */
[----:B------:R-:W-:-:S04]  /*3020*/  FMUL.FTZ R97, R114, R97 ;  /* 0x0000006172617220 */ /* 0x000fc80000410000 */
[----:B------:R-:W-:-:S07]  /*3030*/  @P0 FADD.FTZ R97, R97, R96 ;  /* 0x0000006061610221 */ /* 0x000fce0000010000 */
.L_x_359:
[----:B------:R-:W-:Y:S05]  /*3040*/  BSYNC B0 ;  /* 0x0000000000007941 */ /* 0x000fea0003800000 */
.L_x_357:
[----:B------:R-:W0:Y:S01]  /*3050*/  @P4 LDC R98, c[0x0][0x29c] ;  /* 0x0000a700ff624b82 */ /* 0x000e220000000800 */
[----:B------:R-:W-:Y:S01]  /*3060*/  @P4 SHF.L.U32 R96, R35, 0x10, RZ ;  /* 0x0000001023604819 */ /* 0x000fe200000006ff */
[----:B------:R-:W-:Y:S01]  /*3070*/  @P4 IMAD.U32 R101, R43, 0x10000, RZ ;  /* 0x000100002b654824 */ /* 0x000fe200078e00ff */
        /* <DEDUP_REMOVED lines=14> */
.L_x_361:
        /* <DEDUP_REMOVED lines=8> */
.L_x_362:
[----:B------:R-:W-:Y:S05]  /*31e0*/  BSYNC B0 ;  /* 0x0000000000007941 */ /* 0x000fea0003800000 */
.L_x_360:
[----:B------:R-:W0:Y:S01]  /*31f0*/  @P4 LDC R103, c[0x0][0x29c] ;  /* 0x0000a700ff674b82 */ /* 0x000e220000000800 */
[----:B------:R-:W-:Y:S02]  /*3200*/  @P4 PRMT R100, R35, 0x7632, R100 ;  /* 0x0000763223644816 */ /* 0x000fe40000000064 */
[----:B------:R-:W-:Y:S02]  /*3210*/  IADD3 R2, R2, UR12, RZ ;  /* 0x0000000c02027c10 */ /* 0x000fe4000fffe0ff */
[----:B------:R-:W-:Y:S02]  /*3220*/  @P4 SHF.L.U32 R101, R100, 0x10, RZ ;  /* 0x0000001064654819 */ /* 0x000fe400000006ff */
[----:B------:R-:W-:Y:S01]  /*3230*/  ISETP.GE.AND P0, PT, R2, UR13, PT ;  /* 0x0000000d02007c0c */ /* 0x000fe2000bf06270 */
[----:B------:R-:W1:Y:S01]  /*3240*/  @P1 LDC.64 R98, c[0x0][0x308] ;  /* 0x0000c200ff621b82 */ /* 0x000e620000000a00 */
[----:B------:R-:W-:-:S07]  /*3250*/  SEL R145, RZ, 0x1, P3 ;  /* 0x00000001ff917807 */ /* 0x000fce0001800000 */
[----:B------:R-:W2:Y:S01]  /*3260*/  @P4 LDC.64 R96, c[0x0][0x2f8] ;  /* 0x0000be00ff604b82 */ /* 0x000ea20000000a00 */
[----:B0-----:R-:W-:Y:S01]  /*3270*/  @P4 FMUL.FTZ R100, R114, R103 ;  /* 0x0000006772644220 */ /* 0x001fe20000410000 */
[----:B------:R-:W-:-:S03]  /*3280*/  @P1 F2FP.BF16.F32.PACK_AB R114, RZ, R114 ;  /* 0x00000072ff72123e */ /* 0x000fc600000010ff */
[----:B------:R-:W-:Y:S01]  /*3290*/  @P4 FMUL.FTZ R101, R100, R101 ;  /* 0x0000006564654220 */ /* 0x000fe20000410000 */
[----:B------:R-:W-:Y:S01]  /*32a0*/  @P1 PRMT R95, R95, 0x5410, R114 ;  /* 0x000054105f5f1816 */ /* 0x000fe20000000072 */
[----:B-1----:R-:W-:-:S03]  /*32b0*/  @P1 IMAD.WIDE.U32 R98, R0, 0x10, R98 ;  /* 0x0000001000621825 */ /* 0x002fc600078e0062 */
[----:B------:R-:W-:Y:S02]  /*32c0*/  @P4 F2FP.BF16.F32.PACK_AB R101, RZ, R101 ;  /* 0x00000065ff65423e */ /* 0x000fe400000010ff */
[----:B------:R-:W-:Y:S02]  /*32d0*/  @P4 PRMT R0, R43, 0x7632, R0 ;  /* 0x000076322b004816 */ /* 0x000fe40000000000 */
[----:B------:R-:W-:Y:S01]  /*32e0*/  @P4 PRMT R55, R55, 0x5410, R101 ;  /* 0x0000541037374816 */ /* 0x000fe20000000065 */
[----:B------:R1:W-:Y:S01]  /*32f0*/  @P1 STG.E.128 desc[UR4][R98.64], R92 ;  /* 0x0000005c62001986 */ /* 0x0003e2000c101d04 */
[----:B--2---:R-:W-:-:S04]  /*3300*/  @P4 IMAD.WIDE.U32 R96, R117, 0x10, R96 ;  /* 0x0000001075604825 */ /* 0x004fc800078e0060 */
[----:B------:R-:W-:Y:S01]  /*3310*/  @P4 IMAD.U32 R0, R0, 0x10000, RZ ;  /* 0x0001000000004824 */ /* 0x000fe200078e00ff */
[----:B------:R1:W-:Y:S03]  /*3320*/  @P4 STG.E.128 desc[UR4][R96.64], R52 ;  /* 0x0000003460004986 */ /* 0x0003e6000c101d04 */
[----:B------:R-:W-:Y:S01]  /*3330*/  @P4 FFMA.FTZ R71, R100, R0, R71 ;  /* 0x0000000064474223 */ /* 0x000fe20000010047 */
[----:B------:R-:W-:Y:S06]  /*3340*/  @!P0 BRA `(.L_x_363) ;  /* 0xffffffd000bc8947 */ /* 0x000fec000383ffff */
.L_x_310:
[----:B------:R-:W0:Y:S08]  /*3350*/  S2UR UR6, SR_CTAID.X ;  /* 0x00000000000679c3 */ /* 0x000e300000002500 */
[----:B------:R-:W2:Y:S08]  /*3360*/  LDC.64 R2, c[0x0][0x2d0] ;  /* 0x0000b400ff027b82 */ /* 0x000eb00000000a00 */
[----:B------:R-:W3:Y:S08]  /*3370*/  LDC.64 R6, c[0x0][0x2d8] ;  /* 0x0000b600ff067b82 */ /* 0x000ef00000000a00 */
[----:B------:R-:W4:Y:S01]  /*3380*/  LDC.64 R8, c[0x0][0x2f0] ;  /* 0x0000bc00ff087b82 */ /* 0x000f220000000a00 */
[----:B0-----:R-:W-:Y:S01]  /*3390*/  LEA.HI R5, R146, UR6, RZ, 0x19 ;  /* 0x0000000692057c11 */ /* 0x001fe2000f8fc8ff */
[----:B------:R-:W-:-:S04]  /*33a0*/  ULDC UR6, c[0x0][0x218] ;  /* 0x0000860000067ab9 */ /* 0x000fc80000000800 */
[----:B------:R-:W-:-:S05]  /*33b0*/  IMAD R5, R5, UR6, RZ ;  /* 0x0000000605057c24 */ /* 0x000fca000f8e02ff */
[----:B------:R-:W-:-:S05]  /*33c0*/  LEA.HI R11, R5, R4, RZ, 0x1d ;  /* 0x00000004050b7211 */ /* 0x000fca00078fe8ff */
[----:B--2---:R-:W-:-:S04]  /*33d0*/  IMAD.WIDE.U32 R2, R11, 0x20, R2 ;  /* 0x000000200b027825 */ /* 0x004fc800078e0002 */
[C---:B---3--:R-:W-:Y:S01]  /*33e0*/  IMAD.WIDE.U32 R4, R11.reuse, 0x20, R6 ;  /* 0x000000200b047825 */ /* 0x048fe200078e0006 */
[----:B------:R-:W-:Y:S03]  /*33f0*/  STG.E.128 desc[UR4][R2.64], R88 ;  /* 0x0000005802007986 */ /* 0x000fe6000c101d04 */
[----:B----4-:R-:W-:Y:S01]  /*3400*/  IMAD.WIDE.U32 R6, R11, 0x20, R8 ;  /* 0x000000200b067825 */ /* 0x010fe200078e0008 */
        /* <DEDUP_REMOVED lines=12> */
.L_x_314:
[----:B------:R-:W-:Y:S01]  /*34d0*/  HFMA2.MMA R149, -RZ, RZ, 0, 9.5367431640625e-07 ;  /* 0x00000010ff957435 */ /* 0x000fe200000001ff */
[----:B------:R-:W-:Y:S01]  /*34e0*/  MOV R150, R97 ;  /* 0x0000006100967202 */ /* 0x000fe20000000f00 */
[----:B------:R-:W-:Y:S01]  /*34f0*/  IMAD.MOV.U32 R152, RZ, RZ, 0x1f ;  /* 0x0000001fff987424 */ /* 0x000fe200078e00ff */
[----:B------:R-:W-:-:S08]  /*3500*/  MOV R145, 0xffffffff ;  /* 0xffffffff00917802 */ /* 0x000fd00000000f00 */
[----:B0----5:R-:W-:Y:S05]  /*3510*/  WARPSYNC.COLLECTIVE R145, `(.L_x_364) ;  /* 0x0000000091087348 */ /* 0x021fea0003c00000 */
[----:B0-----:R0:W1:Y:S02]  /*3520*/  SHFL.DOWN P1, R127, R150, R149, R152 ;  /* 0x08000095967f7389 */ /* 0x0010640000020098 */
[----:B01---5:R-:W-:Y:S01]  /*3530*/  ENDCOLLECTIVE ;  /* 0x000000000000791b */ /* 0x023fe20003800000 */
.L_x_364:
[----:B------:R-:W-:Y:S01]  /*3540*/  IMAD.MOV.U32 R150, RZ, RZ, R96 ;  /* 0x000000ffff967224 */ /* 0x000fe200078e0060 */
[----:B------:R-:W-:-:S07]  /*3550*/  MOV R100, R127 ;  /* 0x0000007f00647202 */ /* 0x000fce0000000f00 */
[----:B------:R-:W-:Y:S05]  /*3560*/  WARPSYNC.COLLECTIVE R145, `(.L_x_365) ;  /* 0x0000000091087348 */ /* 0x000fea0003c00000 */
[----:B------:R0:W1:Y:S02]  /*3570*/  SHFL.DOWN P1, R127, R150, R149, R152 ;  /* 0x08000095967f7389 */ /* 0x0000640000020098 */
[----:B01----:R-:W-:Y:S01]  /*3580*/  ENDCOLLECTIVE ;  /* 0x000000000000791b */ /* 0x003fe20003800000 */
.L_x_365:
[----:B------:R-:W-:-:S05]  /*3590*/  FADD.FTZ R100, R100, R97 ;  /* 0x0000006164647221 */ /* 0x000fca0000010000 */
[----:B------:R-:W-:Y:S01]  /*35a0*/  MOV R150, R100 ;  /* 0x0000006400967202 */ /* 0x000fe20000000f00 */
[----:B------:R-:W-:Y:S01]  /*35b0*/  IMAD.MOV.U32 R149, RZ, RZ, 0x8 ;  /* 0x00000008ff957424 */ /* 0x000fe200078e00ff */
[----:B------:R-:W-:-:S07]  /*35c0*/  MOV R101, R127 ;  /* 0x0000007f00657202 */ /* 0x000fce0000000f00 */
[----:B------:R-:W-:Y:S05]  /*35d0*/  WARPSYNC.COLLECTIVE R145, `(.L_x_366) ;  /* 0x0000000091087348 */ /* 0x000fea0003c00000 */
[----:B------:R0:W1:Y:S02]  /*35e0*/  SHFL.DOWN P1, R127, R150, R149, R152 ;  /* 0x08000095967f7389 */ /* 0x0000640000020098 */
[----:B01----:R-:W-:Y:S01]  /*35f0*/  ENDCOLLECTIVE ;  /* 0x000000000000791b */ /* 0x003fe20003800000 */
.L_x_366:
[----:B------:R-:W-:-:S05]  /*3600*/  FADD.FTZ R101, R101, R96 ;  /* 0x0000006065657221 */ /* 0x000fca0000010000 */
[----:B------:R-:W-:Y:S02]  /*3610*/  MOV R150, R101 ;  /* 0x0000006500967202 */ /* 0x000fe40000000f00 */
[----:B------:R-:W-:-:S07]  /*3620*/  MOV R103, R127 ;  /* 0x0000007f00677202 */ /* 0x000fce0000000f00 */
[----:B------:R-:W-:Y:S05]  /*3630*/  WARPSYNC.COLLECTIVE R145, `(.L_x_367) ;  /* 0x0000000091087348 */ /* 0x000fea0003c00000 */
[----:B------:R0:W1:Y:S02]  /*3640*/  SHFL.DOWN P1, R127, R150, R149, R152 ;  /* 0x08000095967f7389 */ /* 0x0000640000020098 */
[----:B01----:R-:W-:Y:S01]  /*3650*/  ENDCOLLECTIVE ;  /* 0x000000000000791b */ /* 0x003fe20003800000 */
.L_x_367:
[----:B------:R-:W-:Y:S01]  /*3660*/  FADD.FTZ R103, R100, R103 ;  /* 0x0000006764677221 */ /* 0x000fe20000010000 */
[----:B------:R-:W-:-:S04]  /*3670*/  HFMA2.MMA R149, -RZ, RZ, 0, 2.384185791015625e-07 ;  /* 0x00000004ff957435 */ /* 0x000fc800000001ff */
[----:B------:R-:W-:Y:S01]  /*3680*/  MOV R150, R103 ;  /* 0x0000006700967202 */ /* 0x000fe20000000f00 */
[----:B------:R-:W-:-:S07]  /*3690*/  IMAD.MOV.U32 R102, RZ, RZ, R127 ;  /* 0x000000ffff667224 */ /* 0x000fce00078e007f */
[----:B------:R-:W-:Y:S05]  /*36a0*/  WARPSYNC.COLLECTIVE R145, `(.L_x_368) ;  /* 0x0000000091087348 */ /* 0x000fea0003c00000 */
[----:B------:R0:W1:Y:S02]  /*36b0*/  SHFL.DOWN P1, R127, R150, R149, R152 ;  /* 0x08000095967f7389 */ /* 0x0000640000020098 */
[----:B01----:R-:W-:Y:S01]  /*36c0*/  ENDCOLLECTIVE ;  /* 0x000000000000791b */ /* 0x003fe20003800000 */
.L_x_368:
[----:B------:R-:W-:-:S05]  /*36d0*/  FADD.FTZ R102, R101, R102 ;  /* 0x0000006665667221 */ /* 0x000fca0000010000 */
[----:B------:R-:W-:Y:S01]  /*36e0*/  MOV R150, R102 ;  /* 0x0000006600967202 */ /* 0x000fe20000000f00 */
[----:B------:R-:W-:-:S07]  /*36f0*/  IMAD.MOV.U32 R124, RZ, RZ, R127 ;  /* 0x000000ffff7c7224 */ /* 0x000fce00078e007f */
[----:B------:R-:W-:Y:S05]  /*3700*/  WARPSYNC.COLLECTIVE R145, `(.L_x_369) ;  /* 0x0000000091087348 */ /* 0x000fea0003c00000 */
[----:B------:R0:W1:Y:S02]  /*3710*/  SHFL.DOWN P1, R127, R150, R149, R152 ;  /* 0x08000095967f7389 */ /* 0x0000640000020098 */
[----:B01----:R-:W-:Y:S01]  /*3720*/  ENDCOLLECTIVE ;  /* 0x000000000000791b */ /* 0x003fe20003800000 */
.L_x_369:
[----:B------:R-:W-:Y:S01]  /*3730*/  FADD.FTZ R124, R103, R124 ;  /* 0x0000007c677c7221 */ /* 0x000fe20000010000 */
[----:B------:R-:W-:-:S03]  /*3740*/  HFMA2.MMA R149, -RZ, RZ, 0, 1.1920928955078125e-07 ;  /* 0x00000002ff957435 */ /* 0x000fc600000001ff */
[----:B------:R-:W-:Y:S01]  /*3750*/  IMAD.MOV.U32 R150, RZ, RZ, R124 ;  /* 0x000000ffff967224 */ /* 0x000fe200078e007c */
[----:B------:R-:W-:-:S07]  /*3760*/  MOV R125, R127 ;  /* 0x0000007f007d7202 */ /* 0x000fce0000000f00 */
[----:B------:R-:W-:Y:S05]  /*3770*/  WARPSYNC.COLLECTIVE R145, `(.L_x_370) ;  /* 0x0000000091087348 */ /* 0x000fea0003c00000 */
[----:B------:R0:W1:Y:S02]  /*3780*/  SHFL.DOWN P1, R127, R150, R149, R152 ;  /* 0x08000095967f7389 */ /* 0x0000640000020098 */
[----:B01----:R-:W-:Y:S01]  /*3790*/  ENDCOLLECTIVE ;  /* 0x000000000000791b */ /* 0x003fe20003800000 */
.L_x_370:
[----:B------:R-:W-:-:S04]  /*37a0*/  FADD.FTZ R125, R102, R125 ;  /* 0x0000007d667d7221 */ /* 0x000fc80000010000 */
[----:B------:R-:W-:Y:S01]  /*37b0*/  IMAD.MOV.U32 R150, RZ, RZ, R125 ;  /* 0x000000ffff967224 */ /* 0x000fe200078e007d */
[----:B------:R-:W-:-:S07]  /*37c0*/  MOV R97, R127 ;  /* 0x0000007f00617202 */ /* 0x000fce0000000f00 */
[----:B------:R-:W-:Y:S05]  /*37d0*/  WARPSYNC.COLLECTIVE R145, `(.L_x_371) ;  /* 0x0000000091087348 */ /* 0x000fea0003c00000 */
[----:B------:R0:W1:Y:S02]  /*37e0*/  SHFL.DOWN P1, R127, R150, R149, R152 ;  /* 0x08000095967f7389 */ /* 0x0000640000020098 */
[----:B01----:R-:W-:Y:S01]  /*37f0*/  ENDCOLLECTIVE ;  /* 0x000000000000791b */ /* 0x003fe20003800000 */
.L_x_371:
[----:B------:R-:W-:-:S05]  /*3800*/  FADD.FTZ R126, R124, R97 ;  /* 0x000000617c7e7221 */ /* 0x000fca0000010000 */
[----:B------:R-:W-:Y:S01]  /*3810*/  MOV R150, R126 ;  /* 0x0000007e00967202 */ /* 0x000fe20000000f00 */
[----:B------:R-:W-:Y:S01]  /*3820*/  IMAD.MOV.U32 R149, RZ, RZ, 0x1 ;  /* 0x00000001ff957424 */ /* 0x000fe200078e00ff */
[----:B------:R-:W-:-:S07]  /*3830*/  MOV R96, R127 ;  /* 0x0000007f00607202 */ /* 0x000fce0000000f00 */
[----:B------:R-:W-:Y:S05]  /*3840*/  WARPSYNC.COLLECTIVE R145, `(.L_x_372) ;  /* 0x0000000091087348 */ /* 0x000fea0003c00000 */
[----:B------:R0:W1:Y:S02]  /*3850*/  SHFL.DOWN P1, R127, R150, R149, R152 ;  /* 0x08000095967f7389 */ /* 0x0000640000020098 */
[----:B01----:R-:W-:Y:S01]  /*3860*/  ENDCOLLECTIVE ;  /* 0x000000000000791b */ /* 0x003fe20003800000 */
.L_x_372:
[----:B------:R-:W-:-:S05]  /*3870*/  FADD.FTZ R100, R125, R96 ;  /* 0x000000607d647221 */ /* 0x000fca0000010000 */
[----:B------:R-:W-:Y:S02]  /*3880*/  MOV R150, R100 ;  /* 0x0000006400967202 */ /* 0x000fe40000000f00 */
[----:B------:R-:W-:-:S07]  /*3890*/  MOV R101, R127 ;  /* 0x0000007f00657202 */ /* 0x000fce0000000f00 */
[----:B------:R-:W-:Y:S05]  /*38a0*/  WARPSYNC.COLLECTIVE R145, `(.L_x_373) ;  /* 0x0000000091087348 */ /* 0x000fea0003c00000 */
[----:B------:R0:W1:Y:S02]  /*38b0*/  SHFL.DOWN P1, R127, R150, R149, R152 ;  /* 0x08000095967f7389 */ /* 0x0000640000020098 */
[----:B01----:R-:W-:Y:S01]  /*38c0*/  ENDCOLLECTIVE ;  /* 0x000000000000791b */ /* 0x003fe20003800000 */
.L_x_373:
[----:B------:R-:W-:Y:S05]  /*38d0*/  BRA `(.L_x_374) ;  /* 0xffffffdc002c7947 */ /* 0x000fea000383ffff */
.L_x_375:
        /* <DEDUP_REMOVED lines=10> */
.L_x_8685:


//--------------------- .text._ZN10layer_norm13ln_bwd_kernelINS_13Kernel_traitsI13__nv_bfloat16S2_S2_S2_fjLj2048ELj1ELj1ELj4ELj16ENS_18Kernel_traits_baseILj2048ES2_S2_S2_S2_fjLj128EEEEELb1ELb0ELb0ELb0EEEvNS_9BwdParamsE --------------------------
	.section	.text._ZN10layer_norm13ln_bwd_kernelINS_13Kernel_traitsI13__nv_bfloat16S2_S2_S2_fjLj2048ELj1ELj1ELj4ELj16ENS_18Kernel_traits_baseILj2048ES2_S2_S2_S2_fjLj128EEEEELb1ELb0ELb0ELb0EEEvNS_9BwdParamsE,"ax",@progbits
	.align	128
        .global         _ZN10layer_norm13ln_bwd_kernelINS_13Kernel_traitsI13__nv_bfloat16S2_S2_S2_fjLj2048ELj1ELj1ELj4ELj16ENS_18Kernel_traits_baseILj2048ES2_S2_S2_S2_fjLj128EEEEELb1ELb0ELb0ELb0EEEvNS_9BwdParamsE
        .type           _ZN10layer_norm13ln_bwd_kernelINS_13Kernel_traitsI13__nv_bfloat16S2_S2_S2_fjLj2048ELj1ELj1ELj4ELj16ENS_18Kernel_traits_baseILj2048ES2_S2_S2_S2_fjLj128EEEEELb1ELb0ELb0ELb0EEEvNS_9BwdParamsE,@function
        .size           _ZN10layer_norm13ln_bwd_kernelINS_13Kernel_traitsI13__nv_bfloat16S2_S2_S2_fjLj2048ELj1ELj1ELj4ELj16ENS_18Kernel_traits_baseILj2048ES2_S2_S2_S2_fjLj128EEEEELb1ELb0ELb0ELb0EEEvNS_9BwdParamsE,(.L_x_8686 - _ZN10layer_norm13ln_bwd_kernelINS_13Kernel_traitsI13__nv_bfloat16S2_S2_S2_fjLj2048ELj1ELj1ELj4ELj16ENS_18Kernel_traits_baseILj2048ES2_S2_S2_S2_fjLj128EEEEELb1ELb0ELb0ELb0EEEvNS_9BwdParamsE)
        .other          _ZN10layer_norm13ln_bwd_kernelINS_13Kernel_traitsI13__nv_bfloat16S2_S2_S2_fjLj2048ELj1ELj1ELj4ELj16ENS_18Kernel_traits_baseILj2048ES2_S2_S2_S2_fjLj128EEEEELb1ELb0ELb0ELb0EEEvNS_9BwdParamsE,@"STO_CUDA_ENTRY STV_DEFAULT"
_ZN10layer_norm13ln_bwd_kernelINS_13Kernel_traitsI13__nv_bfloat16S2_S2_S2_fjLj2048ELj1ELj1ELj4ELj16ENS_18Kernel_traits_baseILj2048ES2_S2_S2_S2_fjLj128EEEEELb1ELb0ELb0ELb0EEEvNS_9BwdParamsE:
.text._ZN10layer_norm13ln_bwd_kernelINS_13Kernel_traitsI13__nv_bfloat16S2_S2_S2_fjLj2048ELj1ELj1ELj4ELj16ENS_18Kernel_traits_baseILj2048ES2_S2_S2_S2_fjLj128EEEEELb1ELb0ELb0ELb0EEEvNS_9BwdParamsE:
        /* <DEDUP_REMOVED lines=10> */
[----:B------:R-:W-:Y:S01]  /*00a0*/  ULDC.U8 UR8, c[0x0][0x2a0] ;  /* 0x0000a80000087ab9 */ /* 0x000fe20000000000 */
[----:B------:R-:W-:Y:S01]  /*00b0*/  ULDC UR9, c[0x0][0x290] ;  /* 0x0000a40000097ab9 */ /* 0x000fe20000000800 */
[----:B------:R-:W-:Y:S01]  /*00c0*/  LEA.HI R3, R3, R72, RZ, 0x3 ;  /* 0x0000004803037211 */ /* 0x000fe200078f18ff */
[----:B------:R-:W-:Y:S01]  /*00d0*/  ULDC.64 UR10, c[0x0][0x2c8] ;  /* 0x0000b200000a7ab9 */ /* 0x000fe20000000a00 */
        /* <DEDUP_REMOVED lines=36> */
[C---:B-----5:R-:W-:Y:S01]  /*0320*/  @P3 PRMT R2, R22.reuse, 0x7632, R2 ;  /* 0x0000763216023816 */ /* 0x060fe20000000002 */
[----:B------:R-:W-:Y:S01]  /*0330*/  IMAD.U32 R14, R22, 0x10000, RZ ;  /* 0x00010000160e7824 */ /* 0x000fe200078e00ff */
[----:B------:R-:W-:Y:S01]  /*0340*/  ULDC.64 UR6, c[0x0][0x270] ;  /* 0x00009c0000067ab9 */ /* 0x000fe20000000a00 */
[C---:B------:R-:W-:Y:S01]  /*0350*/  @P3 PRMT R8, R20.reuse, 0x7632, R8 ;  /* 0x0000763214083816 */ /* 0x040fe20000000008 */
[----:B------:R-:W-:Y:S01]  /*0360*/  IMAD.U32 R9, R7, 0x10000, RZ ;  /* 0x0001000007097824 */ /* 0x000fe200078e00ff */
[----:B------:R-:W-:Y:S01]  /*0370*/  SHF.L.U32 R16, R20, 0x10, RZ ;  /* 0x0000001014107819 */ /* 0x000fe200000006ff */
[----:B------:R-:W-:Y:S01]  /*0380*/  HFMA2.MMA R70, -RZ, RZ, 0, 5.9604644775390625e-08 ;  /* 0x00000001ff467435 */ /* 0x000fe200000001ff */
[C---:B------:R-:W-:Y:S02]  /*0390*/  @P3 PRMT R0, R21.reuse, 0x7632, R0 ;  /* 0x0000763215003816 */ /* 0x040fe40000000000 */
[----:B------:R-:W-:Y:S02]  /*03a0*/  SHF.L.U32 R15, R21, 0x10, RZ ;  /* 0x00000010150f7819 */ /* 0x000fe400000006ff */
[----:B------:R-:W-:-:S02]  /*03b0*/  @P3 PRMT R3, R23, 0x7632, R3 ;  /* 0x0000763217033816 */ /* 0x000fc40000000003 */
[----:B------:R-:W-:Y:S02]  /*03c0*/  @P4 PRMT R22, R7, 0x7632, R22 ;  /* 0x0000763207164816 */ /* 0x000fe40000000016 */
[----:B------:R-:W-:Y:S02]  /*03d0*/  @P4 PRMT R19, R4, 0x7632, R19 ;  /* 0x0000763204134816 */ /* 0x000fe40000000013 */
[C---:B------:R-:W-:Y:S02]  /*03e0*/  @P4 PRMT R20, R5.reuse, 0x7632, R20 ;  /* 0x0000763205144816 */ /* 0x040fe40000000014 */
[----:B------:R-:W-:Y:S02]  /*03f0*/  @P4 PRMT R21, R6, 0x7632, R21 ;  /* 0x0000763206154816 */ /* 0x000fe40000000015 */
[----:B------:R-:W-:Y:S02]  /*0400*/  ISETP.NE.U32.AND P0, PT, RZ, UR6, PT ;  /* 0x00000006ff007c0c */ /* 0x000fe4000bf05070 */
[----:B------:R-:W-:-:S02]  /*0410*/  SHF.L.U32 R11, R5, 0x10, RZ ;  /* 0x00000010050b7819 */ /* 0x000fc400000006ff */
[----:B------:R-:W-:Y:S01]  /*0420*/  SHF.L.U32 R10, R6, 0x10, RZ ;  /* 0x00000010060a7819 */ /* 0x000fe200000006ff */
[----:B------:R-:W-:Y:S01]  /*0430*/  IMAD.U32 R6, R2, 0x10000, RZ ;  /* 0x0001000002067824 */ /* 0x000fe200078e00ff */
[----:B------:R-:W-:Y:S02]  /*0440*/  SHF.L.U32 R12, R4, 0x10, RZ ;  /* 0x00000010040c7819 */ /* 0x000fe400000006ff */
[----:B------:R-:W-:Y:S01]  /*0450*/  SHF.L.U32 R7, R0, 0x10, RZ ;  /* 0x0000001000077819 */ /* 0x000fe200000006ff */
[----:B------:R-:W-:Y:S01]  /*0460*/  IMAD.U32 R0, R22, 0x10000, RZ ;  /* 0x0001000016007824 */ /* 0x000fe200078e00ff */
[----:B------:R-:W-:Y:S02]  /*0470*/  SHF.L.U32 R5, R3, 0x10, RZ ;  /* 0x0000001003057819 */ /* 0x000fe400000006ff */
[----:B------:R-:W-:Y:S02]  /*0480*/  SHF.L.U32 R13, R23, 0x10, RZ ;  /* 0x00000010170d7819 */ /* 0x000fe400000006ff */
[----:B------:R-:W-:-:S02]  /*0490*/  ISETP.NE.AND.EX P0, PT, RZ, UR7, PT, P0 ;  /* 0x00000007ff007c0c */ /* 0x000fc4000bf05300 */
[----:B------:R-:W-:Y:S02]  /*04a0*/  MOV R25, RZ ;  /* 0x000000ff00197202 */ /* 0x000fe40000000f00 */
[----:B------:R-:W-:Y:S02]  /*04b0*/  SHF.L.U32 R8, R8, 0x10, RZ ;  /* 0x0000001008087819 */ /* 0x000fe400000006ff */
[----:B------:R-:W-:Y:S02]  /*04c0*/  SHF.L.U32 R4, R19, 0x10, RZ ;  /* 0x0000001013047819 */ /* 0x000fe400000006ff */
[----:B------:R-:W-:Y:S02]  /*04d0*/  SHF.L.U32 R3, R20, 0x10, RZ ;  /* 0x0000001014037819 */ /* 0x000fe400000006ff */
[----:B------:R-:W-:-:S07]  /*04e0*/  SHF.L.U32 R2, R21, 0x10, RZ ;  /* 0x0000001015027819 */ /* 0x000fce00000006ff */
.L_x_386:
        /* <DEDUP_REMOVED lines=34> */
[C---:B------:R-:W-:Y:S02]  /*0710*/  @P1 LEA.HI.X R77, R73.reuse, UR11, RZ, 0x4, P6 ;  /* 0x0000000b494d1c11 */ /* 0x040fe4000b0f24ff */
[----:B------:R-:W-:-:S03]  /*0720*/  LEA R112, P6, R73, UR14, 0x3 ;  /* 0x0000000e49707c11 */ /* 0x000fc6000f8c18ff */
[----:B------:R0:W5:Y:S01]  /*0730*/  @P1 LDG.E.128 R60, desc[UR4][R76.64] ;  /* 0x000000044c3c1981 */ /* 0x000162000c1e1d00 */
[----:B------:R-:W-:-:S06]  /*0740*/  LEA.HI.X R113, R73, UR15, RZ, 0x3, P6 ;  /* 0x0000000f49717c11 */ /* 0x000fcc000b0f1cff */
[----:B------:R-:W5:Y:S01]  /*0750*/  LDG.E.64 R112, desc[UR4][R112.64] ;  /* 0x0000000470707981 */ /* 0x000f62000c1e1b00 */
[----:B------:R-:W-:Y:S02]  /*0760*/  IADD3 R117, R73, 0x80, RZ ;  /* 0x0000008049757810 */ /* 0x000fe40007ffe0ff */
[----:B--2---:R-:W-:Y:S02]  /*0770*/  SHF.L.U32 R78, R64, 0x10, RZ ;  /* 0x00000010404e7819 */ /* 0x004fe400000006ff */
[C---:B------:R-:W-:Y:S02]  /*0780*/  SHF.L.U32 R82, R65.reuse, 0x10, RZ ;  /* 0x0000001041527819 */ /* 0x040fe400000006ff */
[----:B------:R-:W-:Y:S01]  /*0790*/  PRMT R83, R65, 0x7632, R83 ;  /* 0x0000763241537816 */ /* 0x000fe20000000053 */
[----:B------:R-:W-:Y:S01]  /*07a0*/  FADD.FTZ R107, -R109, R78 ;  /* 0x0000004e6d6b7221 */ /* 0x000fe20000010100 */
[C---:B------:R-:W-:Y:S02]  /*07b0*/  PRMT R65, R67.reuse, 0x7632, R65 ;  /* 0x0000763243417816 */ /* 0x040fe40000000041 */
[----:B------:R-:W-:Y:S01]  /*07c0*/  SHF.L.U32 R86, R67, 0x10, RZ ;  /* 0x0000001043567819 */ /* 0x000fe200000006ff */
[----:B-----5:R-:W-:Y:S01]  /*07d0*/  FMUL.FTZ R107, R74, R107 ;  /* 0x0000006b4a6b7220 */ /* 0x020fe20000410000 */
[----:B0-----:R-:W-:Y:S01]  /*07e0*/  FADD.FTZ R77, -R109, R82 ;  /* 0x000000526d4d7221 */ /* 0x001fe20000010100 */
[----:B------:R-:W-:Y:S01]  /*07f0*/  IMAD.U32 R84, R66, 0x10000, RZ ;  /* 0x0001000042547824 */ /* 0x000fe200078e00ff */
[----:B------:R-:W-:-:S02]  /*0800*/  PRMT R80, R64, 0x7632, R80 ;  /* 0x0000763240507816 */ /* 0x000fc40000000050 */
[----:B------:R-:W-:Y:S01]  /*0810*/  FMUL.FTZ R77, R74, R77 ;  /* 0x0000004d4a4d7220 */ /* 0x000fe20000410000 */
[----:B---3--:R-:W-:Y:S02]  /*0820*/  SHF.L.U32 R67, R68, 0x10, RZ ;  /* 0x0000001044437819 */ /* 0x008fe400000006ff */
[----:B------:R-:W-:-:S03]  /*0830*/  SHF.L.U32 R79, R69, 0x10, RZ ;  /* 0x00000010454f7819 */ /* 0x000fc600000006ff */
[----:B------:R-:W-:Y:S01]  /*0840*/  FADD.FTZ R44, R44, R67 ;  /* 0x000000432c2c7221 */ /* 0x000fe20000010000 */
[-C--:B------:R-:W-:Y:S01]  /*0850*/  FFMA.FTZ R24, R107, R67.reuse, R24 ;  /* 0x000000436b187223 */ /* 0x080fe20000010018 */
[----:B------:R-:W-:Y:S01]  /*0860*/  FMUL.FTZ R76, R16, R67 ;  /* 0x00000043104c7220 */ /* 0x000fe20000410000 */
[----:B------:R-:W-:Y:S01]  /*0870*/  FADD.FTZ R67, -R109, R84 ;  /* 0x000000546d437221 */ /* 0x000fe20000010100 */
[----:B------:R-:W-:Y:S01]  /*0880*/  SHF.L.U32 R81, R70, 0x10, RZ ;  /* 0x0000001046517819 */ /* 0x000fe200000006ff */
[----:B------:R-:W-:Y:S01]  /*0890*/  FADD.FTZ R46, R46, R79 ;  /* 0x0000004f2e2e7221 */ /* 0x000fe20000010000 */
[-C--:B------:R-:W-:Y:S01]  /*08a0*/  FFMA.FTZ R26, R77, R79.reuse, R26 ;  /* 0x0000004f4d1a7223 */ /* 0x080fe2000001001a */
[----:B------:R-:W-:Y:S01]  /*08b0*/  FMUL.FTZ R78, R15, R79 ;  /* 0x0000004f0f4e7220 */ /* 0x000fe20000410000 */
[----:B------:R-:W-:Y:S01]  /*08c0*/  PRMT R87, R70, 0x7632, R87 ;  /* 0x0000763246577816 */ /* 0x000fe20000000057 */
[----:B------:R-:W-:Y:S01]  /*08d0*/  FMUL.FTZ R79, R74, R67 ;  /* 0x000000434a4f7220 */ /* 0x000fe20000410000 */
[----:B------:R-:W-:Y:S01]  /*08e0*/  FADD.FTZ R67, -R109, R86 ;  /* 0x000000566d437221 */ /* 0x000fe20000010100 */
[----:B------:R-:W-:Y:S01]  /*08f0*/  SHF.L.U32 R70, R80, 0x10, RZ ;  /* 0x0000001050467819 */ /* 0x000fe200000006ff */
[----:B------:R-:W-:Y:S01]  /*0900*/  FADD.FTZ R48, R48, R81 ;  /* 0x0000005130307221 */ /* 0x000fe20000010000 */
[----:B------:R-:W-:Y:S01]  /*0910*/  PRMT R64, R66, 0x7632, R64 ;  /* 0x0000763242407816 */ /* 0x000fe20000000040 */
[-C--:B------:R-:W-:Y:S01]  /*0920*/  FFMA.FTZ R28, R79, R81.reuse, R28 ;  /* 0x000000514f1c7223 */ /* 0x080fe2000001001c */
[----:B------:R-:W-:Y:S01]  /*0930*/  PRMT R66, R68, 0x7632, R66 ;  /* 0x0000763244427816 */ /* 0x000fe20000000042 */
[----:B------:R-:W-:Y:S01]  /*0940*/  FMUL.FTZ R80, R14, R81 ;  /* 0x000000510e507220 */ /* 0x000fe20000410000 */
[----:B------:R-:W-:Y:S01]  /*0950*/  FMUL.FTZ R81, R74, R67 ;  /* 0x000000434a517220 */ /* 0x000fe20000410000 */
[----:B------:R-:W-:Y:S01]  /*0960*/  FADD.FTZ R67, -R109, R70 ;  /* 0x000000466d437221 */ /* 0x000fe20000010100 */
[----:B------:R-:W-:-:S02]  /*0970*/  PRMT R68, R69, 0x7632, R68 ;  /* 0x0000763245447816 */ /* 0x000fc40000000044 */
[----:B------:R-:W-:Y:S02]  /*0980*/  SHF.L.U32 R70, R83, 0x10, RZ ;  /* 0x0000001053467819 */ /* 0x000fe400000006ff */
[----:B------:R-:W-:Y:S01]  /*0990*/  SHF.L.U32 R69, R66, 0x10, RZ ;  /* 0x0000001042457819 */ /* 0x000fe200000006ff */
[----:B------:R-:W-:Y:S01]  /*09a0*/  FMUL.FTZ R84, R74, R67 ;  /* 0x000000434a547220 */ /* 0x000fe20000410000 */
[----:B------:R-:W-:Y:S01]  /*09b0*/  SHF.L.U32 R88, R64, 0x10, RZ ;  /* 0x0000001040587819 */ /* 0x000fe200000006ff */
[----:B------:R-:W-:Y:S01]  /*09c0*/  FADD.FTZ R67, -R109, R70 ;  /* 0x000000466d437221 */ /* 0x000fe20000010100 */
[----:B------:R-:W-:Y:S01]  /*09d0*/  SHF.L.U32 R90, R65, 0x10, RZ ;  /* 0x00000010415a7819 */ /* 0x000fe200000006ff */
[----:B------:R-:W-:Y:S01]  /*09e0*/  FMUL.FTZ R83, R8, R69 ;  /* 0x0000004508537220 */ /* 0x000fe20000410000 */
[----:B------:R-:W-:Y:S01]  /*09f0*/  FADD.FTZ R64, RZ, R76 ;  /* 0x0000004cff407221 */ /* 0x000fe20000010000 */
[----:B------:R-:W-:Y:S01]  /*0a00*/  FFMA.FTZ R65, R107, R76, RZ ;  /* 0x0000004c6b417223 */ /* 0x000fe200000100ff */
[----:B------:R-:W-:Y:S01]  /*0a10*/  PRMT R85, R71, 0x7632, R85 ;  /* 0x0000763247557816 */ /* 0x000fe20000000055 */
[----:B------:R-:W-:Y:S01]  /*0a20*/  FMUL.FTZ R86, R74, R67 ;  /* 0x000000434a567220 */ /* 0x000fe20000410000 */
[----:B------:R-:W-:Y:S01]  /*0a30*/  SHF.L.U32 R68, R68, 0x10, RZ ;  /* 0x0000001044447819 */ /* 0x000fe200000006ff */
[----:B------:R-:W-:Y:S01]  /*0a40*/  FADD.FTZ R67, R64, R83 ;  /* 0x0000005340437221 */ /* 0x000fe20000010000 */
[----:B------:R-:W-:Y:S01]  /*0a50*/  FFMA.FTZ R64, R84, R83, R65 ;  /* 0x0000005354407223 */ /* 0x000fe20000010041 */
[----:B------:R-:W-:-:S02]  /*0a60*/  IMAD.U32 R66, R85, 0x10000, RZ ;  /* 0x0001000055427824 */ /* 0x000fc400078e00ff */
        /* <DEDUP_REMOVED lines=12> */
[----:B------:R-:W-:-:S02]  /*0b30*/  IMAD.U32 R71, R71, 0x10000, RZ ;  /* 0x0001000047477824 */ /* 0x000fc400078e00ff */
        /* <DEDUP_REMOVED lines=19> */
.L_x_378:
[----:B------:R-:W-:Y:S05]  /*0c70*/  BSYNC B0 ;  /* 0x0000000000007941 */ /* 0x000fea0003800000 */
.L_x_377:
        /* <DEDUP_REMOVED lines=16> */
[C---:B--2---:R-:W-:Y:S01]  /*0d80*/  PRMT R75, R64.reuse, 0x7632, R75 ;  /* 0x00007632404b7816 */ /* 0x044fe2000000004b */
[----:B------:R-:W-:Y:S01]  /*0d90*/  IMAD.U32 R64, R64, 0x10000, RZ ;  /* 0x0001000040407824 */ /* 0x000fe200078e00ff */
[C---:B------:R-:W-:Y:S02]  /*0da0*/  PRMT R96, R65.reuse, 0x7632, R96 ;  /* 0x0000763241607816 */ /* 0x040fe40000000060 */
[----:B------:R-:W-:Y:S02]  /*0db0*/  SHF.L.U32 R98, R65, 0x10, RZ ;  /* 0x0000001041627819 */ /* 0x000fe400000006ff */
[C---:B------:R-:W-:Y:S02]  /*0dc0*/  PRMT R65, R66.reuse, 0x7632, R65 ;  /* 0x0000763242417816 */ /* 0x040fe40000000041 */
[----:B------:R-:W-:Y:S01]  /*0dd0*/  SHF.L.U32 R66, R66, 0x10, RZ ;  /* 0x0000001042427819 */ /* 0x000fe200000006ff */
[----:B------:R-:W-:Y:S01]  /*0de0*/  FADD.FTZ R91, -R109, R64 ;  /* 0x000000406d5b7221 */ /* 0x000fe20000010100 */
[----:B------:R-:W-:-:S02]  /*0df0*/  PRMT R97, R67, 0x7632, R97 ;  /* 0x0000763243617816 */ /* 0x000fc40000000061 */
[----:B------:R-:W-:Y:S01]  /*0e00*/  SHF.L.U32 R64, R75, 0x10, RZ ;  /* 0x000000104b407819 */ /* 0x000fe200000006ff */
[----:B------:R-:W-:Y:S01]  /*0e10*/  FADD.FTZ R103, -R109, R66 ;  /* 0x000000426d677221 */ /* 0x000fe20000010100 */
[----:B------:R-:W-:Y:S02]  /*0e20*/  SHF.L.U32 R100, R67, 0x10, RZ ;  /* 0x0000001043647819 */ /* 0x000fe400000006ff */
[----:B------:R-:W-:Y:S01]  /*0e30*/  SHF.L.U32 R66, R65, 0x10, RZ ;  /* 0x0000001041427819 */ /* 0x000fe200000006ff */
[----:B------:R-:W-:Y:S01]  /*0e40*/  IMAD.U32 R96, R96, 0x10000, RZ ;  /* 0x0001000060607824 */ /* 0x000fe200078e00ff */
[----:B0-----:R-:W-:Y:S01]  /*0e50*/  SHF.L.U32 R92, R97, 0x10, RZ ;  /* 0x00000010615c7819 */ /* 0x001fe200000006ff */
[C-C-:B------:R-:W-:Y:S01]  /*0e60*/  FADD.FTZ R97, -R109.reuse, R64.reuse ;  /* 0x000000406d617221 */ /* 0x140fe20000010100 */
[C---:B---3--:R-:W-:Y:S01]  /*0e70*/  PRMT R64, R68.reuse, 0x7632, R64 ;  /* 0x0000763244407816 */ /* 0x048fe20000000040 */
[C---:B------:R-:W-:Y:S01]  /*0e80*/  FADD.FTZ R99, -R109.reuse, R98 ;  /* 0x000000626d637221 */ /* 0x040fe20000010100 */
[----:B------:R-:W-:Y:S01]  /*0e90*/  SHF.L.U32 R93, R68, 0x10, RZ ;  /* 0x00000010445d7819 */ /* 0x000fe200000006ff */
[C---:B------:R-:W-:Y:S01]  /*0ea0*/  FADD.FTZ R101, -R109.reuse, R100 ;  /* 0x000000646d657221 */ /* 0x040fe20000010100 */
[----:B------:R-:W-:Y:S01]  /*0eb0*/  FADD.FTZ R65, -R109, R66 ;  /* 0x000000426d417221 */ /* 0x000fe20000010100 */
[----:B------:R-:W-:Y:S01]  /*0ec0*/  PRMT R100, R71, 0x7632, R100 ;  /* 0x0000763247647816 */ /* 0x000fe20000000064 */
[----:B------:R-:W-:Y:S01]  /*0ed0*/  FADD.FTZ R67, -R109, R96 ;  /* 0x000000606d437221 */ /* 0x000fe20000010100 */
[----:B------:R-:W-:Y:S01]  /*0ee0*/  PRMT R66, R69, 0x7632, R66 ;  /* 0x0000763245427816 */ /* 0x000fe20000000042 */
[----:B------:R-:W-:Y:S01]  /*0ef0*/  FADD.FTZ R109, -R109, R92 ;  /* 0x0000005c6d6d7221 */ /* 0x000fe20000010100 */
[----:B------:R-:W-:Y:S01]  /*0f00*/  SHF.L.U32 R69, R69, 0x10, RZ ;  /* 0x0000001045457819 */ /* 0x000fe200000006ff */
[----:B-----5:R-:W-:Y:S01]  /*0f10*/  FMUL.FTZ R75, R74, R91 ;  /* 0x0000005b4a4b7220 */ /* 0x020fe20000410000 */
[----:B------:R-:W-:Y:S01]  /*0f20*/  SHF.L.U32 R68, R64, 0x10, RZ ;  /* 0x0000001040447819 */ /* 0x000fe200000006ff */
[----:B------:R-:W-:Y:S01]  /*0f30*/  FMUL.FTZ R92, R12, R93 ;  /* 0x0000005d0c5c7220 */ /* 0x000fe20000410000 */
[----:B------:R-:W-:Y:S01]  /*0f40*/  FMUL.FTZ R91, R74, R99 ;  /* 0x000000634a5b7220 */ /* 0x000fe20000410000 */
[C---:B------:R-:W-:Y:S01]  /*0f50*/  PRMT R98, R70.reuse, 0x7632, R98 ;  /* 0x0000763246627816 */ /* 0x040fe20000000062 */
[----:B------:R-:W-:Y:S01]  /*0f60*/  IMAD.U32 R105, R70, 0x10000, RZ ;  /* 0x0001000046697824 */ /* 0x000fe200078e00ff */
[----:B------:R-:W-:Y:S01]  /*0f70*/  SHF.L.U32 R70, R66, 0x10, RZ ;  /* 0x0000001042467819 */ /* 0x000fe200000006ff */
[----:B------:R-:W-:-:S02]  /*0f80*/  IMAD.U32 R64, R100, 0x10000, RZ ;  /* 0x0001000064407824 */ /* 0x000fc400078e00ff */
[----:B------:R-:W-:Y:S01]  /*0f90*/  FMUL.FTZ R100, R74, R97 ;  /* 0x000000614a647220 */ /* 0x000fe20000410000 */
[----:B------:R-:W-:Y:S01]  /*0fa0*/  FADD.FTZ R34, R34, R69 ;  /* 0x0000004522227221 */ /* 0x000fe20000010000 */
[-C--:B------:R-:W-:Y:S01]  /*0fb0*/  FFMA.FTZ R54, R91, R69.reuse, R54 ;  /* 0x000000455b367223 */ /* 0x080fe20000010036 */
[----:B------:R-:W-:Y:S01]  /*0fc0*/  FMUL.FTZ R96, R11, R69 ;  /* 0x000000450b607220 */ /* 0x000fe20000410000 */
[----:B------:R-:W-:Y:S01]  /*0fd0*/  FADD.FTZ R66, R115, R92 ;  /* 0x0000005c73427221 */ /* 0x000fe20000010000 */
[----:B------:R-:W-:Y:S01]  /*0fe0*/  FMUL.FTZ R97, R4, R68 ;  /* 0x0000004404617220 */ /* 0x000fe20000410000 */
[----:B------:R-:W-:Y:S01]  /*0ff0*/  FFMA.FTZ R69, R75, R92, R114 ;  /* 0x0000005c4b457223 */ /* 0x000fe20000010072 */
[----:B------:R-:W-:Y:S02]  /*1000*/  FMUL.FTZ R102, R74, R67 ;  /* 0x000000434a667220 */ /* 0x000fe40000410000 */
[----:B------:R-:W-:Y:S01]  /*1010*/  FADD.FTZ R67, R66, R97 ;  /* 0x0000006142437221 */ /* 0x000fe20000010000 */
[C---:B------:R-:W-:Y:S01]  /*1020*/  FFMA.FTZ R66, R100.reuse, R97, R69 ;  /* 0x0000006164427223 */ /* 0x040fe20000010045 */
[----:B------:R-:W-:Y:S01]  /*1030*/  FADD.FTZ R33, R33, R68 ;  /* 0x0000004421217221 */ /* 0x000fe20000010000 */
[----:B------:R-:W-:Y:S01]  /*1040*/  FFMA.FTZ R53, R100, R68, R53 ;  /* 0x0000004464357223 */ /* 0x000fe20000010035 */
[----:B------:R-:W-:Y:S01]  /*1050*/  FMUL.FTZ R99, R3, R70 ;  /* 0x0000004603637220 */ /* 0x000fe20000410000 */
[----:B------:R-:W-:Y:S01]  /*1060*/  FADD.FTZ R68, R67, R96 ;  /* 0x0000006043447221 */ /* 0x000fe20000010000 */
[----:B------:R-:W-:Y:S01]  /*1070*/  FADD.FTZ R32, R32, R93 ;  /* 0x0000005d20207221 */ /* 0x000fe20000010000 */
[----:B------:R-:W-:Y:S01]  /*1080*/  FFMA.FTZ R52, R75, R93, R52 ;  /* 0x0000005d4b347223 */ /* 0x000fe20000010034 */
[----:B------:R-:W-:Y:S01]  /*1090*/  FFMA.FTZ R67, R91, R96, R66 ;  /* 0x000000605b437223 */ /* 0x000fe20000010042 */
[----:B------:R-:W-:Y:S01]  /*10a0*/  FMUL.FTZ R93, R74, R103 ;  /* 0x000000674a5d7220 */ /* 0x000fe20000410000 */
[----:B------:R-:W-:Y:S01]  /*10b0*/  SHF.L.U32 R103, R98, 0x10, RZ ;  /* 0x0000001062677819 */ /* 0x000fe200000006ff */
[----:B------:R-:W-:Y:S01]  /*10c0*/  FMUL.FTZ R104, R74, R65 ;  /* 0x000000414a687220 */ /* 0x000fe20000410000 */
[----:B------:R-:W-:Y:S01]  /*10d0*/  FMUL.FTZ R98, R10, R105 ;  /* 0x000000690a627220 */ /* 0x000fe20000410000 */
[----:B------:R-:W-:Y:S01]  /*10e0*/  FADD.FTZ R65, R68, R99 ;  /* 0x0000006344417221 */ /* 0x000fe20000010000 */
[----:B------:R-:W-:Y:S01]  /*10f0*/  FFMA.FTZ R66, R102, R99, R67 ;  /* 0x0000006366427223 */ /* 0x000fe20000010043 */
[----:B------:R-:W-:Y:S01]  /*1100*/  SHF.L.U32 R71, R71, 0x10, RZ ;  /* 0x0000001047477819 */ /* 0x000fe200000006ff */
[----:B------:R-:W-:Y:S01]  /*1110*/  FADD.FTZ R37, R37, R103 ;  /* 0x0000006725257221 */ /* 0x000fe20000010000 */
[-C--:B------:R-:W-:Y:S01]  /*1120*/  FFMA.FTZ R57, R104, R103.reuse, R57 ;  /* 0x0000006768397223 */ /* 0x080fe20000010039 */
[----:B------:R-:W-:Y:S01]  /*1130*/  FADD.FTZ R68, R65, R98 ;  /* 0x0000006241447221 */ /* 0x000fe20000010000 */
[----:B------:R-:W-:Y:S01]  /*1140*/  FMUL.FTZ R103, R2, R103 ;  /* 0x0000006702677220 */ /* 0x000fe20000410000 */
[----:B------:R-:W-:Y:S01]  /*1150*/  FFMA.FTZ R65, R93, R98, R66 ;  /* 0x000000625d417223 */ /* 0x000fe20000010042 */
        /* <DEDUP_REMOVED lines=18> */
.L_x_380:
[----:B------:R-:W-:Y:S05]  /*1280*/  BSYNC B0 ;  /* 0x0000000000007941 */ /* 0x000fea0003800000 */
.L_x_379:
        /* <DEDUP_REMOVED lines=25> */
.L_x_399:
[----:B------:R-:W3:Y:S01]  /*1420*/  S2R R68, SR_CgaCtaId ;  /* 0x0000000000447919 */ /* 0x000ee20000008800 */
[----:B------:R-:W-:Y:S01]  /*1430*/  MOV R67, 0x400 ;  /* 0x0000040000437802 */ /* 0x000fe20000000f00 */
[----:B-1----:R-:W-:Y:S01]  /*1440*/  FADD.FTZ R94, R71, R94 ;  /* 0x0000005e475e7221 */ /* 0x002fe20000010000 */
[----:B------:R-:W-:Y:S01]  /*1450*/  @!P1 LOP3.LUT R95, R95, 0x3, RZ, 0xc0, !PT ;  /* 0x000000035f5f9812 */ /* 0x000fe200078ec0ff */
[----:B------:R-:W-:Y:S05]  /*1460*/  WARPSYNC.ALL ;  /* 0x0000000000007948 */ /* 0x000fea0003800000 */
[----:B------:R-:W-:Y:S01]  /*1470*/  @!P1 IADD3 R95, R64, R95, RZ ;  /* 0x0000005f405f9210 */ /* 0x000fe20007ffe0ff */
[----:B------:R-:W-:Y:S01]  /*1480*/  BSSY B0, `(.L_x_382) ;  /* 0x0000083000007945 */ /* 0x000fe20003800000 */
[----:B---3--:R-:W-:-:S04]  /*1490*/  LEA R67, R68, R67, 0x18 ;  /* 0x0000004344437211 */ /* 0x008fc800078ec0ff */
[----:B------:R-:W-:Y:S01]  /*14a0*/  @!P1 LEA R114, R95, R67, 0x3 ;  /* 0x000000435f729211 */ /* 0x000fe200078e18ff */
[----:B--2---:R-:W-:Y:S01]  /*14b0*/  FADD.FTZ R95, R66, R65 ;  /* 0x00000041425f7221 */ /* 0x004fe20000010000 */
[----:B------:R-:W-:-:S04]  /*14c0*/  IMAD R115, R64, 0x8, R67 ;  /* 0x0000000840737824 */ /* 0x000fc800078e0243 */
        /* <DEDUP_REMOVED lines=19> */
[-C--:B------:R-:W-:Y:S01]  /*1600*/  FFMA.FTZ R64, R84, R94.reuse, R95 ;  /* 0x0000005e54407223 */ /* 0x080fe2000001005f */
[----:B------:R-:W-:Y:S01]  /*1610*/  ISETP.NE.AND.EX P2, PT, RZ, UR11, PT, P1 ;  /* 0x0000000bff007c0c */ /* 0x000fe2000bf45310 */
[----:B------:R-:W-:Y:S01]  /*1620*/  FADD.FTZ R65, R80, -R65 ;  /* 0x8000004150417221 */ /* 0x000fe20000010000 */
[----:B------:R-:W-:Y:S01]  /*1630*/  ISETP.NE.U32.AND P1, PT, RZ, UR16, PT ;  /* 0x00000010ff007c0c */ /* 0x000fe2000bf25070 */
[----:B------:R-:W-:Y:S01]  /*1640*/  FFMA.FTZ R70, R90, R94, R95 ;  /* 0x0000005e5a467223 */ /* 0x000fe2000001005f */
[----:B------:R-:W-:Y:S01]  /*1650*/  LOP3.LUT P6, RZ, R112, 0xff0000, RZ, 0xc0, !PT ;  /* 0x00ff000070ff7812 */ /* 0x000fe200078cc0ff */
[----:B------:R-:W-:Y:S01]  /*1660*/  FMUL.FTZ R66, R74, R65 ;  /* 0x000000414a427220 */ /* 0x000fe20000410000 */
[----:B------:R-:W-:Y:S01]  /*1670*/  FADD.FTZ R65, R83, -R64 ;  /* 0x8000004053417221 */ /* 0x000fe20000010000 */
[----:B------:R-:W-:Y:S01]  /*1680*/  ISETP.NE.AND.EX P1, PT, RZ, UR17, PT, P1 ;  /* 0x00000011ff007c0c */ /* 0x000fe2000bf25310 */
[----:B------:R-:W-:-:S05]  /*1690*/  FADD.FTZ R71, R89, -R70 ;  /* 0x8000004659477221 */ /* 0x000fca0000010000 */
[----:B------:R-:W-:Y:S02]  /*16a0*/  @P2 SHF.L.U32 R67, R62, 0x10, RZ ;  /* 0x000000103e432819 */ /* 0x000fe400000006ff */
[----:B------:R-:W-:Y:S02]  /*16b0*/  @P2 PRMT R64, R60, 0x7632, R64 ;  /* 0x000076323c402816 */ /* 0x000fe40000000040 */
[----:B------:R-:W-:Y:S01]  /*16c0*/  @P2 PRMT R69, R62, 0x7632, R69 ;  /* 0x000076323e452816 */ /* 0x000fe20000000045 */
[----:B------:R-:W-:Y:S01]  /*16d0*/  @P2 FADD.FTZ R66, R66, R67 ;  /* 0x0000004342422221 */ /* 0x000fe20000010000 */
[----:B------:R-:W-:Y:S01]  /*16e0*/  FADD.FTZ R67, R87, -R68 ;  /* 0x8000004457437221 */ /* 0x000fe20000010000 */
[C---:B------:R-:W-:Y:S01]  /*16f0*/  FMUL.FTZ R68, R74.reuse, R65 ;  /* 0x000000414a447220 */ /* 0x040fe20000410000 */
[----:B------:R-:W-:Y:S02]  /*1700*/  @P2 SHF.L.U32 R69, R69, 0x10, RZ ;  /* 0x0000001045452819 */ /* 0x000fe400000006ff */
[----:B------:R-:W-:Y:S01]  /*1710*/  FMUL.FTZ R114, R74, R67 ;  /* 0x000000434a727220 */ /* 0x000fe20000410000 */
[----:B------:R-:W-:Y:S01]  /*1720*/  @P2 SHF.L.U32 R67, R64, 0x10, RZ ;  /* 0x0000001040432819 */ /* 0x000fe200000006ff */
[----:B------:R-:W-:-:S02]  /*1730*/  FFMA.FTZ R64, R86, R94, R95 ;  /* 0x0000005e56407223 */ /* 0x000fc4000001005f */
[----:B------:R-:W-:Y:S01]  /*1740*/  @P2 FADD.FTZ R114, R114, R69 ;  /* 0x0000004572722221 */ /* 0x000fe20000010000 */
[----:B------:R-:W-:Y:S01]  /*1750*/  @P1 F2FP.BF16.F32.PACK_AB R69, RZ, R66 ;  /* 0x00000042ff45123e */ /* 0x000fe200000010ff */
[--C-:B------:R-:W-:Y:S01]  /*1760*/  FADD.FTZ R65, R85, -R64.reuse ;  /* 0x8000004055417221 */ /* 0x100fe20000010000 */
[--C-:B------:R-:W-:Y:S01]  /*1770*/  @P2 FADD.FTZ R68, R68, R67.reuse ;  /* 0x0000004344442221 */ /* 0x100fe20000010000 */
[----:B------:R-:W-:Y:S01]  /*1780*/  @P2 PRMT R67, R61, 0x7632, R67 ;  /* 0x000076323d432816 */ /* 0x000fe20000000043 */
[----:B------:R-:W-:Y:S01]  /*1790*/  FMUL.FTZ R66, R66, R109 ;  /* 0x0000006d42427220 */ /* 0x000fe20000410000 */
[----:B------:R-:W-:Y:S01]  /*17a0*/  FMUL.FTZ R116, R74, R65 ;  /* 0x000000414a747220 */ /* 0x000fe20000410000 */
[----:B------:R-:W-:Y:S01]  /*17b0*/  @P2 PRMT R64, R63, 0x7632, R64 ;  /* 0x000076323f402816 */ /* 0x000fe20000000040 */
[-C--:B------:R-:W-:Y:S01]  /*17c0*/  FFMA.FTZ R65, R107, R94.reuse, R95 ;  /* 0x0000005e6b417223 */ /* 0x080fe2000001005f */
[----:B------:R-:W-:Y:S02]  /*17d0*/  @P2 SHF.L.U32 R67, R67, 0x10, RZ ;  /* 0x0000001043432819 */ /* 0x000fe400000006ff */
[----:B------:R-:W-:Y:S01]  /*17e0*/  @P2 SHF.L.U32 R115, R64, 0x10, RZ ;  /* 0x0000001040732819 */ /* 0x000fe200000006ff */
[----:B------:R-:W-:Y:S01]  /*17f0*/  FADD.FTZ R65, R76, -R65 ;  /* 0x800000414c417221 */ /* 0x000fe20000010000 */
[----:B------:R-:W-:Y:S01]  /*1800*/  @P1 PRMT R42, R69, 0x7610, R42 ;  /* 0x00007610452a1816 */ /* 0x000fe2000000002a */
[----:B------:R-:W-:Y:S01]  /*1810*/  FMUL.FTZ R64, R74, R71 ;  /* 0x000000474a407220 */ /* 0x000fe20000410000 */
[-CC-:B------:R-:W-:Y:S01]  /*1820*/  FFMA.FTZ R69, R77, R94.reuse, R95.reuse ;  /* 0x0000005e4d457223 */ /* 0x180fe2000001005f */
[----:B------:R-:W-:Y:S01]  /*1830*/  FFMA.FTZ R71, R81, R94, R95 ;  /* 0x0000005e51477223 */ /* 0x000fe2000001005f */
[----:B------:R-:W-:Y:S01]  /*1840*/  @P2 FADD.FTZ R116, R116, R67 ;  /* 0x0000004374742221 */ /* 0x000fe20000010000 */
[----:B------:R-:W-:-:S02]  /*1850*/  @P2 IMAD.U32 R67, R60, 0x10000, RZ ;  /* 0x000100003c432824 */ /* 0x000fc400078e00ff */
[----:B------:R-:W-:Y:S01]  /*1860*/  FMUL.FTZ R118, R74, R65 ;  /* 0x000000414a767220 */ /* 0x000fe20000410000 */
[----:B------:R-:W-:Y:S01]  /*1870*/  FADD.FTZ R69, R78, -R69 ;  /* 0x800000454e457221 */ /* 0x000fe20000010000 */
[----:B------:R-:W-:Y:S01]  /*1880*/  FADD.FTZ R71, R82, -R71 ;  /* 0x8000004752477221 */ /* 0x000fe20000010000 */
[----:B------:R-:W-:Y:S01]  /*1890*/  @P2 SHF.L.U32 R65, R61, 0x10, RZ ;  /* 0x000000103d412819 */ /* 0x000fe200000006ff */
[----:B------:R-:W-:Y:S01]  /*18a0*/  @P2 FADD.FTZ R118, R118, R67 ;  /* 0x0000004376762221 */ /* 0x000fe20000010000 */
[C---:B------:R-:W-:Y:S01]  /*18b0*/  FMUL.FTZ R120, R74.reuse, R69 ;  /* 0x000000454a787220 */ /* 0x040fe20000410000 */
[----:B------:R-:W-:Y:S01]  /*18c0*/  @P2 SHF.L.U32 R67, R63, 0x10, RZ ;  /* 0x000000103f432819 */ /* 0x000fe200000006ff */
[----:B------:R-:W-:Y:S01]  /*18d0*/  FMUL.FTZ R70, R74, R71 ;  /* 0x000000474a467220 */ /* 0x000fe20000410000 */
[----:B------:R-:W-:Y:S01]  /*18e0*/  @P2 FADD.FTZ R64, R64, R115 ;  /* 0x0000007340402221 */ /* 0x000fe20000010000 */
[----:B------:R-:W-:Y:S01]  /*18f0*/  @P2 FADD.FTZ R120, R120, R65 ;  /* 0x0000004178782221 */ /* 0x000fe20000010000 */
[----:B------:R-:W-:Y:S01]  /*1900*/  FMUL.FTZ R65, R66, UR18 ;  /* 0x0000001242417c20 */ /* 0x000fe20008410000 */
[----:B------:R-:W-:Y:S01]  /*1910*/  @P2 FADD.FTZ R70, R70, R67 ;  /* 0x0000004346462221 */ /* 0x000fe20000010000 */
[----:B------:R-:W-:Y:S01]  /*1920*/  LOP3.LUT P2, RZ, R113, 0xff, RZ, 0xc0, !PT ;  /* 0x000000ff71ff7812 */ /* 0x000fe2000784c0ff */
[-C--:B------:R-:W-:Y:S01]  /*1930*/  FMUL.FTZ R67, R114, R109.reuse ;  /* 0x0000006d72437220 */ /* 0x080fe20000410000 */
[----:B------:R-:W-:Y:S01]  /*1940*/  @P1 F2FP.BF16.F32.PACK_AB R66, RZ, R120 ;  /* 0x00000078ff42123e */ /* 0x000fe200000010ff */
[----:B------:R-:W-:Y:S01]  /*1950*/  FMUL.FTZ R120, R120, R109 ;  /* 0x0000006d78787220 */ /* 0x000fe20000410000 */
[----:B------:R-:W-:Y:S01]  /*1960*/  FSEL R69, R65, RZ, P2 ;  /* 0x000000ff41457208 */ /* 0x000fe20001000000 */
[----:B------:R-:W-:Y:S01]  /*1970*/  FMUL.FTZ R67, R67, UR18 ;  /* 0x0000001243437c20 */ /* 0x000fe20008410000 */
[----:B------:R-:W-:-:S02]  /*1980*/  LOP3.LUT P2, RZ, R113, 0xff00, RZ, 0xc0, !PT ;  /* 0x0000ff0071ff7812 */ /* 0x000fc4000784c0ff */
[----:B------:R-:W-:Y:S02]  /*1990*/  @P1 PRMT R41, R66, 0x7610, R41 ;  /* 0x0000761042291816 */ /* 0x000fe40000000029 */
[----:B------:R-:W-:Y:S01]  /*19a0*/  @P1 F2FP.BF16.F32.PACK_AB R65, RZ, R118 ;  /* 0x00000076ff41123e */ /* 0x000fe200000010ff */
[----:B------:R-:W-:Y:S01]  /*19b0*/  FMUL.FTZ R118, R118, R109 ;  /* 0x0000006d76767220 */ /* 0x000fe20000410000 */
[----:B------:R-:W-:Y:S02]  /*19c0*/  FSEL R66, R67, RZ, P2 ;  /* 0x000000ff43427208 */ /* 0x000fe40001000000 */
[----:B------:R-:W-:Y:S02]  /*19d0*/  ISETP.NE.U32.AND P2, PT, RZ, UR16, PT ;  /* 0x00000010ff007c0c */ /* 0x000fe4000bf45070 */
[----:B------:R-:W-:Y:S01]  /*19e0*/  @P1 PRMT R40, R65, 0x7610, R40 ;  /* 0x0000761041281816 */ /* 0x000fe20000000028 */
[----:B------:R-:W-:Y:S01]  /*19f0*/  FMUL.FTZ R65, R120, UR18 ;  /* 0x0000001278417c20 */ /* 0x000fe20008410000 */
[----:B------:R-:W-:-:S02]  /*1a00*/  F2FP.BF16.F32.PACK_AB R66, R66, R69 ;  /* 0x000000454242723e */ /* 0x000fc400000010ff */
[----:B------:R-:W-:Y:S01]  /*1a10*/  @P1 F2FP.BF16.F32.PACK_AB R69, RZ, R116 ;  /* 0x00000074ff45123e */ /* 0x000fe200000010ff */
[----:B------:R-:W-:Y:S01]  /*1a20*/  FMUL.FTZ R116, R116, R109 ;  /* 0x0000006d74747220 */ /* 0x000fe20000410000 */
[----:B------:R-:W-:Y:S02]  /*1a30*/  ISETP.NE.AND.EX P2, PT, RZ, UR17, PT, P2 ;  /* 0x00000011ff007c0c */ /* 0x000fe4000bf45320 */
[----:B------:R-:W-:Y:S01]  /*1a40*/  @P1 F2FP.BF16.F32.PACK_AB R67, RZ, R70 ;  /* 0x00000046ff43123e */ /* 0x000fe200000010ff */
[----:B------:R-:W-:Y:S01]  /*1a50*/  FMUL.FTZ R116, R116, UR18 ;  /* 0x0000001274747c20 */ /* 0x000fe20008410000 */
[----:B------:R-:W-:Y:S02]  /*1a60*/  @P1 F2FP.BF16.F32.PACK_AB R114, RZ, R114 ;  /* 0x00000072ff72123e */ /* 0x000fe400000010ff */
[----:B------:R-:W-:Y:S02]  /*1a70*/  FSEL R65, R65, RZ, P6 ;  /* 0x000000ff41417208 */ /* 0x000fe40003000000 */
[----:B------:R-:W-:-:S02]  /*1a80*/  @P1 PRMT R43, R67, 0x7610, R43 ;  /* 0x00007610432b1816 */ /* 0x000fc4000000002b */
[----:B------:R-:W-:Y:S02]  /*1a90*/  LOP3.LUT P6, RZ, R112, 0xff000000, RZ, 0xc0, !PT ;  /* 0xff00000070ff7812 */ /* 0x000fe400078cc0ff */
[----:B------:R-:W-:Y:S02]  /*1aa0*/  MOV R67, R112 ;  /* 0x0000007000437202 */ /* 0x000fe40000000f00 */
[----:B------:R-:W-:Y:S02]  /*1ab0*/  @P1 PRMT R42, R42, 0x5410, R114 ;  /* 0x000054102a2a1816 */ /* 0x000fe40000000072 */
[----:B------:R-:W-:Y:S01]  /*1ac0*/  @P1 F2FP.BF16.F32.PACK_AB R114, RZ, R68 ;  /* 0x00000044ff72123e */ /* 0x000fe200000010ff */
[-C--:B------:R-:W-:Y:S01]  /*1ad0*/  FMUL.FTZ R68, R68, R109.reuse ;  /* 0x0000006d44447220 */ /* 0x080fe20000410000 */
[----:B------:R-:W-:Y:S02]  /*1ae0*/  FSEL R116, R116, RZ, P6 ;  /* 0x000000ff74747208 */ /* 0x000fe40003000000 */
[----:B------:R-:W-:Y:S01]  /*1af0*/  LOP3.LUT P6, RZ, R67, 0xff, RZ, 0xc0, !PT ;  /* 0x000000ff43ff7812 */ /* 0x000fe200078cc0ff */
[----:B------:R-:W-:Y:S01]  /*1b00*/  FMUL.FTZ R67, R118, UR18 ;  /* 0x0000001276437c20 */ /* 0x000fe20008410000 */
[----:B------:R-:W-:Y:S01]  /*1b10*/  FMUL.FTZ R118, R70, R109 ;  /* 0x0000006d46767220 */ /* 0x000fe20000410000 */
[----:B------:R-:W-:Y:S01]  /*1b20*/  @P1 PRMT R41, R41, 0x5410, R69 ;  /* 0x0000541029291816 */ /* 0x000fe20000000045 */
[----:B------:R-:W-:Y:S01]  /*1b30*/  FMUL.FTZ R117, R68, UR18 ;  /* 0x0000001244757c20 */ /* 0x000fe20008410000 */
[----:B------:R-:W0:Y:S01]  /*1b40*/  @P2 LDC.64 R70, c[0x0][0x308] ;  /* 0x0000c200ff462b82 */ /* 0x000e220000000a00 */
[----:B------:R-:W-:Y:S01]  /*1b50*/  FSEL R67, R67, RZ, P6 ;  /* 0x000000ff43437208 */ /* 0x000fe20003000000 */
[----:B------:R-:W-:Y:S01]  /*1b60*/  FMUL.FTZ R118, R118, UR18 ;  /* 0x0000001276767c20 */ /* 0x000fe20008410000 */
[----:B------:R-:W-:-:S02]  /*1b70*/  LOP3.LUT P6, RZ, R112, 0xff00, RZ, 0xc0, !PT ;  /* 0x0000ff0070ff7812 */ /* 0x000fc400078cc0ff */
[----:B------:R-:W-:Y:S01]  /*1b80*/  @P1 F2FP.BF16.F32.PACK_AB R115, RZ, R64 ;  /* 0x00000040ff73123e */ /* 0x000fe200000010ff */
[----:B------:R-:W-:Y:S01]  /*1b90*/  FMUL.FTZ R64, R64, R109 ;  /* 0x0000006d40407220 */ /* 0x000fe20000410000 */
[----:B------:R-:W-:Y:S01]  /*1ba0*/  FSEL R120, R117, RZ, P6 ;  /* 0x000000ff75787208 */ /* 0x000fe20003000000 */
[----:B------:R-:W1:Y:S01]  /*1bb0*/  LDC.64 R68, c[0x0][0x2f8] ;  /* 0x0000be00ff447b82 */ /* 0x000e620000000a00 */
[C---:B------:R-:W-:Y:S01]  /*1bc0*/  LOP3.LUT P6, RZ, R113.reuse, 0xff0000, RZ, 0xc0, !PT ;  /* 0x00ff000071ff7812 */ /* 0x040fe200078cc0ff */
[----:B------:R-:W-:Y:S01]  /*1bd0*/  FMUL.FTZ R64, R64, UR18 ;  /* 0x0000001240407c20 */ /* 0x000fe20008410000 */
[----:B------:R-:W-:Y:S02]  /*1be0*/  @P1 PRMT R40, R40, 0x5410, R114 ;  /* 0x0000541028281816 */ /* 0x000fe40000000072 */
[----:B------:R-:W-:Y:S02]  /*1bf0*/  FSEL R118, R118, RZ, P6 ;  /* 0x000000ff76767208 */ /* 0x000fe40003000000 */
[----:B------:R-:W-:-:S02]  /*1c00*/  LOP3.LUT P6, RZ, R113, 0xff000000, RZ, 0xc0, !PT ;  /* 0xff00000071ff7812 */ /* 0x000fc400078cc0ff */
[----:B------:R-:W-:Y:S02]  /*1c10*/  @P1 PRMT R43, R43, 0x5410, R115 ;  /* 0x000054102b2b1816 */ /* 0x000fe40000000073 */
[----:B------:R-:W-:Y:S02]  /*1c20*/  FSEL R117, R64, RZ, P6 ;  /* 0x000000ff40757208 */ /* 0x000fe40003000000 */
[----:B------:R-:W-:Y:S02]  /*1c30*/  F2FP.BF16.F32.PACK_AB R64, R120, R67 ;  /* 0x000000437840723e */ /* 0x000fe400000010ff */
[----:B------:R-:W-:Y:S01]  /*1c40*/  F2FP.BF16.F32.PACK_AB R65, R116, R65 ;  /* 0x000000417441723e */ /* 0x000fe200000010ff */
[----:B0-----:R-:W-:Y:S01]  /*1c50*/  @P2 IMAD.WIDE.U32 R70, R73, 0x10, R70 ;  /* 0x0000001049462825 */ /* 0x001fe200078e0046 */
[----:B------:R-:W-:-:S04]  /*1c60*/  F2FP.BF16.F32.PACK_AB R67, R117, R118 ;  /* 0x000000767543723e */ /* 0x000fc800000010ff */
[----:B------:R0:W-:Y:S01]  /*1c70*/  @P2 STG.E.128 desc[UR4][R70.64], R40 ;  /* 0x0000002846002986 */ /* 0x0001e2000c101d04 */
[C---:B-1----:R-:W-:Y:S01]  /*1c80*/  IMAD.WIDE.U32 R68, R73.reuse, 0x10, R68 ;  /* 0x0000001049447825 */ /* 0x042fe200078e0044 */
[----:B------:R-:W-:-:S04]  /*1c90*/  IADD3 R73, R73, 0x80, RZ ;  /* 0x0000008049497810 */ /* 0x000fc80007ffe0ff */
[----:B------:R0:W-:Y:S03]  /*1ca0*/  STG.E.128 desc[UR4][R68.64], R64 ;  /* 0x0000004044007986 */ /* 0x0001e6000c101d04 */
.L_x_383:
[----:B------:R-:W-:Y:S05]  /*1cb0*/  BSYNC B0 ;  /* 0x0000000000007941 */ /* 0x000fea0003800000 */
.L_x_382:
[----:B------:R-:W-:Y:S04]  /*1cc0*/  BSSY B0, `(.L_x_384) ;  /* 0x000006f000007945 */ /* 0x000fe80003800000 */
[----:B------:R-:W-:Y:S05]  /*1cd0*/  @!P4 BRA `(.L_x_385) ;  /* 0x0000000400b4c947 */ /* 0x000fea0003800000 */
[----:B------:R-:W-:Y:S01]  /*1ce0*/  ISETP.NE.U32.AND P2, PT, RZ, UR10, PT ;  /* 0x0000000aff007c0c */ /* 0x000fe2000bf45070 */
[-CC-:B0-----:R-:W-:Y:S01]  /*1cf0*/  FFMA.FTZ R65, R75, R94.reuse, R95.reuse ;  /* 0x0000005e4b417223 */ /* 0x181fe2000001005f */
[-CC-:B------:R-:W-:Y:S01]  /*1d00*/  FFMA.FTZ R66, R102, R94.reuse, R95.reuse ;  /* 0x0000005e66427223 */ /* 0x180fe2000001005f */
[-CC-:B------:R-:W-:Y:S01]  /*1d10*/  FFMA.FTZ R64, R100, R94.reuse, R95.reuse ;  /* 0x0000005e64407223 */ /* 0x180fe2000001005f */
[----:B------:R-:W-:Y:S01]  /*1d20*/  ISETP.NE.AND.EX P2, PT, RZ, UR11, PT, P2 ;  /* 0x0000000bff007c0c */ /* 0x000fe2000bf45320 */
        /* <DEDUP_REMOVED lines=10> */
[C---:B------:R-:W-:Y:S01]  /*1dd0*/  FMUL.FTZ R64, R74.reuse, R65 ;  /* 0x000000414a407220 */ /* 0x040fe20000410000 */
[----:B------:R-:W-:Y:S01]  /*1de0*/  FMUL.FTZ R94, R74, R71 ;  /* 0x000000474a5e7220 */ /* 0x000fe20000410000 */
[----:B------:R-:W-:Y:S01]  /*1df0*/  FADD.FTZ R69, R96, -R69 ;  /* 0x8000004560457221 */ /* 0x000fe20000010000 */
[----:B------:R-:W-:Y:S01]  /*1e00*/  FMUL.FTZ R66, R74, R67 ;  /* 0x000000434a427220 */ /* 0x000fe20000410000 */
[C---:B------:R-:W-:Y:S01]  /*1e10*/  @P2 SHF.L.U32 R65, R22.reuse, 0x10, RZ ;  /* 0x0000001016412819 */ /* 0x040fe200000006ff */
[----:B------:R-:W-:Y:S01]  /*1e20*/  FADD.FTZ R95, R103, -R68 ;  /* 0x80000044675f7221 */ /* 0x000fe20000010000 */
[----:B------:R-:W-:Y:S01]  /*1e30*/  @P2 PRMT R71, R22, 0x7632, R71 ;  /* 0x0000763216472816 */ /* 0x000fe20000000047 */
[----:B------:R-:W-:Y:S01]  /*1e40*/  FMUL.FTZ R116, R74, R115 ;  /* 0x000000734a747220 */ /* 0x000fe20000410000 */
[----:B------:R-:W-:Y:S01]  /*1e50*/  @P2 PRMT R67, R20, 0x7632, R67 ;  /* 0x0000763214432816 */ /* 0x000fe20000000043 */
[C---:B------:R-:W-:Y:S01]  /*1e60*/  FMUL.FTZ R114, R74.reuse, R69 ;  /* 0x000000454a727220 */ /* 0x040fe20000410000 */
[----:B------:R-:W-:Y:S01]  /*1e70*/  @P2 SHF.L.U32 R71, R71, 0x10, RZ ;  /* 0x0000001047472819 */ /* 0x000fe200000006ff */
[----:B------:R-:W-:Y:S01]  /*1e80*/  FMUL.FTZ R118, R74, R95 ;  /* 0x0000005f4a767220 */ /* 0x000fe20000410000 */
[----:B------:R-:W-:Y:S01]  /*1e90*/  @P2 FADD.FTZ R116, R116, R65 ;  /* 0x0000004174742221 */ /* 0x000fe20000010000 */
[----:B------:R-:W-:Y:S01]  /*1ea0*/  @P2 SHF.L.U32 R69, R21, 0x10, RZ ;  /* 0x0000001015452819 */ /* 0x000fe200000006ff */
[----:B------:R-:W-:Y:S01]  /*1eb0*/  @P2 IMAD.U32 R65, R20, 0x10000, RZ ;  /* 0x0001000014412824 */ /* 0x000fe200078e00ff */
[----:B------:R-:W-:Y:S01]  /*1ec0*/  @P2 SHF.L.U32 R67, R67, 0x10, RZ ;  /* 0x0000001043432819 */ /* 0x000fe200000006ff */
[----:B------:R-:W-:Y:S01]  /*1ed0*/  FADD.FTZ R117, R106, -R117 ;  /* 0x800000756a757221 */ /* 0x000fe20000010000 */
[----:B------:R-:W-:Y:S01]  /*1ee0*/  ISETP.NE.U32.AND P1, PT, RZ, UR16, PT ;  /* 0x00000010ff007c0c */ /* 0x000fe2000bf25070 */
[----:B------:R-:W-:Y:S01]  /*1ef0*/  @P2 FADD.FTZ R118, R118, R71 ;  /* 0x0000004776762221 */ /* 0x000fe20000010000 */
[----:B------:R-:W-:Y:S01]  /*1f00*/  @P2 FADD.FTZ R64, R64, R65 ;  /* 0x0000004140402221 */ /* 0x000fe20000010000 */
[----:B------:R-:W-:Y:S01]  /*1f10*/  @P2 FADD.FTZ R114, R114, R69 ;  /* 0x0000004572722221 */ /* 0x000fe20000010000 */
[----:B------:R-:W-:Y:S01]  /*1f20*/  @P2 FADD.FTZ R66, R66, R67 ;  /* 0x0000004342422221 */ /* 0x000fe20000010000 */
[----:B------:R-:W-:Y:S01]  /*1f30*/  @P2 PRMT R71, R23, 0x7632, R71 ;  /* 0x0000763217472816 */ /* 0x000fe20000000047 */
[----:B------:R-:W-:Y:S01]  /*1f40*/  FMUL.FTZ R67, R116, R109 ;  /* 0x0000006d74437220 */ /* 0x000fe20000410000 */
[----:B------:R-:W-:Y:S01]  /*1f50*/  @P2 PRMT R65, R21, 0x7632, R65 ;  /* 0x0000763215412816 */ /* 0x000fe20000000041 */
[C---:B------:R-:W-:Y:S01]  /*1f60*/  FMUL.FTZ R68, R74.reuse, R117 ;  /* 0x000000754a447220 */ /* 0x040fe20000410000 */
[----:B------:R-:W-:Y:S01]  /*1f70*/  @P2 SHF.L.U32 R69, R23, 0x10, RZ ;  /* 0x0000001017452819 */ /* 0x000fe200000006ff */
[----:B------:R-:W-:Y:S01]  /*1f80*/  FMUL.FTZ R70, R74, R119 ;  /* 0x000000774a467220 */ /* 0x000fe20000410000 */
[----:B------:R-:W-:Y:S01]  /*1f90*/  ISETP.NE.AND.EX P1, PT, RZ, UR17, PT, P1 ;  /* 0x00000011ff007c0c */ /* 0x000fe2000bf25310 */
[----:B------:R-:W-:Y:S01]  /*1fa0*/  @P2 IMAD.U32 R71, R71, 0x10000, RZ ;  /* 0x0001000047472824 */ /* 0x000fe200078e00ff */
[----:B------:R-:W-:Y:S01]  /*1fb0*/  @P2 SHF.L.U32 R65, R65, 0x10, RZ ;  /* 0x0000001041412819 */ /* 0x000fe200000006ff */
[----:B------:R-:W-:Y:S01]  /*1fc0*/  FMUL.FTZ R67, R67, UR18 ;  /* 0x0000001243437c20 */ /* 0x000fe20008410000 */
[----:B------:R-:W-:Y:S01]  /*1fd0*/  @P2 FADD.FTZ R68, R68, R69 ;  /* 0x0000004544442221 */ /* 0x000fe20000010000 */
[----:B------:R-:W-:Y:S01]  /*1fe0*/  LOP3.LUT P6, RZ, R111, 0xff, RZ, 0xc0, !PT ;  /* 0x000000ff6fff7812 */ /* 0x000fe200078cc0ff */
[-C--:B------:R-:W-:Y:S01]  /*1ff0*/  FMUL.FTZ R69, R118, R109.reuse ;  /* 0x0000006d76457220 */ /* 0x080fe20000410000 */
[----:B------:R-:W-:Y:S01]  /*2000*/  @P2 FADD.FTZ R70, R70, R71 ;  /* 0x0000004746462221 */ /* 0x000fe20000010000 */
[----:B------:R-:W-:Y:S01]  /*2010*/  @P2 FADD.FTZ R94, R94, R65 ;  /* 0x000000415e5e2221 */ /* 0x000fe20000010000 */
[----:B------:R-:W-:Y:S01]  /*2020*/  FSEL R71, R67, RZ, P6 ;  /* 0x000000ff43477208 */ /* 0x000fe20003000000 */
[-C--:B------:R-:W-:Y:S01]  /*2030*/  FMUL.FTZ R65, R114, R109.reuse ;  /* 0x0000006d72417220 */ /* 0x080fe20000410000 */
[----:B------:R-:W-:Y:S01]  /*2040*/  FMUL.FTZ R67, R69, UR18 ;  /* 0x0000001245437c20 */ /* 0x000fe20008410000 */
[----:B------:R-:W-:Y:S01]  /*2050*/  LOP3.LUT P2, RZ, R111, 0xff00, RZ, 0xc0, !PT ;  /* 0x0000ff006fff7812 */ /* 0x000fe2000784c0ff */
[-C--:B------:R-:W-:Y:S01]  /*2060*/  FMUL.FTZ R74, R94, R109.reuse ;  /* 0x0000006d5e4a7220 */ /* 0x080fe20000410000 */
[----:B------:R-:W-:Y:S01]  /*2070*/  @P1 F2FP.BF16.F32.PACK_AB R95, RZ, R116 ;  /* 0x00000074ff5f123e */ /* 0x000fe200000010ff */
[----:B------:R-:W-:Y:S01]  /*2080*/  FMUL.FTZ R65, R65, UR18 ;  /* 0x0000001241417c20 */ /* 0x000fe20008410000 */
[----:B------:R-:W-:Y:S01]  /*2090*/  FSEL R116, R67, RZ, P2 ;  /* 0x000000ff43747208 */ /* 0x000fe20001000000 */
[----:B------:R-:W-:Y:S01]  /*20a0*/  FMUL.FTZ R74, R74, UR18 ;  /* 0x000000124a4a7c20 */ /* 0x000fe20008410000 */
[----:B------:R-:W-:Y:S01]  /*20b0*/  LOP3.LUT P6, RZ, R110, 0xff0000, RZ, 0xc0, !PT ;  /* 0x00ff00006eff7812 */ /* 0x000fe200078cc0ff */
[-C--:B------:R-:W-:Y:S01]  /*20c0*/  FMUL.FTZ R117, R66, R109.reuse ;  /* 0x0000006d42757220 */ /* 0x080fe20000410000 */
[----:B------:R-:W-:Y:S01]  /*20d0*/  ISETP.NE.U32.AND P2, PT, RZ, UR16, PT ;  /* 0x00000010ff007c0c */ /* 0x000fe2000bf45070 */
[----:B------:R-:W-:Y:S01]  /*20e0*/  FMUL.FTZ R119, R70, R109 ;  /* 0x0000006d46777220 */ /* 0x000fe20000410000 */
[----:B------:R-:W-:Y:S01]  /*20f0*/  FSEL R67, R65, RZ, P6 ;  /* 0x000000ff41437208 */ /* 0x000fe20003000000 */
[----:B------:R-:W-:Y:S01]  /*2100*/  FMUL.FTZ R117, R117, UR18 ;  /* 0x0000001275757c20 */ /* 0x000fe20008410000 */
[----:B------:R-:W-:Y:S01]  /*2110*/  LOP3.LUT P6, RZ, R110, 0xff000000, RZ, 0xc0, !PT ;  /* 0xff0000006eff7812 */ /* 0x000fe200078cc0ff */
[----:B------:R-:W-:Y:S01]  /*2120*/  FMUL.FTZ R119, R119, UR18 ;  /* 0x0000001277777c20 */ /* 0x000fe20008410000 */
[----:B------:R-:W-:-:S02]  /*2130*/  ISETP.NE.AND.EX P2, PT, RZ, UR17, PT, P2 ;  /* 0x00000011ff007c0c */ /* 0x000fc4000bf45320 */
[----:B------:R-:W-:Y:S02]  /*2140*/  MOV R65, R110 ;  /* 0x0000006e00417202 */ /* 0x000fe40000000f00 */
[----:B------:R-:W-:Y:S02]  /*2150*/  @P1 F2FP.BF16.F32.PACK_AB R69, RZ, R114 ;  /* 0x00000072ff45123e */ /* 0x000fe400000010ff */
[----:B------:R-:W-:Y:S02]  /*2160*/  FSEL R114, R74, RZ, P6 ;  /* 0x000000ff4a727208 */ /* 0x000fe40003000000 */
[----:B------:R-:W-:Y:S02]  /*2170*/  LOP3.LUT P6, RZ, R65, 0xff, RZ, 0xc0, !PT ;  /* 0x000000ff41ff7812 */ /* 0x000fe400078cc0ff */
[----:B------:R-:W-:Y:S02]  /*2180*/  @P1 F2FP.BF16.F32.PACK_AB R115, RZ, R68 ;  /* 0x00000044ff73123e */ /* 0x000fe400000010ff */
[----:B------:R-:W-:-:S02]  /*2190*/  @P1 F2FP.BF16.F32.PACK_AB R65, RZ, R64 ;  /* 0x00000040ff41123e */ /* 0x000fc400000010ff */
[----:B------:R-:W-:Y:S01]  /*21a0*/  @P1 PRMT R43, R115, 0x7610, R43 ;  /* 0x00007610732b1816 */ /* 0x000fe2000000002b */
[-C--:B------:R-:W-:Y:S01]  /*21b0*/  FMUL.FTZ R115, R64, R109.reuse ;  /* 0x0000006d40737220 */ /* 0x080fe20000410000 */
[----:B------:R-:W-:Y:S02]  /*21c0*/  @P1 PRMT R42, R95, 0x7610, R42 ;  /* 0x000076105f2a1816 */ /* 0x000fe4000000002a */
[----:B------:R-:W-:Y:S01]  /*21d0*/  @P1 F2FP.BF16.F32.PACK_AB R95, RZ, R118 ;  /* 0x00000076ff5f123e */ /* 0x000fe200000010ff */
[----:B------:R-:W-:Y:S01]  /*21e0*/  FMUL.FTZ R118, R68, R109 ;  /* 0x0000006d44767220 */ /* 0x000fe20000410000 */
[----:B------:R-:W-:Y:S01]  /*21f0*/  @P1 PRMT R40, R65, 0x7610, R40 ;  /* 0x0000761041281816 */ /* 0x000fe20000000028 */
[----:B------:R-:W-:Y:S01]  /*2200*/  FMUL.FTZ R115, R115, UR18 ;  /* 0x0000001273737c20 */ /* 0x000fe20008410000 */
[----:B------:R-:W-:Y:S01]  /*2210*/  @P1 PRMT R41, R69, 0x7610, R41 ;  /* 0x0000761045291816 */ /* 0x000fe20000000029 */
[----:B------:R-:W0:Y:S01]  /*2220*/  LDC.64 R64, c[0x0][0x2f8] ;  /* 0x0000be00ff407b82 */ /* 0x000e220000000a00 */
[----:B------:R-:W-:Y:S01]  /*2230*/  @P1 F2FP.BF16.F32.PACK_AB R74, RZ, R94 ;  /* 0x0000005eff4a123e */ /* 0x000fe200000010ff */
[----:B------:R-:W-:Y:S01]  /*2240*/  FMUL.FTZ R118, R118, UR18 ;  /* 0x0000001276767c20 */ /* 0x000fe20008410000 */
[----:B------:R-:W-:-:S02]  /*2250*/  FSEL R115, R115, RZ, P6 ;  /* 0x000000ff73737208 */ /* 0x000fc40003000000 */
[----:B------:R-:W-:Y:S02]  /*2260*/  LOP3.LUT P6, RZ, R110, 0xff00, RZ, 0xc0, !PT ;  /* 0x0000ff006eff7812 */ /* 0x000fe400078cc0ff */
[----:B------:R-:W-:Y:S01]  /*2270*/  @P1 F2FP.BF16.F32.PACK_AB R94, RZ, R66 ;  /* 0x00000042ff5e123e */ /* 0x000fe200000010ff */
[----:B------:R-:W1:Y:S01]  /*2280*/  @P2 LDC.64 R68, c[0x0][0x308] ;  /* 0x0000c200ff442b82 */ /* 0x000e620000000a00 */
[----:B------:R-:W-:Y:S02]  /*2290*/  F2FP.BF16.F32.PACK_AB R66, R116, R71 ;  /* 0x000000477442723e */ /* 0x000fe400000010ff */
[----:B------:R-:W-:Y:S02]  /*22a0*/  FSEL R116, R117, RZ, P6 ;  /* 0x000000ff75747208 */ /* 0x000fe40003000000 */
[----:B------:R-:W-:Y:S02]  /*22b0*/  LOP3.LUT P6, RZ, R111, 0xff0000, RZ, 0xc0, !PT ;  /* 0x00ff00006fff7812 */ /* 0x000fe400078cc0ff */
[----:B------:R-:W-:-:S02]  /*22c0*/  @P1 F2FP.BF16.F32.PACK_AB R109, RZ, R70 ;  /* 0x00000046ff6d123e */ /* 0x000fc400000010ff */
[----:B------:R-:W-:Y:S02]  /*22d0*/  FSEL R118, R118, RZ, P6 ;  /* 0x000000ff76767208 */ /* 0x000fe40003000000 */
[----:B------:R-:W-:Y:S02]  /*22e0*/  LOP3.LUT P6, RZ, R111, 0xff000000, RZ, 0xc0, !PT ;  /* 0xff0000006fff7812 */ /* 0x000fe400078cc0ff */
[----:B------:R-:W-:Y:S02]  /*22f0*/  @P1 PRMT R42, R42, 0x5410, R95 ;  /* 0x000054102a2a1816 */ /* 0x000fe4000000005f */
[----:B------:R-:W-:Y:S01]  /*2300*/  FSEL R119, R119, RZ, P6 ;  /* 0x000000ff77777208 */ /* 0x000fe20003000000 */
[----:B0-----:R-:W-:Y:S01]  /*2310*/  IMAD.WIDE.U32 R70, R73, 0x10, R64 ;  /* 0x0000001049467825 */ /* 0x001fe200078e0040 */
[----:B------:R-:W-:Y:S02]  /*2320*/  F2FP.BF16.F32.PACK_AB R65, R114, R67 ;  /* 0x000000437241723e */ /* 0x000fe400000010ff */
[----:B------:R-:W-:-:S02]  /*2330*/  @P1 PRMT R41, R41, 0x5410, R74 ;  /* 0x0000541029291816 */ /* 0x000fc4000000004a */
[----:B------:R-:W-:Y:S02]  /*2340*/  @P1 PRMT R40, R40, 0x5410, R94 ;  /* 0x0000541028281816 */ /* 0x000fe4000000005e */
[----:B------:R-:W-:Y:S01]  /*2350*/  @P1 PRMT R43, R43, 0x5410, R109 ;  /* 0x000054102b2b1816 */ /* 0x000fe2000000006d */
[----:B-1----:R-:W-:Y:S01]  /*2360*/  @P2 IMAD.WIDE.U32 R68, R73, 0x10, R68 ;  /* 0x0000001049442825 */ /* 0x002fe200078e0044 */
[----:B------:R-:W-:Y:S02]  /*2370*/  F2FP.BF16.F32.PACK_AB R64, R116, R115 ;  /* 0x000000737440723e */ /* 0x000fe400000010ff */
[----:B------:R-:W-:Y:S02]  /*2380*/  F2FP.BF16.F32.PACK_AB R67, R119, R118 ;  /* 0x000000767743723e */ /* 0x000fe400000010ff */
[----:B------:R1:W-:Y:S04]  /*2390*/  @P2 STG.E.128 desc[UR4][R68.64], R40 ;  /* 0x0000002844002986 */ /* 0x0003e8000c101d04 */
[----:B------:R1:W-:Y:S02]  /*23a0*/  STG.E.128 desc[UR4][R70.64], R64 ;  /* 0x0000004046007986 */ /* 0x0003e4000c101d04 */
.L_x_385:
[----:B------:R-:W-:Y:S05]  /*23b0*/  BSYNC B0 ;  /* 0x0000000000007941 */ /* 0x000fea0003800000 */
.L_x_384:
[----:B------:R-:W-:Y:S02]  /*23c0*/  IADD3 R17, R17, UR20, RZ ;  /* 0x0000001411117c10 */ /* 0x000fe4000fffe0ff */
[----:B01----:R-:W-:Y:S02]  /*23d0*/  SEL R70, RZ, 0x1, P5 ;  /* 0x00000001ff467807 */ /* 0x003fe40002800000 */
[----:B------:R-:W-:-:S13]  /*23e0*/  ISETP.GE.AND P1, PT, R17, UR21, PT ;  /* 0x0000001511007c0c */ /* 0x000fda000bf26270 */
[----:B------:R-:W-:Y:S05]  /*23f0*/  @!P1 BRA `(.L_x_386) ;  /* 0xffffffe0003c9947 */ /* 0x000fea000383ffff */
.L_x_376:
        /* <DEDUP_REMOVED lines=15> */
.L_x_388:
[----:B------:R-:W-:Y:S05]  /*24f0*/  BSYNC B0 ;  /* 0x0000000000007941 */ /* 0x000fea0003800000 */
.L_x_387:
        /* <DEDUP_REMOVED lines=10> */
.L_x_381:
[----:B------:R-:W-:Y:S01]  /*25a0*/  MOV R118, 0x10 ;  /* 0x0000001000767802 */ /* 0x000fe20000000f00 */
[----:B------:R-:W-:Y:S01]  /*25b0*/  IMAD.MOV.U32 R116, RZ, RZ, -0x1 ;  /* 0xffffffffff747424 */ /* 0x000fe200078e00ff */
[----:B------:R-:W-:-:S07]  /*25c0*/  MOV R119, 0x1f ;  /* 0x0000001f00777802 */ /* 0x000fce0000000f00 */
[----:B------:R-:W-:Y:S05]  /*25d0*/  WARPSYNC.COLLECTIVE R116, `(.L_x_389) ;  /* 0x0000000074087348 */ /* 0x000fea0003c00000 */
[----:B------:R0:W1:Y:S02]  /*25e0*/  SHFL.DOWN P6, R117, R115, R118, R119 ;  /* 0x0800007673757389 */ /* 0x00006400000c0077 */
[----:B01----:R-:W-:Y:S01]  /*25f0*/  ENDCOLLECTIVE ;  /* 0x000000000000791b */ /* 0x003fe20003800000 */
.L_x_389:
[----:B------:R-:W-:-:S05]  /*2600*/  MOV R66, R117 ;  /* 0x0000007500427202 */ /* 0x000fca0000000f00 */
[----:B------:R-:W-:Y:S01]  /*2610*/  FADD.FTZ R66, R66, R115 ;  /* 0x0000007342427221 */ /* 0x000fe20000010000 */
[----:B------:R-:W-:-:S07]  /*2620*/  MOV R115, R114 ;  /* 0x0000007200737202 */ /* 0x000fce0000000f00 */
[----:B------:R-:W-:Y:S05]  /*2630*/  WARPSYNC.COLLECTIVE R116, `(.L_x_390) ;  /* 0x0000000074087348 */ /* 0x000fea0003c00000 */
[----:B------:R0:W1:Y:S02]  /*2640*/  SHFL.DOWN P6, R117, R115, R118, R119 ;  /* 0x0800007673757389 */ /* 0x00006400000c0077 */
[----:B01----:R-:W-:Y:S01]  /*2650*/  ENDCOLLECTIVE ;  /* 0x000000000000791b */ /* 0x003fe20003800000 */
.L_x_390:
[----:B------:R-:W-:Y:S02]  /*2660*/  MOV R115, R66 ;  /* 0x0000004200737202 */ /* 0x000fe40000000f00 */
[----:B------:R-:W-:Y:S02]  /*2670*/  MOV R118, 0x8 ;  /* 0x0000000800767802 */ /* 0x000fe40000000f00 */
[----:B------:R-:W-:-:S07]  /*2680*/  MOV R65, R117 ;  /* 0x0000007500417202 */ /* 0x000fce0000000f00 */
[----:B------:R-:W-:Y:S05]  /*2690*/  WARPSYNC.COLLECTIVE R116, `(.L_x_391) ;  /* 0x0000000074087348 */ /* 0x000fea0003c00000 */
[----:B------:R0:W1:Y:S02]  /*26a0*/  SHFL.DOWN P6, R117, R115, R118, R119 ;  /* 0x0800007673757389 */ /* 0x00006400000c0077 */
[----:B01----:R-:W-:Y:S01]  /*26b0*/  ENDCOLLECTIVE ;  /* 0x000000000000791b */ /* 0x003fe20003800000 */
.L_x_391:
[----:B------:R-:W-:-:S05]  /*26c0*/  FADD.FTZ R65, R65, R114 ;  /* 0x0000007241417221 */ /* 0x000fca0000010000 */
[----:B------:R-:W-:Y:S01]  /*26d0*/  MOV R115, R65 ;  /* 0x0000004100737202 */ /* 0x000fe20000000f00 */
[----:B------:R-:W-:-:S07]  /*26e0*/  IMAD.MOV.U32 R67, RZ, RZ, R117 ;  /* 0x000000ffff437224 */ /* 0x000fce00078e0075 */
[----:B------:R-:W-:Y:S05]  /*26f0*/  WARPSYNC.COLLECTIVE R116, `(.L_x_392) ;  /* 0x0000000074087348 */ /* 0x000fea0003c00000 */
[----:B------:R0:W1:Y:S02]  /*2700*/  SHFL.DOWN P6, R117, R115, R118, R119 ;  /* 0x0800007673757389 */ /* 0x00006400000c0077 */
[----:B01----:R-:W-:Y:S01]  /*2710*/  ENDCOLLECTIVE ;  /* 0x000000000000791b */ /* 0x003fe20003800000 */
.L_x_392:
[----:B------:R-:W-:-:S05]  /*2720*/  FADD.FTZ R67, R66, R67 ;  /* 0x0000004342437221 */ /* 0x000fca0000010000 */
[----:B------:R-:W-:Y:S02]  /*2730*/  MOV R115, R67 ;  /* 0x0000004300737202 */ /* 0x000fe40000000f00 */
[----:B------:R-:W-:Y:S02]  /*2740*/  MOV R118, 0x4 ;  /* 0x0000000400767802 */ /* 0x000fe40000000f00 */
[----:B------:R-:W-:-:S07]  /*2750*/  MOV R68, R117 ;  /* 0x0000007500447202 */ /* 0x000fce0000000f00 */
[----:B------:R-:W-:Y:S05]  /*2760*/  WARPSYNC.COLLECTIVE R116, `(.L_x_393) ;  /* 0x0000000074087348 */ /* 0x000fea0003c00000 */
[----:B------:R0:W1:Y:S02]  /*2770*/  SHFL.DOWN P6, R117, R115, R118, R119 ;  /* 0x0800007673757389 */ /* 0x00006400000c0077 */
[----:B01----:R-:W-:Y:S01]  /*2780*/  ENDCOLLECTIVE ;  /* 0x000000000000791b */ /* 0x003fe20003800000 */
.L_x_393:
[----:B------:R-:W-:-:S04]  /*2790*/  FADD.FTZ R68, R65, R68 ;  /* 0x0000004441447221 */ /* 0x000fc80000010000 */
[----:B------:R-:W-:Y:S01]  /*27a0*/  IMAD.MOV.U32 R115, RZ, RZ, R68 ;  /* 0x000000ffff737224 */ /* 0x000fe200078e0044 */
[----:B------:R-:W-:-:S07]  /*27b0*/  MOV R70, R117 ;  /* 0x0000007500467202 */ /* 0x000fce0000000f00 */
[----:B------:R-:W-:Y:S05]  /*27c0*/  WARPSYNC.COLLECTIVE R116, `(.L_x_394) ;  /* 0x0000000074087348 */ /* 0x000fea0003c00000 */
[----:B------:R0:W1:Y:S02]  /*27d0*/  SHFL.DOWN P6, R117, R115, R118, R119 ;  /* 0x0800007673757389 */ /* 0x00006400000c0077 */
[----:B01----:R-:W-:Y:S01]  /*27e0*/  ENDCOLLECTIVE ;  /* 0x000000000000791b */ /* 0x003fe20003800000 */
.L_x_394:
[----:B------:R-:W-:-:S05]  /*27f0*/  FADD.FTZ R70, R67, R70 ;  /* 0x0000004643467221 */ /* 0x000fca0000010000 */
[----:B------:R-:W-:Y:S02]  /*2800*/  MOV R115, R70 ;  /* 0x0000004600737202 */ /* 0x000fe40000000f00 */
[----:B------:R-:W-:Y:S02]  /*2810*/  MOV R118, 0x2 ;  /* 0x0000000200767802 */ /* 0x000fe40000000f00 */
[----:B------:R-:W-:-:S07]  /*2820*/  MOV R69, R117 ;  /* 0x0000007500457202 */ /* 0x000fce0000000f00 */
[----:B------:R-:W-:Y:S05]  /*2830*/  WARPSYNC.COLLECTIVE R116, `(.L_x_395) ;  /* 0x0000000074087348 */ /* 0x000fea0003c00000 */
[----:B------:R0:W1:Y:S02]  /*2840*/  SHFL.DOWN P6, R117, R115, R118, R119 ;  /* 0x0800007673757389 */ /* 0x00006400000c0077 */
[----:B01----:R-:W-:Y:S01]  /*2850*/  ENDCOLLECTIVE ;  /* 0x000000000000791b */ /* 0x003fe20003800000 */
.L_x_395:
[----:B------:R-:W-:-:S05]  /*2860*/  FADD.FTZ R69, R68, R69 ;  /* 0x0000004544457221 */ /* 0x000fca0000010000 */
[----:B------:R-:W-:Y:S02]  /*2870*/  MOV R115, R69 ;  /* 0x0000004500737202 */ /* 0x000fe40000000f00 */
[----:B------:R-:W-:-:S07]  /*2880*/  MOV R71, R117 ;  /* 0x0000007500477202 */ /* 0x000fce0000000f00 */
[----:B------:R-:W-:Y:S05]  /*2890*/  WARPSYNC.COLLECTIVE R116, `(.L_x_396) ;  /* 0x0000000074087348 */ /* 0x000fea0003c00000 */
[----:B------:R0:W1:Y:S02]  /*28a0*/  SHFL.DOWN P6, R117, R115, R118, R119 ;  /* 0x0800007673757389 */ /* 0x00006400000c0077 */
[----:B01----:R-:W-:Y:S01]  /*28b0*/  ENDCOLLECTIVE ;  /* 0x000000000000791b */ /* 0x003fe20003800000 */
.L_x_396:
[----:B------:R-:W-:-:S05]  /*28c0*/  FADD.FTZ R71, R70, R71 ;  /* 0x0000004746477221 */ /* 0x000fca0000010000 */
[----:B------:R-:W-:Y:S02]  /*28d0*/  MOV R115, R71 ;  /* 0x0000004700737202 */ /* 0x000fe40000000f00 */
[----:B------:R-:W-:Y:S01]  /*28e0*/  MOV R118, 0x1 ;  /* 0x0000000100767802 */ /* 0x000fe20000000f00 */
[----:B------:R-:W-:-:S07]  /*28f0*/  IMAD.MOV.U32 R94, RZ, RZ, R117 ;  /* 0x000000ffff5e7224 */ /* 0x000fce00078e0075 */
[----:B------:R-:W-:Y:S05]  /*2900*/  WARPSYNC.COLLECTIVE R116, `(.L_x_397) ;  /* 0x0000000074087348 */ /* 0x000fea0003c00000 */
[----:B------:R0:W1:Y:S02]  /*2910*/  SHFL.DOWN P6, R117, R115, R118, R119 ;  /* 0x0800007673757389 */ /* 0x00006400000c0077 */
[----:B01----:R-:W-:Y:S01]  /*2920*/  ENDCOLLECTIVE ;  /* 0x000000000000791b */ /* 0x003fe20003800000 */
.L_x_397:
[----:B------:R-:W-:-:S05]  /*2930*/  FADD.FTZ R66, R69, R94 ;  /* 0x0000005e45427221 */ /* 0x000fca0000010000 */
[----:B------:R-:W-:Y:S02]  /*2940*/  MOV R115, R66 ;  /* 0x0000004200737202 */ /* 0x000fe40000000f00 */
[----:B------:R-:W-:-:S07]  /*2950*/  MOV R94, R117 ;  /* 0x00000075005e7202 */ /* 0x000fce0000000f00 */
[----:B------:R-:W-:Y:S05]  /*2960*/  WARPSYNC.COLLECTIVE R116, `(.L_x_398) ;  /* 0x0000000074087348 */ /* 0x000fea0003c00000 */
[----:B------:R0:W1:Y:S02]  /*2970*/  SHFL.DOWN P6, R117, R115, R118, R119 ;  /* 0x0800007673757389 */ /* 0x00006400000c0077 */
[----:B01----:R-:W-:Y:S01]  /*2980*/  ENDCOLLECTIVE ;  /* 0x000000000000791b */ /* 0x003fe20003800000 */
.L_x_398:
[----:B------:R-:W-:Y:S01]  /*2990*/  MOV R65, R117 ;  /* 0x0000007500417202 */ /* 0x000fe20000000f00 */
[----:B------:R-:W-:Y:S06]  /*29a0*/  BRA `(.L_x_399) ;  /* 0xffffffe8009c7947 */ /* 0x000fec000383ffff */
.L_x_400:
        /* <DEDUP_REMOVED lines=13> */
.L_x_8686:


//--------------------- .text._ZN10layer_norm13ln_bwd_kernelINS_13Kernel_traitsI13__nv_bfloat16S2_S2_S2_fjLj2048ELj1ELj1ELj4ELj16ENS_18Kernel_traits_baseILj2048ES2_S2_S2_S2_fjLj128EEEEELb1ELb0ELb0ELb1EEEvNS_9BwdParamsE --------------------------
	.section	.text._ZN10layer_norm13ln_bwd_kernelINS_13Kernel_traitsI13__nv_bfloat16S2_S2_S2_fjLj2048ELj1ELj1ELj4ELj16ENS_18Kernel_traits_baseILj2048ES2_S2_S2_S2_fjLj128EEEEELb1ELb0ELb0ELb1EEEvNS_9BwdParamsE,"ax",@progbits
	.align	128
        .global         _ZN10layer_norm13ln_bwd_kernelINS_13Kernel_traitsI13__nv_bfloat16S2_S2_S2_fjLj2048ELj1ELj1ELj4ELj16ENS_18Kernel_traits_baseILj2048ES2_S2_S2_S2_fjLj128EEEEELb1ELb0ELb0ELb1EEEvNS_9BwdParamsE
        .type           _ZN10layer_norm13ln_bwd_kernelINS_13Kernel_traitsI13__nv_bfloat16S2_S2_S2_fjLj2048ELj1ELj1ELj4ELj16ENS_18Kernel_traits_baseILj2048ES2_S2_S2_S2_fjLj128EEEEELb1ELb0ELb0ELb1EEEvNS_9BwdParamsE,@function
        .size           _ZN10layer_norm13ln_bwd_kernelINS_13Kernel_traitsI13__nv_bfloat16S2_S2_S2_fjLj2048ELj1ELj1ELj4ELj16ENS_18Kernel_traits_baseILj2048ES2_S2_S2_S2_fjLj128EEEEELb1ELb0ELb0ELb1EEEvNS_9BwdParamsE,(.L_x_8687 - _ZN10layer_norm13ln_bwd_kernelINS_13Kernel_traitsI13__nv_bfloat16S2_S2_S2_fjLj2048ELj1ELj1ELj4ELj16ENS_18Kernel_traits_baseILj2048ES2_S2_S2_S2_fjLj128EEEEELb1ELb0ELb0ELb1EEEvNS_9BwdParamsE)
        .other          _ZN10layer_norm13ln_bwd_kernelINS_13Kernel_traitsI13__nv_bfloat16S2_S2_S2_fjLj2048ELj1ELj1ELj4ELj16ENS_18Kernel_traits_baseILj2048ES2_S2_S2_S2_fjLj128EEEEELb1ELb0ELb0ELb1EEEvNS_9BwdParamsE,@"STO_CUDA_ENTRY STV_DEFAULT"
_ZN10layer_norm13ln_bwd_kernelINS_13Kernel_traitsI13__nv_bfloat16S2_S2_S2_fjLj2048ELj1ELj1ELj4ELj16ENS_18Kernel_traits_baseILj2048ES2_S2_S2_S2_fjLj128EEEEELb1ELb0ELb0ELb1EEEvNS_9BwdParamsE:
.text._ZN10layer_norm13ln_bwd_kernelINS_13Kernel_traitsI13__nv_bfloat16S2_S2_S2_fjLj2048ELj1ELj1ELj4ELj16ENS_18Kernel_traits_baseILj2048ES2_S2_S2_S2_fjLj128EEEEELb1ELb0ELb0ELb1EEEvNS_9BwdParamsE:
[----:B------:R-:W-:Y:S01]  /*0000*/  LDC R1, c[0x0][0x28] ;  /* 0x00000a00ff017b82 */ /* 0x000fe20000000800 */
[----:B------:R-:W0:Y:S07]  /*0010*/  S2R R0, SR_TID.X ;  /* 0x0000000000007919 */ /* 0x000e2e0000002100 */
[----:B------:R-:W0:Y:S01]  /*0020*/  S2UR UR4, SR_CTAID.X ;  /* 0x00000000000479c3 */ /* 0x000e220000002500 */
[----:B------:R-:W-:Y:S01]  /*0030*/  ULDC.64 UR6, c[0x0][0x208] ;  /* 0x0000820000067ab9 */ /* 0x000fe20000000a00 */
[----:B------:R-:W-:Y:S01]  /*0040*/  ULDC UR9, c[0x0][0x218] ;  /* 0x0000860000097ab9 */ /* 0x000fe20000000800 */
[----:B------:R-:W-:Y:S01]  /*0050*/  ULDC.U8 UR8, c[0x0][0x2a0] ;  /* 0x0000a80000087ab9 */ /* 0x000fe20000000000 */
[----:B------:R-:W-:Y:S01]  /*0060*/  ULDC UR12, c[0x0][0x290] ;  /* 0x0000a400000c7ab9 */ /* 0x000fe20000000800 */
        /* <DEDUP_REMOVED lines=26> */
.L_x_401:
[----:B------:R-:W0:Y:S01]  /*0210*/  LDC.64 R4, c[0x0][0x260] ;  /* 0x00009800ff047b82 */ /* 0x000e220000000a00 */
[----:B------:R-:W-:Y:S01]  /*0220*/  ULDC.64 UR4, c[0x0][0x270] ;  /* 0x00009c0000047ab9 */ /* 0x000fe20000000a00 */
[----:B0-----:R-:W-:-:S05]  /*0230*/  IMAD.WIDE.U32 R4, R2, 0x10, R4 ;  /* 0x0000001002047825 */ /* 0x001fca00078e0004 */
[----:B------:R-:W2:Y:S04]  /*0240*/  LDG.E.128 R12, desc[UR6][R4.64+0x800] ;  /* 0x00080006040c7981 */ /* 0x000ea8000c1e1d00 */
[----:B------:R0:W3:Y:S01]  /*0250*/  LDG.E.128 R8, desc[UR6][R4.64] ;  /* 0x0000000604087981 */ /* 0x0000e2000c1e1d00 */
[----:B------:R-:W-:Y:S01]  /*0260*/  ISETP.NE.U32.AND P0, PT, RZ, UR4, PT ;  /* 0x00000004ff007c0c */ /* 0x000fe2000bf05070 */
[----:B------:R-:W-:Y:S01]  /*0270*/  HFMA2.MMA R90, -RZ, RZ, 0, 5.9604644775390625e-08 ;  /* 0x00000001ff5a7435 */ /* 0x000fe200000001ff */
[----:B------:R-:W-:Y:S02]  /*0280*/  CS2R R52, SRZ ;  /* 0x0000000000347805 */ /* 0x000fe4000001ff00 */
[----:B------:R-:W-:Y:S02]  /*0290*/  CS2R R18, SRZ ;  /* 0x0000000000127805 */ /* 0x000fe4000001ff00 */
        /* <DEDUP_REMOVED lines=9> */
[----:B------:R-:W-:Y:S02]  /*0330*/  MOV R3, RZ ;  /* 0x000000ff00037202 */ /* 0x000fe40000000f00 */
[----:B0-----:R-:W-:Y:S01]  /*0340*/  CS2R R4, SRZ ;  /* 0x0000000000047805 */ /* 0x001fe2000001ff00 */
[----:B------:R-:W-:Y:S01]  /*0350*/  IMAD.MOV.U32 R71, RZ, RZ, RZ ;  /* 0x000000ffff477224 */ /* 0x000fe200078e00ff */
[----:B--2---:R-:W-:Y:S02]  /*0360*/  PRMT R86, R12, 0x7632, R86 ;  /* 0x000076320c567816 */ /* 0x004fe40000000056 */
[----:B------:R-:W-:-:S02]  /*0370*/  PRMT R87, R13, 0x7632, R87 ;  /* 0x000076320d577816 */ /* 0x000fc40000000057 */
[----:B---3--:R-:W-:Y:S02]  /*0380*/  PRMT R76, R8, 0x7632, R76 ;  /* 0x00007632084c7816 */ /* 0x008fe4000000004c */
[----:B------:R-:W-:Y:S02]  /*0390*/  PRMT R77, R9, 0x7632, R77 ;  /* 0x00007632094d7816 */ /* 0x000fe4000000004d */
[----:B------:R-:W-:Y:S02]  /*03a0*/  PRMT R82, R10, 0x7632, R82 ;  /* 0x000076320a527816 */ /* 0x000fe40000000052 */
[----:B------:R-:W-:Y:S02]  /*03b0*/  PRMT R83, R11, 0x7632, R83 ;  /* 0x000076320b537816 */ /* 0x000fe40000000053 */
[----:B------:R-:W-:Y:S02]  /*03c0*/  PRMT R88, R14, 0x7632, R88 ;  /* 0x000076320e587816 */ /* 0x000fe40000000058 */
[----:B------:R-:W-:Y:S01]  /*03d0*/  PRMT R89, R15, 0x7632, R89 ;  /* 0x000076320f597816 */ /* 0x000fe20000000059 */
[----:B------:R-:W-:Y:S01]  /*03e0*/  IMAD.U32 R68, R13, 0x10000, RZ ;  /* 0x000100000d447824 */ /* 0x000fe200078e00ff */
[----:B------:R-:W-:Y:S01]  /*03f0*/  SHF.L.U32 R63, R8, 0x10, RZ ;  /* 0x00000010083f7819 */ /* 0x000fe200000006ff */
[----:B------:R-:W-:Y:S01]  /*0400*/  IMAD.U32 R86, R86, 0x10000, RZ ;  /* 0x0001000056567824 */ /* 0x000fe200078e00ff */
        /* <DEDUP_REMOVED lines=11> */
[----:B------:R-:W-:Y:S02]  /*04c0*/  SHF.L.U32 R77, R77, 0x10, RZ ;  /* 0x000000104d4d7819 */ /* 0x000fe400000006ff */
[----:B------:R-:W-:-:S02]  /*04d0*/  SHF.L.U32 R82, R82, 0x10, RZ ;  /* 0x0000001052527819 */ /* 0x000fc400000006ff */
[----:B------:R-:W-:Y:S02]  /*04e0*/  SHF.L.U32 R83, R83, 0x10, RZ ;  /* 0x0000001053537819 */ /* 0x000fe400000006ff */
[----:B------:R-:W-:Y:S02]  /*04f0*/  SHF.L.U32 R87, R87, 0x10, RZ ;  /* 0x0000001057577819 */ /* 0x000fe400000006ff */
[----:B------:R-:W-:Y:S02]  /*0500*/  SHF.L.U32 R88, R88, 0x10, RZ ;  /* 0x0000001058587819 */ /* 0x000fe400000006ff */
[----:B------:R-:W-:-:S07]  /*0510*/  SHF.L.U32 R89, R89, 0x10, RZ ;  /* 0x0000001059597819 */ /* 0x000fce00000006ff */
.L_x_405:
        /* <DEDUP_REMOVED lines=11> */
[C---:B------:R-:W-:Y:S02]  /*05d0*/  IADD3 R93, R91.reuse, 0x80, RZ ;  /* 0x000000805b5d7810 */ /* 0x040fe40007ffe0ff */
[----:B------:R-:W-:Y:S01]  /*05e0*/  @P0 LEA.HI.X R51, R62, R37, R38, 0x1, P1 ;  /* 0x000000253e330211 */ /* 0x000fe200008f0c26 */
[----:B-1----:R-:W-:-:S04]  /*05f0*/  IMAD.WIDE.U32 R36, R91, 0x10, R44 ;  /* 0x000000105b247825 */ /* 0x002fc800078e002c */
[----:B--2---:R-:W-:Y:S01]  /*0600*/  IMAD.WIDE.U32 R40, R91, 0x10, R48 ;  /* 0x000000105b287825 */ /* 0x004fe200078e0030 */
[----:B------:R-:W2:Y:S03]  /*0610*/  @P0 LDG.E.U16 R94, desc[UR6][R50.64] ;  /* 0x00000006325e0981 */ /* 0x000ea6000c1e1500 */
[C---:B------:R-:W-:Y:S01]  /*0620*/  IMAD.WIDE.U32 R44, R93.reuse, 0x10, R44 ;  /* 0x000000105d2c7825 */ /* 0x040fe200078e002c */
[----:B------:R-:W4:Y:S03]  /*0630*/  LDG.E.128 R36, desc[UR6][R36.64] ;  /* 0x0000000624247981 */ /* 0x000f26000c1e1d00 */
[----:B---3--:R-:W-:Y:S01]  /*0640*/  IMAD.WIDE R74, R62, 0x4, R46 ;  /* 0x000000043e4a7825 */ /* 0x008fe200078e022e */
[----:B------:R-:W3:Y:S04]  /*0650*/  LDG.E.128 R40, desc[UR6][R40.64] ;  /* 0x0000000628287981 */ /* 0x000ee8000c1e1d00 */
[----:B------:R1:W3:Y:S04]  /*0660*/  LDG.E R92, desc[UR6][R74.64] ;  /* 0x000000064a5c7981 */ /* 0x0002e8000c1e1900 */
[----:B------:R-:W3:Y:S01]  /*0670*/  LDG.E.128 R44, desc[UR6][R44.64] ;  /* 0x000000062c2c7981 */ /* 0x000ee2000c1e1d00 */
[----:B------:R-:W-:-:S04]  /*0680*/  IMAD.WIDE.U32 R48, R93, 0x10, R48 ;  /* 0x000000105d307825 */ /* 0x000fc800078e0030 */
[----:B0-----:R-:W-:Y:S01]  /*0690*/  IMAD.WIDE R84, R62, 0x4, R72 ;  /* 0x000000043e547825 */ /* 0x001fe200078e0248 */
[----:B-1----:R-:W0:Y:S01]  /*06a0*/  LDC.64 R74, c[0x0][0x240] ;  /* 0x00009000ff4a7b82 */ /* 0x002e220000000a00 */
[----:B------:R-:W3:Y:S04]  /*06b0*/  LDG.E.128 R48, desc[UR6][R48.64] ;  /* 0x0000000630307981 */ /* 0x000ee8000c1e1d00 */
[----:B------:R1:W3:Y:S01]  /*06c0*/  LDG.E R84, desc[UR6][R84.64] ;  /* 0x0000000654547981 */ /* 0x0002e2000c1e1900 */
[----:B------:R-:W-:-:S04]  /*06d0*/  ISETP.NE.U32.AND P1, PT, RZ, UR10, PT ;  /* 0x0000000aff007c0c */ /* 0x000fc8000bf25070 */
[----:B------:R-:W-:-:S13]  /*06e0*/  ISETP.NE.AND.EX P1, PT, RZ, UR11, PT, P1 ;  /* 0x0000000bff007c0c */ /* 0x000fda000bf25310 */
[----:B------:R-:W1:Y:S01]  /*06f0*/  @P1 LDC.64 R78, c[0x0][0x2c8] ;  /* 0x0000b200ff4e1b82 */ /* 0x000e620000000a00 */
[----:B0-----:R-:W-:-:S04]  /*0700*/  IMAD.WIDE.U32 R72, R91, 0x8, R74 ;  /* 0x000000085b487825 */ /* 0x001fc800078e004a */
[----:B------:R-:W-:Y:S02]  /*0710*/  IMAD.WIDE.U32 R74, R93, 0x8, R74 ;  /* 0x000000085d4a7825 */ /* 0x000fe400078e004a */
[----:B------:R-:W5:Y:S01]  /*0720*/  LDG.E.64 R72, desc[UR6][R72.64] ;  /* 0x0000000648487981 */ /* 0x000f62000c1e1b00 */
[----:B------:R-:W0:Y:S03]  /*0730*/  @P1 LDC.64 R80, c[0x0][0x2c8] ;  /* 0x0000b200ff501b82 */ /* 0x000e260000000a00 */
[----:B------:R-:W5:Y:S01]  /*0740*/  LDG.E.64 R74, desc[UR6][R74.64] ;  /* 0x000000064a4a7981 */ /* 0x000f62000c1e1b00 */
[----:B------:R-:W-:Y:S01]  /*0750*/  ISETP.NE.AND P4, PT, RZ, UR8, PT ;  /* 0x00000008ff007c0c */ /* 0x000fe2000bf85270 */
[----:B-1----:R-:W-:Y:S02]  /*0760*/  IMAD.MOV.U32 R85, RZ, RZ, 0x3f800000 ;  /* 0x3f800000ff557424 */ /* 0x002fe400078e00ff */
[----:B------:R-:W-:-:S05]  /*0770*/  @P1 IMAD.WIDE.U32 R78, R91, 0x10, R78 ;  /* 0x000000105b4e1825 */ /* 0x000fca00078e004e */
[----:B------:R1:W5:Y:S01]  /*0780*/  @P1 LDG.E.128 R24, desc[UR6][R78.64] ;  /* 0x000000064e181981 */ /* 0x000362000c1e1d00 */
[----:B0-----:R-:W-:-:S05]  /*0790*/  @P1 IMAD.WIDE.U32 R80, R93, 0x10, R80 ;  /* 0x000000105d501825 */ /* 0x001fca00078e0050 */
[----:B------:R0:W5:Y:S01]  /*07a0*/  @P1 LDG.E.128 R28, desc[UR6][R80.64] ;  /* 0x00000006501c1981 */ /* 0x000162000c1e1d00 */
[----:B------:R-:W-:Y:S01]  /*07b0*/  UMOV UR4, 0xffffffff ;  /* 0xffffffff00047882 */ /* 0x000fe20000000000 */
[----:B------:R-:W-:Y:S02]  /*07c0*/  LOP3.LUT P3, RZ, R0, 0x1f, RZ, 0xc0, !PT ;  /* 0x0000001f00ff7812 */ /* 0x000fe4000786c0ff */
[----:B--2---:R-:W-:Y:S02]  /*07d0*/  @P0 SHF.L.U32 R85, R94, 0x10, RZ ;  /* 0x000000105e550819 */ /* 0x004fe400000006ff */
[C---:B----4-:R-:W-:Y:S02]  /*07e0*/  PRMT R97, R36.reuse, 0x7632, R97 ;  /* 0x0000763224617816 */ /* 0x050fe40000000061 */
[----:B------:R-:W-:Y:S02]  /*07f0*/  SHF.L.U32 R99, R36, 0x10, RZ ;  /* 0x0000001024637819 */ /* 0x000fe400000006ff */
[----:B------:R-:W-:-:S02]  /*0800*/  PRMT R36, R37, 0x7632, R36 ;  /* 0x0000763225247816 */ /* 0x000fc40000000024 */
[C---:B------:R-:W-:Y:S02]  /*0810*/  PRMT R100, R38.reuse, 0x7632, R100 ;  /* 0x0000763226647816 */ /* 0x040fe40000000064 */
[----:B------:R-:W-:Y:S02]  /*0820*/  SHF.L.U32 R121, R38, 0x10, RZ ;  /* 0x0000001026797819 */ /* 0x000fe400000006ff */
[----:B------:R-:W-:Y:S02]  /*0830*/  SHF.L.U32 R37, R37, 0x10, RZ ;  /* 0x0000001025257819 */ /* 0x000fe400000006ff */
[C---:B------:R-:W-:Y:S02]  /*0840*/  PRMT R38, R39.reuse, 0x7632, R38 ;  /* 0x0000763227267816 */ /* 0x040fe40000000026 */
[----:B------:R-:W-:Y:S02]  /*0850*/  SHF.L.U32 R119, R39, 0x10, RZ ;  /* 0x0000001027777819 */ /* 0x000fe400000006ff */
[----:B---3--:R-:W-:-:S02]  /*0860*/  FSEL R92, R92, RZ, !P4 ;  /* 0x000000ff5c5c7208 */ /* 0x008fc40006000000 */
[C---:B-1----:R-:W-:Y:S02]  /*0870*/  PRMT R79, R42.reuse, 0x7632, R79 ;  /* 0x000076322a4f7816 */ /* 0x042fe4000000004f */
[----:B------:R-:W-:Y:S02]  /*0880*/  SHF.L.U32 R94, R42, 0x10, RZ ;  /* 0x000000102a5e7819 */ /* 0x000fe400000006ff */
[----:B------:R-:W-:Y:S02]  /*0890*/  PRMT R39, R44, 0x7632, R39 ;  /* 0x000076322c277816 */ /* 0x000fe40000000027 */
[C---:B------:R-:W-:Y:S02]  /*08a0*/  PRMT R78, R43.reuse, 0x7632, R78 ;  /* 0x000076322b4e7816 */ /* 0x040fe4000000004e */
[----:B0-----:R-:W-:Y:S02]  /*08b0*/  SHF.L.U32 R80, R43, 0x10, RZ ;  /* 0x000000102b507819 */ /* 0x001fe400000006ff */
[----:B------:R-:W-:-:S02]  /*08c0*/  PRMT R42, R46, 0x7632, R42 ;  /* 0x000076322e2a7816 */ /* 0x000fc4000000002a */
[C---:B------:R-:W-:Y:S02]  /*08d0*/  PRMT R43, R47.reuse, 0x7632, R43 ;  /* 0x000076322f2b7816 */ /* 0x040fe4000000002b */
[----:B------:R-:W-:Y:S02]  /*08e0*/  SHF.L.U32 R105, R47, 0x10, RZ ;  /* 0x000000102f697819 */ /* 0x000fe400000006ff */
[----:B------:R-:W-:Y:S01]  /*08f0*/  SHF.L.U32 R117, R97, 0x10, RZ ;  /* 0x0000001061757819 */ /* 0x000fe200000006ff */
[----:B------:R-:W-:Y:S01]  /*0900*/  FADD.FTZ R97, -R92, R37 ;  /* 0x000000255c617221 */ /* 0x000fe20000010100 */
[----:B------:R-:W-:Y:S01]  /*0910*/  SHF.L.U32 R47, R38, 0x10, RZ ;  /* 0x00000010262f7819 */ /* 0x000fe200000006ff */
[----:B------:R-:W-:Y:S01]  /*0920*/  IMAD.U32 R39, R39, 0x10000, RZ ;  /* 0x0001000027277824 */ /* 0x000fe200078e00ff */
[----:B------:R-:W-:Y:S02]  /*0930*/  SHF.L.U32 R37, R42, 0x10, RZ ;  /* 0x000000102a257819 */ /* 0x000fe400000006ff */
[----:B------:R-:W-:Y:S01]  /*0940*/  SHF.L.U32 R43, R43, 0x10, RZ ;  /* 0x000000102b2b7819 */ /* 0x000fe200000006ff */
[C---:B------:R-:W-:Y:S01]  /*0950*/  IMAD.U32 R98, R40.reuse, 0x10000, RZ ;  /* 0x0001000028627824 */ /* 0x040fe200078e00ff */
[----:B------:R-:W-:Y:S01]  /*0960*/  PRMT R95, R40, 0x7632, R95 ;  /* 0x00007632285f7816 */ /* 0x000fe2000000005f */
[----:B------:R-:W-:Y:S01]  /*0970*/  FADD.FTZ R47, -R92, R47 ;  /* 0x0000002f5c2f7221 */ /* 0x000fe20000010100 */
[----:B------:R-:W-:Y:S01]  /*0980*/  SHF.L.U32 R111, R44, 0x10, RZ ;  /* 0x000000102c6f7819 */ /* 0x000fe200000006ff */
[C---:B------:R-:W-:Y:S01]  /*0990*/  FADD.FTZ R107, -R92.reuse, R39 ;  /* 0x000000275c6b7221 */ /* 0x040fe20000010100 */
[C---:B------:R-:W-:Y:S01]  /*09a0*/  PRMT R40, R45.reuse, 0x7632, R40 ;  /* 0x000076322d287816 */ /* 0x040fe20000000028 */
[C---:B------:R-:W-:Y:S01]  /*09b0*/  FADD.FTZ R39, -R92.reuse, R37 ;  /* 0x000000255c277221 */ /* 0x040fe20000010100 */
[----:B------:R-:W-:Y:S01]  /*09c0*/  SHF.L.U32 R109, R45, 0x10, RZ ;  /* 0x000000102d6d7819 */ /* 0x000fe200000006ff */
[----:B------:R-:W-:Y:S01]  /*09d0*/  FADD.FTZ R37, -R92, R43 ;  /* 0x0000002b5c257221 */ /* 0x000fe20000010100 */
[----:B------:R-:W-:-:S02]  /*09e0*/  SHF.L.U32 R115, R36, 0x10, RZ ;  /* 0x0000001024737819 */ /* 0x000fc400000006ff */
[C---:B------:R-:W-:Y:S02]  /*09f0*/  PRMT R45, R48.reuse, 0x7632, R45 ;  /* 0x00007632302d7816 */ /* 0x040fe4000000002d */
[----:B------:R-:W-:Y:S01]  /*0a00*/  SHF.L.U32 R42, R48, 0x10, RZ ;  /* 0x00000010302a7819 */ /* 0x000fe200000006ff */
[----:B------:R-:W-:Y:S01]  /*0a10*/  FADD.FTZ R99, -R92, R99 ;  /* 0x000000635c637221 */ /* 0x000fe20000010100 */
[C---:B------:R-:W-:Y:S02]  /*0a20*/  PRMT R36, R51.reuse, 0x7632, R36 ;  /* 0x0000763233247816 */ /* 0x040fe40000000024 */
[----:B------:R-:W-:Y:S01]  /*0a30*/  SHF.L.U32 R43, R51, 0x10, RZ ;  /* 0x00000010332b7819 */ /* 0x000fe200000006ff */
[----:B------:R-:W-:Y:S01]  /*0a40*/  FMUL.FTZ R51, R84, R47 ;  /* 0x0000002f54337220 */ /* 0x000fe20000410000 */
[----:B------:R-:W-:Y:S01]  /*0a50*/  SHF.L.U32 R48, R78, 0x10, RZ ;  /* 0x000000104e307819 */ /* 0x000fe200000006ff */
[----:B------:R-:W-:Y:S01]  /*0a60*/  FADD.FTZ R111, -R92, R111 ;  /* 0x0000006f5c6f7221 */ /* 0x000fe20000010100 */
[----:B------:R-:W-:-:S02]  /*0a70*/  IMAD.U32 R103, R46, 0x10000, RZ ;  /* 0x000100002e677824 */ /* 0x000fc400078e00ff */
[----:B------:R-:W-:Y:S01]  /*0a80*/  FADD.FTZ R117, -R92, R117 ;  /* 0x000000755c757221 */ /* 0x000fe20000010100 */
[----:B------:R-:W-:Y:S01]  /*0a90*/  FMUL.FTZ R44, R84, R99 ;  /* 0x00000063542c7220 */ /* 0x000fe20000410000 */
[----:B------:R-:W-:Y:S01]  /*0aa0*/  SHF.L.U32 R46, R95, 0x10, RZ ;  /* 0x000000105f2e7819 */ /* 0x000fe200000006ff */
[----:B------:R-:W-:Y:S01]  /*0ab0*/  FADD.FTZ R16, R48, R16 ;  /* 0x0000001030107221 */ /* 0x000fe20000010000 */
[-C--:B------:R-:W-:Y:S01]  /*0ac0*/  FFMA.FTZ R4, R51, R48.reuse, R4 ;  /* 0x0000003033047223 */ /* 0x080fe20000010004 */
[----:B------:R-:W-:Y:S01]  /*0ad0*/  FMUL.FTZ R47, R83, R48 ;  /* 0x00000030532f7220 */ /* 0x000fe20000410000 */
[----:B------:R-:W-:Y:S01]  /*0ae0*/  PRMT R81, R41, 0x7632, R81 ;  /* 0x0000763229517816 */ /* 0x000fe20000000051 */
[----:B------:R-:W-:Y:S01]  /*0af0*/  FMUL.FTZ R99, R63, R98 ;  /* 0x000000623f637220 */ /* 0x000fe20000410000 */
[----:B------:R-:W-:Y:S01]  /*0b00*/  SHF.L.U32 R96, R41, 0x10, RZ ;  /* 0x0000001029607819 */ /* 0x000fe200000006ff */
[----:B------:R-:W-:Y:S01]  /*0b10*/  FMUL.FTZ R48, R84, R111 ;  /* 0x0000006f54307220 */ /* 0x000fe20000410000 */
[----:B------:R-:W-:Y:S01]  /*0b20*/  SHF.L.U32 R41, R40, 0x10, RZ ;  /* 0x0000001028297819 */ /* 0x000fe200000006ff */
[----:B------:R-:W-:Y:S01]  /*0b30*/  FMUL.FTZ R95, R84, R117 ;  /* 0x00000075545f7220 */ /* 0x000fe20000410000 */
[C---:B------:R-:W-:Y:S01]  /*0b40*/  PRMT R40, R49.reuse, 0x7632, R40 ;  /* 0x0000763231287816 */ /* 0x040fe20000000028 */
[C---:B------:R-:W-:Y:S01]  /*0b50*/  FADD.FTZ R115, -R92.reuse, R115 ;  /* 0x000000735c737221 */ /* 0x040fe20000010100 */
[----:B------:R-:W-:Y:S01]  /*0b60*/  SHF.L.U32 R101, R49, 0x10, RZ ;  /* 0x0000001031657819 */ /* 0x000fe200000006ff */
[----:B------:R-:W-:Y:S01]  /*0b70*/  FADD.FTZ R109, -R92, R109 ;  /* 0x0000006d5c6d7221 */ /* 0x000fe20000010100 */
[----:B------:R-:W-:Y:S01]  /*0b80*/  FMUL.FTZ R97, R84, R97 ;  /* 0x0000006154617220 */ /* 0x000fe20000410000 */
[----:B------:R-:W-:Y:S01]  /*0b90*/  SHF.L.U32 R49, R79, 0x10, RZ ;  /* 0x000000104f317819 */ /* 0x000fe200000006ff */
[----:B------:R-:W-:Y:S01]  /*0ba0*/  IMAD.U32 R111, R45, 0x10000, RZ ;  /* 0x000100002d6f7824 */ /* 0x000fe200078e00ff */
[----:B------:R-:W-:Y:S01]  /*0bb0*/  SHF.L.U32 R113, R100, 0x10, RZ ;  /* 0x0000001064717819 */ /* 0x000fe200000006ff */
[----:B------:R-:W-:Y:S01]  /*0bc0*/  FMUL.FTZ R79, R76, R46 ;  /* 0x0000002e4c4f7220 */ /* 0x000fe20000410000 */
[----:B------:R-:W-:Y:S01]  /*0bd0*/  FADD.FTZ R102, RZ, R99 ;  /* 0x00000063ff667221 */ /* 0x000fe20000010000 */
[----:B------:R-:W-:Y:S01]  /*0be0*/  FADD.FTZ R23, R42, R23 ;  /* 0x000000172a177221 */ /* 0x000fe20000010000 */
[-C--:B------:R-:W-:Y:S01]  /*0bf0*/  FFMA.FTZ R17, R48, R42.reuse, R17 ;  /* 0x0000002a30117223 */ /* 0x080fe20000010011 */
[----:B------:R-:W-:Y:S01]  /*0c00*/  FMUL.FTZ R45, R67, R42 ;  /* 0x0000002a432d7220 */ /* 0x000fe20000410000 */
[C---:B------:R-:W-:Y:S01]  /*0c10*/  PRMT R38, R50.reuse, 0x7632, R38 ;  /* 0x0000763232267816 */ /* 0x040fe20000000026 */
[----:B------:R-:W-:-:S02]  /*0c20*/  IMAD.U32 R100, R50, 0x10000, RZ ;  /* 0x0001000032647824 */ /* 0x000fc400078e00ff */
[----:B------:R-:W-:Y:S01]  /*0c30*/  FFMA.FTZ R42, R44, R99, RZ ;  /* 0x000000632c2a7223 */ /* 0x000fe200000100ff */
[----:B------:R-:W-:Y:S01]  /*0c40*/  SHF.L.U32 R50, R81, 0x10, RZ ;  /* 0x0000001051327819 */ /* 0x000fe200000006ff */
[----:B------:R-:W-:Y:S01]  /*0c50*/  FADD.FTZ R59, R46, R59 ;  /* 0x0000003b2e3b7221 */ /* 0x000fe20000010000 */
[----:B------:R-:W-:Y:S01]  /*0c60*/  FFMA.FTZ R60, R95, R46, R60 ;  /* 0x0000002e5f3c7223 */ /* 0x000fe2000001003c */
[----:B------:R-:W-:Y:S01]  /*0c70*/  FADD.FTZ R121, -R92, R121 ;  /* 0x000000795c797221 */ /* 0x000fe20000010100 */
[----:B------:R-:W-:Y:S01]  /*0c80*/  FADD.FTZ R57, R96, R57 ;  /* 0x0000003960397221 */ /* 0x000fe20000010000 */
[-C--:B------:R-:W-:Y:S01]  /*0c90*/  FFMA.FTZ R58, R97, R96.reuse, R58 ;  /* 0x00000060613a7223 */ /* 0x080fe2000001003a */
[C---:B------:R-:W-:Y:S01]  /*0ca0*/  FMUL.FTZ R81, R84.reuse, R115 ;  /* 0x0000007354517220 */ /* 0x040fe20000410000 */
[----:B------:R-:W-:Y:S01]  /*0cb0*/  FMUL.FTZ R46, R84, R109 ;  /* 0x0000006d542e7220 */ /* 0x000fe20000410000 */
[----:B------:R-:W-:Y:S01]  /*0cc0*/  FMUL.FTZ R96, R64, R96 ;  /* 0x0000006040607220 */ /* 0x000fe20000410000 */
[----:B------:R-:W-:Y:S01]  /*0cd0*/  FADD.FTZ R109, R102, R79 ;  /* 0x0000004f666d7221 */ /* 0x000fe20000010000 */
[----:B------:R-:W-:Y:S01]  /*0ce0*/  FFMA.FTZ R42, R95, R79, R42 ;  /* 0x0000004f5f2a7223 */ /* 0x000fe2000001002a */
[----:B------:R-:W-:Y:S01]  /*0cf0*/  FADD.FTZ R61, R98, R61 ;  /* 0x0000003d623d7221 */ /* 0x000fe20000010000 */
[----:B------:R-:W-:Y:S01]  /*0d00*/  FFMA.FTZ R71, R44, R98, R71 ;  /* 0x000000622c477223 */ /* 0x000fe20000010047 */
[----:B------:R-:W-:Y:S01]  /*0d10*/  FADD.FTZ R113, -R92, R113 ;  /* 0x000000715c717221 */ /* 0x000fe20000010100 */
[----:B------:R-:W-:Y:S01]  /*0d20*/  FMUL.FTZ R98, R84, R121 ;  /* 0x0000007954627220 */ /* 0x000fe20000410000 */
[----:B------:R-:W-:Y:S01]  /*0d30*/  FADD.FTZ R55, R50, R55 ;  /* 0x0000003732377221 */ /* 0x000fe20000010000 */
[-C--:B------:R-:W-:Y:S01]  /*0d40*/  FFMA.FTZ R56, R81, R50.reuse, R56 ;  /* 0x0000003251387223 */ /* 0x080fe20000010038 */
[----:B------:R-:W-:Y:S01]  /*0d50*/  FMUL.FTZ R50, R77, R50 ;  /* 0x000000324d327220 */ /* 0x000fe20000410000 */
[----:B------:R-:W-:Y:S01]  /*0d60*/  FADD.FTZ R109, R109, R96 ;  /* 0x000000606d6d7221 */ /* 0x000fe20000010000 */
        /* <DEDUP_REMOVED lines=8> */
[C---:B------:R-:W-:Y:S01]  /*0df0*/  FADD.FTZ R103, -R92.reuse, R103 ;  /* 0x000000675c677221 */ /* 0x040fe20000010100 */
[C---:B------:R-:W-:Y:S01]  /*0e00*/  FADD.FTZ R105, -R92.reuse, R105 ;  /* 0x000000695c697221 */ /* 0x040fe20000010100 */
[----:B------:R-:W-:Y:S01]  /*0e10*/  FADD.FTZ R41, -R92, R41 ;  /* 0x000000295c297221 */ /* 0x000fe20000010100 */
[----:B------:R-:W-:Y:S01]  /*0e20*/  FMUL.FTZ R92, R84, R119 ;  /* 0x00000077545c7220 */ /* 0x000fe20000410000 */
[----:B------:R-:W-:Y:S01]  /*0e30*/  FADD.FTZ R14, R49, R14 ;  /* 0x0000000e310e7221 */ /* 0x000fe20000010000 */
[-C--:B------:R-:W-:Y:S01]  /*0e40*/  FFMA.FTZ R15, R78, R49.reuse, R15 ;  /* 0x000000314e0f7223 */ /* 0x080fe2000001000f */
[----:B------:R-:W-:Y:S01]  /*0e50*/  SHF.L.U32 R113, R38, 0x10, RZ ;  /* 0x0000001026717819 */ /* 0x000fe200000006ff */
[----:B------:R-:W-:Y:S01]  /*0e60*/  FMUL.FTZ R49, R82, R49 ;  /* 0x0000003152317220 */ /* 0x000fe20000410000 */
[----:B------:R-:W-:Y:S01]  /*0e70*/  FADD.FTZ R38, R109, R94 ;  /* 0x0000005e6d267221 */ /* 0x000fe20000010000 */
[----:B------:R-:W-:Y:S01]  /*0e80*/  FFMA.FTZ R115, R98, R94, R115 ;  /* 0x0000005e62737223 */ /* 0x000fe20000010073 */
[----:B------:R-:W-:Y:S01]  /*0e90*/  FADD.FTZ R7, R80, R7 ;  /* 0x0000000750077221 */ /* 0x000fe20000010000 */
[-C--:B------:R-:W-:Y:S01]  /*0ea0*/  FFMA.FTZ R13, R92, R80.reuse, R13 ;  /* 0x000000505c0d7223 */ /* 0x080fe2000001000d */
[----:B------:R-:W-:Y:S01]  /*0eb0*/  FMUL.FTZ R80, R66, R80 ;  /* 0x0000005042507220 */ /* 0x000fe20000410000 */
[----:B------:R-:W-:Y:S01]  /*0ec0*/  FADD.FTZ R109, R38, R49 ;  /* 0x00000031266d7221 */ /* 0x000fe20000010000 */
[----:B------:R-:W-:-:S03]  /*0ed0*/  FFMA.FTZ R115, R78, R49, R115 ;  /* 0x000000314e737223 */ /* 0x000fc60000010073 */
[----:B------:R-:W-:Y:S01]  /*0ee0*/  FADD.FTZ R38, R109, R80 ;  /* 0x000000506d267221 */ /* 0x000fe20000010000 */
[----:B------:R-:W-:-:S03]  /*0ef0*/  FFMA.FTZ R42, R92, R80, R115 ;  /* 0x000000505c2a7223 */ /* 0x000fc60000010073 */
        /* <DEDUP_REMOVED lines=20> */
[----:B------:R-:W-:Y:S01]  /*1040*/  FADD.FTZ R19, R100, R19 ;  /* 0x0000001364137221 */ /* 0x000fe20000010000 */
[-C--:B------:R-:W-:Y:S01]  /*1050*/  FFMA.FTZ R22, R103, R100.reuse, R22 ;  /* 0x0000006467167223 */ /* 0x080fe20000010016 */
[----:B------:R-:W-:Y:S01]  /*1060*/  FADD.FTZ R39, R38, R109 ;  /* 0x0000006d26277221 */ /* 0x000fe20000010000 */
[----:B------:R-:W-:Y:S01]  /*1070*/  FMUL.FTZ R100, R69, R100 ;  /* 0x0000006445647220 */ /* 0x000fe20000410000 */
[----:B------:R-:W-:Y:S01]  /*1080*/  FFMA.FTZ R38, R104, R109, R41 ;  /* 0x0000006d68267223 */ /* 0x000fe20000010029 */
[----:B------:R-:W-:-:S02]  /*1090*/  FMUL.FTZ R106, R88, R113 ;  /* 0x00000071586a7220 */ /* 0x000fc40000410000 */
        /* <DEDUP_REMOVED lines=14> */
[----:B------:R-:W-:Y:S01]  /*1180*/  FADD.FTZ R12, R113, R12 ;  /* 0x0000000c710c7221 */ /* 0x000fe20000010000 */
[----:B------:R-:W-:Y:S01]  /*1190*/  FFMA.FTZ R8, R111, R113, R8 ;  /* 0x000000716f087223 */ /* 0x000fe20000010008 */
        /* <DEDUP_REMOVED lines=24> */
.L_x_416:
        /* <DEDUP_REMOVED lines=13> */
.L_x_404:
[----:B------:R-:W-:Y:S05]  /*13f0*/  WARPSYNC.ALL ;  /* 0x0000000000007948 */ /* 0x000fea0003800000 */
[----:B------:R-:W1:Y:S08]  /*1400*/  S2UR UR5, SR_CgaCtaId ;  /* 0x00000000000579c3 */ /* 0x000e700000008800 */
[----:B------:R-:W-:Y:S01]  /*1410*/  BAR.SYNC.DEFER_BLOCKING 0x0 ;  /* 0x0000000000007b1d */ /* 0x000fe20000010000 */
[----:B0-----:R-:W-:Y:S01]  /*1420*/  SHF.R.U32.HI R36, RZ, 0x5, R0 ;  /* 0x00000005ff247819 */ /* 0x001fe20000011600 */
[----:B------:R-:W-:Y:S01]  /*1430*/  VIADD R62, R62, UR16 ;  /* 0x000000103e3e7c36 */ /* 0x000fe20008000000 */
[----:B-----5:R-:W-:-:S02]  /*1440*/  LOP3.LUT P6, RZ, R74, 0xff0000, RZ, 0xc0, !PT ;  /* 0x00ff00004aff7812 */ /* 0x020fc400078cc0ff */
[----:B------:R-:W-:Y:S01]  /*1450*/  LOP3.LUT R36, R36, 0x7fffffc, RZ, 0xc0, !PT ;  /* 0x07fffffc24247812 */ /* 0x000fe200078ec0ff */
[----:B------:R-:W-:-:S03]  /*1460*/  UMOV UR4, 0x400 ;  /* 0x0000040000047882 */ /* 0x000fc60000000000 */
[----:B------:R-:W-:Y:S01]  /*1470*/  @!P2 IADD3 R36, R36, 0x4, RZ ;  /* 0x000000042424a810 */ /* 0x000fe20007ffe0ff */
[----:B-1----:R-:W-:-:S06]  /*1480*/  ULEA UR4, UR5, UR4, 0x18 ;  /* 0x0000000405047291 */ /* 0x002fcc000f8ec03f */
[----:B------:R-:W-:-:S05]  /*1490*/  LEA R90, R36, UR4, 0x3 ;  /* 0x00000004245a7c11 */ /* 0x000fca000f8e18ff */
[----:B------:R-:W0:Y:S04]  /*14a0*/  LDS.128 R36, [R90+0x2000] ;  /* 0x002000005a247984 */ /* 0x000e280000000c00 */
[----:B------:R-:W1:Y:S01]  /*14b0*/  LDS.128 R40, [R90+0x2010] ;  /* 0x002010005a287984 */ /* 0x000e620000000c00 */
[----:B0-----:R-:W-:Y:S01]  /*14c0*/  FADD.FTZ R113, RZ, R36 ;  /* 0x00000024ff717221 */ /* 0x001fe20000010000 */
[----:B------:R-:W-:Y:S01]  /*14d0*/  FADD.FTZ R36, RZ, R37 ;  /* 0x00000025ff247221 */ /* 0x000fe20000010000 */
[----:B------:R-:W-:Y:S02]  /*14e0*/  IMAD.MOV.U32 R37, RZ, RZ, R72 ;  /* 0x000000ffff257224 */ /* 0x000fe400078e0048 */
[----:B------:R-:W-:Y:S01]  /*14f0*/  FADD.FTZ R113, R38, R113 ;  /* 0x0000007126717221 */ /* 0x000fe20000010000 */
[----:B------:R-:W-:Y:S01]  /*1500*/  FADD.FTZ R36, R39, R36 ;  /* 0x0000002427247221 */ /* 0x000fe20000010000 */
[----:B------:R-:W-:-:S02]  /*1510*/  MOV R38, R74 ;  /* 0x0000004a00267202 */ /* 0x000fc40000000f00 */
[----:B-1----:R-:W-:Y:S01]  /*1520*/  FADD.FTZ R113, R113, R40 ;  /* 0x0000002871717221 */ /* 0x002fe20000010000 */
[----:B------:R-:W-:Y:S01]  /*1530*/  FADD.FTZ R36, R36, R41 ;  /* 0x0000002924247221 */ /* 0x000fe20000010000 */
[----:B------:R-:W-:Y:S02]  /*1540*/  LOP3.LUT P3, RZ, R37, 0xff, RZ, 0xc0, !PT ;  /* 0x000000ff25ff7812 */ /* 0x000fe4000786c0ff */
[----:B------:R-:W-:Y:S01]  /*1550*/  FADD.FTZ R42, R42, R113 ;  /* 0x000000712a2a7221 */ /* 0x000fe20000010000 */
[----:B------:R-:W-:Y:S01]  /*1560*/  FADD.FTZ R36, R43, R36 ;  /* 0x000000242b247221 */ /* 0x000fe20000010000 */
[----:B------:R-:W-:Y:S02]  /*1570*/  LOP3.LUT P5, RZ, R38, 0xff, RZ, 0xc0, !PT ;  /* 0x000000ff26ff7812 */ /* 0x000fe400078ac0ff */
[----:B------:R-:W-:Y:S01]  /*1580*/  FMUL.FTZ R42, R42, UR12 ;  /* 0x0000000c2a2a7c20 */ /* 0x000fe20008410000 */
[----:B------:R-:W-:Y:S01]  /*1590*/  FMUL.FTZ R41, R36, UR12 ;  /* 0x0000000c24297c20 */ /* 0x000fe20008410000 */
[----:B------:R-:W-:-:S03]  /*15a0*/  @P1 PRMT R43, R25, 0x7632, R43 ;  /* 0x00007632192b1816 */ /* 0x000fc6000000002b */
[----:B------:R-:W-:Y:S02]  /*15b0*/  FSEL R42, R42, RZ, !P4 ;  /* 0x000000ff2a2a7208 */ /* 0x000fe40006000000 */
[----:B------:R-:W-:Y:S02]  /*15c0*/  @P1 SHF.L.U32 R43, R43, 0x10, RZ ;  /* 0x000000102b2b1819 */ /* 0x000fe400000006ff */
[----:B------:R-:W-:Y:S01]  /*15d0*/  LOP3.LUT P4, RZ, R72, 0xff0000, RZ, 0xc0, !PT ;  /* 0x00ff000048ff7812 */ /* 0x000fe2000788c0ff */
[-CC-:B------:R-:W-:Y:S01]  /*15e0*/  FFMA.FTZ R36, R95, R41.reuse, R42.reuse ;  /* 0x000000295f247223 */ /* 0x180fe2000001002a */
[-CC-:B------:R-:W-:Y:S01]  /*15f0*/  FFMA.FTZ R44, R44, R41.reuse, R42.reuse ;  /* 0x000000292c2c7223 */ /* 0x180fe2000001002a */
[-CC-:B------:R-:W-:Y:S01]  /*1600*/  FFMA.FTZ R37, R98, R41.reuse, R42.reuse ;  /* 0x0000002962257223 */ /* 0x180fe2000001002a */
[-C--:B------:R-:W-:Y:S01]  /*1610*/  FFMA.FTZ R39, R92, R41.reuse, R42 ;  /* 0x000000295c277223 */ /* 0x080fe2000001002a */
[----:B------:R-:W-:Y:S01]  /*1620*/  FADD.FTZ R79, R79, -R36 ;  /* 0x800000244f4f7221 */ /* 0x000fe20000010000 */
[-C--:B------:R-:W-:Y:S01]  /*1630*/  FFMA.FTZ R97, R97, R41.reuse, R42 ;  /* 0x0000002961617223 */ /* 0x080fe2000001002a */
[----:B------:R-:W-:Y:S01]  /*1640*/  @P1 PRMT R36, R24, 0x7632, R36 ;  /* 0x0000763218241816 */ /* 0x000fe20000000024 */
[----:B------:R-:W-:Y:S01]  /*1650*/  FADD.FTZ R99, R99, -R44 ;  /* 0x8000002c63637221 */ /* 0x000fe20000010000 */
[-CC-:B------:R-:W-:Y:S01]  /*1660*/  FFMA.FTZ R38, R51, R41.reuse, R42.reuse ;  /* 0x0000002933267223 */ /* 0x180fe2000001002a */
[-CC-:B------:R-:W-:Y:S01]  /*1670*/  FFMA.FTZ R78, R78, R41.reuse, R42.reuse ;  /* 0x000000294e4e7223 */ /* 0x180fe2000001002a */
[----:B------:R-:W-:Y:S01]  /*1680*/  FADD.FTZ R51, R94, -R37 ;  /* 0x800000255e337221 */ /* 0x000fe20000010000 */
[----:B------:R-:W-:Y:S01]  /*1690*/  FADD.FTZ R95, R80, -R39 ;  /* 0x80000027505f7221 */ /* 0x000fe20000010000 */
[----:B------:R-:W-:Y:S01]  /*16a0*/  FADD.FTZ R97, R96, -R97 ;  /* 0x8000006160617221 */ /* 0x000fe20000010000 */
[----:B------:R-:W-:Y:S01]  /*16b0*/  @P1 SHF.L.U32 R37, R24, 0x10, RZ ;  /* 0x0000001018251819 */ /* 0x000fe200000006ff */
[----:B------:R-:W-:Y:S01]  /*16c0*/  FFMA.FTZ R103, R103, R41, R42 ;  /* 0x0000002967677223 */ /* 0x000fe2000001002a */
[----:B------:R-:W-:Y:S01]  /*16d0*/  @P1 SHF.L.U32 R39, R36, 0x10, RZ ;  /* 0x0000001024271819 */ /* 0x000fe200000006ff */
[C---:B------:R-:W-:Y:S01]  /*16e0*/  FMUL.FTZ R96, R84.reuse, R99 ;  /* 0x0000006354607220 */ /* 0x040fe20000410000 */
[----:B------:R-:W-:Y:S01]  /*16f0*/  FMUL.FTZ R40, R84, R79 ;  /* 0x0000004f54287220 */ /* 0x000fe20000410000 */
[----:B------:R-:W-:Y:S01]  /*1700*/  @P1 PRMT R36, R26, 0x7632, R36 ;  /* 0x000076321a241816 */ /* 0x000fe20000000024 */
[----:B------:R-:W-:Y:S01]  /*1710*/  FADD.FTZ R49, R49, -R78 ;  /* 0x8000004e31317221 */ /* 0x000fe20000010000 */
[-CC-:B------:R-:W-:Y:S01]  /*1720*/  FFMA.FTZ R48, R48, R41.reuse, R42.reuse ;  /* 0x0000002930307223 */ /* 0x180fe2000001002a */
[-CC-:B------:R-:W-:Y:S01]  /*1730*/  FFMA.FTZ R81, R81, R41.reuse, R42.reuse ;  /* 0x0000002951517223 */ /* 0x180fe2000001002a */
[-CC-:B------:R-:W-:Y:S01]  /*1740*/  FFMA.FTZ R102, R102, R41.reuse, R42.reuse ;  /* 0x0000002966667223 */ /* 0x180fe2000001002a */
[-CC-:B------:R-:W-:Y:S01]  /*1750*/  FFMA.FTZ R46, R46, R41.reuse, R42.reuse ;  /* 0x000000292e2e7223 */ /* 0x180fe2000001002a */
[-CC-:B------:R-:W-:Y:S01]  /*1760*/  FFMA.FTZ R104, R104, R41.reuse, R42.reuse ;  /* 0x0000002968687223 */ /* 0x180fe2000001002a */
[-CC-:B------:R-:W-:Y:S01]  /*1770*/  FFMA.FTZ R111, R111, R41.reuse, R42.reuse ;  /* 0x000000296f6f7223 */ /* 0x180fe2000001002a */
[-CC-:B------:R-:W-:Y:S01]  /*1780*/  FFMA.FTZ R105, R105, R41.reuse, R42.reuse ;  /* 0x0000002969697223 */ /* 0x180fe2000001002a */
[----:B------:R-:W-:Y:S01]  /*1790*/  FADD.FTZ R103, R100, -R103 ;  /* 0x8000006764677221 */ /* 0x000fe20000010000 */
[----:B------:R-:W-:Y:S01]  /*17a0*/  @P1 FADD.FTZ R96, R96, R37 ;  /* 0x0000002560601221 */ /* 0x000fe20000010000 */
[----:B------:R-:W-:Y:S01]  /*17b0*/  @P1 FADD.FTZ R40, R40, R39 ;  /* 0x0000002728281221 */ /* 0x000fe20000010000 */
[----:B------:R-:W-:Y:S01]  /*17c0*/  FFMA.FTZ R41, R112, R41, R42 ;  /* 0x0000002970297223 */ /* 0x000fe2000001002a */
[----:B------:R-:W-:Y:S01]  /*17d0*/  FMUL.FTZ R100, R84, R51 ;  /* 0x0000003354647220 */ /* 0x000fe20000410000 */
[----:B------:R-:W-:Y:S01]  /*17e0*/  @P1 IMAD.U32 R37, R26, 0x10000, RZ ;  /* 0x000100001a251824 */ /* 0x000fe200078e00ff */
[----:B------:R-:W-:Y:S01]  /*17f0*/  @P1 SHF.L.U32 R39, R36, 0x10, RZ ;  /* 0x0000001024271819 */ /* 0x000fe200000006ff */
[----:B------:R-:W-:Y:S01]  /*1800*/  FMUL.FTZ R94, R84, R49 ;  /* 0x00000031545e7220 */ /* 0x000fe20000410000 */
[----:B------:R-:W-:Y:S01]  /*1810*/  FADD.FTZ R45, R45, -R48 ;  /* 0x800000302d2d7221 */ /* 0x000fe20000010000 */
[----:B------:R-:W-:Y:S01]  /*1820*/  @P1 PRMT R36, R28, 0x7632, R36 ;  /* 0x000076321c241816 */ /* 0x000fe20000000024 */
[----:B------:R-:W-:Y:S01]  /*1830*/  FADD.FTZ R113, R110, -R41 ;  /* 0x800000296e717221 */ /* 0x000fe20000010000 */
[----:B------:R-:W-:Y:S01]  /*1840*/  @P1 FADD.FTZ R100, R100, R37 ;  /* 0x0000002564641221 */ /* 0x000fe20000010000 */
[----:B------:R-:W-:Y:S01]  /*1850*/  @P1 SHF.L.U32 R41, R25, 0x10, RZ ;  /* 0x0000001019291819 */ /* 0x000fe200000006ff */
[----:B------:R-:W-:Y:S01]  /*1860*/  @P1 FADD.FTZ R94, R94, R39 ;  /* 0x000000275e5e1221 */ /* 0x000fe20000010000 */
[----:B------:R-:W-:Y:S01]  /*1870*/  @P1 SHF.L.U32 R37, R28, 0x10, RZ ;  /* 0x000000101c251819 */ /* 0x000fe200000006ff */
[C---:B------:R-:W-:Y:S01]  /*1880*/  FMUL.FTZ R98, R84.reuse, R97 ;  /* 0x0000006154627220 */ /* 0x040fe20000410000 */
[----:B------:R-:W-:Y:S01]  /*1890*/  FMUL.FTZ R78, R84, R45 ;  /* 0x0000002d544e7220 */ /* 0x000fe20000410000 */
[----:B------:R-:W-:Y:S01]  /*18a0*/  @P1 SHF.L.U32 R39, R36, 0x10, RZ ;  /* 0x0000001024271819 */ /* 0x000fe200000006ff */
[----:B------:R-:W-:Y:S01]  /*18b0*/  FADD.FTZ R109, R109, -R104 ;  /* 0x800000686d6d7221 */ /* 0x000fe20000010000 */
[----:B------:R-:W-:Y:S01]  /*18c0*/  @P1 PRMT R36, R29, 0x7632, R36 ;  /* 0x000076321d241816 */ /* 0x000fe20000000024 */
[----:B------:R-:W-:Y:S01]  /*18d0*/  @P1 FADD.FTZ R98, R98, R41 ;  /* 0x0000002962621221 */ /* 0x000fe20000010000 */
[----:B------:R-:W-:Y:S01]  /*18e0*/  @P1 FADD.FTZ R78, R78, R37 ;  /* 0x000000254e4e1221 */ /* 0x000fe20000010000 */
[----:B------:R-:W-:Y:S01]  /*18f0*/  FADD.FTZ R107, R107, -R102 ;  /* 0x800000666b6b7221 */ /* 0x000fe20000010000 */
[----:B------:R-:W-:Y:S01]  /*1900*/  @P1 SHF.L.U32 R41, R27, 0x10, RZ ;  /* 0x000000101b291819 */ /* 0x000fe200000006ff */
[----:B------:R-:W-:Y:S01]  /*1910*/  FMUL.FTZ R102, R84, R95 ;  /* 0x0000005f54667220 */ /* 0x000fe20000410000 */
[----:B------:R-:W-:Y:S01]  /*1920*/  @P1 SHF.L.U32 R37, R36, 0x10, RZ ;  /* 0x0000001024251819 */ /* 0x000fe200000006ff */
[----:B------:R-:W-:Y:S01]  /*1930*/  FMUL.FTZ R80, R84, R109 ;  /* 0x0000006d54507220 */ /* 0x000fe20000410000 */
[----:B------:R-:W-:Y:S01]  /*1940*/  FADD.FTZ R81, R50, -R81 ;  /* 0x8000005132517221 */ /* 0x000fe20000010000 */
[----:B------:R-:W-:Y:S01]  /*1950*/  FADD.FTZ R101, R101, -R46 ;  /* 0x8000002e65657221 */ /* 0x000fe20000010000 */
[----:B------:R-:W-:Y:S01]  /*1960*/  FADD.FTZ R105, R108, -R105 ;  /* 0x800000696c697221 */ /* 0x000fe20000010000 */
[----:B------:R-:W-:Y:S01]  /*1970*/  FADD.FTZ R47, R47, -R38 ;  /* 0x800000262f2f7221 */ /* 0x000fe20000010000 */
[----:B------:R-:W-:Y:S01]  /*1980*/  @P1 FADD.FTZ R102, R102, R41 ;  /* 0x0000002966661221 */ /* 0x000fe20000010000 */
[----:B------:R-:W-:Y:S01]  /*1990*/  @P1 FADD.FTZ R80, R80, R37 ;  /* 0x0000002550501221 */ /* 0x000fe20000010000 */
[C---:B------:R-:W-:Y:S01]  /*19a0*/  FMUL.FTZ R44, R84.reuse, R81 ;  /* 0x00000051542c7220 */ /* 0x040fe20000410000 */
[C---:B------:R-:W-:Y:S01]  /*19b0*/  FMUL.FTZ R38, R84.reuse, R107 ;  /* 0x0000006b54267220 */ /* 0x040fe20000410000 */
[C---:B------:R-:W-:Y:S01]  /*19c0*/  FMUL.FTZ R42, R84.reuse, R101 ;  /* 0x00000065542a7220 */ /* 0x040fe20000410000 */
[----:B------:R-:W-:Y:S01]  /*19d0*/  @P1 IMAD.U32 R41, R29, 0x10000, RZ ;  /* 0x000100001d291824 */ /* 0x000fe200078e00ff */
[C---:B------:R-:W-:Y:S01]  /*19e0*/  @P1 SHF.L.U32 R37, R31.reuse, 0x10, RZ ;  /* 0x000000101f251819 */ /* 0x040fe200000006ff */
[----:B------:R-:W-:Y:S01]  /*19f0*/  FMUL.FTZ R46, R84, R105 ;  /* 0x00000069542e7220 */ /* 0x000fe20000410000 */
[----:B------:R-:W-:Y:S01]  /*1a00*/  @P1 PRMT R36, R31, 0x7632, R36 ;  /* 0x000076321f241816 */ /* 0x000fe20000000024 */
[----:B------:R-:W-:Y:S01]  /*1a10*/  @P1 FADD.FTZ R44, R44, R43 ;  /* 0x0000002b2c2c1221 */ /* 0x000fe20000010000 */
[----:B------:R-:W-:Y:S01]  /*1a20*/  @P1 FADD.FTZ R38, R38, R39 ;  /* 0x0000002726261221 */ /* 0x000fe20000010000 */
[----:B------:R-:W-:Y:S01]  /*1a30*/  @P1 FADD.FTZ R42, R42, R41 ;  /* 0x000000292a2a1221 */ /* 0x000fe20000010000 */
[----:B------:R-:W-:Y:S01]  /*1a40*/  @P1 PRMT R43, R27, 0x7632, R43 ;  /* 0x000076321b2b1816 */ /* 0x000fe2000000002b */
[----:B------:R-:W-:Y:S01]  /*1a50*/  @P1 FADD.FTZ R46, R46, R37 ;  /* 0x000000252e2e1221 */ /* 0x000fe20000010000 */
[----:B------:R-:W-:Y:S01]  /*1a60*/  @P1 SHF.L.U32 R39, R30, 0x10, RZ ;  /* 0x000000101e271819 */ /* 0x000fe200000006ff */
[----:B------:R-:W-:Y:S01]  /*1a70*/  FMUL.FTZ R48, R84, R103 ;  /* 0x0000006754307220 */ /* 0x000fe20000410000 */
[----:B------:R-:W-:Y:S01]  /*1a80*/  @P1 SHF.L.U32 R41, R36, 0x10, RZ ;  /* 0x0000001024291819 */ /* 0x000fe200000006ff */
[-C--:B------:R-:W-:Y:S01]  /*1a90*/  FMUL.FTZ R36, R96, R85.reuse ;  /* 0x0000005560247220 */ /* 0x080fe20000410000 */
[----:B------:R-:W-:Y:S01]  /*1aa0*/  FMUL.FTZ R37, R98, R85 ;  /* 0x0000005562257220 */ /* 0x000fe20000410000 */
[----:B------:R-:W-:Y:S01]  /*1ab0*/  @P1 SHF.L.U32 R43, R43, 0x10, RZ ;  /* 0x000000102b2b1819 */ /* 0x000fe200000006ff */
[----:B------:R-:W-:Y:S01]  /*1ac0*/  FMUL.FTZ R92, R84, R47 ;  /* 0x0000002f545c7220 */ /* 0x000fe20000410000 */
[----:B------:R-:W-:Y:S01]  /*1ad0*/  @P1 FADD.FTZ R48, R48, R39 ;  /* 0x0000002730301221 */ /* 0x000fe20000010000 */
[----:B------:R-:W-:Y:S01]  /*1ae0*/  FMUL.FTZ R36, R36, UR13 ;  /* 0x0000000d24247c20 */ /* 0x000fe20008410000 */
[----:B------:R-:W-:Y:S01]  /*1af0*/  FMUL.FTZ R37, R37, UR13 ;  /* 0x0000000d25257c20 */ /* 0x000fe20008410000 */
[-C--:B------:R-:W-:Y:S01]  /*1b00*/  FMUL.FTZ R39, R100, R85.reuse ;  /* 0x0000005564277220 */ /* 0x080fe20000410000 */
[----:B------:R-:W-:Y:S01]  /*1b10*/  @P1 FADD.FTZ R92, R92, R43 ;  /* 0x0000002b5c5c1221 */ /* 0x000fe20000010000 */
[----:B------:R-:W-:Y:S01]  /*1b20*/  FADD.FTZ R111, R106, -R111 ;  /* 0x8000006f6a6f7221 */ /* 0x000fe20000010000 */
[----:B------:R-:W-:Y:S01]  /*1b30*/  @P1 PRMT R43, R30, 0x7632, R43 ;  /* 0x000076321e2b1816 */ /* 0x000fe2000000002b */
[----:B------:R-:W-:Y:S01]  /*1b40*/  FMUL.FTZ R39, R39, UR13 ;  /* 0x0000000d27277c20 */ /* 0x000fe20008410000 */
[----:B------:R-:W-:Y:S01]  /*1b50*/  FSEL R50, R36, RZ, P3 ;  /* 0x000000ff24327208 */ /* 0x000fe20001800000 */
[-C--:B------:R-:W-:Y:S01]  /*1b60*/  FMUL.FTZ R36, R102, R85.reuse ;  /* 0x0000005566247220 */ /* 0x080fe20000410000 */
[----:B------:R-:W-:Y:S01]  /*1b70*/  FSEL R51, R37, RZ, P4 ;  /* 0x000000ff25337208 */ /* 0x000fe20002000000 */
[----:B------:R-:W-:Y:S01]  /*1b80*/  FMUL.FTZ R37, R78, R85 ;  /* 0x000000554e257220 */ /* 0x000fe20000410000 */
[----:B------:R-:W-:Y:S01]  /*1b90*/  LOP3.LUT P3, RZ, R73, 0xff, RZ, 0xc0, !PT ;  /* 0x000000ff49ff7812 */ /* 0x000fe2000786c0ff */
[C---:B------:R-:W-:Y:S01]  /*1ba0*/  FMUL.FTZ R90, R84.reuse, R111 ;  /* 0x0000006f545a7220 */ /* 0x040fe20000410000 */
[----:B------:R-:W-:Y:S01]  /*1bb0*/  @P1 SHF.L.U32 R43, R43, 0x10, RZ ;  /* 0x000000102b2b1819 */ /* 0x000fe200000006ff */
[----:B------:R-:W-:Y:S01]  /*1bc0*/  FMUL.FTZ R84, R84, R113 ;  /* 0x0000007154547220 */ /* 0x000fe20000410000 */
[----:B------:R-:W-:Y:S01]  /*1bd0*/  FMUL.FTZ R36, R36, UR13 ;  /* 0x0000000d24247c20 */ /* 0x000fe20008410000 */
[----:B------:R-:W-:Y:S01]  /*1be0*/  FSEL R79, R39, RZ, P3 ;  /* 0x000000ff274f7208 */ /* 0x000fe20001800000 */
[----:B------:R-:W-:Y:S01]  /*1bf0*/  FMUL.FTZ R37, R37, UR13 ;  /* 0x0000000d25257c20 */ /* 0x000fe20008410000 */
[----:B------:R-:W-:Y:S01]  /*1c00*/  LOP3.LUT P4, RZ, R73, 0xff0000, RZ, 0xc0, !PT ;  /* 0x00ff000049ff7812 */ /* 0x000fe2000788c0ff */
[-C--:B------:R-:W-:Y:S01]  /*1c10*/  FMUL.FTZ R39, R38, R85.reuse ;  /* 0x0000005526277220 */ /* 0x080fe20000410000 */
[----:B------:R-:W-:Y:S01]  /*1c20*/  @P1 FADD.FTZ R90, R90, R43 ;  /* 0x0000002b5a5a1221 */ /* 0x000fe20000010000 */
[----:B------:R-:W-:Y:S01]  /*1c30*/  @P1 FADD.FTZ R84, R84, R41 ;  /* 0x0000002954541221 */ /* 0x000fe20000010000 */
[----:B------:R-:W-:Y:S01]  /*1c40*/  ISETP.NE.U32.AND P1, PT, RZ, UR14, PT ;  /* 0x0000000eff007c0c */ /* 0x000fe2000bf25070 */
[----:B------:R-:W-:Y:S01]  /*1c50*/  FMUL.FTZ R39, R39, UR13 ;  /* 0x0000000d27277c20 */ /* 0x000fe20008410000 */
[----:B------:R-:W-:Y:S01]  /*1c60*/  FSEL R43, R36, RZ, P4 ;  /* 0x000000ff242b7208 */ /* 0x000fe20002000000 */
[-C--:B------:R-:W-:Y:S01]  /*1c70*/  FMUL.FTZ R36, R42, R85.reuse ;  /* 0x000000552a247220 */ /* 0x080fe20000410000 */
[----:B------:R-:W-:Y:S01]  /*1c80*/  FSEL R47, R37, RZ, P5 ;  /* 0x000000ff252f7208 */ /* 0x000fe20002800000 */
[-C--:B------:R-:W-:Y:S01]  /*1c90*/  FMUL.FTZ R37, R80, R85.reuse ;  /* 0x0000005550257220 */ /* 0x080fe20000410000 */
[----:B------:R-:W-:Y:S01]  /*1ca0*/  LOP3.LUT P3, RZ, R74, 0xff00, RZ, 0xc0, !PT ;  /* 0x0000ff004aff7812 */ /* 0x000fe2000786c0ff */
[----:B------:R-:W-:Y:S01]  /*1cb0*/  FMUL.FTZ R36, R36, UR13 ;  /* 0x0000000d24247c20 */ /* 0x000fe20008410000 */
[----:B------:R-:W-:Y:S01]  /*1cc0*/  LOP3.LUT P4, RZ, R74, 0xff000000, RZ, 0xc0, !PT ;  /* 0xff0000004aff7812 */ /* 0x000fe2000788c0ff */
[----:B------:R-:W-:Y:S01]  /*1cd0*/  FMUL.FTZ R37, R37, UR13 ;  /* 0x0000000d25257c20 */ /* 0x000fe20008410000 */
[----:B------:R-:W-:Y:S01]  /*1ce0*/  ISETP.NE.AND.EX P1, PT, RZ, UR15, PT, P1 ;  /* 0x0000000fff007c0c */ /* 0x000fe2000bf25310 */
[-C--:B------:R-:W-:Y:S01]  /*1cf0*/  FMUL.FTZ R41, R84, R85.reuse ;  /* 0x0000005554297220 */ /* 0x080fe20000410000 */
[----:B------:R-:W-:Y:S01]  /*1d00*/  FSEL R74, R39, RZ, P3 ;  /* 0x000000ff274a7208 */ /* 0x000fe20001800000 */
[-C--:B------:R-:W-:Y:S01]  /*1d10*/  FMUL.FTZ R39, R48, R85.reuse ;  /* 0x0000005530277220 */ /* 0x080fe20000410000 */
[----:B------:R-:W-:Y:S01]  /*1d20*/  FSEL R49, R36, RZ, P6 ;  /* 0x000000ff24317208 */ /* 0x000fe20003000000 */
[-C--:B------:R-:W-:Y:S01]  /*1d30*/  FMUL.FTZ R36, R90, R85.reuse ;  /* 0x000000555a247220 */ /* 0x080fe20000410000 */
[----:B------:R-:W-:Y:S01]  /*1d40*/  FSEL R104, R37, RZ, P4 ;  /* 0x000000ff25687208 */ /* 0x000fe20002000000 */
[----:B------:R-:W-:Y:S01]  /*1d50*/  FMUL.FTZ R39, R39, UR13 ;  /* 0x0000000d27277c20 */ /* 0x000fe20008410000 */
[C---:B------:R-:W-:Y:S01]  /*1d60*/  LOP3.LUT P5, RZ, R75.reuse, 0xff, RZ, 0xc0, !PT ;  /* 0x000000ff4bff7812 */ /* 0x040fe200078ac0ff */
[----:B------:R-:W-:Y:S01]  /*1d70*/  FMUL.FTZ R37, R46, R85 ;  /* 0x000000552e257220 */ /* 0x000fe20000410000 */
[C---:B------:R-:W-:Y:S01]  /*1d80*/  LOP3.LUT P3, RZ, R75.reuse, 0xff00, RZ, 0xc0, !PT ;  /* 0x0000ff004bff7812 */ /* 0x040fe2000786c0ff */
[----:B------:R-:W-:Y:S01]  /*1d90*/  FMUL.FTZ R106, R36, UR13 ;  /* 0x0000000d246a7c20 */ /* 0x000fe20008410000 */
[----:B------:R-:W-:Y:S01]  /*1da0*/  LOP3.LUT P6, RZ, R75, 0xff0000, RZ, 0xc0, !PT ;  /* 0x00ff00004bff7812 */ /* 0x000fe200078cc0ff */
[----:B------:R-:W-:Y:S01]  /*1db0*/  FMUL.FTZ R41, R41, UR13 ;  /* 0x0000000d29297c20 */ /* 0x000fe20008410000 */
[----:B------:R-:W-:-:S02]  /*1dc0*/  LOP3.LUT P4, RZ, R75, 0xff000000, RZ, 0xc0, !PT ;  /* 0xff0000004bff7812 */ /* 0x000fc4000788c0ff */
[----:B------:R-:W-:Y:S01]  /*1dd0*/  FSEL R75, R39, RZ, P5 ;  /* 0x000000ff274b7208 */ /* 0x000fe20002800000 */
[----:B------:R-:W-:Y:S01]  /*1de0*/  FMUL.FTZ R39, R37, UR13 ;  /* 0x0000000d25277c20 */ /* 0x000fe20008410000 */
[----:B------:R-:W-:Y:S01]  /*1df0*/  FSEL R106, R106, RZ, P3 ;  /* 0x000000ff6a6a7208 */ /* 0x000fe20001800000 */
[----:B------:R-:W0:Y:S01]  /*1e00*/  @P1 LDC.64 R36, c[0x0][0x308] ;  /* 0x0000c200ff241b82 */ /* 0x000e220000000a00 */
[C---:B------:R-:W-:Y:S02]  /*1e10*/  LOP3.LUT P5, RZ, R72.reuse, 0xff00, RZ, 0xc0, !PT ;  /* 0x0000ff0048ff7812 */ /* 0x040fe400078ac0ff */
[----:B------:R-:W-:Y:S01]  /*1e20*/  LOP3.LUT P3, RZ, R72, 0xff000000, RZ, 0xc0, !PT ;  /* 0xff00000048ff7812 */ /* 0x000fe2000786c0ff */
[----:B------:R-:W-:Y:S01]  /*1e30*/  FMUL.FTZ R72, R40, R85 ;  /* 0x0000005528487220 */ /* 0x000fe20000410000 */
[----:B------:R-:W-:Y:S02]  /*1e40*/  FSEL R97, R39, RZ, P6 ;  /* 0x000000ff27617208 */ /* 0x000fe40003000000 */
[----:B------:R-:W-:Y:S01]  /*1e50*/  FSEL R108, R41, RZ, P4 ;  /* 0x000000ff296c7208 */ /* 0x000fe20002000000 */
[----:B------:R-:W-:Y:S01]  /*1e60*/  FMUL.FTZ R72, R72, UR13 ;  /* 0x0000000d48487c20 */ /* 0x000fe20008410000 */
[----:B------:R-:W-:-:S02]  /*1e70*/  @P1 F2FP.BF16.F32.PACK_AB R39, RZ, R40 ;  /* 0x00000028ff27123e */ /* 0x000fc400000010ff */
[----:B------:R-:W1:Y:S01]  /*1e80*/  LDC.64 R40, c[0x0][0x2f8] ;  /* 0x0000be00ff287b82 */ /* 0x000e620000000a00 */
[C---:B------:R-:W-:Y:S02]  /*1e90*/  LOP3.LUT P6, RZ, R73.reuse, 0xff00, RZ, 0xc0, !PT ;  /* 0x0000ff0049ff7812 */ /* 0x040fe400078cc0ff */
[----:B------:R-:W-:Y:S01]  /*1ea0*/  LOP3.LUT P4, RZ, R73, 0xff000000, RZ, 0xc0, !PT ;  /* 0xff00000049ff7812 */ /* 0x000fe2000788c0ff */
[----:B------:R-:W-:Y:S01]  /*1eb0*/  FMUL.FTZ R73, R44, R85 ;  /* 0x000000552c497220 */ /* 0x000fe20000410000 */
[----:B------:R-:W-:Y:S02]  /*1ec0*/  @P1 F2FP.BF16.F32.PACK_AB R81, RZ, R44 ;  /* 0x0000002cff51123e */ /* 0x000fe400000010ff */
[----:B------:R-:W-:Y:S01]  /*1ed0*/  @P1 F2FP.BF16.F32.PACK_AB R96, RZ, R96 ;  /* 0x00000060ff60123e */ /* 0x000fe200000010ff */
[----:B------:R-:W2:Y:S01]  /*1ee0*/  @P1 LDC.64 R44, c[0x0][0x308] ;  /* 0x0000c200ff2c1b82 */ /* 0x000ea20000000a00 */
[----:B------:R-:W-:Y:S01]  /*1ef0*/  @P1 F2FP.BF16.F32.PACK_AB R98, RZ, R98 ;  /* 0x00000062ff62123e */ /* 0x000fe200000010ff */
[----:B------:R-:W-:Y:S01]  /*1f00*/  FMUL.FTZ R73, R73, UR13 ;  /* 0x0000000d49497c20 */ /* 0x000fe20008410000 */
[----:B------:R-:W-:-:S02]  /*1f10*/  @P1 F2FP.BF16.F32.PACK_AB R100, RZ, R100 ;  /* 0x00000064ff64123e */ /* 0x000fc400000010ff */
[----:B------:R-:W-:Y:S01]  /*1f20*/  @P1 F2FP.BF16.F32.PACK_AB R102, RZ, R102 ;  /* 0x00000066ff66123e */ /* 0x000fe200000010ff */
[----:B0-----:R-:W-:Y:S01]  /*1f30*/  @P1 IMAD.WIDE.U32 R36, R91, 0x10, R36 ;  /* 0x000000105b241825 */ /* 0x001fe200078e0024 */
[----:B------:R-:W-:-:S03]  /*1f40*/  @P1 F2FP.BF16.F32.PACK_AB R95, RZ, R94 ;  /* 0x0000005eff5f123e */ /* 0x000fc600000010ff */
[-C--:B------:R-:W-:Y:S01]  /*1f50*/  FMUL.FTZ R94, R94, R85.reuse ;  /* 0x000000555e5e7220 */ /* 0x080fe20000410000 */
[----:B------:R-:W-:Y:S01]  /*1f60*/  FMUL.FTZ R85, R92, R85 ;  /* 0x000000555c557220 */ /* 0x000fe20000410000 */
[----:B------:R-:W-:Y:S02]  /*1f70*/  @P1 F2FP.BF16.F32.PACK_AB R92, RZ, R92 ;  /* 0x0000005cff5c123e */ /* 0x000fe400000010ff */
[----:B------:R-:W-:Y:S01]  /*1f80*/  @P1 PRMT R32, R96, 0x7610, R32 ;  /* 0x0000761060201816 */ /* 0x000fe20000000020 */
[----:B------:R-:W-:Y:S01]  /*1f90*/  FMUL.FTZ R85, R85, UR13 ;  /* 0x0000000d55557c20 */ /* 0x000fe20008410000 */
[----:B------:R-:W-:Y:S01]  /*1fa0*/  @P1 PRMT R33, R98, 0x7610, R33 ;  /* 0x0000761062211816 */ /* 0x000fe20000000021 */
[----:B------:R-:W-:Y:S01]  /*1fb0*/  FMUL.FTZ R94, R94, UR13 ;  /* 0x0000000d5e5e7c20 */ /* 0x000fe20008410000 */
[----:B------:R-:W-:Y:S02]  /*1fc0*/  @P1 PRMT R34, R100, 0x7610, R34 ;  /* 0x0000761064221816 */ /* 0x000fe40000000022 */
[----:B------:R-:W-:-:S02]  /*1fd0*/  @P1 PRMT R35, R102, 0x7610, R35 ;  /* 0x0000761066231816 */ /* 0x000fc40000000023 */
[----:B------:R-:W-:Y:S02]  /*1fe0*/  @P1 PRMT R32, R32, 0x5410, R39 ;  /* 0x0000541020201816 */ /* 0x000fe40000000027 */
[----:B------:R-:W-:Y:S02]  /*1ff0*/  @P1 PRMT R33, R33, 0x5410, R81 ;  /* 0x0000541021211816 */ /* 0x000fe40000000051 */
[----:B------:R-:W-:Y:S01]  /*2000*/  @P1 PRMT R34, R34, 0x5410, R95 ;  /* 0x0000541022221816 */ /* 0x000fe2000000005f */
[----:B--2---:R-:W-:Y:S01]  /*2010*/  @P1 IMAD.WIDE.U32 R44, R93, 0x10, R44 ;  /* 0x000000105d2c1825 */ /* 0x004fe200078e002c */
[----:B------:R-:W-:Y:S02]  /*2020*/  @P1 PRMT R35, R35, 0x5410, R92 ;  /* 0x0000541023231816 */ /* 0x000fe4000000005c */
[----:B------:R-:W-:Y:S02]  /*2030*/  @P1 F2FP.BF16.F32.PACK_AB R48, RZ, R48 ;  /* 0x00000030ff30123e */ /* 0x000fe400000010ff */
[----:B------:R-:W-:Y:S01]  /*2040*/  @P1 F2FP.BF16.F32.PACK_AB R46, RZ, R46 ;  /* 0x0000002eff2e123e */ /* 0x000fe200000010ff */
[----:B------:R0:W-:Y:S01]  /*2050*/  @P1 STG.E.128 desc[UR6][R36.64], R32 ;  /* 0x0000002024001986 */ /* 0x0001e2000c101d06 */
[----:B------:R-:W-:-:S02]  /*2060*/  @P1 F2FP.BF16.F32.PACK_AB R42, RZ, R42 ;  /* 0x0000002aff2a123e */ /* 0x000fc400000010ff */
[----:B------:R-:W-:Y:S02]  /*2070*/  @P1 F2FP.BF16.F32.PACK_AB R78, RZ, R78 ;  /* 0x0000004eff4e123e */ /* 0x000fe400000010ff */
[----:B------:R-:W-:Y:S02]  /*2080*/  @P1 F2FP.BF16.F32.PACK_AB R81, RZ, R38 ;  /* 0x00000026ff51123e */ /* 0x000fe400000010ff */
[----:B------:R-:W-:Y:S02]  /*2090*/  @P1 F2FP.BF16.F32.PACK_AB R80, RZ, R80 ;  /* 0x00000050ff50123e */ /* 0x000fe400000010ff */
[----:B------:R-:W-:Y:S02]  /*20a0*/  @P1 F2FP.BF16.F32.PACK_AB R90, RZ, R90 ;  /* 0x0000005aff5a123e */ /* 0x000fe400000010ff */
[----:B------:R-:W-:Y:S02]  /*20b0*/  @P1 F2FP.BF16.F32.PACK_AB R84, RZ, R84 ;  /* 0x00000054ff54123e */ /* 0x000fe400000010ff */
[----:B------:R-:W-:-:S02]  /*20c0*/  F2FP.BF16.F32.PACK_AB R39, R108, R97 ;  /* 0x000000616c27723e */ /* 0x000fc400000010ff */
[----:B------:R-:W-:Y:S02]  /*20d0*/  F2FP.BF16.F32.PACK_AB R38, R106, R75 ;  /* 0x0000004b6a26723e */ /* 0x000fe400000010ff */
[----:B0-----:R-:W-:Y:S02]  /*20e0*/  F2FP.BF16.F32.PACK_AB R37, R104, R49 ;  /* 0x000000316825723e */ /* 0x001fe400000010ff */
[----:B------:R-:W-:Y:S02]  /*20f0*/  F2FP.BF16.F32.PACK_AB R36, R74, R47 ;  /* 0x0000002f4a24723e */ /* 0x000fe400000010ff */
[----:B------:R-:W-:Y:S01]  /*2100*/  @P1 PRMT R34, R48, 0x7610, R34 ;  /* 0x0000761030221816 */ /* 0x000fe20000000022 */
[----:B-1----:R-:W-:Y:S01]  /*2110*/  IMAD.WIDE.U32 R48, R91, 0x10, R40 ;  /* 0x000000105b307825 */ /* 0x002fe200078e0028 */
[----:B------:R-:W-:Y:S02]  /*2120*/  @P1 PRMT R35, R46, 0x7610, R35 ;  /* 0x000076102e231816 */ /* 0x000fe40000000023 */
[----:B------:R-:W-:Y:S01]  /*2130*/  @P1 PRMT R33, R42, 0x7610, R33 ;  /* 0x000076102a211816 */ /* 0x000fe20000000021 */
[----:B------:R-:W-:Y:S01]  /*2140*/  IMAD.WIDE.U32 R46, R93, 0x10, R40 ;  /* 0x000000105d2e7825 */ /* 0x000fe200078e0028 */
[----:B------:R-:W-:-:S02]  /*2150*/  FSEL R40, R73, RZ, P3 ;  /* 0x000000ff49287208 */ /* 0x000fc40001800000 */
[----:B------:R-:W-:Y:S02]  /*2160*/  FSEL R74, R85, RZ, P4 ;  /* 0x000000ff554a7208 */ /* 0x000fe40002000000 */
[----:B------:R-:W-:Y:S02]  /*2170*/  FSEL R42, R94, RZ, P6 ;  /* 0x000000ff5e2a7208 */ /* 0x000fe40003000000 */
[----:B------:R-:W-:Y:S02]  /*2180*/  FSEL R73, R72, RZ, P5 ;  /* 0x000000ff48497208 */ /* 0x000fe40002800000 */
[----:B------:R-:W-:Y:S02]  /*2190*/  @P1 PRMT R32, R78, 0x7610, R32 ;  /* 0x000076104e201816 */ /* 0x000fe40000000020 */
[----:B------:R-:W-:Y:S02]  /*21a0*/  F2FP.BF16.F32.PACK_AB R41, R40, R51 ;  /* 0x000000332829723e */ /* 0x000fe400000010ff */
[----:B------:R-:W-:-:S02]  /*21b0*/  F2FP.BF16.F32.PACK_AB R43, R74, R43 ;  /* 0x0000002b4a2b723e */ /* 0x000fc400000010ff */
[----:B------:R-:W-:Y:S02]  /*21c0*/  F2FP.BF16.F32.PACK_AB R42, R42, R79 ;  /* 0x0000004f2a2a723e */ /* 0x000fe400000010ff */
[----:B------:R-:W-:Y:S02]  /*21d0*/  F2FP.BF16.F32.PACK_AB R40, R73, R50 ;  /* 0x000000324928723e */ /* 0x000fe400000010ff */
[----:B------:R-:W-:Y:S02]  /*21e0*/  @P1 PRMT R32, R32, 0x5410, R81 ;  /* 0x0000541020201816 */ /* 0x000fe40000000051 */
[----:B------:R-:W-:Y:S01]  /*21f0*/  @P1 PRMT R33, R33, 0x5410, R80 ;  /* 0x0000541021211816 */ /* 0x000fe20000000050 */
[----:B------:R0:W-:Y:S01]  /*2200*/  STG.E.128 desc[UR6][R48.64], R40 ;  /* 0x0000002830007986 */ /* 0x0001e2000c101d06 */
[----:B------:R-:W-:Y:S02]  /*2210*/  @P1 PRMT R34, R34, 0x5410, R90 ;  /* 0x0000541022221816 */ /* 0x000fe4000000005a */
[----:B------:R-:W-:-:S02]  /*2220*/  @P1 PRMT R35, R35, 0x5410, R84 ;  /* 0x0000541023231816 */ /* 0x000fc40000000054 */
[----:B------:R-:W-:-:S03]  /*2230*/  SEL R90, RZ, 0x1, P2 ;  /* 0x00000001ff5a7807 */ /* 0x000fc60001000000 */
[----:B------:R0:W-:Y:S01]  /*2240*/  @P1 STG.E.128 desc[UR6][R44.64], R32 ;  /* 0x000000202c001986 */ /* 0x0001e2000c101d06 */
[----:B------:R-:W-:-:S03]  /*2250*/  ISETP.GE.AND P1, PT, R62, UR17, PT ;  /* 0x000000113e007c0c */ /* 0x000fc6000bf26270 */
[----:B------:R0:W-:Y:S10]  /*2260*/  STG.E.128 desc[UR6][R46.64], R36 ;  /* 0x000000242e007986 */ /* 0x0001f4000c101d06 */
[----:B------:R-:W-:Y:S05]  /*2270*/  @!P1 BRA `(.L_x_405) ;  /* 0xffffffe000a89947 */ /* 0x000fea000383ffff */
[----:B0-----:R-:W-:Y:S01]  /*2280*/  MOV R46, R20 ;  /* 0x00000014002e7202 */ /* 0x001fe20000000f00 */
        /* <DEDUP_REMOVED lines=31> */
.L_x_402:
        /* <DEDUP_REMOVED lines=18> */
.L_x_403:
[----:B------:R-:W-:Y:S01]  /*25a0*/  HFMA2.MMA R116, -RZ, RZ, 0, 9.5367431640625e-07 ;  /* 0x00000010ff747435 */ /* 0x000fe200000001ff */
[----:B------:R-:W-:Y:S01]  /*25b0*/  MOV R117, R39 ;  /* 0x0000002700757202 */ /* 0x000fe20000000f00 */
[----:B------:R-:W-:Y:S01]  /*25c0*/  IMAD.MOV.U32 R114, RZ, RZ, -0x1 ;  /* 0xffffffffff727424 */ /* 0x000fe200078e00ff */
[----:B------:R-:W-:-:S08]  /*25d0*/  MOV R119, 0x1f ;  /* 0x0000001f00777802 */ /* 0x000fd00000000f00 */
[----:B-----5:R-:W-:Y:S05]  /*25e0*/  WARPSYNC.COLLECTIVE R114, `(.L_x_406) ;  /* 0x0000000072087348 */ /* 0x020fea0003c00000 */
[----:B------:R0:W1:Y:S02]  /*25f0*/  SHFL.DOWN P2, R115, R117, R116, R119 ;  /* 0x0800007475737389 */ /* 0x0000640000040077 */
[----:B01---5:R-:W-:Y:S01]  /*2600*/  ENDCOLLECTIVE ;  /* 0x000000000000791b */ /* 0x023fe20003800000 */
.L_x_406:
[----:B------:R-:W-:Y:S02]  /*2610*/  MOV R117, R37 ;  /* 0x0000002500757202 */ /* 0x000fe40000000f00 */
[----:B------:R-:W-:-:S07]  /*2620*/  MOV R36, R115 ;  /* 0x0000007300247202 */ /* 0x000fce0000000f00 */
[----:B------:R-:W-:Y:S05]  /*2630*/  WARPSYNC.COLLECTIVE R114, `(.L_x_407) ;  /* 0x0000000072087348 */ /* 0x000fea0003c00000 */
[----:B------:R0:W1:Y:S02]  /*2640*/  SHFL.DOWN P2, R115, R117, R116, R119 ;  /* 0x0800007475737389 */ /* 0x0000640000040077 */
[----:B01----:R-:W-:Y:S01]  /*2650*/  ENDCOLLECTIVE ;  /* 0x000000000000791b */ /* 0x003fe20003800000 */
.L_x_407:
[----:B------:R-:W-:Y:S01]  /*2660*/  FADD.FTZ R40, R39, R36 ;  /* 0x0000002427287221 */ /* 0x000fe20000010000 */
[----:B------:R-:W-:-:S04]  /*2670*/  HFMA2.MMA R116, -RZ, RZ, 0, 4.76837158203125e-07 ;  /* 0x00000008ff747435 */ /* 0x000fc800000001ff */
[----:B------:R-:W-:Y:S02]  /*2680*/  MOV R117, R40 ;  /* 0x0000002800757202 */ /* 0x000fe40000000f00 */
[----:B------:R-:W-:-:S07]  /*2690*/  MOV R38, R115 ;  /* 0x0000007300267202 */ /* 0x000fce0000000f00 */
[----:B------:R-:W-:Y:S05]  /*26a0*/  WARPSYNC.COLLECTIVE R114, `(.L_x_408) ;  /* 0x0000000072087348 */ /* 0x000fea0003c00000 */
[----:B------:R0:W1:Y:S02]  /*26b0*/  SHFL.DOWN P2, R115, R117, R116, R119 ;  /* 0x0800007475737389 */ /* 0x0000640000040077 */
[----:B01----:R-:W-:Y:S01]  /*26c0*/  ENDCOLLECTIVE ;  /* 0x000000000000791b */ /* 0x003fe20003800000 */
.L_x_408:
[----:B------:R-:W-:-:S05]  /*26d0*/  FADD.FTZ R38, R37, R38 ;  /* 0x0000002625267221 */ /* 0x000fca0000010000 */
[----:B------:R-:W-:Y:S01]  /*26e0*/  MOV R117, R38 ;  /* 0x0000002600757202 */ /* 0x000fe20000000f00 */
[----:B------:R-:W-:-:S07]  /*26f0*/  IMAD.MOV.U32 R41, RZ, RZ, R115 ;  /* 0x000000ffff297224 */ /* 0x000fce00078e0073 */
[----:B------:R-:W-:Y:S05]  /*2700*/  WARPSYNC.COLLECTIVE R114, `(.L_x_409) ;  /* 0x0000000072087348 */ /* 0x000fea0003c00000 */
[----:B------:R0:W1:Y:S02]  /*2710*/  SHFL.DOWN P2, R115, R117, R116, R119 ;  /* 0x0800007475737389 */ /* 0x0000640000040077 */
[----:B01----:R-:W-:Y:S01]  /*2720*/  ENDCOLLECTIVE ;  /* 0x000000000000791b */ /* 0x003fe20003800000 */
.L_x_409:
[----:B------:R-:W-:Y:S01]  /*2730*/  FADD.FTZ R41, R40, R41 ;  /* 0x0000002928297221 */ /* 0x000fe20000010000 */
[----:B------:R-:W-:-:S04]  /*2740*/  HFMA2.MMA R116, -RZ, RZ, 0, 2.384185791015625e-07 ;  /* 0x00000004ff747435 */ /* 0x000fc800000001ff */
[----:B------:R-:W-:Y:S02]  /*2750*/  MOV R117, R41 ;  /* 0x0000002900757202 */ /* 0x000fe40000000f00 */
[----:B------:R-:W-:-:S07]  /*2760*/  MOV R43, R115 ;  /* 0x00000073002b7202 */ /* 0x000fce0000000f00 */
[----:B------:R-:W-:Y:S05]  /*2770*/  WARPSYNC.COLLECTIVE R114, `(.L_x_410) ;  /* 0x0000000072087348 */ /* 0x000fea0003c00000 */
[----:B------:R0:W1:Y:S02]  /*2780*/  SHFL.DOWN P2, R115, R117, R116, R119 ;  /* 0x0800007475737389 */ /* 0x0000640000040077 */
[----:B01----:R-:W-:Y:S01]  /*2790*/  ENDCOLLECTIVE ;  /* 0x000000000000791b */ /* 0x003fe20003800000 */
.L_x_410:
[----:B------:R-:W-:-:S04]  /*27a0*/  FADD.FTZ R43, R38, R43 ;  /* 0x0000002b262b7221 */ /* 0x000fc80000010000 */
[----:B------:R-:W-:Y:S01]  /*27b0*/  IMAD.MOV.U32 R117, RZ, RZ, R43 ;  /* 0x000000ffff757224 */ /* 0x000fe200078e002b */
[----:B------:R-:W-:-:S07]  /*27c0*/  MOV R36, R115 ;  /* 0x0000007300247202 */ /* 0x000fce0000000f00 */
[----:B------:R-:W-:Y:S05]  /*27d0*/  WARPSYNC.COLLECTIVE R114, `(.L_x_411) ;  /* 0x0000000072087348 */ /* 0x000fea0003c00000 */
[----:B------:R0:W1:Y:S02]  /*27e0*/  SHFL.DOWN P2, R115, R117, R116, R119 ;  /* 0x0800007475737389 */ /* 0x0000640000040077 */
[----:B01----:R-:W-:Y:S01]  /*27f0*/  ENDCOLLECTIVE ;  /* 0x000000000000791b */ /* 0x003fe20003800000 */
.L_x_411:
[----:B------:R-:W-:Y:S01]  /*2800*/  FADD.FTZ R113, R41, R36 ;  /* 0x0000002429717221 */ /* 0x000fe20000010000 */
[----:B------:R-:W-:-:S04]  /*2810*/  HFMA2.MMA R116, -RZ, RZ, 0, 1.1920928955078125e-07 ;  /* 0x00000002ff747435 */ /* 0x000fc800000001ff */
[----:B------:R-:W-:Y:S02]  /*2820*/  MOV R117, R113 ;  /* 0x0000007100757202 */ /* 0x000fe40000000f00 */
[----:B------:R-:W-:-:S07]  /*2830*/  MOV R42, R115 ;  /* 0x00000073002a7202 */ /* 0x000fce0000000f00 */
[----:B------:R-:W-:Y:S05]  /*2840*/  WARPSYNC.COLLECTIVE R114, `(.L_x_412) ;  /* 0x0000000072087348 */ /* 0x000fea0003c00000 */
[----:B------:R0:W1:Y:S02]  /*2850*/  SHFL.DOWN P2, R115, R117, R116, R119 ;  /* 0x0800007475737389 */ /* 0x0000640000040077 */
[----:B01----:R-:W-:Y:S01]  /*2860*/  ENDCOLLECTIVE ;  /* 0x000000000000791b */ /* 0x003fe20003800000 */
.L_x_412:
[----:B------:R-:W-:-:S05]  /*2870*/  FADD.FTZ R42, R43, R42 ;  /* 0x0000002a2b2a7221 */ /* 0x000fca0000010000 */
[----:B------:R-:W-:Y:S02]  /*2880*/  MOV R117, R42 ;  /* 0x0000002a00757202 */ /* 0x000fe40000000f00 */
[----:B------:R-:W-:-:S07]  /*2890*/  MOV R36, R115 ;  /* 0x0000007300247202 */ /* 0x000fce0000000f00 */
[----:B------:R-:W-:Y:S05]  /*28a0*/  WARPSYNC.COLLECTIVE R114, `(.L_x_413) ;  /* 0x0000000072087348 */ /* 0x000fea0003c00000 */
[----:B------:R0:W1:Y:S02]  /*28b0*/  SHFL.DOWN P2, R115, R117, R116, R119 ;  /* 0x0800007475737389 */ /* 0x0000640000040077 */
[----:B01----:R-:W-:Y:S01]  /*28c0*/  ENDCOLLECTIVE ;  /* 0x000000000000791b */ /* 0x003fe20003800000 */
.L_x_413:
[----:B------:R-:W-:Y:S01]  /*28d0*/  FADD.FTZ R36, R113, R36 ;  /* 0x0000002471247221 */ /* 0x000fe20000010000 */
[----:B------:R-:W-:-:S04]  /*28e0*/  HFMA2.MMA R116, -RZ, RZ, 0, 5.9604644775390625e-08 ;  /* 0x00000001ff747435 */ /* 0x000fc800000001ff */
[----:B------:R-:W-:Y:S01]  /*28f0*/  MOV R117, R36 ;  /* 0x0000002400757202 */ /* 0x000fe20000000f00 */
[----:B------:R-:W-:-:S07]  /*2900*/  IMAD.MOV.U32 R37, RZ, RZ, R115 ;  /* 0x000000ffff257224 */ /* 0x000fce00078e0073 */
[----:B------:R-:W-:Y:S05]  /*2910*/  WARPSYNC.COLLECTIVE R114, `(.L_x_414) ;  /* 0x0000000072087348 */ /* 0x000fea0003c00000 */
[----:B------:R0:W1:Y:S02]  /*2920*/  SHFL.DOWN P2, R115, R117, R116, R119 ;  /* 0x0800007475737389 */ /* 0x0000640000040077 */
[----:B01----:R-:W-:Y:S01]  /*2930*/  ENDCOLLECTIVE ;  /* 0x000000000000791b */ /* 0x003fe20003800000 */
.L_x_414:
[----:B------:R-:W-:-:S05]  /*2940*/  FADD.FTZ R37, R42, R37 ;  /* 0x000000252a257221 */ /* 0x000fca0000010000 */
[----:B------:R-:W-:Y:S02]  /*2950*/  MOV R117, R37 ;  /* 0x0000002500757202 */ /* 0x000fe40000000f00 */
[----:B------:R-:W-:-:S07]  /*2960*/  MOV R39, R115 ;  /* 0x0000007300277202 */ /* 0x000fce0000000f00 */
[----:B------:R-:W-:Y:S05]  /*2970*/  WARPSYNC.COLLECTIVE R114, `(.L_x_415) ;  /* 0x0000000072087348 */ /* 0x000fea0003c00000 */
[----:B------:R0:W1:Y:S02]  /*2980*/  SHFL.DOWN P2, R115, R117, R116, R119 ;  /* 0x0800007475737389 */ /* 0x0000640000040077 */
[----:B01----:R-:W-:Y:S01]  /*2990*/  ENDCOLLECTIVE ;  /* 0x000000000000791b */ /* 0x003fe20003800000 */
.L_x_415:
[----:B------:R-:W-:Y:S01]  /*29a0*/  MOV R38, R115 ;  /* 0x0000007300267202 */ /* 0x000fe20000000f00 */
[----:B------:R-:W-:Y:S06]  /*29b0*/  BRA `(.L_x_416) ;  /* 0xffffffe800587947 */ /* 0x000fec000383ffff */
.L_x_417:
        /* <DEDUP_REMOVED lines=12> */
.L_x_8687:


//--------------------- .text._ZN10layer_norm22ln_bwd_finalize_kernelINS_22Kernel_traits_finalizeILj2048E13__nv_bfloat16S2_S2_S2_fjLb0ELj1024ELj4ENS_18Kernel_traits_baseILj2048ES2_S2_S2_S2_fjLj1024EEEEELb0ELb0EEEvNS_9BwdParamsE --------------------------
	.section	.text._ZN10layer_norm22ln_bwd_finalize_kernelINS_22Kernel_traits_finalizeILj2048E13__nv_bfloat16S2_S2_S2_fjLb0ELj1024ELj4ENS_18Kernel_traits_baseILj2048ES2_S2_S2_S2_fjLj1024EEEEELb0ELb0EEEvNS_9BwdParamsE,"ax",@progbits
	.align	128
        .global         _ZN10layer_norm22ln_bwd_finalize_kernelINS_22Kernel_traits_finalizeILj2048E13__nv_bfloat16S2_S2_S2_fjLb0ELj1024ELj4ENS_18Kernel_traits_baseILj2048ES2_S2_S2_S2_fjLj1024EEEEELb0ELb0EEEvNS_9BwdParamsE
        .type           _ZN10layer_norm22ln_bwd_finalize_kernelINS_22Kernel_traits_finalizeILj2048E13__nv_bfloat16S2_S2_S2_fjLb0ELj1024ELj4ENS_18Kernel_traits_baseILj2048ES2_S2_S2_S2_fjLj1024EEEEELb0ELb0EEEvNS_9BwdParamsE,@function
        .size           _ZN10layer_norm22ln_bwd_finalize_kernelINS_22Kernel_traits_finalizeILj2048E13__nv_bfloat16S2_S2_S2_fjLb0ELj1024ELj4ENS_18Kernel_traits_baseILj2048ES2_S2_S2_S2_fjLj1024EEEEELb0ELb0EEEvNS_9BwdParamsE,(.L_x_8688 - _ZN10layer_norm22ln_bwd_finalize_kernelINS_22Kernel_traits_finalizeILj2048E13__nv_bfloat16S2_S2_S2_fjLb0ELj1024ELj4ENS_18Kernel_traits_baseILj2048ES2_S2_S2_S2_fjLj1024EEEEELb0ELb0EEEvNS_9BwdParamsE)
        .other          _ZN10layer_norm22ln_bwd_finalize_kernelINS_22Kernel_traits_finalizeILj2048E13__nv_bfloat16S2_S2_S2_fjLb0ELj1024ELj4ENS_18Kernel_traits_baseILj2048ES2_S2_S2_S2_fjLj1024EEEEELb0ELb0EEEvNS_9BwdParamsE,@"STO_CUDA_ENTRY STV_DEFAULT"
_ZN10layer_norm22ln_bwd_finalize_kernelINS_22Kernel_traits_finalizeILj2048E13__nv_bfloat16S2_S2_S2_fjLb0ELj1024ELj4ENS_18Kernel_traits_baseILj2048ES2_S2_S2_S2_fjLj1024EEEEELb0ELb0EEEvNS_9BwdParamsE:
.text._ZN10layer_norm22ln_bwd_finalize_kernelINS_22Kernel_traits_finalizeILj2048E13__nv_bfloat16S2_S2_S2_fjLb0ELj1024ELj4ENS_18Kernel_traits_baseILj2048ES2_S2_S2_S2_fjLj1024EEEEELb0ELb0EEEvNS_9BwdParamsE:
[----:B------:R-:W-:Y:S01]  /*0000*/  LDC R1, c[0x0][0x28] ;  /* 0x00000a00ff017b82 */ /* 0x000fe20000000800 */
[----:B------:R-:W0:Y:S01]  /*0010*/  S2R R0, SR_TID.X ;  /* 0x0000000000007919 */ /* 0x000e220000002100 */
[----:B------:R-:W1:Y:S01]  /*0020*/  S2R R6, SR_CTAID.X ;  /* 0x0000000000067919 */ /* 0x000e620000002500 */
[----:B0-----:R-:W-:Y:S02]  /*0030*/  LOP3.LUT R2, R0, 0x1f, RZ, 0xc0, !PT ;  /* 0x0000001f00027812 */ /* 0x001fe400078ec0ff */
[----:B-1----:R-:W-:-:S04]  /*0040*/  SHF.L.U32 R3, R6, 0x5, RZ ;  /* 0x0000000506037819 */ /* 0x002fc800000006ff */
[----:B------:R-:W-:-:S04]  /*0050*/  LOP3.LUT R3, R3, 0xffffffe0, R2, 0xe2, !PT ;  /* 0xffffffe003037812 */ /* 0x000fc800078ee202 */
[----:B------:R-:W-:-:S13]  /*0060*/  ISETP.GT.U32.AND P0, PT, R3, 0x7ff, PT ;  /* 0x000007ff0300780c */ /* 0x000fda0003f04070 */
[----:B------:R-:W-:Y:S05]  /*0070*/  @P0 EXIT ;  /* 0x000000000000094d */ /* 0x000fea0003800000 */
[----:B------:R-:W0:Y:S01]  /*0080*/  S2UR UR5, SR_CgaCtaId ;  /* 0x00000000000579c3 */ /* 0x000e220000008800 */
[--C-:B------:R-:W-:Y:S01]  /*0090*/  SHF.R.U32.HI R5, RZ, 0x5, R0.reuse ;  /* 0x00000005ff057819 */ /* 0x100fe20000011600 */
[----:B------:R-:W-:Y:S01]  /*00a0*/  UMOV UR4, 0x400 ;  /* 0x0000040000047882 */ /* 0x000fe20000000000 */
[----:B------:R-:W-:Y:S01]  /*00b0*/  LOP3.LUT R4, R0, 0x3fffffe0, RZ, 0xc0, !PT ;  /* 0x3fffffe000047812 */ /* 0x000fe200078ec0ff */
[----:B------:R-:W-:Y:S01]  /*00c0*/  ULDC.64 UR6, c[0x0][0x208] ;  /* 0x0000820000067ab9 */ /* 0x000fe20000000a00 */
[C---:B------:R-:W-:Y:S02]  /*00d0*/  LOP3.LUT R7, R5.reuse, 0x1f, R0, 0x78, !PT ;  /* 0x0000001f05077812 */ /* 0x040fe400078e7800 */
[----:B------:R-:W-:Y:S02]  /*00e0*/  SHF.L.U32 R6, R6, 0x4, RZ ;  /* 0x0000000406067819 */ /* 0x000fe400000006ff */
[----:B------:R-:W-:Y:S01]  /*00f0*/  IADD3 R8, R4, R7, RZ ;  /* 0x0000000704087210 */ /* 0x000fe20007ffe0ff */
[----:B------:R-:W-:Y:S01]  /*0100*/  IMAD R9, R2, 0x20, R7 ;  /* 0x0000002002097824 */ /* 0x000fe200078e0207 */
[----:B------:R-:W-:-:S02]  /*0110*/  ISETP.NE.AND P0, PT, R5, 0x1f, PT ;  /* 0x0000001f0500780c */ /* 0x000fc40003f05270 */
[----:B------:R-:W-:Y:S02]  /*0120*/  LOP3.LUT R11, R6, 0x7ffffff0, RZ, 0xc0, !PT ;  /* 0x7ffffff0060b7812 */ /* 0x000fe400078ec0ff */
[C---:B------:R-:W-:Y:S02]  /*0130*/  ISETP.GT.U32.OR P0, PT, R2.reuse, 0xf, P0 ;  /* 0x0000000f0200780c */ /* 0x040fe40000704470 */
[----:B------:R-:W-:Y:S01]  /*0140*/  IADD3 R4, R2, R11, RZ ;  /* 0x0000000b02047210 */ /* 0x000fe20007ffe0ff */
[----:B0-----:R-:W-:-:S06]  /*0150*/  ULEA UR4, UR5, UR4, 0x18 ;  /* 0x0000000405047291 */ /* 0x001fcc000f8ec03f */
[----:B------:R-:W-:Y:S02]  /*0160*/  LEA R7, R8, UR4, 0x2 ;  /* 0x0000000408077c11 */ /* 0x000fe4000f8e10ff */
[----:B------:R-:W-:Y:S02]  /*0170*/  LEA R6, R5, UR4, 0x2 ;  /* 0x0000000405067c11 */ /* 0x000fe4000f8e10ff */
[----:B------:R-:W-:-:S07]  /*0180*/  LEA R8, R9, UR4, 0x2 ;  /* 0x0000000409087c11 */ /* 0x000fce000f8e10ff */
.L_x_430:
[----:B0-2---:R-:W0:Y:S01]  /*0190*/  LDC R10, c[0x0][0x210] ;  /* 0x00008400ff0a7b82 */ /* 0x005e220000000800 */
[----:B------:R-:W-:Y:S01]  /*01a0*/  BSSY B0, `(.L_x_418) ;  /* 0x0000068000007945 */ /* 0x000fe20003800000 */
[----:B------:R-:W-:Y:S01]  /*01b0*/  HFMA2.MMA R22, -RZ, RZ, 0, 0 ;  /* 0x00000000ff167435 */ /* 0x000fe200000001ff */
[----:B------:R-:W-:-:S05]  /*01c0*/  MOV R11, RZ ;  /* 0x000000ff000b7202 */ /* 0x000fca0000000f00 */
[----:B-1----:R-:W1:Y:S01]  /*01d0*/  LDC R12, c[0x0][0x218] ;  /* 0x00008600ff0c7b82 */ /* 0x002e620000000800 */
[----:B0-----:R-:W-:-:S04]  /*01e0*/  ISETP.GE.U32.AND P1, PT, R5, R10, PT ;  /* 0x0000000a0500720c */ /* 0x001fc80003f26070 */
[----:B-1----:R-:W-:-:S13]  /*01f0*/  ISETP.GE.U32.OR P1, PT, R3, R12, P1 ;  /* 0x0000000c0300720c */ /* 0x002fda0000f26470 */
[----:B------:R-:W-:Y:S05]  /*0200*/  @P1 BRA `(.L_x_419) ;  /* 0x0000000400841947 */ /* 0x000fea0003800000 */
[----:B------:R-:W-:Y:S01]  /*0210*/  ISETP.GE.U32.AND P2, PT, R5, R10, PT ;  /* 0x0000000a0500720c */ /* 0x000fe20003f46070 */
[----:B------:R-:W-:-:S12]  /*0220*/  IMAD.MOV.U32 R21, RZ, RZ, R5 ;  /* 0x000000ffff157224 */ /* 0x000fd800078e0005 */
[----:B------:R-:W0:Y:S01]  /*0230*/  @P2 LDC.64 R16, c[0x0][0x2d0] ;  /* 0x0000b400ff102b82 */ /* 0x000e220000000a00 */
[----:B------:R-:W-:-:S07]  /*0240*/  @P2 IMAD R9, R21, R12, R3 ;  /* 0x0000000c15092224 */ /* 0x000fce00078e0203 */
[----:B------:R-:W1:Y:S01]  /*0250*/  @P2 LDC.64 R14, c[0x0][0x2d8] ;  /* 0x0000b600ff0e2b82 */ /* 0x000e620000000a00 */
[----:B0-----:R-:W-:-:S06]  /*0260*/  @P2 IMAD.WIDE.U32 R16, R9, 0x4, R16 ;  /* 0x0000000409102825 */ /* 0x001fcc00078e0010 */
[----:B------:R-:W2:Y:S01]  /*0270*/  @P2 LDG.E R16, desc[UR6][R16.64] ;  /* 0x0000000610102981 */ /* 0x000ea2000c1e1900 */
[----:B-1----:R-:W-:-:S06]  /*0280*/  @P2 IMAD.WIDE.U32 R14, R9, 0x4, R14 ;  /* 0x00000004090e2825 */ /* 0x002fcc00078e000e */
[----:B------:R-:W3:Y:S01]  /*0290*/  @P2 LDG.E R15, desc[UR6][R14.64] ;  /* 0x000000060e0f2981 */ /* 0x000ee2000c1e1900 */
[----:B------:R-:W-:-:S04]  /*02a0*/  @P2 IADD3 R21, R21, 0x20, RZ ;  /* 0x0000002015152810 */ /* 0x000fc80007ffe0ff */
[CC--:B------:R-:W-:Y:S02]  /*02b0*/  ISETP.GE.U32.AND P1, PT, R21.reuse, R10.reuse, PT ;  /* 0x0000000a1500720c */ /* 0x0c0fe40003f26070 */
[----:B------:R-:W-:-:S04]  /*02c0*/  IADD3 R9, -R21, R10, RZ ;  /* 0x0000000a15097210 */ /* 0x000fc80007ffe1ff */
[----:B------:R-:W-:Y:S01]  /*02d0*/  ISETP.LE.U32.OR P1, PT, R9, 0x60, P1 ;  /* 0x000000600900780c */ /* 0x000fe20000f23470 */
[----:B------:R-:W-:Y:S01]  /*02e0*/  IMAD.MOV.U32 R22, RZ, RZ, RZ ;  /* 0x000000ffff167224 */ /* 0x000fe200078e00ff */
[----:B------:R-:W-:Y:S01]  /*02f0*/  MOV R11, RZ ;  /* 0x000000ff000b7202 */ /* 0x000fe20000000f00 */
[----:B------:R-:W-:Y:S04]  /*0300*/  BSSY B1, `(.L_x_420) ;  /* 0x000002b000017945 */ /* 0x000fe80003800000 */
[----:B--2---:R-:W-:Y:S01]  /*0310*/  @P2 FADD.FTZ R11, R11, R16 ;  /* 0x000000100b0b2221 */ /* 0x004fe20000010000 */
[----:B---3--:R-:W-:Y:S01]  /*0320*/  @P2 FADD.FTZ R22, R22, R15 ;  /* 0x0000000f16162221 */ /* 0x008fe20000010000 */
[----:B------:R-:W-:-:S04]  /*0330*/  PLOP3.LUT P2, PT, P2, PT, PT, 0x8, 0x0 ;  /* 0x000000000000781c */ /* 0x000fc8000174e170 */
[----:B------:R-:W-:Y:S09]  /*0340*/  @P1 BRA `(.L_x_421) ;  /* 0x0000000000981947 */ /* 0x000ff20003800000 */
[----:B------:R-:W-:Y:S02]  /*0350*/  PLOP3.LUT P2, PT, PT, PT, PT, 0x8, 0x0 ;  /* 0x000000000000781c */ /* 0x000fe40003f4e170 */
[----:B------:R-:W-:-:S11]  /*0360*/  IADD3 R13, R10, -0x60, RZ ;  /* 0xffffffa00a0d7810 */ /* 0x000fd60007ffe0ff */
.L_x_422:
[----:B------:R-:W0:Y:S01]  /*0370*/  LDC.64 R18, c[0x0][0x2d0] ;  /* 0x0000b400ff127b82 */ /* 0x000e220000000a00 */
[C---:B------:R-:W-:Y:S01]  /*0380*/  IADD3 R25, R21.reuse, 0x20, RZ ;  /* 0x0000002015197810 */ /* 0x040fe20007ffe0ff */
[C---:B------:R-:W-:Y:S01]  /*0390*/  IMAD R23, R21.reuse, R12, R3 ;  /* 0x0000000c15177224 */ /* 0x040fe200078e0203 */
[----:B------:R-:W-:-:S03]  /*03a0*/  IADD3 R17, R21, 0x40, RZ ;  /* 0x0000004015117810 */ /* 0x000fc60007ffe0ff */
[-CC-:B------:R-:W-:Y:S02]  /*03b0*/  IMAD R25, R25, R12.reuse, R3.reuse ;  /* 0x0000000c19197224 */ /* 0x180fe400078e0203 */
[----:B------:R-:W1:Y:S01]  /*03c0*/  LDC.64 R14, c[0x0][0x2d8] ;  /* 0x0000b600ff0e7b82 */ /* 0x000e620000000a00 */
[----:B------:R-:W-:Y:S02]  /*03d0*/  IMAD R17, R17, R12, R3 ;  /* 0x0000000c11117224 */ /* 0x000fe400078e0203 */
[----:B------:R-:W-:Y:S02]  /*03e0*/  VIADD R16, R21, 0x60 ;  /* 0x0000006015107836 */ /* 0x000fe40000000000 */
[----:B0-----:R-:W-:-:S04]  /*03f0*/  IMAD.WIDE.U32 R26, R23, 0x4, R18 ;  /* 0x00000004171a7825 */ /* 0x001fc800078e0012 */
[--C-:B------:R-:W-:Y:S01]  /*0400*/  IMAD.WIDE.U32 R28, R25, 0x4, R18.reuse ;  /* 0x00000004191c7825 */ /* 0x100fe200078e0012 */
[----:B------:R0:W2:Y:S04]  /*0410*/  LDG.E R24, desc[UR6][R26.64] ;  /* 0x000000061a187981 */ /* 0x0000a8000c1e1900 */
[----:B------:R1:W3:Y:S01]  /*0420*/  LDG.E R9, desc[UR6][R28.64] ;  /* 0x000000061c097981 */ /* 0x0002e2000c1e1900 */
[----:B0-----:R-:W-:-:S04]  /*0430*/  IMAD.WIDE.U32 R26, R17, 0x4, R18 ;  /* 0x00000004111a7825 */ /* 0x001fc800078e0012 */
[--C-:B-1----:R-:W-:Y:S01]  /*0440*/  IMAD.WIDE.U32 R28, R23, 0x4, R14.reuse ;  /* 0x00000004171c7825 */ /* 0x102fe200078e000e */
[----:B------:R0:W4:Y:S04]  /*0450*/  LDG.E R20, desc[UR6][R26.64] ;  /* 0x000000061a147981 */ /* 0x000128000c1e1900 */
[----:B------:R-:W5:Y:S01]  /*0460*/  LDG.E R23, desc[UR6][R28.64] ;  /* 0x000000061c177981 */ /* 0x000f62000c1e1900 */
[----:B0-----:R-:W-:-:S04]  /*0470*/  IMAD.WIDE.U32 R26, R25, 0x4, R14 ;  /* 0x00000004191a7825 */ /* 0x001fc800078e000e */
[----:B------:R-:W-:Y:S02]  /*0480*/  IMAD R25, R16, R12, R3 ;  /* 0x0000000c10197224 */ /* 0x000fe400078e0203 */
[----:B------:R-:W-:Y:S01]  /*0490*/  IMAD.WIDE.U32 R16, R17, 0x4, R14 ;  /* 0x0000000411107825 */ /* 0x000fe200078e000e */
[----:B------:R-:W4:Y:S03]  /*04a0*/  LDG.E R26, desc[UR6][R26.64] ;  /* 0x000000061a1a7981 */ /* 0x000f26000c1e1900 */
[C---:B------:R-:W-:Y:S02]  /*04b0*/  IMAD.WIDE.U32 R18, R25.reuse, 0x4, R18 ;  /* 0x0000000419127825 */ /* 0x040fe400078e0012 */
[----:B------:R-:W4:Y:S02]  /*04c0*/  LDG.E R16, desc[UR6][R16.64] ;  /* 0x0000000610107981 */ /* 0x000f24000c1e1900 */
[----:B------:R-:W-:-:S02]  /*04d0*/  IMAD.WIDE.U32 R14, R25, 0x4, R14 ;  /* 0x00000004190e7825 */ /* 0x000fc400078e000e */
[----:B------:R-:W4:Y:S04]  /*04e0*/  LDG.E R18, desc[UR6][R18.64] ;  /* 0x0000000612127981 */ /* 0x000f28000c1e1900 */
[----:B------:R-:W4:Y:S01]  /*04f0*/  LDG.E R14, desc[UR6][R14.64] ;  /* 0x000000060e0e7981 */ /* 0x000f22000c1e1900 */
[----:B------:R-:W-:-:S04]  /*0500*/  IADD3 R21, R21, 0x80, RZ ;  /* 0x0000008015157810 */ /* 0x000fc80007ffe0ff */
[----:B------:R-:W-:Y:S01]  /*0510*/  ISETP.GE.U32.AND P1, PT, R21, R13, PT ;  /* 0x0000000d1500720c */ /* 0x000fe20003f26070 */
[----:B--2---:R-:W-:-:S04]  /*0520*/  FADD.FTZ R24, R24, R11 ;  /* 0x0000000b18187221 */ /* 0x004fc80000010000 */
[----:B---3--:R-:W-:Y:S01]  /*0530*/  FADD.FTZ R9, R24, R9 ;  /* 0x0000000918097221 */ /* 0x008fe20000010000 */
[----:B-----5:R-:W-:-:S03]  /*0540*/  FADD.FTZ R23, R23, R22 ;  /* 0x0000001617177221 */ /* 0x020fc60000010000 */
[----:B----4-:R-:W-:Y:S01]  /*0550*/  FADD.FTZ R9, R9, R20 ;  /* 0x0000001409097221 */ /* 0x010fe20000010000 */
[----:B------:R-:W-:-:S04]  /*0560*/  FADD.FTZ R23, R23, R26 ;  /* 0x0000001a17177221 */ /* 0x000fc80000010000 */
[----:B------:R-:W-:Y:S01]  /*0570*/  FADD.FTZ R23, R23, R16 ;  /* 0x0000001017177221 */ /* 0x000fe20000010000 */
[----:B------:R-:W-:-:S03]  /*0580*/  FADD.FTZ R11, R9, R18 ;  /* 0x00000012090b7221 */ /* 0x000fc60000010000 */
[----:B------:R-:W-:Y:S01]  /*0590*/  FADD.FTZ R22, R23, R14 ;  /* 0x0000000e17167221 */ /* 0x000fe20000010000 */
[----:B------:R-:W-:Y:S06]  /*05a0*/  @!P1 BRA `(.L_x_422) ;  /* 0xfffffffc00709947 */ /* 0x000fec000383ffff */
.L_x_421:
[----:B------:R-:W-:Y:S05]  /*05b0*/  BSYNC B1 ;  /* 0x0000000000017941 */ /* 0x000fea0003800000 */
.L_x_420:
[CC--:B------:R-:W-:Y:S01]  /*05c0*/  ISETP.GE.U32.AND P1, PT, R21.reuse, R10.reuse, PT ;  /* 0x0000000a1500720c */ /* 0x0c0fe20003f26070 */
[----:B------:R-:W-:Y:S01]  /*05d0*/  BSSY B1, `(.L_x_423) ;  /* 0x0000017000017945 */ /* 0x000fe20003800000 */
[----:B------:R-:W-:-:S04]  /*05e0*/  IADD3 R9, -R21, R10, RZ ;  /* 0x0000000a15097210 */ /* 0x000fc80007ffe1ff */
[----:B------:R-:W-:-:S13]  /*05f0*/  ISETP.LE.U32.OR P1, PT, R9, 0x20, P1 ;  /* 0x000000200900780c */ /* 0x000fda0000f23470 */
[----:B------:R-:W-:Y:S05]  /*0600*/  @P1 BRA `(.L_x_424) ;  /* 0x00000000004c1947 */ /* 0x000fea0003800000 */
[----:B------:R-:W0:Y:S01]  /*0610*/  LDC.64 R24, c[0x0][0x2d0] ;  /* 0x0000b400ff187b82 */ /* 0x000e220000000a00 */
[C---:B------:R-:W-:Y:S01]  /*0620*/  IMAD R15, R21.reuse, R12, R3 ;  /* 0x0000000c150f7224 */ /* 0x040fe200078e0203 */
[----:B------:R-:W-:-:S05]  /*0630*/  IADD3 R9, R21, 0x20, RZ ;  /* 0x0000002015097810 */ /* 0x000fca0007ffe0ff */
[----:B------:R-:W-:Y:S01]  /*0640*/  IMAD R9, R9, R12, R3 ;  /* 0x0000000c09097224 */ /* 0x000fe200078e0203 */
[----:B------:R-:W1:Y:S01]  /*0650*/  LDC.64 R16, c[0x0][0x2d8] ;  /* 0x0000b600ff107b82 */ /* 0x000e620000000a00 */
[----:B0-----:R-:W-:-:S04]  /*0660*/  IMAD.WIDE.U32 R18, R15, 0x4, R24 ;  /* 0x000000040f127825 */ /* 0x001fc800078e0018 */
[----:B------:R-:W-:Y:S02]  /*0670*/  IMAD.WIDE.U32 R24, R9, 0x4, R24 ;  /* 0x0000000409187825 */ /* 0x000fe400078e0018 */
[----:B------:R-:W2:Y:S02]  /*0680*/  LDG.E R18, desc[UR6][R18.64] ;  /* 0x0000000612127981 */ /* 0x000ea4000c1e1900 */
[--C-:B-1----:R-:W-:Y:S02]  /*0690*/  IMAD.WIDE.U32 R14, R15, 0x4, R16.reuse ;  /* 0x000000040f0e7825 */ /* 0x102fe400078e0010 */
[----:B------:R-:W3:Y:S02]  /*06a0*/  LDG.E R24, desc[UR6][R24.64] ;  /* 0x0000000618187981 */ /* 0x000ee4000c1e1900 */
[----:B------:R-:W-:Y:S02]  /*06b0*/  IMAD.WIDE.U32 R16, R9, 0x4, R16 ;  /* 0x0000000409107825 */ /* 0x000fe400078e0010 */
[----:B------:R-:W4:Y:S04]  /*06c0*/  LDG.E R15, desc[UR6][R14.64] ;  /* 0x000000060e0f7981 */ /* 0x000f28000c1e1900 */
[----:B------:R-:W5:Y:S01]  /*06d0*/  LDG.E R17, desc[UR6][R16.64] ;  /* 0x0000000610117981 */ /* 0x000f62000c1e1900 */
[----:B------:R-:W-:Y:S01]  /*06e0*/  PLOP3.LUT P2, PT, PT, PT, PT, 0x8, 0x0 ;  /* 0x000000000000781c */ /* 0x000fe20003f4e170 */
[----:B------:R-:W-:-:S02]  /*06f0*/  VIADD R21, R21, 0x40 ;  /* 0x0000004015157836 */ /* 0x000fc40000000000 */
[----:B--2---:R-:W-:-:S04]  /*0700*/  FADD.FTZ R11, R11, R18 ;  /* 0x000000120b0b7221 */ /* 0x004fc80000010000 */
[----:B---3--:R-:W-:Y:S01]  /*0710*/  FADD.FTZ R11, R11, R24 ;  /* 0x000000180b0b7221 */ /* 0x008fe20000010000 */
[----:B----4-:R-:W-:-:S04]  /*0720*/  FADD.FTZ R22, R22, R15 ;  /* 0x0000000f16167221 */ /* 0x010fc80000010000 */
[----:B-----5:R-:W-:-:S07]  /*0730*/  FADD.FTZ R22, R22, R17 ;  /* 0x0000001116167221 */ /* 0x020fce0000010000 */
.L_x_424:
[----:B------:R-:W-:Y:S05]  /*0740*/  BSYNC B1 ;  /* 0x0000000000017941 */ /* 0x000fea0003800000 */
.L_x_423:
[----:B------:R-:W-:Y:S01]  /*0750*/  ISETP.LT.U32.OR P2, PT, R21, R10, P2 ;  /* 0x0000000a1500720c */ /* 0x000fe20001741470 */
[----:B------:R-:W-:-:S12]  /*0760*/  BSSY B1, `(.L_x_419) ;  /* 0x000000b000017945 */ /* 0x000fd80003800000 */
[----:B------:R-:W-:Y:S05]  /*0770*/  @!P2 BRA `(.L_x_425) ;  /* 0x000000000024a947 */ /* 0x000fea0003800000 */
[----:B------:R-:W0:Y:S01]  /*0780*/  LDC.64 R16, c[0x0][0x2d0] ;  /* 0x0000b400ff107b82 */ /* 0x000e220000000a00 */
[----:B------:R-:W-:-:S07]  /*0790*/  IMAD R9, R21, R12, R3 ;  /* 0x0000000c15097224 */ /* 0x000fce00078e0203 */
[----:B------:R-:W1:Y:S01]  /*07a0*/  LDC.64 R14, c[0x0][0x2d8] ;  /* 0x0000b600ff0e7b82 */ /* 0x000e620000000a00 */
[----:B0-----:R-:W-:-:S06]  /*07b0*/  IMAD.WIDE.U32 R16, R9, 0x4, R16 ;  /* 0x0000000409107825 */ /* 0x001fcc00078e0010 */
[----:B------:R-:W2:Y:S01]  /*07c0*/  LDG.E R16, desc[UR6][R16.64] ;  /* 0x0000000610107981 */ /* 0x000ea2000c1e1900 */
[----:B-1----:R-:W-:-:S06]  /*07d0*/  IMAD.WIDE.U32 R14, R9, 0x4, R14 ;  /* 0x00000004090e7825 */ /* 0x002fcc00078e000e */
[----:B------:R-:W3:Y:S01]  /*07e0*/  LDG.E R15, desc[UR6][R14.64] ;  /* 0x000000060e0f7981 */ /* 0x000ee2000c1e1900 */
[----:B--2---:R-:W-:Y:S01]  /*07f0*/  FADD.FTZ R11, R11, R16 ;  /* 0x000000100b0b7221 */ /* 0x004fe20000010000 */
[----:B---3--:R-:W-:-:S07]  /*0800*/  FADD.FTZ R22, R22, R15 ;  /* 0x0000000f16167221 */ /* 0x008fce0000010000 */
.L_x_425:
[----:B------:R-:W-:Y:S05]  /*0810*/  BSYNC B1 ;  /* 0x0000000000017941 */ /* 0x000fea0003800000 */
.L_x_419:
[----:B------:R-:W-:Y:S05]  /*0820*/  BSYNC B0 ;  /* 0x0000000000007941 */ /* 0x000fea0003800000 */
.L_x_418:
[----:B------:R-:W-:Y:S01]  /*0830*/  ISETP.GT.U32.AND P1, PT, R0, 0x3ff, PT ;  /* 0x000003ff0000780c */ /* 0x000fe20003f24070 */
[----:B------:R0:W-:Y:S01]  /*0840*/  STS [R7], R22 ;  /* 0x0000001607007388 */ /* 0x0001e20000000800 */
[----:B------:R-:W-:Y:S05]  /*0850*/  WARPSYNC.ALL ;  /* 0x0000000000007948 */ /* 0x000fea0003800000 */
[----:B------:R0:W-:Y:S01]  /*0860*/  STS [R7+0x1000], R11 ;  /* 0x0010000b07007388 */ /* 0x0001e20000000800 */
[----:B------:R-:W-:Y:S06]  /*0870*/  BAR.SYNC.DEFER_BLOCKING 0x0 ;  /* 0x0000000000007b1d */ /* 0x000fec0000010000 */
[----:B------:R-:W-:Y:S05]  /*0880*/  @P1 BRA `(.L_x_426) ;  /* 0x00000000006c1947 */ /* 0x000fea0003800000 */
[----:B------:R1:W2:Y:S01]  /*0890*/  LDS R9, [R8] ;  /* 0x0000000008097984 */ /* 0x0002a20000000800 */
[----:B------:R-:W-:Y:S01]  /*08a0*/  UMOV UR5, 0xffffffff ;  /* 0xffffffff00057882 */ /* 0x000fe20000000000 */
[----:B------:R-:W-:Y:S02]  /*08b0*/  ISETP.NE.AND P1, PT, R2, RZ, PT ;  /* 0x000000ff0200720c */ /* 0x000fe40003f25270 */
[----:B------:R1:W3:Y:S01]  /*08c0*/  LDS R10, [R8+0x1000] ;  /* 0x00100000080a7984 */ /* 0x0002e20000000800 */
[----:B------:R-:W-:Y:S10]  /*08d0*/  BRA.DIV UR5, `(.L_x_427) ;  /* 0x0000000205b87947 */ /* 0x000ff4000b800000 */
[----:B0--3--:R-:W0:Y:S04]  /*08e0*/  SHFL.BFLY PT, R11, R10, 0x1, 0x1f ;  /* 0x0c201f000a0b7f89 */ /* 0x009e2800000e0000 */
[----:B--2---:R-:W2:Y:S01]  /*08f0*/  SHFL.BFLY PT, R14, R9, 0x1, 0x1f ;  /* 0x0c201f00090e7f89 */ /* 0x004ea200000e0000 */
[----:B0-----:R-:W-:Y:S01]  /*0900*/  FADD.FTZ R11, R10, R11 ;  /* 0x0000000b0a0b7221 */ /* 0x001fe20000010000 */
[----:B--2---:R-:W-:-:S04]  /*0910*/  FADD.FTZ R15, R9, R14 ;  /* 0x0000000e090f7221 */ /* 0x004fc80000010000 */
[----:B------:R-:W0:Y:S04]  /*0920*/  SHFL.BFLY PT, R14, R11, 0x2, 0x1f ;  /* 0x0c401f000b0e7f89 */ /* 0x000e2800000e0000 */
[----:B------:R-:W2:Y:S01]  /*0930*/  SHFL.BFLY PT, R16, R15, 0x2, 0x1f ;  /* 0x0c401f000f107f89 */ /* 0x000ea200000e0000 */
        /* <DEDUP_REMOVED lines=10> */
[----:B------:R0:W2:Y:S04]  /*09e0*/  SHFL.BFLY PT, R11, R10, 0x10, 0x1f ;  /* 0x0e001f000a0b7f89 */ /* 0x0000a800000e0000 */
[----:B------:R0:W3:Y:S02]  /*09f0*/  SHFL.BFLY PT, R9, R18, 0x10, 0x1f ;  /* 0x0e001f0012097f89 */ /* 0x0000e400000e0000 */
.L_x_441:
[----:B---3--:R-:W-:Y:S01]  /*0a00*/  FADD.FTZ R9, R18, R9 ;  /* 0x0000000912097221 */ /* 0x008fe20000010000 */
[----:B--2---:R-:W-:-:S04]  /*0a10*/  FADD.FTZ R11, R10, R11 ;  /* 0x0000000b0a0b7221 */ /* 0x004fc80000010000 */
[----:B------:R2:W-:Y:S04]  /*0a20*/  @!P1 STS [R6+0x2000], R9 ;  /* 0x0020000906009388 */ /* 0x0005e80000000800 */
[----:B------:R2:W-:Y:S02]  /*0a30*/  @!P1 STS [R6+0x2080], R11 ;  /* 0x0020800b06009388 */ /* 0x0005e40000000800 */
.L_x_426:
[----:B--2---:R-:W-:Y:S01]  /*0a40*/  SHF.L.U32 R9, R4, 0x1, RZ ;  /* 0x0000000104097819 */ /* 0x004fe200000006ff */
[----:B------:R-:W-:Y:S05]  /*0a50*/  WARPSYNC.ALL ;  /* 0x0000000000007948 */ /* 0x000fea0003800000 */
[----:B------:R-:W-:Y:S01]  /*0a60*/  BAR.SYNC.DEFER_BLOCKING 0x0 ;  /* 0x0000000000007b1d */ /* 0x000fe20000010000 */
[----:B------:R-:W-:-:S05]  /*0a70*/  ISETP.GE.U32.OR P1, PT, R9, R12, P0 ;  /* 0x0000000c0900720c */ /* 0x000fca0000726470 */
[----:B------:R-:W-:Y:S08]  /*0a80*/  BSSY B0, `(.L_x_428) ;  /* 0x000000e000007945 */ /* 0x000ff00003800000 */
[----:B------:R-:W-:Y:S05]  /*0a90*/  @P1 BRA `(.L_x_429) ;  /* 0x0000000000301947 */ /* 0x000fea0003800000 */
[----:B------:R-:W-:Y:S01]  /*0aa0*/  SHF.L.U32 R9, R0, 0x3, RZ ;  /* 0x0000000300097819 */ /* 0x000fe200000006ff */
[----:B------:R-:W2:Y:S03]  /*0ab0*/  LDC.64 R12, c[0x0][0x318] ;  /* 0x0000c600ff0c7b82 */ /* 0x000ea60000000a00 */
[----:B------:R-:W-:-:S05]  /*0ac0*/  LOP3.LUT R9, R9, 0xf8, RZ, 0xc0, !PT ;  /* 0x000000f809097812 */ /* 0x000fca00078ec0ff */
[----:B------:R-:W3:Y:S01]  /*0ad0*/  LDS.64 R14, [R9+UR4+0x2000] ;  /* 0x00200004090e7984 */ /* 0x000ee20008000a00 */
[----:B0-----:R-:W0:Y:S03]  /*0ae0*/  LDC.64 R10, c[0x0][0x310] ;  /* 0x0000c400ff0a7b82 */ /* 0x001e260000000a00 */
[----:B------:R-:W4:Y:S01]  /*0af0*/  LDS.64 R16, [R9+UR4+0x2080] ;  /* 0x0020800409107984 */ /* 0x000f220008000a00 */
[----:B--2---:R-:W-:-:S04]  /*0b00*/  IMAD.WIDE.U32 R12, R4, 0x4, R12 ;  /* 0x00000004040c7825 */ /* 0x004fc800078e000c */
[----:B0-----:R-:W-:Y:S01]  /*0b10*/  IMAD.WIDE.U32 R10, R4, 0x4, R10 ;  /* 0x00000004040a7825 */ /* 0x001fe200078e000a */
[----:B---3--:R-:W-:Y:S02]  /*0b20*/  F2FP.BF16.F32.PACK_AB R15, R15, R14 ;  /* 0x0000000e0f0f723e */ /* 0x008fe400000010ff */
[----:B----4-:R-:W-:-:S03]  /*0b30*/  F2FP.BF16.F32.PACK_AB R17, R17, R16 ;  /* 0x000000101111723e */ /* 0x010fc600000010ff */
[----:B------:R2:W-:Y:S04]  /*0b40*/  STG.E desc[UR6][R12.64], R15 ;  /* 0x0000000f0c007986 */ /* 0x0005e8000c101906 */
[----:B------:R2:W-:Y:S02]  /*0b50*/  STG.E desc[UR6][R10.64], R17 ;  /* 0x000000110a007986 */ /* 0x0005e4000c101906 */
.L_x_429:
[----:B------:R-:W-:Y:S05]  /*0b60*/  BSYNC B0 ;  /* 0x0000000000007941 */ /* 0x000fea0003800000 */
.L_x_428:
[C---:B------:R-:W-:Y:S01]  /*0b70*/  ISETP.GT.U32.AND P1, PT, R3.reuse, -0x801, PT ;  /* 0xfffff7ff0300780c */ /* 0x040fe20003f24070 */
[----:B------:R-:W-:Y:S01]  /*0b80*/  VIADD R4, R4, 0x400 ;  /* 0x0000040004047836 */ /* 0x000fe20000000000 */
[----:B------:R-:W-:-:S11]  /*0b90*/  IADD3 R3, R3, 0x800, RZ ;  /* 0x0000080003037810 */ /* 0x000fd60007ffe0ff */
[----:B------:R-:W-:Y:S05]  /*0ba0*/  @P1 BRA `(.L_x_430) ;  /* 0xfffffff400781947 */ /* 0x000fea000383ffff */
[----:B------:R-:W-:Y:S05]  /*0bb0*/  EXIT ;  /* 0x000000000000794d */ /* 0x000fea0003800000 */
.L_x_427:
[----:B------:R-:W-:Y:S01]  /*0bc0*/  HFMA2.MMA R21, -RZ, RZ, 0, 5.9604644775390625e-08 ;  /* 0x00000001ff157435 */ /* 0x000fe200000001ff */
[----:B0--3--:R-:W-:Y:S01]  /*0bd0*/  MOV R22, R10 ;  /* 0x0000000a00167202 */ /* 0x009fe20000000f00 */
[----:B------:R-:W-:Y:S01]  /*0be0*/  IMAD.MOV.U32 R19, RZ, RZ, -0x1 ;  /* 0xffffffffff137424 */ /* 0x000fe200078e00ff */
[----:B------:R-:W-:-:S08]  /*0bf0*/  MOV R24, 0x1f ;  /* 0x0000001f00187802 */ /* 0x000fd00000000f00 */
[----:B-12---:R-:W-:Y:S05]  /*0c00*/  WARPSYNC.COLLECTIVE R19, `(.L_x_431) ;  /* 0x0000000013087348 */ /* 0x006fea0003c00000 */
[----:B------:R0:W3:Y:S02]  /*0c10*/  SHFL.BFLY P2, R20, R22, R21, R24 ;  /* 0x0c00001516147389 */ /* 0x0000e40000040018 */
[----:B0123--:R-:W-:Y:S01]  /*0c20*/  ENDCOLLECTIVE ;  /* 0x000000000000791b */ /* 0x00ffe20003800000 */
.L_x_431:
[----:B------:R-:W-:Y:S01]  /*0c30*/  HFMA2.MMA R21, -RZ, RZ, 0, 1.1920928955078125e-07 ;  /* 0x00000002ff157435 */ /* 0x000fe200000001ff */
[----:B------:R-:W-:-:S05]  /*0c40*/  MOV R11, R20 ;  /* 0x00000014000b7202 */ /* 0x000fca0000000f00 */
[----:B------:R-:W-:-:S05]  /*0c50*/  FADD.FTZ R11, R10, R11 ;  /* 0x0000000b0a0b7221 */ /* 0x000fca0000010000 */
[----:B------:R-:W-:-:S07]  /*0c60*/  MOV R22, R11 ;  /* 0x0000000b00167202 */ /* 0x000fce0000000f00 */
[----:B------:R-:W-:Y:S05]  /*0c70*/  WARPSYNC.COLLECTIVE R19, `(.L_x_432) ;  /* 0x0000000013087348 */ /* 0x000fea0003c00000 */
[----:B------:R0:W1:Y:S02]  /*0c80*/  SHFL.BFLY P2, R20, R22, R21, R24 ;  /* 0x0c00001516147389 */ /* 0x0000640000040018 */
[----:B01----:R-:W-:Y:S01]  /*0c90*/  ENDCOLLECTIVE ;  /* 0x000000000000791b */ /* 0x003fe20003800000 */
.L_x_432:
[----:B------:R-:W-:Y:S01]  /*0ca0*/  HFMA2.MMA R21, -RZ, RZ, 0, 2.384185791015625e-07 ;  /* 0x00000004ff157435 */ /* 0x000fe200000001ff */
[----:B------:R-:W-:-:S04]  /*0cb0*/  IMAD.MOV.U32 R14, RZ, RZ, R20 ;  /* 0x000000ffff0e7224 */ /* 0x000fc800078e0014 */
[----:B------:R-:W-:-:S05]  /*0cc0*/  FADD.FTZ R14, R11, R14 ;  /* 0x0000000e0b0e7221 */ /* 0x000fca0000010000 */
[----:B------:R-:W-:-:S07]  /*0cd0*/  MOV R22, R14 ;  /* 0x0000000e00167202 */ /* 0x000fce0000000f00 */
[----:B------:R-:W-:Y:S05]  /*0ce0*/  WARPSYNC.COLLECTIVE R19, `(.L_x_433) ;  /* 0x0000000013087348 */ /* 0x000fea0003c00000 */
[----:B------:R0:W1:Y:S02]  /*0cf0*/  SHFL.BFLY P2, R20, R22, R21, R24 ;  /* 0x0c00001516147389 */ /* 0x0000640000040018 */
[----:B01----:R-:W-:Y:S01]  /*0d00*/  ENDCOLLECTIVE ;  /* 0x000000000000791b */ /* 0x003fe20003800000 */
.L_x_433:
[----:B------:R-:W-:Y:S01]  /*0d10*/  HFMA2.MMA R21, -RZ, RZ, 0, 4.76837158203125e-07 ;  /* 0x00000008ff157435 */ /* 0x000fe200000001ff */
[----:B------:R-:W-:-:S05]  /*0d20*/  MOV R13, R20 ;  /* 0x00000014000d7202 */ /* 0x000fca0000000f00 */
[----:B------:R-:W-:-:S04]  /*0d30*/  FADD.FTZ R13, R14, R13 ;  /* 0x0000000d0e0d7221 */ /* 0x000fc80000010000 */
[----:B------:R-:W-:-:S07]  /*0d40*/  IMAD.MOV.U32 R22, RZ, RZ, R13 ;  /* 0x000000ffff167224 */ /* 0x000fce00078e000d */
[----:B------:R-:W-:Y:S05]  /*0d50*/  WARPSYNC.COLLECTIVE R19, `(.L_x_434) ;  /* 0x0000000013087348 */ /* 0x000fea0003c00000 */
[----:B------:R0:W1:Y:S02]  /*0d60*/  SHFL.BFLY P2, R20, R22, R21, R24 ;  /* 0x0c00001516147389 */ /* 0x0000640000040018 */
[----:B01----:R-:W-:Y:S01]  /*0d70*/  ENDCOLLECTIVE ;  /* 0x000000000000791b */ /* 0x003fe20003800000 */
.L_x_434:
[----:B------:R-:W-:Y:S01]  /*0d80*/  IMAD.MOV.U32 R21, RZ, RZ, 0x10 ;  /* 0x00000010ff157424 */ /* 0x000fe200078e00ff */
[----:B------:R-:W-:-:S05]  /*0d90*/  MOV R10, R20 ;  /* 0x00000014000a7202 */ /* 0x000fca0000000f00 */
[----:B------:R-:W-:-:S05]  /*0da0*/  FADD.FTZ R10, R13, R10 ;  /* 0x0000000a0d0a7221 */ /* 0x000fca0000010000 */
[----:B------:R-:W-:-:S07]  /*0db0*/  MOV R22, R10 ;  /* 0x0000000a00167202 */ /* 0x000fce0000000f00 */
[----:B------:R-:W-:Y:S05]  /*0dc0*/  WARPSYNC.COLLECTIVE R19, `(.L_x_435) ;  /* 0x0000000013087348 */ /* 0x000fea0003c00000 */
[----:B------:R0:W1:Y:S02]  /*0dd0*/  SHFL.BFLY P2, R20, R22, R21, R24 ;  /* 0x0c00001516147389 */ /* 0x0000640000040018 */
[----:B01----:R-:W-:Y:S01]  /*0de0*/  ENDCOLLECTIVE ;  /* 0x000000000000791b */ /* 0x003fe20003800000 */
.L_x_435:
[----:B------:R-:W-:Y:S01]  /*0df0*/  HFMA2.MMA R21, -RZ, RZ, 0, 5.9604644775390625e-08 ;  /* 0x00000001ff157435 */ /* 0x000fe200000001ff */
[----:B------:R-:W-:Y:S02]  /*0e00*/  MOV R22, R9 ;  /* 0x0000000900167202 */ /* 0x000fe40000000f00 */
[----:B------:R-:W-:-:S08]  /*0e10*/  MOV R11, R20 ;  /* 0x00000014000b7202 */ /* 0x000fd00000000f00 */
[----:B------:R-:W-:Y:S05]  /*0e20*/  WARPSYNC.COLLECTIVE R19, `(.L_x_436) ;  /* 0x0000000013087348 */ /* 0x000fea0003c00000 */
[----:B------:R0:W1:Y:S02]  /*0e30*/  SHFL.BFLY P2, R20, R22, R21, R24 ;  /* 0x0c00001516147389 */ /* 0x0000640000040018 */
[----:B01----:R-:W-:Y:S01]  /*0e40*/  ENDCOLLECTIVE ;  /* 0x000000000000791b */ /* 0x003fe20003800000 */
.L_x_436:
[----:B------:R-:W-:Y:S01]  /*0e50*/  HFMA2.MMA R21, -RZ, RZ, 0, 1.1920928955078125e-07 ;  /* 0x00000002ff157435 */ /* 0x000fe200000001ff */
[----:B------:R-:W-:-:S04]  /*0e60*/  IMAD.MOV.U32 R14, RZ, RZ, R20 ;  /* 0x000000ffff0e7224 */ /* 0x000fc800078e0014 */
[----:B------:R-:W-:-:S05]  /*0e70*/  FADD.FTZ R15, R9, R14 ;  /* 0x0000000e090f7221 */ /* 0x000fca0000010000 */
[----:B------:R-:W-:-:S07]  /*0e80*/  MOV R22, R15 ;  /* 0x0000000f00167202 */ /* 0x000fce0000000f00 */
[----:B------:R-:W-:Y:S05]  /*0e90*/  WARPSYNC.COLLECTIVE R19, `(.L_x_437) ;  /* 0x0000000013087348 */ /* 0x000fea0003c00000 */
[----:B------:R0:W1:Y:S02]  /*0ea0*/  SHFL.BFLY P2, R20, R22, R21, R24 ;  /* 0x0c00001516147389 */ /* 0x0000640000040018 */
[----:B01----:R-:W-:Y:S01]  /*0eb0*/  ENDCOLLECTIVE ;  /* 0x000000000000791b */ /* 0x003fe20003800000 */
.L_x_437:
[----:B------:R-:W-:Y:S01]  /*0ec0*/  HFMA2.MMA R21, -RZ, RZ, 0, 2.384185791015625e-07 ;  /* 0x00000004ff157435 */ /* 0x000fe200000001ff */
[----:B------:R-:W-:-:S05]  /*0ed0*/  MOV R16, R20 ;  /* 0x0000001400107202 */ /* 0x000fca0000000f00 */
[----:B------:R-:W-:-:S04]  /*0ee0*/  FADD.FTZ R16, R15, R16 ;  /* 0x000000100f107221 */ /* 0x000fc80000010000 */
[----:B------:R-:W-:-:S07]  /*0ef0*/  IMAD.MOV.U32 R22, RZ, RZ, R16 ;  /* 0x000000ffff167224 */ /* 0x000fce00078e0010 */
[----:B------:R-:W-:Y:S05]  /*0f00*/  WARPSYNC.COLLECTIVE R19, `(.L_x_438) ;  /* 0x0000000013087348 */ /* 0x000fea0003c00000 */
[----:B------:R0:W1:Y:S02]  /*0f10*/  SHFL.BFLY P2, R20, R22, R21, R24 ;  /* 0x0c00001516147389 */ /* 0x0000640000040018 */
[----:B01----:R-:W-:Y:S01]  /*0f20*/  ENDCOLLECTIVE ;  /* 0x000000000000791b */ /* 0x003fe20003800000 */
.L_x_438:
[----:B------:R-:W-:Y:S01]  /*0f30*/  IMAD.MOV.U32 R21, RZ, RZ, 0x8 ;  /* 0x00000008ff157424 */ /* 0x000fe200078e00ff */
[----:B------:R-:W-:-:S05]  /*0f40*/  MOV R17, R20 ;  /* 0x0000001400117202 */ /* 0x000fca0000000f00 */
[----:B------:R-:W-:-:S05]  /*0f50*/  FADD.FTZ R17, R16, R17 ;  /* 0x0000001110117221 */ /* 0x000fca0000010000 */
[----:B------:R-:W-:-:S07]  /*0f60*/  MOV R22, R17 ;  /* 0x0000001100167202 */ /* 0x000fce0000000f00 */
[----:B------:R-:W-:Y:S05]  /*0f70*/  WARPSYNC.COLLECTIVE R19, `(.L_x_439) ;  /* 0x0000000013087348 */ /* 0x000fea0003c00000 */
[----:B------:R0:W1:Y:S02]  /*0f80*/  SHFL.BFLY P2, R20, R22, R21, R24 ;  /* 0x0c00001516147389 */ /* 0x0000640000040018 */
[----:B01----:R-:W-:Y:S01]  /*0f90*/  ENDCOLLECTIVE ;  /* 0x000000000000791b */ /* 0x003fe20003800000 */
.L_x_439:
[----:B------:R-:W-:Y:S01]  /*0fa0*/  HFMA2.MMA R21, -RZ, RZ, 0, 9.5367431640625e-07 ;  /* 0x00000010ff157435 */ /* 0x000fe200000001ff */
[----:B------:R-:W-:-:S05]  /*0fb0*/  MOV R18, R20 ;  /* 0x0000001400127202 */ /* 0x000fca0000000f00 */
[----:B------:R-:W-:-:S05]  /*0fc0*/  FADD.FTZ R18, R17, R18 ;  /* 0x0000001211127221 */ /* 0x000fca0000010000 */
[----:B------:R-:W-:-:S07]  /*0fd0*/  MOV R22, R18 ;  /* 0x0000001200167202 */ /* 0x000fce0000000f00 */
[----:B------:R-:W-:Y:S05]  /*0fe0*/  WARPSYNC.COLLECTIVE R19, `(.L_x_440) ;  /* 0x0000000013087348 */ /* 0x000fea0003c00000 */
[----:B------:R0:W1:Y:S02]  /*0ff0*/  SHFL.BFLY P2, R20, R22, R21, R24 ;  /* 0x0c00001516147389 */ /* 0x0000640000040018 */
[----:B01----:R-:W-:Y:S01]  /*1000*/  ENDCOLLECTIVE ;  /* 0x000000000000791b */ /* 0x003fe20003800000 */
.L_x_440:
[----:B------:R-:W-:Y:S01]  /*1010*/  MOV R9, R20 ;  /* 0x0000001400097202 */ /* 0x000fe20000000f00 */
[----:B------:R-:W-:Y:S06]  /*1020*/  BRA `(.L_x_441) ;  /* 0xfffffff800747947 */ /* 0x000fec000383ffff */
.L_x_442:
        /* <DEDUP_REMOVED lines=13> */
.L_x_8688:


//--------------------- .text._ZN10layer_norm13ln_bwd_kernelINS_13Kernel_traitsI13__nv_bfloat16S2_S2_S2_fjLj2048ELj1ELj1ELj4ELj16ENS_18Kernel_traits_baseILj2048ES2_S2_S2_S2_fjLj128EEEEELb1ELb0ELb1ELb0EEEvNS_9BwdParamsE --------------------------
	.section	.text._ZN10layer_norm13ln_bwd_kernelINS_13Kernel_traitsI13__nv_bfloat16S2_S2_S2_fjLj2048ELj1ELj1ELj4ELj16ENS_18Kernel_traits_baseILj2048ES2_S2_S2_S2_fjLj128EEEEELb1ELb0ELb1ELb0EEEvNS_9BwdParamsE,"ax",@progbits
	.align	128
        .global         _ZN10layer_norm13ln_bwd_kernelINS_13Kernel_traitsI13__nv_bfloat16S2_S2_S2_fjLj2048ELj1ELj1ELj4ELj16ENS_18Kernel_traits_baseILj2048ES2_S2_S2_S2_fjLj128EEEEELb1ELb0ELb1ELb0EEEvNS_9BwdParamsE
        .type           _ZN10layer_norm13ln_bwd_kernelINS_13Kernel_traitsI13__nv_bfloat16S2_S2_S2_fjLj2048ELj1ELj1ELj4ELj16ENS_18Kernel_traits_baseILj2048ES2_S2_S2_S2_fjLj128EEEEELb1ELb0ELb1ELb0EEEvNS_9BwdParamsE,@function
        .size           _ZN10layer_norm13ln_bwd_kernelINS_13Kernel_traitsI13__nv_bfloat16S2_S2_S2_fjLj2048ELj1ELj1ELj4ELj16ENS_18Kernel_traits_baseILj2048ES2_S2_S2_S2_fjLj128EEEEELb1ELb0ELb1ELb0EEEvNS_9BwdParamsE,(.L_x_8689 - _ZN10layer_norm13ln_bwd_kernelINS_13Kernel_traitsI13__nv_bfloat16S2_S2_S2_fjLj2048ELj1ELj1ELj4ELj16ENS_18Kernel_traits_baseILj2048ES2_S2_S2_S2_fjLj128EEEEELb1ELb0ELb1ELb0EEEvNS_9BwdParamsE)
        .other          _ZN10layer_norm13ln_bwd_kernelINS_13Kernel_traitsI13__nv_bfloat16S2_S2_S2_fjLj2048ELj1ELj1ELj4ELj16ENS_18Kernel_traits_baseILj2048ES2_S2_S2_S2_fjLj128EEEEELb1ELb0ELb1ELb0EEEvNS_9BwdParamsE,@"STO_CUDA_ENTRY STV_DEFAULT"
_ZN10layer_norm13ln_bwd_kernelINS_13Kernel_traitsI13__nv_bfloat16S2_S2_S2_fjLj2048ELj1ELj1ELj4ELj16ENS_18Kernel_traits_baseILj2048ES2_S2_S2_S2_fjLj128EEEEELb1ELb0ELb1ELb0EEEvNS_9BwdParamsE:
.text._ZN10layer_norm13ln_bwd_kernelINS_13Kernel_traitsI13__nv_bfloat16S2_S2_S2_fjLj2048ELj1ELj1ELj4ELj16ENS_18Kernel_traits_baseILj2048ES2_S2_S2_S2_fjLj128EEEEELb1ELb0ELb1ELb0EEEvNS_9BwdParamsE:
        /* <DEDUP_REMOVED lines=12> */
[----:B------:R-:W-:Y:S02]  /*00c0*/  LEA.HI R5, R5, R2, RZ, 0x3 ;  /* 0x0000000205057211 */ /* 0x000fe400078f18ff */
[----:B0-----:R-:W-:-:S04]  /*00d0*/  LOP3.LUT R3, R124, 0x7f, RZ, 0xc0, !PT ;  /* 0x0000007f7c037812 */ /* 0x001fc800078ec0ff */
[----:B------:R-:W-:Y:S01]  /*00e0*/  LOP3.LUT R0, R3, 0x7f, RZ, 0x3c, !PT ;  /* 0x0000007f03007812 */ /* 0x000fe200078e3cff */
[----:B------:R-:W-:-:S03]  /*00f0*/  IMAD.MOV.U32 R9, RZ, RZ, R3 ;  /* 0x000000ffff097224 */ /* 0x000fc600078e0003 */
        /* <DEDUP_REMOVED lines=11> */
[----:B------:R-:W-:Y:S01]  /*01b0*/  ISETP.GE.AND P2, PT, R4, UR7, PT ;  /* 0x0000000704007c0c */ /* 0x000fe2000bf46270 */
[----:B------:R-:W-:Y:S01]  /*01c0*/  ULDC.64 UR6, c[0x0][0x308] ;  /* 0x0000c20000067ab9 */ /* 0x000fe20000000a00 */
        /* <DEDUP_REMOVED lines=19> */
[C---:B------:R-:W-:Y:S01]  /*0300*/  @P1 PRMT R106, R101.reuse, 0x7632, R106 ;  /* 0x00007632656a1816 */ /* 0x040fe2000000006a */
[----:B------:R-:W0:Y:S01]  /*0310*/  LDC.U8 R121, c[0x0][0x2a0] ;  /* 0x0000a800ff797b82 */ /* 0x000e220000000000 */
[----:B------:R-:W-:Y:S01]  /*0320*/  IMAD.U32 R107, R101, 0x10000, RZ ;  /* 0x00010000656b7824 */ /* 0x000fe200078e00ff */
[C---:B------:R-:W-:Y:S01]  /*0330*/  @P0 PRMT R113, R123.reuse, 0x7632, R113 ;  /* 0x000076327b710816 */ /* 0x040fe20000000071 */
[----:B------:R-:W-:Y:S01]  /*0340*/  IMAD.U32 R114, R123, 0x10000, RZ ;  /* 0x000100007b727824 */ /* 0x000fe200078e00ff */
[C---:B------:R-:W-:Y:S01]  /*0350*/  @P1 PRMT R101, R103.reuse, 0x7632, R101 ;  /* 0x0000763267651816 */ /* 0x040fe20000000065 */
[----:B------:R-:W-:Y:S01]  /*0360*/  IMAD.U32 R103, R103, 0x10000, RZ ;  /* 0x0001000067677824 */ /* 0x000fe200078e00ff */
[----:B------:R-:W-:Y:S01]  /*0370*/  @P0 PRMT R119, R120, 0x7632, R119 ;  /* 0x0000763278770816 */ /* 0x000fe20000000077 */
[----:B------:R-:W-:Y:S01]  /*0380*/  IMAD.MOV.U32 R57, RZ, RZ, RZ ;  /* 0x000000ffff397224 */ /* 0x000fe200078e00ff */
[----:B------:R-:W-:Y:S01]  /*0390*/  @P0 PRMT R115, R122, 0x7632, R115 ;  /* 0x000076327a730816 */ /* 0x000fe20000000073 */
[----:B------:R-:W-:Y:S01]  /*03a0*/  IMAD.U32 R117, R117, 0x10000, RZ ;  /* 0x0001000075757824 */ /* 0x000fe200078e00ff */
[----:B------:R-:W-:Y:S01]  /*03b0*/  @P1 PRMT R108, R100, 0x7632, R108 ;  /* 0x00007632646c1816 */ /* 0x000fe2000000006c */
[----:B------:R-:W-:Y:S01]  /*03c0*/  IMAD.U32 R113, R113, 0x10000, RZ ;  /* 0x0001000071717824 */ /* 0x000fe200078e00ff */
[----:B------:R-:W-:Y:S01]  /*03d0*/  @P1 PRMT R104, R102, 0x7632, R104 ;  /* 0x0000763266681816 */ /* 0x000fe20000000068 */
[----:B------:R-:W-:Y:S01]  /*03e0*/  IMAD.U32 R106, R106, 0x10000, RZ ;  /* 0x000100006a6a7824 */ /* 0x000fe200078e00ff */
[----:B------:R-:W-:Y:S01]  /*03f0*/  SHF.L.U32 R105, R102, 0x10, RZ ;  /* 0x0000001066697819 */ /* 0x000fe200000006ff */
[----:B------:R-:W-:Y:S01]  /*0400*/  HFMA2.MMA R102, -RZ, RZ, 0, 5.9604644775390625e-08 ;  /* 0x00000001ff667435 */ /* 0x000fe200000001ff */
[----:B------:R-:W-:Y:S01]  /*0410*/  SHF.L.U32 R120, R120, 0x10, RZ ;  /* 0x0000001078787819 */ /* 0x000fe200000006ff */
[----:B------:R-:W-:Y:S01]  /*0420*/  IMAD.U32 R101, R101, 0x10000, RZ ;  /* 0x0001000065657824 */ /* 0x000fe200078e00ff */
[----:B------:R-:W-:-:S02]  /*0430*/  SHF.L.U32 R116, R122, 0x10, RZ ;  /* 0x000000107a747819 */ /* 0x000fc400000006ff */
[----:B------:R-:W-:Y:S02]  /*0440*/  SHF.L.U32 R111, R100, 0x10, RZ ;  /* 0x00000010646f7819 */ /* 0x000fe400000006ff */
[----:B------:R-:W-:Y:S02]  /*0450*/  SHF.L.U32 R119, R119, 0x10, RZ ;  /* 0x0000001077777819 */ /* 0x000fe400000006ff */
[----:B------:R-:W-:Y:S02]  /*0460*/  SHF.L.U32 R115, R115, 0x10, RZ ;  /* 0x0000001073737819 */ /* 0x000fe400000006ff */
[----:B------:R-:W-:Y:S02]  /*0470*/  SHF.L.U32 R108, R108, 0x10, RZ ;  /* 0x000000106c6c7819 */ /* 0x000fe400000006ff */
[----:B------:R-:W-:-:S07]  /*0480*/  SHF.L.U32 R104, R104, 0x10, RZ ;  /* 0x0000001068687819 */ /* 0x000fce00000006ff */
.L_x_504:
[----:B-12---:R-:W1:Y:S08]  /*0490*/  LDC.64 R68, c[0x0][0x288] ;  /* 0x0000a200ff447b82 */ /* 0x006e700000000a00 */
[----:B------:R-:W2:Y:S08]  /*04a0*/  LDC.64 R70, c[0x0][0x258] ;  /* 0x00009600ff467b82 */ /* 0x000eb00000000a00 */
[----:B------:R-:W3:Y:S01]  /*04b0*/  LDC.64 R72, c[0x0][0x280] ;  /* 0x0000a000ff487b82 */ /* 0x000ee20000000a00 */
[----:B-1----:R-:W-:-:S07]  /*04c0*/  IMAD.WIDE R68, R4, 0x4, R68 ;  /* 0x0000000404447825 */ /* 0x002fce00078e0244 */
[----:B------:R-:W1:Y:S01]  /*04d0*/  LDC.64 R122, c[0x0][0x2c8] ;  /* 0x0000b200ff7a7b82 */ /* 0x000e620000000a00 */
[----:B------:R3:W4:Y:S01]  /*04e0*/  LDG.E R74, desc[UR4][R68.64] ;  /* 0x00000004444a7981 */ /* 0x000722000c1e1900 */
[----:B--2---:R-:W-:-:S05]  /*04f0*/  IMAD.WIDE R70, R4, 0x4, R70 ;  /* 0x0000000404467825 */ /* 0x004fca00078e0246 */
[----:B-----5:R2:W5:Y:S01]  /*0500*/  LDG.E R5, desc[UR4][R70.64] ;  /* 0x0000000446057981 */ /* 0x020562000c1e1900 */
[----:B---3--:R-:W-:-:S05]  /*0510*/  IMAD.WIDE R68, R4, 0x4, R72 ;  /* 0x0000000404447825 */ /* 0x008fca00078e0248 */
[----:B------:R2:W5:Y:S01]  /*0520*/  LDG.E R98, desc[UR4][R68.64] ;  /* 0x0000000444627981 */ /* 0x000562000c1e1900 */
[----:B------:R-:W-:-:S05]  /*0530*/  MOV R2, UR14 ;  /* 0x0000000e00027c02 */ /* 0x000fca0008000f00 */
[----:B------:R-:W-:-:S05]  /*0540*/  IMAD R6, R4, R2, RZ ;  /* 0x0000000204067224 */ /* 0x000fca00078e02ff */
[----:B------:R-:W-:-:S04]  /*0550*/  SHF.R.S32.HI R73, RZ, 0x1f, R6 ;  /* 0x0000001fff497819 */ /* 0x000fc80000011406 */
[----:B------:R-:W-:Y:S01]  /*0560*/  LEA.HI R6, R73, R6, RZ, 0x3 ;  /* 0x0000000649067211 */ /* 0x000fe200078f18ff */
[----:B------:R-:W-:Y:S03]  /*0570*/  BSSY B0, `(.L_x_444) ;  /* 0x00000fa000007945 */ /* 0x000fe60003800000 */
[----:B------:R-:W-:-:S05]  /*0580*/  LEA.HI.SX32 R6, R6, R3, 0x1d ;  /* 0x0000000306067211 */ /* 0x000fca00078feaff */
[----:B-1----:R-:W-:Y:S01]  /*0590*/  IMAD.WIDE.U32 R92, R6, 0x10, R122 ;  /* 0x00000010065c7825 */ /* 0x002fe200078e007a */
[----:B----4-:R-:W-:-:S13]  /*05a0*/  ISETP.GT.AND P2, PT, R74, RZ, PT ;  /* 0x000000ff4a00720c */ /* 0x010fda0003f44270 */
[----:B--2---:R-:W-:Y:S05]  /*05b0*/  @P2 BRA `(.L_x_445) ;  /* 0x0000000000802947 */ /* 0x004fea0003800000 */
[----:B-----5:R-:W-:Y:S01]  /*05c0*/  ISETP.GE.AND P3, PT, R98, 0x1, PT ;  /* 0x000000016200780c */ /* 0x020fe20003f66270 */
[----:B------:R-:W-:Y:S01]  /*05d0*/  BSSY B1, `(.L_x_446) ;  /* 0x0000012000017945 */ /* 0x000fe20003800000 */
[----:B------:R-:W-:-:S11]  /*05e0*/  IMAD.MOV.U32 R71, RZ, RZ, R6 ;  /* 0x000000ffff477224 */ /* 0x000fd600078e0006 */
[----:B------:R-:W-:Y:S01]  /*05f0*/  @P3 VIADD R69, R98, 0xffffffff ;  /* 0xffffffff62453836 */ /* 0x000fe20000000000 */
[----:B------:R-:W-:-:S03]  /*0600*/  @P3 LOP3.LUT R3, R124, 0x7f, RZ, 0xc0, !PT ;  /* 0x0000007f7c033812 */ /* 0x000fc600078ec0ff */
[----:B------:R-:W-:-:S05]  /*0610*/  @P3 IMAD R69, R69, R2, RZ ;  /* 0x0000000245453224 */ /* 0x000fca00078e02ff */
[----:B------:R-:W-:-:S04]  /*0620*/  @P3 SHF.R.S32.HI R68, RZ, 0x1f, R69 ;  /* 0x0000001fff443819 */ /* 0x000fc80000011445 */
[----:B------:R-:W-:Y:S02]  /*0630*/  @P3 LEA.HI R68, R68, R69, RZ, 0x3 ;  /* 0x0000004544443211 */ /* 0x000fe400078f18ff */
[----:B------:R-:W-:Y:S02]  /*0640*/  MOV R69, RZ ;  /* 0x000000ff00457202 */ /* 0x000fe40000000f00 */
[----:B------:R-:W-:Y:S01]  /*0650*/  @P3 LEA.HI.SX32 R69, R68, R3, 0x1d ;  /* 0x0000000344453211 */ /* 0x000fe200078feaff */
[----:B------:R-:W-:Y:S06]  /*0660*/  @!P0 BRA `(.L_x_447) ;  /* 0x0000000000208947 */ /* 0x000fec0003800000 */
[----:B------:R-:W1:Y:S01]  /*0670*/  LDC.64 R86, c[0x0][0x240] ;  /* 0x00009000ff567b82 */ /* 0x000e620000000a00 */
[----:B------:R-:W-:-:S04]  /*0680*/  ISETP.NE.U32.AND P4, PT, RZ, UR8, PT ;  /* 0x00000008ff007c0c */ /* 0x000fc8000bf85070 */
[----:B------:R-:W-:-:S13]  /*0690*/  ISETP.NE.AND.EX P4, PT, RZ, UR9, PT, P4 ;  /* 0x00000009ff007c0c */ /* 0x000fda000bf85340 */
[----:B------:R2:W5:Y:S01]  /*06a0*/  @P4 LDG.E.128 R24, desc[UR4][R92.64] ;  /* 0x000000045c184981 */ /* 0x000562000c1e1d00 */
[----:B-1----:R-:W-:-:S06]  /*06b0*/  IMAD.WIDE.U32 R86, R69, 0x8, R86 ;  /* 0x0000000845567825 */ /* 0x002fcc00078e0056 */
[----:B------:R-:W5:Y:S01]  /*06c0*/  LDG.E.64 R86, desc[UR4][R86.64] ;  /* 0x0000000456567981 */ /* 0x000f62000c1e1b00 */
[----:B------:R-:W-:Y:S01]  /*06d0*/  IADD3 R69, R69, 0x80, RZ ;  /* 0x0000008045457810 */ /* 0x000fe20007ffe0ff */
[----:B--2---:R-:W-:-:S07]  /*06e0*/  VIADD R71, R6, 0x80 ;  /* 0x0000008006477836 */ /* 0x004fce0000000000 */
.L_x_447:
[----:B------:R-:W-:Y:S05]  /*06f0*/  BSYNC B1 ;  /* 0x0000000000017941 */ /* 0x000fea0003800000 */
.L_x_446:
[----:B------:R-:W-:Y:S01]  /*0700*/  HFMA2.MMA R70, -RZ, RZ, 0, 0 ;  /* 0x00000000ff467435 */ /* 0x000fe200000001ff */
[----:B------:R-:W-:Y:S01]  /*0710*/  IMAD.MOV.U32 R68, RZ, RZ, RZ ;  /* 0x000000ffff447224 */ /* 0x000fe200078e00ff */
[----:B------:R-:W-:Y:S09]  /*0720*/  @!P1 BRA `(.L_x_448) ;  /* 0x0000000c00789947 */ /* 0x000ff20003800000 */
[----:B------:R-:W1:Y:S01]  /*0730*/  LDC.64 R84, c[0x0][0x240] ;  /* 0x00009000ff547b82 */ /* 0x000e620000000a00 */
[----:B------:R-:W-:-:S04]  /*0740*/  ISETP.NE.U32.AND P4, PT, RZ, UR8, PT ;  /* 0x00000008ff007c0c */ /* 0x000fc8000bf85070 */
[----:B------:R-:W-:Y:S01]  /*0750*/  ISETP.NE.AND.EX P4, PT, RZ, UR9, PT, P4 ;  /* 0x00000009ff007c0c */ /* 0x000fe2000bf85340 */
[----:B-1----:R-:W-:-:S12]  /*0760*/  IMAD.WIDE.U32 R84, R69, 0x8, R84 ;  /* 0x0000000845547825 */ /* 0x002fd800078e0054 */
[----:B------:R-:W-:Y:S01]  /*0770*/  @P4 IMAD.WIDE.U32 R68, R71, 0x10, R122 ;  /* 0x0000001047444825 */ /* 0x000fe200078e007a */
[----:B------:R-:W5:Y:S04]  /*0780*/  LDG.E.64 R84, desc[UR4][R84.64] ;  /* 0x0000000454547981 */ /* 0x000f68000c1e1b00 */
[----:B------:R1:W5:Y:S02]  /*0790*/  @P4 LDG.E.128 R20, desc[UR4][R68.64] ;  /* 0x0000000444144981 */ /* 0x000364000c1e1d00 */
[----:B-1----:R-:W-:Y:S01]  /*07a0*/  MOV R68, RZ ;  /* 0x000000ff00447202 */ /* 0x002fe20000000f00 */
[----:B------:R-:W-:Y:S06]  /*07b0*/  BRA `(.L_x_448) ;  /* 0x0000000c00547947 */ /* 0x000fec0003800000 */
.L_x_445:
[----:B------:R-:W1:Y:S02]  /*07c0*/  LDC.64 R68, c[0x0][0x250] ;  /* 0x00009400ff447b82 */ /* 0x000e640000000a00 */
[----:B-1----:R-:W-:-:S06]  /*07d0*/  IMAD.WIDE R68, R4, 0x4, R68 ;  /* 0x0000000404447825 */ /* 0x002fcc00078e0244 */
[----:B------:R1:W2:Y:S01]  /*07e0*/  LDG.E R68, desc[UR4][R68.64] ;  /* 0x0000000444447981 */ /* 0x0002a2000c1e1900 */
[----:B-----5:R-:W-:Y:S01]  /*07f0*/  ISETP.GE.AND P3, PT, R98, 0x1, PT ;  /* 0x000000016200780c */ /* 0x020fe20003f66270 */
[----:B------:R-:W-:Y:S01]  /*0800*/  VIADD R3, R74, 0xffffffff ;  /* 0xffffffff4a037836 */ /* 0x000fe20000000000 */
[----:B0-----:R-:W-:Y:S01]  /*0810*/  ISETP.NE.AND P4, PT, R121, RZ, PT ;  /* 0x000000ff7900720c */ /* 0x001fe20003f85270 */
[----:B------:R-:W-:Y:S01]  /*0820*/  BSSY B1, `(.L_x_449) ;  /* 0x0000070000017945 */ /* 0x000fe20003800000 */
[----:B------:R-:W-:Y:S02]  /*0830*/  IMAD.MOV.U32 R110, RZ, RZ, RZ ;  /* 0x000000ffff6e7224 */ /* 0x000fe400078e00ff */
[----:B------:R-:W-:Y:S01]  /*0840*/  IMAD R3, R3, R2, RZ ;  /* 0x0000000203037224 */ /* 0x000fe200078e02ff */
[----:B-1----:R-:W-:-:S04]  /*0850*/  MOV R69, R6 ;  /* 0x0000000600457202 */ /* 0x002fc80000000f00 */
[----:B------:R-:W-:Y:S02]  /*0860*/  SHF.R.S32.HI R70, RZ, 0x1f, R3 ;  /* 0x0000001fff467819 */ /* 0x000fe40000011403 */
[----:B------:R-:W-:Y:S02]  /*0870*/  @P3 IADD3 R71, R98, -0x1, RZ ;  /* 0xffffffff62473810 */ /* 0x000fe40007ffe0ff */
[----:B------:R-:W-:Y:S02]  /*0880*/  LEA.HI R70, R70, R3, RZ, 0x3 ;  /* 0x0000000346467211 */ /* 0x000fe400078f18ff */
[----:B------:R-:W-:Y:S01]  /*0890*/  LOP3.LUT R3, R124, 0x7f, RZ, 0xc0, !PT ;  /* 0x0000007f7c037812 */ /* 0x000fe200078ec0ff */
[----:B------:R-:W-:-:S03]  /*08a0*/  @P3 IMAD R71, R71, R2, RZ ;  /* 0x0000000247473224 */ /* 0x000fc600078e02ff */
[----:B------:R-:W-:Y:S02]  /*08b0*/  LEA.HI.SX32 R112, R70, R3, 0x1d ;  /* 0x0000000346707211 */ /* 0x000fe400078feaff */
[----:B------:R-:W-:Y:S02]  /*08c0*/  @P3 SHF.R.S32.HI R72, RZ, 0x1f, R71 ;  /* 0x0000001fff483819 */ /* 0x000fe40000011447 */
[----:B------:R-:W-:Y:S02]  /*08d0*/  MOV R70, RZ ;  /* 0x000000ff00467202 */ /* 0x000fe40000000f00 */
[----:B------:R-:W-:-:S04]  /*08e0*/  @P3 LEA.HI R72, R72, R71, RZ, 0x3 ;  /* 0x0000004748483211 */ /* 0x000fc800078f18ff */
[----:B------:R-:W-:Y:S02]  /*08f0*/  @P3 LEA.HI.SX32 R110, R72, R3, 0x1d ;  /* 0x00000003486e3211 */ /* 0x000fe400078feaff */
[----:B--2---:R-:W-:Y:S01]  /*0900*/  FSEL R109, R68, RZ, !P4 ;  /* 0x000000ff446d7208 */ /* 0x004fe20006000000 */
[----:B------:R-:W-:Y:S01]  /*0910*/  IMAD.MOV.U32 R68, RZ, RZ, RZ ;  /* 0x000000ffff447224 */ /* 0x000fe200078e00ff */
[----:B------:R-:W-:Y:S06]  /*0920*/  @!P0 BRA `(.L_x_450) ;  /* 0x00000004007c8947 */ /* 0x000fec0003800000 */
[----:B------:R-:W0:Y:S08]  /*0930*/  LDC.64 R68, c[0x0][0x238] ;  /* 0x00008e00ff447b82 */ /* 0x000e300000000a00 */
[----:B------:R-:W1:Y:S08]  /*0940*/  LDC.64 R72, c[0x0][0x2b8] ;  /* 0x0000ae00ff487b82 */ /* 0x000e700000000a00 */
[----:B------:R-:W2:Y:S01]  /*0950*/  LDC.64 R86, c[0x0][0x240] ;  /* 0x00009000ff567b82 */ /* 0x000ea20000000a00 */
[----:B0-----:R-:W-:-:S06]  /*0960*/  IMAD.WIDE.U32 R68, R6, 0x10, R68 ;  /* 0x0000001006447825 */ /* 0x001fcc00078e0044 */
[----:B------:R-:W3:Y:S01]  /*0970*/  LDG.E.128 R68, desc[UR4][R68.64] ;  /* 0x0000000444447981 */ /* 0x000ee2000c1e1d00 */
[----:B-1----:R-:W-:-:S06]  /*0980*/  IMAD.WIDE.U32 R72, R112, 0x10, R72 ;  /* 0x0000001070487825 */ /* 0x002fcc00078e0048 */
[----:B------:R-:W4:Y:S01]  /*0990*/  LDG.E.128 R72, desc[UR4][R72.64] ;  /* 0x0000000448487981 */ /* 0x000f22000c1e1d00 */
[----:B------:R-:W-:Y:S01]  /*09a0*/  ISETP.NE.U32.AND P4, PT, RZ, UR8, PT ;  /* 0x00000008ff007c0c */ /* 0x000fe2000bf85070 */
[----:B--2---:R-:W-:-:S03]  /*09b0*/  IMAD.WIDE.U32 R86, R110, 0x8, R86 ;  /* 0x000000086e567825 */ /* 0x004fc600078e0056 */
[----:B------:R-:W-:-:S03]  /*09c0*/  ISETP.NE.AND.EX P4, PT, RZ, UR9, PT, P4 ;  /* 0x00000009ff007c0c */ /* 0x000fc6000bf85340 */
[----:B------:R-:W5:Y:S10]  /*09d0*/  LDG.E.64 R86, desc[UR4][R86.64] ;  /* 0x0000000456567981 */ /* 0x000f74000c1e1b00 */
[----:B------:R0:W5:Y:S01]  /*09e0*/  @P4 LDG.E.128 R24, desc[UR4][R92.64] ;  /* 0x000000045c184981 */ /* 0x000162000c1e1d00 */
[----:B------:R-:W-:Y:S01]  /*09f0*/  VIADD R112, R112, 0x80 ;  /* 0x0000008070707836 */ /* 0x000fe20000000000 */
[----:B------:R-:W-:Y:S01]  /*0a00*/  IADD3 R110, R110, 0x80, RZ ;  /* 0x000000806e6e7810 */ /* 0x000fe20007ffe0ff */
[----:B---3--:R-:W-:Y:S01]  /*0a10*/  IMAD.U32 R88, R68, 0x10000, RZ ;  /* 0x0001000044587824 */ /* 0x008fe200078e00ff */
[----:B------:R-:W-:-:S02]  /*0a20*/  PRMT R0, R70, 0x7632, R0 ;  /* 0x0000763246007816 */ /* 0x000fc40000000000 */
[----:B------:R-:W-:Y:S01]  /*0a30*/  PRMT R79, R68, 0x7632, R79 ;  /* 0x00007632444f7816 */ /* 0x000fe2000000004f */
[----:B------:R-:W-:Y:S01]  /*0a40*/  FADD.FTZ R88, -R109, R88 ;  /* 0x000000586d587221 */ /* 0x000fe20000010100 */
[----:B------:R-:W-:Y:S01]  /*0a50*/  PRMT R81, R69, 0x7632, R81 ;  /* 0x0000763245517816 */ /* 0x000fe20000000051 */
[----:B------:R-:W-:Y:S01]  /*0a60*/  IMAD.U32 R94, R70, 0x10000, RZ ;  /* 0x00010000465e7824 */ /* 0x000fe200078e00ff */
[C---:B------:R-:W-:Y:S01]  /*0a70*/  PRMT R78, R71.reuse, 0x7632, R78 ;  /* 0x00007632474e7816 */ /* 0x040fe2000000004e */
[----:B----4-:R-:W-:Y:S01]  /*0a80*/  IMAD.U32 R95, R72, 0x10000, RZ ;  /* 0x00010000485f7824 */ /* 0x010fe200078e00ff */
[----:B------:R-:W-:Y:S02]  /*0a90*/  SHF.L.U32 R96, R71, 0x10, RZ ;  /* 0x0000001047607819 */ /* 0x000fe400000006ff */
[----:B------:R-:W-:Y:S01]  /*0aa0*/  SHF.L.U32 R90, R69, 0x10, RZ ;  /* 0x00000010455a7819 */ /* 0x000fe200000006ff */
[----:B------:R-:W-:Y:S01]  /*0ab0*/  IMAD.U32 R69, R74, 0x10000, RZ ;  /* 0x000100004a457824 */ /* 0x000fe200078e00ff */
[----:B------:R-:W-:Y:S01]  /*0ac0*/  PRMT R71, R72, 0x7632, R71 ;  /* 0x0000763248477816 */ /* 0x000fe20000000047 */
[----:B------:R-:W-:Y:S01]  /*0ad0*/  IMAD.U32 R72, R0, 0x10000, RZ ;  /* 0x0001000000487824 */ /* 0x000fe200078e00ff */
[----:B------:R-:W-:Y:S01]  /*0ae0*/  PRMT R80, R74, 0x7632, R80 ;  /* 0x000076324a507816 */ /* 0x000fe20000000050 */
[----:B------:R-:W-:Y:S01]  /*0af0*/  IMAD.U32 R74, R79, 0x10000, RZ ;  /* 0x000100004f4a7824 */ /* 0x000fe200078e00ff */
[----:B------:R-:W-:Y:S01]  /*0b00*/  SHF.L.U32 R70, R81, 0x10, RZ ;  /* 0x0000001051467819 */ /* 0x000fe200000006ff */
[----:B------:R-:W-:Y:S01]  /*0b10*/  FMUL.FTZ R0, R5, R88 ;  /* 0x0000005805007220 */ /* 0x000fe20000410000 */
[----:B------:R-:W-:Y:S01]  /*0b20*/  FADD.FTZ R40, R40, R95 ;  /* 0x0000005f28287221 */ /* 0x000fe20000010000 */
[C---:B------:R-:W-:Y:S01]  /*0b30*/  FADD.FTZ R74, -R109.reuse, R74 ;  /* 0x0000004a6d4a7221 */ /* 0x040fe20000010100 */
[C---:B------:R-:W-:Y:S01]  /*0b40*/  FADD.FTZ R94, -R109.reuse, R94 ;  /* 0x0000005e6d5e7221 */ /* 0x040fe20000010100 */
[----:B------:R-:W-:Y:S01]  /*0b50*/  FFMA.FTZ R56, R0, R95, R56 ;  /* 0x0000005f00387223 */ /* 0x000fe20000010038 */
[----:B------:R-:W-:Y:S01]  /*0b60*/  FADD.FTZ R70, -R109, R70 ;  /* 0x000000466d467221 */ /* 0x000fe20000010100 */
[----:B0-----:R-:W-:-:S02]  /*0b70*/  IMAD.U32 R92, R71, 0x10000, RZ ;  /* 0x00010000475c7824 */ /* 0x001fc400078e00ff */
[----:B------:R-:W-:Y:S01]  /*0b80*/  FMUL.FTZ R95, R120, R95 ;  /* 0x0000005f785f7220 */ /* 0x000fe20000410000 */
[----:B------:R-:W-:Y:S01]  /*0b90*/  PRMT R82, R73, 0x7632, R82 ;  /* 0x0000763249527816 */ /* 0x000fe20000000052 */
[----:B------:R-:W-:Y:S01]  /*0ba0*/  FADD.FTZ R90, -R109, R90 ;  /* 0x0000005a6d5a7221 */ /* 0x000fe20000010100 */
[----:B------:R-:W-:Y:S01]  /*0bb0*/  SHF.L.U32 R73, R73, 0x10, RZ ;  /* 0x0000001049497819 */ /* 0x000fe200000006ff */
[C---:B------:R-:W-:Y:S01]  /*0bc0*/  FMUL.FTZ R99, R5.reuse, R74 ;  /* 0x0000004a05637220 */ /* 0x040fe20000410000 */
[C---:B------:R-:W-:Y:S01]  /*0bd0*/  FMUL.FTZ R83, R5.reuse, R70 ;  /* 0x0000004605537220 */ /* 0x040fe20000410000 */
[----:B------:R-:W-:Y:S01]  /*0be0*/  FMUL.FTZ R94, R5, R94 ;  /* 0x0000005e055e7220 */ /* 0x000fe20000410000 */
[----:B------:R-:W-:Y:S01]  /*0bf0*/  FADD.FTZ R74, -R109, R72 ;  /* 0x000000486d4a7221 */ /* 0x000fe20000010100 */
[----:B------:R-:W-:Y:S01]  /*0c00*/  FMUL.FTZ R97, R119, R92 ;  /* 0x0000005c77617220 */ /* 0x000fe20000410000 */
[----:B------:R-:W-:Y:S01]  /*0c10*/  FADD.FTZ R70, RZ, R95 ;  /* 0x0000005fff467221 */ /* 0x000fe20000010000 */
[----:B------:R-:W-:Y:S01]  /*0c20*/  FFMA.FTZ R72, R0, R95, RZ ;  /* 0x0000005f00487223 */ /* 0x000fe200000100ff */
[----:B------:R-:W-:Y:S01]  /*0c30*/  FADD.FTZ R89, -R109, R96 ;  /* 0x000000606d597221 */ /* 0x000fe20000010100 */
[----:B------:R-:W-:Y:S01]  /*0c40*/  FMUL.FTZ R96, R5, R90 ;  /* 0x0000005a05607220 */ /* 0x000fe20000410000 */
[----:B------:R-:W-:Y:S01]  /*0c50*/  SHF.L.U32 R82, R82, 0x10, RZ ;  /* 0x0000001052527819 */ /* 0x000fe200000006ff */
        /* <DEDUP_REMOVED lines=12> */
[----:B------:R-:W-:-:S02]  /*0d20*/  IMAD.U32 R80, R80, 0x10000, RZ ;  /* 0x0001000050507824 */ /* 0x000fc400078e00ff */
[----:B------:R-:W-:Y:S01]  /*0d30*/  FMUL.FTZ R81, R5, R74 ;  /* 0x0000004a05517220 */ /* 0x000fe20000410000 */
[----:B------:R-:W-:Y:S01]  /*0d40*/  FADD.FTZ R71, R71, R82 ;  /* 0x0000005247477221 */ /* 0x000fe20000010000 */
[----:B------:R-:W-:Y:S01]  /*0d50*/  FFMA.FTZ R69, R83, R82, R70 ;  /* 0x0000005253457223 */ /* 0x000fe20000010046 */
[----:B------:R-:W-:Y:S01]  /*0d60*/  PRMT R68, R75, 0x7632, R68 ;  /* 0x000076324b447816 */ /* 0x000fe20000000044 */
[----:B------:R-:W-:Y:S01]  /*0d70*/  FADD.FTZ R78, -R109, R78 ;  /* 0x0000004e6d4e7221 */ /* 0x000fe20000010100 */
[----:B------:R-:W-:Y:S01]  /*0d80*/  SHF.L.U32 R75, R75, 0x10, RZ ;  /* 0x000000104b4b7819 */ /* 0x000fe200000006ff */
[----:B------:R-:W-:Y:S01]  /*0d90*/  FADD.FTZ R37, R37, R80 ;  /* 0x0000005025257221 */ /* 0x000fe20000010000 */
[-C--:B------:R-:W-:Y:S01]  /*0da0*/  FFMA.FTZ R53, R81, R80.reuse, R53 ;  /* 0x0000005051357223 */ /* 0x080fe20000010035 */
[----:B------:R-:W-:Y:S01]  /*0db0*/  FMUL.FTZ R80, R115, R80 ;  /* 0x0000005073507220 */ /* 0x000fe20000410000 */
[----:B------:R-:W-:Y:S01]  /*0dc0*/  FADD.FTZ R71, R71, R90 ;  /* 0x0000005a47477221 */ /* 0x000fe20000010000 */
[----:B------:R-:W-:Y:S01]  /*0dd0*/  FFMA.FTZ R70, R94, R90, R69 ;  /* 0x0000005a5e467223 */ /* 0x000fe20000010045 */
[----:B------:R-:W-:Y:S01]  /*0de0*/  SHF.L.U32 R68, R68, 0x10, RZ ;  /* 0x0000001044447819 */ /* 0x000fe200000006ff */
[C---:B------:R-:W-:Y:S01]  /*0df0*/  FMUL.FTZ R79, R5.reuse, R78 ;  /* 0x0000004e054f7220 */ /* 0x040fe20000410000 */
        /* <DEDUP_REMOVED lines=17> */
[----:B------:R-:W-:-:S07]  /*0f10*/  VIADD R69, R6, 0x80 ;  /* 0x0000008006457836 */ /* 0x000fce0000000000 */
.L_x_450:
[----:B------:R-:W-:Y:S05]  /*0f20*/  BSYNC B1 ;  /* 0x0000000000017941 */ /* 0x000fea0003800000 */
.L_x_449:
[----:B------:R-:W-:Y:S05]  /*0f30*/  @!P1 BRA `(.L_x_448) ;  /* 0x0000000400749947 */ /* 0x000fea0003800000 */
        /* <DEDUP_REMOVED lines=11> */
[----:B------:R-:W-:-:S05]  /*0ff0*/  @P4 IMAD.WIDE.U32 R16, R69, 0x10, R122 ;  /* 0x0000001045104825 */ /* 0x000fca00078e007a */
[----:B------:R0:W5:Y:S01]  /*1000*/  @P4 LDG.E.128 R20, desc[UR4][R16.64] ;  /* 0x0000000410144981 */ /* 0x000162000c1e1d00 */
[C---:B---3--:R-:W-:Y:S02]  /*1010*/  PRMT R7, R8.reuse, 0x7632, R7 ;  /* 0x0000763208077816 */ /* 0x048fe40000000007 */
[----:B------:R-:W-:Y:S02]  /*1020*/  SHF.L.U32 R100, R8, 0x10, RZ ;  /* 0x0000001008647819 */ /* 0x000fe400000006ff */
[----:B0-----:R-:W-:-:S03]  /*1030*/  SHF.L.U32 R16, R7, 0x10, RZ ;  /* 0x0000001007107819 */ /* 0x001fc600000006ff */
[----:B------:R-:W-:Y:S01]  /*1040*/  FADD.FTZ R100, -R109, R100 ;  /* 0x000000646d647221 */ /* 0x000fe20000010100 */
[C---:B------:R-:W-:Y:S01]  /*1050*/  PRMT R8, R9.reuse, 0x7632, R8 ;  /* 0x0000763209087816 */ /* 0x040fe20000000008 */
[----:B------:R-:W-:Y:S01]  /*1060*/  IMAD.U32 R76, R9, 0x10000, RZ ;  /* 0x00010000094c7824 */ /* 0x000fe200078e00ff */
[C---:B----4-:R-:W-:Y:S01]  /*1070*/  PRMT R7, R12.reuse, 0x7632, R7 ;  /* 0x000076320c077816 */ /* 0x050fe20000000007 */
[----:B------:R-:W-:Y:S01]  /*1080*/  FADD.FTZ R16, -R109, R16 ;  /* 0x000000106d107221 */ /* 0x000fe20000010100 */
[----:B------:R-:W-:Y:S01]  /*1090*/  SHF.L.U32 R77, R12, 0x10, RZ ;  /* 0x000000100c4d7819 */ /* 0x000fe200000006ff */
[----:B------:R-:W-:Y:S01]  /*10a0*/  FMUL.FTZ R100, R5, R100 ;  /* 0x0000006405647220 */ /* 0x000fe20000410000 */
[C---:B------:R-:W-:Y:S01]  /*10b0*/  PRMT R9, R10.reuse, 0x7632, R9 ;  /* 0x000076320a097816 */ /* 0x040fe20000000009 */
[----:B------:R-:W-:Y:S01]  /*10c0*/  IMAD.U32 R92, R11, 0x10000, RZ ;  /* 0x000100000b5c7824 */ /* 0x000fe200078e00ff */
[----:B------:R-:W-:Y:S01]  /*10d0*/  SHF.L.U32 R18, R10, 0x10, RZ ;  /* 0x000000100a127819 */ /* 0x000fe200000006ff */
[----:B------:R-:W-:Y:S01]  /*10e0*/  FADD.FTZ R76, -R109, R76 ;  /* 0x0000004c6d4c7221 */ /* 0x000fe20000010100 */
[----:B------:R-:W-:-:S02]  /*10f0*/  PRMT R10, R11, 0x7632, R10 ;  /* 0x000076320b0a7816 */ /* 0x000fc4000000000a */
[C---:B------:R-:W-:Y:S02]  /*1100*/  PRMT R110, R14.reuse, 0x7632, R110 ;  /* 0x000076320e6e7816 */ /* 0x040fe4000000006e */
[----:B------:R-:W-:Y:S01]  /*1110*/  SHF.L.U32 R17, R14, 0x10, RZ ;  /* 0x000000100e117819 */ /* 0x000fe200000006ff */
[----:B------:R-:W-:Y:S01]  /*1120*/  IMAD.U32 R8, R8, 0x10000, RZ ;  /* 0x0001000008087824 */ /* 0x000fe200078e00ff */
[----:B------:R-:W-:Y:S01]  /*1130*/  PRMT R11, R13, 0x7632, R11 ;  /* 0x000076320d0b7816 */ /* 0x000fe2000000000b */
[----:B------:R-:W-:Y:S01]  /*1140*/  FADD.FTZ R32, R32, R77 ;  /* 0x0000004d20207221 */ /* 0x000fe20000010000 */
[----:B------:R-:W-:Y:S01]  /*1150*/  SHF.L.U32 R14, R7, 0x10, RZ ;  /* 0x00000010070e7819 */ /* 0x000fe200000006ff */
[-C--:B------:R-:W-:Y:S01]  /*1160*/  FFMA.FTZ R48, R100, R77.reuse, R48 ;  /* 0x0000004d64307223 */ /* 0x080fe20000010030 */
[----:B------:R-:W-:Y:S01]  /*1170*/  FMUL.FTZ R16, R5, R16 ;  /* 0x0000001005107220 */ /* 0x000fe20000410000 */
[----:B------:R-:W-:Y:S01]  /*1180*/  FMUL.FTZ R77, R111, R77 ;  /* 0x0000004d6f4d7220 */ /* 0x000fe20000410000 */
[----:B------:R-:W-:Y:S01]  /*1190*/  FADD.FTZ R18, -R109, R18 ;  /* 0x000000126d127221 */ /* 0x000fe20000010100 */
[----:B------:R-:W-:-:S02]  /*11a0*/  IMAD.U32 R74, R10, 0x10000, RZ ;  /* 0x000100000a4a7824 */ /* 0x000fc400078e00ff */
[----:B------:R-:W-:Y:S01]  /*11b0*/  FMUL.FTZ R76, R5, R76 ;  /* 0x0000004c054c7220 */ /* 0x000fe20000410000 */
[----:B------:R-:W-:Y:S02]  /*11c0*/  IMAD.U32 R13, R13, 0x10000, RZ ;  /* 0x000100000d0d7824 */ /* 0x000fe400078e00ff */
[----:B------:R-:W-:Y:S01]  /*11d0*/  FADD.FTZ R10, -R109, R8 ;  /* 0x000000086d0a7221 */ /* 0x000fe20000010100 */
[----:B------:R-:W-:Y:S02]  /*11e0*/  IMAD.U32 R12, R11, 0x10000, RZ ;  /* 0x000100000b0c7824 */ /* 0x000fe400078e00ff */
[----:B------:R-:W-:Y:S01]  /*11f0*/  FADD.FTZ R33, R33, R14 ;  /* 0x0000000e21217221 */ /* 0x000fe20000010000 */
[-C--:B------:R-:W-:Y:S01]  /*1200*/  FFMA.FTZ R49, R16, R14.reuse, R49 ;  /* 0x0000000e10317223 */ /* 0x080fe20000010031 */
[----:B------:R-:W-:Y:S01]  /*1210*/  FADD.FTZ R7, R70, R77 ;  /* 0x0000004d46077221 */ /* 0x000fe20000010000 */
[----:B------:R-:W-:Y:S01]  /*1220*/  FMUL.FTZ R14, R108, R14 ;  /* 0x0000000e6c0e7220 */ /* 0x000fe20000410000 */
[----:B------:R-:W-:Y:S01]  /*1230*/  FFMA.FTZ R11, R100, R77, R68 ;  /* 0x0000004d640b7223 */ /* 0x000fe20000010044 */
[----:B------:R-:W-:Y:S01]  /*1240*/  FMUL.FTZ R19, R5, R18 ;  /* 0x0000001205137220 */ /* 0x000fe20000410000 */
[----:B------:R-:W-:Y:S01]  /*1250*/  SHF.L.U32 R72, R9, 0x10, RZ ;  /* 0x0000001009487819 */ /* 0x000fe200000006ff */
[----:B------:R-:W-:Y:S01]  /*1260*/  FADD.FTZ R34, R34, R13 ;  /* 0x0000000d22227221 */ /* 0x000fe20000010000 */
[-C--:B------:R-:W-:Y:S01]  /*1270*/  FFMA.FTZ R50, R76, R13.reuse, R50 ;  /* 0x0000000d4c327223 */ /* 0x080fe20000010032 */
        /* <DEDUP_REMOVED lines=10> */
[----:B------:R-:W-:Y:S01]  /*1320*/  FADD.FTZ R92, -R109, R92 ;  /* 0x0000005c6d5c7221 */ /* 0x000fe20000010100 */
[----:B------:R-:W-:Y:S01]  /*1330*/  SHF.L.U32 R110, R110, 0x10, RZ ;  /* 0x000000106e6e7819 */ /* 0x000fe200000006ff */
[----:B------:R-:W-:Y:S01]  /*1340*/  FADD.FTZ R28, R28, R17 ;  /* 0x000000111c1c7221 */ /* 0x000fe20000010000 */
[-C--:B------:R-:W-:Y:S01]  /*1350*/  FFMA.FTZ R44, R19, R17.reuse, R44 ;  /* 0x00000011132c7223 */ /* 0x080fe2000001002c */
[----:B------:R-:W-:Y:S01]  /*1360*/  FMUL.FTZ R11, R5, R8 ;  /* 0x00000008050b7220 */ /* 0x000fe20000410000 */
[----:B------:R-:W-:Y:S01]  /*1370*/  FMUL.FTZ R17, R105, R17 ;  /* 0x0000001169117220 */ /* 0x000fe20000410000 */
[----:B------:R-:W-:Y:S01]  /*1380*/  FADD.FTZ R8, R7, R12 ;  /* 0x0000000c07087221 */ /* 0x000fe20000010000 */
[----:B------:R-:W-:Y:S01]  /*1390*/  FFMA.FTZ R68, R13, R12, R10 ;  /* 0x0000000c0d447223 */ /* 0x000fe2000001000a */
[--C-:B------:R-:W-:Y:S01]  /*13a0*/  FADD.FTZ R72, -R109, R74.reuse ;  /* 0x0000004a6d487221 */ /* 0x100fe20000010100 */
[C---:B------:R-:W-:Y:S01]  /*13b0*/  PRMT R74, R15.reuse, 0x7632, R74 ;  /* 0x000076320f4a7816 */ /* 0x040fe2000000004a */
[----:B------:R-:W-:-:S02]  /*13c0*/  IMAD.U32 R9, R15, 0x10000, RZ ;  /* 0x000100000f097824 */ /* 0x000fc400078e00ff */
[----:B------:R-:W-:Y:S01]  /*13d0*/  FMUL.FTZ R15, R5, R92 ;  /* 0x0000005c050f7220 */ /* 0x000fe20000410000 */
[----:B------:R-:W-:Y:S01]  /*13e0*/  FMUL.FTZ R10, R104, R110 ;  /* 0x0000006e680a7220 */ /* 0x000fe20000410000 */
[----:B------:R-:W-:Y:S01]  /*13f0*/  FADD.FTZ R7, R8, R17 ;  /* 0x0000001108077221 */ /* 0x000fe20000010000 */
[----:B------:R-:W-:Y:S01]  /*1400*/  FFMA.FTZ R68, R19, R17, R68 ;  /* 0x0000001113447223 */ /* 0x000fe20000010044 */
[----:B------:R-:W-:Y:S01]  /*1410*/  FADD.FTZ R30, R30, R9 ;  /* 0x000000091e1e7221 */ /* 0x000fe20000010000 */
[-C--:B------:R-:W-:Y:S01]  /*1420*/  FFMA.FTZ R46, R15, R9.reuse, R46 ;  /* 0x000000090f2e7223 */ /* 0x080fe2000001002e */
[----:B------:R-:W-:Y:S02]  /*1430*/  IMAD.U32 R74, R74, 0x10000, RZ ;  /* 0x000100004a4a7824 */ /* 0x000fe400078e00ff */
        /* <DEDUP_REMOVED lines=13> */
.L_x_448:
[----:B------:R-:W-:Y:S05]  /*1510*/  BSYNC B0 ;  /* 0x0000000000007941 */ /* 0x000fea0003800000 */
.L_x_444:
[----:B------:R-:W-:Y:S01]  /*1520*/  LOP3.LUT P5, RZ, R102, 0xff, RZ, 0xc0, !PT ;  /* 0x000000ff66ff7812 */ /* 0x000fe200078ac0ff */
[----:B------:R-:W-:Y:S01]  /*1530*/  UMOV UR11, 0xffffffff ;  /* 0xffffffff000b7882 */ /* 0x000fe20000000000 */
[----:B------:R-:W-:Y:S02]  /*1540*/  SHF.R.U32.HI R71, RZ, 0x5, R124 ;  /* 0x00000005ff477819 */ /* 0x000fe4000001167c */
[----:B------:R-:W-:Y:S02]  /*1550*/  LOP3.LUT P4, RZ, R124, 0x1f, RZ, 0xc0, !PT ;  /* 0x0000001f7cff7812 */ /* 0x000fe4000788c0ff */
[----:B------:R-:W-:Y:S02]  /*1560*/  LOP3.LUT R69, R71, 0x7fffffc, RZ, 0xc0, !PT ;  /* 0x07fffffc47457812 */ /* 0x000fe400078ec0ff */
[----:B------:R-:W-:-:S05]  /*1570*/  P2R R93, PR, RZ, 0x20 ;  /* 0x00000020ff5d7803 */ /* 0x000fca0000000000 */
[----:B------:R-:W-:Y:S01]  /*1580*/  @!P5 IADD3 R69, R69, 0x4, RZ ;  /* 0x000000044545d810 */ /* 0x000fe20007ffe0ff */
        /* <DEDUP_REMOVED lines=17> */
[----:B------:R1:W2:Y:S04]  /*16a0*/  SHFL.DOWN PT, R109, R68, 0x1, 0x1f ;  /* 0x08201f00446d7f89 */ /* 0x0002a800000e0000 */
[----:B------:R1:W3:Y:S02]  /*16b0*/  SHFL.DOWN PT, R123, R70, 0x1, 0x1f ;  /* 0x08201f00467b7f89 */ /* 0x0002e400000e0000 */
.L_x_517:
[----:B------:R-:W4:Y:S01]  /*16c0*/  S2R R74, SR_CgaCtaId ;  /* 0x00000000004a7919 */ /* 0x000f220000008800 */
[----:B------:R-:W-:Y:S01]  /*16d0*/  @!P4 LOP3.LUT R72, R71, 0x3, RZ, 0xc0, !PT ;  /* 0x000000034748c812 */ /* 0x000fe200078ec0ff */
[----:B-12---:R-:W-:Y:S01]  /*16e0*/  FADD.FTZ R68, R68, R109 ;  /* 0x0000006d44447221 */ /* 0x006fe20000010000 */
[----:B------:R-:W-:Y:S01]  /*16f0*/  MOV R71, 0x400 ;  /* 0x0000040000477802 */ /* 0x000fe20000000f00 */
[----:B------:R-:W-:Y:S05]  /*1700*/  WARPSYNC.ALL ;  /* 0x0000000000007948 */ /* 0x000fea0003800000 */
[----:B------:R-:W-:Y:S01]  /*1710*/  @!P4 IMAD.IADD R72, R69, 0x1, R72 ;  /* 0x000000014548c824 */ /* 0x000fe200078e0248 */
[----:B------:R-:W-:Y:S01]  /*1720*/  @P3 LOP3.LUT R3, R124, 0x7f, RZ, 0xc0, !PT ;  /* 0x0000007f7c033812 */ /* 0x000fe200078ec0ff */
[----:B------:R-:W-:Y:S01]  /*1730*/  BSSY B0, `(.L_x_452) ;  /* 0x00000ea000007945 */ /* 0x000fe20003800000 */
[----:B----4-:R-:W-:-:S04]  /*1740*/  LEA R71, R74, R71, 0x18 ;  /* 0x000000474a477211 */ /* 0x010fc800078ec0ff */
[----:B------:R-:W-:Y:S01]  /*1750*/  @!P4 LEA R92, R72, R71, 0x3 ;  /* 0x00000047485cc211 */ /* 0x000fe200078e18ff */
[----:B------:R-:W-:Y:S02]  /*1760*/  IMAD R102, R69, 0x8, R71 ;  /* 0x0000000845667824 */ /* 0x000fe400078e0247 */
[----:B---3--:R-:W-:Y:S01]  /*1770*/  FADD.FTZ R69, R70, R123 ;  /* 0x0000007b46457221 */ /* 0x008fe20000010000 */
[----:B------:R-:W-:-:S04]  /*1780*/  @P3 IADD3 R123, R98, -0x1, RZ ;  /* 0xffffffff627b3810 */ /* 0x000fc80007ffe0ff */
[----:B------:R-:W-:Y:S01]  /*1790*/  @!P4 STS.64 [R92+0x2000], R68 ;  /* 0x002000445c00c388 */ /* 0x000fe20000000a00 */
[----:B------:R-:W-:Y:S01]  /*17a0*/  @P3 IMAD R123, R123, R2, RZ ;  /* 0x000000027b7b3224 */ /* 0x000fe200078e02ff */
[----:B------:R-:W-:Y:S06]  /*17b0*/  BAR.SYNC.DEFER_BLOCKING 0x0 ;  /* 0x0000000000007b1d */ /* 0x000fec0000010000 */
[----:B------:R-:W1:Y:S04]  /*17c0*/  LDS.128 R68, [R102+0x2000] ;  /* 0x0020000066447984 */ /* 0x000e680000000c00 */
[----:B------:R-:W2:Y:S01]  /*17d0*/  LDS.128 R72, [R102+0x2010] ;  /* 0x0020100066487984 */ /* 0x000ea20000000c00 */
[----:B-1----:R-:W-:Y:S01]  /*17e0*/  FADD.FTZ R109, RZ, R68 ;  /* 0x00000044ff6d7221 */ /* 0x002fe20000010000 */
[----:B------:R-:W-:Y:S01]  /*17f0*/  FADD.FTZ R98, RZ, R69 ;  /* 0x00000045ff627221 */ /* 0x000fe20000010000 */
[----:B------:R-:W-:-:S02]  /*1800*/  @P3 SHF.R.S32.HI R68, RZ, 0x1f, R123 ;  /* 0x0000001fff443819 */ /* 0x000fc4000001147b */
[----:B------:R-:W-:Y:S01]  /*1810*/  FADD.FTZ R109, R70, R109 ;  /* 0x0000006d466d7221 */ /* 0x000fe20000010000 */
[----:B------:R-:W-:Y:S01]  /*1820*/  FADD.FTZ R98, R71, R98 ;  /* 0x0000006247627221 */ /* 0x000fe20000010000 */
[----:B------:R-:W-:Y:S02]  /*1830*/  @P3 LEA.HI R68, R68, R123, RZ, 0x3 ;  /* 0x0000007b44443211 */ /* 0x000fe400078f18ff */
[----:B--2---:R-:W-:Y:S01]  /*1840*/  FADD.FTZ R109, R109, R72 ;  /* 0x000000486d6d7221 */ /* 0x004fe20000010000 */
[----:B------:R-:W-:-:S03]  /*1850*/  FADD.FTZ R98, R98, R73 ;  /* 0x0000004962627221 */ /* 0x000fc60000010000 */
[----:B------:R-:W-:Y:S01]  /*1860*/  FADD.FTZ R109, R74, R109 ;  /* 0x0000006d4a6d7221 */ /* 0x000fe20000010000 */
[----:B------:R-:W-:Y:S01]  /*1870*/  FADD.FTZ R92, R75, R98 ;  /* 0x000000624b5c7221 */ /* 0x000fe20000010000 */
[----:B------:R-:W-:Y:S01]  /*1880*/  IMAD.MOV.U32 R74, RZ, RZ, RZ ;  /* 0x000000ffff4a7224 */ /* 0x000fe200078e00ff */
[----:B------:R-:W-:Y:S01]  /*1890*/  @P3 LEA.HI.SX32 R74, R68, R3, 0x1d ;  /* 0x00000003444a3211 */ /* 0x000fe200078feaff */
[----:B------:R-:W-:Y:S01]  /*18a0*/  FMUL.FTZ R75, R109, UR10 ;  /* 0x0000000a6d4b7c20 */ /* 0x000fe20008410000 */
[----:B------:R-:W-:Y:S01]  /*18b0*/  FMUL.FTZ R92, R92, UR10 ;  /* 0x0000000a5c5c7c20 */ /* 0x000fe20008410000 */
[----:B------:R-:W-:Y:S06]  /*18c0*/  @!P0 BRA `(.L_x_453) ;  /* 0x0000000c00408947 */ /* 0x000fec0003800000 */
[----:B------:R-:W-:Y:S04]  /*18d0*/  BSSY B1, `(.L_x_454) ;  /* 0x0000013000017945 */ /* 0x000fe80003800000 */
[----:B------:R-:W-:Y:S05]  /*18e0*/  @P2 BRA `(.L_x_455) ;  /* 0x00000000001c2947 */ /* 0x000fea0003800000 */
[----:B------:R-:W-:Y:S01]  /*18f0*/  UISETP.NE.U32.AND UP0, UPT, UR8, URZ, UPT ;  /* 0x0000003f0800728c */ /* 0x000fe2000bf05070 */
[----:B------:R-:W-:-:S03]  /*1900*/  HFMA2.MMA R70, -RZ, RZ, 0, 0 ;  /* 0x00000000ff467435 */ /* 0x000fc600000001ff */
[----:B------:R-:W-:-:S06]  /*1910*/  UISETP.NE.AND.EX UP0, UPT, UR9, URZ, UPT, UP0 ;  /* 0x0000003f0900728c */ /* 0x000fcc000bf05300 */
[----:B------:R-:W-:-:S13]  /*1920*/  PLOP3.LUT P4, PT, PT, PT, UP0, 0x80, 0x0 ;  /* 0x000000000000781c */ /* 0x000fda0003f8f008 */
[----:B------:R-:W-:Y:S05]  /*1930*/  @!P4 BRA `(.L_x_456) ;  /* 0x000000000030c947 */ /* 0x000fea0003800000 */
[----:B-----5:R-:W-:Y:S01]  /*1940*/  IMAD.U32 R70, R24, 0x10000, RZ ;  /* 0x0001000018467824 */ /* 0x020fe200078e00ff */
[----:B------:R-:W-:Y:S06]  /*1950*/  BRA `(.L_x_456) ;  /* 0x0000000000287947 */ /* 0x000fec0003800000 */
.L_x_455:
[----:B------:R-:W-:Y:S01]  /*1960*/  UISETP.NE.U32.AND UP0, UPT, UR8, URZ, UPT ;  /* 0x0000003f0800728c */ /* 0x000fe2000bf05070 */
[----:B0-----:R-:W-:-:S03]  /*1970*/  ISETP.NE.AND P5, PT, R121, RZ, PT ;  /* 0x000000ff7900720c */ /* 0x001fc60003fa5270 */
[----:B------:R-:W-:Y:S01]  /*1980*/  UISETP.NE.AND.EX UP0, UPT, UR9, URZ, UPT, UP0 ;  /* 0x0000003f0900728c */ /* 0x000fe2000bf05300 */
[----:B------:R-:W-:-:S05]  /*1990*/  FSEL R69, R75, RZ, !P5 ;  /* 0x000000ff4b457208 */ /* 0x000fca0006800000 */
[----:B------:R-:W-:Y:S01]  /*19a0*/  PLOP3.LUT P4, PT, PT, PT, UP0, 0x80, 0x0 ;  /* 0x000000000000781c */ /* 0x000fe20003f8f008 */
[----:B------:R-:W-:-:S04]  /*19b0*/  FFMA.FTZ R68, R0, R92, R69 ;  /* 0x0000005c00447223 */ /* 0x000fc80000010045 */
[----:B------:R-:W-:-:S04]  /*19c0*/  FADD.FTZ R68, R95, -R68 ;  /* 0x800000445f447221 */ /* 0x000fc80000010000 */
[----:B------:R-:W-:-:S04]  /*19d0*/  FMUL.FTZ R70, R5, R68 ;  /* 0x0000004405467220 */ /* 0x000fc80000410000 */
[----:B-----5:R-:W-:-:S05]  /*19e0*/  @P4 SHF.L.U32 R69, R24, 0x10, RZ ;  /* 0x0000001018454819 */ /* 0x020fca00000006ff */
[----:B------:R-:W-:-:S07]  /*19f0*/  @P4 FADD.FTZ R70, R70, R69 ;  /* 0x0000004546464221 */ /* 0x000fce0000010000 */
.L_x_456:
[----:B------:R-:W-:Y:S05]  /*1a00*/  BSYNC B1 ;  /* 0x0000000000017941 */ /* 0x000fea0003800000 */
.L_x_454:
[----:B------:R-:W1:Y:S01]  /*1a10*/  @P3 LDC.64 R68, c[0x0][0x298] ;  /* 0x0000a600ff443b82 */ /* 0x000e620000000a00 */
[----:B-----5:R-:W-:Y:S01]  /*1a20*/  @P3 LOP3.LUT P5, RZ, R86, 0xff, RZ, 0xc0, !PT ;  /* 0x000000ff56ff3812 */ /* 0x020fe200078ac0ff */
[----:B------:R-:W-:Y:S01]  /*1a30*/  BSSY B1, `(.L_x_457) ;  /* 0x0000018000017945 */ /* 0x000fe20003800000 */
[----:B-1----:R-:W-:-:S04]  /*1a40*/  @P3 FMUL.FTZ R69, R70, R69 ;  /* 0x0000004546453220 */ /* 0x002fc80000410000 */
[----:B------:R-:W-:-:S05]  /*1a50*/  @P3 FMUL.FTZ R68, R69, R68 ;  /* 0x0000004445443220 */ /* 0x000fca0000410000 */
[----:B------:R-:W-:Y:S02]  /*1a60*/  @P3 FSEL R68, R68, RZ, P5 ;  /* 0x000000ff44443208 */ /* 0x000fe40002800000 */
[----:B------:R-:W-:Y:S02]  /*1a70*/  ISETP.NE.U32.AND P5, PT, RZ, UR6, PT ;  /* 0x00000006ff007c0c */ /* 0x000fe4000bfa5070 */
[----:B------:R-:W-:Y:S02]  /*1a80*/  @P3 F2FP.BF16.F32.PACK_AB R68, RZ, R68 ;  /* 0x00000044ff44323e */ /* 0x000fe400000010ff */
[----:B------:R-:W-:Y:S02]  /*1a90*/  ISETP.NE.AND.EX P5, PT, RZ, UR7, PT, P5 ;  /* 0x00000007ff007c0c */ /* 0x000fe4000bfa5350 */
[----:B------:R-:W-:-:S11]  /*1aa0*/  @P3 PRMT R64, R68, 0x7610, R64 ;  /* 0x0000761044403816 */ /* 0x000fd60000000040 */
        /* <DEDUP_REMOVED lines=8> */
.L_x_458:
[----:B0-----:R-:W-:Y:S02]  /*1b30*/  ISETP.NE.AND P6, PT, R121, RZ, PT ;  /* 0x000000ff7900720c */ /* 0x001fe40003fc5270 */
[----:B------:R-:W-:Y:S02]  /*1b40*/  @P4 PRMT R69, R24, 0x7632, R69 ;  /* 0x0000763218454816 */ /* 0x000fe40000000045 */
[----:B------:R-:W-:-:S03]  /*1b50*/  FSEL R68, R75, RZ, !P6 ;  /* 0x000000ff4b447208 */ /* 0x000fc60007000000 */
[----:B------:R-:W-:Y:S02]  /*1b60*/  @P4 IMAD.U32 R69, R69, 0x10000, RZ ;  /* 0x0001000045454824 */ /* 0x000fe400078e00ff */
[----:B------:R-:W-:-:S04]  /*1b70*/  FFMA.FTZ R68, R99, R92, R68 ;  /* 0x0000005c63447223 */ /* 0x000fc80000010044 */
[----:B------:R-:W-:-:S04]  /*1b80*/  FADD.FTZ R68, R97, -R68 ;  /* 0x8000004461447221 */ /* 0x000fc80000010000 */
[----:B------:R-:W-:-:S04]  /*1b90*/  FMUL.FTZ R70, R5, R68 ;  /* 0x0000004405467220 */ /* 0x000fc80000410000 */
[----:B------:R-:W-:-:S07]  /*1ba0*/  @P4 FADD.FTZ R70, R70, R69 ;  /* 0x0000004546464221 */ /* 0x000fce0000010000 */
.L_x_459:
[----:B------:R-:W-:Y:S05]  /*1bb0*/  BSYNC B1 ;  /* 0x0000000000017941 */ /* 0x000fea0003800000 */
.L_x_457:
[----:B------:R-:W1:Y:S01]  /*1bc0*/  @P3 LDC.64 R68, c[0x0][0x298] ;  /* 0x0000a600ff443b82 */ /* 0x000e620000000a00 */
[----:B------:R-:W-:Y:S01]  /*1bd0*/  @P3 LOP3.LUT P6, RZ, R86, 0xff00, RZ, 0xc0, !PT ;  /* 0x0000ff0056ff3812 */ /* 0x000fe200078cc0ff */
[----:B------:R-:W-:Y:S01]  /*1be0*/  BSSY B1, `(.L_x_460) ;  /* 0x0000014000017945 */ /* 0x000fe20003800000 */
[----:B-1----:R-:W-:Y:S01]  /*1bf0*/  @P3 FMUL.FTZ R69, R70, R69 ;  /* 0x0000004546453220 */ /* 0x002fe20000410000 */
[----:B------:R-:W-:-:S03]  /*1c00*/  @P5 F2FP.BF16.F32.PACK_AB R70, RZ, R70 ;  /* 0x00000046ff46523e */ /* 0x000fc600000010ff */
[----:B------:R-:W-:Y:S01]  /*1c10*/  @P3 FMUL.FTZ R68, R69, R68 ;  /* 0x0000004445443220 */ /* 0x000fe20000410000 */
[----:B------:R-:W-:-:S04]  /*1c20*/  @P5 PRMT R60, R60, 0x5410, R70 ;  /* 0x000054103c3c5816 */ /* 0x000fc80000000046 */
[----:B------:R-:W-:-:S04]  /*1c30*/  @P3 FSEL R68, R68, RZ, P6 ;  /* 0x000000ff44443208 */ /* 0x000fc80003000000 */
[----:B------:R-:W-:-:S04]  /*1c40*/  @P3 F2FP.BF16.F32.PACK_AB R68, RZ, R68 ;  /* 0x00000044ff44323e */ /* 0x000fc800000010ff */
[----:B------:R-:W-:Y:S01]  /*1c50*/  @P3 PRMT R64, R64, 0x5410, R68 ;  /* 0x0000541040403816 */ /* 0x000fe20000000044 */
[----:B------:R-:W-:Y:S06]  /*1c60*/  @P2 BRA `(.L_x_461) ;  /* 0x0000000000102947 */ /* 0x000fec0003800000 */
[----:B------:R-:W-:Y:S01]  /*1c70*/  MOV R70, RZ ;  /* 0x000000ff00467202 */ /* 0x000fe20000000f00 */
[----:B------:R-:W-:Y:S06]  /*1c80*/  @!P4 BRA `(.L_x_462) ;  /* 0x000000000024c947 */ /* 0x000fec0003800000 */
[----:B------:R-:W-:Y:S01]  /*1c90*/  IMAD.U32 R70, R25, 0x10000, RZ ;  /* 0x0001000019467824 */ /* 0x000fe200078e00ff */
[----:B------:R-:W-:Y:S06]  /*1ca0*/  BRA `(.L_x_462) ;  /* 0x00000000001c7947 */ /* 0x000fec0003800000 */
.L_x_461:
[----:B0-----:R-:W-:-:S04]  /*1cb0*/  ISETP.NE.AND P6, PT, R121, RZ, PT ;  /* 0x000000ff7900720c */ /* 0x001fc80003fc5270 */
[----:B------:R-:W-:-:S05]  /*1cc0*/  FSEL R69, R75, RZ, !P6 ;  /* 0x000000ff4b457208 */ /* 0x000fca0007000000 */
[----:B------:R-:W-:Y:S01]  /*1cd0*/  FFMA.FTZ R68, R96, R92, R69 ;  /* 0x0000005c60447223 */ /* 0x000fe20000010045 */
[----:B------:R-:W-:-:S03]  /*1ce0*/  @P4 SHF.L.U32 R69, R25, 0x10, RZ ;  /* 0x0000001019454819 */ /* 0x000fc600000006ff */
[----:B------:R-:W-:-:S04]  /*1cf0*/  FADD.FTZ R68, R91, -R68 ;  /* 0x800000445b447221 */ /* 0x000fc80000010000 */
[----:B------:R-:W-:-:S04]  /*1d00*/  FMUL.FTZ R70, R5, R68 ;  /* 0x0000004405467220 */ /* 0x000fc80000410000 */
[----:B------:R-:W-:-:S07]  /*1d10*/  @P4 FADD.FTZ R70, R70, R69 ;  /* 0x0000004546464221 */ /* 0x000fce0000010000 */
.L_x_462:
[----:B------:R-:W-:Y:S05]  /*1d20*/  BSYNC B1 ;  /* 0x0000000000017941 */ /* 0x000fea0003800000 */
.L_x_460:
        /* <DEDUP_REMOVED lines=16> */
.L_x_464:
[----:B0-----:R-:W-:Y:S02]  /*1e30*/  ISETP.NE.AND P6, PT, R121, RZ, PT ;  /* 0x000000ff7900720c */ /* 0x001fe40003fc5270 */
[----:B------:R-:W-:Y:S02]  /*1e40*/  @P4 PRMT R70, R25, 0x7632, R70 ;  /* 0x0000763219464816 */ /* 0x000fe40000000046 */
[----:B------:R-:W-:-:S05]  /*1e50*/  FSEL R68, R75, RZ, !P6 ;  /* 0x000000ff4b447208 */ /* 0x000fca0007000000 */
[----:B------:R-:W-:-:S04]  /*1e60*/  FFMA.FTZ R69, R83, R92, R68 ;  /* 0x0000005c53457223 */ /* 0x000fc80000010044 */
[----:B------:R-:W-:Y:S01]  /*1e70*/  FADD.FTZ R68, R82, -R69 ;  /* 0x8000004552447221 */ /* 0x000fe20000010000 */
[----:B------:R-:W-:-:S03]  /*1e80*/  @P4 IMAD.U32 R69, R70, 0x10000, RZ ;  /* 0x0001000046454824 */ /* 0x000fc600078e00ff */
[----:B------:R-:W-:-:S04]  /*1e90*/  FMUL.FTZ R70, R5, R68 ;  /* 0x0000004405467220 */ /* 0x000fc80000410000 */
[----:B------:R-:W-:-:S07]  /*1ea0*/  @P4 FADD.FTZ R70, R70, R69 ;  /* 0x0000004546464221 */ /* 0x000fce0000010000 */
.L_x_465:
[----:B------:R-:W-:Y:S05]  /*1eb0*/  BSYNC B1 ;  /* 0x0000000000017941 */ /* 0x000fea0003800000 */
.L_x_463:
        /* <DEDUP_REMOVED lines=11> */
[----:B------:R-:W-:Y:S01]  /*1f70*/  HFMA2.MMA R70, -RZ, RZ, 0, 0 ;  /* 0x00000000ff467435 */ /* 0x000fe200000001ff */
[----:B------:R-:W-:Y:S10]  /*1f80*/  @!P4 BRA `(.L_x_468) ;  /* 0x000000000024c947 */ /* 0x000ff40003800000 */
[----:B------:R-:W-:Y:S01]  /*1f90*/  IMAD.U32 R70, R26, 0x10000, RZ ;  /* 0x000100001a467824 */ /* 0x000fe200078e00ff */
[----:B------:R-:W-:Y:S06]  /*1fa0*/  BRA `(.L_x_468) ;  /* 0x00000000001c7947 */ /* 0x000fec0003800000 */
.L_x_467:
[----:B0-----:R-:W-:-:S04]  /*1fb0*/  ISETP.NE.AND P6, PT, R121, RZ, PT ;  /* 0x000000ff7900720c */ /* 0x001fc80003fc5270 */
[----:B------:R-:W-:-:S05]  /*1fc0*/  FSEL R69, R75, RZ, !P6 ;  /* 0x000000ff4b457208 */ /* 0x000fca0007000000 */
[----:B------:R-:W-:-:S04]  /*1fd0*/  FFMA.FTZ R69, R94, R92, R69 ;  /* 0x0000005c5e457223 */ /* 0x000fc80000010045 */
[----:B------:R-:W-:Y:S01]  /*1fe0*/  FADD.FTZ R68, R90, -R69 ;  /* 0x800000455a447221 */ /* 0x000fe20000010000 */
[----:B------:R-:W-:-:S03]  /*1ff0*/  @P4 SHF.L.U32 R69, R26, 0x10, RZ ;  /* 0x000000101a454819 */ /* 0x000fc600000006ff */
[----:B------:R-:W-:-:S04]  /*2000*/  FMUL.FTZ R70, R5, R68 ;  /* 0x0000004405467220 */ /* 0x000fc80000410000 */
[----:B------:R-:W-:-:S07]  /*2010*/  @P4 FADD.FTZ R70, R70, R69 ;  /* 0x0000004546464221 */ /* 0x000fce0000010000 */
.L_x_468:
[----:B------:R-:W-:Y:S05]  /*2020*/  BSYNC B1 ;  /* 0x0000000000017941 */ /* 0x000fea0003800000 */
.L_x_466:
        /* <DEDUP_REMOVED lines=16> */
.L_x_470:
        /* <DEDUP_REMOVED lines=8> */
.L_x_471:
[----:B------:R-:W-:Y:S05]  /*21b0*/  BSYNC B1 ;  /* 0x0000000000017941 */ /* 0x000fea0003800000 */
.L_x_469:
        /* <DEDUP_REMOVED lines=15> */
.L_x_473:
[----:B0-----:R-:W-:-:S04]  /*22b0*/  ISETP.NE.AND P6, PT, R121, RZ, PT ;  /* 0x000000ff7900720c */ /* 0x001fc80003fc5270 */
[----:B------:R-:W-:-:S05]  /*22c0*/  FSEL R68, R75, RZ, !P6 ;  /* 0x000000ff4b447208 */ /* 0x000fca0007000000 */
[----:B------:R-:W-:-:S04]  /*22d0*/  FFMA.FTZ R69, R89, R92, R68 ;  /* 0x0000005c59457223 */ /* 0x000fc80000010044 */
[----:B------:R-:W-:Y:S01]  /*22e0*/  FADD.FTZ R68, R88, -R69 ;  /* 0x8000004558447221 */ /* 0x000fe20000010000 */
[----:B------:R-:W-:-:S03]  /*22f0*/  @P4 SHF.L.U32 R69, R27, 0x10, RZ ;  /* 0x000000101b454819 */ /* 0x000fc600000006ff */
[----:B------:R-:W-:-:S04]  /*2300*/  FMUL.FTZ R70, R5, R68 ;  /* 0x0000004405467220 */ /* 0x000fc80000410000 */
[----:B------:R-:W-:-:S07]  /*2310*/  @P4 FADD.FTZ R70, R70, R69 ;  /* 0x0000004546464221 */ /* 0x000fce0000010000 */
.L_x_474:
[----:B------:R-:W-:Y:S05]  /*2320*/  BSYNC B1 ;  /* 0x0000000000017941 */ /* 0x000fea0003800000 */
.L_x_472:
        /* <DEDUP_REMOVED lines=16> */
.L_x_476:
[----:B0-----:R-:W-:Y:S02]  /*2430*/  ISETP.NE.AND P6, PT, R121, RZ, PT ;  /* 0x000000ff7900720c */ /* 0x001fe40003fc5270 */
[----:B------:R-:W-:Y:S02]  /*2440*/  @P4 PRMT R70, R27, 0x7632, R70 ;  /* 0x000076321b464816 */ /* 0x000fe40000000046 */
[----:B------:R-:W-:-:S05]  /*2450*/  FSEL R68, R75, RZ, !P6 ;  /* 0x000000ff4b447208 */ /* 0x000fca0007000000 */
[----:B------:R-:W-:-:S04]  /*2460*/  FFMA.FTZ R69, R79, R92, R68 ;  /* 0x0000005c4f457223 */ /* 0x000fc80000010044 */
[----:B------:R-:W-:Y:S01]  /*2470*/  FADD.FTZ R68, R78, -R69 ;  /* 0x800000454e447221 */ /* 0x000fe20000010000 */
[----:B------:R-:W-:-:S03]  /*2480*/  @P4 SHF.L.U32 R69, R70, 0x10, RZ ;  /* 0x0000001046454819 */ /* 0x000fc600000006ff */
[----:B------:R-:W-:-:S04]  /*2490*/  FMUL.FTZ R98, R5, R68 ;  /* 0x0000004405627220 */ /* 0x000fc80000410000 */
[----:B------:R-:W-:-:S07]  /*24a0*/  @P4 FADD.FTZ R98, R98, R69 ;  /* 0x0000004562624221 */ /* 0x000fce0000010000 */
.L_x_477:
[----:B------:R-:W-:Y:S05]  /*24b0*/  BSYNC B1 ;  /* 0x0000000000017941 */ /* 0x000fea0003800000 */
.L_x_475:
[----:B------:R-:W1:Y:S01]  /*24c0*/  @P3 LDC.64 R70, c[0x0][0x298] ;  /* 0x0000a600ff463b82 */ /* 0x000e620000000a00 */
[----:B------:R-:W-:Y:S02]  /*24d0*/  @P3 LOP3.LUT P4, RZ, R87, 0xff000000, RZ, 0xc0, !PT ;  /* 0xff00000057ff3812 */ /* 0x000fe4000788c0ff */
[----:B------:R-:W-:-:S04]  /*24e0*/  @P5 F2FP.BF16.F32.PACK_AB R102, RZ, R98 ;  /* 0x00000062ff66523e */ /* 0x000fc800000010ff */
[----:B------:R-:W-:Y:S01]  /*24f0*/  @P5 PRMT R63, R63, 0x5410, R102 ;  /* 0x000054103f3f5816 */ /* 0x000fe20000000066 */
[----:B------:R-:W2:Y:S08]  /*2500*/  @P5 LDC.64 R72, c[0x0][0x308] ;  /* 0x0000c200ff485b82 */ /* 0x000eb00000000a00 */
[----:B------:R-:W3:Y:S01]  /*2510*/  @P3 LDC.64 R68, c[0x0][0x2f8] ;  /* 0x0000be00ff443b82 */ /* 0x000ee20000000a00 */
[----:B-1----:R-:W-:-:S04]  /*2520*/  @P3 FMUL.FTZ R71, R98, R71 ;  /* 0x0000004762473220 */ /* 0x002fc80000410000 */
[----:B------:R-:W-:Y:S01]  /*2530*/  @P3 FMUL.FTZ R70, R71, R70 ;  /* 0x0000004647463220 */ /* 0x000fe20000410000 */
[----:B--2---:R-:W-:-:S04]  /*2540*/  @P5 IMAD.WIDE.U32 R72, R6, 0x10, R72 ;  /* 0x0000001006485825 */ /* 0x004fc800078e0048 */
[----:B------:R-:W-:Y:S02]  /*2550*/  @P3 FSEL R70, R70, RZ, P4 ;  /* 0x000000ff46463208 */ /* 0x000fe40002000000 */
[----:B------:R-:W-:Y:S02]  /*2560*/  IADD3 R6, R6, 0x80, RZ ;  /* 0x0000008006067810 */ /* 0x000fe40007ffe0ff */
[----:B------:R-:W-:Y:S01]  /*2570*/  @P3 F2FP.BF16.F32.PACK_AB R70, RZ, R70 ;  /* 0x00000046ff46323e */ /* 0x000fe200000010ff */
[----:B------:R1:W-:Y:S01]  /*2580*/  @P5 STG.E.128 desc[UR4][R72.64], R60 ;  /* 0x0000003c48005986 */ /* 0x0003e2000c101d04 */
[C---:B---3--:R-:W-:Y:S02]  /*2590*/  @P3 IMAD.WIDE.U32 R68, R74.reuse, 0x10, R68 ;  /* 0x000000104a443825 */ /* 0x048fe400078e0044 */
[----:B------:R-:W-:Y:S02]  /*25a0*/  @P3 PRMT R67, R67, 0x5410, R70 ;  /* 0x0000541043433816 */ /* 0x000fe40000000046 */
[----:B------:R-:W-:-:S03]  /*25b0*/  VIADD R74, R74, 0x80 ;  /* 0x000000804a4a7836 */ /* 0x000fc60000000000 */
[----:B------:R1:W-:Y:S04]  /*25c0*/  @P3 STG.E.128 desc[UR4][R68.64], R64 ;  /* 0x0000004044003986 */ /* 0x0003e8000c101d04 */
.L_x_453:
[----:B------:R-:W-:Y:S05]  /*25d0*/  BSYNC B0 ;  /* 0x0000000000007941 */ /* 0x000fea0003800000 */
.L_x_452:
[----:B------:R-:W-:Y:S04]  /*25e0*/  BSSY B0, `(.L_x_478) ;  /* 0x00000d0000007945 */ /* 0x000fe80003800000 */
[----:B------:R-:W-:Y:S05]  /*25f0*/  @!P1 BRA `(.L_x_479) ;  /* 0x0000000c00389947 */ /* 0x000fea0003800000 */
[----:B------:R-:W-:Y:S04]  /*2600*/  BSSY B1, `(.L_x_480) ;  /* 0x0000013000017945 */ /* 0x000fe80003800000 */
[----:B------:R-:W-:Y:S05]  /*2610*/  @P2 BRA `(.L_x_481) ;  /* 0x00000000001c2947 */ /* 0x000fea0003800000 */
[----:B------:R-:W-:Y:S01]  /*2620*/  UISETP.NE.U32.AND UP0, UPT, UR8, URZ, UPT ;  /* 0x0000003f0800728c */ /* 0x000fe2000bf05070 */
[----:B------:R-:W-:-:S03]  /*2630*/  MOV R70, RZ ;  /* 0x000000ff00467202 */ /* 0x000fc60000000f00 */
[----:B------:R-:W-:-:S06]  /*2640*/  UISETP.NE.AND.EX UP0, UPT, UR9, URZ, UPT, UP0 ;  /* 0x0000003f0900728c */ /* 0x000fcc000bf05300 */
[----:B------:R-:W-:-:S13]  /*2650*/  PLOP3.LUT P4, PT, PT, PT, UP0, 0x80, 0x0 ;  /* 0x000000000000781c */ /* 0x000fda0003f8f008 */
[----:B------:R-:W-:Y:S05]  /*2660*/  @!P4 BRA `(.L_x_482) ;  /* 0x000000000030c947 */ /* 0x000fea0003800000 */
[----:B-----5:R-:W-:Y:S01]  /*2670*/  SHF.L.U32 R70, R20, 0x10, RZ ;  /* 0x0000001014467819 */ /* 0x020fe200000006ff */
[----:B------:R-:W-:Y:S06]  /*2680*/  BRA `(.L_x_482) ;  /* 0x0000000000287947 */ /* 0x000fec0003800000 */
.L_x_481:
[----:B------:R-:W-:Y:S01]  /*2690*/  UISETP.NE.U32.AND UP0, UPT, UR8, URZ, UPT ;  /* 0x0000003f0800728c */ /* 0x000fe2000bf05070 */
[----:B0-----:R-:W-:-:S03]  /*26a0*/  ISETP.NE.AND P5, PT, R121, RZ, PT ;  /* 0x000000ff7900720c */ /* 0x001fc60003fa5270 */
[----:B------:R-:W-:Y:S01]  /*26b0*/  UISETP.NE.AND.EX UP0, UPT, UR9, URZ, UPT, UP0 ;  /* 0x0000003f0900728c */ /* 0x000fe2000bf05300 */
[----:B-1----:R-:W-:-:S05]  /*26c0*/  FSEL R69, R75, RZ, !P5 ;  /* 0x000000ff4b457208 */ /* 0x002fca0006800000 */
[----:B------:R-:W-:Y:S01]  /*26d0*/  PLOP3.LUT P4, PT, PT, PT, UP0, 0x80, 0x0 ;  /* 0x000000000000781c */ /* 0x000fe20003f8f008 */
[----:B------:R-:W-:-:S04]  /*26e0*/  FFMA.FTZ R68, R100, R92, R69 ;  /* 0x0000005c64447223 */ /* 0x000fc80000010045 */
[----:B------:R-:W-:-:S04]  /*26f0*/  FADD.FTZ R68, R77, -R68 ;  /* 0x800000444d447221 */ /* 0x000fc80000010000 */
[----:B------:R-:W-:-:S04]  /*2700*/  FMUL.FTZ R70, R5, R68 ;  /* 0x0000004405467220 */ /* 0x000fc80000410000 */
[----:B-----5:R-:W-:-:S04]  /*2710*/  @P4 IMAD.U32 R69, R20, 0x10000, RZ ;  /* 0x0001000014454824 */ /* 0x020fc800078e00ff */
[----:B------:R-:W-:-:S07]  /*2720*/  @P4 FADD.FTZ R70, R70, R69 ;  /* 0x0000004546464221 */ /* 0x000fce0000010000 */
.L_x_482:
[----:B------:R-:W-:Y:S05]  /*2730*/  BSYNC B1 ;  /* 0x0000000000017941 */ /* 0x000fea0003800000 */
.L_x_480:
[----:B-1----:R-:W1:Y:S01]  /*2740*/  @P3 LDC.64 R68, c[0x0][0x298] ;  /* 0x0000a600ff443b82 */ /* 0x002e620000000a00 */
        /* <DEDUP_REMOVED lines=17> */
.L_x_484:
        /* <DEDUP_REMOVED lines=8> */
.L_x_485:
[----:B------:R-:W-:Y:S05]  /*28e0*/  BSYNC B1 ;  /* 0x0000000000017941 */ /* 0x000fea0003800000 */
.L_x_483:
        /* <DEDUP_REMOVED lines=13> */
[----:B------:R-:W-:Y:S01]  /*29c0*/  SHF.L.U32 R70, R21, 0x10, RZ ;  /* 0x0000001015467819 */ /* 0x000fe200000006ff */
[----:B------:R-:W-:Y:S06]  /*29d0*/  BRA `(.L_x_488) ;  /* 0x00000000001c7947 */ /* 0x000fec0003800000 */
.L_x_487:
[----:B0-----:R-:W-:-:S04]  /*29e0*/  ISETP.NE.AND P6, PT, R121, RZ, PT ;  /* 0x000000ff7900720c */ /* 0x001fc80003fc5270 */
[----:B------:R-:W-:-:S05]  /*29f0*/  FSEL R69, R75, RZ, !P6 ;  /* 0x000000ff4b457208 */ /* 0x000fca0007000000 */
[----:B------:R-:W-:-:S04]  /*2a00*/  FFMA.FTZ R69, R76, R92, R69 ;  /* 0x0000005c4c457223 */ /* 0x000fc80000010045 */
[----:B------:R-:W-:Y:S01]  /*2a10*/  FADD.FTZ R68, R18, -R69 ;  /* 0x8000004512447221 */ /* 0x000fe20000010000 */
[----:B------:R-:W-:-:S03]  /*2a20*/  @P4 IMAD.U32 R69, R21, 0x10000, RZ ;  /* 0x0001000015454824 */ /* 0x000fc600078e00ff */
[----:B------:R-:W-:-:S04]  /*2a30*/  FMUL.FTZ R70, R5, R68 ;  /* 0x0000004405467220 */ /* 0x000fc80000410000 */
[----:B------:R-:W-:-:S07]  /*2a40*/  @P4 FADD.FTZ R70, R70, R69 ;  /* 0x0000004546464221 */ /* 0x000fce0000010000 */
.L_x_488:
[----:B------:R-:W-:Y:S05]  /*2a50*/  BSYNC B1 ;  /* 0x0000000000017941 */ /* 0x000fea0003800000 */
.L_x_486:
        /* <DEDUP_REMOVED lines=16> */
.L_x_490:
        /* <DEDUP_REMOVED lines=8> */
.L_x_491:
[----:B------:R-:W-:Y:S05]  /*2be0*/  BSYNC B1 ;  /* 0x0000000000017941 */ /* 0x000fea0003800000 */
.L_x_489:
        /* <DEDUP_REMOVED lines=15> */
.L_x_493:
[----:B0-----:R-:W-:Y:S01]  /*2ce0*/  ISETP.NE.AND P6, PT, R121, RZ, PT ;  /* 0x000000ff7900720c */ /* 0x001fe20003fc5270 */
[----:B------:R-:W-:-:S03]  /*2cf0*/  @P4 IMAD.U32 R69, R22, 0x10000, RZ ;  /* 0x0001000016454824 */ /* 0x000fc600078e00ff */
[----:B------:R-:W-:-:S05]  /*2d00*/  FSEL R68, R75, RZ, !P6 ;  /* 0x000000ff4b447208 */ /* 0x000fca0007000000 */
[----:B------:R-:W-:-:S04]  /*2d10*/  FFMA.FTZ R68, R19, R92, R68 ;  /* 0x0000005c13447223 */ /* 0x000fc80000010044 */
[----:B------:R-:W-:-:S04]  /*2d20*/  FADD.FTZ R68, R17, -R68 ;  /* 0x8000004411447221 */ /* 0x000fc80000010000 */
[----:B------:R-:W-:-:S04]  /*2d30*/  FMUL.FTZ R70, R5, R68 ;  /* 0x0000004405467220 */ /* 0x000fc80000410000 */
[----:B------:R-:W-:-:S07]  /*2d40*/  @P4 FADD.FTZ R70, R70, R69 ;  /* 0x0000004546464221 */ /* 0x000fce0000010000 */
.L_x_494:
[----:B------:R-:W-:Y:S05]  /*2d50*/  BSYNC B1 ;  /* 0x0000000000017941 */ /* 0x000fea0003800000 */
.L_x_492:
        /* <DEDUP_REMOVED lines=16> */
.L_x_496:
        /* <DEDUP_REMOVED lines=8> */
.L_x_497:
[----:B------:R-:W-:Y:S05]  /*2ee0*/  BSYNC B1 ;  /* 0x0000000000017941 */ /* 0x000fea0003800000 */
.L_x_495:
        /* <DEDUP_REMOVED lines=15> */
.L_x_499:
[----:B0-----:R-:W-:Y:S01]  /*2fe0*/  ISETP.NE.AND P6, PT, R121, RZ, PT ;  /* 0x000000ff7900720c */ /* 0x001fe20003fc5270 */
[----:B------:R-:W-:-:S03]  /*2ff0*/  @P4 IMAD.U32 R69, R23, 0x10000, RZ ;  /* 0x0001000017454824 */ /* 0x000fc600078e00ff */
[----:B------:R-:W-:-:S05]  /*3000*/  FSEL R68, R75, RZ, !P6 ;  /* 0x000000ff4b447208 */ /* 0x000fca0007000000 */
[----:B------:R-:W-:-:S04]  /*3010*/  FFMA.FTZ R68, R15, R92, R68 ;  /* 0x0000005c0f447223 */ /* 0x000fc80000010044 */
[----:B------:R-:W-:-:S04]  /*3020*/  FADD.FTZ R68, R9, -R68 ;  /* 0x8000004409447221 */ /* 0x000fc80000010000 */
[----:B------:R-:W-:-:S04]  /*3030*/  FMUL.FTZ R70, R5, R68 ;  /* 0x0000004405467220 */ /* 0x000fc80000410000 */
[----:B------:R-:W-:-:S07]  /*3040*/  @P4 FADD.FTZ R70, R70, R69 ;  /* 0x0000004546464221 */ /* 0x000fce0000010000 */
.L_x_500:
[----:B------:R-:W-:Y:S05]  /*3050*/  BSYNC B1 ;  /* 0x0000000000017941 */ /* 0x000fea0003800000 */
.L_x_498:
        /* <DEDUP_REMOVED lines=16> */
.L_x_502:
        /* <DEDUP_REMOVED lines=8> */
.L_x_503:
[----:B------:R-:W-:Y:S05]  /*31e0*/  BSYNC B1 ;  /* 0x0000000000017941 */ /* 0x000fea0003800000 */
.L_x_501:
[----:B------:R-:W1:Y:S01]  /*31f0*/  @P3 LDC.64 R68, c[0x0][0x298] ;  /* 0x0000a600ff443b82 */ /* 0x000e620000000a00 */
[----:B------:R-:W-:-:S07]  /*3200*/  @P3 LOP3.LUT P2, RZ, R85, 0xff000000, RZ, 0xc0, !PT ;  /* 0xff00000055ff3812 */ /* 0x000fce000784c0ff */
[----:B------:R-:W2:Y:S08]  /*3210*/  @P5 LDC.64 R72, c[0x0][0x308] ;  /* 0x0000c200ff485b82 */ /* 0x000eb00000000a00 */
[----:B------:R-:W3:Y:S01]  /*3220*/  @P3 LDC.64 R70, c[0x0][0x2f8] ;  /* 0x0000be00ff463b82 */ /* 0x000ee20000000a00 */
[----:B-1----:R-:W-:Y:S01]  /*3230*/  @P3 FMUL.FTZ R69, R92, R69 ;  /* 0x000000455c453220 */ /* 0x002fe20000410000 */
[----:B------:R-:W-:-:S03]  /*3240*/  @P5 F2FP.BF16.F32.PACK_AB R92, RZ, R92 ;  /* 0x0000005cff5c523e */ /* 0x000fc600000010ff */
[----:B------:R-:W-:Y:S01]  /*3250*/  @P3 FMUL.FTZ R68, R69, R68 ;  /* 0x0000004445443220 */ /* 0x000fe20000410000 */
[----:B------:R-:W-:-:S04]  /*3260*/  @P5 PRMT R63, R63, 0x5410, R92 ;  /* 0x000054103f3f5816 */ /* 0x000fc8000000005c */
[----:B------:R-:W-:Y:S01]  /*3270*/  @P3 FSEL R5, R68, RZ, P2 ;  /* 0x000000ff44053208 */ /* 0x000fe20001000000 */
[----:B--2---:R-:W-:-:S03]  /*3280*/  @P5 IMAD.WIDE.U32 R68, R6, 0x10, R72 ;  /* 0x0000001006445825 */ /* 0x004fc600078e0048 */
[----:B------:R-:W-:Y:S02]  /*3290*/  @P3 F2FP.BF16.F32.PACK_AB R5, RZ, R5 ;  /* 0x00000005ff05323e */ /* 0x000fe400000010ff */
[----:B------:R2:W-:Y:S01]  /*32a0*/  @P5 STG.E.128 desc[UR4][R68.64], R60 ;  /* 0x0000003c44005986 */ /* 0x0005e2000c101d04 */
[----:B---3--:R-:W-:Y:S01]  /*32b0*/  @P3 IMAD.WIDE.U32 R70, R74, 0x10, R70 ;  /* 0x000000104a463825 */ /* 0x008fe200078e0046 */
[----:B------:R-:W-:-:S05]  /*32c0*/  @P3 PRMT R67, R67, 0x5410, R5 ;  /* 0x0000541043433816 */ /* 0x000fca0000000005 */
[----:B------:R2:W-:Y:S02]  /*32d0*/  @P3 STG.E.128 desc[UR4][R70.64], R64 ;  /* 0x0000004046003986 */ /* 0x0005e4000c101d04 */
.L_x_479:
[----:B------:R-:W-:Y:S05]  /*32e0*/  BSYNC B0 ;  /* 0x0000000000007941 */ /* 0x000fea0003800000 */
.L_x_478:
[----:B------:R-:W-:Y:S02]  /*32f0*/  IADD3 R4, R4, UR12, RZ ;  /* 0x0000000c04047c10 */ /* 0x000fe4000fffe0ff */
[----:B------:R-:W-:Y:S02]  /*3300*/  ISETP.NE.AND P3, PT, R93, RZ, PT ;  /* 0x000000ff5d00720c */ /* 0x000fe40003f65270 */
[----:B------:R-:W-:Y:S02]  /*3310*/  ISETP.GE.AND P2, PT, R4, UR13, PT ;  /* 0x0000000d04007c0c */ /* 0x000fe4000bf46270 */
[----:B------:R-:W-:-:S11]  /*3320*/  SEL R102, RZ, 0x1, P3 ;  /* 0x00000001ff667807 */ /* 0x000fd60001800000 */
[----:B------:R-:W-:Y:S05]  /*3330*/  @!P2 BRA `(.L_x_504) ;  /* 0xffffffd00054a947 */ /* 0x000fea000383ffff */
.L_x_443:
[----:B------:R-:W3:Y:S01]  /*3340*/  S2UR UR11, SR_CTAID.X ;  /* 0x00000000000b79c3 */ /* 0x000ee20000002500 */
[C---:B------:R-:W-:Y:S01]  /*3350*/  LOP3.LUT R7, R124.reuse, 0x7f, RZ, 0xc0, !PT ;  /* 0x0000007f7c077812 */ /* 0x040fe200078ec0ff */
[----:B------:R-:W-:Y:S01]  /*3360*/  BSSY B0, `(.L_x_505) ;  /* 0x000000e000007945 */ /* 0x000fe20003800000 */
[----:B---3--:R-:W-:-:S05]  /*3370*/  LEA.HI R3, R124, UR11, RZ, 0x19 ;  /* 0x0000000b7c037c11 */ /* 0x008fca000f8fc8ff */
[----:B------:R-:W-:-:S05]  /*3380*/  IMAD R2, R3, R2, RZ ;  /* 0x0000000203027224 */ /* 0x000fca00078e02ff */
[----:B------:R-:W-:Y:S01]  /*3390*/  LEA.HI R7, R2, R7, RZ, 0x1d ;  /* 0x0000000702077211 */ /* 0x000fe200078fe8ff */
[----:B------:R-:W-:Y:S06]  /*33a0*/  @!P0 BRA `(.L_x_506) ;  /* 0x0000000000248947 */ /* 0x000fec0003800000 */
[----:B------:R-:W3:Y:S08]  /*33b0*/  LDC.64 R2, c[0x0][0x2d0] ;  /* 0x0000b400ff027b82 */ /* 0x000ef00000000a00 */
[----:B------:R-:W4:Y:S01]  /*33c0*/  LDC.64 R4, c[0x0][0x2d8] ;  /* 0x0000b600ff047b82 */ /* 0x000f220000000a00 */
[----:B---3--:R-:W-:-:S05]  /*33d0*/  IMAD.WIDE.U32 R2, R7, 0x20, R2 ;  /* 0x0000002007027825 */ /* 0x008fca00078e0002 */
[----:B------:R3:W-:Y:S01]  /*33e0*/  STG.E.128 desc[UR4][R2.64], R40 ;  /* 0x0000002802007986 */ /* 0x0007e2000c101d04 */
[----:B----4-:R-:W-:-:S03]  /*33f0*/  IMAD.WIDE.U32 R4, R7, 0x20, R4 ;  /* 0x0000002007047825 */ /* 0x010fc600078e0004 */
[----:B------:R3:W-:Y:S01]  /*3400*/  STG.E.128 desc[UR4][R2.64+0x10], R36 ;  /* 0x0000102402007986 */ /* 0x0007e2000c101d04 */
[----:B------:R-:W-:-:S03]  /*3410*/  IADD3 R7, R7, 0x80, RZ ;  /* 0x0000008007077810 */ /* 0x000fc60007ffe0ff */
[----:B------:R3:W-:Y:S04]  /*3420*/  STG.E.128 desc[UR4][R4.64], R56 ;  /* 0x0000003804007986 */ /* 0x0007e8000c101d04 */
[----:B------:R3:W-:Y:S02]  /*3430*/  STG.E.128 desc[UR4][R4.64+0x10], R52 ;  /* 0x0000103404007986 */ /* 0x0007e4000c101d04 */
.L_x_506:
[----:B------:R-:W-:Y:S05]  /*3440*/  BSYNC B0 ;  /* 0x0000000000007941 */ /* 0x000fea0003800000 */
.L_x_505:
[----:B------:R-:W-:Y:S05]  /*3450*/  @!P1 EXIT ;  /* 0x000000000000994d */ /* 0x000fea0003800000 */
[----:B---3--:R-:W3:Y:S08]  /*3460*/  LDC.64 R2, c[0x0][0x2d0] ;  /* 0x0000b400ff027b82 */ /* 0x008ef00000000a00 */
[----:B------:R-:W4:Y:S01]  /*3470*/  LDC.64 R4, c[0x0][0x2d8] ;  /* 0x0000b600ff047b82 */ /* 0x000f220000000a00 */
[----:B---3--:R-:W-:-:S05]  /*3480*/  IMAD.WIDE.U32 R2, R7, 0x20, R2 ;  /* 0x0000002007027825 */ /* 0x008fca00078e0002 */
[----:B------:R-:W-:Y:S01]  /*3490*/  STG.E.128 desc[UR4][R2.64], R32 ;  /* 0x0000002002007986 */ /* 0x000fe2000c101d04 */
[----:B----4-:R-:W-:-:S03]  /*34a0*/  IMAD.WIDE.U32 R4, R7, 0x20, R4 ;  /* 0x0000002007047825 */ /* 0x010fc600078e0004 */
[----:B------:R-:W-:Y:S04]  /*34b0*/  STG.E.128 desc[UR4][R2.64+0x10], R28 ;  /* 0x0000101c02007986 */ /* 0x000fe8000c101d04 */
[----:B------:R-:W-:Y:S04]  /*34c0*/  STG.E.128 desc[UR4][R4.64], R48 ;  /* 0x0000003004007986 */ /* 0x000fe8000c101d04 */
[----:B------:R-:W-:Y:S01]  /*34d0*/  STG.E.128 desc[UR4][R4.64+0x10], R44 ;  /* 0x0000102c04007986 */ /* 0x000fe2000c101d04 */
[----:B------:R-:W-:Y:S05]  /*34e0*/  EXIT ;  /* 0x000000000000794d */ /* 0x000fea0003800000 */
.L_x_451:
[----:B------:R-:W-:Y:S01]  /*34f0*/  HFMA2.MMA R73, -RZ, RZ, 0, 1.847743988037109375e-06 ;  /* 0x0000001fff497435 */ /* 0x000fe200000001ff */
[----:B------:R-:W-:Y:S01]  /*3500*/  IMAD.MOV.U32 R75, RZ, RZ, R70 ;  /* 0x000000ffff4b7224 */ /* 0x000fe200078e0046 */
[----:B------:R-:W-:Y:S01]  /*3510*/  MOV R72, 0x10 ;  /* 0x0000001000487802 */ /* 0x000fe20000000f00 */
[----:B------:R-:W-:-:S08]  /*3520*/  IMAD.MOV.U32 R74, RZ, RZ, -0x1 ;  /* 0xffffffffff4a7424 */ /* 0x000fd000078e00ff */
[----:B0----5:R-:W-:Y:S05]  /*3530*/  WARPSYNC.COLLECTIVE R74, `(.L_x_507) ;  /* 0x000000004a087348 */ /* 0x021fea0003c00000 */
[----:B------:R1:W2:Y:S02]  /*3540*/  SHFL.DOWN P5, R112, R75, R72, R73 ;  /* 0x080000484b707389 */ /* 0x0002a400000a0049 */
[----:B012--5:R-:W-:Y:S01]  /*3550*/  ENDCOLLECTIVE ;  /* 0x000000000000791b */ /* 0x027fe20003800000 */
.L_x_507:
[----:B------:R-:W-:Y:S02]  /*3560*/  MOV R75, R68 ;  /* 0x00000044004b7202 */ /* 0x000fe40000000f00 */
[----:B------:R-:W-:-:S07]  /*3570*/  MOV R109, R112 ;  /* 0x00000070006d7202 */ /* 0x000fce0000000f00 */
[----:B------:R-:W-:Y:S05]  /*3580*/  WARPSYNC.COLLECTIVE R74, `(.L_x_508) ;  /* 0x000000004a087348 */ /* 0x000fea0003c00000 */
[----:B------:R0:W1:Y:S02]  /*3590*/  SHFL.DOWN P5, R112, R75, R72, R73 ;  /* 0x080000484b707389 */ /* 0x00006400000a0049 */
[----:B01----:R-:W-:Y:S01]  /*35a0*/  ENDCOLLECTIVE ;  /* 0x000000000000791b */ /* 0x003fe20003800000 */
.L_x_508:
[----:B------:R-:W-:Y:S01]  /*35b0*/  FADD.FTZ R109, R109, R70 ;  /* 0x000000466d6d7221 */ /* 0x000fe20000010000 */
[----:B------:R-:W-:-:S04]  /*35c0*/  HFMA2.MMA R72, -RZ, RZ, 0, 4.76837158203125e-07 ;  /* 0x00000008ff487435 */ /* 0x000fc800000001ff */
[----:B------:R-:W-:Y:S01]  /*35d0*/  MOV R75, R109 ;  /* 0x0000006d004b7202 */ /* 0x000fe20000000f00 */
[----:B------:R-:W-:-:S07]  /*35e0*/  IMAD.MOV.U32 R123, RZ, RZ, R112 ;  /* 0x000000ffff7b7224 */ /* 0x000fce00078e0070 */
[----:B------:R-:W-:Y:S05]  /*35f0*/  WARPSYNC.COLLECTIVE R74, `(.L_x_509) ;  /* 0x000000004a087348 */ /* 0x000fea0003c00000 */
[----:B------:R0:W1:Y:S02]  /*3600*/  SHFL.DOWN P5, R112, R75, R72, R73 ;  /* 0x080000484b707389 */ /* 0x00006400000a0049 */
[----:B01----:R-:W-:Y:S01]  /*3610*/  ENDCOLLECTIVE ;  /* 0x000000000000791b */ /* 0x003fe20003800000 */
.L_x_509:
[----:B------:R-:W-:-:S05]  /*3620*/  FADD.FTZ R123, R123, R68 ;  /* 0x000000447b7b7221 */ /* 0x000fca0000010000 */
[----:B------:R-:W-:Y:S01]  /*3630*/  MOV R75, R123 ;  /* 0x0000007b004b7202 */ /* 0x000fe20000000f00 */
[----:B------:R-:W-:-:S07]  /*3640*/  IMAD.MOV.U32 R92, RZ, RZ, R112 ;  /* 0x000000ffff5c7224 */ /* 0x000fce00078e0070 */
[----:B------:R-:W-:Y:S05]  /*3650*/  WARPSYNC.COLLECTIVE R74, `(.L_x_510) ;  /* 0x000000004a087348 */ /* 0x000fea0003c00000 */
[----:B------:R0:W1:Y:S02]  /*3660*/  SHFL.DOWN P5, R112, R75, R72, R73 ;  /* 0x080000484b707389 */ /* 0x00006400000a0049 */
[----:B01----:R-:W-:Y:S01]  /*3670*/  ENDCOLLECTIVE ;  /* 0x000000000000791b */ /* 0x003fe20003800000 */
.L_x_510:
[----:B------:R-:W-:Y:S01]  /*3680*/  FADD.FTZ R92, R109, R92 ;  /* 0x0000005c6d5c7221 */ /* 0x000fe20000010000 */
[----:B------:R-:W-:-:S03]  /*3690*/  HFMA2.MMA R72, -RZ, RZ, 0, 2.384185791015625e-07 ;  /* 0x00000004ff487435 */ /* 0x000fc600000001ff */
[----:B------:R-:W-:Y:S01]  /*36a0*/  IMAD.MOV.U32 R75, RZ, RZ, R92 ;  /* 0x000000ffff4b7224 */ /* 0x000fe200078e005c */
[----:B------:R-:W-:-:S07]  /*36b0*/  MOV R102, R112 ;  /* 0x0000007000667202 */ /* 0x000fce0000000f00 */
[----:B------:R-:W-:Y:S05]  /*36c0*/  WARPSYNC.COLLECTIVE R74, `(.L_x_511) ;  /* 0x000000004a087348 */ /* 0x000fea0003c00000 */
[----:B------:R0:W1:Y:S02]  /*36d0*/  SHFL.DOWN P5, R112, R75, R72, R73 ;  /* 0x080000484b707389 */ /* 0x00006400000a0049 */
[----:B01----:R-:W-:Y:S01]  /*36e0*/  ENDCOLLECTIVE ;  /* 0x000000000000791b */ /* 0x003fe20003800000 */
.L_x_511:
[----:B------:R-:W-:-:S04]  /*36f0*/  FADD.FTZ R102, R123, R102 ;  /* 0x000000667b667221 */ /* 0x000fc80000010000 */
[----:B------:R-:W-:Y:S01]  /*3700*/  IMAD.MOV.U32 R75, RZ, RZ, R102 ;  /* 0x000000ffff4b7224 */ /* 0x000fe200078e0066 */
[----:B------:R-:W-:-:S07]  /*3710*/  MOV R125, R112 ;  /* 0x00000070007d7202 */ /* 0x000fce0000000f00 */
[----:B------:R-:W-:Y:S05]  /*3720*/  WARPSYNC.COLLECTIVE R74, `(.L_x_512) ;  /* 0x000000004a087348 */ /* 0x000fea0003c00000 */
[----:B------:R0:W1:Y:S02]  /*3730*/  SHFL.DOWN P5, R112, R75, R72, R73 ;  /* 0x080000484b707389 */ /* 0x00006400000a0049 */
[----:B01----:R-:W-:Y:S01]  /*3740*/  ENDCOLLECTIVE ;  /* 0x000000000000791b */ /* 0x003fe20003800000 */
.L_x_512:
[----:B------:R-:W-:-:S05]  /*3750*/  FADD.FTZ R125, R92, R125 ;  /* 0x0000007d5c7d7221 */ /* 0x000fca0000010000 */
[----:B------:R-:W-:Y:S01]  /*3760*/  MOV R75, R125 ;  /* 0x0000007d004b7202 */ /* 0x000fe20000000f00 */
[----:B------:R-:W-:Y:S01]  /*3770*/  IMAD.MOV.U32 R72, RZ, RZ, 0x2 ;  /* 0x00000002ff487424 */ /* 0x000fe200078e00ff */
[----:B------:R-:W-:-:S07]  /*3780*/  MOV R110, R112 ;  /* 0x00000070006e7202 */ /* 0x000fce0000000f00 */
[----:B------:R-:W-:Y:S05]  /*3790*/  WARPSYNC.COLLECTIVE R74, `(.L_x_513) ;  /* 0x000000004a087348 */ /* 0x000fea0003c00000 */
[----:B------:R0:W1:Y:S02]  /*37a0*/  SHFL.DOWN P5, R112, R75, R72, R73 ;  /* 0x080000484b707389 */ /* 0x00006400000a0049 */
[----:B01----:R-:W-:Y:S01]  /*37b0*/  ENDCOLLECTIVE ;  /* 0x000000000000791b */ /* 0x003fe20003800000 */
.L_x_513:
[----:B------:R-:W-:-:S05]  /*37c0*/  FADD.FTZ R110, R102, R110 ;  /* 0x0000006e666e7221 */ /* 0x000fca0000010000 */
[----:B------:R-:W-:Y:S02]  /*37d0*/  MOV R75, R110 ;  /* 0x0000006e004b7202 */ /* 0x000fe40000000f00 */
[----:B------:R-:W-:-:S07]  /*37e0*/  MOV R68, R112 ;  /* 0x0000007000447202 */ /* 0x000fce0000000f00 */
[----:B------:R-:W-:Y:S05]  /*37f0*/  WARPSYNC.COLLECTIVE R74, `(.L_x_514) ;  /* 0x000000004a087348 */ /* 0x000fea0003c00000 */
[----:B------:R0:W1:Y:S02]  /*3800*/  SHFL.DOWN P5, R112, R75, R72, R73 ;  /* 0x080000484b707389 */ /* 0x00006400000a0049 */
[----:B01----:R-:W-:Y:S01]  /*3810*/  ENDCOLLECTIVE ;  /* 0x000000000000791b */ /* 0x003fe20003800000 */
.L_x_514:
[----:B------:R-:W-:Y:S01]  /*3820*/  FADD.FTZ R68, R125, R68 ;  /* 0x000000447d447221 */ /* 0x000fe20000010000 */
[----:B------:R-:W-:-:S04]  /*3830*/  HFMA2.MMA R72, -RZ, RZ, 0, 5.9604644775390625e-08 ;  /* 0x00000001ff487435 */ /* 0x000fc800000001ff */
[----:B------:R-:W-:Y:S01]  /*3840*/  MOV R75, R68 ;  /* 0x00000044004b7202 */ /* 0x000fe20000000f00 */
[----:B------:R-:W-:-:S07]  /*3850*/  IMAD.MOV.U32 R70, RZ, RZ, R112 ;  /* 0x000000ffff467224 */ /* 0x000fce00078e0070 */
[----:B------:R-:W-:Y:S05]  /*3860*/  WARPSYNC.COLLECTIVE R74, `(.L_x_515) ;  /* 0x000000004a087348 */ /* 0x000fea0003c00000 */
[----:B------:R0:W1:Y:S02]  /*3870*/  SHFL.DOWN P5, R112, R75, R72, R73 ;  /* 0x080000484b707389 */ /* 0x00006400000a0049 */
[----:B01----:R-:W-:Y:S01]  /*3880*/  ENDCOLLECTIVE ;  /* 0x000000000000791b */ /* 0x003fe20003800000 */
.L_x_515:
[----:B------:R-:W-:-:S05]  /*3890*/  FADD.FTZ R70, R110, R70 ;  /* 0x000000466e467221 */ /* 0x000fca0000010000 */
[----:B------:R-:W-:Y:S01]  /*38a0*/  MOV R75, R70 ;  /* 0x00000046004b7202 */ /* 0x000fe20000000f00 */
[----:B------:R-:W-:-:S07]  /*38b0*/  IMAD.MOV.U32 R109, RZ, RZ, R112 ;  /* 0x000000ffff6d7224 */ /* 0x000fce00078e0070 */
[----:B------:R-:W-:Y:S05]  /*38c0*/  WARPSYNC.COLLECTIVE R74, `(.L_x_516) ;  /* 0x000000004a087348 */ /* 0x000fea0003c00000 */
[----:B------:R0:W1:Y:S02]  /*38d0*/  SHFL.DOWN P5, R112, R75, R72, R73 ;  /* 0x080000484b707389 */ /* 0x00006400000a0049 */
[----:B01----:R-:W-:Y:S01]  /*38e0*/  ENDCOLLECTIVE ;  /* 0x000000000000791b */ /* 0x003fe20003800000 */
.L_x_516:
[----:B------:R-:W-:Y:S01]  /*38f0*/  MOV R123, R112 ;  /* 0x00000070007b7202 */ /* 0x000fe20000000f00 */
[----:B------:R-:W-:Y:S06]  /*3900*/  BRA `(.L_x_517) ;  /* 0xffffffdc006c7947 */ /* 0x000fec000383ffff */
.L_x_518:
        /* <DEDUP_REMOVED lines=15> */
.L_x_8689:


//--------------------- .text._ZN10layer_norm22ln_bwd_finalize_kernelINS_22Kernel_traits_finalizeILj2048E13__nv_bfloat16S2_S2_S2_fjLb0ELj1024ELj4ENS_18Kernel_traits_baseILj2048ES2_S2_S2_S2_fjLj1024EEEEELb0ELb1EEEvNS_9BwdParamsE --------------------------
	.section	.text._ZN10layer_norm22ln_bwd_finalize_kernelINS_22Kernel_traits_finalizeILj2048E13__nv_bfloat16S2_S2_S2_fjLb0ELj1024ELj4ENS_18Kernel_traits_baseILj2048ES2_S2_S2_S2_fjLj1024EEEEELb0ELb1EEEvNS_9BwdParamsE,"ax",@progbits
	.align	128
        .global         _ZN10layer_norm22ln_bwd_finalize_kernelINS_22Kernel_traits_finalizeILj2048E13__nv_bfloat16S2_S2_S2_fjLb0ELj1024ELj4ENS_18Kernel_traits_baseILj2048ES2_S2_S2_S2_fjLj1024EEEEELb0ELb1EEEvNS_9BwdParamsE
        .type           _ZN10layer_norm22ln_bwd_finalize_kernelINS_22Kernel_traits_finalizeILj2048E13__nv_bfloat16S2_S2_S2_fjLb0ELj1024ELj4ENS_18Kernel_traits_baseILj2048ES2_S2_S2_S2_fjLj1024EEEEELb0ELb1EEEvNS_9BwdParamsE,@function
        .size           _ZN10layer_norm22ln_bwd_finalize_kernelINS_22Kernel_traits_finalizeILj2048E13__nv_bfloat16S2_S2_S2_fjLb0ELj1024ELj4ENS_18Kernel_traits_baseILj2048ES2_S2_S2_S2_fjLj1024EEEEELb0ELb1EEEvNS_9BwdParamsE,(.L_x_8690 - _ZN10layer_norm22ln_bwd_finalize_kernelINS_22Kernel_traits_finalizeILj2048E13__nv_bfloat16S2_S2_S2_fjLb0ELj1024ELj4ENS_18Kernel_traits_baseILj2048ES2_S2_S2_S2_fjLj1024EEEEELb0ELb1EEEvNS_9BwdParamsE)
        .other          _ZN10layer_norm22ln_bwd_finalize_kernelINS_22Kernel_traits_finalizeILj2048E13__nv_bfloat16S2_S2_S2_fjLb0ELj1024ELj4ENS_18Kernel_traits_baseILj2048ES2_S2_S2_S2_fjLj1024EEEEELb0ELb1EEEvNS_9BwdParamsE,@"STO_CUDA_ENTRY STV_DEFAULT"
_ZN10layer_norm22ln_bwd_finalize_kernelINS_22Kernel_traits_finalizeILj2048E13__nv_bfloat16S2_S2_S2_fjLb0ELj1024ELj4ENS_18Kernel_traits_baseILj2048ES2_S2_S2_S2_fjLj1024EEEEELb0ELb1EEEvNS_9BwdParamsE:
.text._ZN10layer_norm22ln_bwd_finalize_kernelINS_22Kernel_traits_finalizeILj2048E13__nv_bfloat16S2_S2_S2_fjLb0ELj1024ELj4ENS_18Kernel_traits_baseILj2048ES2_S2_S2_S2_fjLj1024EEEEELb0ELb1EEEvNS_9BwdParamsE:
        /* <DEDUP_REMOVED lines=13> */
[----:B------:R-:W-:Y:S02]  /*00d0*/  LOP3.LUT R7, R5, 0x1f, R0, 0x78, !PT ;  /* 0x0000001f05077812 */ /* 0x000fe400078e7800 */
[----:B------:R-:W-:Y:S02]  /*00e0*/  SHF.L.U32 R6, R6, 0x4, RZ ;  /* 0x0000000406067819 */ /* 0x000fe400000006ff */
[----:B------:R-:W-:Y:S01]  /*00f0*/  IADD3 R8, R4, R7, RZ ;  /* 0x0000000704087210 */ /* 0x000fe20007ffe0ff */
[C---:B------:R-:W-:Y:S01]  /*0100*/  IMAD R9, R2.reuse, 0x20, R7 ;  /* 0x0000002002097824 */ /* 0x040fe200078e0207 */
[----:B------:R-:W-:-:S02]  /*0110*/  ISETP.GE.U32.AND P0, PT, R2, 0x10, PT ;  /* 0x000000100200780c */ /* 0x000fc40003f06070 */
[----:B------:R-:W-:Y:S02]  /*0120*/  LOP3.LUT R11, R6, 0x7ffffff0, RZ, 0xc0, !PT ;  /* 0x7ffffff0060b7812 */ /* 0x000fe400078ec0ff */
[----:B------:R-:W-:Y:S02]  /*0130*/  ISETP.EQ.AND P0, PT, R5, 0x1f, !P0 ;  /* 0x0000001f0500780c */ /* 0x000fe40004702270 */
[----:B------:R-:W-:Y:S01]  /*0140*/  IADD3 R4, R2, R11, RZ ;  /* 0x0000000b02047210 */ /* 0x000fe20007ffe0ff */
[----:B0-----:R-:W-:-:S03]  /*0150*/  ULEA UR4, UR5, UR4, 0x18 ;  /* 0x0000000405047291 */ /* 0x001fc6000f8ec03f */
[----:B------:R-:W-:-:S03]  /*0160*/  ULDC UR5, c[0x0][0x218] ;  /* 0x0000860000057ab9 */ /* 0x000fc60000000800 */
[----:B------:R-:W-:Y:S02]  /*0170*/  LEA R7, R8, UR4, 0x2 ;  /* 0x0000000408077c11 */ /* 0x000fe4000f8e10ff */
[----:B------:R-:W-:Y:S02]  /*0180*/  LEA R6, R2, UR4, 0x3 ;  /* 0x0000000402067c11 */ /* 0x000fe4000f8e18ff */
[----:B------:R-:W-:-:S07]  /*0190*/  LEA R8, R9, UR4, 0x2 ;  /* 0x0000000409087c11 */ /* 0x000fce000f8e10ff */
.L_x_530:
[----:B0-2-4-:R-:W0:Y:S01]  /*01a0*/  LDC R10, c[0x0][0x210] ;  /* 0x00008400ff0a7b82 */ /* 0x015e220000000800 */
[----:B------:R-:W-:Y:S01]  /*01b0*/  BSSY B0, `(.L_x_519) ;  /* 0x0000067000007945 */ /* 0x000fe20003800000 */
[----:B------:R-:W-:Y:S01]  /*01c0*/  HFMA2.MMA R26, -RZ, RZ, 0, 0 ;  /* 0x00000000ff1a7435 */ /* 0x000fe200000001ff */
[----:B------:R-:W-:Y:S02]  /*01d0*/  MOV R20, RZ ;  /* 0x000000ff00147202 */ /* 0x000fe40000000f00 */
[----:B0-----:R-:W-:-:S13]  /*01e0*/  ISETP.GE.U32.AND P1, PT, R5, R10, PT ;  /* 0x0000000a0500720c */ /* 0x001fda0003f26070 */
[----:B-1-3--:R-:W-:Y:S05]  /*01f0*/  @P1 BRA `(.L_x_520) ;  /* 0x0000000400881947 */ /* 0x00afea0003800000 */
[----:B------:R-:W-:Y:S01]  /*0200*/  ISETP.GE.U32.AND P2, PT, R5, R10, PT ;  /* 0x0000000a0500720c */ /* 0x000fe20003f46070 */
[----:B------:R-:W-:-:S12]  /*0210*/  IMAD.MOV.U32 R21, RZ, RZ, R5 ;  /* 0x000000ffff157224 */ /* 0x000fd800078e0005 */
[----:B------:R-:W0:Y:S08]  /*0220*/  @P2 LDC R16, c[0x0][0x218] ;  /* 0x00008600ff102b82 */ /* 0x000e300000000800 */
[----:B------:R-:W1:Y:S08]  /*0230*/  @P2 LDC.64 R14, c[0x0][0x2d0] ;  /* 0x0000b400ff0e2b82 */ /* 0x000e700000000a00 */
[----:B------:R-:W2:Y:S01]  /*0240*/  @P2 LDC.64 R12, c[0x0][0x2d8] ;  /* 0x0000b600ff0c2b82 */ /* 0x000ea20000000a00 */
[----:B0-----:R-:W-:-:S04]  /*0250*/  @P2 IMAD R9, R21, R16, R3 ;  /* 0x0000001015092224 */ /* 0x001fc800078e0203 */
[----:B-1----:R-:W-:-:S06]  /*0260*/  @P2 IMAD.WIDE.U32 R14, R9, 0x4, R14 ;  /* 0x00000004090e2825 */ /* 0x002fcc00078e000e */
[----:B------:R-:W3:Y:S01]  /*0270*/  @P2 LDG.E R15, desc[UR6][R14.64] ;  /* 0x000000060e0f2981 */ /* 0x000ee2000c1e1900 */
[----:B--2---:R-:W-:-:S06]  /*0280*/  @P2 IMAD.WIDE.U32 R12, R9, 0x4, R12 ;  /* 0x00000004090c2825 */ /* 0x004fcc00078e000c */
[----:B------:R-:W2:Y:S01]  /*0290*/  @P2 LDG.E R13, desc[UR6][R12.64] ;  /* 0x000000060c0d2981 */ /* 0x000ea2000c1e1900 */
[----:B------:R-:W-:-:S04]  /*02a0*/  @P2 IADD3 R21, R21, 0x20, RZ ;  /* 0x0000002015152810 */ /* 0x000fc80007ffe0ff */
[CC--:B------:R-:W-:Y:S02]  /*02b0*/  ISETP.GE.U32.AND P1, PT, R21.reuse, R10.reuse, PT ;  /* 0x0000000a1500720c */ /* 0x0c0fe40003f26070 */
[----:B------:R-:W-:-:S04]  /*02c0*/  IADD3 R9, -R21, R10, RZ ;  /* 0x0000000a15097210 */ /* 0x000fc80007ffe1ff */
[----:B------:R-:W-:Y:S01]  /*02d0*/  ISETP.LE.U32.OR P1, PT, R9, 0x60, P1 ;  /* 0x000000600900780c */ /* 0x000fe20000f23470 */
[----:B------:R-:W-:Y:S01]  /*02e0*/  IMAD.MOV.U32 R26, RZ, RZ, RZ ;  /* 0x000000ffff1a7224 */ /* 0x000fe200078e00ff */
[----:B------:R-:W-:Y:S01]  /*02f0*/  MOV R20, RZ ;  /* 0x000000ff00147202 */ /* 0x000fe20000000f00 */
[----:B------:R-:W-:Y:S04]  /*0300*/  BSSY B1, `(.L_x_521) ;  /* 0x000002b000017945 */ /* 0x000fe80003800000 */
[----:B---3--:R-:W-:Y:S01]  /*0310*/  @P2 FADD.FTZ R20, R20, R15 ;  /* 0x0000000f14142221 */ /* 0x008fe20000010000 */
[----:B--2---:R-:W-:Y:S01]  /*0320*/  @P2 FADD.FTZ R26, R26, R13 ;  /* 0x0000000d1a1a2221 */ /* 0x004fe20000010000 */
[----:B------:R-:W-:-:S04]  /*0330*/  PLOP3.LUT P2, PT, P2, PT, PT, 0x8, 0x0 ;  /* 0x000000000000781c */ /* 0x000fc8000174e170 */
[----:B------:R-:W-:Y:S09]  /*0340*/  @P1 BRA `(.L_x_522) ;  /* 0x0000000000981947 */ /* 0x000ff20003800000 */
[----:B------:R-:W0:Y:S01]  /*0350*/  LDC.64 R12, c[0x0][0x2d0] ;  /* 0x0000b400ff0c7b82 */ /* 0x000e220000000a00 */
[----:B------:R-:W-:Y:S02]  /*0360*/  PLOP3.LUT P2, PT, PT, PT, PT, 0x8, 0x0 ;  /* 0x000000000000781c */ /* 0x000fe40003f4e170 */
[----:B------:R-:W-:-:S05]  /*0370*/  IADD3 R9, R10, -0x60, RZ ;  /* 0xffffffa00a097810 */ /* 0x000fca0007ffe0ff */
[----:B------:R-:W1:Y:S06]  /*0380*/  LDC.64 R14, c[0x0][0x2d8] ;  /* 0x0000b600ff0e7b82 */ /* 0x000e6c0000000a00 */
.L_x_523:
[C---:B------:R-:W-:Y:S01]  /*0390*/  IADD3 R16, R21.reuse, 0x20, RZ ;  /* 0x0000002015107810 */ /* 0x040fe20007ffe0ff */
[C---:B------:R-:W-:Y:S01]  /*03a0*/  IMAD R25, R21.reuse, UR5, R3 ;  /* 0x0000000515197c24 */ /* 0x040fe2000f8e0203 */
[----:B------:R-:W-:-:S03]  /*03b0*/  IADD3 R18, R21, 0x40, RZ ;  /* 0x0000004015127810 */ /* 0x000fc60007ffe0ff */
[----:B------:R-:W-:Y:S02]  /*03c0*/  IMAD R17, R16, UR5, R3 ;  /* 0x0000000510117c24 */ /* 0x000fe4000f8e0203 */
[----:B0-----:R-:W-:-:S04]  /*03d0*/  IMAD.WIDE.U32 R22, R25, 0x4, R12 ;  /* 0x0000000419167825 */ /* 0x001fc800078e000c */
[----:B------:R-:W-:Y:S01]  /*03e0*/  IMAD.WIDE.U32 R28, R17, 0x4, R12 ;  /* 0x00000004111c7825 */ /* 0x000fe200078e000c */
[----:B------:R0:W2:Y:S03]  /*03f0*/  LDG.E R11, desc[UR6][R22.64] ;  /* 0x00000006160b7981 */ /* 0x0000a6000c1e1900 */
[--C-:B-1----:R-:W-:Y:S02]  /*0400*/  IMAD.WIDE.U32 R24, R25, 0x4, R14.reuse ;  /* 0x0000000419187825 */ /* 0x102fe400078e000e */
[----:B------:R-:W3:Y:S02]  /*0410*/  LDG.E R28, desc[UR6][R28.64] ;  /* 0x000000061c1c7981 */ /* 0x000ee4000c1e1900 */
[----:B------:R-:W-:Y:S02]  /*0420*/  IMAD.WIDE.U32 R16, R17, 0x4, R14 ;  /* 0x0000000411107825 */ /* 0x000fe400078e000e */
[----:B------:R1:W4:Y:S02]  /*0430*/  LDG.E R27, desc[UR6][R24.64] ;  /* 0x00000006181b7981 */ /* 0x000324000c1e1900 */
[----:B------:R-:W-:-:S02]  /*0440*/  IMAD R19, R18, UR5, R3 ;  /* 0x0000000512137c24 */ /* 0x000fc4000f8e0203 */
[----:B0-----:R-:W-:Y:S01]  /*0450*/  VIADD R22, R21, 0x60 ;  /* 0x0000006015167836 */ /* 0x001fe20000000000 */
[----:B------:R0:W5:Y:S03]  /*0460*/  LDG.E R29, desc[UR6][R16.64] ;  /* 0x00000006101d7981 */ /* 0x000166000c1e1900 */
[----:B-1----:R-:W-:Y:S02]  /*0470*/  IMAD R25, R22, UR5, R3 ;  /* 0x0000000516197c24 */ /* 0x002fe4000f8e0203 */
[----:B0-----:R-:W-:-:S04]  /*0480*/  IMAD.WIDE.U32 R16, R19, 0x4, R12 ;  /* 0x0000000413107825 */ /* 0x001fc800078e000c */
[----:B------:R-:W-:Y:S02]  /*0490*/  IMAD.WIDE.U32 R18, R19, 0x4, R14 ;  /* 0x0000000413127825 */ /* 0x000fe400078e000e */
[----:B------:R-:W5:Y:S02]  /*04a0*/  LDG.E R16, desc[UR6][R16.64] ;  /* 0x0000000610107981 */ /* 0x000f64000c1e1900 */
[C---:B------:R-:W-:Y:S02]  /*04b0*/  IMAD.WIDE.U32 R22, R25.reuse, 0x4, R12 ;  /* 0x0000000419167825 */ /* 0x040fe400078e000c */
[----:B------:R-:W5:Y:S02]  /*04c0*/  LDG.E R18, desc[UR6][R18.64] ;  /* 0x0000000612127981 */ /* 0x000f64000c1e1900 */
[----:B------:R-:W-:Y:S02]  /*04d0*/  IMAD.WIDE.U32 R24, R25, 0x4, R14 ;  /* 0x0000000419187825 */ /* 0x000fe400078e000e */
[----:B------:R-:W5:Y:S04]  /*04e0*/  LDG.E R22, desc[UR6][R22.64] ;  /* 0x0000000616167981 */ /* 0x000f68000c1e1900 */
[----:B------:R-:W5:Y:S01]  /*04f0*/  LDG.E R24, desc[UR6][R24.64] ;  /* 0x0000000618187981 */ /* 0x000f62000c1e1900 */
[----:B------:R-:W-:-:S04]  /*0500*/  IADD3 R21, R21, 0x80, RZ ;  /* 0x0000008015157810 */ /* 0x000fc80007ffe0ff */
[----:B------:R-:W-:Y:S01]  /*0510*/  ISETP.GE.U32.AND P1, PT, R21, R9, PT ;  /* 0x000000091500720c */ /* 0x000fe20003f26070 */
[----:B--2---:R-:W-:-:S04]  /*0520*/  FADD.FTZ R11, R11, R20 ;  /* 0x000000140b0b7221 */ /* 0x004fc80000010000 */
[----:B---3--:R-:W-:Y:S01]  /*0530*/  FADD.FTZ R11, R11, R28 ;  /* 0x0000001c0b0b7221 */ /* 0x008fe20000010000 */
[----:B----4-:R-:W-:-:S04]  /*0540*/  FADD.FTZ R26, R27, R26 ;  /* 0x0000001a1b1a7221 */ /* 0x010fc80000010000 */
[----:B-----5:R-:W-:Y:S01]  /*0550*/  FADD.FTZ R29, R26, R29 ;  /* 0x0000001d1a1d7221 */ /* 0x020fe20000010000 */
[----:B------:R-:W-:-:S03]  /*0560*/  FADD.FTZ R11, R11, R16 ;  /* 0x000000100b0b7221 */ /* 0x000fc60000010000 */
[----:B------:R-:W-:Y:S01]  /*0570*/  FADD.FTZ R29, R29, R18 ;  /* 0x000000121d1d7221 */ /* 0x000fe20000010000 */
[----:B------:R-:W-:-:S03]  /*0580*/  FADD.FTZ R20, R11, R22 ;  /* 0x000000160b147221 */ /* 0x000fc60000010000 */
[----:B------:R-:W-:Y:S01]  /*0590*/  FADD.FTZ R26, R29, R24 ;  /* 0x000000181d1a7221 */ /* 0x000fe20000010000 */
[----:B------:R-:W-:Y:S06]  /*05a0*/  @!P1 BRA `(.L_x_523) ;  /* 0xfffffffc00789947 */ /* 0x000fec000383ffff */
.L_x_522:
[----:B------:R-:W-:Y:S05]  /*05b0*/  BSYNC B1 ;  /* 0x0000000000017941 */ /* 0x000fea0003800000 */
.L_x_521:
[CC--:B------:R-:W-:Y:S01]  /*05c0*/  ISETP.GE.U32.AND P1, PT, R21.reuse, R10.reuse, PT ;  /* 0x0000000a1500720c */ /* 0x0c0fe20003f26070 */
[----:B------:R-:W-:Y:S01]  /*05d0*/  BSSY B1, `(.L_x_524) ;  /* 0x0000018000017945 */ /* 0x000fe20003800000 */
[----:B------:R-:W-:-:S04]  /*05e0*/  IADD3 R9, -R21, R10, RZ ;  /* 0x0000000a15097210 */ /* 0x000fc80007ffe1ff */
[----:B------:R-:W-:-:S13]  /*05f0*/  ISETP.LE.U32.OR P1, PT, R9, 0x20, P1 ;  /* 0x000000200900780c */ /* 0x000fda0000f23470 */
[----:B------:R-:W-:Y:S05]  /*0600*/  @P1 BRA `(.L_x_525) ;  /* 0x0000000000501947 */ /* 0x000fea0003800000 */
[----:B------:R-:W0:Y:S01]  /*0610*/  LDC.64 R18, c[0x0][0x2d0] ;  /* 0x0000b400ff127b82 */ /* 0x000e220000000a00 */
[----:B------:R-:W-:Y:S01]  /*0620*/  ULDC UR8, c[0x0][0x218] ;  /* 0x0000860000087ab9 */ /* 0x000fe20000000800 */
[C---:B------:R-:W-:Y:S01]  /*0630*/  IADD3 R14, R21.reuse, 0x20, RZ ;  /* 0x00000020150e7810 */ /* 0x040fe20007ffe0ff */
[----:B------:R-:W-:-:S04]  /*0640*/  IMAD R15, R21, UR8, R3 ;  /* 0x00000008150f7c24 */ /* 0x000fc8000f8e0203 */
[----:B------:R-:W-:Y:S01]  /*0650*/  IMAD R9, R14, UR8, R3 ;  /* 0x000000080e097c24 */ /* 0x000fe2000f8e0203 */
        /* <DEDUP_REMOVED lines=15> */
.L_x_525:
[----:B------:R-:W-:Y:S05]  /*0750*/  BSYNC B1 ;  /* 0x0000000000017941 */ /* 0x000fea0003800000 */
.L_x_524:
[----:B------:R-:W-:-:S13]  /*0760*/  ISETP.LT.U32.OR P2, PT, R21, R10, P2 ;  /* 0x0000000a1500720c */ /* 0x000fda0001741470 */
[----:B------:R-:W-:Y:S05]  /*0770*/  @!P2 BRA `(.L_x_520) ;  /* 0x000000000028a947 */ /* 0x000fea0003800000 */
[----:B------:R-:W0:Y:S01]  /*0780*/  LDC.64 R12, c[0x0][0x2d0] ;  /* 0x0000b400ff0c7b82 */ /* 0x000e220000000a00 */
[----:B------:R-:W-:Y:S02]  /*0790*/  ULDC UR8, c[0x0][0x218] ;  /* 0x0000860000087ab9 */ /* 0x000fe40000000800 */
[----:B------:R-:W-:-:S05]  /*07a0*/  IMAD R9, R21, UR8, R3 ;  /* 0x0000000815097c24 */ /* 0x000fca000f8e0203 */
[----:B------:R-:W1:Y:S01]  /*07b0*/  LDC.64 R10, c[0x0][0x2d8] ;  /* 0x0000b600ff0a7b82 */ /* 0x000e620000000a00 */
[----:B0-----:R-:W-:-:S06]  /*07c0*/  IMAD.WIDE.U32 R12, R9, 0x4, R12 ;  /* 0x00000004090c7825 */ /* 0x001fcc00078e000c */
[----:B------:R-:W2:Y:S01]  /*07d0*/  LDG.E R13, desc[UR6][R12.64] ;  /* 0x000000060c0d7981 */ /* 0x000ea2000c1e1900 */
[----:B-1----:R-:W-:-:S06]  /*07e0*/  IMAD.WIDE.U32 R10, R9, 0x4, R10 ;  /* 0x00000004090a7825 */ /* 0x002fcc00078e000a */
[----:B------:R-:W3:Y:S01]  /*07f0*/  LDG.E R11, desc[UR6][R10.64] ;  /* 0x000000060a0b7981 */ /* 0x000ee2000c1e1900 */
[----:B--2---:R-:W-:Y:S01]  /*0800*/  FADD.FTZ R20, R20, R13 ;  /* 0x0000000d14147221 */ /* 0x004fe20000010000 */
[----:B---3--:R-:W-:-:S07]  /*0810*/  FADD.FTZ R26, R26, R11 ;  /* 0x0000000b1a1a7221 */ /* 0x008fce0000010000 */
.L_x_520:
[----:B------:R-:W-:Y:S05]  /*0820*/  BSYNC B0 ;  /* 0x0000000000007941 */ /* 0x000fea0003800000 */
.L_x_519:
        /* <DEDUP_REMOVED lines=11> */
[----:B---3--:R-:W3:Y:S04]  /*08e0*/  SHFL.BFLY PT, R11, R10, 0x1, 0x1f ;  /* 0x0c201f000a0b7f89 */ /* 0x008ee800000e0000 */
[----:B--2---:R-:W2:Y:S01]  /*08f0*/  SHFL.BFLY PT, R12, R9, 0x1, 0x1f ;  /* 0x0c201f00090c7f89 */ /* 0x004ea200000e0000 */
[----:B---3--:R-:W-:Y:S01]  /*0900*/  FADD.FTZ R11, R10, R11 ;  /* 0x0000000b0a0b7221 */ /* 0x008fe20000010000 */
[----:B--2---:R-:W-:-:S04]  /*0910*/  FADD.FTZ R14, R9, R12 ;  /* 0x0000000c090e7221 */ /* 0x004fc80000010000 */
[----:B------:R-:W2:Y:S04]  /*0920*/  SHFL.BFLY PT, R12, R11, 0x2, 0x1f ;  /* 0x0c401f000b0c7f89 */ /* 0x000ea800000e0000 */
[----:B------:R-:W3:Y:S01]  /*0930*/  SHFL.BFLY PT, R13, R14, 0x2, 0x1f ;  /* 0x0c401f000e0d7f89 */ /* 0x000ee200000e0000 */
[----:B--2---:R-:W-:Y:S01]  /*0940*/  FADD.FTZ R12, R11, R12 ;  /* 0x0000000c0b0c7221 */ /* 0x004fe20000010000 */
[----:B---3--:R-:W-:-:S04]  /*0950*/  FADD.FTZ R15, R14, R13 ;  /* 0x0000000d0e0f7221 */ /* 0x008fc80000010000 */
        /* <DEDUP_REMOVED lines=8> */
[----:B------:R2:W3:Y:S04]  /*09e0*/  SHFL.BFLY PT, R11, R10, 0x10, 0x1f ;  /* 0x0e001f000a0b7f89 */ /* 0x0004e800000e0000 */
[----:B------:R2:W4:Y:S02]  /*09f0*/  SHFL.BFLY PT, R14, R9, 0x10, 0x1f ;  /* 0x0e001f00090e7f89 */ /* 0x00052400000e0000 */
.L_x_541:
[----:B------:R-:W-:Y:S01]  /*0a00*/  @!P1 SHF.R.U32.HI R12, RZ, 0x3, R0 ;  /* 0x00000003ff0c9819 */ /* 0x000fe20000011600 */
[----:B----4-:R-:W-:Y:S01]  /*0a10*/  FADD.FTZ R14, R9, R14 ;  /* 0x0000000e090e7221 */ /* 0x010fe20000010000 */
[----:B---3--:R-:W-:Y:S02]  /*0a20*/  FADD.FTZ R11, R10, R11 ;  /* 0x0000000b0a0b7221 */ /* 0x008fe40000010000 */
[----:B------:R-:W-:-:S05]  /*0a30*/  @!P1 LOP3.LUT R12, R12, 0x1ffffffc, RZ, 0xc0, !PT ;  /* 0x1ffffffc0c0c9812 */ /* 0x000fca00078ec0ff */
[----:B------:R3:W-:Y:S04]  /*0a40*/  @!P1 STS [R12+UR4+0x2000], R14 ;  /* 0x0020000e0c009988 */ /* 0x0007e80008000804 */
[----:B------:R3:W-:Y:S02]  /*0a50*/  @!P1 STS [R12+UR4+0x2080], R11 ;  /* 0x0020800b0c009988 */ /* 0x0007e40008000804 */
.L_x_526:
[----:B------:R-:W-:Y:S05]  /*0a60*/  WARPSYNC.ALL ;  /* 0x0000000000007948 */ /* 0x000fea0003800000 */
[----:B------:R-:W-:Y:S06]  /*0a70*/  BAR.SYNC.DEFER_BLOCKING 0x0 ;  /* 0x0000000000007b1d */ /* 0x000fec0000010000 */
[----:B------:R-:W-:Y:S04]  /*0a80*/  BSSY B0, `(.L_x_528) ;  /* 0x000000c000007945 */ /* 0x000fe80003800000 */
[----:B------:R-:W-:Y:S05]  /*0a90*/  @!P0 BRA `(.L_x_529) ;  /* 0x0000000000288947 */ /* 0x000fea0003800000 */
[----:B---3--:R-:W3:Y:S01]  /*0aa0*/  LDS.64 R14, [R6+0x2000] ;  /* 0x00200000060e7984 */ /* 0x008ee20000000a00 */
[----:B------:R-:W4:Y:S03]  /*0ab0*/  LDC.64 R12, c[0x0][0x318] ;  /* 0x0000c600ff0c7b82 */ /* 0x000f260000000a00 */
[----:B------:R-:W5:Y:S05]  /*0ac0*/  LDS.64 R16, [R6+0x2080] ;  /* 0x0020800006107984 */ /* 0x000f6a0000000a00 */
[----:B--2---:R-:W2:Y:S01]  /*0ad0*/  LDC.64 R10, c[0x0][0x310] ;  /* 0x0000c400ff0a7b82 */ /* 0x004ea20000000a00 */
[----:B----4-:R-:W-:-:S04]  /*0ae0*/  IMAD.WIDE.U32 R12, R4, 0x4, R12 ;  /* 0x00000004040c7825 */ /* 0x010fc800078e000c */
[----:B--2---:R-:W-:Y:S01]  /*0af0*/  IMAD.WIDE.U32 R10, R4, 0x4, R10 ;  /* 0x00000004040a7825 */ /* 0x004fe200078e000a */
[----:B---3--:R-:W-:Y:S02]  /*0b00*/  F2FP.BF16.F32.PACK_AB R15, R15, R14 ;  /* 0x0000000e0f0f723e */ /* 0x008fe400000010ff */
[----:B-----5:R-:W-:-:S03]  /*0b10*/  F2FP.BF16.F32.PACK_AB R17, R17, R16 ;  /* 0x000000101111723e */ /* 0x020fc600000010ff */
[----:B------:R4:W-:Y:S04]  /*0b20*/  STG.E desc[UR6][R12.64], R15 ;  /* 0x0000000f0c007986 */ /* 0x0009e8000c101906 */
[----:B------:R4:W-:Y:S02]  /*0b30*/  STG.E desc[UR6][R10.64], R17 ;  /* 0x000000110a007986 */ /* 0x0009e4000c101906 */
.L_x_529:
[----:B------:R-:W-:Y:S05]  /*0b40*/  BSYNC B0 ;  /* 0x0000000000007941 */ /* 0x000fea0003800000 */
.L_x_528:
[C---:B------:R-:W-:Y:S02]  /*0b50*/  ISETP.GT.U32.AND P1, PT, R3.reuse, -0x801, PT ;  /* 0xfffff7ff0300780c */ /* 0x040fe40003f24070 */
[----:B------:R-:W-:Y:S02]  /*0b60*/  IADD3 R3, R3, 0x800, RZ ;  /* 0x0000080003037810 */ /* 0x000fe40007ffe0ff */
[----:B------:R-:W-:-:S09]  /*0b70*/  IADD3 R4, R4, 0x400, RZ ;  /* 0x0000040004047810 */ /* 0x000fd20007ffe0ff */
[----:B------:R-:W-:Y:S05]  /*0b80*/  @P1 BRA `(.L_x_530) ;  /* 0xfffffff400841947 */ /* 0x000fea000383ffff */
[----:B------:R-:W-:Y:S05]  /*0b90*/  EXIT ;  /* 0x000000000000794d */ /* 0x000fea0003800000 */
.L_x_527:
[----:B------:R-:W-:Y:S01]  /*0ba0*/  HFMA2.MMA R22, -RZ, RZ, 0, 1.847743988037109375e-06 ;  /* 0x0000001fff167435 */ /* 0x000fe200000001ff */
[----:B0--3--:R-:W-:Y:S01]  /*0bb0*/  MOV R20, R10 ;  /* 0x0000000a00147202 */ /* 0x009fe20000000f00 */
[----:B------:R-:W-:Y:S01]  /*0bc0*/  IMAD.MOV.U32 R19, RZ, RZ, 0x1 ;  /* 0x00000001ff137424 */ /* 0x000fe200078e00ff */
[----:B------:R-:W-:-:S08]  /*0bd0*/  MOV R17, 0xffffffff ;  /* 0xffffffff00117802 */ /* 0x000fd00000000f00 */
[----:B-12---:R-:W-:Y:S05]  /*0be0*/  WARPSYNC.COLLECTIVE R17, `(.L_x_531) ;  /* 0x0000000011087348 */ /* 0x006fea0003c00000 */
[----:B------:R0:W3:Y:S02]  /*0bf0*/  SHFL.BFLY P2, R18, R20, R19, R22 ;  /* 0x0c00001314127389 */ /* 0x0000e40000040016 */
[----:B0123--:R-:W-:Y:S01]  /*0c00*/  ENDCOLLECTIVE ;  /* 0x000000000000791b */ /* 0x00ffe20003800000 */
.L_x_531:
[----:B------:R-:W-:Y:S01]  /*0c10*/  HFMA2.MMA R19, -RZ, RZ, 0, 1.1920928955078125e-07 ;  /* 0x00000002ff137435 */ /* 0x000fe200000001ff */
[----:B------:R-:W-:-:S05]  /*0c20*/  MOV R11, R18 ;  /* 0x00000012000b7202 */ /* 0x000fca0000000f00 */
[----:B------:R-:W-:-:S04]  /*0c30*/  FADD.FTZ R11, R10, R11 ;  /* 0x0000000b0a0b7221 */ /* 0x000fc80000010000 */
[----:B------:R-:W-:-:S07]  /*0c40*/  IMAD.MOV.U32 R20, RZ, RZ, R11 ;  /* 0x000000ffff147224 */ /* 0x000fce00078e000b */
[----:B------:R-:W-:Y:S05]  /*0c50*/  WARPSYNC.COLLECTIVE R17, `(.L_x_532) ;  /* 0x0000000011087348 */ /* 0x000fea0003c00000 */
[----:B------:R0:W1:Y:S02]  /*0c60*/  SHFL.BFLY P2, R18, R20, R19, R22 ;  /* 0x0c00001314127389 */ /* 0x0000640000040016 */
[----:B01----:R-:W-:Y:S01]  /*0c70*/  ENDCOLLECTIVE ;  /* 0x000000000000791b */ /* 0x003fe20003800000 */
.L_x_532:
[----:B------:R-:W-:Y:S01]  /*0c80*/  IMAD.MOV.U32 R19, RZ, RZ, 0x4 ;  /* 0x00000004ff137424 */ /* 0x000fe200078e00ff */
[----:B------:R-:W-:-:S05]  /*0c90*/  MOV R12, R18 ;  /* 0x00000012000c7202 */ /* 0x000fca0000000f00 */
[----:B------:R-:W-:-:S05]  /*0ca0*/  FADD.FTZ R12, R11, R12 ;  /* 0x0000000c0b0c7221 */ /* 0x000fca0000010000 */
[----:B------:R-:W-:-:S07]  /*0cb0*/  MOV R20, R12 ;  /* 0x0000000c00147202 */ /* 0x000fce0000000f00 */
[----:B------:R-:W-:Y:S05]  /*0cc0*/  WARPSYNC.COLLECTIVE R17, `(.L_x_533) ;  /* 0x0000000011087348 */ /* 0x000fea0003c00000 */
[----:B------:R0:W1:Y:S02]  /*0cd0*/  SHFL.BFLY P2, R18, R20, R19, R22 ;  /* 0x0c00001314127389 */ /* 0x0000640000040016 */
[----:B01----:R-:W-:Y:S01]  /*0ce0*/  ENDCOLLECTIVE ;  /* 0x000000000000791b */ /* 0x003fe20003800000 */
.L_x_533:
[----:B------:R-:W-:Y:S01]  /*0cf0*/  HFMA2.MMA R19, -RZ, RZ, 0, 4.76837158203125e-07 ;  /* 0x00000008ff137435 */ /* 0x000fe200000001ff */
[----:B------:R-:W-:-:S05]  /*0d00*/  MOV R13, R18 ;  /* 0x00000012000d7202 */ /* 0x000fca0000000f00 */
[----:B------:R-:W-:-:S05]  /*0d10*/  FADD.FTZ R13, R12, R13 ;  /* 0x0000000d0c0d7221 */ /* 0x000fca0000010000 */
[----:B------:R-:W-:-:S07]  /*0d20*/  MOV R20, R13 ;  /* 0x0000000d00147202 */ /* 0x000fce0000000f00 */
[----:B------:R-:W-:Y:S05]  /*0d30*/  WARPSYNC.COLLECTIVE R17, `(.L_x_534) ;  /* 0x0000000011087348 */ /* 0x000fea0003c00000 */
[----:B------:R0:W1:Y:S02]  /*0d40*/  SHFL.BFLY P2, R18, R20, R19, R22 ;  /* 0x0c00001314127389 */ /* 0x0000640000040016 */
[----:B01----:R-:W-:Y:S01]  /*0d50*/  ENDCOLLECTIVE ;  /* 0x000000000000791b */ /* 0x003fe20003800000 */
.L_x_534:
[----:B------:R-:W-:Y:S01]  /*0d60*/  HFMA2.MMA R19, -RZ, RZ, 0, 9.5367431640625e-07 ;  /* 0x00000010ff137435 */ /* 0x000fe200000001ff */
[----:B------:R-:W-:-:S04]  /*0d70*/  IMAD.MOV.U32 R10, RZ, RZ, R18 ;  /* 0x000000ffff0a7224 */ /* 0x000fc800078e0012 */
[----:B------:R-:W-:-:S05]  /*0d80*/  FADD.FTZ R10, R13, R10 ;  /* 0x0000000a0d0a7221 */ /* 0x000fca0000010000 */
[----:B------:R-:W-:-:S07]  /*0d90*/  MOV R20, R10 ;  /* 0x0000000a00147202 */ /* 0x000fce0000000f00 */
[----:B------:R-:W-:Y:S05]  /*0da0*/  WARPSYNC.COLLECTIVE R17, `(.L_x_535) ;  /* 0x0000000011087348 */ /* 0x000fea0003c00000 */
[----:B------:R0:W1:Y:S02]  /*0db0*/  SHFL.BFLY P2, R18, R20, R19, R22 ;  /* 0x0c00001314127389 */ /* 0x0000640000040016 */
[----:B01----:R-:W-:Y:S01]  /*0dc0*/  ENDCOLLECTIVE ;  /* 0x000000000000791b */ /* 0x003fe20003800000 */
.L_x_535:
[----:B------:R-:W-:Y:S01]  /*0dd0*/  HFMA2.MMA R19, -RZ, RZ, 0, 5.9604644775390625e-08 ;  /* 0x00000001ff137435 */ /* 0x000fe200000001ff */
[----:B------:R-:W-:Y:S01]  /*0de0*/  IMAD.MOV.U32 R20, RZ, RZ, R9 ;  /* 0x000000ffff147224 */ /* 0x000fe200078e0009 */
[----:B------:R-:W-:-:S09]  /*0df0*/  MOV R11, R18 ;  /* 0x00000012000b7202 */ /* 0x000fd20000000f00 */
[----:B------:R-:W-:Y:S05]  /*0e00*/  WARPSYNC.COLLECTIVE R17, `(.L_x_536) ;  /* 0x0000000011087348 */ /* 0x000fea0003c00000 */
[----:B------:R0:W1:Y:S02]  /*0e10*/  SHFL.BFLY P2, R18, R20, R19, R22 ;  /* 0x0c00001314127389 */ /* 0x0000640000040016 */
[----:B01----:R-:W-:Y:S01]  /*0e20*/  ENDCOLLECTIVE ;  /* 0x000000000000791b */ /* 0x003fe20003800000 */
.L_x_536:
[----:B------:R-:W-:Y:S01]  /*0e30*/  HFMA2.MMA R19, -RZ, RZ, 0, 1.1920928955078125e-07 ;  /* 0x00000002ff137435 */ /* 0x000fe200000001ff */
[----:B------:R-:W-:-:S05]  /*0e40*/  MOV R12, R18 ;  /* 0x00000012000c7202 */ /* 0x000fca0000000f00 */
[----:B------:R-:W-:-:S05]  /*0e50*/  FADD.FTZ R14, R9, R12 ;  /* 0x0000000c090e7221 */ /* 0x000fca0000010000 */
[----:B------:R-:W-:-:S07]  /*0e60*/  MOV R20, R14 ;  /* 0x0000000e00147202 */ /* 0x000fce0000000f00 */
[----:B------:R-:W-:Y:S05]  /*0e70*/  WARPSYNC.COLLECTIVE R17, `(.L_x_537) ;  /* 0x0000000011087348 */ /* 0x000fea0003c00000 */
[----:B------:R0:W1:Y:S02]  /*0e80*/  SHFL.BFLY P2, R18, R20, R19, R22 ;  /* 0x0c00001314127389 */ /* 0x0000640000040016 */
[----:B01----:R-:W-:Y:S01]  /*0e90*/  ENDCOLLECTIVE ;  /* 0x000000000000791b */ /* 0x003fe20003800000 */
.L_x_537:
[----:B------:R-:W-:Y:S01]  /*0ea0*/  HFMA2.MMA R19, -RZ, RZ, 0, 2.384185791015625e-07 ;  /* 0x00000004ff137435 */ /* 0x000fe200000001ff */
[----:B------:R-:W-:-:S04]  /*0eb0*/  IMAD.MOV.U32 R13, RZ, RZ, R18 ;  /* 0x000000ffff0d7224 */ /* 0x000fc800078e0012 */
[----:B------:R-:W-:-:S05]  /*0ec0*/  FADD.FTZ R15, R14, R13 ;  /* 0x0000000d0e0f7221 */ /* 0x000fca0000010000 */
[----:B------:R-:W-:-:S07]  /*0ed0*/  MOV R20, R15 ;  /* 0x0000000f00147202 */ /* 0x000fce0000000f00 */
[----:B------:R-:W-:Y:S05]  /*0ee0*/  WARPSYNC.COLLECTIVE R17, `(.L_x_538) ;  /* 0x0000000011087348 */ /* 0x000fea0003c00000 */
[----:B------:R0:W1:Y:S02]  /*0ef0*/  SHFL.BFLY P2, R18, R20, R19, R22 ;  /* 0x0c00001314127389 */ /* 0x0000640000040016 */
[----:B01----:R-:W-:Y:S01]  /*0f00*/  ENDCOLLECTIVE ;  /* 0x000000000000791b */ /* 0x003fe20003800000 */
.L_x_538:
[----:B------:R-:W-:Y:S01]  /*0f10*/  IMAD.MOV.U32 R19, RZ, RZ, 0x8 ;  /* 0x00000008ff137424 */ /* 0x000fe200078e00ff */
[----:B------:R-:W-:-:S05]  /*0f20*/  MOV R16, R18 ;  /* 0x0000001200107202 */ /* 0x000fca0000000f00 */
[----:B------:R-:W-:-:S05]  /*0f30*/  FADD.FTZ R16, R15, R16 ;  /* 0x000000100f107221 */ /* 0x000fca0000010000 */
[----:B------:R-:W-:-:S07]  /*0f40*/  MOV R20, R16 ;  /* 0x0000001000147202 */ /* 0x000fce0000000f00 */
[----:B------:R-:W-:Y:S05]  /*0f50*/  WARPSYNC.COLLECTIVE R17, `(.L_x_539) ;  /* 0x0000000011087348 */ /* 0x000fea0003c00000 */
[----:B------:R0:W1:Y:S02]  /*0f60*/  SHFL.BFLY P2, R18, R20, R19, R22 ;  /* 0x0c00001314127389 */ /* 0x0000640000040016 */
[----:B01----:R-:W-:Y:S01]  /*0f70*/  ENDCOLLECTIVE ;  /* 0x000000000000791b */ /* 0x003fe20003800000 */
.L_x_539:
[----:B------:R-:W-:Y:S01]  /*0f80*/  HFMA2.MMA R19, -RZ, RZ, 0, 9.5367431640625e-07 ;  /* 0x00000010ff137435 */ /* 0x000fe200000001ff */
[----:B------:R-:W-:-:S05]  /*0f90*/  MOV R9, R18 ;  /* 0x0000001200097202 */ /* 0x000fca0000000f00 */
[----:B------:R-:W-:-:S05]  /*0fa0*/  FADD.FTZ R9, R16, R9 ;  /* 0x0000000910097221 */ /* 0x000fca0000010000 */
[----:B------:R-:W-:-:S07]  /*0fb0*/  MOV R20, R9 ;  /* 0x0000000900147202 */ /* 0x000fce0000000f00 */
[----:B------:R-:W-:Y:S05]  /*0fc0*/  WARPSYNC.COLLECTIVE R17, `(.L_x_540) ;  /* 0x0000000011087348 */ /* 0x000fea0003c00000 */
[----:B------:R0:W1:Y:S02]  /*0fd0*/  SHFL.BFLY P2, R18, R20, R19, R22 ;  /* 0x0c00001314127389 */ /* 0x0000640000040016 */
[----:B01----:R-:W-:Y:S01]  /*0fe0*/  ENDCOLLECTIVE ;  /* 0x000000000000791b */ /* 0x003fe20003800000 */
.L_x_540:
[----:B------:R-:W-:Y:S01]  /*0ff0*/  MOV R14, R18 ;  /* 0x00000012000e7202 */ /* 0x000fe20000000f00 */
[----:B------:R-:W-:Y:S06]  /*1000*/  BRA `(.L_x_541) ;  /* 0xfffffff8007c7947 */ /* 0x000fec000383ffff */
.L_x_542:
        /* <DEDUP_REMOVED lines=15> */
.L_x_8690:


//--------------------- .text._ZN10layer_norm13ln_bwd_kernelINS_13Kernel_traitsI13__nv_bfloat16S2_S2_S2_fjLj2048ELj1ELj1ELj4ELj16ENS_18Kernel_traits_baseILj2048ES2_S2_S2_S2_fjLj128EEEEELb1ELb0ELb1ELb1EEEvNS_9BwdParamsE --------------------------
	.section	.text._ZN10layer_norm13ln_bwd_kernelINS_13Kernel_traitsI13__nv_bfloat16S2_S2_S2_fjLj2048ELj1ELj1ELj4ELj16ENS_18Kernel_traits_baseILj2048ES2_S2_S2_S2_fjLj128EEEEELb1ELb0ELb1ELb1EEEvNS_9BwdParamsE,"ax",@progbits
	.align	128
        .global         _ZN10layer_norm13ln_bwd_kernelINS_13Kernel_traitsI13__nv_bfloat16S2_S2_S2_fjLj2048ELj1ELj1ELj4ELj16ENS_18Kernel_traits_baseILj2048ES2_S2_S2_S2_fjLj128EEEEELb1ELb0ELb1ELb1EEEvNS_9BwdParamsE
        .type           _ZN10layer_norm13ln_bwd_kernelINS_13Kernel_traitsI13__nv_bfloat16S2_S2_S2_fjLj2048ELj1ELj1ELj4ELj16ENS_18Kernel_traits_baseILj2048ES2_S2_S2_S2_fjLj128EEEEELb1ELb0ELb1ELb1EEEvNS_9BwdParamsE,@function
        .size           _ZN10layer_norm13ln_bwd_kernelINS_13Kernel_traitsI13__nv_bfloat16S2_S2_S2_fjLj2048ELj1ELj1ELj4ELj16ENS_18Kernel_traits_baseILj2048ES2_S2_S2_S2_fjLj128EEEEELb1ELb0ELb1ELb1EEEvNS_9BwdParamsE,(.L_x_8691 - _ZN10layer_norm13ln_bwd_kernelINS_13Kernel_traitsI13__nv_bfloat16S2_S2_S2_fjLj2048ELj1ELj1ELj4ELj16ENS_18Kernel_traits_baseILj2048ES2_S2_S2_S2_fjLj128EEEEELb1ELb0ELb1ELb1EEEvNS_9BwdParamsE)
        .other          _ZN10layer_norm13ln_bwd_kernelINS_13Kernel_traitsI13__nv_bfloat16S2_S2_S2_fjLj2048ELj1ELj1ELj4ELj16ENS_18Kernel_traits_baseILj2048ES2_S2_S2_S2_fjLj128EEEEELb1ELb0ELb1ELb1EEEvNS_9BwdParamsE,@"STO_CUDA_ENTRY STV_DEFAULT"
_ZN10layer_norm13ln_bwd_kernelINS_13Kernel_traitsI13__nv_bfloat16S2_S2_S2_fjLj2048ELj1ELj1ELj4ELj16ENS_18Kernel_traits_baseILj2048ES2_S2_S2_S2_fjLj128EEEEELb1ELb0ELb1ELb1EEEvNS_9BwdParamsE:
.text._ZN10layer_norm13ln_bwd_kernelINS_13Kernel_traitsI13__nv_bfloat16S2_S2_S2_fjLj2048ELj1ELj1ELj4ELj16ENS_18Kernel_traits_baseILj2048ES2_S2_S2_S2_fjLj128EEEEELb1ELb0ELb1ELb1EEEvNS_9BwdParamsE:
        /* <DEDUP_REMOVED lines=29> */
.L_x_543:
[----:B------:R-:W-:Y:S01]  /*01d0*/  SHF.L.U32 R3, R0, 0x4, RZ ;  /* 0x0000000400037819 */ /* 0x000fe200000006ff */
[----:B------:R-:W-:Y:S01]  /*01e0*/  ULDC.64 UR6, c[0x0][0x260] ;  /* 0x0000980000067ab9 */ /* 0x000fe20000000a00 */
[----:B------:R-:W0:Y:S02]  /*01f0*/  LDC.U8 R11, c[0x0][0x2a0] ;  /* 0x0000a800ff0b7b82 */ /* 0x000e240000000000 */
[----:B------:R-:W-:-:S04]  /*0200*/  LOP3.LUT R3, R3, 0x7f0, RZ, 0xc0, !PT ;  /* 0x000007f003037812 */ /* 0x000fc800078ec0ff */
[----:B------:R-:W-:-:S05]  /*0210*/  IADD3 R8, P0, R3, UR6, RZ ;  /* 0x0000000603087c10 */ /* 0x000fca000ff1e0ff */
[----:B------:R-:W-:-:S05]  /*0220*/  IMAD.X R9, RZ, RZ, UR7, P0 ;  /* 0x00000007ff097e24 */ /* 0x000fca00080e06ff */
[----:B------:R-:W2:Y:S04]  /*0230*/  LDG.E.128 R4, desc[UR4][R8.64] ;  /* 0x0000000408047981 */ /* 0x000ea8000c1e1d00 */
[----:B------:R-:W3:Y:S01]  /*0240*/  LDG.E.128 R12, desc[UR4][R8.64+0x800] ;  /* 0x00080004080c7981 */ /* 0x000ee2000c1e1d00 */
[----:B------:R-:W-:Y:S01]  /*0250*/  HFMA2.MMA R94, -RZ, RZ, 0, 5.9604644775390625e-08 ;  /* 0x00000001ff5e7435 */ /* 0x000fe200000001ff */
        /* <DEDUP_REMOVED lines=16> */
[C---:B--2---:R-:W-:Y:S02]  /*0360*/  PRMT R48, R4.reuse, 0x7632, R48 ;  /* 0x0000763204307816 */ /* 0x044fe40000000030 */
[----:B------:R-:W-:Y:S01]  /*0370*/  SHF.L.U32 R3, R4, 0x10, RZ ;  /* 0x0000001004037819 */ /* 0x000fe200000006ff */
[----:B------:R-:W-:Y:S01]  /*0380*/  IMAD.U32 R4, R5, 0x10000, RZ ;  /* 0x0001000005047824 */ /* 0x000fe200078e00ff */
[----:B------:R-:W-:Y:S01]  /*0390*/  PRMT R50, R6, 0x7632, R50 ;  /* 0x0000763206327816 */ /* 0x000fe20000000032 */
[----:B---3--:R-:W-:Y:S01]  /*03a0*/  IMAD.U32 R8, R13, 0x10000, RZ ;  /* 0x000100000d087824 */ /* 0x008fe200078e00ff */
[----:B------:R-:W-:Y:S01]  /*03b0*/  PRMT R81, R12, 0x7632, R81 ;  /* 0x000076320c517816 */ /* 0x000fe20000000051 */
[----:B------:R-:W-:Y:S01]  /*03c0*/  IMAD.U32 R10, R15, 0x10000, RZ ;  /* 0x000100000f0a7824 */ /* 0x000fe200078e00ff */
[----:B------:R-:W-:-:S02]  /*03d0*/  PRMT R83, R14, 0x7632, R83 ;  /* 0x000076320e537816 */ /* 0x000fc40000000053 */
[----:B------:R-:W-:Y:S01]  /*03e0*/  PRMT R49, R5, 0x7632, R49 ;  /* 0x0000763205317816 */ /* 0x000fe20000000031 */
[----:B------:R-:W-:Y:S01]  /*03f0*/  IMAD.U32 R81, R81, 0x10000, RZ ;  /* 0x0001000051517824 */ /* 0x000fe200078e00ff */
[----:B------:R-:W-:Y:S01]  /*0400*/  PRMT R80, R7, 0x7632, R80 ;  /* 0x0000763207507816 */ /* 0x000fe20000000050 */
[----:B------:R-:W-:Y:S01]  /*0410*/  IMAD.U32 R83, R83, 0x10000, RZ ;  /* 0x0001000053537824 */ /* 0x000fe200078e00ff */
[----:B------:R-:W-:Y:S01]  /*0420*/  PRMT R82, R13, 0x7632, R82 ;  /* 0x000076320d527816 */ /* 0x000fe20000000052 */
[----:B------:R-:W-:Y:S01]  /*0430*/  IMAD.U32 R13, R48, 0x10000, RZ ;  /* 0x00010000300d7824 */ /* 0x000fe200078e00ff */
[----:B------:R-:W-:Y:S01]  /*0440*/  PRMT R84, R15, 0x7632, R84 ;  /* 0x000076320f547816 */ /* 0x000fe20000000054 */
[----:B------:R-:W-:Y:S01]  /*0450*/  IMAD.U32 R15, R50, 0x10000, RZ ;  /* 0x00010000320f7824 */ /* 0x000fe200078e00ff */
[----:B------:R-:W-:Y:S01]  /*0460*/  SHF.L.U32 R5, R6, 0x10, RZ ;  /* 0x0000001006057819 */ /* 0x000fe200000006ff */
[----:B------:R-:W-:Y:S01]  /*0470*/  IMAD.U32 R6, R7, 0x10000, RZ ;  /* 0x0001000007067824 */ /* 0x000fe200078e00ff */
[----:B------:R-:W-:-:S02]  /*0480*/  SHF.L.U32 R7, R12, 0x10, RZ ;  /* 0x000000100c077819 */ /* 0x000fc400000006ff */
[----:B------:R-:W-:Y:S02]  /*0490*/  SHF.L.U32 R9, R14, 0x10, RZ ;  /* 0x000000100e097819 */ /* 0x000fe400000006ff */
[----:B------:R-:W-:Y:S02]  /*04a0*/  LOP3.LUT R12, R0, 0x7f, RZ, 0xc0, !PT ;  /* 0x0000007f000c7812 */ /* 0x000fe400078ec0ff */
[----:B------:R-:W-:Y:S02]  /*04b0*/  SHF.L.U32 R14, R49, 0x10, RZ ;  /* 0x00000010310e7819 */ /* 0x000fe400000006ff */
[----:B------:R-:W-:Y:S02]  /*04c0*/  SHF.L.U32 R80, R80, 0x10, RZ ;  /* 0x0000001050507819 */ /* 0x000fe400000006ff */
[----:B------:R-:W-:Y:S02]  /*04d0*/  SHF.L.U32 R82, R82, 0x10, RZ ;  /* 0x0000001052527819 */ /* 0x000fe400000006ff */
[----:B0-----:R-:W-:-:S07]  /*04e0*/  SHF.L.U32 R84, R84, 0x10, RZ ;  /* 0x0000001054547819 */ /* 0x001fce00000006ff */
.L_x_597:
[----:B0-----:R-:W0:Y:S08]  /*04f0*/  LDC.64 R66, c[0x0][0x288] ;  /* 0x0000a200ff427b82 */ /* 0x001e300000000a00 */
[----:B------:R-:W1:Y:S08]  /*0500*/  LDC.64 R68, c[0x0][0x258] ;  /* 0x00009600ff447b82 */ /* 0x000e700000000a00 */
[----:B------:R-:W2:Y:S01]  /*0510*/  LDC.64 R64, c[0x0][0x280] ;  /* 0x0000a000ff407b82 */ /* 0x000ea20000000a00 */
[----:B0-----:R-:W-:-:S07]  /*0520*/  IMAD.WIDE R66, R2, 0x4, R66 ;  /* 0x0000000402427825 */ /* 0x001fce00078e0242 */
[----:B------:R-:W0:Y:S01]  /*0530*/  LDC R119, c[0x0][0x218] ;  /* 0x00008600ff777b82 */ /* 0x000e220000000800 */
[----:B------:R-:W3:Y:S01]  /*0540*/  LDG.E R66, desc[UR4][R66.64] ;  /* 0x0000000442427981 */ /* 0x000ee2000c1e1900 */
[----:B-1----:R-:W-:-:S06]  /*0550*/  IMAD.WIDE R68, R2, 0x4, R68 ;  /* 0x0000000402447825 */ /* 0x002fcc00078e0244 */
[----:B------:R-:W1:Y:S01]  /*0560*/  LDC.64 R114, c[0x0][0x250] ;  /* 0x00009400ff727b82 */ /* 0x000e620000000a00 */
[----:B------:R4:W5:Y:S01]  /*0570*/  LDG.E R85, desc[UR4][R68.64] ;  /* 0x0000000444557981 */ /* 0x000962000c1e1900 */
[----:B--2---:R-:W-:-:S06]  /*0580*/  IMAD.WIDE R64, R2, 0x4, R64 ;  /* 0x0000000402407825 */ /* 0x004fcc00078e0240 */
[----:B------:R-:W2:Y:S01]  /*0590*/  LDC.64 R124, c[0x0][0x2c8] ;  /* 0x0000b200ff7c7b82 */ /* 0x000ea20000000a00 */
[----:B------:R4:W5:Y:S01]  /*05a0*/  LDG.E R117, desc[UR4][R64.64] ;  /* 0x0000000440757981 */ /* 0x000962000c1e1900 */
[----:B0-----:R-:W-:-:S05]  /*05b0*/  IMAD R70, R2, R119, RZ ;  /* 0x0000007702467224 */ /* 0x001fca00078e02ff */
[----:B------:R-:W-:-:S04]  /*05c0*/  SHF.R.S32.HI R71, RZ, 0x1f, R70 ;  /* 0x0000001fff477819 */ /* 0x000fc80000011446 */
[----:B------:R-:W-:Y:S01]  /*05d0*/  LEA.HI R71, R71, R70, RZ, 0x3 ;  /* 0x0000004647477211 */ /* 0x000fe200078f18ff */
[----:B-1----:R-:W-:-:S03]  /*05e0*/  IMAD.WIDE R114, R2, 0x4, R114 ;  /* 0x0000000402727825 */ /* 0x002fc600078e0272 */
[----:B------:R-:W-:Y:S01]  /*05f0*/  LEA.HI.SX32 R112, R71, R12, 0x1d ;  /* 0x0000000c47707211 */ /* 0x000fe200078feaff */
[----:B------:R-:W-:Y:S01]  /*0600*/  VIADD R2, R2, UR8 ;  /* 0x0000000802027c36 */ /* 0x000fe20008000000 */
[----:B------:R-:W-:Y:S02]  /*0610*/  BSSY B0, `(.L_x_545) ;  /* 0x00000e5000007945 */ /* 0x000fe40003800000 */
[C---:B------:R-:W-:Y:S01]  /*0620*/  IADD3 R86, R112.reuse, 0x80, RZ ;  /* 0x0000008070567810 */ /* 0x040fe20007ffe0ff */
[----:B--2---:R-:W-:Y:S01]  /*0630*/  IMAD.WIDE.U32 R120, R112, 0x10, R124 ;  /* 0x0000001070787825 */ /* 0x004fe200078e007c */
[----:B------:R-:W-:-:S03]  /*0640*/  ISETP.GE.AND P3, PT, R2, UR9, PT ;  /* 0x0000000902007c0c */ /* 0x000fc6000bf66270 */
[----:B------:R-:W-:Y:S01]  /*0650*/  IMAD.WIDE.U32 R124, R86, 0x10, R124 ;  /* 0x00000010567c7825 */ /* 0x000fe200078e007c */
[----:B---3--:R-:W-:-:S13]  /*0660*/  ISETP.GT.AND P2, PT, R66, RZ, PT ;  /* 0x000000ff4200720c */ /* 0x008fda0003f44270 */
[----:B----4-:R-:W-:Y:S05]  /*0670*/  @P2 BRA `(.L_x_546) ;  /* 0x00000000005c2947 */ /* 0x010fea0003800000 */
[----:B-----5:R-:W-:Y:S01]  /*0680*/  ISETP.GE.AND P4, PT, R117, 0x1, PT ;  /* 0x000000017500780c */ /* 0x020fe20003f86270 */
[----:B------:R-:W-:Y:S01]  /*0690*/  IMAD.U32 R116, RZ, RZ, UR14 ;  /* 0x0000000eff747e24 */ /* 0x000fe2000f8e00ff */
[----:B------:R-:W-:Y:S02]  /*06a0*/  MOV R115, UR15 ;  /* 0x0000000f00737c02 */ /* 0x000fe40008000f00 */
[----:B------:R-:W-:Y:S02]  /*06b0*/  MOV R123, RZ ;  /* 0x000000ff007b7202 */ /* 0x000fe40000000f00 */
[----:B------:R-:W-:-:S04]  /*06c0*/  ISETP.NE.U32.AND P0, PT, R116, RZ, PT ;  /* 0x000000ff7400720c */ /* 0x000fc80003f05070 */
[----:B------:R-:W-:-:S03]  /*06d0*/  ISETP.NE.AND.EX P0, PT, R115, RZ, PT, P0 ;  /* 0x000000ff7300720c */ /* 0x000fc60003f05300 */
[----:B------:R-:W-:Y:S01]  /*06e0*/  @P4 VIADD R64, R117, 0xffffffff ;  /* 0xffffffff75404836 */ /* 0x000fe20000000000 */
[----:B------:R-:W-:-:S03]  /*06f0*/  @P4 LOP3.LUT R12, R0, 0x7f, RZ, 0xc0, !PT ;  /* 0x0000007f000c4812 */ /* 0x000fc600078ec0ff */
[----:B------:R-:W-:-:S05]  /*0700*/  @P4 IMAD R64, R64, R119, RZ ;  /* 0x0000007740404224 */ /* 0x000fca00078e02ff */
[----:B------:R-:W-:Y:S01]  /*0710*/  @P4 SHF.R.S32.HI R65, RZ, 0x1f, R64 ;  /* 0x0000001fff414819 */ /* 0x000fe20000011440 */
[----:B------:R0:W5:Y:S03]  /*0720*/  @P0 LDG.E.128 R48, desc[UR4][R120.64] ;  /* 0x0000000478300981 */ /* 0x000166000c1e1d00 */
[----:B------:R-:W-:Y:S01]  /*0730*/  @P4 LEA.HI R67, R65, R64, RZ, 0x3 ;  /* 0x0000004041434211 */ /* 0x000fe200078f18ff */
[----:B------:R0:W5:Y:S01]  /*0740*/  @P0 LDG.E.128 R52, desc[UR4][R124.64] ;  /* 0x000000047c340981 */ /* 0x000162000c1e1d00 */
[----:B------:R-:W1:Y:S02]  /*0750*/  LDC.64 R64, c[0x0][0x240] ;  /* 0x00009000ff407b82 */ /* 0x000e640000000a00 */
[----:B------:R-:W-:-:S05]  /*0760*/  @P4 LEA.HI.SX32 R123, R67, R12, 0x1d ;  /* 0x0000000c437b4211 */ /* 0x000fca00078feaff */
[C---:B------:R-:W-:Y:S02]  /*0770*/  VIADD R67, R123.reuse, 0x80 ;  /* 0x000000807b437836 */ /* 0x040fe40000000000 */
[----:B-1----:R-:W-:-:S04]  /*0780*/  IMAD.WIDE.U32 R122, R123, 0x8, R64 ;  /* 0x000000087b7a7825 */ /* 0x002fc800078e0040 */
[----:B------:R-:W-:Y:S02]  /*0790*/  IMAD.WIDE.U32 R64, R67, 0x8, R64 ;  /* 0x0000000843407825 */ /* 0x000fe400078e0040 */
[----:B------:R-:W5:Y:S04]  /*07a0*/  LDG.E.64 R122, desc[UR4][R122.64] ;  /* 0x000000047a7a7981 */ /* 0x000f68000c1e1b00 */
[----:B------:R0:W5:Y:S01]  /*07b0*/  LDG.E.64 R120, desc[UR4][R64.64] ;  /* 0x0000000440787981 */ /* 0x000162000c1e1b00 */
[----:B------:R-:W-:Y:S01]  /*07c0*/  HFMA2.MMA R71, -RZ, RZ, 0, 0 ;  /* 0x00000000ff477435 */ /* 0x000fe200000001ff */
[----:B------:R-:W-:Y:S01]  /*07d0*/  IMAD.MOV.U32 R69, RZ, RZ, RZ ;  /* 0x000000ffff457224 */ /* 0x000fe200078e00ff */
[----:B------:R-:W-:Y:S09]  /*07e0*/  BRA `(.L_x_547) ;  /* 0x0000000c001c7947 */ /* 0x000ff20003800000 */
.L_x_546:
[----:B------:R-:W0:Y:S01]  /*07f0*/  LDC.64 R72, c[0x0][0x238] ;  /* 0x00008e00ff487b82 */ /* 0x000e220000000a00 */
[----:B------:R-:W-:Y:S01]  /*0800*/  IADD3 R66, R66, -0x1, RZ ;  /* 0xffffffff42427810 */ /* 0x000fe20007ffe0ff */
[----:B------:R1:W2:Y:S01]  /*0810*/  LDG.E R114, desc[UR4][R114.64] ;  /* 0x0000000472727981 */ /* 0x0002a2000c1e1900 */
[----:B------:R-:W-:-:S03]  /*0820*/  LOP3.LUT R12, R0, 0x7f, RZ, 0xc0, !PT ;  /* 0x0000007f000c7812 */ /* 0x000fc600078ec0ff */
[----:B------:R-:W-:Y:S02]  /*0830*/  IMAD R66, R66, R119, RZ ;  /* 0x0000007742427224 */ /* 0x000fe400078e02ff */
[----:B------:R-:W3:Y:S03]  /*0840*/  LDC.64 R76, c[0x0][0x2b8] ;  /* 0x0000ae00ff4c7b82 */ /* 0x000ee60000000a00 */
[----:B------:R-:W-:-:S04]  /*0850*/  SHF.R.S32.HI R65, RZ, 0x1f, R66 ;  /* 0x0000001fff417819 */ /* 0x000fc80000011442 */
[----:B------:R-:W-:Y:S01]  /*0860*/  LEA.HI R67, R65, R66, RZ, 0x3 ;  /* 0x0000004241437211 */ /* 0x000fe200078f18ff */
[----:B------:R-:W4:Y:S03]  /*0870*/  LDC.64 R88, c[0x0][0x240] ;  /* 0x00009000ff587b82 */ /* 0x000f260000000a00 */
[----:B------:R-:W-:Y:S01]  /*0880*/  LEA.HI.SX32 R79, R67, R12, 0x1d ;  /* 0x0000000c434f7211 */ /* 0x000fe200078feaff */
[----:B0-----:R-:W-:-:S04]  /*0890*/  IMAD.WIDE.U32 R64, R112, 0x10, R72 ;  /* 0x0000001070407825 */ /* 0x001fc800078e0048 */
[----:B------:R-:W-:Y:S02]  /*08a0*/  IMAD.WIDE.U32 R72, R86, 0x10, R72 ;  /* 0x0000001056487825 */ /* 0x000fe400078e0048 */
[----:B------:R-:W2:Y:S02]  /*08b0*/  LDG.E.128 R64, desc[UR4][R64.64] ;  /* 0x0000000440407981 */ /* 0x000ea4000c1e1d00 */
[C---:B---3--:R-:W-:Y:S02]  /*08c0*/  IMAD.WIDE.U32 R68, R79.reuse, 0x10, R76 ;  /* 0x000000104f447825 */ /* 0x048fe400078e004c */
[----:B------:R-:W3:Y:S04]  /*08d0*/  LDG.E.128 R72, desc[UR4][R72.64] ;  /* 0x0000000448487981 */ /* 0x000ee8000c1e1d00 */
[----:B------:R-:W3:Y:S01]  /*08e0*/  LDG.E.128 R68, desc[UR4][R68.64] ;  /* 0x0000000444447981 */ /* 0x000ee2000c1e1d00 */
[----:B------:R-:W-:-:S04]  /*08f0*/  VIADD R79, R79, 0x80 ;  /* 0x000000804f4f7836 */ /* 0x000fc80000000000 */
[----:B------:R-:W-:-:S06]  /*0900*/  IMAD.WIDE.U32 R76, R79, 0x10, R76 ;  /* 0x000000104f4c7825 */ /* 0x000fcc00078e004c */
[----:B------:R-:W3:Y:S01]  /*0910*/  LDG.E.128 R76, desc[UR4][R76.64] ;  /* 0x000000044c4c7981 */ /* 0x000ee2000c1e1d00 */
[----:B-----5:R-:W-:-:S13]  /*0920*/  ISETP.GE.AND P4, PT, R117, 0x1, PT ;  /* 0x000000017500780c */ /* 0x020fda0003f86270 */
[----:B------:R-:W-:-:S05]  /*0930*/  @P4 IADD3 R90, R117, -0x1, RZ ;  /* 0xffffffff755a4810 */ /* 0x000fca0007ffe0ff */
[----:B------:R-:W-:-:S05]  /*0940*/  @P4 IMAD R90, R90, R119, RZ ;  /* 0x000000775a5a4224 */ /* 0x000fca00078e02ff */
[----:B------:R-:W-:Y:S01]  /*0950*/  @P4 SHF.R.S32.HI R87, RZ, 0x1f, R90 ;  /* 0x0000001fff574819 */ /* 0x000fe2000001145a */
[----:B------:R-:W-:-:S03]  /*0960*/  IMAD.MOV.U32 R123, RZ, RZ, RZ ;  /* 0x000000ffff7b7224 */ /* 0x000fc600078e00ff */
[----:B------:R-:W-:-:S04]  /*0970*/  @P4 LEA.HI R87, R87, R90, RZ, 0x3 ;  /* 0x0000005a57574211 */ /* 0x000fc800078f18ff */
[----:B------:R-:W-:-:S04]  /*0980*/  @P4 LEA.HI.SX32 R123, R87, R12, 0x1d ;  /* 0x0000000c577b4211 */ /* 0x000fc800078feaff */
[C---:B------:R-:W-:Y:S01]  /*0990*/  IADD3 R87, R123.reuse, 0x80, RZ ;  /* 0x000000807b577810 */ /* 0x040fe20007ffe0ff */
[----:B----4-:R-:W-:-:S06]  /*09a0*/  IMAD.WIDE.U32 R122, R123, 0x8, R88 ;  /* 0x000000087b7a7825 */ /* 0x010fcc00078e0058 */
[----:B------:R-:W5:Y:S01]  /*09b0*/  LDG.E.64 R122, desc[UR4][R122.64] ;  /* 0x000000047a7a7981 */ /* 0x000f62000c1e1b00 */
[----:B------:R-:W-:Y:S01]  /*09c0*/  IMAD.U32 R116, RZ, RZ, UR14 ;  /* 0x0000000eff747e24 */ /* 0x000fe2000f8e00ff */
[----:B-1----:R-:W-:-:S04]  /*09d0*/  MOV R115, UR15 ;  /* 0x0000000f00737c02 */ /* 0x002fc80008000f00 */
[----:B------:R-:W-:-:S04]  /*09e0*/  ISETP.NE.U32.AND P0, PT, R116, RZ, PT ;  /* 0x000000ff7400720c */ /* 0x000fc80003f05070 */
[----:B------:R-:W-:Y:S01]  /*09f0*/  ISETP.NE.AND.EX P0, PT, R115, RZ, PT, P0 ;  /* 0x000000ff7300720c */ /* 0x000fe20003f05300 */
[----:B------:R-:W-:-:S12]  /*0a00*/  IMAD.WIDE.U32 R88, R87, 0x8, R88 ;  /* 0x0000000857587825 */ /* 0x000fd800078e0058 */
[----:B------:R-:W5:Y:S04]  /*0a10*/  @P0 LDG.E.128 R48, desc[UR4][R120.64] ;  /* 0x0000000478300981 */ /* 0x000f68000c1e1d00 */
[----:B------:R-:W5:Y:S01]  /*0a20*/  @P0 LDG.E.128 R52, desc[UR4][R124.64] ;  /* 0x000000047c340981 */ /* 0x000f62000c1e1d00 */
[----:B------:R-:W-:-:S03]  /*0a30*/  ISETP.NE.AND P0, PT, R11, RZ, PT ;  /* 0x000000ff0b00720c */ /* 0x000fc60003f05270 */
[----:B------:R0:W5:Y:S01]  /*0a40*/  LDG.E.64 R120, desc[UR4][R88.64] ;  /* 0x0000000458787981 */ /* 0x000162000c1e1b00 */
[----:B--2---:R-:W-:Y:S02]  /*0a50*/  FSEL R92, R114, RZ, !P0 ;  /* 0x000000ff725c7208 */ /* 0x004fe40004000000 */
[C---:B------:R-:W-:Y:S01]  /*0a60*/  PRMT R87, R64.reuse, 0x7632, R87 ;  /* 0x0000763240577816 */ /* 0x040fe20000000057 */
[----:B------:R-:W-:Y:S01]  /*0a70*/  IMAD.U32 R91, R64, 0x10000, RZ ;  /* 0x00010000405b7824 */ /* 0x000fe200078e00ff */
[C---:B------:R-:W-:Y:S02]  /*0a80*/  PRMT R90, R65.reuse, 0x7632, R90 ;  /* 0x00007632415a7816 */ /* 0x040fe4000000005a */
[----:B------:R-:W-:Y:S02]  /*0a90*/  SHF.L.U32 R93, R65, 0x10, RZ ;  /* 0x00000010415d7819 */ /* 0x000fe400000006ff */
[C---:B------:R-:W-:Y:S02]  /*0aa0*/  PRMT R65, R67.reuse, 0x7632, R65 ;  /* 0x0000763243417816 */ /* 0x040fe40000000041 */
[----:B------:R-:W-:Y:S01]  /*0ab0*/  SHF.L.U32 R101, R67, 0x10, RZ ;  /* 0x0000001043657819 */ /* 0x000fe200000006ff */
[C---:B---3--:R-:W-:Y:S01]  /*0ac0*/  IMAD.U32 R111, R68.reuse, 0x10000, RZ ;  /* 0x00010000446f7824 */ /* 0x048fe200078e00ff */
[----:B------:R-:W-:Y:S01]  /*0ad0*/  PRMT R64, R68, 0x7632, R64 ;  /* 0x0000763244407816 */ /* 0x000fe20000000040 */
[C---:B------:R-:W-:Y:S01]  /*0ae0*/  IMAD.U32 R103, R70.reuse, 0x10000, RZ ;  /* 0x0001000046677824 */ /* 0x040fe200078e00ff */
[----:B------:R-:W-:-:S02]  /*0af0*/  PRMT R67, R70, 0x7632, R67 ;  /* 0x0000763246437816 */ /* 0x000fc40000000043 */
[C---:B------:R-:W-:Y:S02]  /*0b00*/  PRMT R68, R71.reuse, 0x7632, R68 ;  /* 0x0000763247447816 */ /* 0x040fe40000000044 */
[----:B------:R-:W-:Y:S01]  /*0b10*/  SHF.L.U32 R99, R71, 0x10, RZ ;  /* 0x0000001047637819 */ /* 0x000fe200000006ff */
[C---:B------:R-:W-:Y:S01]  /*0b20*/  IMAD.U32 R71, R72.reuse, 0x10000, RZ ;  /* 0x0001000048477824 */ /* 0x040fe200078e00ff */
[----:B------:R-:W-:Y:S02]  /*0b30*/  PRMT R70, R72, 0x7632, R70 ;  /* 0x0000763248467816 */ /* 0x000fe40000000046 */
[C---:B------:R-:W-:Y:S01]  /*0b40*/  PRMT R72, R73.reuse, 0x7632, R72 ;  /* 0x0000763249487816 */ /* 0x040fe20000000048 */
[----:B------:R-:W-:Y:S01]  /*0b50*/  IMAD.U32 R97, R66, 0x10000, RZ ;  /* 0x0001000042617824 */ /* 0x000fe200078e00ff */
[----:B------:R-:W-:Y:S01]  /*0b60*/  SHF.L.U32 R73, R73, 0x10, RZ ;  /* 0x0000001049497819 */ /* 0x000fe200000006ff */
[----:B0-----:R-:W-:Y:S01]  /*0b70*/  IMAD.U32 R89, R74, 0x10000, RZ ;  /* 0x000100004a597824 */ /* 0x001fe200078e00ff */
[----:B------:R-:W-:Y:S01]  /*0b80*/  PRMT R95, R66, 0x7632, R95 ;  /* 0x00007632425f7816 */ /* 0x000fe2000000005f */
[----:B------:R-:W-:Y:S01]  /*0b90*/  FADD.FTZ R104, -R92, R91 ;  /* 0x0000005b5c687221 */ /* 0x000fe20000010100 */
[----:B------:R-:W-:-:S02]  /*0ba0*/  PRMT R88, R74, 0x7632, R88 ;  /* 0x000076324a587816 */ /* 0x000fc40000000058 */
[----:B------:R-:W-:Y:S01]  /*0bb0*/  PRMT R74, R75, 0x7632, R74 ;  /* 0x000076324b4a7816 */ /* 0x000fe2000000004a */
[C---:B------:R-:W-:Y:S01]  /*0bc0*/  FADD.FTZ R118, -R92.reuse, R97 ;  /* 0x000000615c767221 */ /* 0x040fe20000010100 */
[C---:B------:R-:W-:Y:S01]  /*0bd0*/  PRMT R66, R69.reuse, 0x7632, R66 ;  /* 0x0000763245427816 */ /* 0x040fe20000000042 */
[C---:B------:R-:W-:Y:S01]  /*0be0*/  FADD.FTZ R124, -R92.reuse, R73 ;  /* 0x000000495c7c7221 */ /* 0x040fe20000010100 */
        /* <DEDUP_REMOVED lines=9> */
[----:B------:R-:W-:Y:S01]  /*0c80*/  IMAD.U32 R71, R70, 0x10000, RZ ;  /* 0x0001000046477824 */ /* 0x000fe200078e00ff */
[----:B------:R-:W-:Y:S01]  /*0c90*/  SHF.L.U32 R89, R74, 0x10, RZ ;  /* 0x000000104a597819 */ /* 0x000fe200000006ff */
[----:B------:R-:W-:-:S02]  /*0ca0*/  IMAD.U32 R75, R88, 0x10000, RZ ;  /* 0x00010000584b7824 */ /* 0x000fc400078e00ff */
        /* <DEDUP_REMOVED lines=11> */
[----:B------:R-:W-:Y:S01]  /*0d60*/  FFMA.FTZ R16, R113, R111, R16 ;  /* 0x0000006f71107223 */ /* 0x000fe20000010010 */
[----:B------:R-:W-:Y:S01]  /*0d70*/  FADD.FTZ R36, R36, R111 ;  /* 0x0000006f24247221 */ /* 0x000fe20000010000 */
[----:B------:R-:W-:Y:S01]  /*0d80*/  FADD.FTZ R92, -R92, R89 ;  /* 0x000000595c5c7221 */ /* 0x000fe20000010100 */
[----:B------:R-:W-:-:S02]  /*0d90*/  IMAD.U32 R64, R64, 0x10000, RZ ;  /* 0x0001000040407824 */ /* 0x000fc400078e00ff */
[----:B------:R-:W-:Y:S01]  /*0da0*/  FMUL.FTZ R111, R3, R111 ;  /* 0x0000006f036f7220 */ /* 0x000fe20000410000 */
[C---:B------:R-:W-:Y:S02]  /*0db0*/  PRMT R70, R77.reuse, 0x7632, R70 ;  /* 0x000076324d467816 */ /* 0x040fe40000000046 */
[----:B------:R-:W-:Y:S01]  /*0dc0*/  SHF.L.U32 R89, R77, 0x10, RZ ;  /* 0x000000104d597819 */ /* 0x000fe200000006ff */
[C---:B------:R-:W-:Y:S01]  /*0dd0*/  FMUL.FTZ R77, R85.reuse, R100 ;  /* 0x00000064554d7220 */ /* 0x040fe20000410000 */
[----:B------:R-:W-:Y:S01]  /*0de0*/  SHF.L.U32 R66, R66, 0x10, RZ ;  /* 0x0000001042427819 */ /* 0x000fe200000006ff */
[C---:B------:R-:W-:Y:S01]  /*0df0*/  FMUL.FTZ R109, R85.reuse, R114 ;  /* 0x00000072556d7220 */ /* 0x040fe20000410000 */
[C---:B------:R-:W-:Y:S01]  /*0e00*/  FMUL.FTZ R75, R85.reuse, R108 ;  /* 0x0000006c554b7220 */ /* 0x040fe20000410000 */
[----:B------:R-:W-:Y:S01]  /*0e10*/  FMUL.FTZ R106, R85, R106 ;  /* 0x0000006a556a7220 */ /* 0x000fe20000410000 */
[----:B------:R-:W-:Y:S01]  /*0e20*/  IMAD.U32 R100, R67, 0x10000, RZ ;  /* 0x0001000043647824 */ /* 0x000fe200078e00ff */
[----:B------:R-:W-:Y:S01]  /*0e30*/  SHF.L.U32 R68, R68, 0x10, RZ ;  /* 0x0000001044447819 */ /* 0x000fe200000006ff */
[----:B------:R-:W-:Y:S01]  /*0e40*/  FMUL.FTZ R98, R85, R98 ;  /* 0x0000006255627220 */ /* 0x000fe20000410000 */
[----:B------:R-:W-:Y:S01]  /*0e50*/  PRMT R87, R79, 0x7632, R87 ;  /* 0x000076324f577816 */ /* 0x000fe20000000057 */
[----:B------:R-:W-:Y:S01]  /*0e60*/  FMUL.FTZ R108, R13, R64 ;  /* 0x000000400d6c7220 */ /* 0x000fe20000410000 */
[----:B------:R-:W-:Y:S01]  /*0e70*/  SHF.L.U32 R65, R79, 0x10, RZ ;  /* 0x000000104f417819 */ /* 0x000fe200000006ff */
[----:B------:R-:W-:Y:S01]  /*0e80*/  FADD.FTZ R67, RZ, R111 ;  /* 0x0000006fff437221 */ /* 0x000fe20000010000 */
[----:B------:R-:W-:Y:S01]  /*0e90*/  FMUL.FTZ R110, R85, R110 ;  /* 0x0000006e556e7220 */ /* 0x000fe20000410000 */
[----:B------:R-:W-:Y:S01]  /*0ea0*/  FFMA.FTZ R79, R113, R111, RZ ;  /* 0x0000006f714f7223 */ /* 0x000fe200000100ff */
[C---:B------:R-:W-:Y:S01]  /*0eb0*/  PRMT R69, R76.reuse, 0x7632, R69 ;  /* 0x000076324c457816 */ /* 0x040fe20000000045 */
[----:B------:R-:W-:-:S02]  /*0ec0*/  IMAD.U32 R88, R76, 0x10000, RZ ;  /* 0x000100004c587824 */ /* 0x000fc400078e00ff */
[----:B------:R-:W-:Y:S01]  /*0ed0*/  FMUL.FTZ R76, R85, R96 ;  /* 0x00000060554c7220 */ /* 0x000fe20000410000 */
[-C--:B------:R-:W-:Y:S01]  /*0ee0*/  FFMA.FTZ R18, R109, R107.reuse, R18 ;  /* 0x0000006b6d127223 */ /* 0x080fe20000010012 */
[----:B------:R-:W-:Y:S01]  /*0ef0*/  FADD.FTZ R38, R38, R107 ;  /* 0x0000006b26267221 */ /* 0x000fe20000010000 */
[-C--:B------:R-:W-:Y:S01]  /*0f00*/  FFMA.FTZ R19, R106, R66.reuse, R19 ;  /* 0x000000426a137223 */ /* 0x080fe20000010013 */
[----:B------:R-:W-:Y:S01]  /*0f10*/  FADD.FTZ R39, R39, R66 ;  /* 0x0000004227277221 */ /* 0x000fe20000010000 */
[----:B------:R-:W-:Y:S01]  /*0f20*/  FMUL.FTZ R104, R14, R66 ;  /* 0x000000420e687220 */ /* 0x000fe20000410000 */
[----:B------:R-:W-:Y:S01]  /*0f30*/  FMUL.FTZ R107, R4, R107 ;  /* 0x0000006b046b7220 */ /* 0x000fe20000410000 */
[-C--:B------:R-:W-:Y:S01]  /*0f40*/  FFMA.FTZ R23, R98, R68.reuse, R23 ;  /* 0x0000004462177223 */ /* 0x080fe20000010017 */
[----:B------:R-:W-:Y:S01]  /*0f50*/  FADD.FTZ R35, R35, R68 ;  /* 0x0000004423237221 */ /* 0x000fe20000010000 */
[----:B------:R-:W-:Y:S01]  /*0f60*/  FMUL.FTZ R96, R80, R68 ;  /* 0x0000004450607220 */ /* 0x000fe20000410000 */
[----:B------:R-:W-:Y:S01]  /*0f70*/  FADD.FTZ R66, R67, R108 ;  /* 0x0000006c43427221 */ /* 0x000fe20000010000 */
[C---:B------:R-:W-:Y:S01]  /*0f80*/  FFMA.FTZ R68, R110.reuse, R108, R79 ;  /* 0x0000006c6e447223 */ /* 0x040fe2000001004f */
[----:B------:R-:W-:Y:S01]  /*0f90*/  FMUL.FTZ R105, R85, R118 ;  /* 0x0000007655697220 */ /* 0x000fe20000410000 */
[----:B------:R-:W-:Y:S01]  /*0fa0*/  FFMA.FTZ R17, R110, R64, R17 ;  /* 0x000000406e117223 */ /* 0x000fe20000010011 */
[----:B------:R-:W-:Y:S01]  /*0fb0*/  FADD.FTZ R37, R37, R64 ;  /* 0x0000004025257221 */ /* 0x000fe20000010000 */
[----:B------:R-:W-:-:S02]  /*0fc0*/  IMAD.U32 R64, R69, 0x10000, RZ ;  /* 0x0001000045407824 */ /* 0x000fc400078e00ff */
        /* <DEDUP_REMOVED lines=14> */
[C---:B------:R-:W-:Y:S01]  /*10b0*/  PRMT R71, R78.reuse, 0x7632, R71 ;  /* 0x000076324e477816 */ /* 0x040fe20000000047 */
[----:B------:R-:W-:-:S02]  /*10c0*/  IMAD.U32 R90, R78, 0x10000, RZ ;  /* 0x000100004e5a7824 */ /* 0x000fc400078e00ff */
[-C--:B------:R-:W-:Y:S01]  /*10d0*/  FFMA.FTZ R22, R101, R99.reuse, R22 ;  /* 0x0000006365167223 */ /* 0x080fe20000010016 */
[----:B------:R-:W-:Y:S01]  /*10e0*/  FADD.FTZ R34, R34, R99 ;  /* 0x0000006322227221 */ /* 0x000fe20000010000 */
[----:B------:R-:W-:Y:S01]  /*10f0*/  FMUL.FTZ R78, R85, R92 ;  /* 0x0000005c554e7220 */ /* 0x000fe20000410000 */
[----:B------:R-:W-:Y:S01]  /*1100*/  FMUL.FTZ R99, R6, R99 ;  /* 0x0000006306637220 */ /* 0x000fe20000410000 */
[----:B------:R-:W-:Y:S01]  /*1110*/  FADD.FTZ R68, R67, R100 ;  /* 0x0000006443447221 */ /* 0x000fe20000010000 */
[----:B------:R-:W-:-:S03]  /*1120*/  FFMA.FTZ R92, R102, R100, R69 ;  /* 0x00000064665c7223 */ /* 0x000fc60000010045 */
[----:B------:R-:W-:Y:S01]  /*1130*/  FADD.FTZ R67, R68, R99 ;  /* 0x0000006344437221 */ /* 0x000fe20000010000 */
[----:B------:R-:W-:Y:S01]  /*1140*/  FFMA.FTZ R69, R101, R99, R92 ;  /* 0x0000006365457223 */ /* 0x000fe2000001005c */
[----:B------:R-:W-:Y:S01]  /*1150*/  FMUL.FTZ R72, R85, R72 ;  /* 0x0000004855487220 */ /* 0x000fe20000410000 */
[----:B------:R-:W-:Y:S01]  /*1160*/  FMUL.FTZ R79, R7, R88 ;  /* 0x00000058074f7220 */ /* 0x000fe20000410000 */
[----:B------:R-:W-:Y:S01]  /*1170*/  FADD.FTZ R68, R67, R96 ;  /* 0x0000006043447221 */ /* 0x000fe20000010000 */
[----:B------:R-:W-:Y:S01]  /*1180*/  FMUL.FTZ R97, R85, R97 ;  /* 0x0000006155617220 */ /* 0x000fe20000410000 */
        /* <DEDUP_REMOVED lines=8> */
[----:B------:R-:W-:Y:S01]  /*1210*/  FFMA.FTZ R44, R97, R88, R44 ;  /* 0x00000058612c7223 */ /* 0x000fe2000001002c */
[----:B------:R-:W-:Y:S01]  /*1220*/  FADD.FTZ R28, R28, R88 ;  /* 0x000000581c1c7221 */ /* 0x000fe20000010000 */
[----:B------:R-:W-:Y:S01]  /*1230*/  SHF.L.U32 R70, R70, 0x10, RZ ;  /* 0x0000001046467819 */ /* 0x000fe200000006ff */
[----:B------:R-:W-:Y:S01]  /*1240*/  FADD.FTZ R69, R64, R87 ;  /* 0x0000005740457221 */ /* 0x000fe20000010000 */
[----:B------:R-:W-:Y:S01]  /*1250*/  FMUL.FTZ R88, R8, R89 ;  /* 0x0000005908587220 */ /* 0x000fe20000410000 */
[----:B------:R-:W-:Y:S01]  /*1260*/  FFMA.FTZ R64, R72, R87, R67 ;  /* 0x0000005748407223 */ /* 0x000fe20000010043 */
[----:B------:R-:W-:Y:S01]  /*1270*/  FFMA.FTZ R46, R73, R89, R46 ;  /* 0x00000059492e7223 */ /* 0x000fe2000001002e */
[----:B------:R-:W-:Y:S01]  /*1280*/  FADD.FTZ R30, R30, R89 ;  /* 0x000000591e1e7221 */ /* 0x000fe20000010000 */
[----:B------:R-:W-:Y:S01]  /*1290*/  FMUL.FTZ R74, R85, R74 ;  /* 0x0000004a554a7220 */ /* 0x000fe20000410000 */
[----:B------:R-:W-:Y:S01]  /*12a0*/  FMUL.FTZ R89, R82, R70 ;  /* 0x0000004652597220 */ /* 0x000fe20000410000 */
[----:B------:R-:W-:Y:S01]  /*12b0*/  FADD.FTZ R68, R69, R88 ;  /* 0x0000005845447221 */ /* 0x000fe20000010000 */
[----:B------:R-:W-:Y:S01]  /*12c0*/  FFMA.FTZ R67, R73, R88, R64 ;  /* 0x0000005849437223 */ /* 0x000fe20000010040 */
[----:B------:R-:W-:-:S02]  /*12d0*/  IMAD.U32 R66, R71, 0x10000, RZ ;  /* 0x0001000047427824 */ /* 0x000fc400078e00ff */
        /* <DEDUP_REMOVED lines=20> */
[----:B------:R-:W-:Y:S01]  /*1420*/  FFMA.FTZ R47, R74, R70, R47 ;  /* 0x000000464a2f7223 */ /* 0x000fe2000001002f */
[----:B------:R-:W-:Y:S01]  /*1430*/  FADD.FTZ R31, R31, R70 ;  /* 0x000000461f1f7221 */ /* 0x000fe20000010000 */
[----:B------:R-:W-:Y:S01]  /*1440*/  FADD.FTZ R71, R66, R93 ;  /* 0x0000005d42477221 */ /* 0x000fe20000010000 */
[----:B------:R-:W-:-:S07]  /*1450*/  FFMA.FTZ R69, R78, R93, R69 ;  /* 0x0000005d4e457223 */ /* 0x000fce0000010045 */
.L_x_547:
[----:B------:R-:W-:Y:S05]  /*1460*/  BSYNC B0 ;  /* 0x0000000000007941 */ /* 0x000fea0003800000 */
.L_x_545:
[----:B------:R-:W-:Y:S01]  /*1470*/  LOP3.LUT P5, RZ, R94, 0xff, RZ, 0xc0, !PT ;  /* 0x000000ff5eff7812 */ /* 0x000fe200078ac0ff */
[----:B-----5:R-:W-:Y:S01]  /*1480*/  IMAD.MOV.U32 R66, RZ, RZ, R122 ;  /* 0x000000ffff427224 */ /* 0x020fe200078e007a */
[----:B0-----:R-:W-:Y:S01]  /*1490*/  SHF.R.U32.HI R65, RZ, 0x5, R0 ;  /* 0x00000005ff417819 */ /* 0x001fe20000011600 */
[----:B------:R-:W-:Y:S01]  /*14a0*/  UMOV UR6, 0xffffffff ;  /* 0xffffffff00067882 */ /* 0x000fe20000000000 */
[----:B------:R-:W-:Y:S02]  /*14b0*/  MOV R67, R120 ;  /* 0x0000007800437202 */ /* 0x000fe40000000f00 */
[----:B------:R-:W-:Y:S02]  /*14c0*/  LOP3.LUT R64, R65, 0x7fffffc, RZ, 0xc0, !PT ;  /* 0x07fffffc41407812 */ /* 0x000fe400078ec0ff */
[----:B------:R-:W-:Y:S02]  /*14d0*/  LOP3.LUT P0, RZ, R0, 0x1f, RZ, 0xc0, !PT ;  /* 0x0000001f00ff7812 */ /* 0x000fe4000780c0ff */
[----:B------:R-:W-:-:S02]  /*14e0*/  PRMT R118, R66, 0x7610, R118 ;  /* 0x0000761042767816 */ /* 0x000fc40000000076 */
[----:B------:R-:W-:Y:S01]  /*14f0*/  PRMT R114, R67, 0x7610, R114 ;  /* 0x0000761043727816 */ /* 0x000fe20000000072 */
[----:B------:R-:W-:Y:S01]  /*1500*/  @!P5 VIADD R64, R64, 0x4 ;  /* 0x000000044040d836 */ /* 0x000fe20000000000 */
[----:B------:R-:W-:Y:S07]  /*1510*/  BRA.DIV UR6, `(.L_x_548) ;  /* 0x0000001e06647947 */ /* 0x000fee000b800000 */
        /* <DEDUP_REMOVED lines=18> */
.L_x_608:
[----:B------:R-:W3:Y:S01]  /*1640*/  S2R R67, SR_CgaCtaId ;  /* 0x0000000000437919 */ /* 0x000ee20000008800 */
[----:B------:R-:W-:Y:S01]  /*1650*/  @!P0 LOP3.LUT R65, R65, 0x3, RZ, 0xc0, !PT ;  /* 0x0000000341418812 */ /* 0x000fe200078ec0ff */
[----:B-1----:R-:W-:Y:S01]  /*1660*/  FADD.FTZ R94, R69, R124 ;  /* 0x0000007c455e7221 */ /* 0x002fe20000010000 */
[----:B------:R-:W-:Y:S01]  /*1670*/  MOV R66, 0x400 ;  /* 0x0000040000427802 */ /* 0x000fe20000000f00 */
[----:B--2---:R-:W-:Y:S01]  /*1680*/  FADD.FTZ R95, R70, R95 ;  /* 0x0000005f465f7221 */ /* 0x004fe20000010000 */
[----:B------:R-:W-:Y:S01]  /*1690*/  @!P0 IADD3 R65, R64, R65, RZ ;  /* 0x0000004140418210 */ /* 0x000fe20007ffe0ff */
[----:B------:R-:W-:Y:S05]  /*16a0*/  WARPSYNC.ALL ;  /* 0x0000000000007948 */ /* 0x000fea0003800000 */
[----:B------:R-:W-:Y:S01]  /*16b0*/  @P4 VIADD R117, R117, 0xffffffff ;  /* 0xffffffff75754836 */ /* 0x000fe20000000000 */
[----:B------:R-:W-:Y:S01]  /*16c0*/  @P4 LOP3.LUT R12, R0, 0x7f, RZ, 0xc0, !PT ;  /* 0x0000007f000c4812 */ /* 0x000fe200078ec0ff */
[----:B------:R-:W-:Y:S02]  /*16d0*/  BSSY B0, `(.L_x_549) ;  /* 0x0000027000007945 */ /* 0x000fe40003800000 */
[----:B------:R-:W-:Y:S01]  /*16e0*/  @P4 IMAD R117, R117, R119, RZ ;  /* 0x0000007775754224 */ /* 0x000fe200078e02ff */
[----:B---3--:R-:W-:-:S04]  /*16f0*/  LEA R66, R67, R66, 0x18 ;  /* 0x0000004243427211 */ /* 0x008fc800078ec0ff */
[----:B------:R-:W-:Y:S01]  /*1700*/  LEA R125, R64, R66, 0x3 ;  /* 0x00000042407d7211 */ /* 0x000fe200078e18ff */
[----:B------:R-:W-:-:S05]  /*1710*/  @!P0 IMAD R124, R65, 0x8, R66 ;  /* 0x00000008417c8824 */ /* 0x000fca00078e0242 */
[----:B------:R-:W-:Y:S01]  /*1720*/  @!P0 STS.64 [R124+0x2000], R94 ;  /* 0x0020005e7c008388 */ /* 0x000fe20000000a00 */
[----:B------:R-:W-:Y:S06]  /*1730*/  BAR.SYNC.DEFER_BLOCKING 0x0 ;  /* 0x0000000000007b1d */ /* 0x000fec0000010000 */
[----:B------:R-:W1:Y:S04]  /*1740*/  LDS.128 R64, [R125+0x2000] ;  /* 0x002000007d407984 */ /* 0x000e680000000c00 */
[----:B0-----:R-:W0:Y:S01]  /*1750*/  LDS.128 R68, [R125+0x2010] ;  /* 0x002010007d447984 */ /* 0x001e220000000c00 */
[----:B-1----:R-:W-:-:S04]  /*1760*/  FADD.FTZ R64, RZ, R64 ;  /* 0x00000040ff407221 */ /* 0x002fc80000010000 */
[----:B------:R-:W-:Y:S01]  /*1770*/  FADD.FTZ R66, R66, R64 ;  /* 0x0000004042427221 */ /* 0x000fe20000010000 */
[----:B------:R-:W-:-:S03]  /*1780*/  FADD.FTZ R64, RZ, R65 ;  /* 0x00000041ff407221 */ /* 0x000fc60000010000 */
[----:B0-----:R-:W-:Y:S01]  /*1790*/  FADD.FTZ R65, R66, R68 ;  /* 0x0000004442417221 */ /* 0x001fe20000010000 */
[----:B------:R-:W-:Y:S01]  /*17a0*/  FADD.FTZ R64, R67, R64 ;  /* 0x0000004043407221 */ /* 0x000fe20000010000 */
[----:B------:R-:W-:Y:S02]  /*17b0*/  @P4 SHF.R.S32.HI R66, RZ, 0x1f, R117 ;  /* 0x0000001fff424819 */ /* 0x000fe40000011475 */
[----:B------:R-:W-:Y:S01]  /*17c0*/  FADD.FTZ R65, R70, R65 ;  /* 0x0000004146417221 */ /* 0x000fe20000010000 */
[----:B------:R-:W-:Y:S01]  /*17d0*/  FADD.FTZ R64, R64, R69 ;  /* 0x0000004540407221 */ /* 0x000fe20000010000 */
[----:B------:R-:W-:Y:S01]  /*17e0*/  @P4 LEA.HI R117, R66, R117, RZ, 0x3 ;  /* 0x0000007542754211 */ /* 0x000fe200078f18ff */
[----:B------:R-:W-:Y:S01]  /*17f0*/  HFMA2.MMA R66, -RZ, RZ, 0, 0 ;  /* 0x00000000ff427435 */ /* 0x000fe200000001ff */
[----:B------:R-:W-:Y:S01]  /*1800*/  FMUL.FTZ R68, R65, UR10 ;  /* 0x0000000a41447c20 */ /* 0x000fe20008410000 */
[----:B------:R-:W-:-:S04]  /*1810*/  FADD.FTZ R64, R71, R64 ;  /* 0x0000004047407221 */ /* 0x000fc80000010000 */
[----:B------:R-:W-:Y:S01]  /*1820*/  @P4 LEA.HI.SX32 R66, R117, R12, 0x1d ;  /* 0x0000000c75424211 */ /* 0x000fe200078feaff */
[----:B------:R-:W-:Y:S01]  /*1830*/  FMUL.FTZ R67, R64, UR10 ;  /* 0x0000000a40437c20 */ /* 0x000fe20008410000 */
[----:B------:R-:W-:Y:S06]  /*1840*/  @P2 BRA `(.L_x_550) ;  /* 0x0000000000182947 */ /* 0x000fec0003800000 */
[----:B------:R-:W-:Y:S01]  /*1850*/  ISETP.NE.U32.AND P0, PT, R116, RZ, PT ;  /* 0x000000ff7400720c */ /* 0x000fe20003f05070 */
[----:B------:R-:W-:-:S03]  /*1860*/  IMAD.MOV.U32 R70, RZ, RZ, RZ ;  /* 0x000000ffff467224 */ /* 0x000fc600078e00ff */
[----:B------:R-:W-:-:S13]  /*1870*/  ISETP.NE.AND.EX P0, PT, R115, RZ, PT, P0 ;  /* 0x000000ff7300720c */ /* 0x000fda0003f05300 */
[----:B------:R-:W-:Y:S05]  /*1880*/  @!P0 BRA `(.L_x_551) ;  /* 0x00000000002c8947 */ /* 0x000fea0003800000 */
[----:B------:R-:W-:Y:S01]  /*1890*/  SHF.L.U32 R70, R48, 0x10, RZ ;  /* 0x0000001030467819 */ /* 0x000fe200000006ff */
[----:B------:R-:W-:Y:S06]  /*18a0*/  BRA `(.L_x_551) ;  /* 0x0000000000247947 */ /* 0x000fec0003800000 */
.L_x_550:
        /* <DEDUP_REMOVED lines=9> */
.L_x_551:
[----:B------:R-:W-:Y:S05]  /*1940*/  BSYNC B0 ;  /* 0x0000000000007941 */ /* 0x000fea0003800000 */
.L_x_549:
[----:B------:R-:W0:Y:S01]  /*1950*/  @P4 LDC.64 R64, c[0x0][0x298] ;  /* 0x0000a600ff404b82 */ /* 0x000e220000000a00 */
[----:B------:R-:W-:Y:S01]  /*1960*/  ISETP.NE.U32.AND P1, PT, RZ, UR12, PT ;  /* 0x0000000cff007c0c */ /* 0x000fe2000bf25070 */
[----:B------:R-:W-:Y:S01]  /*1970*/  BSSY B0, `(.L_x_552) ;  /* 0x0000018000007945 */ /* 0x000fe20003800000 */
[----:B------:R-:W-:Y:S02]  /*1980*/  @P4 LOP3.LUT P6, RZ, R118, 0xff, RZ, 0xc0, !PT ;  /* 0x000000ff76ff4812 */ /* 0x000fe400078cc0ff */
[----:B------:R-:W-:Y:S01]  /*1990*/  ISETP.NE.AND.EX P1, PT, RZ, UR13, PT, P1 ;  /* 0x0000000dff007c0c */ /* 0x000fe2000bf25310 */
[----:B0-----:R-:W-:-:S12]  /*19a0*/  @P4 FMUL.FTZ R65, R70, R65 ;  /* 0x0000004146414220 */ /* 0x001fd80000410000 */
[----:B------:R-:W-:Y:S01]  /*19b0*/  @P1 F2FP.BF16.F32.PACK_AB R70, RZ, R70 ;  /* 0x00000046ff46123e */ /* 0x000fe200000010ff */
[----:B------:R-:W-:-:S03]  /*19c0*/  @P4 FMUL.FTZ R64, R65, R64 ;  /* 0x0000004041404220 */ /* 0x000fc60000410000 */
[----:B------:R-:W-:Y:S02]  /*19d0*/  @P1 PRMT R56, R70, 0x7610, R56 ;  /* 0x0000761046381816 */ /* 0x000fe40000000038 */
[----:B------:R-:W-:-:S04]  /*19e0*/  @P4 FSEL R64, R64, RZ, P6 ;  /* 0x000000ff40404208 */ /* 0x000fc80003000000 */
        /* <DEDUP_REMOVED lines=8> */
.L_x_553:
        /* <DEDUP_REMOVED lines=8> */
.L_x_554:
[----:B------:R-:W-:Y:S05]  /*1af0*/  BSYNC B0 ;  /* 0x0000000000007941 */ /* 0x000fea0003800000 */
.L_x_552:
[----:B------:R-:W0:Y:S01]  /*1b00*/  @P4 LDC.64 R64, c[0x0][0x298] ;  /* 0x0000a600ff404b82 */ /* 0x000e220000000a00 */
[----:B------:R-:W-:Y:S01]  /*1b10*/  @P4 LOP3.LUT P6, RZ, R122, 0xff00, RZ, 0xc0, !PT ;  /* 0x0000ff007aff4812 */ /* 0x000fe200078cc0ff */
[----:B------:R-:W-:Y:S01]  /*1b20*/  BSSY B0, `(.L_x_555) ;  /* 0x0000014000007945 */ /* 0x000fe20003800000 */
[----:B0-----:R-:W-:Y:S01]  /*1b30*/  @P4 FMUL.FTZ R65, R70, R65 ;  /* 0x0000004146414220 */ /* 0x001fe20000410000 */
        /* <DEDUP_REMOVED lines=9> */
[----:B------:R-:W-:Y:S01]  /*1bd0*/  SHF.L.U32 R70, R49, 0x10, RZ ;  /* 0x0000001031467819 */ /* 0x000fe200000006ff */
[----:B------:R-:W-:Y:S06]  /*1be0*/  BRA `(.L_x_557) ;  /* 0x00000000001c7947 */ /* 0x000fec0003800000 */
.L_x_556:
[----:B------:R-:W-:Y:S01]  /*1bf0*/  ISETP.NE.AND P6, PT, R11, RZ, PT ;  /* 0x000000ff0b00720c */ /* 0x000fe20003fc5270 */
[----:B------:R-:W-:-:S03]  /*1c00*/  @P0 IMAD.U32 R65, R49, 0x10000, RZ ;  /* 0x0001000031410824 */ /* 0x000fc600078e00ff */
[----:B------:R-:W-:-:S05]  /*1c10*/  FSEL R64, R68, RZ, !P6 ;  /* 0x000000ff44407208 */ /* 0x000fca0007000000 */
[----:B------:R-:W-:-:S04]  /*1c20*/  FFMA.FTZ R64, R109, R67, R64 ;  /* 0x000000436d407223 */ /* 0x000fc80000010040 */
[----:B------:R-:W-:-:S04]  /*1c30*/  FADD.FTZ R64, R107, -R64 ;  /* 0x800000406b407221 */ /* 0x000fc80000010000 */
[----:B------:R-:W-:-:S04]  /*1c40*/  FMUL.FTZ R70, R85, R64 ;  /* 0x0000004055467220 */ /* 0x000fc80000410000 */
[----:B------:R-:W-:-:S07]  /*1c50*/  @P0 FADD.FTZ R70, R70, R65 ;  /* 0x0000004146460221 */ /* 0x000fce0000010000 */
.L_x_557:
[----:B------:R-:W-:Y:S05]  /*1c60*/  BSYNC B0 ;  /* 0x0000000000007941 */ /* 0x000fea0003800000 */
.L_x_555:
        /* <DEDUP_REMOVED lines=16> */
.L_x_559:
        /* <DEDUP_REMOVED lines=8> */
.L_x_560:
[----:B------:R-:W-:Y:S05]  /*1df0*/  BSYNC B0 ;  /* 0x0000000000007941 */ /* 0x000fea0003800000 */
.L_x_558:
        /* <DEDUP_REMOVED lines=15> */
.L_x_562:
[----:B------:R-:W-:Y:S01]  /*1ef0*/  ISETP.NE.AND P6, PT, R11, RZ, PT ;  /* 0x000000ff0b00720c */ /* 0x000fe20003fc5270 */
[----:B------:R-:W-:-:S03]  /*1f00*/  @P0 IMAD.U32 R65, R50, 0x10000, RZ ;  /* 0x0001000032410824 */ /* 0x000fc600078e00ff */
[----:B------:R-:W-:-:S05]  /*1f10*/  FSEL R64, R68, RZ, !P6 ;  /* 0x000000ff44407208 */ /* 0x000fca0007000000 */
[----:B------:R-:W-:-:S04]  /*1f20*/  FFMA.FTZ R64, R105, R67, R64 ;  /* 0x0000004369407223 */ /* 0x000fc80000010040 */
[----:B------:R-:W-:-:S04]  /*1f30*/  FADD.FTZ R64, R103, -R64 ;  /* 0x8000004067407221 */ /* 0x000fc80000010000 */
[----:B------:R-:W-:-:S04]  /*1f40*/  FMUL.FTZ R70, R85, R64 ;  /* 0x0000004055467220 */ /* 0x000fc80000410000 */
[----:B------:R-:W-:-:S07]  /*1f50*/  @P0 FADD.FTZ R70, R70, R65 ;  /* 0x0000004146460221 */ /* 0x000fce0000010000 */
.L_x_563:
[----:B------:R-:W-:Y:S05]  /*1f60*/  BSYNC B0 ;  /* 0x0000000000007941 */ /* 0x000fea0003800000 */
.L_x_561:
        /* <DEDUP_REMOVED lines=16> */
.L_x_565:
        /* <DEDUP_REMOVED lines=8> */
.L_x_566:
[----:B------:R-:W-:Y:S05]  /*20f0*/  BSYNC B0 ;  /* 0x0000000000007941 */ /* 0x000fea0003800000 */
.L_x_564:
        /* <DEDUP_REMOVED lines=15> */
.L_x_568:
[----:B------:R-:W-:Y:S01]  /*21f0*/  ISETP.NE.AND P6, PT, R11, RZ, PT ;  /* 0x000000ff0b00720c */ /* 0x000fe20003fc5270 */
[----:B------:R-:W-:-:S03]  /*2200*/  @P0 IMAD.U32 R65, R51, 0x10000, RZ ;  /* 0x0001000033410824 */ /* 0x000fc600078e00ff */
[----:B------:R-:W-:-:S05]  /*2210*/  FSEL R64, R68, RZ, !P6 ;  /* 0x000000ff44407208 */ /* 0x000fca0007000000 */
[----:B------:R-:W-:-:S04]  /*2220*/  FFMA.FTZ R64, R101, R67, R64 ;  /* 0x0000004365407223 */ /* 0x000fc80000010040 */
[----:B------:R-:W-:-:S04]  /*2230*/  FADD.FTZ R64, R99, -R64 ;  /* 0x8000004063407221 */ /* 0x000fc80000010000 */
[----:B------:R-:W-:-:S04]  /*2240*/  FMUL.FTZ R70, R85, R64 ;  /* 0x0000004055467220 */ /* 0x000fc80000410000 */
[----:B------:R-:W-:-:S07]  /*2250*/  @P0 FADD.FTZ R70, R70, R65 ;  /* 0x0000004146460221 */ /* 0x000fce0000010000 */
.L_x_569:
[----:B------:R-:W-:Y:S05]  /*2260*/  BSYNC B0 ;  /* 0x0000000000007941 */ /* 0x000fea0003800000 */
.L_x_567:
        /* <DEDUP_REMOVED lines=16> */
.L_x_571:
        /* <DEDUP_REMOVED lines=8> */
.L_x_572:
[----:B------:R-:W-:Y:S05]  /*23f0*/  BSYNC B0 ;  /* 0x0000000000007941 */ /* 0x000fea0003800000 */
.L_x_570:
[----:B------:R-:W0:Y:S01]  /*2400*/  @P4 LDC.64 R64, c[0x0][0x298] ;  /* 0x0000a600ff404b82 */ /* 0x000e220000000a00 */
[----:B------:R-:W-:Y:S01]  /*2410*/  @P4 LOP3.LUT P6, RZ, R123, 0xff000000, RZ, 0xc0, !PT ;  /* 0xff0000007bff4812 */ /* 0x000fe200078cc0ff */
[----:B------:R-:W-:Y:S06]  /*2420*/  BSSY B0, `(.L_x_573) ;  /* 0x000001a000007945 */ /* 0x000fec0003800000 */
[----:B------:R-:W1:Y:S08]  /*2430*/  @P1 LDC.64 R94, c[0x0][0x308] ;  /* 0x0000c200ff5e1b82 */ /* 0x000e700000000a00 */
[----:B------:R-:W2:Y:S01]  /*2440*/  @P4 LDC.64 R70, c[0x0][0x2f8] ;  /* 0x0000be00ff464b82 */ /* 0x000ea20000000a00 */
[----:B0-----:R-:W-:Y:S01]  /*2450*/  @P4 FMUL.FTZ R65, R116, R65 ;  /* 0x0000004174414220 */ /* 0x001fe20000410000 */
[----:B------:R-:W-:-:S03]  /*2460*/  @P1 F2FP.BF16.F32.PACK_AB R116, RZ, R116 ;  /* 0x00000074ff74123e */ /* 0x000fc600000010ff */
[----:B------:R-:W-:Y:S01]  /*2470*/  @P4 FMUL.FTZ R64, R65, R64 ;  /* 0x0000004041404220 */ /* 0x000fe20000410000 */
[----:B------:R-:W-:Y:S01]  /*2480*/  @P1 PRMT R59, R59, 0x5410, R116 ;  /* 0x000054103b3b1816 */ /* 0x000fe20000000074 */
[----:B-1----:R-:W-:-:S03]  /*2490*/  @P1 IMAD.WIDE.U32 R94, R112, 0x10, R94 ;  /* 0x00000010705e1825 */ /* 0x002fc600078e005e */
[----:B------:R-:W-:-:S04]  /*24a0*/  @P4 FSEL R64, R64, RZ, P6 ;  /* 0x000000ff40404208 */ /* 0x000fc80003000000 */
[----:B------:R-:W-:Y:S01]  /*24b0*/  @P4 F2FP.BF16.F32.PACK_AB R64, RZ, R64 ;  /* 0x00000040ff40423e */ /* 0x000fe200000010ff */
[----:B------:R0:W-:Y:S01]  /*24c0*/  @P1 STG.E.128 desc[UR4][R94.64], R56 ;  /* 0x000000385e001986 */ /* 0x0001e2000c101d04 */
[----:B--2---:R-:W-:Y:S02]  /*24d0*/  @P4 IMAD.WIDE.U32 R70, R66, 0x10, R70 ;  /* 0x0000001042464825 */ /* 0x004fe400078e0046 */
[----:B------:R-:W-:-:S05]  /*24e0*/  @P4 PRMT R63, R63, 0x5410, R64 ;  /* 0x000054103f3f4816 */ /* 0x000fca0000000040 */
[----:B------:R0:W-:Y:S01]  /*24f0*/  @P4 STG.E.128 desc[UR4][R70.64], R60 ;  /* 0x0000003c46004986 */ /* 0x0001e2000c101d04 */
[----:B------:R-:W-:Y:S05]  /*2500*/  @P2 BRA `(.L_x_574) ;  /* 0x0000000000102947 */ /* 0x000fea0003800000 */
[----:B0-----:R-:W-:Y:S01]  /*2510*/  IMAD.MOV.U32 R70, RZ, RZ, RZ ;  /* 0x000000ffff467224 */ /* 0x001fe200078e00ff */
[----:B------:R-:W-:Y:S06]  /*2520*/  @!P0 BRA `(.L_x_575) ;  /* 0x0000000000248947 */ /* 0x000fec0003800000 */
[----:B------:R-:W-:Y:S01]  /*2530*/  SHF.L.U32 R70, R52, 0x10, RZ ;  /* 0x0000001034467819 */ /* 0x000fe200000006ff */
[----:B------:R-:W-:Y:S06]  /*2540*/  BRA `(.L_x_575) ;  /* 0x00000000001c7947 */ /* 0x000fec0003800000 */
.L_x_574:
[----:B------:R-:W-:Y:S01]  /*2550*/  ISETP.NE.AND P6, PT, R11, RZ, PT ;  /* 0x000000ff0b00720c */ /* 0x000fe20003fc5270 */
[----:B------:R-:W-:-:S03]  /*2560*/  @P0 IMAD.U32 R65, R52, 0x10000, RZ ;  /* 0x0001000034410824 */ /* 0x000fc600078e00ff */
[----:B------:R-:W-:-:S05]  /*2570*/  FSEL R64, R68, RZ, !P6 ;  /* 0x000000ff44407208 */ /* 0x000fca0007000000 */
[----:B------:R-:W-:-:S04]  /*2580*/  FFMA.FTZ R64, R97, R67, R64 ;  /* 0x0000004361407223 */ /* 0x000fc80000010040 */
[----:B------:R-:W-:-:S04]  /*2590*/  FADD.FTZ R64, R79, -R64 ;  /* 0x800000404f407221 */ /* 0x000fc80000010000 */
[----:B0-----:R-:W-:-:S04]  /*25a0*/  FMUL.FTZ R70, R85, R64 ;  /* 0x0000004055467220 */ /* 0x001fc80000410000 */
[----:B------:R-:W-:-:S07]  /*25b0*/  @P0 FADD.FTZ R70, R70, R65 ;  /* 0x0000004146460221 */ /* 0x000fce0000010000 */
.L_x_575:
[----:B------:R-:W-:Y:S05]  /*25c0*/  BSYNC B0 ;  /* 0x0000000000007941 */ /* 0x000fea0003800000 */
.L_x_573:
        /* <DEDUP_REMOVED lines=16> */
.L_x_577:
[----:B------:R-:W-:-:S04]  /*26d0*/  ISETP.NE.AND P6, PT, R11, RZ, PT ;  /* 0x000000ff0b00720c */ /* 0x000fc80003fc5270 */
[----:B------:R-:W-:-:S05]  /*26e0*/  FSEL R65, R68, RZ, !P6 ;  /* 0x000000ff44417208 */ /* 0x000fca0007000000 */
[--C-:B------:R-:W-:Y:S01]  /*26f0*/  FFMA.FTZ R64, R72, R67, R65.reuse ;  /* 0x0000004348407223 */ /* 0x100fe20000010041 */
[----:B------:R-:W-:-:S03]  /*2700*/  @P0 PRMT R65, R52, 0x7632, R65 ;  /* 0x0000763234410816 */ /* 0x000fc60000000041 */
[----:B------:R-:W-:Y:S01]  /*2710*/  FADD.FTZ R64, R87, -R64 ;  /* 0x8000004057407221 */ /* 0x000fe20000010000 */
[----:B------:R-:W-:-:S03]  /*2720*/  @P0 SHF.L.U32 R65, R65, 0x10, RZ ;  /* 0x0000001041410819 */ /* 0x000fc600000006ff */
[----:B------:R-:W-:-:S04]  /*2730*/  FMUL.FTZ R70, R85, R64 ;  /* 0x0000004055467220 */ /* 0x000fc80000410000 */
[----:B------:R-:W-:-:S07]  /*2740*/  @P0 FADD.FTZ R70, R70, R65 ;  /* 0x0000004146460221 */ /* 0x000fce0000010000 */
.L_x_578:
[----:B------:R-:W-:Y:S05]  /*2750*/  BSYNC B0 ;  /* 0x0000000000007941 */ /* 0x000fea0003800000 */
.L_x_576:
        /* <DEDUP_REMOVED lines=15> */
.L_x_580:
[----:B------:R-:W-:-:S04]  /*2850*/  ISETP.NE.AND P6, PT, R11, RZ, PT ;  /* 0x000000ff0b00720c */ /* 0x000fc80003fc5270 */
[----:B------:R-:W-:-:S05]  /*2860*/  FSEL R64, R68, RZ, !P6 ;  /* 0x000000ff44407208 */ /* 0x000fca0007000000 */
[----:B------:R-:W-:-:S04]  /*2870*/  FFMA.FTZ R65, R73, R67, R64 ;  /* 0x0000004349417223 */ /* 0x000fc80000010040 */
[----:B------:R-:W-:Y:S01]  /*2880*/  FADD.FTZ R64, R88, -R65 ;  /* 0x8000004158407221 */ /* 0x000fe20000010000 */
[----:B------:R-:W-:-:S03]  /*2890*/  @P0 IMAD.U32 R65, R53, 0x10000, RZ ;  /* 0x0001000035410824 */ /* 0x000fc600078e00ff */
[----:B------:R-:W-:-:S04]  /*28a0*/  FMUL.FTZ R70, R85, R64 ;  /* 0x0000004055467220 */ /* 0x000fc80000410000 */
[----:B------:R-:W-:-:S07]  /*28b0*/  @P0 FADD.FTZ R70, R70, R65 ;  /* 0x0000004146460221 */ /* 0x000fce0000010000 */
.L_x_581:
[----:B------:R-:W-:Y:S05]  /*28c0*/  BSYNC B0 ;  /* 0x0000000000007941 */ /* 0x000fea0003800000 */
.L_x_579:
        /* <DEDUP_REMOVED lines=16> */
.L_x_583:
        /* <DEDUP_REMOVED lines=8> */
.L_x_584:
[----:B------:R-:W-:Y:S05]  /*2a50*/  BSYNC B0 ;  /* 0x0000000000007941 */ /* 0x000fea0003800000 */
.L_x_582:
        /* <DEDUP_REMOVED lines=15> */
.L_x_586:
[----:B------:R-:W-:-:S04]  /*2b50*/  ISETP.NE.AND P6, PT, R11, RZ, PT ;  /* 0x000000ff0b00720c */ /* 0x000fc80003fc5270 */
[----:B------:R-:W-:-:S05]  /*2b60*/  FSEL R64, R68, RZ, !P6 ;  /* 0x000000ff44407208 */ /* 0x000fca0007000000 */
[----:B------:R-:W-:-:S04]  /*2b70*/  FFMA.FTZ R65, R75, R67, R64 ;  /* 0x000000434b417223 */ /* 0x000fc80000010040 */
[----:B------:R-:W-:Y:S01]  /*2b80*/  FADD.FTZ R64, R90, -R65 ;  /* 0x800000415a407221 */ /* 0x000fe20000010000 */
[----:B------:R-:W-:-:S03]  /*2b90*/  @P0 IMAD.U32 R65, R54, 0x10000, RZ ;  /* 0x0001000036410824 */ /* 0x000fc600078e00ff */
[----:B------:R-:W-:-:S04]  /*2ba0*/  FMUL.FTZ R70, R85, R64 ;  /* 0x0000004055467220 */ /* 0x000fc80000410000 */
[----:B------:R-:W-:-:S07]  /*2bb0*/  @P0 FADD.FTZ R70, R70, R65 ;  /* 0x0000004146460221 */ /* 0x000fce0000010000 */
.L_x_587:
[----:B------:R-:W-:Y:S05]  /*2bc0*/  BSYNC B0 ;  /* 0x0000000000007941 */ /* 0x000fea0003800000 */
.L_x_585:
        /* <DEDUP_REMOVED lines=16> */
.L_x_589:
        /* <DEDUP_REMOVED lines=8> */
.L_x_590:
[----:B------:R-:W-:Y:S05]  /*2d50*/  BSYNC B0 ;  /* 0x0000000000007941 */ /* 0x000fea0003800000 */
.L_x_588:
        /* <DEDUP_REMOVED lines=15> */
.L_x_592:
[----:B------:R-:W-:-:S04]  /*2e50*/  ISETP.NE.AND P6, PT, R11, RZ, PT ;  /* 0x000000ff0b00720c */ /* 0x000fc80003fc5270 */
[----:B------:R-:W-:-:S05]  /*2e60*/  FSEL R64, R68, RZ, !P6 ;  /* 0x000000ff44407208 */ /* 0x000fca0007000000 */
[----:B------:R-:W-:-:S04]  /*2e70*/  FFMA.FTZ R65, R77, R67, R64 ;  /* 0x000000434d417223 */ /* 0x000fc80000010040 */
[----:B------:R-:W-:Y:S01]  /*2e80*/  FADD.FTZ R64, R92, -R65 ;  /* 0x800000415c407221 */ /* 0x000fe20000010000 */
[----:B------:R-:W-:-:S03]  /*2e90*/  @P0 SHF.L.U32 R65, R55, 0x10, RZ ;  /* 0x0000001037410819 */ /* 0x000fc600000006ff */
[----:B------:R-:W-:-:S04]  /*2ea0*/  FMUL.FTZ R70, R85, R64 ;  /* 0x0000004055467220 */ /* 0x000fc80000410000 */
[----:B------:R-:W-:-:S07]  /*2eb0*/  @P0 FADD.FTZ R70, R70, R65 ;  /* 0x0000004146460221 */ /* 0x000fce0000010000 */
.L_x_593:
[----:B------:R-:W-:Y:S05]  /*2ec0*/  BSYNC B0 ;  /* 0x0000000000007941 */ /* 0x000fea0003800000 */
.L_x_591:
        /* <DEDUP_REMOVED lines=16> */
.L_x_595:
        /* <DEDUP_REMOVED lines=8> */
.L_x_596:
[----:B------:R-:W-:Y:S05]  /*3050*/  BSYNC B0 ;  /* 0x0000000000007941 */ /* 0x000fea0003800000 */
.L_x_594:
[----:B------:R-:W0:Y:S01]  /*3060*/  @P4 LDC.64 R64, c[0x0][0x298] ;  /* 0x0000a600ff404b82 */ /* 0x000e220000000a00 */
[----:B------:R-:W-:-:S07]  /*3070*/  @P4 LOP3.LUT P0, RZ, R121, 0xff000000, RZ, 0xc0, !PT ;  /* 0xff00000079ff4812 */ /* 0x000fce000780c0ff */
[----:B------:R-:W1:Y:S08]  /*3080*/  @P1 LDC.64 R70, c[0x0][0x308] ;  /* 0x0000c200ff461b82 */ /* 0x000e700000000a00 */
[----:B------:R-:W2:Y:S01]  /*3090*/  @P4 LDC.64 R68, c[0x0][0x2f8] ;  /* 0x0000be00ff444b82 */ /* 0x000ea20000000a00 */
[----:B0-----:R-:W-:Y:S01]  /*30a0*/  @P4 FMUL.FTZ R65, R94, R65 ;  /* 0x000000415e414220 */ /* 0x001fe20000410000 */
[----:B------:R-:W-:-:S03]  /*30b0*/  @P1 F2FP.BF16.F32.PACK_AB R94, RZ, R94 ;  /* 0x0000005eff5e123e */ /* 0x000fc600000010ff */
[----:B------:R-:W-:Y:S01]  /*30c0*/  @P4 FMUL.FTZ R64, R65, R64 ;  /* 0x0000004041404220 */ /* 0x000fe20000410000 */
[----:B------:R-:W-:Y:S02]  /*30d0*/  @P4 IADD3 R65, R66, 0x80, RZ ;  /* 0x0000008042414810 */ /* 0x000fe40007ffe0ff */
[----:B------:R-:W-:Y:S01]  /*30e0*/  @P1 PRMT R59, R59, 0x5410, R94 ;  /* 0x000054103b3b1816 */ /* 0x000fe2000000005e */
[----:B-1----:R-:W-:Y:S01]  /*30f0*/  @P1 IMAD.WIDE.U32 R70, R86, 0x10, R70 ;  /* 0x0000001056461825 */ /* 0x002fe200078e0046 */
[----:B------:R-:W-:Y:S02]  /*3100*/  @P4 FSEL R64, R64, RZ, P0 ;  /* 0x000000ff40404208 */ /* 0x000fe40000000000 */
[----:B------:R-:W-:Y:S02]  /*3110*/  SEL R94, RZ, 0x1, P5 ;  /* 0x00000001ff5e7807 */ /* 0x000fe40002800000 */
[----:B------:R-:W-:Y:S01]  /*3120*/  @P4 F2FP.BF16.F32.PACK_AB R64, RZ, R64 ;  /* 0x00000040ff40423e */ /* 0x000fe200000010ff */
[----:B------:R0:W-:Y:S01]  /*3130*/  @P1 STG.E.128 desc[UR4][R70.64], R56 ;  /* 0x0000003846001986 */ /* 0x0001e2000c101d04 */
[----:B--2---:R-:W-:-:S02]  /*3140*/  @P4 IMAD.WIDE.U32 R68, R65, 0x10, R68 ;  /* 0x0000001041444825 */ /* 0x004fc400078e0044 */
[----:B------:R-:W-:-:S05]  /*3150*/  @P4 PRMT R63, R63, 0x5410, R64 ;  /* 0x000054103f3f4816 */ /* 0x000fca0000000040 */
[----:B------:R0:W-:Y:S01]  /*3160*/  @P4 STG.E.128 desc[UR4][R68.64], R60 ;  /* 0x0000003c44004986 */ /* 0x0001e2000c101d04 */
[----:B------:R-:W-:Y:S05]  /*3170*/  @!P3 BRA `(.L_x_597) ;  /* 0xffffffd000dcb947 */ /* 0x000fea000383ffff */
.L_x_544:
[----:B------:R-:W1:Y:S01]  /*3180*/  S2UR UR6, SR_CTAID.X ;  /* 0x00000000000679c3 */ /* 0x000e620000002500 */
[----:B------:R-:W-:-:S07]  /*3190*/  LOP3.LUT R7, R0, 0x7f, RZ, 0xc0, !PT ;  /* 0x0000007f00077812 */ /* 0x000fce00078ec0ff */
[----:B------:R-:W2:Y:S08]  /*31a0*/  LDC.64 R2, c[0x0][0x2d0] ;  /* 0x0000b400ff027b82 */ /* 0x000eb00000000a00 */
[----:B------:R-:W3:Y:S01]  /*31b0*/  LDC.64 R4, c[0x0][0x2d8] ;  /* 0x0000b600ff047b82 */ /* 0x000ee20000000a00 */
[----:B-1----:R-:W-:Y:S01]  /*31c0*/  LEA.HI R6, R0, UR6, RZ, 0x19 ;  /* 0x0000000600067c11 */ /* 0x002fe2000f8fc8ff */
[----:B------:R-:W-:-:S04]  /*31d0*/  ULDC UR6, c[0x0][0x218] ;  /* 0x0000860000067ab9 */ /* 0x000fc80000000800 */
[----:B------:R-:W-:-:S05]  /*31e0*/  IMAD R6, R6, UR6, RZ ;  /* 0x0000000606067c24 */ /* 0x000fca000f8e02ff */
[----:B------:R-:W-:-:S05]  /*31f0*/  LEA.HI R7, R6, R7, RZ, 0x1d ;  /* 0x0000000706077211 */ /* 0x000fca00078fe8ff */
[----:B--2---:R-:W-:-:S04]  /*3200*/  IMAD.WIDE.U32 R2, R7, 0x20, R2 ;  /* 0x0000002007027825 */ /* 0x004fc800078e0002 */
        /* <DEDUP_REMOVED lines=10> */
.L_x_548:
[----:B------:R-:W-:Y:S01]  /*32b0*/  HFMA2.MMA R67, -RZ, RZ, 0, 1.847743988037109375e-06 ;  /* 0x0000001fff437435 */ /* 0x000fe200000001ff */
[----:B------:R-:W-:Y:S01]  /*32c0*/  IMAD.MOV.U32 R66, RZ, RZ, 0x10 ;  /* 0x00000010ff427424 */ /* 0x000fe200078e00ff */
[----:B------:R-:W-:-:S09]  /*32d0*/  MOV R68, 0xffffffff ;  /* 0xffffffff00447802 */ /* 0x000fd20000000f00 */
[----:B------:R-:W-:Y:S05]  /*32e0*/  WARPSYNC.COLLECTIVE R68, `(.L_x_598) ;  /* 0x0000000044087348 */ /* 0x000fea0003c00000 */
[----:B------:R0:W1:Y:S02]  /*32f0*/  SHFL.DOWN P1, R95, R71, R66, R67 ;  /* 0x08000042475f7389 */ /* 0x0000640000020043 */
[----:B01----:R-:W-:Y:S01]  /*3300*/  ENDCOLLECTIVE ;  /* 0x000000000000791b */ /* 0x003fe20003800000 */
.L_x_598:
[----:B------:R-:W-:Y:S01]  /*3310*/  FADD.FTZ R70, R95, R71 ;  /* 0x000000475f467221 */ /* 0x000fe20000010000 */
[----:B------:R-:W-:-:S07]  /*3320*/  IMAD.MOV.U32 R71, RZ, RZ, R69 ;  /* 0x000000ffff477224 */ /* 0x000fce00078e0045 */
[----:B------:R-:W-:Y:S05]  /*3330*/  WARPSYNC.COLLECTIVE R68, `(.L_x_599) ;  /* 0x0000000044087348 */ /* 0x000fea0003c00000 */
[----:B------:R0:W1:Y:S02]  /*3340*/  SHFL.DOWN P1, R95, R71, R66, R67 ;  /* 0x08000042475f7389 */ /* 0x0000640000020043 */
[----:B01----:R-:W-:Y:S01]  /*3350*/  ENDCOLLECTIVE ;  /* 0x000000000000791b */ /* 0x003fe20003800000 */
.L_x_599:
[----:B------:R-:W-:Y:S01]  /*3360*/  MOV R71, R70 ;  /* 0x0000004600477202 */ /* 0x000fe20000000f00 */
[----:B------:R-:W-:Y:S01]  /*3370*/  IMAD.MOV.U32 R66, RZ, RZ, 0x8 ;  /* 0x00000008ff427424 */ /* 0x000fe200078e00ff */
[----:B------:R-:W-:-:S07]  /*3380*/  MOV R94, R95 ;  /* 0x0000005f005e7202 */ /* 0x000fce0000000f00 */
[----:B------:R-:W-:Y:S05]  /*3390*/  WARPSYNC.COLLECTIVE R68, `(.L_x_600) ;  /* 0x0000000044087348 */ /* 0x000fea0003c00000 */
[----:B------:R0:W1:Y:S02]  /*33a0*/  SHFL.DOWN P1, R95, R71, R66, R67 ;  /* 0x08000042475f7389 */ /* 0x0000640000020043 */
[----:B01----:R-:W-:Y:S01]  /*33b0*/  ENDCOLLECTIVE ;  /* 0x000000000000791b */ /* 0x003fe20003800000 */
.L_x_600:
[----:B------:R-:W-:-:S05]  /*33c0*/  FADD.FTZ R125, R94, R69 ;  /* 0x000000455e7d7221 */ /* 0x000fca0000010000 */
[----:B------:R-:W-:Y:S01]  /*33d0*/  MOV R71, R125 ;  /* 0x0000007d00477202 */ /* 0x000fe20000000f00 */
[----:B------:R-:W-:-:S07]  /*33e0*/  FADD.FTZ R94, R70, R95 ;  /* 0x0000005f465e7221 */ /* 0x000fce0000010000 */
[----:B------:R-:W-:Y:S05]  /*33f0*/  WARPSYNC.COLLECTIVE R68, `(.L_x_601) ;  /* 0x0000000044087348 */ /* 0x000fea0003c00000 */
[----:B------:R0:W1:Y:S02]  /*3400*/  SHFL.DOWN P1, R95, R71, R66, R67 ;  /* 0x08000042475f7389 */ /* 0x0000640000020043 */
[----:B01----:R-:W-:Y:S01]  /*3410*/  ENDCOLLECTIVE ;  /* 0x000000000000791b */ /* 0x003fe20003800000 */
.L_x_601:
[----:B------:R-:W-:Y:S01]  /*3420*/  HFMA2.MMA R66, -RZ, RZ, 0, 2.384185791015625e-07 ;  /* 0x00000004ff427435 */ /* 0x000fe200000001ff */
[----:B------:R-:W-:Y:S01]  /*3430*/  IMAD.MOV.U32 R71, RZ, RZ, R94 ;  /* 0x000000ffff477224 */ /* 0x000fe200078e005e */
[----:B------:R-:W-:-:S09]  /*3440*/  MOV R124, R95 ;  /* 0x0000005f007c7202 */ /* 0x000fd20000000f00 */
[----:B------:R-:W-:Y:S05]  /*3450*/  WARPSYNC.COLLECTIVE R68, `(.L_x_602) ;  /* 0x0000000044087348 */ /* 0x000fea0003c00000 */
[----:B------:R0:W1:Y:S02]  /*3460*/  SHFL.DOWN P1, R95, R71, R66, R67 ;  /* 0x08000042475f7389 */ /* 0x0000640000020043 */
[----:B01----:R-:W-:Y:S01]  /*3470*/  ENDCOLLECTIVE ;  /* 0x000000000000791b */ /* 0x003fe20003800000 */
.L_x_602:
[----:B------:R-:W-:-:S05]  /*3480*/  FADD.FTZ R125, R125, R124 ;  /* 0x0000007c7d7d7221 */ /* 0x000fca0000010000 */
[----:B------:R-:W-:Y:S01]  /*3490*/  MOV R71, R125 ;  /* 0x0000007d00477202 */ /* 0x000fe20000000f00 */
[----:B------:R-:W-:-:S07]  /*34a0*/  FADD.FTZ R124, R94, R95 ;  /* 0x0000005f5e7c7221 */ /* 0x000fce0000010000 */
[----:B------:R-:W-:Y:S05]  /*34b0*/  WARPSYNC.COLLECTIVE R68, `(.L_x_603) ;  /* 0x0000000044087348 */ /* 0x000fea0003c00000 */
[----:B------:R0:W1:Y:S02]  /*34c0*/  SHFL.DOWN P1, R95, R71, R66, R67 ;  /* 0x08000042475f7389 */ /* 0x0000640000020043 */
[----:B01----:R-:W-:Y:S01]  /*34d0*/  ENDCOLLECTIVE ;  /* 0x000000000000791b */ /* 0x003fe20003800000 */
.L_x_603:
[----:B------:R-:W-:Y:S01]  /*34e0*/  HFMA2.MMA R66, -RZ, RZ, 0, 1.1920928955078125e-07 ;  /* 0x00000002ff427435 */ /* 0x000fe200000001ff */
[----:B------:R-:W-:Y:S01]  /*34f0*/  MOV R71, R124 ;  /* 0x0000007c00477202 */ /* 0x000fe20000000f00 */
[----:B------:R-:W-:-:S09]  /*3500*/  IMAD.MOV.U32 R70, RZ, RZ, R95 ;  /* 0x000000ffff467224 */ /* 0x000fd200078e005f */
[----:B------:R-:W-:Y:S05]  /*3510*/  WARPSYNC.COLLECTIVE R68, `(.L_x_604) ;  /* 0x0000000044087348 */ /* 0x000fea0003c00000 */
[----:B------:R0:W1:Y:S02]  /*3520*/  SHFL.DOWN P1, R95, R71, R66, R67 ;  /* 0x08000042475f7389 */ /* 0x0000640000020043 */
[----:B01----:R-:W-:Y:S01]  /*3530*/  ENDCOLLECTIVE ;  /* 0x000000000000791b */ /* 0x003fe20003800000 */
.L_x_604:
[----:B------:R-:W-:-:S04]  /*3540*/  FADD.FTZ R94, R125, R70 ;  /* 0x000000467d5e7221 */ /* 0x000fc80000010000 */
[----:B------:R-:W-:Y:S02]  /*3550*/  IMAD.MOV.U32 R71, RZ, RZ, R94 ;  /* 0x000000ffff477224 */ /* 0x000fe400078e005e */
[----:B------:R-:W-:-:S07]  /*3560*/  FADD.FTZ R69, R124, R95 ;  /* 0x0000005f7c457221 */ /* 0x000fce0000010000 */
[----:B------:R-:W-:Y:S05]  /*3570*/  WARPSYNC.COLLECTIVE R68, `(.L_x_605) ;  /* 0x0000000044087348 */ /* 0x000fea0003c00000 */
[----:B------:R0:W1:Y:S02]  /*3580*/  SHFL.DOWN P1, R95, R71, R66, R67 ;  /* 0x08000042475f7389 */ /* 0x0000640000020043 */
[----:B01----:R-:W-:Y:S01]  /*3590*/  ENDCOLLECTIVE ;  /* 0x000000000000791b */ /* 0x003fe20003800000 */
.L_x_605:
[----:B------:R-:W-:Y:S01]  /*35a0*/  MOV R71, R69 ;  /* 0x0000004500477202 */ /* 0x000fe20000000f00 */
[----:B------:R-:W-:Y:S01]  /*35b0*/  IMAD.MOV.U32 R66, RZ, RZ, 0x1 ;  /* 0x00000001ff427424 */ /* 0x000fe200078e00ff */
[----:B------:R-:W-:-:S07]  /*35c0*/  MOV R70, R95 ;  /* 0x0000005f00467202 */ /* 0x000fce0000000f00 */
[----:B------:R-:W-:Y:S05]  /*35d0*/  WARPSYNC.COLLECTIVE R68, `(.L_x_606) ;  /* 0x0000000044087348 */ /* 0x000fea0003c00000 */
[----:B------:R0:W1:Y:S02]  /*35e0*/  SHFL.DOWN P1, R95, R71, R66, R67 ;  /* 0x08000042475f7389 */ /* 0x0000640000020043 */
[----:B01----:R-:W-:Y:S01]  /*35f0*/  ENDCOLLECTIVE ;  /* 0x000000000000791b */ /* 0x003fe20003800000 */
.L_x_606:
[----:B------:R-:W-:-:S05]  /*3600*/  FADD.FTZ R70, R94, R70 ;  /* 0x000000465e467221 */ /* 0x000fca0000010000 */
[----:B------:R-:W-:Y:S02]  /*3610*/  MOV R71, R70 ;  /* 0x0000004600477202 */ /* 0x000fe40000000f00 */
[----:B------:R-:W-:-:S07]  /*3620*/  MOV R124, R95 ;  /* 0x0000005f007c7202 */ /* 0x000fce0000000f00 */
[----:B------:R-:W-:Y:S05]  /*3630*/  WARPSYNC.COLLECTIVE R68, `(.L_x_607) ;  /* 0x0000000044087348 */ /* 0x000fea0003c00000 */
[----:B------:R0:W1:Y:S02]  /*3640*/  SHFL.DOWN P1, R95, R71, R66, R67 ;  /* 0x08000042475f7389 */ /* 0x0000640000020043 */
[----:B01----:R-:W-:Y:S01]  /*3650*/  ENDCOLLECTIVE ;  /* 0x000000000000791b */ /* 0x003fe20003800000 */
.L_x_607:
[----:B------:R-:W-:Y:S05]  /*3660*/  BRA `(.L_x_608) ;  /* 0xffffffdc00f47947 */ /* 0x000fea000383ffff */
.L_x_609:
        /* <DEDUP_REMOVED lines=9> */
.L_x_8691:


//--------------------- .text._ZN10layer_norm13ln_bwd_kernelINS_13Kernel_traitsI13__nv_bfloat16S2_S2_S2_fjLj2048ELj1ELj1ELj4ELj16ENS_18Kernel_traits_baseILj2048ES2_S2_S2_S2_fjLj128EEEEELb1ELb1ELb0ELb0EEEvNS_9BwdParamsE --------------------------
	.section	.text._ZN10layer_norm13ln_bwd_kernelINS_13Kernel_traitsI13__nv_bfloat16S2_S2_S2_fjLj2048ELj1ELj1ELj4ELj16ENS_18Kernel_traits_baseILj2048ES2_S2_S2_S2_fjLj128EEEEELb1ELb1ELb0ELb0EEEvNS_9BwdParamsE,"ax",@progbits
	.align	128
        .global         _ZN10layer_norm13ln_bwd_kernelINS_13Kernel_traitsI13__nv_bfloat16S2_S2_S2_fjLj2048ELj1ELj1ELj4ELj16ENS_18Kernel_traits_baseILj2048ES2_S2_S2_S2_fjLj128EEEEELb1ELb1ELb0ELb0EEEvNS_9BwdParamsE
        .type           _ZN10layer_norm13ln_bwd_kernelINS_13Kernel_traitsI13__nv_bfloat16S2_S2_S2_fjLj2048ELj1ELj1ELj4ELj16ENS_18Kernel_traits_baseILj2048ES2_S2_S2_S2_fjLj128EEEEELb1ELb1ELb0ELb0EEEvNS_9BwdParamsE,@function
        .size           _ZN10layer_norm13ln_bwd_kernelINS_13Kernel_traitsI13__nv_bfloat16S2_S2_S2_fjLj2048ELj1ELj1ELj4ELj16ENS_18Kernel_traits_baseILj2048ES2_S2_S2_S2_fjLj128EEEEELb1ELb1ELb0ELb0EEEvNS_9BwdParamsE,(.L_x_8692 - _ZN10layer_norm13ln_bwd_kernelINS_13Kernel_traitsI13__nv_bfloat16S2_S2_S2_fjLj2048ELj1ELj1ELj4ELj16ENS_18Kernel_traits_baseILj2048ES2_S2_S2_S2_fjLj128EEEEELb1ELb1ELb0ELb0EEEvNS_9BwdParamsE)
        .other          _ZN10layer_norm13ln_bwd_kernelINS_13Kernel_traitsI13__nv_bfloat16S2_S2_S2_fjLj2048ELj1ELj1ELj4ELj16ENS_18Kernel_traits_baseILj2048ES2_S2_S2_S2_fjLj128EEEEELb1ELb1ELb0ELb0EEEvNS_9BwdParamsE,@"STO_CUDA_ENTRY STV_DEFAULT"
_ZN10layer_norm13ln_bwd_kernelINS_13Kernel_traitsI13__nv_bfloat16S2_S2_S2_fjLj2048ELj1ELj1ELj4ELj16ENS_18Kernel_traits_baseILj2048ES2_S2_S2_S2_fjLj128EEEEELb1ELb1ELb0ELb0EEEvNS_9BwdParamsE:
.text._ZN10layer_norm13ln_bwd_kernelINS_13Kernel_traitsI13__nv_bfloat16S2_S2_S2_fjLj2048ELj1ELj1ELj4ELj16ENS_18Kernel_traits_baseILj2048ES2_S2_S2_S2_fjLj128EEEEELb1ELb1ELb0ELb0EEEvNS_9BwdParamsE:
        /* <DEDUP_REMOVED lines=10> */
[----:B------:R-:W-:Y:S01]  /*00a0*/  ULDC UR14, c[0x0][0x290] ;  /* 0x0000a400000e7ab9 */ /* 0x000fe20000000800 */
[----:B------:R-:W-:Y:S01]  /*00b0*/  ULDC.64 UR8, c[0x0][0x2c8] ;  /* 0x0000b20000087ab9 */ /* 0x000fe20000000a00 */
        /* <DEDUP_REMOVED lines=52> */
[C---:B-----5:R-:W-:Y:S01]  /*0400*/  @P2 PRMT R0, R25.reuse, 0x7632, R0 ;  /* 0x0000763219002816 */ /* 0x060fe20000000000 */
[----:B------:R-:W-:Y:S01]  /*0410*/  ULDC.64 UR6, c[0x0][0x270] ;  /* 0x00009c0000067ab9 */ /* 0x000fe20000000a00 */
[----:B------:R-:W-:Y:S01]  /*0420*/  SHF.L.U32 R99, R25, 0x10, RZ ;  /* 0x0000001019637819 */ /* 0x000fe200000006ff */
[----:B------:R-:W-:Y:S01]  /*0430*/  IMAD.U32 R98, R26, 0x10000, RZ ;  /* 0x000100001a627824 */ /* 0x000fe200078e00ff */
[C---:B------:R-:W-:Y:S01]  /*0440*/  @P2 PRMT R16, R24.reuse, 0x7632, R16 ;  /* 0x0000763218102816 */ /* 0x040fe20000000010 */
[----:B------:R-:W-:Y:S01]  /*0450*/  IMAD.U32 R93, R15, 0x10000, RZ ;  /* 0x000100000f5d7824 */ /* 0x000fe200078e00ff */
[----:B------:R-:W-:Y:S01]  /*0460*/  SHF.L.U32 R100, R24, 0x10, RZ ;  /* 0x0000001018647819 */ /* 0x000fe200000006ff */
[----:B------:R-:W-:Y:S01]  /*0470*/  HFMA2.MMA R90, -RZ, RZ, 0, 5.9604644775390625e-08 ;  /* 0x00000001ff5a7435 */ /* 0x000fe200000001ff */
[----:B------:R-:W-:Y:S01]  /*0480*/  @P2 PRMT R2, R26, 0x7632, R2 ;  /* 0x000076321a022816 */ /* 0x000fe20000000002 */
[----:B------:R-:W-:Y:S01]  /*0490*/  IMAD.U32 R20, R4, 0x10000, RZ ;  /* 0x0001000004147824 */ /* 0x000fe200078e00ff */
[C---:B------:R-:W-:Y:S01]  /*04a0*/  @P2 PRMT R3, R27.reuse, 0x7632, R3 ;  /* 0x000076321b032816 */ /* 0x040fe20000000003 */
[----:B------:R-:W-:Y:S01]  /*04b0*/  IMAD.MOV.U32 R29, RZ, RZ, RZ ;  /* 0x000000ffff1d7224 */ /* 0x000fe200078e00ff */
[----:B------:R-:W-:-:S02]  /*04c0*/  SHF.L.U32 R97, R27, 0x10, RZ ;  /* 0x000000101b617819 */ /* 0x000fc400000006ff */
[----:B------:R-:W-:Y:S02]  /*04d0*/  @P3 PRMT R80, R12, 0x7632, R80 ;  /* 0x000076320c503816 */ /* 0x000fe40000000050 */
[----:B------:R-:W-:Y:S02]  /*04e0*/  @P2 PRMT R25, R9, 0x7632, R25 ;  /* 0x0000763209192816 */ /* 0x000fe40000000019 */
        /* <DEDUP_REMOVED lines=9> */
[----:B------:R-:W-:Y:S01]  /*0580*/  ISETP.NE.U32.AND P0, PT, RZ, UR6, PT ;  /* 0x00000006ff007c0c */ /* 0x000fe2000bf05070 */
[----:B------:R-:W-:Y:S01]  /*0590*/  ULDC.U8 UR6, c[0x0][0x2a0] ;  /* 0x0000a80000067ab9 */ /* 0x000fe20000000000 */
[----:B------:R-:W-:-:S02]  /*05a0*/  @P3 PRMT R43, R7, 0x7632, R43 ;  /* 0x00007632072b3816 */ /* 0x000fc4000000002b */
[----:B------:R-:W-:Y:S02]  /*05b0*/  SHF.L.U32 R95, R13, 0x10, RZ ;  /* 0x000000100d5f7819 */ /* 0x000fe400000006ff */
[----:B------:R-:W-:Y:S02]  /*05c0*/  SHF.L.U32 R94, R14, 0x10, RZ ;  /* 0x000000100e5e7819 */ /* 0x000fe400000006ff */
[----:B------:R-:W-:Y:S01]  /*05d0*/  SHF.L.U32 R96, R12, 0x10, RZ ;  /* 0x000000100c607819 */ /* 0x000fe200000006ff */
[----:B------:R-:W-:Y:S01]  /*05e0*/  IMAD.U32 R12, R80, 0x10000, RZ ;  /* 0x00010000500c7824 */ /* 0x000fe200078e00ff */
[----:B------:R-:W-:Y:S02]  /*05f0*/  SHF.L.U32 R92, R8, 0x10, RZ ;  /* 0x00000010085c7819 */ /* 0x000fe400000006ff */
[----:B------:R-:W-:Y:S02]  /*0600*/  SHF.L.U32 R23, R9, 0x10, RZ ;  /* 0x0000001009177819 */ /* 0x000fe400000006ff */
[----:B------:R-:W-:-:S02]  /*0610*/  SHF.L.U32 R22, R10, 0x10, RZ ;  /* 0x000000100a167819 */ /* 0x000fc400000006ff */
[----:B------:R-:W-:Y:S02]  /*0620*/  SHF.L.U32 R21, R11, 0x10, RZ ;  /* 0x000000100b157819 */ /* 0x000fe400000006ff */
[----:B------:R-:W-:Y:S02]  /*0630*/  SHF.L.U32 R19, R5, 0x10, RZ ;  /* 0x0000001005137819 */ /* 0x000fe400000006ff */
[----:B------:R-:W-:Y:S02]  /*0640*/  SHF.L.U32 R18, R6, 0x10, RZ ;  /* 0x0000001006127819 */ /* 0x000fe400000006ff */
[----:B------:R-:W-:Y:S01]  /*0650*/  SHF.L.U32 R17, R7, 0x10, RZ ;  /* 0x0000001007117819 */ /* 0x000fe200000006ff */
[----:B------:R-:W-:Y:S01]  /*0660*/  IMAD.U32 R7, R25, 0x10000, RZ ;  /* 0x0001000019077824 */ /* 0x000fe200078e00ff */
[----:B------:R-:W-:Y:S02]  /*0670*/  SHF.L.U32 R15, R0, 0x10, RZ ;  /* 0x00000010000f7819 */ /* 0x000fe400000006ff */
[----:B------:R-:W-:Y:S01]  /*0680*/  SHF.L.U32 R14, R2, 0x10, RZ ;  /* 0x00000010020e7819 */ /* 0x000fe200000006ff */
[----:B------:R-:W-:Y:S01]  /*0690*/  IMAD.U32 R2, R42, 0x10000, RZ ;  /* 0x000100002a027824 */ /* 0x000fe200078e00ff */
[----:B------:R-:W-:-:S02]  /*06a0*/  SHF.L.U32 R13, R3, 0x10, RZ ;  /* 0x00000010030d7819 */ /* 0x000fc400000006ff */
[----:B------:R-:W-:Y:S02]  /*06b0*/  ISETP.NE.AND.EX P0, PT, RZ, UR7, PT, P0 ;  /* 0x00000007ff007c0c */ /* 0x000fe4000bf05300 */
[----:B------:R-:W-:Y:S02]  /*06c0*/  SHF.L.U32 R16, R16, 0x10, RZ ;  /* 0x0000001010107819 */ /* 0x000fe400000006ff */
[----:B------:R-:W-:Y:S02]  /*06d0*/  SHF.L.U32 R11, R81, 0x10, RZ ;  /* 0x00000010510b7819 */ /* 0x000fe400000006ff */
[----:B------:R-:W-:Y:S02]  /*06e0*/  SHF.L.U32 R10, R82, 0x10, RZ ;  /* 0x00000010520a7819 */ /* 0x000fe400000006ff */
[----:B------:R-:W-:Y:S02]  /*06f0*/  SHF.L.U32 R9, R83, 0x10, RZ ;  /* 0x0000001053097819 */ /* 0x000fe400000006ff */
[----:B------:R-:W-:-:S02]  /*0700*/  SHF.L.U32 R8, R24, 0x10, RZ ;  /* 0x0000001018087819 */ /* 0x000fc400000006ff */
[----:B------:R-:W-:Y:S02]  /*0710*/  SHF.L.U32 R6, R26, 0x10, RZ ;  /* 0x000000101a067819 */ /* 0x000fe400000006ff */
[----:B------:R-:W-:Y:S02]  /*0720*/  ISETP.NE.AND P4, PT, RZ, UR6, PT ;  /* 0x00000006ff007c0c */ /* 0x000fe4000bf85270 */
[----:B------:R-:W-:Y:S02]  /*0730*/  SHF.L.U32 R5, R27, 0x10, RZ ;  /* 0x000000101b057819 */ /* 0x000fe400000006ff */
[----:B------:R-:W-:Y:S02]  /*0740*/  SHF.L.U32 R4, R40, 0x10, RZ ;  /* 0x0000001028047819 */ /* 0x000fe400000006ff */
[----:B------:R-:W-:Y:S02]  /*0750*/  SHF.L.U32 R3, R41, 0x10, RZ ;  /* 0x0000001029037819 */ /* 0x000fe400000006ff */
[----:B------:R-:W-:-:S07]  /*0760*/  SHF.L.U32 R0, R43, 0x10, RZ ;  /* 0x000000102b007819 */ /* 0x000fce00000006ff */
.L_x_620:
        /* <DEDUP_REMOVED lines=16> */
[----:B------:R-:W-:Y:S03]  /*0870*/  BSSY B0, `(.L_x_611) ;  /* 0x0000067000007945 */ /* 0x000fe60003800000 */
        /* <DEDUP_REMOVED lines=22> */
[C---:B--2---:R-:W-:Y:S01]  /*09e0*/  PRMT R117, R86.reuse, 0x7632, R117 ;  /* 0x0000763256757816 */ /* 0x044fe20000000075 */
[----:B------:R-:W-:Y:S01]  /*09f0*/  IMAD.U32 R114, R86, 0x10000, RZ ;  /* 0x0001000056727824 */ /* 0x000fe200078e00ff */
[----:B------:R-:W-:Y:S02]  /*0a00*/  PRMT R112, R84, 0x7632, R112 ;  /* 0x0000763254707816 */ /* 0x000fe40000000070 */
[C---:B------:R-:W-:Y:S02]  /*0a10*/  PRMT R116, R85.reuse, 0x7632, R116 ;  /* 0x0000763255747816 */ /* 0x040fe40000000074 */
[----:B------:R-:W-:Y:S02]  /*0a20*/  SHF.L.U32 R110, R85, 0x10, RZ ;  /* 0x00000010556e7819 */ /* 0x000fe400000006ff */
[----:B------:R-:W-:-:S02]  /*0a30*/  PRMT R118, R87, 0x7632, R118 ;  /* 0x0000763257767816 */ /* 0x000fc40000000076 */
[----:B------:R-:W-:Y:S02]  /*0a40*/  SHF.L.U32 R120, R87, 0x10, RZ ;  /* 0x0000001057787819 */ /* 0x000fe400000006ff */
[----:B------:R-:W-:Y:S02]  /*0a50*/  SHF.L.U32 R84, R84, 0x10, RZ ;  /* 0x0000001054547819 */ /* 0x000fe400000006ff */
[----:B---3--:R-:W-:Y:S02]  /*0a60*/  PRMT R86, R89, 0x7632, R86 ;  /* 0x0000763259567816 */ /* 0x008fe40000000056 */
[C---:B------:R-:W-:Y:S02]  /*0a70*/  PRMT R85, R88.reuse, 0x7632, R85 ;  /* 0x0000763258557816 */ /* 0x040fe40000000055 */
[----:B------:R-:W-:Y:S02]  /*0a80*/  SHF.L.U32 R87, R88, 0x10, RZ ;  /* 0x0000001058577819 */ /* 0x000fe400000006ff */
[----:B------:R-:W-:-:S02]  /*0a90*/  SHF.L.U32 R88, R86, 0x10, RZ ;  /* 0x0000001056587819 */ /* 0x000fc400000006ff */
[----:B------:R-:W-:Y:S01]  /*0aa0*/  SHF.L.U32 R86, R112, 0x10, RZ ;  /* 0x0000001070567819 */ /* 0x000fe200000006ff */
[----:B------:R-:W-:Y:S01]  /*0ab0*/  FADD.FTZ R139, -R141, R84 ;  /* 0x000000548d8b7221 */ /* 0x000fe20000010100 */
[----:B------:R-:W-:Y:S01]  /*0ac0*/  IMAD.U32 R115, R85, 0x10000, RZ ;  /* 0x0001000055737824 */ /* 0x000fe200078e00ff */
[----:B------:R-:W-:Y:S02]  /*0ad0*/  PRMT R113, R90, 0x7632, R113 ;  /* 0x000076325a717816 */ /* 0x000fe40000000071 */
[----:B------:R-:W-:Y:S01]  /*0ae0*/  FADD.FTZ R85, -R141, R86 ;  /* 0x000000568d557221 */ /* 0x000fe20000010100 */
[----:B-----5:R-:W-:Y:S01]  /*0af0*/  FMUL.FTZ R139, R106, R139 ;  /* 0x0000008b6a8b7220 */ /* 0x020fe20000410000 */
[----:B------:R-:W-:Y:S01]  /*0b00*/  SHF.L.U32 R86, R116, 0x10, RZ ;  /* 0x0000001074567819 */ /* 0x000fe200000006ff */
[----:B0-----:R-:W-:Y:S01]  /*0b10*/  FMUL.FTZ R108, R100, R87 ;  /* 0x00000057646c7220 */ /* 0x001fe20000410000 */
[----:B------:R-:W-:Y:S01]  /*0b20*/  SHF.L.U32 R119, R90, 0x10, RZ ;  /* 0x000000105a777819 */ /* 0x000fe200000006ff */
[----:B------:R-:W-:Y:S01]  /*0b30*/  FMUL.FTZ R116, R106, R85 ;  /* 0x000000556a747220 */ /* 0x000fe20000410000 */
[----:B------:R-:W-:-:S02]  /*0b40*/  PRMT R84, R91, 0x7632, R84 ;  /* 0x000076325b547816 */ /* 0x000fc40000000054 */
[----:B------:R-:W-:Y:S01]  /*0b50*/  SHF.L.U32 R90, R91, 0x10, RZ ;  /* 0x000000105b5a7819 */ /* 0x000fe200000006ff */
[----:B------:R-:W-:Y:S01]  /*0b60*/  FADD.FTZ R48, R48, R87 ;  /* 0x0000005730307221 */ /* 0x000fe20000010000 */
[----:B------:R-:W-:Y:S01]  /*0b70*/  SHF.L.U32 R91, R113, 0x10, RZ ;  /* 0x00000010715b7819 */ /* 0x000fe200000006ff */
[----:B------:R-:W-:Y:S01]  /*0b80*/  FFMA.FTZ R28, R139, R87, R28 ;  /* 0x000000578b1c7223 */ /* 0x000fe2000001001c */
[----:B------:R-:W-:Y:S01]  /*0b90*/  FADD.FTZ R113, -R141, R120 ;  /* 0x000000788d717221 */ /* 0x000fe20000010100 */
[----:B------:R-:W-:Y:S01]  /*0ba0*/  FADD.FTZ R49, R49, R115 ;  /* 0x0000007331317221 */ /* 0x000fe20000010000 */
[-C--:B------:R-:W-:Y:S01]  /*0bb0*/  FFMA.FTZ R29, R116, R115.reuse, R29 ;  /* 0x00000073741d7223 */ /* 0x080fe2000001001d */
[----:B------:R-:W-:Y:S01]  /*0bc0*/  FADD.FTZ R87, -R141, R86 ;  /* 0x000000568d577221 */ /* 0x000fe20000010100 */
[----:B------:R-:W-:Y:S01]  /*0bd0*/  SHF.L.U32 R89, R89, 0x10, RZ ;  /* 0x0000001059597819 */ /* 0x000fe200000006ff */
[----:B------:R-:W-:Y:S01]  /*0be0*/  FMUL.FTZ R115, R16, R115 ;  /* 0x0000007310737220 */ /* 0x000fe20000410000 */
[----:B------:R-:W-:Y:S01]  /*0bf0*/  FADD.FTZ R86, RZ, R108 ;  /* 0x0000006cff567221 */ /* 0x000fe20000010000 */
[----:B------:R-:W-:Y:S01]  /*0c00*/  FADD.FTZ R109, -R141, R110 ;  /* 0x0000006e8d6d7221 */ /* 0x000fe20000010100 */
[----:B------:R-:W-:Y:S01]  /*0c10*/  FFMA.FTZ R85, R139, R108, RZ ;  /* 0x0000006c8b557223 */ /* 0x000fe200000100ff */
[----:B------:R-:W-:Y:S01]  /*0c20*/  FMUL.FTZ R113, R106, R113 ;  /* 0x000000716a717220 */ /* 0x000fe20000410000 */
[----:B------:R-:W-:Y:S01]  /*0c30*/  SHF.L.U32 R122, R118, 0x10, RZ ;  /* 0x00000010767a7819 */ /* 0x000fe200000006ff */
[----:B------:R-:W-:Y:S01]  /*0c40*/  FMUL.FTZ R118, R106, R87 ;  /* 0x000000576a767220 */ /* 0x000fe20000410000 */
[----:B------:R-:W-:Y:S01]  /*0c50*/  FADD.FTZ R87, R86, R115 ;  /* 0x0000007356577221 */ /* 0x000fe20000010000 */
[----:B------:R-:W-:Y:S01]  /*0c60*/  FMUL.FTZ R109, R106, R109 ;  /* 0x0000006d6a6d7220 */ /* 0x000fe20000410000 */
[----:B------:R-:W-:Y:S01]  /*0c70*/  FADD.FTZ R111, -R141, R114 ;  /* 0x000000728d6f7221 */ /* 0x000fe20000010100 */
[----:B------:R-:W-:Y:S01]  /*0c80*/  FMUL.FTZ R110, R99, R89 ;  /* 0x00000059636e7220 */ /* 0x000fe20000410000 */
[----:B------:R-:W-:Y:S01]  /*0c90*/  FFMA.FTZ R86, R116, R115, R85 ;  /* 0x0000007374567223 */ /* 0x000fe20000010055 */
[----:B------:R-:W-:Y:S01]  /*0ca0*/  FADD.FTZ R54, R54, R90 ;  /* 0x0000005a36367221 */ /* 0x000fe20000010000 */
[-C--:B------:R-:W-:Y:S01]  /*0cb0*/  FFMA.FTZ R34, R113, R90.reuse, R34 ;  /* 0x0000005a71227223 */ /* 0x080fe20000010022 */
[----:B------:R-:W-:Y:S01]  /*0cc0*/  FMUL.FTZ R114, R97, R90 ;  /* 0x0000005a61727220 */ /* 0x000fe20000410000 */
[----:B------:R-:W-:-:S02]  /*0cd0*/  IMAD.U32 R90, R117, 0x10000, RZ ;  /* 0x00010000755a7824 */ /* 0x000fc400078e00ff */
[----:B------:R-:W-:Y:S01]  /*0ce0*/  FADD.FTZ R51, R51, R88 ;  /* 0x0000005833337221 */ /* 0x000fe20000010000 */
[-C--:B------:R-:W-:Y:S01]  /*0cf0*/  FFMA.FTZ R31, R118, R88.reuse, R31 ;  /* 0x00000058761f7223 */ /* 0x080fe2000001001f */
[----:B------:R-:W-:Y:S01]  /*0d00*/  FMUL.FTZ R117, R15, R88 ;  /* 0x000000580f757220 */ /* 0x000fe20000410000 */
[----:B------:R-:W-:Y:S01]  /*0d10*/  FADD.FTZ R88, R87, R110 ;  /* 0x0000006e57587221 */ /* 0x000fe20000010000 */
[C---:B------:R-:W-:Y:S01]  /*0d20*/  FFMA.FTZ R85, R109.reuse, R110, R86 ;  /* 0x0000006e6d557223 */ /* 0x040fe20000010056 */
[----:B------:R-:W-:Y:S01]  /*0d30*/  FADD.FTZ R50, R50, R89 ;  /* 0x0000005932327221 */ /* 0x000fe20000010000 */
[----:B------:R-:W-:Y:S01]  /*0d40*/  FFMA.FTZ R30, R109, R89, R30 ;  /* 0x000000596d1e7223 */ /* 0x000fe2000001001e */
[----:B------:R-:W-:Y:S01]  /*0d50*/  FMUL.FTZ R111, R106, R111 ;  /* 0x0000006f6a6f7220 */ /* 0x000fe20000410000 */
[----:B------:R-:W-:Y:S01]  /*0d60*/  FMUL.FTZ R112, R98, R119 ;  /* 0x0000007762707220 */ /* 0x000fe20000410000 */
[----:B------:R-:W-:Y:S01]  /*0d70*/  FADD.FTZ R89, -R141, R90 ;  /* 0x0000005a8d597221 */ /* 0x000fe20000010100 */
        /* <DEDUP_REMOVED lines=8> */
[----:B------:R-:W-:Y:S01]  /*0e00*/  SHF.L.U32 R84, R84, 0x10, RZ ;  /* 0x0000001054547819 */ /* 0x000fe200000006ff */
[----:B------:R-:W-:Y:S01]  /*0e10*/  FADD.FTZ R89, -R141, R122 ;  /* 0x0000007a8d597221 */ /* 0x000fe20000010100 */
[----:B------:R-:W-:Y:S01]  /*0e20*/  FADD.FTZ R87, R88, R119 ;  /* 0x0000007758577221 */ /* 0x000fe20000010000 */
[----:B------:R-:W-:-:S02]  /*0e30*/  FFMA.FTZ R86, R120, R119, R85 ;  /* 0x0000007778567223 */ /* 0x000fc40000010055 */
        /* <DEDUP_REMOVED lines=10> */
.L_x_612:
[----:B------:R-:W-:Y:S05]  /*0ee0*/  BSYNC B0 ;  /* 0x0000000000007941 */ /* 0x000fea0003800000 */
.L_x_611:
        /* <DEDUP_REMOVED lines=16> */
[C---:B--2---:R-:W-:Y:S02]  /*0ff0*/  PRMT R107, R84.reuse, 0x7632, R107 ;  /* 0x00007632546b7816 */ /* 0x044fe4000000006b */
[----:B------:R-:W-:Y:S02]  /*1000*/  SHF.L.U32 R84, R84, 0x10, RZ ;  /* 0x0000001054547819 */ /* 0x000fe400000006ff */
[C---:B------:R-:W-:Y:S02]  /*1010*/  PRMT R125, R85.reuse, 0x7632, R125 ;  /* 0x00007632557d7816 */ /* 0x040fe4000000007d */
[----:B------:R-:W-:Y:S01]  /*1020*/  SHF.L.U32 R126, R85, 0x10, RZ ;  /* 0x00000010557e7819 */ /* 0x000fe200000006ff */
[----:B------:R-:W-:Y:S01]  /*1030*/  FADD.FTZ R85, -R141, R84 ;  /* 0x000000548d557221 */ /* 0x000fe20000010100 */
[----:B------:R-:W-:Y:S01]  /*1040*/  SHF.L.U32 R84, R107, 0x10, RZ ;  /* 0x000000106b547819 */ /* 0x000fe200000006ff */
[C---:B------:R-:W-:Y:S01]  /*1050*/  IMAD.U32 R132, R87.reuse, 0x10000, RZ ;  /* 0x0001000057847824 */ /* 0x040fe200078e00ff */
[----:B------:R-:W-:-:S03]  /*1060*/  PRMT R129, R87, 0x7632, R129 ;  /* 0x0000763257817816 */ /* 0x000fc60000000081 */
[C---:B0-----:R-:W-:Y:S01]  /*1070*/  FADD.FTZ R123, -R141.reuse, R84 ;  /* 0x000000548d7b7221 */ /* 0x041fe20000010100 */
[C---:B------:R-:W-:Y:S02]  /*1080*/  PRMT R128, R86.reuse, 0x7632, R128 ;  /* 0x0000763256807816 */ /* 0x040fe40000000080 */
[----:B------:R-:W-:Y:S02]  /*1090*/  SHF.L.U32 R130, R86, 0x10, RZ ;  /* 0x0000001056827819 */ /* 0x000fe400000006ff */
[C---:B---3--:R-:W-:Y:S02]  /*10a0*/  PRMT R84, R88.reuse, 0x7632, R84 ;  /* 0x0000763258547816 */ /* 0x048fe40000000054 */
[----:B------:R-:W-:Y:S01]  /*10b0*/  SHF.L.U32 R87, R88, 0x10, RZ ;  /* 0x0000001058577819 */ /* 0x000fe200000006ff */
[----:B------:R-:W-:Y:S01]  /*10c0*/  FADD.FTZ R133, -R141, R132 ;  /* 0x000000848d857221 */ /* 0x000fe20000010100 */
[----:B------:R-:W-:Y:S02]  /*10d0*/  SHF.L.U32 R86, R125, 0x10, RZ ;  /* 0x000000107d567819 */ /* 0x000fe400000006ff */
[----:B------:R-:W-:Y:S01]  /*10e0*/  SHF.L.U32 R122, R129, 0x10, RZ ;  /* 0x00000010817a7819 */ /* 0x000fe200000006ff */
[C---:B------:R-:W-:Y:S01]  /*10f0*/  FADD.FTZ R127, -R141.reuse, R126 ;  /* 0x0000007e8d7f7221 */ /* 0x040fe20000010100 */
[----:B------:R-:W-:Y:S01]  /*1100*/  SHF.L.U32 R129, R84, 0x10, RZ ;  /* 0x0000001054817819 */ /* 0x000fe200000006ff */
[----:B-----5:R-:W-:Y:S01]  /*1110*/  FMUL.FTZ R132, R106, R123 ;  /* 0x0000007b6a847220 */ /* 0x020fe20000410000 */
[----:B------:R-:W-:Y:S01]  /*1120*/  FMUL.FTZ R126, R96, R87 ;  /* 0x00000057607e7220 */ /* 0x000fe20000410000 */
[----:B------:R-:W-:Y:S01]  /*1130*/  FMUL.FTZ R107, R106, R85 ;  /* 0x000000556a6b7220 */ /* 0x000fe20000410000 */
[--C-:B------:R-:W-:Y:S01]  /*1140*/  FADD.FTZ R131, -R141, R86.reuse ;  /* 0x000000568d837221 */ /* 0x100fe20000010100 */
[----:B------:R-:W-:Y:S01]  /*1150*/  SHF.L.U32 R128, R128, 0x10, RZ ;  /* 0x0000001080807819 */ /* 0x000fe200000006ff */
[----:B------:R-:W-:Y:S01]  /*1160*/  FADD.FTZ R37, R37, R129 ;  /* 0x0000008125257221 */ /* 0x000fe20000010000 */
[----:B------:R-:W-:Y:S01]  /*1170*/  PRMT R86, R89, 0x7632, R86 ;  /* 0x0000763259567816 */ /* 0x000fe20000000056 */
[-C--:B------:R-:W-:Y:S01]  /*1180*/  FFMA.FTZ R57, R132, R129.reuse, R57 ;  /* 0x0000008184397223 */ /* 0x080fe20000010039 */
[----:B------:R-:W-:Y:S01]  /*1190*/  FADD.FTZ R84, R149, R126 ;  /* 0x0000007e95547221 */ /* 0x000fe20000010000 */
[----:B------:R-:W-:Y:S01]  /*11a0*/  FMUL.FTZ R129, R12, R129 ;  /* 0x000000810c817220 */ /* 0x000fe20000410000 */
[----:B------:R-:W-:-:S02]  /*11b0*/  IMAD.U32 R89, R89, 0x10000, RZ ;  /* 0x0001000059597824 */ /* 0x000fc400078e00ff */
[C---:B------:R-:W-:Y:S01]  /*11c0*/  FFMA.FTZ R85, R107.reuse, R126, R148 ;  /* 0x0000007e6b557223 */ /* 0x040fe20000010094 */
[----:B------:R-:W-:Y:S01]  /*11d0*/  FADD.FTZ R36, R36, R87 ;  /* 0x0000005724247221 */ /* 0x000fe20000010000 */
[----:B------:R-:W-:Y:S01]  /*11e0*/  FFMA.FTZ R56, R107, R87, R56 ;  /* 0x000000576b387223 */ /* 0x000fe20000010038 */
[----:B------:R-:W-:Y:S01]  /*11f0*/  SHF.L.U32 R86, R86, 0x10, RZ ;  /* 0x0000001056567819 */ /* 0x000fe200000006ff */
[----:B------:R-:W-:Y:S01]  /*1200*/  FADD.FTZ R151, -R141, R128 ;  /* 0x000000808d977221 */ /* 0x000fe20000010100 */
        /* <DEDUP_REMOVED lines=10> */
[----:B------:R-:W-:Y:S01]  /*12b0*/  FADD.FTZ R135, -R141, R130 ;  /* 0x000000828d877221 */ /* 0x000fe20000010100 */
[----:B------:R-:W-:Y:S01]  /*12c0*/  FADD.FTZ R86, R87, R128 ;  /* 0x0000008057567221 */ /* 0x000fe20000010000 */
[----:B------:R-:W-:Y:S01]  /*12d0*/  FFMA.FTZ R85, R125, R128, R84 ;  /* 0x000000807d557223 */ /* 0x000fe20000010054 */
[----:B------:R-:W-:Y:S01]  /*12e0*/  SHF.L.U32 R88, R88, 0x10, RZ ;  /* 0x0000001058587819 */ /* 0x000fe200000006ff */
[----:B------:R-:W-:Y:S01]  /*12f0*/  FMUL.FTZ R127, R106, R135 ;  /* 0x000000876a7f7220 */ /* 0x000fe20000410000 */
[----:B------:R-:W-:Y:S01]  /*1300*/  FMUL.FTZ R130, R94, R137 ;  /* 0x000000895e827220 */ /* 0x000fe20000410000 */
[----:B------:R-:W-:Y:S01]  /*1310*/  FADD.FTZ R87, R86, R131 ;  /* 0x0000008356577221 */ /* 0x000fe20000010000 */
[----:B------:R-:W-:Y:S01]  /*1320*/  FFMA.FTZ R84, R134, R131, R85 ;  /* 0x0000008386547223 */ /* 0x000fe20000010055 */
[C---:B------:R-:W-:Y:S01]  /*1330*/  PRMT R90, R91.reuse, 0x7632, R90 ;  /* 0x000076325b5a7816 */ /* 0x040fe2000000005a */
[----:B------:R-:W-:Y:S01]  /*1340*/  FMUL.FTZ R136, R106, R151 ;  /* 0x000000976a887220 */ /* 0x000fe20000410000 */
[----:B------:R-:W-:Y:S01]  /*1350*/  SHF.L.U32 R91, R91, 0x10, RZ ;  /* 0x000000105b5b7819 */ /* 0x000fe200000006ff */
[----:B------:R-:W-:Y:S01]  /*1360*/  FMUL.FTZ R135, R10, R88 ;  /* 0x000000580a877220 */ /* 0x000fe20000410000 */
[----:B------:R-:W-:Y:S01]  /*1370*/  FADD.FTZ R86, R87, R130 ;  /* 0x0000008257567221 */ /* 0x000fe20000010000 */
[----:B------:R-:W-:Y:S01]  /*1380*/  FFMA.FTZ R85, R127, R130, R84 ;  /* 0x000000827f557223 */ /* 0x000fe20000010054 */
[----:B------:R-:W-:Y:S01]  /*1390*/  FADD.FTZ R141, -R141, R122 ;  /* 0x0000007a8d8d7221 */ /* 0x000fe20000010100 */
[----:B------:R-:W-:-:S02]  /*13a0*/  IMAD.U32 R90, R90, 0x10000, RZ ;  /* 0x000100005a5a7824 */ /* 0x000fc400078e00ff */
        /* <DEDUP_REMOVED lines=20> */
.L_x_614:
[----:B------:R-:W-:Y:S05]  /*14f0*/  BSYNC B0 ;  /* 0x0000000000007941 */ /* 0x000fea0003800000 */
.L_x_613:
[----:B------:R-:W-:Y:S01]  /*1500*/  UMOV UR6, 0xffffffff ;  /* 0xffffffff00067882 */ /* 0x000fe20000000000 */
[----:B------:R-:W-:Y:S02]  /*1510*/  LOP3.LUT R84, R147, 0x7fffffc, RZ, 0xc0, !PT ;  /* 0x07fffffc93547812 */ /* 0x000fe400078ec0ff */
[----:B------:R-:W-:Y:S02]  /*1520*/  MOV R141, 0x3f800000 ;  /* 0x3f800000008d7802 */ /* 0x000fe40000000f00 */
        /* <DEDUP_REMOVED lines=22> */
.L_x_633:
        /* <DEDUP_REMOVED lines=24> */
[----:B------:R-:W-:Y:S01]  /*1810*/  FMUL.FTZ R123, R84, UR14 ;  /* 0x0000000e547b7c20 */ /* 0x000fe20008410000 */
[----:B------:R-:W-:Y:S06]  /*1820*/  @!P2 BRA `(.L_x_617) ;  /* 0x00000008006ca947 */ /* 0x000fec0003800000 */
[----:B------:R-:W0:Y:S02]  /*1830*/  LDC.64 R84, c[0x0][0x220] ;  /* 0x00008800ff547b82 */ /* 0x000e240000000a00 */
[----:B0-----:R-:W-:-:S06]  /*1840*/  IMAD.WIDE.U32 R84, R105, 0x10, R84 ;  /* 0x0000001069547825 */ /* 0x001fcc00078e0054 */
[----:B------:R-:W2:Y:S01]  /*1850*/  LDG.E.128 R84, desc[UR4][R84.64] ;  /* 0x0000000454547981 */ /* 0x000ea2000c1e1d00 */
[----:B------:R-:W-:Y:S01]  /*1860*/  ISETP.NE.U32.AND P1, PT, RZ, UR8, PT ;  /* 0x00000008ff007c0c */ /* 0x000fe2000bf25070 */
[----:B------:R-:W-:Y:S01]  /*1870*/  HFMA2.MMA R147, -RZ, RZ, 0, 0 ;  /* 0x00000000ff937435 */ /* 0x000fe200000001ff */
[----:B------:R-:W-:Y:S02]  /*1880*/  FSEL R154, R122, RZ, !P4 ;  /* 0x000000ff7a9a7208 */ /* 0x000fe40006000000 */
[----:B------:R-:W-:Y:S02]  /*1890*/  CS2R R148, SRZ ;  /* 0x0000000000947805 */ /* 0x000fe4000001ff00 */
[----:B------:R-:W-:Y:S01]  /*18a0*/  ISETP.NE.AND.EX P1, PT, RZ, UR9, PT, P1 ;  /* 0x00000009ff007c0c */ /* 0x000fe2000bf25310 */
[----:B------:R-:W-:Y:S01]  /*18b0*/  HFMA2.MMA R150, -RZ, RZ, 0, 0 ;  /* 0x00000000ff967435 */ /* 0x000fe200000001ff */
[----:B------:R-:W-:Y:S01]  /*18c0*/  MOV R88, R144 ;  /* 0x0000009000587202 */ /* 0x000fe20000000f00 */
[-CC-:B------:R-:W-:Y:S01]  /*18d0*/  FFMA.FTZ R89, R139, R123.reuse, R154.reuse ;  /* 0x0000007b8b597223 */ /* 0x180fe2000001009a */
[----:B------:R-:W-:Y:S01]  /*18e0*/  FFMA.FTZ R146, R116, R123, R154 ;  /* 0x0000007b74927223 */ /* 0x000fe2000001009a */
[----:B------:R-:W-:-:S02]  /*18f0*/  MOV R153, RZ ;  /* 0x000000ff00997202 */ /* 0x000fc40000000f00 */
[----:B------:R-:W-:Y:S01]  /*1900*/  FADD.FTZ R89, R108, -R89 ;  /* 0x800000596c597221 */ /* 0x000fe20000010000 */
[----:B------:R-:W-:Y:S02]  /*1910*/  LOP3.LUT P6, RZ, R88, 0xff, RZ, 0xc0, !PT ;  /* 0x000000ff58ff7812 */ /* 0x000fe400078cc0ff */
[----:B------:R-:W-:Y:S01]  /*1920*/  MOV R88, RZ ;  /* 0x000000ff00587202 */ /* 0x000fe20000000f00 */
[----:B------:R-:W-:Y:S02]  /*1930*/  FMUL.FTZ R152, R106, R89 ;  /* 0x000000596a987220 */ /* 0x000fe40000410000 */
[----:B------:R-:W-:-:S05]  /*1940*/  @P1 SHF.L.U32 R91, R80, 0x10, RZ ;  /* 0x00000010505b1819 */ /* 0x000fca00000006ff */
[----:B------:R-:W-:-:S04]  /*1950*/  @P1 FADD.FTZ R152, R152, R91 ;  /* 0x0000005b98981221 */ /* 0x000fc80000010000 */
[----:B------:R-:W-:-:S04]  /*1960*/  FMUL.FTZ R89, R152, R141 ;  /* 0x0000008d98597220 */ /* 0x000fc80000410000 */
[----:B------:R-:W-:-:S04]  /*1970*/  FMUL.FTZ R89, R89, UR15 ;  /* 0x0000000f59597c20 */ /* 0x000fc80008410000 */
[----:B------:R-:W-:Y:S01]  /*1980*/  @P6 FMUL.FTZ R88, R92, R89 ;  /* 0x000000595c586220 */ /* 0x000fe20000410000 */
[----:B--2---:R-:W-:Y:S02]  /*1990*/  @P6 SHF.L.U32 R90, R84, 0x10, RZ ;  /* 0x00000010545a6819 */ /* 0x004fe400000006ff */
[----:B------:R-:W-:-:S03]  /*19a0*/  @P1 PRMT R84, R80, 0x7632, R84 ;  /* 0x0000763250541816 */ /* 0x000fc60000000054 */
[----:B------:R-:W-:Y:S01]  /*19b0*/  @P6 FMUL.FTZ R147, R89, R90 ;  /* 0x0000005a59936220 */ /* 0x000fe20000410000 */
[----:B------:R-:W-:Y:S01]  /*19c0*/  LOP3.LUT P6, RZ, R144, 0xff00, RZ, 0xc0, !PT ;  /* 0x0000ff0090ff7812 */ /* 0x000fe200078cc0ff */
[----:B------:R-:W-:Y:S01]  /*19d0*/  FADD.FTZ R89, R115, -R146 ;  /* 0x8000009273597221 */ /* 0x000fe20000010000 */
[----:B------:R-:W-:Y:S01]  /*19e0*/  @P1 IMAD.U32 R91, R84, 0x10000, RZ ;  /* 0x00010000545b1824 */ /* 0x000fe200078e00ff */
[----:B------:R-:W-:Y:S01]  /*19f0*/  HFMA2.MMA R146, -RZ, RZ, 0, 0 ;  /* 0x00000000ff927435 */ /* 0x000fe200000001ff */
[----:B------:R-:W-:Y:S01]  /*1a00*/  FADD.FTZ R64, R64, R147 ;  /* 0x0000009340407221 */ /* 0x000fe20000010000 */
[----:B------:R-:W-:-:S04]  /*1a10*/  FMUL.FTZ R156, R106, R89 ;  /* 0x000000596a9c7220 */ /* 0x000fc80000410000 */
[----:B------:R-:W-:Y:S01]  /*1a20*/  @P1 FADD.FTZ R156, R156, R91 ;  /* 0x0000005b9c9c1221 */ /* 0x000fe20000010000 */
[----:B------:R-:W-:-:S03]  /*1a30*/  FFMA.FTZ R91, R109, R123, R154 ;  /* 0x0000007b6d5b7223 */ /* 0x000fc6000001009a */
[----:B------:R-:W-:Y:S01]  /*1a40*/  @P6 PRMT R89, R84, 0x7632, R89 ;  /* 0x0000763254596816 */ /* 0x000fe20000000059 */
[----:B------:R-:W-:Y:S01]  /*1a50*/  FMUL.FTZ R84, R156, R141 ;  /* 0x0000008d9c547220 */ /* 0x000fe20000410000 */
[----:B------:R-:W-:Y:S02]  /*1a60*/  FADD.FTZ R91, R110, -R91 ;  /* 0x8000005b6e5b7221 */ /* 0x000fe40000010000 */
[----:B------:R-:W-:Y:S01]  /*1a70*/  @P6 SHF.L.U32 R89, R89, 0x10, RZ ;  /* 0x0000001059596819 */ /* 0x000fe200000006ff */
[----:B------:R-:W-:Y:S01]  /*1a80*/  FMUL.FTZ R84, R84, UR15 ;  /* 0x0000000f54547c20 */ /* 0x000fe20008410000 */
[----:B------:R-:W-:-:S03]  /*1a90*/  FMUL.FTZ R158, R106, R91 ;  /* 0x0000005b6a9e7220 */ /* 0x000fc60000410000 */
[----:B------:R-:W-:Y:S01]  /*1aa0*/  @P6 FMUL.FTZ R146, R84, R89 ;  /* 0x0000005954926220 */ /* 0x000fe20000410000 */
[----:B------:R-:W-:Y:S01]  /*1ab0*/  @P6 FMUL.FTZ R153, R8, R84 ;  /* 0x0000005408996220 */ /* 0x000fe20000410000 */
[----:B------:R-:W-:Y:S02]  /*1ac0*/  @P1 SHF.L.U32 R89, R81, 0x10, RZ ;  /* 0x0000001051591819 */ /* 0x000fe400000006ff */
[----:B------:R-:W-:Y:S01]  /*1ad0*/  LOP3.LUT P6, RZ, R144, 0xff0000, RZ, 0xc0, !PT ;  /* 0x00ff000090ff7812 */ /* 0x000fe200078cc0ff */
[----:B------:R-:W-:Y:S01]  /*1ae0*/  FADD.FTZ R65, R65, R146 ;  /* 0x0000009241417221 */ /* 0x000fe20000010000 */
[----:B------:R-:W-:Y:S01]  /*1af0*/  F2FP.BF16.F32.PACK_AB R88, R153, R88 ;  /* 0x000000589958723e */ /* 0x000fe200000010ff */
[----:B------:R-:W-:Y:S01]  /*1b00*/  @P1 FADD.FTZ R158, R158, R89 ;  /* 0x000000599e9e1221 */ /* 0x000fe20000010000 */
[----:B------:R-:W-:-:S03]  /*1b10*/  IMAD.MOV.U32 R89, RZ, RZ, RZ ;  /* 0x000000ffff597224 */ /* 0x000fc600078e00ff */
[----:B------:R-:W-:-:S04]  /*1b20*/  FMUL.FTZ R84, R158, R141 ;  /* 0x0000008d9e547220 */ /* 0x000fc80000410000 */
[----:B------:R-:W-:Y:S02]  /*1b30*/  FMUL.FTZ R90, R84, UR15 ;  /* 0x0000000f545a7c20 */ /* 0x000fe40008410000 */
[----:B------:R-:W-:Y:S02]  /*1b40*/  @P6 SHF.L.U32 R84, R85, 0x10, RZ ;  /* 0x0000001055546819 */ /* 0x000fe400000006ff */
[----:B------:R-:W-:-:S03]  /*1b50*/  @P6 FMUL.FTZ R89, R23, R90 ;  /* 0x0000005a17596220 */ /* 0x000fc60000410000 */
[----:B------:R-:W-:Y:S01]  /*1b60*/  @P6 FMUL.FTZ R149, R90, R84 ;  /* 0x000000545a956220 */ /* 0x000fe20000410000 */
[----:B------:R-:W-:Y:S01]  /*1b70*/  FFMA.FTZ R84, R118, R123, R154 ;  /* 0x0000007b76547223 */ /* 0x000fe2000001009a */
[----:B------:R-:W-:Y:S02]  /*1b80*/  LOP3.LUT P6, RZ, R144, 0xff000000, RZ, 0xc0, !PT ;  /* 0xff00000090ff7812 */ /* 0x000fe400078cc0ff */
[----:B------:R-:W-:Y:S01]  /*1b90*/  MOV R90, RZ ;  /* 0x000000ff005a7202 */ /* 0x000fe20000000f00 */
[--C-:B------:R-:W-:Y:S01]  /*1ba0*/  FADD.FTZ R91, R117, -R84.reuse ;  /* 0x80000054755b7221 */ /* 0x100fe20000010000 */
[----:B------:R-:W-:Y:S01]  /*1bb0*/  @P1 PRMT R84, R81, 0x7632, R84 ;  /* 0x0000763251541816 */ /* 0x000fe20000000054 */
[----:B------:R-:W-:Y:S02]  /*1bc0*/  FADD.FTZ R66, R66, R149 ;  /* 0x0000009542427221 */ /* 0x000fe40000010000 */
[----:B------:R-:W-:Y:S01]  /*1bd0*/  FMUL.FTZ R164, R106, R91 ;  /* 0x0000005b6aa47220 */ /* 0x000fe20000410000 */
[----:B------:R-:W-:-:S05]  /*1be0*/  @P1 SHF.L.U32 R151, R84, 0x10, RZ ;  /* 0x0000001054971819 */ /* 0x000fca00000006ff */
[----:B------:R-:W-:Y:S01]  /*1bf0*/  @P1 FADD.FTZ R164, R164, R151 ;  /* 0x00000097a4a41221 */ /* 0x000fe20000010000 */
[----:B------:R-:W-:-:S03]  /*1c00*/  @P6 PRMT R85, R85, 0x7632, R85 ;  /* 0x0000763255556816 */ /* 0x000fc60000000055 */
[----:B------:R-:W-:Y:S01]  /*1c10*/  FMUL.FTZ R84, R164, R141 ;  /* 0x0000008da4547220 */ /* 0x000fe20000410000 */
[----:B------:R-:W-:-:S03]  /*1c20*/  @P6 SHF.L.U32 R85, R85, 0x10, RZ ;  /* 0x0000001055556819 */ /* 0x000fc600000006ff */
[----:B------:R-:W-:-:S04]  /*1c30*/  FMUL.FTZ R84, R84, UR15 ;  /* 0x0000000f54547c20 */ /* 0x000fc80008410000 */
[----:B------:R-:W-:Y:S01]  /*1c40*/  @P6 FMUL.FTZ R148, R84, R85 ;  /* 0x0000005554946220 */ /* 0x000fe20000410000 */
[----:B------:R-:W-:Y:S01]  /*1c50*/  FFMA.FTZ R85, R111, R123, R154 ;  /* 0x0000007b6f557223 */ /* 0x000fe2000001009a */
[----:B------:R-:W-:Y:S01]  /*1c60*/  @P6 FMUL.FTZ R150, R7, R84 ;  /* 0x0000005407966220 */ /* 0x000fe20000410000 */
[----:B------:R-:W-:Y:S01]  /*1c70*/  @P1 SHF.L.U32 R84, R82, 0x10, RZ ;  /* 0x0000001052541819 */ /* 0x000fe200000006ff */
[----:B------:R-:W-:Y:S01]  /*1c80*/  FADD.FTZ R67, R67, R148 ;  /* 0x0000009443437221 */ /* 0x000fe20000010000 */
[----:B------:R-:W-:Y:S01]  /*1c90*/  FADD.FTZ R85, R112, -R85 ;  /* 0x8000005570557221 */ /* 0x000fe20000010000 */
[----:B------:R-:W-:Y:S02]  /*1ca0*/  LOP3.LUT P6, RZ, R145, 0xff, RZ, 0xc0, !PT ;  /* 0x000000ff91ff7812 */ /* 0x000fe400078cc0ff */
[----:B------:R-:W-:Y:S01]  /*1cb0*/  F2FP.BF16.F32.PACK_AB R89, R150, R89 ;  /* 0x000000599659723e */ /* 0x000fe200000010ff */
[----:B------:R-:W-:Y:S01]  /*1cc0*/  FMUL.FTZ R91, R106, R85 ;  /* 0x000000556a5b7220 */ /* 0x000fe20000410000 */
[----:B------:R-:W-:-:S03]  /*1cd0*/  IMAD.MOV.U32 R150, RZ, RZ, RZ ;  /* 0x000000ffff967224 */ /* 0x000fc600078e00ff */
[----:B------:R-:W-:Y:S01]  /*1ce0*/  @P1 FADD.FTZ R91, R91, R84 ;  /* 0x000000545b5b1221 */ /* 0x000fe20000010000 */
[----:B------:R-:W-:-:S04]  /*1cf0*/  FFMA.FTZ R84, R120, R123, R154 ;  /* 0x0000007b78547223 */ /* 0x000fc8000001009a */
[--C-:B------:R-:W-:Y:S01]  /*1d00*/  FADD.FTZ R85, R119, -R84.reuse ;  /* 0x8000005477557221 */ /* 0x100fe20000010000 */
[----:B------:R-:W-:-:S03]  /*1d10*/  @P1 PRMT R84, R82, 0x7632, R84 ;  /* 0x0000763252541816 */ /* 0x000fc60000000054 */
[----:B------:R-:W-:Y:S01]  /*1d20*/  FMUL.FTZ R160, R106, R85 ;  /* 0x000000556aa07220 */ /* 0x000fe20000410000 */
[----:B------:R-:W-:Y:S01]  /*1d30*/  @P1 SHF.L.U32 R151, R84, 0x10, RZ ;  /* 0x0000001054971819 */ /* 0x000fe200000006ff */
[----:B------:R-:W-:-:S04]  /*1d40*/  FMUL.FTZ R84, R91, R141 ;  /* 0x0000008d5b547220 */ /* 0x000fc80000410000 */
[----:B------:R-:W-:Y:S01]  /*1d50*/  FMUL.FTZ R85, R84, UR15 ;  /* 0x0000000f54557c20 */ /* 0x000fe20008410000 */
[----:B------:R-:W-:Y:S01]  /*1d60*/  @P6 SHF.L.U32 R84, R86, 0x10, RZ ;  /* 0x0000001056546819 */ /* 0x000fe200000006ff */
[----:B------:R-:W-:Y:S01]  /*1d70*/  @P1 FADD.FTZ R160, R160, R151 ;  /* 0x00000097a0a01221 */ /* 0x000fe20000010000 */
[----:B------:R-:W-:Y:S02]  /*1d80*/  IMAD.MOV.U32 R151, RZ, RZ, RZ ;  /* 0x000000ffff977224 */ /* 0x000fe400078e00ff */
[----:B------:R-:W-:Y:S01]  /*1d90*/  @P6 FMUL.FTZ R90, R22, R85 ;  /* 0x00000055165a6220 */ /* 0x000fe20000410000 */
[----:B------:R-:W-:Y:S01]  /*1da0*/  @P6 FMUL.FTZ R151, R85, R84 ;  /* 0x0000005455976220 */ /* 0x000fe20000410000 */
[----:B------:R-:W-:Y:S01]  /*1db0*/  ISETP.NE.U32.AND P6, PT, RZ, UR16, PT ;  /* 0x00000010ff007c0c */ /* 0x000fe2000bfc5070 */
[-C--:B------:R-:W-:Y:S01]  /*1dc0*/  FFMA.FTZ R85, R113, R123.reuse, R154 ;  /* 0x0000007b71557223 */ /* 0x080fe2000001009a */
[----:B------:R-:W-:Y:S01]  /*1dd0*/  @P1 PRMT R84, R83, 0x7632, R84 ;  /* 0x0000763253541816 */ /* 0x000fe20000000054 */
[----:B------:R-:W-:Y:S01]  /*1de0*/  FFMA.FTZ R154, R124, R123, R154 ;  /* 0x0000007b7c9a7223 */ /* 0x000fe2000001009a */
[----:B------:R-:W-:Y:S01]  /*1df0*/  ISETP.NE.AND.EX P6, PT, RZ, UR17, PT, P6 ;  /* 0x00000011ff007c0c */ /* 0x000fe2000bfc5360 */
[----:B------:R-:W-:Y:S01]  /*1e00*/  FADD.FTZ R85, R114, -R85 ;  /* 0x8000005572557221 */ /* 0x000fe20000010000 */
[----:B------:R-:W-:Y:S01]  /*1e10*/  @P1 SHF.L.U32 R157, R84, 0x10, RZ ;  /* 0x00000010549d1819 */ /* 0x000fe200000006ff */
[----:B------:R-:W-:Y:S01]  /*1e20*/  FADD.FTZ R155, R121, -R154 ;  /* 0x8000009a799b7221 */ /* 0x000fe20000010000 */
[----:B------:R-:W-:Y:S01]  /*1e30*/  FADD.FTZ R68, R68, R151 ;  /* 0x0000009744447221 */ /* 0x000fe20000010000 */
[C---:B------:R-:W-:Y:S01]  /*1e40*/  FMUL.FTZ R162, R106.reuse, R85 ;  /* 0x000000556aa27220 */ /* 0x040fe20000410000 */
[----:B------:R-:W-:Y:S01]  /*1e50*/  @P1 SHF.L.U32 R85, R83, 0x10, RZ ;  /* 0x0000001053551819 */ /* 0x000fe200000006ff */
[----:B------:R-:W-:-:S04]  /*1e60*/  FMUL.FTZ R154, R106, R155 ;  /* 0x0000009b6a9a7220 */ /* 0x000fc80000410000 */
[----:B------:R-:W-:Y:S01]  /*1e70*/  @P1 FADD.FTZ R162, R162, R85 ;  /* 0x00000055a2a21221 */ /* 0x000fe20000010000 */
[----:B------:R-:W-:Y:S01]  /*1e80*/  @P1 FADD.FTZ R154, R154, R157 ;  /* 0x0000009d9a9a1221 */ /* 0x000fe20000010000 */
[----:B------:R-:W0:Y:S01]  /*1e90*/  @P6 LDC.64 R84, c[0x0][0x308] ;  /* 0x0000c200ff546b82 */ /* 0x000e220000000a00 */
[----:B------:R-:W-:Y:S02]  /*1ea0*/  LOP3.LUT P1, RZ, R145, 0xff00, RZ, 0xc0, !PT ;  /* 0x0000ff0091ff7812 */ /* 0x000fe4000782c0ff */
[----:B------:R-:W-:Y:S02]  /*1eb0*/  @P6 F2FP.BF16.F32.PACK_AB R152, RZ, R152 ;  /* 0x00000098ff98623e */ /* 0x000fe400000010ff */
[----:B------:R-:W-:Y:S02]  /*1ec0*/  @P6 F2FP.BF16.F32.PACK_AB R91, RZ, R91 ;  /* 0x0000005bff5b623e */ /* 0x000fe400000010ff */
[----:B------:R-:W-:Y:S02]  /*1ed0*/  @P6 F2FP.BF16.F32.PACK_AB R158, RZ, R158 ;  /* 0x0000009eff9e623e */ /* 0x000fe400000010ff */
[----:B------:R-:W-:-:S02]  /*1ee0*/  @P6 F2FP.BF16.F32.PACK_AB R155, RZ, R162 ;  /* 0x000000a2ff9b623e */ /* 0x000fc400000010ff */
[----:B------:R-:W-:Y:S02]  /*1ef0*/  @P6 PRMT R40, R152, 0x7610, R40 ;  /* 0x0000761098286816 */ /* 0x000fe40000000028 */
[----:B------:R-:W-:Y:S02]  /*1f00*/  @P6 PRMT R42, R91, 0x7610, R42 ;  /* 0x000076105b2a6816 */ /* 0x000fe4000000002a */
[----:B------:R-:W-:Y:S02]  /*1f10*/  @P6 F2FP.BF16.F32.PACK_AB R156, RZ, R156 ;  /* 0x0000009cff9c623e */ /* 0x000fe400000010ff */
[----:B------:R-:W-:Y:S02]  /*1f20*/  @P6 F2FP.BF16.F32.PACK_AB R164, RZ, R164 ;  /* 0x000000a4ffa4623e */ /* 0x000fe400000010ff */
[----:B------:R-:W-:Y:S02]  /*1f30*/  @P6 PRMT R41, R158, 0x7610, R41 ;  /* 0x000076109e296816 */ /* 0x000fe40000000029 */
[----:B------:R-:W-:Y:S01]  /*1f40*/  @P6 PRMT R43, R155, 0x7610, R43 ;  /* 0x000076109b2b6816 */ /* 0x000fe2000000002b */
[----:B------:R-:W-:Y:S01]  /*1f50*/  HFMA2.MMA R155, -RZ, RZ, 0, 0 ;  /* 0x00000000ff9b7435 */ /* 0x000fe200000001ff */
[----:B------:R-:W-:Y:S01]  /*1f60*/  @P6 F2FP.BF16.F32.PACK_AB R91, RZ, R160 ;  /* 0x000000a0ff5b623e */ /* 0x000fe200000010ff */
[----:B0-----:R-:W-:Y:S01]  /*1f70*/  @P6 IMAD.WIDE.U32 R84, R105, 0x10, R84 ;  /* 0x0000001069546825 */ /* 0x001fe200078e0054 */
[----:B------:R-:W-:-:S03]  /*1f80*/  @P6 F2FP.BF16.F32.PACK_AB R152, RZ, R154 ;  /* 0x0000009aff98623e */ /* 0x000fc600000010ff */
[-C--:B------:R-:W-:Y:S01]  /*1f90*/  FMUL.FTZ R160, R160, R141.reuse ;  /* 0x0000008da0a07220 */ /* 0x080fe20000410000 */
[----:B------:R-:W-:Y:S01]  /*1fa0*/  @P6 PRMT R40, R40, 0x5410, R156 ;  /* 0x0000541028286816 */ /* 0x000fe2000000009c */
[-C--:B------:R-:W-:Y:S01]  /*1fb0*/  FMUL.FTZ R154, R154, R141.reuse ;  /* 0x0000008d9a9a7220 */ /* 0x080fe20000410000 */
[----:B------:R-:W-:Y:S01]  /*1fc0*/  @P6 PRMT R41, R41, 0x5410, R164 ;  /* 0x0000541029296816 */ /* 0x000fe200000000a4 */
[----:B------:R-:W-:Y:S01]  /*1fd0*/  FMUL.FTZ R160, R160, UR15 ;  /* 0x0000000fa0a07c20 */ /* 0x000fe20008410000 */
[----:B------:R-:W-:Y:S01]  /*1fe0*/  @P6 PRMT R42, R42, 0x5410, R91 ;  /* 0x000054102a2a6816 */ /* 0x000fe2000000005b */
[----:B------:R-:W-:Y:S01]  /*1ff0*/  HFMA2.MMA R156, -RZ, RZ, 0, 0 ;  /* 0x00000000ff9c7435 */ /* 0x000fe200000001ff */
[----:B------:R-:W-:Y:S01]  /*2000*/  @P6 PRMT R43, R43, 0x5410, R152 ;  /* 0x000054102b2b6816 */ /* 0x000fe20000000098 */
[----:B------:R-:W-:Y:S01]  /*2010*/  @P1 FMUL.FTZ R155, R6, R160 ;  /* 0x000000a0069b1220 */ /* 0x000fe20000410000 */
[----:B------:R-:W-:Y:S01]  /*2020*/  @P1 PRMT R86, R86, 0x7632, R86 ;  /* 0x0000763256561816 */ /* 0x000fe20000000056 */
[----:B------:R-:W-:Y:S01]  /*2030*/  FMUL.FTZ R152, R162, R141 ;  /* 0x0000008da2987220 */ /* 0x000fe20000410000 */
[----:B------:R-:W-:Y:S01]  /*2040*/  FMUL.FTZ R154, R154, UR15 ;  /* 0x0000000f9a9a7c20 */ /* 0x000fe20008410000 */
[----:B------:R0:W-:Y:S01]  /*2050*/  @P6 STG.E.128 desc[UR4][R84.64], R40 ;  /* 0x0000002854006986 */ /* 0x0001e2000c101d04 */
[----:B------:R-:W-:Y:S01]  /*2060*/  @P1 SHF.L.U32 R91, R86, 0x10, RZ ;  /* 0x00000010565b1819 */ /* 0x000fe200000006ff */
[----:B------:R-:W-:Y:S01]  /*2070*/  IMAD.MOV.U32 R86, RZ, RZ, RZ ;  /* 0x000000ffff567224 */ /* 0x000fe200078e00ff */
[----:B------:R-:W-:Y:S01]  /*2080*/  LOP3.LUT P6, RZ, R145, 0xff000000, RZ, 0xc0, !PT ;  /* 0xff00000091ff7812 */ /* 0x000fe200078cc0ff */
[----:B------:R-:W-:Y:S01]  /*2090*/  FMUL.FTZ R152, R152, UR15 ;  /* 0x0000000f98987c20 */ /* 0x000fe20008410000 */
[----:B------:R-:W-:Y:S01]  /*20a0*/  F2FP.BF16.F32.PACK_AB R90, R155, R90 ;  /* 0x0000005a9b5a723e */ /* 0x000fe200000010ff */
[----:B------:R-:W-:Y:S01]  /*20b0*/  @P1 FMUL.FTZ R86, R160, R91 ;  /* 0x0000005ba0561220 */ /* 0x000fe20000410000 */
[----:B------:R-:W-:-:S02]  /*20c0*/  LOP3.LUT P1, RZ, R145, 0xff0000, RZ, 0xc0, !PT ;  /* 0x00ff000091ff7812 */ /* 0x000fc4000782c0ff */
[----:B------:R-:W-:Y:S01]  /*20d0*/  MOV R91, RZ ;  /* 0x000000ff005b7202 */ /* 0x000fe20000000f00 */
[----:B------:R-:W-:-:S06]  /*20e0*/  FADD.FTZ R69, R69, R86 ;  /* 0x0000005645457221 */ /* 0x000fcc0000010000 */
[----:B------:R-:W-:Y:S01]  /*20f0*/  @P6 FMUL.FTZ R156, R5, R154 ;  /* 0x0000009a059c6220 */ /* 0x000fe20000410000 */
[----:B------:R-:W-:Y:S01]  /*2100*/  @P6 PRMT R155, R87, 0x7632, R155 ;  /* 0x00007632579b6816 */ /* 0x000fe2000000009b */
[----:B0-----:R-:W0:Y:S02]  /*2110*/  LDC.64 R84, c[0x0][0x2f8] ;  /* 0x0000be00ff547b82 */ /* 0x001e240000000a00 */
[----:B------:R-:W-:Y:S01]  /*2120*/  @P1 FMUL.FTZ R91, R21, R152 ;  /* 0x00000098155b1220 */ /* 0x000fe20000410000 */
[----:B------:R-:W-:Y:S02]  /*2130*/  @P1 SHF.L.U32 R153, R87, 0x10, RZ ;  /* 0x0000001057991819 */ /* 0x000fe400000006ff */
[----:B------:R-:W-:Y:S02]  /*2140*/  @P6 SHF.L.U32 R155, R155, 0x10, RZ ;  /* 0x000000109b9b6819 */ /* 0x000fe400000006ff */
[----:B------:R-:W-:Y:S02]  /*2150*/  F2FP.BF16.F32.PACK_AB R91, R156, R91 ;  /* 0x0000005b9c5b723e */ /* 0x000fe400000010ff */
[----:B------:R-:W-:Y:S01]  /*2160*/  MOV R87, RZ ;  /* 0x000000ff00577202 */ /* 0x000fe20000000f00 */
[----:B------:R-:W-:Y:S01]  /*2170*/  @P1 FMUL.FTZ R87, R152, R153 ;  /* 0x0000009998571220 */ /* 0x000fe20000410000 */
[----:B------:R-:W-:-:S03]  /*2180*/  @P6 FMUL.FTZ R150, R154, R155 ;  /* 0x0000009b9a966220 */ /* 0x000fc60000410000 */
[----:B------:R-:W-:Y:S01]  /*2190*/  FADD.FTZ R70, R70, R87 ;  /* 0x0000005746467221 */ /* 0x000fe20000010000 */
[----:B------:R-:W-:Y:S01]  /*21a0*/  FADD.FTZ R71, R71, R150 ;  /* 0x0000009647477221 */ /* 0x000fe20000010000 */
[C---:B0-----:R-:W-:Y:S01]  /*21b0*/  IMAD.WIDE.U32 R84, R105.reuse, 0x10, R84 ;  /* 0x0000001069547825 */ /* 0x041fe200078e0054 */
[----:B------:R-:W-:-:S04]  /*21c0*/  IADD3 R105, R105, 0x80, RZ ;  /* 0x0000008069697810 */ /* 0x000fc80007ffe0ff */
[----:B------:R0:W-:Y:S03]  /*21d0*/  STG.E.128 desc[UR4][R84.64], R88 ;  /* 0x0000005854007986 */ /* 0x0001e6000c101d04 */
.L_x_617:
[----:B------:R-:W-:Y:S05]  /*21e0*/  BSYNC B0 ;  /* 0x0000000000007941 */ /* 0x000fea0003800000 */
.L_x_616:
[----:B------:R-:W-:Y:S04]  /*21f0*/  BSSY B0, `(.L_x_618) ;  /* 0x000009b000007945 */ /* 0x000fe80003800000 */
[----:B------:R-:W-:Y:S05]  /*2200*/  @!P3 BRA `(.L_x_619) ;  /* 0x000000080064b947 */ /* 0x000fea0003800000 */
[----:B0-----:R-:W0:Y:S02]  /*2210*/  LDC.64 R84, c[0x0][0x220] ;  /* 0x00008800ff547b82 */ /* 0x001e240000000a00 */
[----:B0-----:R-:W-:-:S06]  /*2220*/  IMAD.WIDE.U32 R84, R105, 0x10, R84 ;  /* 0x0000001069547825 */ /* 0x001fcc00078e0054 */
[----:B------:R-:W2:Y:S01]  /*2230*/  LDG.E.128 R84, desc[UR4][R84.64] ;  /* 0x0000000454547981 */ /* 0x000ea2000c1e1d00 */
[----:B------:R-:W-:Y:S02]  /*2240*/  ISETP.NE.U32.AND P1, PT, RZ, UR8, PT ;  /* 0x00000008ff007c0c */ /* 0x000fe4000bf25070 */
[----:B------:R-:W-:Y:S02]  /*2250*/  CS2R R146, SRZ ;  /* 0x0000000000927805 */ /* 0x000fe4000001ff00 */
[----:B------:R-:W-:Y:S02]  /*2260*/  FSEL R90, R122, RZ, !P4 ;  /* 0x000000ff7a5a7208 */ /* 0x000fe40006000000 */
[----:B------:R-:W-:Y:S02]  /*2270*/  CS2R R148, SRZ ;  /* 0x0000000000947805 */ /* 0x000fe4000001ff00 */
[----:B------:R-:W-:Y:S02]  /*2280*/  ISETP.NE.AND.EX P1, PT, RZ, UR9, PT, P1 ;  /* 0x00000009ff007c0c */ /* 0x000fe4000bf25310 */
[----:B------:R-:W-:Y:S01]  /*2290*/  MOV R88, R142 ;  /* 0x0000008e00587202 */ /* 0x000fe20000000f00 */
[-CC-:B------:R-:W-:Y:S01]  /*22a0*/  FFMA.FTZ R89, R107, R123.reuse, R90.reuse ;  /* 0x0000007b6b597223 */ /* 0x180fe2000001005a */
[-CC-:B------:R-:W-:Y:S01]  /*22b0*/  FFMA.FTZ R122, R132, R123.reuse, R90.reuse ;  /* 0x0000007b847a7223 */ /* 0x180fe2000001005a */
[----:B------:R-:W-:Y:S01]  /*22c0*/  MOV R151, RZ ;  /* 0x000000ff00977202 */ /* 0x000fe20000000f00 */
[-CC-:B------:R-:W-:Y:S01]  /*22d0*/  FFMA.FTZ R156, R136, R123.reuse, R90.reuse ;  /* 0x0000007b889c7223 */ /* 0x180fe2000001005a */
[----:B------:R-:W-:Y:S01]  /*22e0*/  FADD.FTZ R89, R126, -R89 ;  /* 0x800000597e597221 */ /* 0x000fe20000010000 */
[----:B------:R-:W-:Y:S01]  /*22f0*/  LOP3.LUT P6, RZ, R88, 0xff, RZ, 0xc0, !PT ;  /* 0x000000ff58ff7812 */ /* 0x000fe200078cc0ff */
[----:B------:R-:W-:Y:S01]  /*2300*/  FFMA.FTZ R155, R133, R123, R90 ;  /* 0x0000007b859b7223 */ /* 0x000fe2000001005a */
[----:B------:R-:W-:Y:S01]  /*2310*/  MOV R153, RZ ;  /* 0x000000ff00997202 */ /* 0x000fe20000000f00 */
[----:B------:R-:W-:-:S02]  /*2320*/  FMUL.FTZ R88, R106, R89 ;  /* 0x000000596a587220 */ /* 0x000fc40000410000 */
[----:B------:R-:W-:Y:S01]  /*2330*/  @P1 SHF.L.U32 R91, R24, 0x10, RZ ;  /* 0x00000010185b1819 */ /* 0x000fe200000006ff */
[----:B------:R-:W-:-:S04]  /*2340*/  FADD.FTZ R155, R138, -R155 ;  /* 0x8000009b8a9b7221 */ /* 0x000fc80000010000 */
        /* <DEDUP_REMOVED lines=19> */
[----:B------:R-:W-:-:S04]  /*2480*/  FMUL.FTZ R84, R84, UR15 ;  /* 0x0000000f54547c20 */ /* 0x000fc80008410000 */
[----:B------:R-:W-:Y:S01]  /*2490*/  @P6 FMUL.FTZ R122, R84, R89 ;  /* 0x00000059547a6220 */ /* 0x000fe20000410000 */
[----:B------:R-:W-:Y:S01]  /*24a0*/  @P6 FMUL.FTZ R151, R4, R84 ;  /* 0x0000005404976220 */ /* 0x000fe20000410000 */
[----:B------:R-:W-:Y:S01]  /*24b0*/  @P1 SHF.L.U32 R89, R25, 0x10, RZ ;  /* 0x0000001019591819 */ /* 0x000fe200000006ff */
[----:B------:R-:W-:Y:S01]  /*24c0*/  FMUL.FTZ R84, R106, R91 ;  /* 0x0000005b6a547220 */ /* 0x000fe20000410000 */
[----:B------:R-:W-:Y:S01]  /*24d0*/  LOP3.LUT P6, RZ, R142, 0xff0000, RZ, 0xc0, !PT ;  /* 0x00ff00008eff7812 */ /* 0x000fe200078cc0ff */
[----:B------:R-:W-:Y:S02]  /*24e0*/  FADD.FTZ R73, R73, R122 ;  /* 0x0000007a49497221 */ /* 0x000fe40000010000 */
[----:B------:R-:W-:-:S04]  /*24f0*/  @P1 FADD.FTZ R84, R84, R89 ;  /* 0x0000005954541221 */ /* 0x000fc80000010000 */
[----:B------:R-:W-:-:S04]  /*2500*/  FMUL.FTZ R89, R84, R141 ;  /* 0x0000008d54597220 */ /* 0x000fc80000410000 */
[----:B------:R-:W-:Y:S02]  /*2510*/  FMUL.FTZ R150, R89, UR15 ;  /* 0x0000000f59967c20 */ /* 0x000fe40008410000 */
[----:B------:R-:W-:Y:S02]  /*2520*/  @P6 SHF.L.U32 R89, R85, 0x10, RZ ;  /* 0x0000001055596819 */ /* 0x000fe400000006ff */
[----:B------:R-:W-:Y:S01]  /*2530*/  @P6 FMUL.FTZ R148, R19, R150 ;  /* 0x0000009613946220 */ /* 0x000fe20000410000 */
[----:B------:R-:W-:Y:S02]  /*2540*/  @P1 PRMT R85, R25, 0x7632, R85 ;  /* 0x0000763219551816 */ /* 0x000fe40000000055 */
[----:B------:R-:W-:Y:S01]  /*2550*/  @P6 FMUL.FTZ R149, R150, R89 ;  /* 0x0000005996956220 */ /* 0x000fe20000410000 */
[----:B------:R-:W-:Y:S01]  /*2560*/  FFMA.FTZ R150, R134, R123, R90 ;  /* 0x0000007b86967223 */ /* 0x000fe2000001005a */
[----:B------:R-:W-:Y:S01]  /*2570*/  LOP3.LUT P6, RZ, R142, 0xff000000, RZ, 0xc0, !PT ;  /* 0xff0000008eff7812 */ /* 0x000fe200078cc0ff */
[----:B------:R-:W-:-:S02]  /*2580*/  @P1 IMAD.U32 R91, R85, 0x10000, RZ ;  /* 0x00010000555b1824 */ /* 0x000fc400078e00ff */
[----:B------:R-:W-:Y:S01]  /*2590*/  FADD.FTZ R74, R74, R149 ;  /* 0x000000954a4a7221 */ /* 0x000fe20000010000 */
[----:B------:R-:W-:Y:S01]  /*25a0*/  FADD.FTZ R89, R131, -R150 ;  /* 0x8000009683597221 */ /* 0x000fe20000010000 */
[----:B------:R-:W-:-:S03]  /*25b0*/  HFMA2.MMA R150, -RZ, RZ, 0, 0 ;  /* 0x00000000ff967435 */ /* 0x000fc600000001ff */
[----:B------:R-:W-:-:S04]  /*25c0*/  FMUL.FTZ R154, R106, R89 ;  /* 0x000000596a9a7220 */ /* 0x000fc80000410000 */
[----:B------:R-:W-:Y:S01]  /*25d0*/  @P1 FADD.FTZ R154, R154, R91 ;  /* 0x0000005b9a9a1221 */ /* 0x000fe20000010000 */
[-CC-:B------:R-:W-:Y:S01]  /*25e0*/  FFMA.FTZ R91, R127, R123.reuse, R90.reuse ;  /* 0x0000007b7f5b7223 */ /* 0x180fe2000001005a */
[----:B------:R-:W-:Y:S01]  /*25f0*/  @P6 PRMT R89, R85, 0x7632, R89 ;  /* 0x0000763255596816 */ /* 0x000fe20000000059 */
[----:B------:R-:W-:Y:S01]  /*2600*/  FFMA.FTZ R90, R140, R123, R90 ;  /* 0x0000007b8c5a7223 */ /* 0x000fe2000001005a */
[----:B------:R-:W-:Y:S01]  /*2610*/  FMUL.FTZ R85, R154, R141 ;  /* 0x0000008d9a557220 */ /* 0x000fe20000410000 */
[----:B------:R-:W-:Y:S01]  /*2620*/  FADD.FTZ R91, R130, -R91 ;  /* 0x8000005b825b7221 */ /* 0x000fe20000010000 */
[----:B------:R-:W-:Y:S01]  /*2630*/  @P6 SHF.L.U32 R89, R89, 0x10, RZ ;  /* 0x0000001059596819 */ /* 0x000fe200000006ff */
[----:B------:R-:W-:Y:S01]  /*2640*/  HFMA2.MMA R123, -RZ, RZ, 0, 0 ;  /* 0x00000000ff7b7435 */ /* 0x000fe200000001ff */
[----:B------:R-:W-:Y:S01]  /*2650*/  FMUL.FTZ R158, R85, UR15 ;  /* 0x0000000f559e7c20 */ /* 0x000fe20008410000 */
[----:B------:R-:W-:-:S03]  /*2660*/  @P1 SHF.L.U32 R85, R26, 0x10, RZ ;  /* 0x000000101a551819 */ /* 0x000fc600000006ff */
[----:B------:R-:W-:Y:S01]  /*2670*/  @P6 FMUL.FTZ R150, R158, R89 ;  /* 0x000000599e966220 */ /* 0x000fe20000410000 */
[----:B------:R-:W-:Y:S01]  /*2680*/  @P6 FMUL.FTZ R153, R3, R158 ;  /* 0x0000009e03996220 */ /* 0x000fe20000410000 */
[C---:B------:R-:W-:Y:S01]  /*2690*/  FMUL.FTZ R158, R106.reuse, R91 ;  /* 0x0000005b6a9e7220 */ /* 0x040fe20000410000 */
[----:B------:R-:W-:Y:S01]  /*26a0*/  LOP3.LUT P6, RZ, R143, 0xff, RZ, 0xc0, !PT ;  /* 0x000000ff8fff7812 */ /* 0x000fe200078cc0ff */
[----:B------:R-:W-:Y:S01]  /*26b0*/  FADD.FTZ R89, R137, -R90 ;  /* 0x8000005a89597221 */ /* 0x000fe20000010000 */
[----:B------:R-:W-:Y:S01]  /*26c0*/  FMUL.FTZ R90, R106, R155 ;  /* 0x0000009b6a5a7220 */ /* 0x000fe20000410000 */
[----:B------:R-:W-:Y:S01]  /*26d0*/  @P1 FADD.FTZ R158, R158, R85 ;  /* 0x000000559e9e1221 */ /* 0x000fe20000010000 */
[----:B------:R-:W-:Y:S01]  /*26e0*/  FADD.FTZ R85, R135, -R156 ;  /* 0x8000009c87557221 */ /* 0x000fe20000010000 */
[----:B------:R-:W-:Y:S01]  /*26f0*/  MOV R155, RZ ;  /* 0x000000ff009b7202 */ /* 0x000fe20000000f00 */
[----:B------:R-:W-:Y:S02]  /*2700*/  FADD.FTZ R75, R75, R150 ;  /* 0x000000964b4b7221 */ /* 0x000fe40000010000 */
[----:B------:R-:W-:Y:S01]  /*2710*/  FMUL.FTZ R156, R106, R85 ;  /* 0x000000556a9c7220 */ /* 0x000fe20000410000 */
[----:B------:R-:W-:Y:S01]  /*2720*/  FMUL.FTZ R85, R158, R141 ;  /* 0x0000008d9e557220 */ /* 0x000fe20000410000 */
[----:B------:R-:W-:-:S03]  /*2730*/  FMUL.FTZ R106, R106, R89 ;  /* 0x000000596a6a7220 */ /* 0x000fc60000410000 */
[----:B------:R-:W-:Y:S01]  /*2740*/  FMUL.FTZ R89, R85, UR15 ;  /* 0x0000000f55597c20 */ /* 0x000fe20008410000 */
[----:B------:R-:W-:-:S03]  /*2750*/  @P6 IMAD.U32 R85, R86, 0x10000, RZ ;  /* 0x0001000056556824 */ /* 0x000fc600078e00ff */
[----:B------:R-:W-:Y:S01]  /*2760*/  @P6 FMUL.FTZ R155, R18, R89 ;  /* 0x00000059129b6220 */ /* 0x000fe20000410000 */
[----:B------:R-:W-:Y:S01]  /*2770*/  @P6 FMUL.FTZ R123, R89, R85 ;  /* 0x00000055597b6220 */ /* 0x000fe20000410000 */
[----:B------:R-:W-:Y:S02]  /*2780*/  ISETP.NE.U32.AND P6, PT, RZ, UR16, PT ;  /* 0x00000010ff007c0c */ /* 0x000fe4000bfc5070 */
[----:B------:R-:W-:Y:S01]  /*2790*/  @P1 PRMT R85, R26, 0x7632, R85 ;  /* 0x000076321a551816 */ /* 0x000fe20000000055 */
[----:B------:R-:W-:Y:S01]  /*27a0*/  FADD.FTZ R76, R76, R123 ;  /* 0x0000007b4c4c7221 */ /* 0x000fe20000010000 */
[----:B------:R-:W-:Y:S02]  /*27b0*/  ISETP.NE.AND.EX P6, PT, RZ, UR17, PT, P6 ;  /* 0x00000011ff007c0c */ /* 0x000fe4000bfc5360 */
[----:B------:R-:W-:-:S05]  /*27c0*/  @P1 SHF.L.U32 R85, R85, 0x10, RZ ;  /* 0x0000001055551819 */ /* 0x000fca00000006ff */
[--C-:B------:R-:W-:Y:S01]  /*27d0*/  @P1 FADD.FTZ R156, R156, R85.reuse ;  /* 0x000000559c9c1221 */ /* 0x100fe20000010000 */
[----:B------:R-:W-:-:S04]  /*27e0*/  @P1 PRMT R85, R27, 0x7632, R85 ;  /* 0x000076321b551816 */ /* 0x000fc80000000055 */
[----:B------:R-:W-:Y:S02]  /*27f0*/  @P1 SHF.L.U32 R89, R85, 0x10, RZ ;  /* 0x0000001055591819 */ /* 0x000fe400000006ff */
[----:B------:R-:W-:Y:S02]  /*2800*/  @P1 SHF.L.U32 R85, R27, 0x10, RZ ;  /* 0x000000101b551819 */ /* 0x000fe400000006ff */
[----:B------:R-:W-:Y:S01]  /*2810*/  @P6 F2FP.BF16.F32.PACK_AB R88, RZ, R88 ;  /* 0x00000058ff58623e */ /* 0x000fe200000010ff */
[----:B------:R-:W-:Y:S01]  /*2820*/  @P1 FADD.FTZ R106, R106, R89 ;  /* 0x000000596a6a1221 */ /* 0x000fe20000010000 */
[----:B------:R-:W-:Y:S01]  /*2830*/  @P6 F2FP.BF16.F32.PACK_AB R84, RZ, R84 ;  /* 0x00000054ff54623e */ /* 0x000fe200000010ff */
[----:B------:R-:W-:Y:S01]  /*2840*/  @P1 FADD.FTZ R90, R90, R85 ;  /* 0x000000555a5a1221 */ /* 0x000fe20000010000 */
[----:B------:R-:W-:Y:S02]  /*2850*/  @P6 PRMT R40, R88, 0x7610, R40 ;  /* 0x0000761058286816 */ /* 0x000fe40000000028 */
[----:B------:R-:W-:-:S02]  /*2860*/  @P6 LEA R88, P1, R105, UR16, 0x4 ;  /* 0x0000001069586c11 */ /* 0x000fc4000f8220ff */
[----:B------:R-:W-:Y:S02]  /*2870*/  @P6 F2FP.BF16.F32.PACK_AB R158, RZ, R158 ;  /* 0x0000009eff9e623e */ /* 0x000fe400000010ff */
[----:B------:R-:W-:Y:S02]  /*2880*/  @P6 LEA.HI.X R89, R105, UR17, RZ, 0x4, P1 ;  /* 0x0000001169596c11 */ /* 0x000fe400088f24ff */
[----:B------:R-:W-:Y:S02]  /*2890*/  LOP3.LUT P1, RZ, R143, 0xff00, RZ, 0xc0, !PT ;  /* 0x0000ff008fff7812 */ /* 0x000fe4000782c0ff */
[----:B------:R-:W-:Y:S01]  /*28a0*/  @P6 F2FP.BF16.F32.PACK_AB R85, RZ, R90 ;  /* 0x0000005aff55623e */ /* 0x000fe200000010ff */
[----:B------:R-:W-:Y:S01]  /*28b0*/  FMUL.FTZ R90, R90, R141 ;  /* 0x0000008d5a5a7220 */ /* 0x000fe20000410000 */
[----:B------:R-:W-:Y:S02]  /*28c0*/  @P6 PRMT R41, R84, 0x7610, R41 ;  /* 0x0000761054296816 */ /* 0x000fe40000000029 */
[----:B------:R-:W-:-:S02]  /*28d0*/  @P6 PRMT R42, R158, 0x7610, R42 ;  /* 0x000076109e2a6816 */ /* 0x000fc4000000002a */
[----:B------:R-:W-:Y:S01]  /*28e0*/  @P6 F2FP.BF16.F32.PACK_AB R84, RZ, R156 ;  /* 0x0000009cff54623e */ /* 0x000fe200000010ff */
[-C--:B------:R-:W-:Y:S01]  /*28f0*/  FMUL.FTZ R156, R156, R141.reuse ;  /* 0x0000008d9c9c7220 */ /* 0x080fe20000410000 */
[----:B------:R-:W-:Y:S02]  /*2900*/  @P6 F2FP.BF16.F32.PACK_AB R152, RZ, R152 ;  /* 0x00000098ff98623e */ /* 0x000fe400000010ff */
[----:B------:R-:W-:Y:S02]  /*2910*/  @P6 F2FP.BF16.F32.PACK_AB R154, RZ, R154 ;  /* 0x0000009aff9a623e */ /* 0x000fe400000010ff */
[----:B------:R-:W-:Y:S01]  /*2920*/  @P6 F2FP.BF16.F32.PACK_AB R91, RZ, R106 ;  /* 0x0000006aff5b623e */ /* 0x000fe200000010ff */
[----:B------:R-:W-:Y:S01]  /*2930*/  FMUL.FTZ R106, R106, R141 ;  /* 0x0000008d6a6a7220 */ /* 0x000fe20000410000 */
[----:B------:R-:W-:Y:S01]  /*2940*/  @P6 PRMT R43, R85, 0x7610, R43 ;  /* 0x00007610552b6816 */ /* 0x000fe2000000002b */
[----:B------:R-:W-:Y:S01]  /*2950*/  FMUL.FTZ R85, R156, UR15 ;  /* 0x0000000f9c557c20 */ /* 0x000fe20008410000 */
[----:B------:R-:W-:Y:S01]  /*2960*/  @P1 PRMT R86, R86, 0x7632, R86 ;  /* 0x0000763256561816 */ /* 0x000fe20000000056 */
[----:B------:R-:W-:Y:S01]  /*2970*/  FMUL.FTZ R156, R106, UR15 ;  /* 0x0000000f6a9c7c20 */ /* 0x000fe20008410000 */
[----:B------:R-:W-:Y:S01]  /*2980*/  @P6 PRMT R42, R42, 0x5410, R84 ;  /* 0x000054102a2a6816 */ /* 0x000fe20000000054 */
[----:B------:R-:W-:Y:S01]  /*2990*/  IMAD.MOV.U32 R106, RZ, RZ, RZ ;  /* 0x000000ffff6a7224 */ /* 0x000fe200078e00ff */
[----:B------:R-:W-:Y:S01]  /*29a0*/  @P6 PRMT R40, R40, 0x5410, R152 ;  /* 0x0000541028286816 */ /* 0x000fe20000000098 */
[----:B------:R-:W-:Y:S01]  /*29b0*/  HFMA2.MMA R152, -RZ, RZ, 0, 0 ;  /* 0x00000000ff987435 */ /* 0x000fe200000001ff */
[----:B------:R-:W-:Y:S01]  /*29c0*/  @P6 PRMT R41, R41, 0x5410, R154 ;  /* 0x0000541029296816 */ /* 0x000fe2000000009a */
[----:B------:R-:W-:Y:S01]  /*29d0*/  FMUL.FTZ R154, R90, UR15 ;  /* 0x0000000f5a9a7c20 */ /* 0x000fe20008410000 */
[----:B------:R-:W-:-:S02]  /*29e0*/  @P6 PRMT R43, R43, 0x5410, R91 ;  /* 0x000054102b2b6816 */ /* 0x000fc4000000005b */
[----:B------:R-:W-:Y:S01]  /*29f0*/  @P1 SHF.L.U32 R84, R86, 0x10, RZ ;  /* 0x0000001056541819 */ /* 0x000fe200000006ff */
[----:B------:R-:W-:Y:S02]  /*2a00*/  IMAD.MOV.U32 R86, RZ, RZ, RZ ;  /* 0x000000ffff567224 */ /* 0x000fe400078e00ff */
[----:B------:R-:W-:Y:S01]  /*2a10*/  @P1 FMUL.FTZ R152, R2, R85 ;  /* 0x0000005502981220 */ /* 0x000fe20000410000 */
[----:B------:R0:W-:Y:S01]  /*2a20*/  @P6 STG.E.128 desc[UR4][R88.64], R40 ;  /* 0x0000002858006986 */ /* 0x0001e2000c101d04 */
[----:B------:R-:W-:Y:S01]  /*2a30*/  MOV R91, RZ ;  /* 0x000000ff005b7202 */ /* 0x000fe20000000f00 */
[----:B------:R-:W-:Y:S01]  /*2a40*/  @P1 FMUL.FTZ R86, R85, R84 ;  /* 0x0000005455561220 */ /* 0x000fe20000410000 */
[----:B------:R-:W-:Y:S02]  /*2a50*/  LEA R84, P6, R105, UR18, 0x4 ;  /* 0x0000001269547c11 */ /* 0x000fe4000f8c20ff */
[----:B------:R-:W-:Y:S01]  /*2a60*/  LOP3.LUT P1, RZ, R143, 0xff0000, RZ, 0xc0, !PT ;  /* 0x00ff00008fff7812 */ /* 0x000fe2000782c0ff */
[----:B------:R-:W-:Y:S01]  /*2a70*/  FADD.FTZ R77, R77, R86 ;  /* 0x000000564d4d7221 */ /* 0x000fe20000010000 */
[----:B------:R-:W-:-:S02]  /*2a80*/  LEA.HI.X R85, R105, UR19, RZ, 0x4, P6 ;  /* 0x0000001369557c11 */ /* 0x000fc4000b0f24ff */
[----:B------:R-:W-:Y:S02]  /*2a90*/  LOP3.LUT P6, RZ, R143, 0xff000000, RZ, 0xc0, !PT ;  /* 0xff0000008fff7812 */ /* 0x000fe400078cc0ff */
[----:B------:R-:W-:Y:S01]  /*2aa0*/  F2FP.BF16.F32.PACK_AB R90, R152, R155 ;  /* 0x0000009b985a723e */ /* 0x000fe200000010ff */
[----:B0-----:R-:W-:-:S06]  /*2ab0*/  HFMA2.MMA R88, -RZ, RZ, 0, 0 ;  /* 0x00000000ff587435 */ /* 0x001fcc00000001ff */
[----:B------:R-:W-:Y:S01]  /*2ac0*/  @P1 FMUL.FTZ R91, R17, R154 ;  /* 0x0000009a115b1220 */ /* 0x000fe20000410000 */
[----:B------:R-:W-:-:S03]  /*2ad0*/  F2FP.BF16.F32.PACK_AB R89, R153, R148 ;  /* 0x000000949959723e */ /* 0x000fc600000010ff */
[C---:B------:R-:W-:Y:S01]  /*2ae0*/  @P6 PRMT R141, R87.reuse, 0x7632, R141 ;  /* 0x00007632578d6816 */ /* 0x040fe2000000008d */
[----:B------:R-:W-:Y:S01]  /*2af0*/  @P6 FMUL.FTZ R88, R0, R156 ;  /* 0x0000009c00586220 */ /* 0x000fe20000410000 */
[----:B------:R-:W-:Y:S02]  /*2b00*/  @P1 SHF.L.U32 R105, R87, 0x10, RZ ;  /* 0x0000001057691819 */ /* 0x000fe400000006ff */
[----:B------:R-:W-:Y:S02]  /*2b10*/  @P6 SHF.L.U32 R141, R141, 0x10, RZ ;  /* 0x000000108d8d6819 */ /* 0x000fe400000006ff */
[----:B------:R-:W-:Y:S02]  /*2b20*/  F2FP.BF16.F32.PACK_AB R91, R88, R91 ;  /* 0x0000005b585b723e */ /* 0x000fe400000010ff */
[----:B------:R-:W-:Y:S01]  /*2b30*/  F2FP.BF16.F32.PACK_AB R88, R151, R146 ;  /* 0x000000929758723e */ /* 0x000fe200000010ff */
[----:B------:R-:W-:Y:S01]  /*2b40*/  @P6 FMUL.FTZ R106, R156, R141 ;  /* 0x0000008d9c6a6220 */ /* 0x000fe20000410000 */
[----:B------:R-:W-:Y:S01]  /*2b50*/  MOV R87, RZ ;  /* 0x000000ff00577202 */ /* 0x000fe20000000f00 */
[----:B------:R-:W-:-:S02]  /*2b60*/  @P1 FMUL.FTZ R87, R154, R105 ;  /* 0x000000699a571220 */ /* 0x000fc40000410000 */
[----:B------:R1:W-:Y:S01]  /*2b70*/  STG.E.128 desc[UR4][R84.64], R88 ;  /* 0x0000005854007986 */ /* 0x0003e2000c101d04 */
[----:B------:R-:W-:Y:S01]  /*2b80*/  FADD.FTZ R79, R79, R106 ;  /* 0x0000006a4f4f7221 */ /* 0x000fe20000010000 */
[----:B------:R-:W-:-:S07]  /*2b90*/  FADD.FTZ R78, R78, R87 ;  /* 0x000000574e4e7221 */ /* 0x000fce0000010000 */
.L_x_619:
[----:B------:R-:W-:Y:S05]  /*2ba0*/  BSYNC B0 ;  /* 0x0000000000007941 */ /* 0x000fea0003800000 */
.L_x_618:
[----:B------:R-:W-:Y:S02]  /*2bb0*/  IADD3 R101, R101, UR20, RZ ;  /* 0x0000001465657c10 */ /* 0x000fe4000fffe0ff */
[----:B01----:R-:W-:Y:S02]  /*2bc0*/  SEL R90, RZ, 0x1, P5 ;  /* 0x00000001ff5a7807 */ /* 0x003fe40002800000 */
[----:B------:R-:W-:-:S13]  /*2bd0*/  ISETP.GE.AND P1, PT, R101, UR21, PT ;  /* 0x0000001565007c0c */ /* 0x000fda000bf26270 */
[----:B------:R-:W-:Y:S05]  /*2be0*/  @!P1 BRA `(.L_x_620) ;  /* 0xffffffd800e09947 */ /* 0x000fea000383ffff */
.L_x_610:
        /* <DEDUP_REMOVED lines=19> */
.L_x_622:
[----:B------:R-:W-:Y:S05]  /*2d20*/  BSYNC B0 ;  /* 0x0000000000007941 */ /* 0x000fea0003800000 */
.L_x_621:
        /* <DEDUP_REMOVED lines=14> */
.L_x_615:
[----:B------:R-:W-:Y:S01]  /*2e10*/  HFMA2.MMA R151, -RZ, RZ, 0, 9.5367431640625e-07 ;  /* 0x00000010ff977435 */ /* 0x000fe200000001ff */
[----:B------:R-:W-:Y:S01]  /*2e20*/  MOV R152, 0x1f ;  /* 0x0000001f00987802 */ /* 0x000fe20000000f00 */
[----:B------:R-:W-:-:S09]  /*2e30*/  IMAD.MOV.U32 R146, RZ, RZ, -0x1 ;  /* 0xffffffffff927424 */ /* 0x000fd200078e00ff */
[----:B------:R-:W-:Y:S05]  /*2e40*/  WARPSYNC.COLLECTIVE R146, `(.L_x_623) ;  /* 0x0000000092087348 */ /* 0x000fea0003c00000 */
[----:B------:R0:W1:Y:S02]  /*2e50*/  SHFL.DOWN P6, R150, R149, R151, R152 ;  /* 0x0800009795967389 */ /* 0x00006400000c0098 */
[----:B01----:R-:W-:Y:S01]  /*2e60*/  ENDCOLLECTIVE ;  /* 0x000000000000791b */ /* 0x003fe20003800000 */
.L_x_623:
[----:B------:R-:W-:-:S05]  /*2e70*/  MOV R86, R150 ;  /* 0x0000009600567202 */ /* 0x000fca0000000f00 */
[----:B------:R-:W-:Y:S01]  /*2e80*/  FADD.FTZ R86, R86, R149 ;  /* 0x0000009556567221 */ /* 0x000fe20000010000 */
[----:B------:R-:W-:-:S07]  /*2e90*/  MOV R149, R148 ;  /* 0x0000009400957202 */ /* 0x000fce0000000f00 */
[----:B------:R-:W-:Y:S05]  /*2ea0*/  WARPSYNC.COLLECTIVE R146, `(.L_x_624) ;  /* 0x0000000092087348 */ /* 0x000fea0003c00000 */
[----:B------:R0:W1:Y:S02]  /*2eb0*/  SHFL.DOWN P6, R150, R149, R151, R152 ;  /* 0x0800009795967389 */ /* 0x00006400000c0098 */
[----:B01----:R-:W-:Y:S01]  /*2ec0*/  ENDCOLLECTIVE ;  /* 0x000000000000791b */ /* 0x003fe20003800000 */
.L_x_624:
[----:B------:R-:W-:Y:S01]  /*2ed0*/  HFMA2.MMA R151, -RZ, RZ, 0, 4.76837158203125e-07 ;  /* 0x00000008ff977435 */ /* 0x000fe200000001ff */
[----:B------:R-:W-:Y:S02]  /*2ee0*/  MOV R149, R86 ;  /* 0x0000005600957202 */ /* 0x000fe40000000f00 */
[----:B------:R-:W-:-:S08]  /*2ef0*/  MOV R85, R150 ;  /* 0x0000009600557202 */ /* 0x000fd00000000f00 */
[----:B------:R-:W-:Y:S05]  /*2f00*/  WARPSYNC.COLLECTIVE R146, `(.L_x_625) ;  /* 0x0000000092087348 */ /* 0x000fea0003c00000 */
[----:B------:R0:W1:Y:S02]  /*2f10*/  SHFL.DOWN P6, R150, R149, R151, R152 ;  /* 0x0800009795967389 */ /* 0x00006400000c0098 */
[----:B01----:R-:W-:Y:S01]  /*2f20*/  ENDCOLLECTIVE ;  /* 0x000000000000791b */ /* 0x003fe20003800000 */
.L_x_625:
[----:B------:R-:W-:-:S05]  /*2f30*/  FADD.FTZ R85, R85, R148 ;  /* 0x0000009455557221 */ /* 0x000fca0000010000 */
[----:B------:R-:W-:Y:S01]  /*2f40*/  MOV R149, R85 ;  /* 0x0000005500957202 */ /* 0x000fe20000000f00 */
[----:B------:R-:W-:-:S07]  /*2f50*/  IMAD.MOV.U32 R87, RZ, RZ, R150 ;  /* 0x000000ffff577224 */ /* 0x000fce00078e0096 */
[----:B------:R-:W-:Y:S05]  /*2f60*/  WARPSYNC.COLLECTIVE R146, `(.L_x_626) ;  /* 0x0000000092087348 */ /* 0x000fea0003c00000 */
[----:B------:R0:W1:Y:S02]  /*2f70*/  SHFL.DOWN P6, R150, R149, R151, R152 ;  /* 0x0800009795967389 */ /* 0x00006400000c0098 */
[----:B01----:R-:W-:Y:S01]  /*2f80*/  ENDCOLLECTIVE ;  /* 0x000000000000791b */ /* 0x003fe20003800000 */
.L_x_626:
[----:B------:R-:W-:Y:S01]  /*2f90*/  FADD.FTZ R87, R86, R87 ;  /* 0x0000005756577221 */ /* 0x000fe20000010000 */
[----:B------:R-:W-:-:S04]  /*2fa0*/  HFMA2.MMA R151, -RZ, RZ, 0, 2.384185791015625e-07 ;  /* 0x00000004ff977435 */ /* 0x000fc800000001ff */
[----:B------:R-:W-:Y:S02]  /*2fb0*/  MOV R149, R87 ;  /* 0x0000005700957202 */ /* 0x000fe40000000f00 */
[----:B------:R-:W-:-:S07]  /*2fc0*/  MOV R88, R150 ;  /* 0x0000009600587202 */ /* 0x000fce0000000f00 */
[----:B------:R-:W-:Y:S05]  /*2fd0*/  WARPSYNC.COLLECTIVE R146, `(.L_x_627) ;  /* 0x0000000092087348 */ /* 0x000fea0003c00000 */
[----:B------:R0:W1:Y:S02]  /*2fe0*/  SHFL.DOWN P6, R150, R149, R151, R152 ;  /* 0x0800009795967389 */ /* 0x00006400000c0098 */
[----:B01----:R-:W-:Y:S01]  /*2ff0*/  ENDCOLLECTIVE ;  /* 0x000000000000791b */ /* 0x003fe20003800000 */
.L_x_627:
[----:B------:R-:W-:-:S04]  /*3000*/  FADD.FTZ R88, R85, R88 ;  /* 0x0000005855587221 */ /* 0x000fc80000010000 */
[----:B------:R-:W-:Y:S01]  /*3010*/  IMAD.MOV.U32 R149, RZ, RZ, R88 ;  /* 0x000000ffff957224 */ /* 0x000fe200078e0058 */
[----:B------:R-:W-:-:S07]  /*3020*/  MOV R90, R150 ;  /* 0x00000096005a7202 */ /* 0x000fce0000000f00 */
[----:B------:R-:W-:Y:S05]  /*3030*/  WARPSYNC.COLLECTIVE R146, `(.L_x_628) ;  /* 0x0000000092087348 */ /* 0x000fea0003c00000 */
[----:B------:R0:W1:Y:S02]  /*3040*/  SHFL.DOWN P6, R150, R149, R151, R152 ;  /* 0x0800009795967389 */ /* 0x00006400000c0098 */
[----:B01----:R-:W-:Y:S01]  /*3050*/  ENDCOLLECTIVE ;  /* 0x000000000000791b */ /* 0x003fe20003800000 */
.L_x_628:
[----:B------:R-:W-:Y:S01]  /*3060*/  FADD.FTZ R90, R87, R90 ;  /* 0x0000005a575a7221 */ /* 0x000fe20000010000 */
[----:B------:R-:W-:-:S04]  /*3070*/  HFMA2.MMA R151, -RZ, RZ, 0, 1.1920928955078125e-07 ;  /* 0x00000002ff977435 */ /* 0x000fc800000001ff */
[----:B------:R-:W-:Y:S02]  /*3080*/  MOV R149, R90 ;  /* 0x0000005a00957202 */ /* 0x000fe40000000f00 */
[----:B------:R-:W-:-:S07]  /*3090*/  MOV R89, R150 ;  /* 0x0000009600597202 */ /* 0x000fce0000000f00 */
[----:B------:R-:W-:Y:S05]  /*30a0*/  WARPSYNC.COLLECTIVE R146, `(.L_x_629) ;  /* 0x0000000092087348 */ /* 0x000fea0003c00000 */
[----:B------:R0:W1:Y:S02]  /*30b0*/  SHFL.DOWN P6, R150, R149, R151, R152 ;  /* 0x0800009795967389 */ /* 0x00006400000c0098 */
[----:B01----:R-:W-:Y:S01]  /*30c0*/  ENDCOLLECTIVE ;  /* 0x000000000000791b */ /* 0x003fe20003800000 */
.L_x_629:
[----:B------:R-:W-:-:S05]  /*30d0*/  FADD.FTZ R89, R88, R89 ;  /* 0x0000005958597221 */ /* 0x000fca0000010000 */
[----:B------:R-:W-:Y:S02]  /*30e0*/  MOV R149, R89 ;  /* 0x0000005900957202 */ /* 0x000fe40000000f00 */
[----:B------:R-:W-:-:S07]  /*30f0*/  MOV R91, R150 ;  /* 0x00000096005b7202 */ /* 0x000fce0000000f00 */
[----:B------:R-:W-:Y:S05]  /*3100*/  WARPSYNC.COLLECTIVE R146, `(.L_x_630) ;  /* 0x0000000092087348 */ /* 0x000fea0003c00000 */
[----:B------:R0:W1:Y:S02]  /*3110*/  SHFL.DOWN P6, R150, R149, R151, R152 ;  /* 0x0800009795967389 */ /* 0x00006400000c0098 */
[----:B01----:R-:W-:Y:S01]  /*3120*/  ENDCOLLECTIVE ;  /* 0x000000000000791b */ /* 0x003fe20003800000 */
.L_x_630:
[----:B------:R-:W-:Y:S01]  /*3130*/  FADD.FTZ R91, R90, R91 ;  /* 0x0000005b5a5b7221 */ /* 0x000fe20000010000 */
[----:B------:R-:W-:-:S04]  /*3140*/  HFMA2.MMA R151, -RZ, RZ, 0, 5.9604644775390625e-08 ;  /* 0x00000001ff977435 */ /* 0x000fc800000001ff */
[----:B------:R-:W-:Y:S01]  /*3150*/  MOV R149, R91 ;  /* 0x0000005b00957202 */ /* 0x000fe20000000f00 */
[----:B------:R-:W-:-:S07]  /*3160*/  IMAD.MOV.U32 R122, RZ, RZ, R150 ;  /* 0x000000ffff7a7224 */ /* 0x000fce00078e0096 */
[----:B------:R-:W-:Y:S05]  /*3170*/  WARPSYNC.COLLECTIVE R146, `(.L_x_631) ;  /* 0x0000000092087348 */ /* 0x000fea0003c00000 */
[----:B------:R0:W1:Y:S02]  /*3180*/  SHFL.DOWN P6, R150, R149, R151, R152 ;  /* 0x0800009795967389 */ /* 0x00006400000c0098 */
[----:B01----:R-:W-:Y:S01]  /*3190*/  ENDCOLLECTIVE ;  /* 0x000000000000791b */ /* 0x003fe20003800000 */
.L_x_631:
[----:B------:R-:W-:-:S05]  /*31a0*/  FADD.FTZ R123, R89, R122 ;  /* 0x0000007a597b7221 */ /* 0x000fca0000010000 */
[----:B------:R-:W-:Y:S02]  /*31b0*/  MOV R149, R123 ;  /* 0x0000007b00957202 */ /* 0x000fe40000000f00 */
[----:B------:R-:W-:-:S07]  /*31c0*/  MOV R122, R150 ;  /* 0x00000096007a7202 */ /* 0x000fce0000000f00 */
[----:B------:R-:W-:Y:S05]  /*31d0*/  WARPSYNC.COLLECTIVE R146, `(.L_x_632) ;  /* 0x0000000092087348 */ /* 0x000fea0003c00000 */
[----:B------:R0:W1:Y:S02]  /*31e0*/  SHFL.DOWN P6, R150, R149, R151, R152 ;  /* 0x0800009795967389 */ /* 0x00006400000c0098 */
[----:B01----:R-:W-:Y:S01]  /*31f0*/  ENDCOLLECTIVE ;  /* 0x000000000000791b */ /* 0x003fe20003800000 */
.L_x_632:
[----:B------:R-:W-:Y:S01]  /*3200*/  MOV R86, R150 ;  /* 0x0000009600567202 */ /* 0x000fe20000000f00 */
[----:B------:R-:W-:Y:S06]  /*3210*/  BRA `(.L_x_633) ;  /* 0xffffffe4001c7947 */ /* 0x000fec000383ffff */
.L_x_634:
        /* <DEDUP_REMOVED lines=14> */
.L_x_8692:


//--------------------- .text._ZN10layer_norm13ln_bwd_kernelINS_13Kernel_traitsI13__nv_bfloat16S2_S2_S2_fjLj2048ELj1ELj1ELj4ELj16ENS_18Kernel_traits_baseILj2048ES2_S2_S2_S2_fjLj128EEEEELb1ELb1ELb0ELb1EEEvNS_9BwdParamsE --------------------------
	.section	.text._ZN10layer_norm13ln_bwd_kernelINS_13Kernel_traitsI13__nv_bfloat16S2_S2_S2_fjLj2048ELj1ELj1ELj4ELj16ENS_18Kernel_traits_baseILj2048ES2_S2_S2_S2_fjLj128EEEEELb1ELb1ELb0ELb1EEEvNS_9BwdParamsE,"ax",@progbits
	.align	128
        .global         _ZN10layer_norm13ln_bwd_kernelINS_13Kernel_traitsI13__nv_bfloat16S2_S2_S2_fjLj2048ELj1ELj1ELj4ELj16ENS_18Kernel_traits_baseILj2048ES2_S2_S2_S2_fjLj128EEEEELb1ELb1ELb0ELb1EEEvNS_9BwdParamsE
        .type           _ZN10layer_norm13ln_bwd_kernelINS_13Kernel_traitsI13__nv_bfloat16S2_S2_S2_fjLj2048ELj1ELj1ELj4ELj16ENS_18Kernel_traits_baseILj2048ES2_S2_S2_S2_fjLj128EEEEELb1ELb1ELb0ELb1EEEvNS_9BwdParamsE,@function
        .size           _ZN10layer_norm13ln_bwd_kernelINS_13Kernel_traitsI13__nv_bfloat16S2_S2_S2_fjLj2048ELj1ELj1ELj4ELj16ENS_18Kernel_traits_baseILj2048ES2_S2_S2_S2_fjLj128EEEEELb1ELb1ELb0ELb1EEEvNS_9BwdParamsE,(.L_x_8693 - _ZN10layer_norm13ln_bwd_kernelINS_13Kernel_traitsI13__nv_bfloat16S2_S2_S2_fjLj2048ELj1ELj1ELj4ELj16ENS_18Kernel_traits_baseILj2048ES2_S2_S2_S2_fjLj128EEEEELb1ELb1ELb0ELb1EEEvNS_9BwdParamsE)
        .other          _ZN10layer_norm13ln_bwd_kernelINS_13Kernel_traitsI13__nv_bfloat16S2_S2_S2_fjLj2048ELj1ELj1ELj4ELj16ENS_18Kernel_traits_baseILj2048ES2_S2_S2_S2_fjLj128EEEEELb1ELb1ELb0ELb1EEEvNS_9BwdParamsE,@"STO_CUDA_ENTRY STV_DEFAULT"
_ZN10layer_norm13ln_bwd_kernelINS_13Kernel_traitsI13__nv_bfloat16S2_S2_S2_fjLj2048ELj1ELj1ELj4ELj16ENS_18Kernel_traits_baseILj2048ES2_S2_S2_S2_fjLj128EEEEELb1ELb1ELb0ELb1EEEvNS_9BwdParamsE:
.text._ZN10layer_norm13ln_bwd_kernelINS_13Kernel_traitsI13__nv_bfloat16S2_S2_S2_fjLj2048ELj1ELj1ELj4ELj16ENS_18Kernel_traits_baseILj2048ES2_S2_S2_S2_fjLj128EEEEELb1ELb1ELb0ELb1EEEvNS_9BwdParamsE:
[----:B------:R-:W-:Y:S01]  /*0000*/  LDC R1, c[0x0][0x28] ;  /* 0x00000a00ff017b82 */ /* 0x000fe20000000800 */
[----:B------:R-:W0:Y:S01]  /*0010*/  S2R R0, SR_TID.X ;  /* 0x0000000000007919 */ /* 0x000e220000002100 */
[----:B------:R-:W-:Y:S01]  /*0020*/  ULDC.64 UR4, c[0x0][0x278] ;  /* 0x00009e0000047ab9 */ /* 0x000fe20000000a00 */
        /* <DEDUP_REMOVED lines=8> */
[----:B------:R-:W-:Y:S01]  /*00b0*/  ULDC.64 UR18, c[0x0][0x210] ;  /* 0x0000840000127ab9 */ /* 0x000fe20000000a00 */
[----:B0-----:R-:W-:-:S04]  /*00c0*/  SHF.L.U32 R2, R0, 0x4, RZ ;  /* 0x0000000400027819 */ /* 0x001fc800000006ff */
[----:B------:R-:W-:-:S04]  /*00d0*/  LOP3.LUT R2, R2, 0x7f0, RZ, 0xc0, !PT ;  /* 0x000007f002027812 */ /* 0x000fc800078ec0ff */
[----:B------:R-:W-:Y:S01]  /*00e0*/  IADD3 R2, P0, R2, UR4, RZ ;  /* 0x0000000402027c10 */ /* 0x000fe2000ff1e0ff */
[----:B------:R-:W0:Y:S03]  /*00f0*/  S2UR UR4, SR_CTAID.X ;  /* 0x00000000000479c3 */ /* 0x000e260000002500 */
[----:B------:R-:W-:-:S05]  /*0100*/  IADD3.X R3, RZ, UR5, RZ, P0, !PT ;  /* 0x00000005ff037c10 */ /* 0x000fca00087fe4ff */
[----:B------:R-:W5:Y:S04]  /*0110*/  LDG.E.128 R36, desc[UR6][R2.64] ;  /* 0x0000000602247981 */ /* 0x000f68000c1e1d00 */
[----:B------:R1:W5:Y:S02]  /*0120*/  LDG.E.128 R32, desc[UR6][R2.64+0x800] ;  /* 0x0008000602207981 */ /* 0x000364000c1e1d00 */
[C---:B-1----:R-:W-:Y:S02]  /*0130*/  LOP3.LUT R2, R0.reuse, 0x7f, RZ, 0xc0, !PT ;  /* 0x0000007f00027812 */ /* 0x042fe400078ec0ff */
        /* <DEDUP_REMOVED lines=24> */
[----:B-----5:R-:W-:Y:S02]  /*02c0*/  CS2R R38, SRZ ;  /* 0x0000000000267805 */ /* 0x020fe4000001ff00 */
[----:B------:R-:W-:Y:S02]  /*02d0*/  CS2R R36, SRZ ;  /* 0x0000000000247805 */ /* 0x000fe4000001ff00 */
[----:B------:R-:W-:Y:S02]  /*02e0*/  CS2R R34, SRZ ;  /* 0x0000000000227805 */ /* 0x000fe4000001ff00 */
[----:B------:R-:W-:Y:S01]  /*02f0*/  CS2R R32, SRZ ;  /* 0x0000000000207805 */ /* 0x000fe2000001ff00 */
[----:B------:R-:W-:Y:S06]  /*0300*/  BRA `(.L_x_636) ;  /* 0x0000002800d87947 */ /* 0x000fec0003800000 */
.L_x_635:
[----:B------:R-:W-:Y:S02]  /*0310*/  ULDC.64 UR4, c[0x0][0x260] ;  /* 0x0000980000047ab9 */ /* 0x000fe40000000a00 */
[----:B------:R-:W-:-:S04]  /*0320*/  LEA R4, P0, R2, UR4, 0x4 ;  /* 0x0000000402047c11 */ /* 0x000fc8000f8020ff */
[----:B------:R-:W-:Y:S01]  /*0330*/  IADD3.X R5, RZ, UR5, RZ, P0, !PT ;  /* 0x00000005ff057c10 */ /* 0x000fe200087fe4ff */
[----:B------:R-:W-:-:S04]  /*0340*/  ULDC.64 UR4, c[0x0][0x270] ;  /* 0x00009c0000047ab9 */ /* 0x000fc80000000a00 */
        /* <DEDUP_REMOVED lines=25> */
[----:B------:R-:W-:Y:S02]  /*04e0*/  MOV R99, RZ ;  /* 0x000000ff00637202 */ /* 0x000fe40000000f00 */
[----:B--2---:R-:W-:Y:S01]  /*04f0*/  PRMT R101, R9, 0x7632, R101 ;  /* 0x0000763209657816 */ /* 0x004fe20000000065 */
[C---:B------:R-:W-:Y:S01]  /*0500*/  IMAD.U32 R87, R8.reuse, 0x10000, RZ ;  /* 0x0001000008577824 */ /* 0x040fe200078e00ff */
[----:B------:R-:W-:Y:S02]  /*0510*/  PRMT R100, R8, 0x7632, R100 ;  /* 0x0000763208647816 */ /* 0x000fe40000000064 */
[----:B---3--:R-:W-:Y:S01]  /*0520*/  PRMT R111, R13, 0x7632, R111 ;  /* 0x000076320d6f7816 */ /* 0x008fe2000000006f */
        /* <DEDUP_REMOVED lines=8> */
[----:B------:R-:W-:Y:S02]  /*05b0*/  SHF.L.U32 R88, R9, 0x10, RZ ;  /* 0x0000001009587819 */ /* 0x000fe400000006ff */
[----:B------:R-:W-:Y:S02]  /*05c0*/  CS2R R8, SRZ ;  /* 0x0000000000087805 */ /* 0x000fe4000001ff00 */
[----:B------:R-:W-:Y:S02]  /*05d0*/  SHF.L.U32 R89, R10, 0x10, RZ ;  /* 0x000000100a597819 */ /* 0x000fe400000006ff */
[----:B------:R-:W-:-:S02]  /*05e0*/  SHF.L.U32 R92, R11, 0x10, RZ ;  /* 0x000000100b5c7819 */ /* 0x000fc400000006ff */
[----:B------:R-:W-:Y:S02]  /*05f0*/  CS2R R10, SRZ ;  /* 0x00000000000a7805 */ /* 0x000fe4000001ff00 */
[----:B------:R-:W-:Y:S02]  /*0600*/  SHF.L.U32 R94, R13, 0x10, RZ ;  /* 0x000000100d5e7819 */ /* 0x000fe400000006ff */
[----:B------:R-:W-:Y:S02]  /*0610*/  CS2R R12, SRZ ;  /* 0x00000000000c7805 */ /* 0x000fe4000001ff00 */
[----:B------:R-:W-:Y:S02]  /*0620*/  SHF.L.U32 R95, R14, 0x10, RZ ;  /* 0x000000100e5f7819 */ /* 0x000fe400000006ff */
[----:B------:R-:W-:Y:S02]  /*0630*/  SHF.L.U32 R98, R15, 0x10, RZ ;  /* 0x000000100f627819 */ /* 0x000fe400000006ff */
[----:B------:R-:W-:-:S02]  /*0640*/  CS2R R14, SRZ ;  /* 0x00000000000e7805 */ /* 0x000fc4000001ff00 */
[----:B------:R-:W-:Y:S02]  /*0650*/  SHF.L.U32 R100, R100, 0x10, RZ ;  /* 0x0000001064647819 */ /* 0x000fe400000006ff */
[----:B------:R-:W-:Y:S02]  /*0660*/  SHF.L.U32 R106, R106, 0x10, RZ ;  /* 0x000000106a6a7819 */ /* 0x000fe400000006ff */
[----:B------:R-:W-:Y:S02]  /*0670*/  SHF.L.U32 R107, R107, 0x10, RZ ;  /* 0x000000106b6b7819 */ /* 0x000fe400000006ff */
[----:B------:R-:W-:Y:S02]  /*0680*/  SHF.L.U32 R110, R110, 0x10, RZ ;  /* 0x000000106e6e7819 */ /* 0x000fe400000006ff */
[----:B------:R-:W-:Y:S02]  /*0690*/  SHF.L.U32 R112, R112, 0x10, RZ ;  /* 0x0000001070707819 */ /* 0x000fe400000006ff */
[----:B------:R-:W-:-:S07]  /*06a0*/  SHF.L.U32 R113, R113, 0x10, RZ ;  /* 0x0000001071717819 */ /* 0x000fce00000006ff */
.L_x_639:
[----:B------:R-:W0:Y:S01]  /*06b0*/  @P0 LDC.64 R52, c[0x0][0x270] ;  /* 0x00009c00ff340b82 */ /* 0x000e220000000a00 */
        /* <DEDUP_REMOVED lines=8> */
[----:B0-----:R-:W-:-:S04]  /*0740*/  @P0 LEA R66, P1, R86, R52, 0x1 ;  /* 0x0000003456420211 */ /* 0x001fc800078208ff */
[----:B------:R-:W-:-:S03]  /*0750*/  @P0 LEA.HI.X R67, R86, R53, R54, 0x1, P1 ;  /* 0x0000003556430211 */ /* 0x000fc600008f0c36 */
[----:B------:R-:W0:Y:S01]  /*0760*/  LDC.64 R90, c[0x0][0x258] ;  /* 0x00009600ff5a7b82 */ /* 0x000e220000000a00 */
[C---:B-1----:R-:W-:Y:S01]  /*0770*/  IMAD.WIDE.U32 R52, R117.reuse, 0x10, R60 ;  /* 0x0000001075347825 */ /* 0x042fe200078e003c */
[----:B------:R-:W-:Y:S01]  /*0780*/  IADD3 R115, R117, 0x80, RZ ;  /* 0x0000008075737810 */ /* 0x000fe20007ffe0ff */
[----:B------:R-:W4:Y:S04]  /*0790*/  @P0 LDG.E.U16 R116, desc[UR6][R66.64] ;  /* 0x0000000642740981 */ /* 0x000f28000c1e1500 */
[----:B------:R-:W4:Y:S01]  /*07a0*/  LDG.E.128 R52, desc[UR6][R52.64] ;  /* 0x0000000634347981 */ /* 0x000f22000c1e1d00 */
[----:B--2---:R-:W-:-:S04]  /*07b0*/  IMAD.WIDE R96, R86, 0x4, R62 ;  /* 0x0000000456607825 */ /* 0x004fc800078e023e */
[----:B------:R-:W-:Y:S01]  /*07c0*/  IMAD.WIDE.U32 R60, R115, 0x10, R60 ;  /* 0x00000010733c7825 */ /* 0x000fe200078e003c */
[----:B------:R1:W2:Y:S03]  /*07d0*/  LDG.E R120, desc[UR6][R96.64] ;  /* 0x0000000660787981 */ /* 0x0002a6000c1e1900 */
[--C-:B---3--:R-:W-:Y:S02]  /*07e0*/  IMAD.WIDE.U32 R56, R117, 0x10, R64.reuse ;  /* 0x0000001075387825 */ /* 0x108fe400078e0040 */
[----:B------:R-:W3:Y:S02]  /*07f0*/  LDG.E.128 R60, desc[UR6][R60.64] ;  /* 0x000000063c3c7981 */ /* 0x000ee4000c1e1d00 */
[----:B------:R-:W-:Y:S02]  /*0800*/  IMAD.WIDE.U32 R64, R115, 0x10, R64 ;  /* 0x0000001073407825 */ /* 0x000fe400078e0040 */
[----:B------:R-:W3:Y:S02]  /*0810*/  LDG.E.128 R56, desc[UR6][R56.64] ;  /* 0x0000000638387981 */ /* 0x000ee4000c1e1d00 */
[----:B0-----:R-:W-:-:S02]  /*0820*/  IMAD.WIDE R108, R86, 0x4, R90 ;  /* 0x00000004566c7825 */ /* 0x001fc400078e025a */
[----:B------:R-:W3:Y:S01]  /*0830*/  LDG.E.128 R64, desc[UR6][R64.64] ;  /* 0x0000000640407981 */ /* 0x000ee2000c1e1d00 */
[----:B------:R-:W1:Y:S03]  /*0840*/  LDC.64 R90, c[0x0][0x240] ;  /* 0x00009000ff5a7b82 */ /* 0x000e660000000a00 */
[----:B------:R0:W3:Y:S01]  /*0850*/  LDG.E R108, desc[UR6][R108.64] ;  /* 0x000000066c6c7981 */ /* 0x0000e2000c1e1900 */
[----:B-1----:R-:W-:-:S04]  /*0860*/  IMAD.WIDE.U32 R96, R117, 0x8, R90 ;  /* 0x0000000875607825 */ /* 0x002fc800078e005a */
[----:B------:R-:W-:Y:S02]  /*0870*/  IMAD.WIDE.U32 R90, R115, 0x8, R90 ;  /* 0x00000008735a7825 */ /* 0x000fe400078e005a */
[----:B-----5:R-:W5:Y:S04]  /*0880*/  LDG.E.64 R96, desc[UR6][R96.64] ;  /* 0x0000000660607981 */ /* 0x020f68000c1e1b00 */
[----:B------:R-:W5:Y:S01]  /*0890*/  LDG.E.64 R90, desc[UR6][R90.64] ;  /* 0x000000065a5a7981 */ /* 0x000f62000c1e1b00 */
[----:B------:R-:W-:-:S04]  /*08a0*/  ISETP.NE.U32.AND P1, PT, RZ, UR10, PT ;  /* 0x0000000aff007c0c */ /* 0x000fc8000bf25070 */
[----:B------:R-:W-:-:S13]  /*08b0*/  ISETP.NE.AND.EX P1, PT, RZ, UR11, PT, P1 ;  /* 0x0000000bff007c0c */ /* 0x000fda000bf25310 */
[----:B------:R-:W1:Y:S08]  /*08c0*/  @P1 LDC.64 R104, c[0x0][0x2c8] ;  /* 0x0000b200ff681b82 */ /* 0x000e700000000a00 */
[----:B------:R-:W1:Y:S01]  /*08d0*/  @P1 LDC.64 R102, c[0x0][0x2c8] ;  /* 0x0000b200ff661b82 */ /* 0x000e620000000a00 */
[----:B------:R-:W-:Y:S01]  /*08e0*/  ISETP.NE.AND P4, PT, RZ, UR8, PT ;  /* 0x00000008ff007c0c */ /* 0x000fe2000bf85270 */
[----:B0-----:R-:W-:Y:S01]  /*08f0*/  IMAD.MOV.U32 R109, RZ, RZ, 0x3f800000 ;  /* 0x3f800000ff6d7424 */ /* 0x001fe200078e00ff */
[----:B------:R-:W-:Y:S01]  /*0900*/  LOP3.LUT P3, RZ, R114, 0xff, RZ, 0xc0, !PT ;  /* 0x000000ff72ff7812 */ /* 0x000fe2000786c0ff */
[----:B-1----:R-:W-:-:S05]  /*0910*/  @P1 IMAD.WIDE.U32 R104, R115, 0x10, R104 ;  /* 0x0000001073681825 */ /* 0x002fca00078e0068 */
[----:B------:R4:W5:Y:S01]  /*0920*/  @P1 LDG.E.128 R44, desc[UR6][R104.64] ;  /* 0x00000006682c1981 */ /* 0x000962000c1e1d00 */
[----:B------:R-:W-:-:S05]  /*0930*/  @P1 IMAD.WIDE.U32 R102, R117, 0x10, R102 ;  /* 0x0000001075661825 */ /* 0x000fca00078e0066 */
[----:B------:R0:W5:Y:S01]  /*0940*/  @P1 LDG.E.128 R40, desc[UR6][R102.64] ;  /* 0x0000000666281981 */ /* 0x000162000c1e1d00 */
[----:B------:R-:W-:Y:S01]  /*0950*/  UMOV UR4, 0xffffffff ;  /* 0xffffffff00047882 */ /* 0x000fe20000000000 */
[----:B------:R-:W-:Y:S02]  /*0960*/  LOP3.LUT P2, RZ, R0, 0x1f, RZ, 0xc0, !PT ;  /* 0x0000001f00ff7812 */ /* 0x000fe4000784c0ff */
[C---:B----4-:R-:W-:Y:S02]  /*0970*/  PRMT R105, R55.reuse, 0x7632, R105 ;  /* 0x0000763237697816 */ /* 0x050fe40000000069 */
[----:B------:R-:W-:Y:S02]  /*0980*/  PRMT R118, R52, 0x7632, R118 ;  /* 0x0000763234767816 */ /* 0x000fe40000000076 */
[----:B------:R-:W-:Y:S02]  /*0990*/  SHF.L.U32 R55, R55, 0x10, RZ ;  /* 0x0000001037377819 */ /* 0x000fe400000006ff */
[----:B--2---:R-:W-:-:S02]  /*09a0*/  FSEL R126, R120, RZ, !P4 ;  /* 0x000000ff787e7208 */ /* 0x004fc40006000000 */
[C---:B0-----:R-:W-:Y:S01]  /*09b0*/  PRMT R103, R54.reuse, 0x7632, R103 ;  /* 0x0000763236677816 */ /* 0x041fe20000000067 */
[----:B------:R-:W-:Y:S01]  /*09c0*/  IMAD.U32 R54, R54, 0x10000, RZ ;  /* 0x0001000036367824 */ /* 0x000fe200078e00ff */
[----:B------:R-:W-:Y:S02]  /*09d0*/  SHF.L.U32 R52, R52, 0x10, RZ ;  /* 0x0000001034347819 */ /* 0x000fe400000006ff */
[C---:B------:R-:W-:Y:S01]  /*09e0*/  PRMT R119, R53.reuse, 0x7632, R119 ;  /* 0x0000763235777816 */ /* 0x040fe20000000077 */
[----:B------:R-:W-:Y:S01]  /*09f0*/  FADD.FTZ R133, -R126, R55 ;  /* 0x000000377e857221 */ /* 0x000fe20000010100 */
[----:B------:R-:W-:Y:S02]  /*0a00*/  @P0 SHF.L.U32 R109, R116, 0x10, RZ ;  /* 0x00000010746d0819 */ /* 0x000fe400000006ff */
[----:B------:R-:W-:Y:S02]  /*0a10*/  SHF.L.U32 R53, R53, 0x10, RZ ;  /* 0x0000001035357819 */ /* 0x000fe400000006ff */
[----:B------:R-:W-:Y:S01]  /*0a20*/  SHF.L.U32 R118, R118, 0x10, RZ ;  /* 0x0000001076767819 */ /* 0x000fe200000006ff */
[----:B------:R-:W-:Y:S01]  /*0a30*/  FADD.FTZ R135, -R126, R54 ;  /* 0x000000367e877221 */ /* 0x000fe20000010100 */
[----:B---3--:R-:W-:-:S02]  /*0a40*/  PRMT R116, R56, 0x7632, R116 ;  /* 0x0000763238747816 */ /* 0x008fc40000000074 */
[----:B------:R-:W-:Y:S02]  /*0a50*/  SHF.L.U32 R114, R56, 0x10, RZ ;  /* 0x0000001038727819 */ /* 0x000fe400000006ff */
[C---:B------:R-:W-:Y:S02]  /*0a60*/  PRMT R122, R63.reuse, 0x7632, R122 ;  /* 0x000076323f7a7816 */ /* 0x040fe4000000007a */
[----:B------:R-:W-:Y:S01]  /*0a70*/  SHF.L.U32 R124, R63, 0x10, RZ ;  /* 0x000000103f7c7819 */ /* 0x000fe200000006ff */
[C---:B------:R-:W-:Y:S01]  /*0a80*/  FADD.FTZ R63, -R126.reuse, R52 ;  /* 0x000000347e3f7221 */ /* 0x040fe20000010100 */
[C---:B------:R-:W-:Y:S01]  /*0a90*/  PRMT R56, R59.reuse, 0x7632, R56 ;  /* 0x000076323b387816 */ /* 0x040fe20000000038 */
[C---:B------:R-:W-:Y:S01]  /*0aa0*/  FADD.FTZ R137, -R126.reuse, R53 ;  /* 0x000000357e897221 */ /* 0x040fe20000010100 */
[----:B------:R-:W-:Y:S01]  /*0ab0*/  SHF.L.U32 R59, R59, 0x10, RZ ;  /* 0x000000103b3b7819 */ /* 0x000fe200000006ff */
[----:B------:R-:W-:Y:S01]  /*0ac0*/  FADD.FTZ R141, -R126, R118 ;  /* 0x000000767e8d7221 */ /* 0x000fe20000010100 */
[----:B------:R-:W-:Y:S01]  /*0ad0*/  PRMT R102, R58, 0x7632, R102 ;  /* 0x000076323a667816 */ /* 0x000fe20000000066 */
[----:B------:R-:W-:Y:S01]  /*0ae0*/  FMUL.FTZ R133, R108, R133 ;  /* 0x000000856c857220 */ /* 0x000fe20000410000 */
[----:B------:R-:W-:Y:S01]  /*0af0*/  SHF.L.U32 R116, R116, 0x10, RZ ;  /* 0x0000001074747819 */ /* 0x000fe200000006ff */
[----:B------:R-:W-:Y:S01]  /*0b00*/  IMAD.U32 R58, R58, 0x10000, RZ ;  /* 0x000100003a3a7824 */ /* 0x000fe200078e00ff */
[C---:B------:R-:W-:Y:S01]  /*0b10*/  PRMT R118, R66.reuse, 0x7632, R118 ;  /* 0x0000763242767816 */ /* 0x040fe20000000076 */
[----:B------:R-:W-:-:S02]  /*0b20*/  IMAD.U32 R54, R66, 0x10000, RZ ;  /* 0x0001000042367824 */ /* 0x000fc400078e00ff */
[----:B------:R-:W-:Y:S01]  /*0b30*/  FMUL.FTZ R139, R87, R114 ;  /* 0x00000072578b7220 */ /* 0x000fe20000410000 */
[C---:B------:R-:W-:Y:S01]  /*0b40*/  FMUL.FTZ R135, R108.reuse, R135 ;  /* 0x000000876c877220 */ /* 0x040fe20000410000 */
[C---:B------:R-:W-:Y:S01]  /*0b50*/  FMUL.FTZ R66, R108.reuse, R63 ;  /* 0x0000003f6c427220 */ /* 0x040fe20000410000 */
[C---:B------:R-:W-:Y:S01]  /*0b60*/  SHF.L.U32 R132, R57.reuse, 0x10, RZ ;  /* 0x0000001039847819 */ /* 0x040fe200000006ff */
[----:B------:R-:W-:Y:S01]  /*0b70*/  FMUL.FTZ R137, R108, R137 ;  /* 0x000000896c897220 */ /* 0x000fe20000410000 */
[----:B------:R-:W-:Y:S01]  /*0b80*/  PRMT R104, R57, 0x7632, R104 ;  /* 0x0000763239687816 */ /* 0x000fe20000000068 */
[----:B------:R-:W-:Y:S01]  /*0b90*/  FADD.FTZ R73, R59, R73 ;  /* 0x000000493b497221 */ /* 0x000fe20000010000 */
[-C--:B------:R-:W-:Y:S01]  /*0ba0*/  FFMA.FTZ R74, R133, R59.reuse, R74 ;  /* 0x0000003b854a7223 */ /* 0x080fe2000001004a */
[----:B------:R-:W-:Y:S01]  /*0bb0*/  FMUL.FTZ R130, R92, R59 ;  /* 0x0000003b5c827220 */ /* 0x000fe20000410000 */
[----:B------:R-:W-:Y:S01]  /*0bc0*/  SHF.L.U32 R119, R119, 0x10, RZ ;  /* 0x0000001077777819 */ /* 0x000fe200000006ff */
[----:B------:R-:W-:Y:S01]  /*0bd0*/  FADD.FTZ R77, R58, R77 ;  /* 0x0000004d3a4d7221 */ /* 0x000fe20000010000 */
[-C--:B------:R-:W-:Y:S01]  /*0be0*/  FFMA.FTZ R78, R135, R58.reuse, R78 ;  /* 0x0000003a874e7223 */ /* 0x080fe2000001004e */
[----:B------:R-:W-:Y:S01]  /*0bf0*/  FMUL.FTZ R134, R89, R58 ;  /* 0x0000003a59867220 */ /* 0x000fe20000410000 */
[----:B------:R-:W-:Y:S01]  /*0c00*/  FMUL.FTZ R138, R100, R116 ;  /* 0x00000074648a7220 */ /* 0x000fe20000410000 */
[----:B------:R-:W-:Y:S01]  /*0c10*/  FADD.FTZ R59, RZ, R139 ;  /* 0x0000008bff3b7221 */ /* 0x000fe20000010000 */
[----:B------:R-:W-:Y:S01]  /*0c20*/  FMUL.FTZ R141, R108, R141 ;  /* 0x0000008d6c8d7220 */ /* 0x000fe20000410000 */
[----:B------:R-:W-:Y:S01]  /*0c30*/  FFMA.FTZ R58, R66, R139, RZ ;  /* 0x0000008b423a7223 */ /* 0x000fe200000100ff */
[----:B------:R-:W-:Y:S01]  /*0c40*/  SHF.L.U32 R104, R104, 0x10, RZ ;  /* 0x0000001068687819 */ /* 0x000fe200000006ff */
[----:B------:R-:W-:Y:S01]  /*0c50*/  FADD.FTZ R81, R132, R81 ;  /* 0x0000005184517221 */ /* 0x000fe20000010000 */
[-C--:B------:R-:W-:Y:S01]  /*0c60*/  FFMA.FTZ R82, R137, R132.reuse, R82 ;  /* 0x0000008489527223 */ /* 0x080fe20000010052 */
[----:B------:R-:W-:Y:S01]  /*0c70*/  PRMT R121, R62, 0x7632, R121 ;  /* 0x000076323e797816 */ /* 0x000fe20000000079 */
[----:B------:R-:W-:Y:S01]  /*0c80*/  FMUL.FTZ R132, R88, R132 ;  /* 0x0000008458847220 */ /* 0x000fe20000410000 */
[----:B------:R-:W-:Y:S01]  /*0c90*/  FADD.FTZ R59, R59, R138 ;  /* 0x0000008a3b3b7221 */ /* 0x000fe20000010000 */
[----:B------:R-:W-:-:S02]  /*0ca0*/  IMAD.U32 R103, R103, 0x10000, RZ ;  /* 0x0001000067677824 */ /* 0x000fc400078e00ff */
[----:B------:R-:W-:Y:S01]  /*0cb0*/  FADD.FTZ R143, -R126, R119 ;  /* 0x000000777e8f7221 */ /* 0x000fe20000010100 */
[----:B------:R-:W-:Y:S01]  /*0cc0*/  FFMA.FTZ R58, R141, R138, R58 ;  /* 0x0000008a8d3a7223 */ /* 0x000fe2000001003a */
[----:B------:R-:W-:Y:S02]  /*0cd0*/  PRMT R57, R60, 0x7632, R57 ;  /* 0x000076323c397816 */ /* 0x000fe40000000039 */
[----:B------:R-:W-:Y:S01]  /*0ce0*/  PRMT R120, R61, 0x7632, R120 ;  /* 0x000076323d787816 */ /* 0x000fe20000000078 */
[----:B------:R-:W-:Y:S01]  /*0cf0*/  FMUL.FTZ R136, R101, R104 ;  /* 0x0000006865887220 */ /* 0x000fe20000410000 */
[----:B------:R-:W-:Y:S01]  /*0d00*/  FADD.FTZ R59, R59, R132 ;  /* 0x000000843b3b7221 */ /* 0x000fe20000010000 */
[----:B------:R-:W-:Y:S01]  /*0d10*/  SHF.L.U32 R105, R105, 0x10, RZ ;  /* 0x0000001069697819 */ /* 0x000fe200000006ff */
[----:B------:R-:W-:Y:S01]  /*0d20*/  FADD.FTZ R131, -R126, R103 ;  /* 0x000000677e837221 */ /* 0x000fe20000010100 */
[----:B------:R-:W-:Y:S02]  /*0d30*/  IMAD.U32 R119, R121, 0x10000, RZ ;  /* 0x0001000079777824 */ /* 0x000fe400078e00ff */
[----:B------:R-:W-:Y:S01]  /*0d40*/  FMUL.FTZ R143, R108, R143 ;  /* 0x0000008f6c8f7220 */ /* 0x000fe20000410000 */
[----:B------:R-:W-:Y:S01]  /*0d50*/  FFMA.FTZ R58, R137, R132, R58 ;  /* 0x00000084893a7223 */ /* 0x000fe2000001003a */
[----:B------:R-:W-:Y:S01]  /*0d60*/  SHF.L.U32 R60, R60, 0x10, RZ ;  /* 0x000000103c3c7819 */ /* 0x000fe200000006ff */
[----:B------:R-:W-:Y:S01]  /*0d70*/  IMAD.U32 R62, R62, 0x10000, RZ ;  /* 0x000100003e3e7824 */ /* 0x000fe200078e00ff */
[----:B------:R-:W-:-:S02]  /*0d80*/  SHF.L.U32 R61, R61, 0x10, RZ ;  /* 0x000000103d3d7819 */ /* 0x000fc400000006ff */
[----:B------:R-:W-:Y:S02]  /*0d90*/  SHF.L.U32 R103, R57, 0x10, RZ ;  /* 0x0000001039677819 */ /* 0x000fe400000006ff */
[----:B------:R-:W-:Y:S02]  /*0da0*/  SHF.L.U32 R55, R120, 0x10, RZ ;  /* 0x0000001078377819 */ /* 0x000fe400000006ff */
[----:B------:R-:W-:Y:S01]  /*0db0*/  SHF.L.U32 R121, R122, 0x10, RZ ;  /* 0x000000107a797819 */ /* 0x000fe200000006ff */
[----:B------:R-:W-:Y:S02]  /*0dc0*/  IMAD.U32 R102, R102, 0x10000, RZ ;  /* 0x0001000066667824 */ /* 0x000fe400078e00ff */
[----:B------:R-:W-:Y:S01]  /*0dd0*/  FADD.FTZ R59, R59, R136 ;  /* 0x000000883b3b7221 */ /* 0x000fe20000010000 */
[----:B------:R-:W-:Y:S01]  /*0de0*/  FFMA.FTZ R58, R143, R136, R58 ;  /* 0x000000888f3a7223 */ /* 0x000fe2000001003a */
        /* <DEDUP_REMOVED lines=17> */
[----:B------:R-:W-:Y:S01]  /*0f00*/  FADD.FTZ R59, R59, R126 ;  /* 0x0000007e3b3b7221 */ /* 0x000fe20000010000 */
[----:B------:R-:W-:Y:S01]  /*0f10*/  FFMA.FTZ R58, R131, R126, R58 ;  /* 0x0000007e833a7223 */ /* 0x000fe2000001003a */
[----:B------:R-:W-:Y:S01]  /*0f20*/  PRMT R60, R64, 0x7632, R60 ;  /* 0x00007632403c7816 */ /* 0x000fe2000000003c */
[----:B------:R-:W-:Y:S01]  /*0f30*/  FMUL.FTZ R128, R108, R123 ;  /* 0x0000007b6c807220 */ /* 0x000fe20000410000 */
[----:B------:R-:W-:Y:S01]  /*0f40*/  SHF.L.U32 R64, R64, 0x10, RZ ;  /* 0x0000001040407819 */ /* 0x000fe200000006ff */
[----:B------:R-:W-:Y:S01]  /*0f50*/  FADD.FTZ R29, R54, R29 ;  /* 0x0000001d361d7221 */ /* 0x000fe20000010000 */
[C---:B------:R-:W-:Y:S01]  /*0f60*/  PRMT R52, R67.reuse, 0x7632, R52 ;  /* 0x0000763243347816 */ /* 0x040fe20000000034 */
[-C--:B------:R-:W-:Y:S01]  /*0f70*/  FFMA.FTZ R31, R116, R54.reuse, R31 ;  /* 0x00000036741f7223 */ /* 0x080fe2000001001f */
[----:B------:R-:W-:Y:S01]  /*0f80*/  SHF.L.U32 R53, R67, 0x10, RZ ;  /* 0x0000001043357819 */ /* 0x000fe200000006ff */
[----:B------:R-:W-:Y:S01]  /*0f90*/  FMUL.FTZ R123, R95, R54 ;  /* 0x000000365f7b7220 */ /* 0x000fe20000410000 */
[----:B------:R-:W-:Y:S01]  /*0fa0*/  FMUL.FTZ R67, R107, R56 ;  /* 0x000000386b437220 */ /* 0x000fe20000410000 */
[----:B------:R-:W-:Y:S01]  /*0fb0*/  FADD.FTZ R54, R59, R130 ;  /* 0x000000823b367221 */ /* 0x000fe20000010000 */
[----:B------:R-:W-:Y:S01]  /*0fc0*/  FFMA.FTZ R57, R133, R130, R58 ;  /* 0x0000008285397223 */ /* 0x000fe2000001003a */
[----:B------:R-:W-:Y:S01]  /*0fd0*/  FADD.FTZ R75, R102, R75 ;  /* 0x0000004b664b7221 */ /* 0x000fe20000010000 */
[----:B------:R-:W-:Y:S01]  /*0fe0*/  FFMA.FTZ R76, R131, R102, R76 ;  /* 0x00000066834c7223 */ /* 0x000fe2000001004c */
[----:B------:R-:W-:Y:S01]  /*0ff0*/  SHF.L.U32 R60, R60, 0x10, RZ ;  /* 0x000000103c3c7819 */ /* 0x000fe200000006ff */
[----:B------:R-:W-:Y:S01]  /*1000*/  FMUL.FTZ R129, R93, R64 ;  /* 0x000000405d817220 */ /* 0x000fe20000410000 */
[----:B------:R-:W-:Y:S01]  /*1010*/  FADD.FTZ R54, R54, R67 ;  /* 0x0000004336367221 */ /* 0x000fe20000010000 */
[----:B------:R-:W-:Y:S01]  /*1020*/  FMUL.FTZ R102, R108, R125 ;  /* 0x0000007d6c667220 */ /* 0x000fe20000410000 */
[----:B------:R-:W-:Y:S01]  /*1030*/  FFMA.FTZ R59, R128, R67, R57 ;  /* 0x00000043803b7223 */ /* 0x000fe20000010039 */
[C---:B------:R-:W-:Y:S01]  /*1040*/  PRMT R62, R65.reuse, 0x7632, R62 ;  /* 0x00007632413e7816 */ /* 0x040fe2000000003e */
[----:B------:R-:W-:Y:S01]  /*1050*/  FADD.FTZ R57, R54, R129 ;  /* 0x0000008136397221 */ /* 0x000fe20000010000 */
[----:B------:R-:W-:Y:S01]  /*1060*/  SHF.L.U32 R65, R65, 0x10, RZ ;  /* 0x0000001041417819 */ /* 0x000fe200000006ff */
[----:B------:R-:W-:Y:S01]  /*1070*/  FMUL.FTZ R103, R108, R103 ;  /* 0x000000676c677220 */ /* 0x000fe20000410000 */
[----:B------:R-:W-:Y:S01]  /*1080*/  FMUL.FTZ R124, R110, R60 ;  /* 0x0000003c6e7c7220 */ /* 0x000fe20000410000 */
[----:B------:R-:W-:Y:S01]  /*1090*/  FFMA.FTZ R54, R102, R129, R59 ;  /* 0x0000008166367223 */ /* 0x000fe2000001003b */
[----:B------:R-:W-:Y:S01]  /*10a0*/  FADD.FTZ R79, R104, R79 ;  /* 0x0000004f684f7221 */ /* 0x000fe20000010000 */
[----:B------:R-:W-:Y:S01]  /*10b0*/  FFMA.FTZ R80, R143, R104, R80 ;  /* 0x000000688f507223 */ /* 0x000fe20000010050 */
[----:B------:R-:W-:Y:S01]  /*10c0*/  FADD.FTZ R72, R56, R72 ;  /* 0x0000004838487221 */ /* 0x000fe20000010000 */
[----:B------:R-:W-:Y:S01]  /*10d0*/  FFMA.FTZ R71, R128, R56, R71 ;  /* 0x0000003880477223 */ /* 0x000fe20000010047 */
        /* <DEDUP_REMOVED lines=8> */
[----:B------:R-:W-:-:S02]  /*1160*/  FMUL.FTZ R125, R111, R56 ;  /* 0x000000386f7d7220 */ /* 0x000fc40000410000 */
[----:B------:R-:W-:Y:S01]  /*1170*/  FADD.FTZ R58, R58, R127 ;  /* 0x0000007f3a3a7221 */ /* 0x000fe20000010000 */
[----:B------:R-:W-:Y:S01]  /*1180*/  FFMA.FTZ R55, R114, R127, R55 ;  /* 0x0000007f72377223 */ /* 0x000fe20000010037 */
[----:B------:R-:W-:Y:S02]  /*1190*/  IMAD.U32 R61, R118, 0x10000, RZ ;  /* 0x00010000763d7824 */ /* 0x000fe400078e00ff */
[----:B------:R-:W-:Y:S01]  /*11a0*/  FADD.FTZ R58, R58, R125 ;  /* 0x0000007d3a3a7221 */ /* 0x000fe20000010000 */
[----:B------:R-:W-:Y:S01]  /*11b0*/  FFMA.FTZ R55, R104, R125, R55 ;  /* 0x0000007d68377223 */ /* 0x000fe20000010037 */
[----:B------:R-:W-:Y:S01]  /*11c0*/  FMUL.FTZ R119, R108, R119 ;  /* 0x000000776c777220 */ /* 0x000fe20000410000 */
[----:B------:R-:W-:Y:S01]  /*11d0*/  FMUL.FTZ R122, R112, R61 ;  /* 0x0000003d707a7220 */ /* 0x000fe20000410000 */
[----:B------:R-:W-:Y:S01]  /*11e0*/  FADD.FTZ R57, R58, R123 ;  /* 0x0000007b3a397221 */ /* 0x000fe20000010000 */
[----:B------:R-:W-:Y:S01]  /*11f0*/  FFMA.FTZ R54, R116, R123, R55 ;  /* 0x0000007b74367223 */ /* 0x000fe20000010037 */
[----:B------:R-:W-:Y:S01]  /*1200*/  SHF.L.U32 R52, R52, 0x10, RZ ;  /* 0x0000001034347819 */ /* 0x000fe200000006ff */
[----:B------:R-:W-:Y:S01]  /*1210*/  FMUL.FTZ R105, R108, R105 ;  /* 0x000000696c697220 */ /* 0x000fe20000410000 */
[-C--:B------:R-:W-:Y:S01]  /*1220*/  FMUL.FTZ R120, R98, R53.reuse ;  /* 0x0000003562787220 */ /* 0x080fe20000410000 */
        /* <DEDUP_REMOVED lines=41> */
.L_x_650:
[----:B-1----:R-:W-:Y:S01]  /*14c0*/  FADD.FTZ R52, R53, R52 ;  /* 0x0000003435347221 */ /* 0x002fe20000010000 */
[----:B0-2---:R-:W-:Y:S01]  /*14d0*/  FADD.FTZ R53, R57, R54 ;  /* 0x0000003639357221 */ /* 0x005fe20000010000 */
[----:B------:R-:W-:Y:S06]  /*14e0*/  @P2 BRA `(.L_x_638) ;  /* 0x0000000000242947 */ /* 0x000fec0003800000 */
        /* <DEDUP_REMOVED lines=9> */
.L_x_638:
[----:B------:R-:W0:Y:S01]  /*1580*/  LDC.64 R64, c[0x0][0x220] ;  /* 0x00008800ff407b82 */ /* 0x000e220000000a00 */
[----:B------:R-:W-:Y:S05]  /*1590*/  WARPSYNC.ALL ;  /* 0x0000000000007948 */ /* 0x000fea0003800000 */
[----:B0-----:R-:W-:Y:S02]  /*15a0*/  IMAD.WIDE.U32 R52, R117, 0x10, R64 ;  /* 0x0000001075347825 */ /* 0x001fe400078e0040 */
[----:B------:R-:W-:Y:S06]  /*15b0*/  BAR.SYNC.DEFER_BLOCKING 0x0 ;  /* 0x0000000000007b1d */ /* 0x000fec0000010000 */
[----:B------:R-:W2:Y:S02]  /*15c0*/  LDG.E.128 R52, desc[UR6][R52.64] ;  /* 0x0000000634347981 */ /* 0x000ea4000c1e1d00 */
[----:B------:R-:W0:Y:S01]  /*15d0*/  S2UR UR5, SR_CgaCtaId ;  /* 0x00000000000579c3 */ /* 0x000e220000008800 */
[----:B------:R-:W-:Y:S01]  /*15e0*/  SHF.R.U32.HI R56, RZ, 0x5, R0 ;  /* 0x00000005ff387819 */ /* 0x000fe20000011600 */
[----:B------:R-:W-:Y:S01]  /*15f0*/  UMOV UR4, 0x400 ;  /* 0x0000040000047882 */ /* 0x000fe20000000000 */
[----:B-----5:R-:W-:Y:S01]  /*1600*/  LOP3.LUT P2, RZ, R96, 0xff00, RZ, 0xc0, !PT ;  /* 0x0000ff0060ff7812 */ /* 0x020fe2000784c0ff */
[----:B------:R-:W-:Y:S01]  /*1610*/  IMAD.MOV.U32 R142, RZ, RZ, RZ ;  /* 0x000000ffff8e7224 */ /* 0x000fe200078e00ff */
[----:B------:R-:W-:Y:S01]  /*1620*/  LOP3.LUT R56, R56, 0x7fffffc, RZ, 0xc0, !PT ;  /* 0x07fffffc38387812 */ /* 0x000fe200078ec0ff */
[----:B------:R-:W-:Y:S01]  /*1630*/  HFMA2.MMA R144, -RZ, RZ, 0, 0 ;  /* 0x00000000ff907435 */ /* 0x000fe200000001ff */
[----:B------:R-:W-:Y:S01]  /*1640*/  LOP3.LUT P5, RZ, R96, 0xff0000, RZ, 0xc0, !PT ;  /* 0x00ff000060ff7812 */ /* 0x000fe200078ac0ff */
[----:B------:R-:W-:Y:S01]  /*1650*/  HFMA2.MMA R150, -RZ, RZ, 0, 0 ;  /* 0x00000000ff967435 */ /* 0x000fe200000001ff */
[----:B------:R-:W-:-:S02]  /*1660*/  @!P3 IADD3 R56, R56, 0x4, RZ ;  /* 0x000000043838b810 */ /* 0x000fc40007ffe0ff */
[----:B------:R-:W-:Y:S01]  /*1670*/  LOP3.LUT P6, RZ, R96, 0xff000000, RZ, 0xc0, !PT ;  /* 0xff00000060ff7812 */ /* 0x000fe200078cc0ff */
[----:B0-----:R-:W-:-:S06]  /*1680*/  ULEA UR4, UR5, UR4, 0x18 ;  /* 0x0000000405047291 */ /* 0x001fcc000f8ec03f */
[----:B------:R-:W-:-:S05]  /*1690*/  LEA R140, R56, UR4, 0x3 ;  /* 0x00000004388c7c11 */ /* 0x000fca000f8e18ff */
[----:B------:R-:W0:Y:S04]  /*16a0*/  LDS.128 R56, [R140+0x2000] ;  /* 0x002000008c387984 */ /* 0x000e280000000c00 */
[----:B------:R-:W1:Y:S01]  /*16b0*/  LDS.128 R60, [R140+0x2010] ;  /* 0x002010008c3c7984 */ /* 0x000e620000000c00 */
[----:B0-----:R-:W-:Y:S01]  /*16c0*/  FADD.FTZ R145, RZ, R56 ;  /* 0x00000038ff917221 */ /* 0x001fe20000010000 */
[----:B------:R-:W-:Y:S01]  /*16d0*/  FADD.FTZ R56, RZ, R57 ;  /* 0x00000039ff387221 */ /* 0x000fe20000010000 */
[----:B------:R-:W-:Y:S02]  /*16e0*/  @P1 SHF.L.U32 R57, R40, 0x10, RZ ;  /* 0x0000001028391819 */ /* 0x000fe400000006ff */
[----:B------:R-:W-:Y:S01]  /*16f0*/  FADD.FTZ R145, R58, R145 ;  /* 0x000000913a917221 */ /* 0x000fe20000010000 */
[----:B------:R-:W-:-:S03]  /*1700*/  FADD.FTZ R56, R59, R56 ;  /* 0x000000383b387221 */ /* 0x000fc60000010000 */
[----:B-1----:R-:W-:Y:S01]  /*1710*/  FADD.FTZ R145, R145, R60 ;  /* 0x0000003c91917221 */ /* 0x002fe20000010000 */
[----:B------:R-:W-:Y:S01]  /*1720*/  FADD.FTZ R56, R56, R61 ;  /* 0x0000003d38387221 */ /* 0x000fe20000010000 */
[----:B------:R-:W-:Y:S02]  /*1730*/  @P1 SHF.L.U32 R61, R41, 0x10, RZ ;  /* 0x00000010293d1819 */ /* 0x000fe400000006ff */
[----:B------:R-:W-:Y:S01]  /*1740*/  FADD.FTZ R62, R62, R145 ;  /* 0x000000913e3e7221 */ /* 0x000fe20000010000 */
[----:B------:R-:W-:-:S03]  /*1750*/  FADD.FTZ R56, R63, R56 ;  /* 0x000000383f387221 */ /* 0x000fc60000010000 */
[----:B------:R-:W-:Y:S01]  /*1760*/  FMUL.FTZ R62, R62, UR12 ;  /* 0x0000000c3e3e7c20 */ /* 0x000fe20008410000 */
[----:B------:R-:W-:Y:S01]  /*1770*/  FMUL.FTZ R140, R56, UR12 ;  /* 0x0000000c388c7c20 */ /* 0x000fe20008410000 */
[----:B------:R-:W-:Y:S01]  /*1780*/  IMAD.MOV.U32 R56, RZ, RZ, R96 ;  /* 0x000000ffff387224 */ /* 0x000fe200078e0060 */
[----:B------:R-:W-:Y:S02]  /*1790*/  @P5 SHF.L.U32 R96, R37, 0x10, RZ ;  /* 0x0000001025605819 */ /* 0x000fe400000006ff */
[----:B------:R-:W-:Y:S02]  /*17a0*/  FSEL R145, R62, RZ, !P4 ;  /* 0x000000ff3e917208 */ /* 0x000fe40006000000 */
[----:B------:R-:W-:Y:S02]  /*17b0*/  LOP3.LUT P4, RZ, R56, 0xff, RZ, 0xc0, !PT ;  /* 0x000000ff38ff7812 */ /* 0x000fe4000788c0ff */
[----:B------:R-:W-:Y:S01]  /*17c0*/  @P1 PRMT R56, R40, 0x7632, R56 ;  /* 0x0000763228381816 */ /* 0x000fe20000000038 */
[-CC-:B------:R-:W-:Y:S01]  /*17d0*/  FFMA.FTZ R141, R141, R140.reuse, R145.reuse ;  /* 0x0000008c8d8d7223 */ /* 0x180fe20000010091 */
[-CC-:B------:R-:W-:Y:S01]  /*17e0*/  FFMA.FTZ R66, R66, R140.reuse, R145.reuse ;  /* 0x0000008c42427223 */ /* 0x180fe20000010091 */
[-C--:B------:R-:W-:Y:S01]  /*17f0*/  FFMA.FTZ R137, R137, R140.reuse, R145 ;  /* 0x0000008c89897223 */ /* 0x080fe20000010091 */
[----:B------:R-:W-:Y:S01]  /*1800*/  @P1 SHF.L.U32 R59, R56, 0x10, RZ ;  /* 0x00000010383b1819 */ /* 0x000fe200000006ff */
[----:B------:R-:W-:Y:S01]  /*1810*/  FADD.FTZ R141, R138, -R141 ;  /* 0x8000008d8a8d7221 */ /* 0x000fe20000010000 */
[----:B------:R-:W-:Y:S01]  /*1820*/  FADD.FTZ R139, R139, -R66 ;  /* 0x800000428b8b7221 */ /* 0x000fe20000010000 */
[----:B------:R-:W-:Y:S01]  /*1830*/  FADD.FTZ R137, R132, -R137 ;  /* 0x8000008984897221 */ /* 0x000fe20000010000 */
[-C--:B------:R-:W-:Y:S01]  /*1840*/  FFMA.FTZ R135, R135, R140.reuse, R145 ;  /* 0x0000008c87877223 */ /* 0x080fe20000010091 */
[C---:B------:R-:W-:Y:S01]  /*1850*/  FMUL.FTZ R60, R108.reuse, R141 ;  /* 0x0000008d6c3c7220 */ /* 0x040fe20000410000 */
[C---:B------:R-:W-:Y:S01]  /*1860*/  FMUL.FTZ R58, R108.reuse, R139 ;  /* 0x0000008b6c3a7220 */ /* 0x040fe20000410000 */
[----:B------:R-:W-:Y:S01]  /*1870*/  FMUL.FTZ R56, R108, R137 ;  /* 0x000000896c387220 */ /* 0x000fe20000410000 */
[----:B------:R-:W-:Y:S01]  /*1880*/  FADD.FTZ R137, R134, -R135 ;  /* 0x8000008786897221 */ /* 0x000fe20000010000 */
[--C-:B------:R-:W-:Y:S01]  /*1890*/  @P1 FADD.FTZ R60, R60, R59.reuse ;  /* 0x0000003b3c3c1221 */ /* 0x100fe20000010000 */
[----:B------:R-:W-:Y:S01]  /*18a0*/  @P1 PRMT R59, R41, 0x7632, R59 ;  /* 0x00007632293b1816 */ /* 0x000fe2000000003b */
[----:B------:R-:W-:Y:S01]  /*18b0*/  @P1 FADD.FTZ R58, R58, R57 ;  /* 0x000000393a3a1221 */ /* 0x000fe20000010000 */
[----:B------:R-:W-:Y:S01]  /*18c0*/  HFMA2.MMA R57, -RZ, RZ, 0, 0 ;  /* 0x00000000ff397435 */ /* 0x000fe200000001ff */
[----:B------:R-:W-:Y:S01]  /*18d0*/  @P1 FADD.FTZ R56, R56, R61 ;  /* 0x0000003d38381221 */ /* 0x000fe20000010000 */
[----:B------:R-:W-:Y:S01]  /*18e0*/  @P1 SHF.L.U32 R135, R59, 0x10, RZ ;  /* 0x000000103b871819 */ /* 0x000fe200000006ff */
[----:B------:R-:W-:Y:S01]  /*18f0*/  FMUL.FTZ R59, R58, R109 ;  /* 0x0000006d3a3b7220 */ /* 0x000fe20000410000 */
[-C--:B------:R-:W-:Y:S01]  /*1900*/  FFMA.FTZ R143, R143, R140.reuse, R145 ;  /* 0x0000008c8f8f7223 */ /* 0x080fe20000010091 */
[----:B------:R-:W-:Y:S01]  /*1910*/  @P4 IMAD.U32 R63, R36, 0x10000, RZ ;  /* 0x00010000243f4824 */ /* 0x000fe200078e00ff */
[----:B------:R-:W-:Y:S01]  /*1920*/  @P1 SHF.L.U32 R139, R42, 0x10, RZ ;  /* 0x000000102a8b1819 */ /* 0x000fe200000006ff */
[----:B------:R-:W-:Y:S01]  /*1930*/  FMUL.FTZ R66, R59, UR13 ;  /* 0x0000000d3b427c20 */ /* 0x000fe20008410000 */
[----:B------:R-:W-:Y:S01]  /*1940*/  FADD.FTZ R143, R136, -R143 ;  /* 0x8000008f888f7221 */ /* 0x000fe20000010000 */
[----:B------:R-:W-:Y:S01]  /*1950*/  IMAD.MOV.U32 R132, RZ, RZ, RZ ;  /* 0x000000ffff847224 */ /* 0x000fe200078e00ff */
[----:B------:R-:W-:Y:S01]  /*1960*/  HFMA2.MMA R138, -RZ, RZ, 0, 0 ;  /* 0x00000000ff8a7435 */ /* 0x000fe200000001ff */
[----:B------:R-:W-:Y:S01]  /*1970*/  @P4 FMUL.FTZ R57, R66, R63 ;  /* 0x0000003f42394220 */ /* 0x000fe20000410000 */
[C---:B------:R-:W-:Y:S01]  /*1980*/  FMUL.FTZ R62, R108.reuse, R143 ;  /* 0x0000008f6c3e7220 */ /* 0x040fe20000410000 */
[----:B------:R-:W-:Y:S01]  /*1990*/  FMUL.FTZ R136, R108, R137 ;  /* 0x000000896c887220 */ /* 0x000fe20000410000 */
[----:B------:R-:W-:Y:S01]  /*19a0*/  @P6 PRMT R137, R37, 0x7632, R137 ;  /* 0x0000763225896816 */ /* 0x000fe20000000089 */
[-C--:B------:R-:W-:Y:S01]  /*19b0*/  FFMA.FTZ R128, R128, R140.reuse, R145 ;  /* 0x0000008c80807223 */ /* 0x080fe20000010091 */
[----:B------:R-:W-:Y:S01]  /*19c0*/  @P1 FADD.FTZ R62, R62, R135 ;  /* 0x000000873e3e1221 */ /* 0x000fe20000010000 */
[----:B------:R-:W-:Y:S01]  /*19d0*/  @P1 FADD.FTZ R136, R136, R139 ;  /* 0x0000008b88881221 */ /* 0x000fe20000010000 */
[----:B------:R-:W-:Y:S01]  /*19e0*/  MOV R135, RZ ;  /* 0x000000ff00877202 */ /* 0x000fe20000000f00 */
[-CC-:B------:R-:W-:Y:S01]  /*19f0*/  FFMA.FTZ R131, R131, R140.reuse, R145.reuse ;  /* 0x0000008c83837223 */ /* 0x180fe20000010091 */
[----:B------:R-:W-:Y:S01]  /*1a00*/  FMUL.FTZ R134, R62, R109 ;  /* 0x0000006d3e867220 */ /* 0x000fe20000410000 */
[----:B------:R-:W-:Y:S01]  /*1a10*/  @P6 SHF.L.U32 R137, R137, 0x10, RZ ;  /* 0x0000001089896819 */ /* 0x000fe200000006ff */
[----:B------:R-:W-:Y:S01]  /*1a20*/  FFMA.FTZ R133, R133, R140, R145 ;  /* 0x0000008c85857223 */ /* 0x000fe20000010091 */
[----:B------:R-:W-:Y:S01]  /*1a30*/  FADD.FTZ R131, R126, -R131 ;  /* 0x800000837e837221 */ /* 0x000fe20000010000 */
[----:B------:R-:W-:Y:S01]  /*1a40*/  FMUL.FTZ R141, R134, UR13 ;  /* 0x0000000d868d7c20 */ /* 0x000fe20008410000 */
[----:B------:R-:W-:-:S02]  /*1a50*/  IMAD.MOV.U32 R134, RZ, RZ, RZ ;  /* 0x000000ffff867224 */ /* 0x000fc400078e00ff */
[----:B------:R-:W-:Y:S01]  /*1a60*/  FADD.FTZ R133, R130, -R133 ;  /* 0x8000008582857221 */ /* 0x000fe20000010000 */
[C---:B------:R-:W-:Y:S01]  /*1a70*/  FMUL.FTZ R130, R108.reuse, R131 ;  /* 0x000000836c827220 */ /* 0x040fe20000410000 */
[----:B------:R-:W-:Y:S02]  /*1a80*/  MOV R131, RZ ;  /* 0x000000ff00837202 */ /* 0x000fe40000000f00 */
[----:B------:R-:W-:Y:S01]  /*1a90*/  FMUL.FTZ R146, R108, R133 ;  /* 0x000000856c927220 */ /* 0x000fe20000410000 */
[----:B--2---:R-:W-:Y:S02]  /*1aa0*/  @P4 SHF.L.U32 R61, R52, 0x10, RZ ;  /* 0x00000010343d4819 */ /* 0x004fe400000006ff */
[----:B------:R-:W-:-:S03]  /*1ab0*/  @P2 PRMT R52, R36, 0x7632, R52 ;  /* 0x0000763224342816 */ /* 0x000fc60000000034 */
[----:B------:R-:W-:Y:S01]  /*1ac0*/  @P4 FMUL.FTZ R132, R66, R61 ;  /* 0x0000003d42844220 */ /* 0x000fe20000410000 */
[----:B------:R-:W-:Y:S01]  /*1ad0*/  @P2 PRMT R59, R52, 0x7632, R59 ;  /* 0x00007632343b2816 */ /* 0x000fe2000000003b */
[-C--:B------:R-:W-:Y:S01]  /*1ae0*/  FMUL.FTZ R66, R56, R109.reuse ;  /* 0x0000006d38427220 */ /* 0x080fe20000410000 */
[----:B------:R-:W-:Y:S01]  /*1af0*/  @P2 SHF.L.U32 R63, R52, 0x10, RZ ;  /* 0x00000010343f2819 */ /* 0x000fe200000006ff */
[----:B------:R-:W-:Y:S01]  /*1b00*/  FMUL.FTZ R52, R60, R109 ;  /* 0x0000006d3c347220 */ /* 0x000fe20000410000 */
[----:B------:R-:W-:Y:S01]  /*1b10*/  LOP3.LUT P4, RZ, R97, 0xff, RZ, 0xc0, !PT ;  /* 0x000000ff61ff7812 */ /* 0x000fe2000788c0ff */
[----:B------:R-:W-:Y:S02]  /*1b20*/  @P2 IMAD.U32 R59, R59, 0x10000, RZ ;  /* 0x000100003b3b2824 */ /* 0x000fe400078e00ff */
[----:B------:R-:W-:Y:S01]  /*1b30*/  FMUL.FTZ R139, R66, UR13 ;  /* 0x0000000d428b7c20 */ /* 0x000fe20008410000 */
[----:B------:R-:W-:Y:S01]  /*1b40*/  FMUL.FTZ R52, R52, UR13 ;  /* 0x0000000d34347c20 */ /* 0x000fe20008410000 */
[----:B------:R-:W-:Y:S01]  /*1b50*/  MOV R61, RZ ;  /* 0x000000ff003d7202 */ /* 0x000fe20000000f00 */
[----:B------:R-:W-:Y:S01]  /*1b60*/  @P6 FMUL.FTZ R61, R141, R137 ;  /* 0x000000898d3d6220 */ /* 0x000fe20000410000 */
[----:B------:R-:W-:Y:S01]  /*1b70*/  @P5 FMUL.FTZ R142, R139, R96 ;  /* 0x000000608b8e5220 */ /* 0x000fe20000410000 */
[C---:B------:R-:W-:Y:S01]  /*1b80*/  @P2 FMUL.FTZ R135, R52.reuse, R59 ;  /* 0x0000003b34872220 */ /* 0x040fe20000410000 */
[----:B------:R-:W-:Y:S01]  /*1b90*/  @P2 FMUL.FTZ R138, R52, R63 ;  /* 0x0000003f348a2220 */ /* 0x000fe20000410000 */
[----:B------:R-:W-:Y:S01]  /*1ba0*/  ISETP.NE.U32.AND P2, PT, RZ, UR14, PT ;  /* 0x0000000eff007c0c */ /* 0x000fe2000bf45070 */
[----:B------:R-:W-:Y:S01]  /*1bb0*/  FMUL.FTZ R63, R136, R109 ;  /* 0x0000006d883f7220 */ /* 0x000fe20000410000 */
[----:B------:R-:W-:Y:S01]  /*1bc0*/  @P6 PRMT R52, R53, 0x7632, R52 ;  /* 0x0000763235346816 */ /* 0x000fe20000000034 */
[----:B------:R-:W-:Y:S01]  /*1bd0*/  HFMA2.MMA R96, -RZ, RZ, 0, 0 ;  /* 0x00000000ff607435 */ /* 0x000fe200000001ff */
[----:B------:R-:W-:Y:S01]  /*1be0*/  ISETP.NE.AND.EX P2, PT, RZ, UR15, PT, P2 ;  /* 0x0000000fff007c0c */ /* 0x000fe2000bf45320 */
[----:B------:R-:W-:Y:S01]  /*1bf0*/  FMUL.FTZ R143, R63, UR13 ;  /* 0x0000000d3f8f7c20 */ /* 0x000fe20008410000 */
[----:B------:R-:W-:Y:S01]  /*1c00*/  @P4 SHF.L.U32 R66, R38, 0x10, RZ ;  /* 0x0000001026424819 */ /* 0x000fe200000006ff */
[----:B------:R-:W-:Y:S01]  /*1c10*/  IMAD.MOV.U32 R59, RZ, RZ, RZ ;  /* 0x000000ffff3b7224 */ /* 0x000fe200078e00ff */
[----:B------:R-:W-:-:S02]  /*1c20*/  @P5 SHF.L.U32 R53, R53, 0x10, RZ ;  /* 0x0000001035355819 */ /* 0x000fc400000006ff */
[----:B------:R-:W-:Y:S01]  /*1c30*/  @P6 SHF.L.U32 R52, R52, 0x10, RZ ;  /* 0x0000001034346819 */ /* 0x000fe200000006ff */
[----:B------:R-:W-:Y:S01]  /*1c40*/  @P4 FMUL.FTZ R59, R143, R66 ;  /* 0x000000428f3b4220 */ /* 0x000fe20000410000 */
[----:B------:R-:W-:Y:S01]  /*1c50*/  @P1 PRMT R66, R43, 0x7632, R66 ;  /* 0x000076322b421816 */ /* 0x000fe20000000042 */
[----:B------:R-:W-:Y:S01]  /*1c60*/  @P5 FMUL.FTZ R96, R139, R53 ;  /* 0x000000358b605220 */ /* 0x000fe20000410000 */
[----:B------:R-:W-:Y:S01]  /*1c70*/  MOV R137, RZ ;  /* 0x000000ff00897202 */ /* 0x000fe20000000f00 */
[----:B------:R-:W-:Y:S01]  /*1c80*/  @P6 FMUL.FTZ R137, R141, R52 ;  /* 0x000000348d896220 */ /* 0x000fe20000410000 */
[----:B------:R-:W-:Y:S01]  /*1c90*/  @P4 SHF.L.U32 R63, R54, 0x10, RZ ;  /* 0x00000010363f4819 */ /* 0x000fe200000006ff */
[----:B------:R-:W-:Y:S01]  /*1ca0*/  FADD.FTZ R139, R67, -R128 ;  /* 0x80000080438b7221 */ /* 0x000fe20000010000 */
[C---:B------:R-:W-:Y:S01]  /*1cb0*/  LOP3.LUT P5, RZ, R97.reuse, 0xff00, RZ, 0xc0, !PT ;  /* 0x0000ff0061ff7812 */ /* 0x040fe200078ac0ff */
[----:B------:R-:W-:Y:S01]  /*1cc0*/  @P1 IMAD.U32 R141, R66, 0x10000, RZ ;  /* 0x00010000428d1824 */ /* 0x000fe200078e00ff */
[----:B------:R-:W-:Y:S01]  /*1cd0*/  LOP3.LUT P6, RZ, R97, 0xff000000, RZ, 0xc0, !PT ;  /* 0xff00000061ff7812 */ /* 0x000fe200078cc0ff */
[----:B------:R-:W0:Y:S01]  /*1ce0*/  @P2 LDC.64 R66, c[0x0][0x308] ;  /* 0x0000c200ff422b82 */ /* 0x000e220000000a00 */
[----:B------:R-:W-:Y:S01]  /*1cf0*/  @P1 PRMT R54, R42, 0x7632, R54 ;  /* 0x000076322a361816 */ /* 0x000fe20000000036 */
[----:B------:R-:W-:Y:S01]  /*1d00*/  @P4 FMUL.FTZ R134, R143, R63 ;  /* 0x0000003f8f864220 */ /* 0x000fe20000410000 */
[----:B------:R-:W-:Y:S01]  /*1d10*/  LOP3.LUT P4, RZ, R97, 0xff0000, RZ, 0xc0, !PT ;  /* 0x00ff000061ff7812 */ /* 0x000fe2000788c0ff */
[----:B------:R-:W-:Y:S01]  /*1d20*/  FMUL.FTZ R148, R108, R139 ;  /* 0x0000008b6c947220 */ /* 0x000fe20000410000 */
[----:B------:R-:W-:-:S02]  /*1d30*/  @P1 SHF.L.U32 R97, R43, 0x10, RZ ;  /* 0x000000102b611819 */ /* 0x000fc400000006ff */
[----:B------:R-:W-:Y:S01]  /*1d40*/  @P1 SHF.L.U32 R63, R54, 0x10, RZ ;  /* 0x00000010363f1819 */ /* 0x000fe200000006ff */
[----:B------:R-:W1:Y:S01]  /*1d50*/  LDC.64 R52, c[0x0][0x2f8] ;  /* 0x0000be00ff347b82 */ /* 0x000e620000000a00 */
[----:B------:R-:W-:Y:S01]  /*1d60*/  @P1 FADD.FTZ R148, R148, R141 ;  /* 0x0000008d94941221 */ /* 0x000fe20000010000 */
[----:B------:R-:W-:Y:S01]  /*1d70*/  @P1 FADD.FTZ R146, R146, R97 ;  /* 0x0000006192921221 */ /* 0x000fe20000010000 */
[----:B------:R-:W-:Y:S01]  /*1d80*/  @P5 PRMT R54, R38, 0x7632, R54 ;  /* 0x0000763226365816 */ /* 0x000fe20000000036 */
[----:B------:R-:W-:Y:S01]  /*1d90*/  @P1 FADD.FTZ R130, R130, R63 ;  /* 0x0000003f82821221 */ /* 0x000fe20000010000 */
[C---:B------:R-:W-:Y:S01]  /*1da0*/  @P6 PRMT R139, R39.reuse, 0x7632, R139 ;  /* 0x00007632278b6816 */ /* 0x040fe2000000008b */
[-C--:B------:R-:W-:Y:S01]  /*1db0*/  FMUL.FTZ R126, R146, R109.reuse ;  /* 0x0000006d927e7220 */ /* 0x080fe20000410000 */
[-C--:B------:R-:W-:Y:S01]  /*1dc0*/  FMUL.FTZ R97, R148, R109.reuse ;  /* 0x0000006d94617220 */ /* 0x080fe20000410000 */
[----:B------:R-:W-:Y:S01]  /*1dd0*/  FMUL.FTZ R128, R130, R109 ;  /* 0x0000006d82807220 */ /* 0x000fe20000410000 */
[----:B------:R-:W-:Y:S01]  /*1de0*/  @P5 SHF.L.U32 R63, R54, 0x10, RZ ;  /* 0x00000010363f5819 */ /* 0x000fe200000006ff */
[----:B------:R-:W-:Y:S01]  /*1df0*/  @P4 IMAD.U32 R133, R39, 0x10000, RZ ;  /* 0x0001000027854824 */ /* 0x000fe200078e00ff */
[----:B------:R-:W-:Y:S01]  /*1e00*/  @P6 SHF.L.U32 R152, R139, 0x10, RZ ;  /* 0x000000108b986819 */ /* 0x000fe200000006ff */
[----:B------:R-:W-:Y:S01]  /*1e10*/  FMUL.FTZ R128, R128, UR13 ;  /* 0x0000000d80807c20 */ /* 0x000fe20008410000 */
[----:B------:R-:W-:Y:S01]  /*1e20*/  @P2 F2FP.BF16.F32.PACK_AB R58, RZ, R58 ;  /* 0x0000003aff3a223e */ /* 0x000fe200000010ff */
[----:B------:R-:W-:Y:S01]  /*1e30*/  FMUL.FTZ R126, R126, UR13 ;  /* 0x0000000d7e7e7c20 */ /* 0x000fe20008410000 */
[----:B------:R-:W-:Y:S01]  /*1e40*/  FMUL.FTZ R97, R97, UR13 ;  /* 0x0000000d61617c20 */ /* 0x000fe20008410000 */
[----:B------:R-:W-:Y:S01]  /*1e50*/  @P2 F2FP.BF16.F32.PACK_AB R56, RZ, R56 ;  /* 0x00000038ff38223e */ /* 0x000fe200000010ff */
[----:B------:R-:W-:Y:S01]  /*1e60*/  @P5 FMUL.FTZ R144, R128, R63 ;  /* 0x0000003f80905220 */ /* 0x000fe20000410000 */
[----:B------:R-:W-:Y:S01]  /*1e70*/  @P2 F2FP.BF16.F32.PACK_AB R136, RZ, R136 ;  /* 0x00000088ff88223e */ /* 0x000fe200000010ff */
[----:B------:R-:W-:Y:S01]  /*1e80*/  @P4 FMUL.FTZ R131, R126, R133 ;  /* 0x000000857e834220 */ /* 0x000fe20000410000 */
[----:B------:R-:W-:Y:S01]  /*1e90*/  @P2 F2FP.BF16.F32.PACK_AB R146, RZ, R146 ;  /* 0x00000092ff92223e */ /* 0x000fe200000010ff */
[----:B------:R-:W-:Y:S01]  /*1ea0*/  @P6 FMUL.FTZ R150, R97, R152 ;  /* 0x0000009861966220 */ /* 0x000fe20000410000 */
[----:B------:R-:W-:Y:S01]  /*1eb0*/  @P2 F2FP.BF16.F32.PACK_AB R60, RZ, R60 ;  /* 0x0000003cff3c223e */ /* 0x000fe200000010ff */
[----:B0-----:R-:W-:Y:S01]  /*1ec0*/  @P2 IMAD.WIDE.U32 R66, R117, 0x10, R66 ;  /* 0x0000001075422825 */ /* 0x001fe200078e0042 */
[----:B------:R-:W-:-:S02]  /*1ed0*/  @P2 PRMT R48, R58, 0x7610, R48 ;  /* 0x000076103a302816 */ /* 0x000fc40000000030 */
[----:B------:R-:W-:Y:S01]  /*1ee0*/  @P2 F2FP.BF16.F32.PACK_AB R62, RZ, R62 ;  /* 0x0000003eff3e223e */ /* 0x000fe200000010ff */
[----:B-1----:R-:W-:Y:S01]  /*1ef0*/  IMAD.WIDE.U32 R52, R117, 0x10, R52 ;  /* 0x0000001075347825 */ /* 0x002fe200078e0034 */
[----:B------:R-:W-:Y:S02]  /*1f00*/  @P2 F2FP.BF16.F32.PACK_AB R130, RZ, R130 ;  /* 0x00000082ff82223e */ /* 0x000fe400000010ff */
[----:B------:R-:W-:Y:S02]  /*1f10*/  @P2 F2FP.BF16.F32.PACK_AB R148, RZ, R148 ;  /* 0x00000094ff94223e */ /* 0x000fe400000010ff */
[----:B------:R-:W-:Y:S02]  /*1f20*/  @P2 PRMT R49, R56, 0x7610, R49 ;  /* 0x0000761038312816 */ /* 0x000fe40000000031 */
[----:B------:R-:W-:Y:S02]  /*1f30*/  @P2 PRMT R50, R136, 0x7610, R50 ;  /* 0x0000761088322816 */ /* 0x000fe40000000032 */
[----:B------:R-:W-:-:S02]  /*1f40*/  @P2 PRMT R51, R146, 0x7610, R51 ;  /* 0x0000761092332816 */ /* 0x000fc40000000033 */
[----:B------:R-:W-:Y:S02]  /*1f50*/  @P2 PRMT R48, R48, 0x5410, R60 ;  /* 0x0000541030302816 */ /* 0x000fe4000000003c */
[----:B------:R-:W-:Y:S02]  /*1f60*/  @P2 PRMT R49, R49, 0x5410, R62 ;  /* 0x0000541031312816 */ /* 0x000fe4000000003e */
[----:B------:R-:W-:Y:S01]  /*1f70*/  F2FP.BF16.F32.PACK_AB R60, R138, R57 ;  /* 0x000000398a3c723e */ /* 0x000fe200000010ff */
[----:B------:R-:W-:Y:S01]  /*1f80*/  IMAD.WIDE.U32 R56, R115, 0x10, R64 ;  /* 0x0000001073387825 */ /* 0x000fe200078e0040 */
[----:B------:R-:W-:Y:S02]  /*1f90*/  @P2 PRMT R50, R50, 0x5410, R130 ;  /* 0x0000541032322816 */ /* 0x000fe40000000082 */
[----:B------:R-:W-:Y:S02]  /*1fa0*/  @P2 PRMT R51, R51, 0x5410, R148 ;  /* 0x0000541033332816 */ /* 0x000fe40000000094 */
[----:B------:R-:W-:-:S02]  /*1fb0*/  F2FP.BF16.F32.PACK_AB R63, R150, R131 ;  /* 0x00000083963f723e */ /* 0x000fc400000010ff */
[----:B------:R-:W-:Y:S01]  /*1fc0*/  F2FP.BF16.F32.PACK_AB R62, R144, R59 ;  /* 0x0000003b903e723e */ /* 0x000fe200000010ff */
[----:B------:R-:W-:Y:S01]  /*1fd0*/  @P2 STG.E.128 desc[UR6][R66.64], R48 ;  /* 0x0000003042002986 */ /* 0x000fe2000c101d06 */
[----:B------:R-:W-:-:S05]  /*1fe0*/  F2FP.BF16.F32.PACK_AB R61, R61, R142 ;  /* 0x0000008e3d3d723e */ /* 0x000fca00000010ff */
[----:B------:R0:W-:Y:S04]  /*1ff0*/  STG.E.128 desc[UR6][R52.64], R60 ;  /* 0x0000003c34007986 */ /* 0x0001e8000c101d06 */
[----:B------:R-:W2:Y:S01]  /*2000*/  LDG.E.128 R56, desc[UR6][R56.64] ;  /* 0x0000000638387981 */ /* 0x000ea2000c1e1d00 */
[----:B------:R-:W-:Y:S01]  /*2010*/  @P5 PRMT R54, R54, 0x7632, R54 ;  /* 0x0000763236365816 */ /* 0x000fe20000000036 */
[-CC-:B------:R-:W-:Y:S01]  /*2020*/  FFMA.FTZ R102, R102, R140.reuse, R145.reuse ;  /* 0x0000008c66667223 */ /* 0x180fe20000010091 */
[----:B------:R-:W-:Y:S01]  /*2030*/  MOV R65, RZ ;  /* 0x000000ff00417202 */ /* 0x000fe20000000f00 */
[-CC-:B------:R-:W-:Y:S01]  /*2040*/  FFMA.FTZ R114, R114, R140.reuse, R145.reuse ;  /* 0x0000008c72727223 */ /* 0x180fe20000010091 */
[--C-:B------:R-:W-:Y:S01]  /*2050*/  FFMA.FTZ R104, R104, R140, R145.reuse ;  /* 0x0000008c68687223 */ /* 0x100fe20000010091 */
[----:B------:R-:W-:Y:S01]  /*2060*/  @P5 IMAD.U32 R117, R54, 0x10000, RZ ;  /* 0x0001000036755824 */ /* 0x000fe200078e00ff */
[----:B------:R-:W-:Y:S01]  /*2070*/  MOV R54, R90 ;  /* 0x0000005a00367202 */ /* 0x000fe20000000f00 */
[----:B------:R-:W-:Y:S01]  /*2080*/  FADD.FTZ R129, R129, -R102 ;  /* 0x8000006681817221 */ /* 0x000fe20000010000 */
[----:B------:R-:W-:Y:S01]  /*2090*/  FADD.FTZ R127, R127, -R114 ;  /* 0x800000727f7f7221 */ /* 0x000fe20000010000 */
[----:B------:R-:W-:Y:S01]  /*20a0*/  @P5 FMUL.FTZ R65, R128, R117 ;  /* 0x0000007580415220 */ /* 0x000fe20000410000 */
[----:B------:R-:W-:Y:S01]  /*20b0*/  LOP3.LUT P5, RZ, R54, 0xff, RZ, 0xc0, !PT ;  /* 0x000000ff36ff7812 */ /* 0x000fe200078ac0ff */
[-C--:B------:R-:W-:Y:S01]  /*20c0*/  FFMA.FTZ R116, R116, R140.reuse, R145 ;  /* 0x0000008c74747223 */ /* 0x080fe20000010091 */
[----:B------:R-:W-:Y:S01]  /*20d0*/  @P1 PRMT R54, R45, 0x7632, R54 ;  /* 0x000076322d361816 */ /* 0x000fe20000000036 */
[----:B0-----:R-:W-:Y:S01]  /*20e0*/  FMUL.FTZ R60, R108, R129 ;  /* 0x000000816c3c7220 */ /* 0x001fe20000410000 */
[C---:B------:R-:W-:Y:S01]  /*20f0*/  @P1 SHF.L.U32 R53, R44.reuse, 0x10, RZ ;  /* 0x000000102c351819 */ /* 0x040fe200000006ff */
[----:B------:R-:W-:Y:S01]  /*2100*/  FADD.FTZ R125, R125, -R104 ;  /* 0x800000687d7d7221 */ /* 0x000fe20000010000 */
[----:B------:R-:W-:Y:S01]  /*2110*/  @P1 PRMT R52, R44, 0x7632, R52 ;  /* 0x000076322c341816 */ /* 0x000fe20000000034 */
[----:B------:R-:W-:Y:S01]  /*2120*/  FMUL.FTZ R104, R108, R127 ;  /* 0x0000007f6c687220 */ /* 0x000fe20000410000 */
[----:B------:R-:W-:Y:S01]  /*2130*/  @P1 SHF.L.U32 R67, R54, 0x10, RZ ;  /* 0x0000001036431819 */ /* 0x000fe200000006ff */
[----:B------:R-:W-:Y:S01]  /*2140*/  @P1 FADD.FTZ R60, R60, R53 ;  /* 0x000000353c3c1221 */ /* 0x000fe20000010000 */
[----:B------:R-:W-:Y:S01]  /*2150*/  HFMA2.MMA R54, -RZ, RZ, 0, 0 ;  /* 0x00000000ff367435 */ /* 0x000fe200000001ff */
[----:B------:R-:W-:Y:S01]  /*2160*/  @P1 IMAD.U32 R63, R45, 0x10000, RZ ;  /* 0x000100002d3f1824 */ /* 0x000fe200078e00ff */
[----:B------:R-:W-:Y:S01]  /*2170*/  @P4 SHF.L.U32 R53, R55, 0x10, RZ ;  /* 0x0000001037354819 */ /* 0x000fe200000006ff */
[-CC-:B------:R-:W-:Y:S01]  /*2180*/  FFMA.FTZ R103, R103, R140.reuse, R145.reuse ;  /* 0x0000008c67677223 */ /* 0x180fe20000010091 */
[-CC-:B------:R-:W-:Y:S01]  /*2190*/  FFMA.FTZ R119, R119, R140.reuse, R145.reuse ;  /* 0x0000008c77777223 */ /* 0x180fe20000010091 */
[-CC-:B------:R-:W-:Y:S01]  /*21a0*/  FFMA.FTZ R105, R105, R140.reuse, R145.reuse ;  /* 0x0000008c69697223 */ /* 0x180fe20000010091 */
[----:B------:R-:W-:Y:S01]  /*21b0*/  FFMA.FTZ R121, R121, R140, R145 ;  /* 0x0000008c79797223 */ /* 0x000fe20000010091 */
[----:B------:R-:W-:Y:S01]  /*21c0*/  FADD.FTZ R123, R123, -R116 ;  /* 0x800000747b7b7221 */ /* 0x000fe20000010000 */
[----:B------:R-:W-:Y:S01]  /*21d0*/  @P1 SHF.L.U32 R61, R52, 0x10, RZ ;  /* 0x00000010343d1819 */ /* 0x000fe200000006ff */
[----:B------:R-:W-:Y:S01]  /*21e0*/  @P1 FADD.FTZ R104, R104, R63 ;  /* 0x0000003f68681221 */ /* 0x000fe20000010000 */
[----:B------:R-:W-:Y:S01]  /*21f0*/  @P6 PRMT R52, R55, 0x7632, R52 ;  /* 0x0000763237346816 */ /* 0x000fe20000000034 */
[----:B------:R-:W-:Y:S01]  /*2200*/  FADD.FTZ R103, R124, -R103 ;  /* 0x800000677c677221 */ /* 0x000fe20000010000 */
[----:B------:R-:W-:Y:S01]  /*2210*/  FADD.FTZ R119, R122, -R119 ;  /* 0x800000777a777221 */ /* 0x000fe20000010000 */
[----:B------:R-:W-:Y:S01]  /*2220*/  FADD.FTZ R105, R120, -R105 ;  /* 0x8000006978697221 */ /* 0x000fe20000010000 */
[----:B------:R-:W-:Y:S01]  /*2230*/  @P4 FMUL.FTZ R54, R126, R53 ;  /* 0x000000357e364220 */ /* 0x000fe20000410000 */
[----:B------:R-:W-:Y:S01]  /*2240*/  @P1 PRMT R63, R47, 0x7632, R63 ;  /* 0x000076322f3f1816 */ /* 0x000fe2000000003f */
[----:B------:R-:W-:Y:S01]  /*2250*/  FADD.FTZ R121, R118, -R121 ;  /* 0x8000007976797221 */ /* 0x000fe20000010000 */
[----:B------:R-:W-:Y:S01]  /*2260*/  FMUL.FTZ R114, R108, R123 ;  /* 0x0000007b6c727220 */ /* 0x000fe20000410000 */
[----:B------:R-:W-:Y:S01]  /*2270*/  @P1 IMAD.U32 R53, R46, 0x10000, RZ ;  /* 0x000100002e351824 */ /* 0x000fe200078e00ff */
[----:B------:R-:W-:Y:S01]  /*2280*/  @P6 SHF.L.U32 R52, R52, 0x10, RZ ;  /* 0x0000001034346819 */ /* 0x000fe200000006ff */
[C---:B------:R-:W-:Y:S01]  /*2290*/  FMUL.FTZ R102, R108.reuse, R103 ;  /* 0x000000676c667220 */ /* 0x040fe20000410000 */
[C---:B------:R-:W-:Y:S01]  /*22a0*/  FMUL.FTZ R62, R108.reuse, R125 ;  /* 0x0000007d6c3e7220 */ /* 0x040fe20000410000 */
[C---:B------:R-:W-:Y:S01]  /*22b0*/  FMUL.FTZ R64, R108.reuse, R119 ;  /* 0x000000776c407220 */ /* 0x040fe20000410000 */
[C---:B------:R-:W-:Y:S01]  /*22c0*/  FMUL.FTZ R66, R108.reuse, R105 ;  /* 0x000000696c427220 */ /* 0x040fe20000410000 */
[----:B------:R-:W-:Y:S01]  /*22d0*/  @P1 SHF.L.U32 R63, R63, 0x10, RZ ;  /* 0x000000103f3f1819 */ /* 0x000fe200000006ff */
[----:B------:R-:W-:Y:S01]  /*22e0*/  FMUL.FTZ R108, R108, R121 ;  /* 0x000000796c6c7220 */ /* 0x000fe20000410000 */
[----:B------:R-:W-:Y:S01]  /*22f0*/  @P1 FADD.FTZ R114, R114, R53 ;  /* 0x0000003572721221 */ /* 0x000fe20000010000 */
[----:B------:R-:W-:Y:S01]  /*2300*/  MOV R55, RZ ;  /* 0x000000ff00377202 */ /* 0x000fe20000000f00 */
[----:B------:R-:W-:-:S02]  /*2310*/  @P1 IMAD.U32 R53, R47, 0x10000, RZ ;  /* 0x000100002f351824 */ /* 0x000fc400078e00ff */
[----:B------:R-:W-:Y:S01]  /*2320*/  @P6 FMUL.FTZ R55, R97, R52 ;  /* 0x0000003461376220 */ /* 0x000fe20000410000 */
[-C--:B------:R-:W-:Y:S01]  /*2330*/  FMUL.FTZ R52, R60, R109.reuse ;  /* 0x0000006d3c347220 */ /* 0x080fe20000410000 */
[----:B------:R-:W-:Y:S01]  /*2340*/  @P1 FADD.FTZ R102, R102, R61 ;  /* 0x0000003d66661221 */ /* 0x000fe20000010000 */
[----:B------:R-:W-:Y:S01]  /*2350*/  @P1 FADD.FTZ R108, R108, R63 ;  /* 0x0000003f6c6c1221 */ /* 0x000fe20000010000 */
[----:B------:R-:W-:Y:S01]  /*2360*/  @P1 PRMT R61, R46, 0x7632, R61 ;  /* 0x000076322e3d1816 */ /* 0x000fe2000000003d */
[----:B------:R-:W-:Y:S01]  /*2370*/  @P1 FADD.FTZ R66, R66, R53 ;  /* 0x0000003542421221 */ /* 0x000fe20000010000 */
[----:B------:R-:W-:Y:S01]  /*2380*/  HFMA2.MMA R63, -RZ, RZ, 0, 0 ;  /* 0x00000000ff3f7435 */ /* 0x000fe200000001ff */
[----:B------:R-:W-:Y:S01]  /*2390*/  @P5 SHF.L.U32 R53, R32, 0x10, RZ ;  /* 0x0000001020355819 */ /* 0x000fe200000006ff */
[----:B------:R-:W-:Y:S01]  /*23a0*/  FMUL.FTZ R118, R52, UR13 ;  /* 0x0000000d34767c20 */ /* 0x000fe20008410000 */
[----:B------:R-:W-:Y:S01]  /*23b0*/  LOP3.LUT P6, RZ, R91, 0xff, RZ, 0xc0, !PT ;  /* 0x000000ff5bff7812 */ /* 0x000fe200078cc0ff */
[----:B------:R-:W-:Y:S01]  /*23c0*/  FMUL.FTZ R105, R114, R109 ;  /* 0x0000006d72697220 */ /* 0x000fe20000410000 */
[----:B------:R-:W-:Y:S01]  /*23d0*/  @P1 SHF.L.U32 R61, R61, 0x10, RZ ;  /* 0x000000103d3d1819 */ /* 0x000fe200000006ff */
[----:B------:R-:W-:Y:S01]  /*23e0*/  @P5 FMUL.FTZ R63, R118, R53 ;  /* 0x00000035763f5220 */ /* 0x000fe20000410000 */
[----:B------:R-:W-:Y:S01]  /*23f0*/  LOP3.LUT P4, RZ, R90, 0xff0000, RZ, 0xc0, !PT ;  /* 0x00ff00005aff7812 */ /* 0x000fe2000788c0ff */
[----:B------:R-:W0:Y:S01]  /*2400*/  @P2 LDC.64 R52, c[0x0][0x308] ;  /* 0x0000c200ff342b82 */ /* 0x000e220000000a00 */
[----:B------:R-:W-:Y:S01]  /*2410*/  FMUL.FTZ R120, R105, UR13 ;  /* 0x0000000d69787c20 */ /* 0x000fe20008410000 */
[----:B------:R-:W-:Y:S01]  /*2420*/  @P1 FADD.FTZ R64, R64, R61 ;  /* 0x0000003d40401221 */ /* 0x000fe20000010000 */
[----:B------:R-:W-:Y:S01]  /*2430*/  FMUL.FTZ R61, R104, R109 ;  /* 0x0000006d683d7220 */ /* 0x000fe20000410000 */
[----:B------:R-:W-:Y:S01]  /*2440*/  @P2 F2FP.BF16.F32.PACK_AB R60, RZ, R60 ;  /* 0x0000003cff3c223e */ /* 0x000fe200000010ff */
[----:B------:R-:W-:Y:S01]  /*2450*/  IMAD.MOV.U32 R97, RZ, RZ, RZ ;  /* 0x000000ffff617224 */ /* 0x000fe200078e00ff */
[----:B------:R-:W-:Y:S01]  /*2460*/  @P2 F2FP.BF16.F32.PACK_AB R104, RZ, R104 ;  /* 0x00000068ff68223e */ /* 0x000fe200000010ff */
[----:B------:R-:W-:Y:S01]  /*2470*/  FMUL.FTZ R119, R61, UR13 ;  /* 0x0000000d3d777c20 */ /* 0x000fe20008410000 */
[----:B------:R-:W-:Y:S01]  /*2480*/  @P6 SHF.L.U32 R61, R34, 0x10, RZ ;  /* 0x00000010223d6819 */ /* 0x000fe200000006ff */
[----:B------:R-:W-:Y:S01]  /*2490*/  @P1 FADD.FTZ R62, R62, R67 ;  /* 0x000000433e3e1221 */ /* 0x000fe20000010000 */
[----:B------:R-:W-:Y:S01]  /*24a0*/  @P2 F2FP.BF16.F32.PACK_AB R116, RZ, R66 ;  /* 0x00000042ff74223e */ /* 0x000fe200000010ff */
[----:B------:R-:W-:Y:S01]  /*24b0*/  FADD.FTZ R11, R54, R11 ;  /* 0x0000000b360b7221 */ /* 0x000fe20000010000 */
[----:B------:R-:W-:Y:S01]  /*24c0*/  @P2 PRMT R48, R60, 0x7610, R48 ;  /* 0x000076103c302816 */ /* 0x000fe20000000030 */
[----:B------:R-:W-:Y:S01]  /*24d0*/  @P6 FMUL.FTZ R97, R120, R61 ;  /* 0x0000003d78616220 */ /* 0x000fe20000410000 */
[----:B------:R-:W-:Y:S01]  /*24e0*/  @P4 SHF.L.U32 R103, R33, 0x10, RZ ;  /* 0x0000001021674819 */ /* 0x000fe200000006ff */
[----:B------:R-:W-:Y:S01]  /*24f0*/  FADD.FTZ R12, R55, R12 ;  /* 0x0000000c370c7221 */ /* 0x000fe20000010000 */
[----:B------:R-:W-:Y:S01]  /*2500*/  @P2 F2FP.BF16.F32.PACK_AB R61, RZ, R102 ;  /* 0x00000066ff3d223e */ /* 0x000fe200000010ff */
[----:B------:R-:W-:Y:S01]  /*2510*/  FMUL.FTZ R102, R102, R109 ;  /* 0x0000006d66667220 */ /* 0x000fe20000410000 */
[----:B------:R-:W-:Y:S01]  /*2520*/  @P2 F2FP.BF16.F32.PACK_AB R114, RZ, R114 ;  /* 0x00000072ff72223e */ /* 0x000fe200000010ff */
[----:B------:R-:W-:Y:S01]  /*2530*/  FADD.FTZ R14, R65, R14 ;  /* 0x0000000e410e7221 */ /* 0x000fe20000010000 */
[----:B------:R-:W-:Y:S01]  /*2540*/  @P2 PRMT R49, R104, 0x7610, R49 ;  /* 0x0000761068312816 */ /* 0x000fe20000000031 */
[----:B------:R-:W-:Y:S01]  /*2550*/  IMAD.MOV.U32 R104, RZ, RZ, RZ ;  /* 0x000000ffff687224 */ /* 0x000fe200078e00ff */
[----:B------:R-:W-:Y:S01]  /*2560*/  @P2 PRMT R51, R116, 0x7610, R51 ;  /* 0x0000761074332816 */ /* 0x000fe20000000033 */
[----:B------:R-:W-:Y:S01]  /*2570*/  HFMA2.MMA R116, -RZ, RZ, 0, 0 ;  /* 0x00000000ff747435 */ /* 0x000fe200000001ff */
[----:B------:R-:W-:Y:S01]  /*2580*/  MOV R67, RZ ;  /* 0x000000ff00437202 */ /* 0x000fe20000000f00 */
[----:B------:R-:W-:Y:S01]  /*2590*/  @P4 FMUL.FTZ R67, R119, R103 ;  /* 0x0000006777434220 */ /* 0x000fe20000410000 */
[----:B------:R-:W-:Y:S01]  /*25a0*/  @P2 PRMT R48, R48, 0x5410, R61 ;  /* 0x0000541030302816 */ /* 0x000fe2000000003d */
[----:B0-----:R-:W-:Y:S01]  /*25b0*/  @P2 IMAD.WIDE.U32 R52, R115, 0x10, R52 ;  /* 0x0000001073342825 */ /* 0x001fe200078e0034 */
[----:B------:R-:W-:-:S03]  /*25c0*/  @P2 F2FP.BF16.F32.PACK_AB R103, RZ, R62 ;  /* 0x0000003eff67223e */ /* 0x000fc600000010ff */
[-C--:B------:R-:W-:Y:S01]  /*25d0*/  FMUL.FTZ R62, R62, R109.reuse ;  /* 0x0000006d3e3e7220 */ /* 0x080fe20000410000 */
[----:B------:R-:W-:Y:S01]  /*25e0*/  @P2 F2FP.BF16.F32.PACK_AB R105, RZ, R64 ;  /* 0x00000040ff69223e */ /* 0x000fe200000010ff */
[-C--:B------:R-:W-:Y:S01]  /*25f0*/  FMUL.FTZ R64, R64, R109.reuse ;  /* 0x0000006d40407220 */ /* 0x080fe20000410000 */
[----:B------:R-:W-:Y:S01]  /*2600*/  @P2 F2FP.BF16.F32.PACK_AB R117, RZ, R108 ;  /* 0x0000006cff75223e */ /* 0x000fe200000010ff */
[----:B------:R-:W-:Y:S01]  /*2610*/  FMUL.FTZ R108, R108, R109 ;  /* 0x0000006d6c6c7220 */ /* 0x000fe20000410000 */
[----:B------:R-:W-:Y:S01]  /*2620*/  @P2 PRMT R50, R114, 0x7610, R50 ;  /* 0x0000761072322816 */ /* 0x000fe20000000032 */
[----:B------:R-:W-:Y:S01]  /*2630*/  FADD.FTZ R17, R132, R17 ;  /* 0x0000001184117221 */ /* 0x000fe20000010000 */
[----:B------:R-:W-:Y:S01]  /*2640*/  MOV R114, RZ ;  /* 0x000000ff00727202 */ /* 0x000fe20000000f00 */
[----:B------:R-:W-:Y:S01]  /*2650*/  FMUL.FTZ R108, R108, UR13 ;  /* 0x0000000d6c6c7c20 */ /* 0x000fe20008410000 */
[----:B------:R-:W-:Y:S01]  /*2660*/  @P2 PRMT R49, R49, 0x5410, R103 ;  /* 0x0000541031312816 */ /* 0x000fe20000000067 */
[----:B------:R-:W-:Y:S01]  /*2670*/  HFMA2.MMA R103, -RZ, RZ, 0, 0 ;  /* 0x00000000ff677435 */ /* 0x000fe200000001ff */
[----:B------:R-:W-:Y:S01]  /*2680*/  LOP3.LUT P1, RZ, R90, 0xff00, RZ, 0xc0, !PT ;  /* 0x0000ff005aff7812 */ /* 0x000fe2000782c0ff */
[----:B------:R-:W-:Y:S01]  /*2690*/  FADD.FTZ R18, R135, R18 ;  /* 0x0000001287127221 */ /* 0x000fe20000010000 */
[----:B------:R-:W-:Y:S01]  /*26a0*/  @P2 PRMT R50, R50, 0x5410, R105 ;  /* 0x0000541032322816 */ /* 0x000fe20000000069 */
[----:B------:R-:W-:Y:S01]  /*26b0*/  FADD.FTZ R15, R96, R15 ;  /* 0x0000000f600f7221 */ /* 0x000fe20000010000 */
[----:B------:R-:W-:Y:S01]  /*26c0*/  @P2 PRMT R51, R51, 0x5410, R117 ;  /* 0x0000541033332816 */ /* 0x000fe20000000075 */
[----:B------:R-:W-:Y:S01]  /*26d0*/  FMUL.FTZ R117, R62, UR13 ;  /* 0x0000000d3e757c20 */ /* 0x000fe20008410000 */
[----:B------:R-:W-:Y:S01]  /*26e0*/  IADD3 R86, R86, UR18, RZ ;  /* 0x0000001256567c10 */ /* 0x000fe2000fffe0ff */
[----:B------:R-:W-:Y:S01]  /*26f0*/  FADD.FTZ R16, R137, R16 ;  /* 0x0000001089107221 */ /* 0x000fe20000010000 */
[----:B------:R-:W-:Y:S01]  /*2700*/  FADD.FTZ R13, R134, R13 ;  /* 0x0000000d860d7221 */ /* 0x000fe20000010000 */
[----:B------:R0:W-:Y:S01]  /*2710*/  @P2 STG.E.128 desc[UR6][R52.64], R48 ;  /* 0x0000003034002986 */ /* 0x0001e2000c101d06 */
[----:B------:R-:W-:Y:S01]  /*2720*/  LOP3.LUT P2, RZ, R91, 0xff00, RZ, 0xc0, !PT ;  /* 0x0000ff005bff7812 */ /* 0x000fe2000784c0ff */
[----:B0-----:R-:W-:Y:S01]  /*2730*/  IMAD.MOV.U32 R52, RZ, RZ, RZ ;  /* 0x000000ffff347224 */ /* 0x001fe200078e00ff */
[----:B--2---:R-:W-:-:S02]  /*2740*/  @P5 SHF.L.U32 R60, R56, 0x10, RZ ;  /* 0x00000010383c5819 */ /* 0x004fc400000006ff */
[----:B------:R-:W-:Y:S02]  /*2750*/  @P6 SHF.L.U32 R61, R58, 0x10, RZ ;  /* 0x000000103a3d6819 */ /* 0x000fe400000006ff */
[----:B------:R-:W-:Y:S01]  /*2760*/  @P1 PRMT R56, R32, 0x7632, R56 ;  /* 0x0000763220381816 */ /* 0x000fe20000000038 */
[----:B------:R-:W-:Y:S01]  /*2770*/  @P5 FMUL.FTZ R104, R118, R60 ;  /* 0x0000003c76685220 */ /* 0x000fe20000410000 */
[----:B------:R-:W-:Y:S02]  /*2780*/  @P4 IMAD.U32 R60, R57, 0x10000, RZ ;  /* 0x00010000393c4824 */ /* 0x000fe400078e00ff */
[----:B------:R-:W-:Y:S01]  /*2790*/  @P6 FMUL.FTZ R114, R120, R61 ;  /* 0x0000003d78726220 */ /* 0x000fe20000410000 */
[----:B------:R-:W-:Y:S01]  /*27a0*/  LOP3.LUT P5, RZ, R91, 0xff0000, RZ, 0xc0, !PT ;  /* 0x00ff00005bff7812 */ /* 0x000fe200078ac0ff */
[----:B------:R-:W-:Y:S01]  /*27b0*/  FADD.FTZ R9, R104, R9 ;  /* 0x0000000968097221 */ /* 0x000fe20000010000 */
[----:B------:R-:W-:Y:S01]  /*27c0*/  @P4 FMUL.FTZ R116, R119, R60 ;  /* 0x0000003c77744220 */ /* 0x000fe20000410000 */
[C---:B------:R-:W-:Y:S01]  /*27d0*/  LEA R60, P6, R115.reuse, UR16, 0x4 ;  /* 0x00000010733c7c11 */ /* 0x040fe2000f8c20ff */
[----:B------:R-:W-:Y:S01]  /*27e0*/  FMUL.FTZ R119, R64, UR13 ;  /* 0x0000000d40777c20 */ /* 0x000fe20008410000 */
[----:B------:R-:W-:Y:S01]  /*27f0*/  LOP3.LUT P4, RZ, R90, 0xff000000, RZ, 0xc0, !PT ;  /* 0xff0000005aff7812 */ /* 0x000fe2000788c0ff */
[----:B------:R-:W-:Y:S01]  /*2800*/  HFMA2.MMA R90, -RZ, RZ, 0, 0 ;  /* 0x00000000ff5a7435 */ /* 0x000fe200000001ff */
[----:B------:R-:W-:Y:S01]  /*2810*/  LEA.HI.X R61, R115, UR17, RZ, 0x4, P6 ;  /* 0x00000011733d7c11 */ /* 0x000fe2000b0f24ff */
[----:B------:R-:W-:Y:S01]  /*2820*/  FMUL.FTZ R115, R102, UR13 ;  /* 0x0000000d66737c20 */ /* 0x000fe20008410000 */
[----:B------:R-:W-:Y:S01]  /*2830*/  LOP3.LUT P6, RZ, R91, 0xff000000, RZ, 0xc0, !PT ;  /* 0xff0000005bff7812 */ /* 0x000fe200078cc0ff */
[----:B------:R-:W-:Y:S01]  /*2840*/  FMUL.FTZ R102, R66, R109 ;  /* 0x0000006d42667220 */ /* 0x000fe20000410000 */
[----:B------:R-:W-:Y:S01]  /*2850*/  @P1 SHF.L.U32 R91, R56, 0x10, RZ ;  /* 0x00000010385b1819 */ /* 0x000fe200000006ff */
[----:B------:R-:W-:Y:S01]  /*2860*/  IMAD.MOV.U32 R64, RZ, RZ, RZ ;  /* 0x000000ffff407224 */ /* 0x000fe200078e00ff */
[----:B------:R-:W-:Y:S01]  /*2870*/  @P2 PRMT R56, R34, 0x7632, R56 ;  /* 0x0000763222382816 */ /* 0x000fe20000000038 */
[----:B------:R-:W-:-:S02]  /*2880*/  @P5 IMAD.U32 R105, R35, 0x10000, RZ ;  /* 0x0001000023695824 */ /* 0x000fc400078e00ff */
[----:B------:R-:W-:Y:S01]  /*2890*/  FMUL.FTZ R102, R102, UR13 ;  /* 0x0000000d66667c20 */ /* 0x000fe20008410000 */
[----:B------:R-:W-:Y:S01]  /*28a0*/  @P1 FMUL.FTZ R90, R115, R91 ;  /* 0x0000005b735a1220 */ /* 0x000fe20000410000 */
[----:B------:R-:W-:Y:S01]  /*28b0*/  @P2 SHF.L.U32 R91, R56, 0x10, RZ ;  /* 0x00000010385b2819 */ /* 0x000fe200000006ff */
[----:B------:R-:W-:Y:S01]  /*28c0*/  @P5 IMAD.U32 R65, R59, 0x10000, RZ ;  /* 0x000100003b415824 */ /* 0x000fe200078e00ff */
[----:B------:R-:W-:Y:S01]  /*28d0*/  @P4 PRMT R53, R33, 0x7632, R53 ;  /* 0x0000763221354816 */ /* 0x000fe20000000035 */
[C---:B------:R-:W-:Y:S01]  /*28e0*/  @P5 FMUL.FTZ R103, R102.reuse, R105 ;  /* 0x0000006966675220 */ /* 0x040fe20000410000 */
[----:B------:R-:W-:Y:S01]  /*28f0*/  MOV R66, RZ ;  /* 0x000000ff00427202 */ /* 0x000fe20000000f00 */
[----:B------:R-:W-:Y:S01]  /*2900*/  @P2 FMUL.FTZ R66, R119, R91 ;  /* 0x0000005b77422220 */ /* 0x000fe20000410000 */
[----:B------:R-:W-:Y:S01]  /*2910*/  @P6 PRMT R57, R35, 0x7632, R57 ;  /* 0x0000763223396816 */ /* 0x000fe20000000039 */
[----:B------:R-:W-:Y:S01]  /*2920*/  @P5 FMUL.FTZ R64, R102, R65 ;  /* 0x0000004166405220 */ /* 0x000fe20000410000 */
[----:B------:R-:W-:Y:S01]  /*2930*/  @P4 SHF.L.U32 R53, R53, 0x10, RZ ;  /* 0x0000001035354819 */ /* 0x000fe200000006ff */
[----:B------:R-:W-:Y:S01]  /*2940*/  FADD.FTZ R5, R114, R5 ;  /* 0x0000000572057221 */ /* 0x000fe20000010000 */
[----:B------:R-:W-:Y:S01]  /*2950*/  @P6 SHF.L.U32 R109, R57, 0x10, RZ ;  /* 0x00000010396d6819 */ /* 0x000fe200000006ff */
[----:B------:R-:W-:Y:S01]  /*2960*/  FADD.FTZ R7, R116, R7 ;  /* 0x0000000774077221 */ /* 0x000fe20000010000 */
[----:B------:R-:W-:Y:S01]  /*2970*/  MOV R118, RZ ;  /* 0x000000ff00767202 */ /* 0x000fe20000000f00 */
[----:B------:R-:W-:Y:S01]  /*2980*/  @P4 FMUL.FTZ R52, R117, R53 ;  /* 0x0000003575344220 */ /* 0x000fe20000410000 */
[----:B------:R-:W-:Y:S01]  /*2990*/  F2FP.BF16.F32.PACK_AB R54, R66, R97 ;  /* 0x000000614236723e */ /* 0x000fe200000010ff */
[----:B------:R-:W-:Y:S01]  /*29a0*/  @P6 FMUL.FTZ R118, R108, R109 ;  /* 0x0000006d6c766220 */ /* 0x000fe20000410000 */
[----:B------:R-:W-:Y:S01]  /*29b0*/  @P1 PRMT R56, R56, 0x7632, R56 ;  /* 0x0000763238381816 */ /* 0x000fe20000000038 */
[----:B------:R-:W-:Y:S01]  /*29c0*/  FADD.FTZ R3, R64, R3 ;  /* 0x0000000340037221 */ /* 0x000fe20000010000 */
[----:B------:R-:W-:-:S02]  /*29d0*/  F2FP.BF16.F32.PACK_AB R53, R52, R67 ;  /* 0x000000433435723e */ /* 0x000fc400000010ff */
[----:B------:R-:W-:Y:S02]  /*29e0*/  F2FP.BF16.F32.PACK_AB R55, R118, R103 ;  /* 0x000000677637723e */ /* 0x000fe400000010ff */
[----:B------:R-:W-:Y:S01]  /*29f0*/  F2FP.BF16.F32.PACK_AB R52, R90, R63 ;  /* 0x0000003f5a34723e */ /* 0x000fe200000010ff */
[----:B------:R-:W-:Y:S01]  /*2a00*/  HFMA2.MMA R63, -RZ, RZ, 0, 0 ;  /* 0x00000000ff3f7435 */ /* 0x000fe200000001ff */
[----:B------:R-:W-:Y:S01]  /*2a10*/  @P4 PRMT R58, R57, 0x7632, R58 ;  /* 0x00007632393a4816 */ /* 0x000fe2000000003a */
[----:B------:R-:W-:Y:S01]  /*2a20*/  HFMA2.MMA R57, -RZ, RZ, 0, 0 ;  /* 0x00000000ff397435 */ /* 0x000fe200000001ff */
[----:B------:R-:W-:Y:S01]  /*2a30*/  @P1 SHF.L.U32 R56, R56, 0x10, RZ ;  /* 0x0000001038381819 */ /* 0x000fe200000006ff */
[----:B------:R0:W-:Y:S01]  /*2a40*/  STG.E.128 desc[UR6][R60.64], R52 ;  /* 0x000000343c007986 */ /* 0x0001e2000c101d06 */
[----:B------:R-:W-:Y:S02]  /*2a50*/  @P2 PRMT R62, R58, 0x7632, R62 ;  /* 0x000076323a3e2816 */ /* 0x000fe4000000003e */
[----:B------:R-:W-:Y:S01]  /*2a60*/  @P6 PRMT R66, R59, 0x7632, R66 ;  /* 0x000076323b426816 */ /* 0x000fe20000000042 */
[----:B------:R-:W-:Y:S01]  /*2a70*/  @P1 FMUL.FTZ R57, R115, R56 ;  /* 0x0000003873391220 */ /* 0x000fe20000410000 */
[----:B------:R-:W-:Y:S01]  /*2a80*/  ISETP.GE.AND P1, PT, R86, UR19, PT ;  /* 0x0000001356007c0c */ /* 0x000fe2000bf26270 */
[----:B------:R-:W-:Y:S01]  /*2a90*/  @P2 IMAD.U32 R62, R62, 0x10000, RZ ;  /* 0x000100003e3e2824 */ /* 0x000fe200078e00ff */
[----:B------:R-:W-:Y:S01]  /*2aa0*/  @P4 SHF.L.U32 R58, R58, 0x10, RZ ;  /* 0x000000103a3a4819 */ /* 0x000fe200000006ff */
[----:B------:R-:W-:Y:S01]  /*2ab0*/  FADD.FTZ R10, R57, R10 ;  /* 0x0000000a390a7221 */ /* 0x000fe20000010000 */
[----:B------:R-:W-:Y:S01]  /*2ac0*/  @P6 SHF.L.U32 R66, R66, 0x10, RZ ;  /* 0x0000001042426819 */ /* 0x000fe200000006ff */
[----:B------:R-:W-:Y:S01]  /*2ad0*/  @P2 FMUL.FTZ R63, R119, R62 ;  /* 0x0000003e773f2220 */ /* 0x000fe20000410000 */
[----:B------:R-:W-:Y:S01]  /*2ae0*/  MOV R59, RZ ;  /* 0x000000ff003b7202 */ /* 0x000fe20000000f00 */
[----:B------:R-:W-:Y:S01]  /*2af0*/  @P4 FMUL.FTZ R59, R117, R58 ;  /* 0x0000003a753b4220 */ /* 0x000fe20000410000 */
[----:B------:R-:W-:Y:S01]  /*2b00*/  MOV R67, RZ ;  /* 0x000000ff00437202 */ /* 0x000fe20000000f00 */
[----:B------:R-:W-:Y:S01]  /*2b10*/  @P6 FMUL.FTZ R67, R108, R66 ;  /* 0x000000426c436220 */ /* 0x000fe20000410000 */
[----:B------:R-:W-:Y:S01]  /*2b20*/  SEL R114, RZ, 0x1, P3 ;  /* 0x00000001ff727807 */ /* 0x000fe20001800000 */
[----:B------:R-:W-:Y:S01]  /*2b30*/  FADD.FTZ R8, R59, R8 ;  /* 0x000000083b087221 */ /* 0x000fe20000010000 */
[----:B------:R-:W-:Y:S01]  /*2b40*/  FADD.FTZ R6, R63, R6 ;  /* 0x000000063f067221 */ /* 0x000fe20000010000 */
[----:B------:R-:W-:Y:S01]  /*2b50*/  FADD.FTZ R4, R67, R4 ;  /* 0x0000000443047221 */ /* 0x000fe20000010000 */
[----:B0-----:R-:W-:Y:S06]  /*2b60*/  @!P1 BRA `(.L_x_639) ;  /* 0xffffffd800d09947 */ /* 0x001fec000383ffff */
        /* <DEDUP_REMOVED lines=48> */
.L_x_636:
[----:B------:R-:W0:Y:S08]  /*2e70*/  S2UR UR4, SR_CTAID.X ;  /* 0x00000000000479c3 */ /* 0x000e300000002500 */
[----:B------:R-:W1:Y:S08]  /*2e80*/  LDC.64 R4, c[0x0][0x2d0] ;  /* 0x0000b400ff047b82 */ /* 0x000e700000000a00 */
[----:B------:R-:W2:Y:S08]  /*2e90*/  LDC.64 R6, c[0x0][0x2d8] ;  /* 0x0000b600ff067b82 */ /* 0x000eb00000000a00 */
[----:B------:R-:W3:Y:S01]  /*2ea0*/  LDC.64 R8, c[0x0][0x2f0] ;  /* 0x0000bc00ff087b82 */ /* 0x000ee20000000a00 */
[----:B0-----:R-:W-:Y:S01]  /*2eb0*/  LEA.HI R3, R0, UR4, RZ, 0x19 ;  /* 0x0000000400037c11 */ /* 0x001fe2000f8fc8ff */
[----:B------:R-:W-:-:S04]  /*2ec0*/  ULDC UR4, c[0x0][0x218] ;  /* 0x0000860000047ab9 */ /* 0x000fc80000000800 */
        /* <DEDUP_REMOVED lines=18> */
.L_x_637:
[----:B------:R-:W-:Y:S01]  /*2ff0*/  HFMA2.MMA R62, -RZ, RZ, 0, 9.5367431640625e-07 ;  /* 0x00000010ff3e7435 */ /* 0x000fe200000001ff */
[----:B------:R-:W-:Y:S01]  /*3000*/  MOV R63, R57 ;  /* 0x00000039003f7202 */ /* 0x000fe20000000f00 */
[----:B------:R-:W-:Y:S01]  /*3010*/  IMAD.MOV.U32 R65, RZ, RZ, 0x1f ;  /* 0x0000001fff417424 */ /* 0x000fe200078e00ff */
[----:B------:R-:W-:-:S08]  /*3020*/  MOV R60, 0xffffffff ;  /* 0xffffffff003c7802 */ /* 0x000fd00000000f00 */
[----:B-----5:R-:W-:Y:S05]  /*3030*/  WARPSYNC.COLLECTIVE R60, `(.L_x_640) ;  /* 0x000000003c087348 */ /* 0x020fea0003c00000 */
[----:B------:R0:W1:Y:S02]  /*3040*/  SHFL.DOWN P5, R61, R63, R62, R65 ;  /* 0x0800003e3f3d7389 */ /* 0x00006400000a0041 */
[----:B01---5:R-:W-:Y:S01]  /*3050*/  ENDCOLLECTIVE ;  /* 0x000000000000791b */ /* 0x023fe20003800000 */
.L_x_640:
[----:B------:R-:W-:Y:S02]  /*3060*/  MOV R63, R53 ;  /* 0x00000035003f7202 */ /* 0x000fe40000000f00 */
[----:B------:R-:W-:-:S07]  /*3070*/  MOV R52, R61 ;  /* 0x0000003d00347202 */ /* 0x000fce0000000f00 */
[----:B------:R-:W-:Y:S05]  /*3080*/  WARPSYNC.COLLECTIVE R60, `(.L_x_641) ;  /* 0x000000003c087348 */ /* 0x000fea0003c00000 */
[----:B------:R0:W1:Y:S02]  /*3090*/  SHFL.DOWN P5, R61, R63, R62, R65 ;  /* 0x0800003e3f3d7389 */ /* 0x00006400000a0041 */
[----:B01----:R-:W-:Y:S01]  /*30a0*/  ENDCOLLECTIVE ;  /* 0x000000000000791b */ /* 0x003fe20003800000 */
.L_x_641:
[----:B------:R-:W-:Y:S01]  /*30b0*/  FADD.FTZ R52, R57, R52 ;  /* 0x0000003439347221 */ /* 0x000fe20000010000 */
[----:B------:R-:W-:-:S03]  /*30c0*/  HFMA2.MMA R62, -RZ, RZ, 0, 4.76837158203125e-07 ;  /* 0x00000008ff3e7435 */ /* 0x000fc600000001ff */
[----:B------:R-:W-:Y:S01]  /*30d0*/  IMAD.MOV.U32 R63, RZ, RZ, R52 ;  /* 0x000000ffff3f7224 */ /* 0x000fe200078e0034 */
[----:B------:R-:W-:-:S07]  /*30e0*/  MOV R54, R61 ;  /* 0x0000003d00367202 */ /* 0x000fce0000000f00 */
[----:B------:R-:W-:Y:S05]  /*30f0*/  WARPSYNC.COLLECTIVE R60, `(.L_x_642) ;  /* 0x000000003c087348 */ /* 0x000fea0003c00000 */
[----:B------:R0:W1:Y:S02]  /*3100*/  SHFL.DOWN P5, R61, R63, R62, R65 ;  /* 0x0800003e3f3d7389 */ /* 0x00006400000a0041 */
[----:B01----:R-:W-:Y:S01]  /*3110*/  ENDCOLLECTIVE ;  /* 0x000000000000791b */ /* 0x003fe20003800000 */
.L_x_642:
[----:B------:R-:W-:-:S05]  /*3120*/  FADD.FTZ R54, R53, R54 ;  /* 0x0000003635367221 */ /* 0x000fca0000010000 */
[----:B------:R-:W-:Y:S02]  /*3130*/  MOV R63, R54 ;  /* 0x00000036003f7202 */ /* 0x000fe40000000f00 */
[----:B------:R-:W-:-:S07]  /*3140*/  MOV R55, R61 ;  /* 0x0000003d00377202 */ /* 0x000fce0000000f00 */
[----:B------:R-:W-:Y:S05]  /*3150*/  WARPSYNC.COLLECTIVE R60, `(.L_x_643) ;  /* 0x000000003c087348 */ /* 0x000fea0003c00000 */
[----:B------:R0:W1:Y:S02]  /*3160*/  SHFL.DOWN P5, R61, R63, R62, R65 ;  /* 0x0800003e3f3d7389 */ /* 0x00006400000a0041 */
[----:B01----:R-:W-:Y:S01]  /*3170*/  ENDCOLLECTIVE ;  /* 0x000000000000791b */ /* 0x003fe20003800000 */
.L_x_643:
[----:B------:R-:W-:Y:S01]  /*3180*/  FADD.FTZ R55, R52, R55 ;  /* 0x0000003734377221 */ /* 0x000fe20000010000 */
[----:B------:R-:W-:-:S03]  /*3190*/  HFMA2.MMA R62, -RZ, RZ, 0, 2.384185791015625e-07 ;  /* 0x00000004ff3e7435 */ /* 0x000fc600000001ff */
[----:B------:R-:W-:Y:S01]  /*31a0*/  IMAD.MOV.U32 R63, RZ, RZ, R55 ;  /* 0x000000ffff3f7224 */ /* 0x000fe200078e0037 */
[----:B------:R-:W-:-:S07]  /*31b0*/  MOV R59, R61 ;  /* 0x0000003d003b7202 */ /* 0x000fce0000000f00 */
[----:B------:R-:W-:Y:S05]  /*31c0*/  WARPSYNC.COLLECTIVE R60, `(.L_x_644) ;  /* 0x000000003c087348 */ /* 0x000fea0003c00000 */
[----:B------:R0:W1:Y:S02]  /*31d0*/  SHFL.DOWN P5, R61, R63, R62, R65 ;  /* 0x0800003e3f3d7389 */ /* 0x00006400000a0041 */
[----:B01----:R-:W-:Y:S01]  /*31e0*/  ENDCOLLECTIVE ;  /* 0x000000000000791b */ /* 0x003fe20003800000 */
.L_x_644:
[----:B------:R-:W-:-:S05]  /*31f0*/  FADD.FTZ R59, R54, R59 ;  /* 0x0000003b363b7221 */ /* 0x000fca0000010000 */
[----:B------:R-:W-:Y:S02]  /*3200*/  MOV R63, R59 ;  /* 0x0000003b003f7202 */ /* 0x000fe40000000f00 */
[----:B------:R-:W-:-:S07]  /*3210*/  MOV R56, R61 ;  /* 0x0000003d00387202 */ /* 0x000fce0000000f00 */
[----:B------:R-:W-:Y:S05]  /*3220*/  WARPSYNC.COLLECTIVE R60, `(.L_x_645) ;  /* 0x000000003c087348 */ /* 0x000fea0003c00000 */
[----:B------:R0:W1:Y:S02]  /*3230*/  SHFL.DOWN P5, R61, R63, R62, R65 ;  /* 0x0800003e3f3d7389 */ /* 0x00006400000a0041 */
[----:B01----:R-:W-:Y:S01]  /*3240*/  ENDCOLLECTIVE ;  /* 0x000000000000791b */ /* 0x003fe20003800000 */
.L_x_645:
[----:B------:R-:W-:Y:S01]  /*3250*/  FADD.FTZ R56, R55, R56 ;  /* 0x0000003837387221 */ /* 0x000fe20000010000 */
[----:B------:R-:W-:-:S03]  /*3260*/  HFMA2.MMA R62, -RZ, RZ, 0, 1.1920928955078125e-07 ;  /* 0x00000002ff3e7435 */ /* 0x000fc600000001ff */
[----:B------:R-:W-:Y:S01]  /*3270*/  IMAD.MOV.U32 R63, RZ, RZ, R56 ;  /* 0x000000ffff3f7224 */ /* 0x000fe200078e0038 */
[----:B------:R-:W-:-:S07]  /*3280*/  MOV R58, R61 ;  /* 0x0000003d003a7202 */ /* 0x000fce0000000f00 */
[----:B------:R-:W-:Y:S05]  /*3290*/  WARPSYNC.COLLECTIVE R60, `(.L_x_646) ;  /* 0x000000003c087348 */ /* 0x000fea0003c00000 */
[----:B------:R0:W1:Y:S02]  /*32a0*/  SHFL.DOWN P5, R61, R63, R62, R65 ;  /* 0x0800003e3f3d7389 */ /* 0x00006400000a0041 */
[----:B01----:R-:W-:Y:S01]  /*32b0*/  ENDCOLLECTIVE ;  /* 0x000000000000791b */ /* 0x003fe20003800000 */
.L_x_646:
[----:B------:R-:W-:-:S05]  /*32c0*/  FADD.FTZ R58, R59, R58 ;  /* 0x0000003a3b3a7221 */ /* 0x000fca0000010000 */
[----:B------:R-:W-:Y:S02]  /*32d0*/  MOV R63, R58 ;  /* 0x0000003a003f7202 */ /* 0x000fe40000000f00 */
[----:B------:R-:W-:-:S07]  /*32e0*/  MOV R53, R61 ;  /* 0x0000003d00357202 */ /* 0x000fce0000000f00 */
[----:B------:R-:W-:Y:S05]  /*32f0*/  WARPSYNC.COLLECTIVE R60, `(.L_x_647) ;  /* 0x000000003c087348 */ /* 0x000fea0003c00000 */
[----:B------:R0:W1:Y:S02]  /*3300*/  SHFL.DOWN P5, R61, R63, R62, R65 ;  /* 0x0800003e3f3d7389 */ /* 0x00006400000a0041 */
[----:B01----:R-:W-:Y:S01]  /*3310*/  ENDCOLLECTIVE ;  /* 0x000000000000791b */ /* 0x003fe20003800000 */
.L_x_647:
[----:B------:R-:W-:Y:S01]  /*3320*/  FADD.FTZ R53, R56, R53 ;  /* 0x0000003538357221 */ /* 0x000fe20000010000 */
[----:B------:R-:W-:-:S03]  /*3330*/  HFMA2.MMA R62, -RZ, RZ, 0, 5.9604644775390625e-08 ;  /* 0x00000001ff3e7435 */ /* 0x000fc600000001ff */
[----:B------:R-:W-:Y:S01]  /*3340*/  IMAD.MOV.U32 R63, RZ, RZ, R53 ;  /* 0x000000ffff3f7224 */ /* 0x000fe200078e0035 */
[----:B------:R-:W-:-:S07]  /*3350*/  MOV R57, R61 ;  /* 0x0000003d00397202 */ /* 0x000fce0000000f00 */
[----:B------:R-:W-:Y:S05]  /*3360*/  WARPSYNC.COLLECTIVE R60, `(.L_x_648) ;  /* 0x000000003c087348 */ /* 0x000fea0003c00000 */
[----:B------:R0:W1:Y:S02]  /*3370*/  SHFL.DOWN P5, R61, R63, R62, R65 ;  /* 0x0800003e3f3d7389 */ /* 0x00006400000a0041 */
[----:B01----:R-:W-:Y:S01]  /*3380*/  ENDCOLLECTIVE ;  /* 0x000000000000791b */ /* 0x003fe20003800000 */
.L_x_648:
[----:B------:R-:W-:-:S05]  /*3390*/  FADD.FTZ R57, R58, R57 ;  /* 0x000000393a397221 */ /* 0x000fca0000010000 */
[----:B------:R-:W-:Y:S02]  /*33a0*/  MOV R63, R57 ;  /* 0x00000039003f7202 */ /* 0x000fe40000000f00 */
[----:B------:R-:W-:-:S07]  /*33b0*/  MOV R52, R61 ;  /* 0x0000003d00347202 */ /* 0x000fce0000000f00 */
[----:B------:R-:W-:Y:S05]  /*33c0*/  WARPSYNC.COLLECTIVE R60, `(.L_x_649) ;  /* 0x000000003c087348 */ /* 0x000fea0003c00000 */
[----:B------:R0:W1:Y:S02]  /*33d0*/  SHFL.DOWN P5, R61, R63, R62, R65 ;  /* 0x0800003e3f3d7389 */ /* 0x00006400000a0041 */
[----:B01----:R-:W-:Y:S01]  /*33e0*/  ENDCOLLECTIVE ;  /* 0x000000000000791b */ /* 0x003fe20003800000 */
.L_x_649:
[----:B------:R-:W-:Y:S01]  /*33f0*/  MOV R54, R61 ;  /* 0x0000003d00367202 */ /* 0x000fe20000000f00 */
[----:B------:R-:W-:Y:S06]  /*3400*/  BRA `(.L_x_650) ;  /* 0xffffffe0002c7947 */ /* 0x000fec000383ffff */
.L_x_651:
        /* <DEDUP_REMOVED lines=15> */
.L_x_8693:


//--------------------- .text._ZN10layer_norm22ln_bwd_finalize_kernelINS_22Kernel_traits_finalizeILj2048E13__nv_bfloat16S2_S2_S2_fjLb1ELj1024ELj4ENS_18Kernel_traits_baseILj2048ES2_S2_S2_S2_fjLj1024EEEEELb1ELb0EEEvNS_9BwdParamsE --------------------------
	.section	.text._ZN10layer_norm22ln_bwd_finalize_kernelINS_22Kernel_traits_finalizeILj2048E13__nv_bfloat16S2_S2_S2_fjLb1ELj1024ELj4ENS_18Kernel_traits_baseILj2048ES2_S2_S2_S2_fjLj1024EEEEELb1ELb0EEEvNS_9BwdParamsE,"ax",@progbits
	.align	128
        .global         _ZN10layer_norm22ln_bwd_finalize_kernelINS_22Kernel_traits_finalizeILj2048E13__nv_bfloat16S2_S2_S2_fjLb1ELj1024ELj4ENS_18Kernel_traits_baseILj2048ES2_S2_S2_S2_fjLj1024EEEEELb1ELb0EEEvNS_9BwdParamsE
        .type           _ZN10layer_norm22ln_bwd_finalize_kernelINS_22Kernel_traits_finalizeILj2048E13__nv_bfloat16S2_S2_S2_fjLb1ELj1024ELj4ENS_18Kernel_traits_baseILj2048ES2_S2_S2_S2_fjLj1024EEEEELb1ELb0EEEvNS_9BwdParamsE,@function
        .size           _ZN10layer_norm22ln_bwd_finalize_kernelINS_22Kernel_traits_finalizeILj2048E13__nv_bfloat16S2_S2_S2_fjLb1ELj1024ELj4ENS_18Kernel_traits_baseILj2048ES2_S2_S2_S2_fjLj1024EEEEELb1ELb0EEEvNS_9BwdParamsE,(.L_x_8694 - _ZN10layer_norm22ln_bwd_finalize_kernelINS_22Kernel_traits_finalizeILj2048E13__nv_bfloat16S2_S2_S2_fjLb1ELj1024ELj4ENS_18Kernel_traits_baseILj2048ES2_S2_S2_S2_fjLj1024EEEEELb1ELb0EEEvNS_9BwdParamsE)
        .other          _ZN10layer_norm22ln_bwd_finalize_kernelINS_22Kernel_traits_finalizeILj2048E13__nv_bfloat16S2_S2_S2_fjLb1ELj1024ELj4ENS_18Kernel_traits_baseILj2048ES2_S2_S2_S2_fjLj1024EEEEELb1ELb0EEEvNS_9BwdParamsE,@"STO_CUDA_ENTRY STV_DEFAULT"
_ZN10layer_norm22ln_bwd_finalize_kernelINS_22Kernel_traits_finalizeILj2048E13__nv_bfloat16S2_S2_S2_fjLb1ELj1024ELj4ENS_18Kernel_traits_baseILj2048ES2_S2_S2_S2_fjLj1024EEEEELb1ELb0EEEvNS_9BwdParamsE:
.text._ZN10layer_norm22ln_bwd_finalize_kernelINS_22Kernel_traits_finalizeILj2048E13__nv_bfloat16S2_S2_S2_fjLb1ELj1024ELj4ENS_18Kernel_traits_baseILj2048ES2_S2_S2_S2_fjLj1024EEEEELb1ELb0EEEvNS_9BwdParamsE:
        /* <DEDUP_REMOVED lines=11> */
[----:B------:R-:W-:Y:S01]  /*00b0*/  SHF.L.U32 R7, R7, 0x4, RZ ;  /* 0x0000000407077819 */ /* 0x000fe200000006ff */
[----:B------:R-:W-:Y:S01]  /*00c0*/  ULDC.64 UR6, c[0x0][0x208] ;  /* 0x0000820000067ab9 */ /* 0x000fe20000000a00 */
[----:B------:R-:W-:Y:S02]  /*00d0*/  LOP3.LUT R5, R0, 0x3fffffe0, RZ, 0xc0, !PT ;  /* 0x3fffffe000057812 */ /* 0x000fe400078ec0ff */
[----:B------:R-:W-:Y:S02]  /*00e0*/  LOP3.LUT R6, R3, 0x1f, R0, 0x78, !PT ;  /* 0x0000001f03067812 */ /* 0x000fe400078e7800 */
[----:B------:R-:W-:Y:S02]  /*00f0*/  LOP3.LUT R9, R7, 0x7ffffff0, RZ, 0xc0, !PT ;  /* 0x7ffffff007097812 */ /* 0x000fe400078ec0ff */
[----:B------:R-:W-:-:S02]  /*0100*/  IADD3 R7, R5, R6, RZ ;  /* 0x0000000605077210 */ /* 0x000fc40007ffe0ff */
[----:B------:R-:W-:Y:S02]  /*0110*/  ISETP.NE.AND P0, PT, R3, 0x1f, PT ;  /* 0x0000001f0300780c */ /* 0x000fe40003f05270 */
[C---:B------:R-:W-:Y:S02]  /*0120*/  LEA R8, R2.reuse, R6, 0x5 ;  /* 0x0000000602087211 */ /* 0x040fe400078e28ff */
[C---:B------:R-:W-:Y:S02]  /*0130*/  ISETP.GT.U32.OR P0, PT, R2.reuse, 0xf, P0 ;  /* 0x0000000f0200780c */ /* 0x040fe40000704470 */
[----:B------:R-:W-:Y:S01]  /*0140*/  IADD3 R5, R2, R9, RZ ;  /* 0x0000000902057210 */ /* 0x000fe20007ffe0ff */
[----:B0-----:R-:W-:-:S06]  /*0150*/  ULEA UR4, UR5, UR4, 0x18 ;  /* 0x0000000405047291 */ /* 0x001fcc000f8ec03f */
[----:B------:R-:W-:Y:S02]  /*0160*/  LEA R6, R7, UR4, 0x2 ;  /* 0x0000000407067c11 */ /* 0x000fe4000f8e10ff */
[----:B------:R-:W-:-:S07]  /*0170*/  LEA R7, R8, UR4, 0x2 ;  /* 0x0000000408077c11 */ /* 0x000fce000f8e10ff */
.L_x_664:
[----:B0--3--:R-:W0:Y:S01]  /*0180*/  LDC R8, c[0x0][0x210] ;  /* 0x00008400ff087b82 */ /* 0x009e220000000800 */
[----:B------:R-:W-:Y:S01]  /*0190*/  BSSY B0, `(.L_x_652) ;  /* 0x0000086000007945 */ /* 0x000fe20003800000 */
[----:B------:R-:W-:Y:S01]  /*01a0*/  HFMA2.MMA R11, -RZ, RZ, 0, 0 ;  /* 0x00000000ff0b7435 */ /* 0x000fe200000001ff */
[----:B------:R-:W-:Y:S01]  /*01b0*/  IMAD.MOV.U32 R22, RZ, RZ, RZ ;  /* 0x000000ffff167224 */ /* 0x000fe200078e00ff */
[----:B------:R-:W-:-:S04]  /*01c0*/  MOV R24, RZ ;  /* 0x000000ff00187202 */ /* 0x000fc80000000f00 */
[----:B-1----:R-:W1:Y:S01]  /*01d0*/  LDC R9, c[0x0][0x218] ;  /* 0x00008600ff097b82 */ /* 0x002e620000000800 */
[----:B0-----:R-:W-:-:S04]  /*01e0*/  ISETP.GE.U32.AND P1, PT, R3, R8, PT ;  /* 0x000000080300720c */ /* 0x001fc80003f26070 */
[----:B-1----:R-:W-:-:S13]  /*01f0*/  ISETP.GE.U32.OR P1, PT, R4, R9, P1 ;  /* 0x000000090400720c */ /* 0x002fda0000f26470 */
[----:B--2---:R-:W-:Y:S05]  /*0200*/  @P1 BRA `(.L_x_653) ;  /* 0x0000000400f81947 */ /* 0x004fea0003800000 */
[----:B------:R-:W-:Y:S02]  /*0210*/  ISETP.GE.U32.AND P2, PT, R3, R8, PT ;  /* 0x000000080300720c */ /* 0x000fe40003f46070 */
[----:B------:R-:W-:-:S11]  /*0220*/  MOV R23, R3 ;  /* 0x0000000300177202 */ /* 0x000fd60000000f00 */
[----:B------:R-:W0:Y:S01]  /*0230*/  @P2 LDC.64 R12, c[0x0][0x2d0] ;  /* 0x0000b400ff0c2b82 */ /* 0x000e220000000a00 */
[----:B------:R-:W-:-:S07]  /*0240*/  @P2 IMAD R17, R23, R9, R4 ;  /* 0x0000000917112224 */ /* 0x000fce00078e0204 */
[----:B------:R-:W1:Y:S08]  /*0250*/  @P2 LDC.64 R14, c[0x0][0x2d8] ;  /* 0x0000b600ff0e2b82 */ /* 0x000e700000000a00 */
[----:B------:R-:W2:Y:S01]  /*0260*/  @P2 LDC.64 R10, c[0x0][0x2f0] ;  /* 0x0000bc00ff0a2b82 */ /* 0x000ea20000000a00 */
[----:B0-----:R-:W-:-:S06]  /*0270*/  @P2 IMAD.WIDE.U32 R12, R17, 0x4, R12 ;  /* 0x00000004110c2825 */ /* 0x001fcc00078e000c */
[----:B------:R-:W3:Y:S01]  /*0280*/  @P2 LDG.E R13, desc[UR6][R12.64] ;  /* 0x000000060c0d2981 */ /* 0x000ee2000c1e1900 */
[----:B-1----:R-:W-:-:S06]  /*0290*/  @P2 IMAD.WIDE.U32 R14, R17, 0x4, R14 ;  /* 0x00000004110e2825 */ /* 0x002fcc00078e000e */
[----:B------:R-:W4:Y:S01]  /*02a0*/  @P2 LDG.E R15, desc[UR6][R14.64] ;  /* 0x000000060e0f2981 */ /* 0x000f22000c1e1900 */
[----:B--2---:R-:W-:-:S06]  /*02b0*/  @P2 IMAD.WIDE.U32 R16, R17, 0x4, R10 ;  /* 0x0000000411102825 */ /* 0x004fcc00078e000a */
[----:B------:R-:W2:Y:S01]  /*02c0*/  @P2 LDG.E R16, desc[UR6][R16.64] ;  /* 0x0000000610102981 */ /* 0x000ea2000c1e1900 */
[----:B------:R-:W-:-:S04]  /*02d0*/  @P2 IADD3 R23, R23, 0x20, RZ ;  /* 0x0000002017172810 */ /* 0x000fc80007ffe0ff */
[CC--:B------:R-:W-:Y:S02]  /*02e0*/  ISETP.GE.U32.AND P1, PT, R23.reuse, R8.reuse, PT ;  /* 0x000000081700720c */ /* 0x0c0fe40003f26070 */
[----:B------:R-:W-:-:S04]  /*02f0*/  IADD3 R10, -R23, R8, RZ ;  /* 0x00000008170a7210 */ /* 0x000fc80007ffe1ff */
[----:B------:R-:W-:Y:S01]  /*0300*/  ISETP.LE.U32.OR P1, PT, R10, 0x60, P1 ;  /* 0x000000600a00780c */ /* 0x000fe20000f23470 */
[----:B------:R-:W-:Y:S01]  /*0310*/  IMAD.MOV.U32 R22, RZ, RZ, RZ ;  /* 0x000000ffff167224 */ /* 0x000fe200078e00ff */
[----:B------:R-:W-:Y:S02]  /*0320*/  MOV R24, RZ ;  /* 0x000000ff00187202 */ /* 0x000fe40000000f00 */
[----:B------:R-:W-:Y:S01]  /*0330*/  MOV R11, RZ ;  /* 0x000000ff000b7202 */ /* 0x000fe20000000f00 */
[----:B------:R-:W-:Y:S02]  /*0340*/  BSSY B1, `(.L_x_654) ;  /* 0x0000039000017945 */ /* 0x000fe40003800000 */
[----:B---3--:R-:W-:Y:S01]  /*0350*/  @P2 FADD.FTZ R24, R24, R13 ;  /* 0x0000000d18182221 */ /* 0x008fe20000010000 */
[----:B----4-:R-:W-:Y:S01]  /*0360*/  @P2 FADD.FTZ R22, R22, R15 ;  /* 0x0000000f16162221 */ /* 0x010fe20000010000 */
[----:B--2---:R-:W-:Y:S01]  /*0370*/  @P2 FADD.FTZ R11, R11, R16 ;  /* 0x000000100b0b2221 */ /* 0x004fe20000010000 */
[----:B------:R-:W-:-:S03]  /*0380*/  PLOP3.LUT P2, PT, P2, PT, PT, 0x8, 0x0 ;  /* 0x000000000000781c */ /* 0x000fc6000174e170 */
[----:B------:R-:W-:Y:S10]  /*0390*/  @P1 BRA `(.L_x_655) ;  /* 0x0000000000cc1947 */ /* 0x000ff40003800000 */
[----:B------:R-:W-:Y:S02]  /*03a0*/  PLOP3.LUT P2, PT, PT, PT, PT, 0x8, 0x0 ;  /* 0x000000000000781c */ /* 0x000fe40003f4e170 */
[----:B------:R-:W-:-:S11]  /*03b0*/  IADD3 R12, R8, -0x60, RZ ;  /* 0xffffffa0080c7810 */ /* 0x000fd60007ffe0ff */
.L_x_656:
[----:B------:R-:W0:Y:S01]  /*03c0*/  LDC.64 R14, c[0x0][0x2d0] ;  /* 0x0000b400ff0e7b82 */ /* 0x000e220000000a00 */
[C---:B------:R-:W-:Y:S01]  /*03d0*/  IADD3 R27, R23.reuse, 0x20, RZ ;  /* 0x00000020171b7810 */ /* 0x040fe20007ffe0ff */
[----:B------:R-:W-:-:S04]  /*03e0*/  IMAD R25, R23, R9, R4 ;  /* 0x0000000917197224 */ /* 0x000fc800078e0204 */
[----:B------:R-:W-:Y:S02]  /*03f0*/  IMAD R27, R27, R9, R4 ;  /* 0x000000091b1b7224 */ /* 0x000fe400078e0204 */
[----:B0-----:R-:W-:-:S04]  /*0400*/  IMAD.WIDE.U32 R20, R25, 0x4, R14 ;  /* 0x0000000419147825 */ /* 0x001fc800078e000e */
[----:B------:R-:W-:Y:S01]  /*0410*/  IMAD.WIDE.U32 R16, R27, 0x4, R14 ;  /* 0x000000041b107825 */ /* 0x000fe200078e000e */
[----:B------:R-:W2:Y:S04]  /*0420*/  LDG.E R26, desc[UR6][R20.64] ;  /* 0x00000006141a7981 */ /* 0x000ea8000c1e1900 */
[----:B------:R0:W3:Y:S01]  /*0430*/  LDG.E R10, desc[UR6][R16.64] ;  /* 0x00000006100a7981 */ /* 0x0000e2000c1e1900 */
[C---:B------:R-:W-:Y:S02]  /*0440*/  IADD3 R19, R23.reuse, 0x40, RZ ;  /* 0x0000004017137810 */ /* 0x040fe40007ffe0ff */
[----:B------:R-:W-:-:S03]  /*0450*/  IADD3 R29, R23, 0x60, RZ ;  /* 0x00000060171d7810 */ /* 0x000fc60007ffe0ff */
[-CC-:B------:R-:W-:Y:S02]  /*0460*/  IMAD R19, R19, R9.reuse, R4.reuse ;  /* 0x0000000913137224 */ /* 0x180fe400078e0204 */
[----:B------:R-:W-:Y:S01]  /*0470*/  IMAD R29, R29, R9, R4 ;  /* 0x000000091d1d7224 */ /* 0x000fe200078e0204 */
[----:B0-----:R-:W0:Y:S01]  /*0480*/  LDC.64 R16, c[0x0][0x2d8] ;  /* 0x0000b600ff107b82 */ /* 0x001e220000000a00 */
[----:B------:R-:W-:-:S04]  /*0490*/  IMAD.WIDE.U32 R20, R19, 0x4, R14 ;  /* 0x0000000413147825 */ /* 0x000fc800078e000e */
[----:B------:R-:W-:Y:S01]  /*04a0*/  IMAD.WIDE.U32 R14, R29, 0x4, R14 ;  /* 0x000000041d0e7825 */ /* 0x000fe200078e000e */
[----:B------:R0:W4:Y:S04]  /*04b0*/  LDG.E R18, desc[UR6][R20.64] ;  /* 0x0000000614127981 */ /* 0x000128000c1e1900 */
[----:B------:R1:W5:Y:S01]  /*04c0*/  LDG.E R13, desc[UR6][R14.64] ;  /* 0x000000060e0d7981 */ /* 0x000362000c1e1900 */
[----:B0-----:R-:W-:-:S06]  /*04d0*/  IMAD.WIDE.U32 R20, R25, 0x4, R16 ;  /* 0x0000000419147825 */ /* 0x001fcc00078e0010 */
[----:B------:R3:W4:Y:S01]  /*04e0*/  LDG.E R20, desc[UR6][R20.64] ;  /* 0x0000000614147981 */ /* 0x000722000c1e1900 */
[----:B-1----:R-:W-:-:S04]  /*04f0*/  IMAD.WIDE.U32 R14, R27, 0x4, R16 ;  /* 0x000000041b0e7825 */ /* 0x002fc800078e0010 */
[----:B--2---:R-:W-:-:S04]  /*0500*/  FADD.FTZ R26, R26, R24 ;  /* 0x000000181a1a7221 */ /* 0x004fc80000010000 */
[----:B---3--:R-:W-:Y:S02]  /*0510*/  FADD.FTZ R21, R26, R10 ;  /* 0x0000000a1a157221 */ /* 0x008fe40000010000 */
[----:B------:R0:W2:Y:S02]  /*0520*/  LDG.E R10, desc[UR6][R14.64] ;  /* 0x000000060e0a7981 */ /* 0x0000a4000c1e1900 */
[----:B0-----:R-:W-:-:S04]  /*0530*/  IMAD.WIDE.U32 R14, R19, 0x4, R16 ;  /* 0x00000004130e7825 */ /* 0x001fc800078e0010 */
[----:B------:R-:W-:Y:S01]  /*0540*/  IMAD.WIDE.U32 R16, R29, 0x4, R16 ;  /* 0x000000041d107825 */ /* 0x000fe200078e0010 */
[----:B------:R0:W3:Y:S05]  /*0550*/  LDG.E R26, desc[UR6][R14.64] ;  /* 0x000000060e1a7981 */ /* 0x0000ea000c1e1900 */
[----:B------:R-:W3:Y:S01]  /*0560*/  LDG.E R16, desc[UR6][R16.64] ;  /* 0x0000000610107981 */ /* 0x000ee2000c1e1900 */
[----:B0-----:R-:W0:Y:S01]  /*0570*/  LDC.64 R14, c[0x0][0x2f0] ;  /* 0x0000bc00ff0e7b82 */ /* 0x001e220000000a00 */
[----:B----4-:R-:W-:Y:S01]  /*0580*/  FADD.FTZ R22, R20, R22 ;  /* 0x0000001614167221 */ /* 0x010fe20000010000 */
[----:B0-----:R-:W-:-:S05]  /*0590*/  IMAD.WIDE.U32 R24, R25, 0x4, R14 ;  /* 0x0000000419187825 */ /* 0x001fca00078e000e */
[----:B------:R0:W4:Y:S01]  /*05a0*/  LDG.E R20, desc[UR6][R24.64] ;  /* 0x0000000618147981 */ /* 0x000122000c1e1900 */
[----:B------:R-:W-:-:S06]  /*05b0*/  IMAD.WIDE.U32 R28, R29, 0x4, R14 ;  /* 0x000000041d1c7825 */ /* 0x000fcc00078e000e */
[----:B------:R-:W3:Y:S01]  /*05c0*/  LDG.E R28, desc[UR6][R28.64] ;  /* 0x000000061c1c7981 */ /* 0x000ee2000c1e1900 */
[----:B0-----:R-:W-:-:S05]  /*05d0*/  IMAD.WIDE.U32 R24, R27, 0x4, R14 ;  /* 0x000000041b187825 */ /* 0x001fca00078e000e */
[----:B------:R0:W3:Y:S02]  /*05e0*/  LDG.E R27, desc[UR6][R24.64] ;  /* 0x00000006181b7981 */ /* 0x0000e4000c1e1900 */
[----:B0-----:R-:W-:-:S05]  /*05f0*/  IMAD.WIDE.U32 R24, R19, 0x4, R14 ;  /* 0x0000000413187825 */ /* 0x001fca00078e000e */
[----:B------:R5:W3:Y:S01]  /*0600*/  LDG.E R19, desc[UR6][R24.64] ;  /* 0x0000000618137981 */ /* 0x000ae2000c1e1900 */
[----:B------:R-:W-:-:S05]  /*0610*/  VIADD R23, R23, 0x80 ;  /* 0x0000008017177836 */ /* 0x000fca0000000000 */
[----:B------:R-:W-:Y:S01]  /*0620*/  ISETP.GE.U32.AND P1, PT, R23, R12, PT ;  /* 0x0000000c1700720c */ /* 0x000fe20003f26070 */
[----:B------:R-:W-:-:S04]  /*0630*/  FADD.FTZ R18, R21, R18 ;  /* 0x0000001215127221 */ /* 0x000fc80000010000 */
[----:B-----5:R-:W-:Y:S01]  /*0640*/  FADD.FTZ R24, R18, R13 ;  /* 0x0000000d12187221 */ /* 0x020fe20000010000 */
[----:B----4-:R-:W-:Y:S01]  /*0650*/  FADD.FTZ R20, R20, R11 ;  /* 0x0000000b14147221 */ /* 0x010fe20000010000 */
[----:B--2---:R-:W-:-:S04]  /*0660*/  FADD.FTZ R11, R22, R10 ;  /* 0x0000000a160b7221 */ /* 0x004fc80000010000 */
[----:B---3--:R-:W-:Y:S01]  /*0670*/  FADD.FTZ R11, R11, R26 ;  /* 0x0000001a0b0b7221 */ /* 0x008fe20000010000 */
[----:B------:R-:W-:-:S03]  /*0680*/  FADD.FTZ R20, R20, R27 ;  /* 0x0000001b14147221 */ /* 0x000fc60000010000 */
[----:B------:R-:W-:Y:S01]  /*0690*/  FADD.FTZ R22, R11, R16 ;  /* 0x000000100b167221 */ /* 0x000fe20000010000 */
[----:B------:R-:W-:-:S04]  /*06a0*/  FADD.FTZ R19, R20, R19 ;  /* 0x0000001314137221 */ /* 0x000fc80000010000 */
[----:B------:R-:W-:Y:S01]  /*06b0*/  FADD.FTZ R11, R19, R28 ;  /* 0x0000001c130b7221 */ /* 0x000fe20000010000 */
[----:B------:R-:W-:Y:S06]  /*06c0*/  @!P1 BRA `(.L_x_656) ;  /* 0xfffffffc003c9947 */ /* 0x000fec000383ffff */
.L_x_655:
[----:B------:R-:W-:Y:S05]  /*06d0*/  BSYNC B1 ;  /* 0x0000000000017941 */ /* 0x000fea0003800000 */
.L_x_654:
        /* <DEDUP_REMOVED lines=9> */
[----:B------:R-:W1:Y:S08]  /*0770*/  LDC.64 R18, c[0x0][0x2d8] ;  /* 0x0000b600ff127b82 */ /* 0x000e700000000a00 */
[----:B------:R-:W2:Y:S01]  /*0780*/  LDC.64 R14, c[0x0][0x2f0] ;  /* 0x0000bc00ff0e7b82 */ /* 0x000ea20000000a00 */
[----:B0-----:R-:W-:-:S04]  /*0790*/  IMAD.WIDE.U32 R26, R13, 0x4, R20 ;  /* 0x000000040d1a7825 */ /* 0x001fc800078e0014 */
[----:B-1----:R-:W-:Y:S02]  /*07a0*/  IMAD.WIDE.U32 R16, R13, 0x4, R18 ;  /* 0x000000040d107825 */ /* 0x002fe400078e0012 */
[----:B------:R-:W3:Y:S02]  /*07b0*/  LDG.E R27, desc[UR6][R26.64] ;  /* 0x000000061a1b7981 */ /* 0x000ee4000c1e1900 */
[----:B------:R-:W-:Y:S02]  /*07c0*/  IMAD.WIDE.U32 R20, R25, 0x4, R20 ;  /* 0x0000000419147825 */ /* 0x000fe400078e0014 */
[----:B------:R-:W4:Y:S02]  /*07d0*/  LDG.E R17, desc[UR6][R16.64] ;  /* 0x0000000610117981 */ /* 0x000f24000c1e1900 */
[----:B--2---:R-:W-:Y:S02]  /*07e0*/  IMAD.WIDE.U32 R12, R13, 0x4, R14 ;  /* 0x000000040d0c7825 */ /* 0x004fe400078e000e */
[----:B------:R-:W2:Y:S02]  /*07f0*/  LDG.E R21, desc[UR6][R20.64] ;  /* 0x0000000614157981 */ /* 0x000ea4000c1e1900 */
[----:B------:R-:W-:-:S02]  /*0800*/  IMAD.WIDE.U32 R18, R25, 0x4, R18 ;  /* 0x0000000419127825 */ /* 0x000fc400078e0012 */
[----:B------:R-:W5:Y:S02]  /*0810*/  LDG.E R12, desc[UR6][R12.64] ;  /* 0x000000060c0c7981 */ /* 0x000f64000c1e1900 */
[----:B------:R-:W-:Y:S02]  /*0820*/  IMAD.WIDE.U32 R14, R25, 0x4, R14 ;  /* 0x00000004190e7825 */ /* 0x000fe400078e000e */
[----:B------:R-:W5:Y:S04]  /*0830*/  LDG.E R19, desc[UR6][R18.64] ;  /* 0x0000000612137981 */ /* 0x000f68000c1e1900 */
[----:B------:R-:W5:Y:S01]  /*0840*/  LDG.E R14, desc[UR6][R14.64] ;  /* 0x000000060e0e7981 */ /* 0x000f62000c1e1900 */
[----:B------:R-:W-:Y:S02]  /*0850*/  PLOP3.LUT P2, PT, PT, PT, PT, 0x8, 0x0 ;  /* 0x000000000000781c */ /* 0x000fe40003f4e170 */
[----:B------:R-:W-:Y:S01]  /*0860*/  IADD3 R23, R23, 0x40, RZ ;  /* 0x0000004017177810 */ /* 0x000fe20007ffe0ff */
[----:B---3--:R-:W-:Y:S01]  /*0870*/  FADD.FTZ R24, R24, R27 ;  /* 0x0000001b18187221 */ /* 0x008fe20000010000 */
[----:B----4-:R-:W-:-:S03]  /*0880*/  FADD.FTZ R22, R22, R17 ;  /* 0x0000001116167221 */ /* 0x010fc60000010000 */
[----:B--2---:R-:W-:Y:S01]  /*0890*/  FADD.FTZ R24, R24, R21 ;  /* 0x0000001518187221 */ /* 0x004fe20000010000 */
[----:B-----5:R-:W-:Y:S01]  /*08a0*/  FADD.FTZ R11, R11, R12 ;  /* 0x0000000c0b0b7221 */ /* 0x020fe20000010000 */
[----:B------:R-:W-:-:S03]  /*08b0*/  FADD.FTZ R22, R22, R19 ;  /* 0x0000001316167221 */ /* 0x000fc60000010000 */
[----:B------:R-:W-:-:S07]  /*08c0*/  FADD.FTZ R11, R11, R14 ;  /* 0x0000000e0b0b7221 */ /* 0x000fce0000010000 */
.L_x_658:
[----:B------:R-:W-:Y:S05]  /*08d0*/  BSYNC B1 ;  /* 0x0000000000017941 */ /* 0x000fea0003800000 */
.L_x_657:
[----:B------:R-:W-:Y:S01]  /*08e0*/  ISETP.LT.U32.OR P2, PT, R23, R8, P2 ;  /* 0x000000081700720c */ /* 0x000fe20001741470 */
[----:B------:R-:W-:-:S12]  /*08f0*/  BSSY B1, `(.L_x_653) ;  /* 0x000000f000017945 */ /* 0x000fd80003800000 */
[----:B------:R-:W-:Y:S05]  /*0900*/  @!P2 BRA `(.L_x_659) ;  /* 0x000000000034a947 */ /* 0x000fea0003800000 */
[----:B------:R-:W0:Y:S01]  /*0910*/  LDC.64 R16, c[0x0][0x2d0] ;  /* 0x0000b400ff107b82 */ /* 0x000e220000000a00 */
[----:B------:R-:W-:-:S07]  /*0920*/  IMAD R19, R23, R9, R4 ;  /* 0x0000000917137224 */ /* 0x000fce00078e0204 */
[----:B------:R-:W1:Y:S08]  /*0930*/  LDC.64 R12, c[0x0][0x2d8] ;  /* 0x0000b600ff0c7b82 */ /* 0x000e700000000a00 */
[----:B------:R-:W2:Y:S01]  /*0940*/  LDC.64 R14, c[0x0][0x2f0] ;  /* 0x0000bc00ff0e7b82 */ /* 0x000ea20000000a00 */
[----:B0-----:R-:W-:-:S06]  /*0950*/  IMAD.WIDE.U32 R16, R19, 0x4, R16 ;  /* 0x0000000413107825 */ /* 0x001fcc00078e0010 */
[----:B------:R-:W3:Y:S01]  /*0960*/  LDG.E R17, desc[UR6][R16.64] ;  /* 0x0000000610117981 */ /* 0x000ee2000c1e1900 */
[----:B-1----:R-:W-:-:S06]  /*0970*/  IMAD.WIDE.U32 R12, R19, 0x4, R12 ;  /* 0x00000004130c7825 */ /* 0x002fcc00078e000c */
[----:B------:R-:W4:Y:S01]  /*0980*/  LDG.E R13, desc[UR6][R12.64] ;  /* 0x000000060c0d7981 */ /* 0x000f22000c1e1900 */
[----:B--2---:R-:W-:-:S06]  /*0990*/  IMAD.WIDE.U32 R14, R19, 0x4, R14 ;  /* 0x00000004130e7825 */ /* 0x004fcc00078e000e */
[----:B------:R-:W2:Y:S01]  /*09a0*/  LDG.E R14, desc[UR6][R14.64] ;  /* 0x000000060e0e7981 */ /* 0x000ea2000c1e1900 */
[----:B---3--:R-:W-:Y:S01]  /*09b0*/  FADD.FTZ R24, R24, R17 ;  /* 0x0000001118187221 */ /* 0x008fe20000010000 */
[----:B----4-:R-:W-:Y:S01]  /*09c0*/  FADD.FTZ R22, R22, R13 ;  /* 0x0000000d16167221 */ /* 0x010fe20000010000 */
[----:B--2---:R-:W-:-:S07]  /*09d0*/  FADD.FTZ R11, R11, R14 ;  /* 0x0000000e0b0b7221 */ /* 0x004fce0000010000 */
.L_x_659:
[----:B------:R-:W-:Y:S05]  /*09e0*/  BSYNC B1 ;  /* 0x0000000000017941 */ /* 0x000fea0003800000 */
.L_x_653:
[----:B------:R-:W-:Y:S05]  /*09f0*/  BSYNC B0 ;  /* 0x0000000000007941 */ /* 0x000fea0003800000 */
.L_x_652:
[----:B------:R-:W-:Y:S01]  /*0a00*/  ISETP.GT.U32.AND P1, PT, R0, 0x3ff, PT ;  /* 0x000003ff0000780c */ /* 0x000fe20003f24070 */
[----:B------:R0:W-:Y:S01]  /*0a10*/  STS [R6], R22 ;  /* 0x0000001606007388 */ /* 0x0001e20000000800 */
[----:B------:R-:W-:Y:S05]  /*0a20*/  WARPSYNC.ALL ;  /* 0x0000000000007948 */ /* 0x000fea0003800000 */
[----:B------:R0:W-:Y:S04]  /*0a30*/  STS [R6+0x1000], R24 ;  /* 0x0010001806007388 */ /* 0x0001e80000000800 */
[----:B------:R0:W-:Y:S01]  /*0a40*/  STS [R6+0x2000], R11 ;  /* 0x0020000b06007388 */ /* 0x0001e20000000800 */
[----:B------:R-:W-:Y:S06]  /*0a50*/  BAR.SYNC.DEFER_BLOCKING 0x0 ;  /* 0x0000000000007b1d */ /* 0x000fec0000010000 */
[----:B------:R-:W-:Y:S05]  /*0a60*/  @P1 BRA `(.L_x_660) ;  /* 0x0000000000a41947 */ /* 0x000fea0003800000 */
[----:B------:R1:W2:Y:S01]  /*0a70*/  LDS R12, [R7] ;  /* 0x00000000070c7984 */ /* 0x0002a20000000800 */
[----:B------:R-:W-:Y:S01]  /*0a80*/  UMOV UR5, 0xffffffff ;  /* 0xffffffff00057882 */ /* 0x000fe20000000000 */
[----:B------:R-:W-:Y:S02]  /*0a90*/  ISETP.NE.AND P1, PT, R2, RZ, PT ;  /* 0x000000ff0200720c */ /* 0x000fe40003f25270 */
[----:B------:R1:W3:Y:S04]  /*0aa0*/  LDS R8, [R7+0x2000] ;  /* 0x0020000007087984 */ /* 0x0002e80000000800 */
[----:B------:R1:W4:Y:S01]  /*0ab0*/  LDS R10, [R7+0x1000] ;  /* 0x00100000070a7984 */ /* 0x0003220000000800 */
[----:B------:R-:W-:Y:S06]  /*0ac0*/  BRA.DIV UR5, `(.L_x_661) ;  /* 0x0000000605007947 */ /* 0x000fec000b800000 */
[----:B0---4-:R-:W0:Y:S04]  /*0ad0*/  SHFL.BFLY PT, R11, R10, 0x1, 0x1f ;  /* 0x0c201f000a0b7f89 */ /* 0x011e2800000e0000 */
[----:B--2---:R-:W2:Y:S04]  /*0ae0*/  SHFL.BFLY PT, R13, R12, 0x1, 0x1f ;  /* 0x0c201f000c0d7f89 */ /* 0x004ea800000e0000 */
[----:B---3--:R-:W3:Y:S01]  /*0af0*/  SHFL.BFLY PT, R17, R8, 0x1, 0x1f ;  /* 0x0c201f0008117f89 */ /* 0x008ee200000e0000 */
[----:B0-----:R-:W-:Y:S01]  /*0b00*/  FADD.FTZ R11, R10, R11 ;  /* 0x0000000b0a0b7221 */ /* 0x001fe20000010000 */
[----:B--2---:R-:W-:-:S04]  /*0b10*/  FADD.FTZ R15, R12, R13 ;  /* 0x0000000d0c0f7221 */ /* 0x004fc80000010000 */
[----:B------:R-:W0:Y:S01]  /*0b20*/  SHFL.BFLY PT, R14, R11, 0x2, 0x1f ;  /* 0x0c401f000b0e7f89 */ /* 0x000e2200000e0000 */
[----:B---3--:R-:W-:-:S03]  /*0b30*/  FADD.FTZ R18, R8, R17 ;  /* 0x0000001108127221 */ /* 0x008fc60000010000 */
[----:B------:R-:W2:Y:S04]  /*0b40*/  SHFL.BFLY PT, R16, R15, 0x2, 0x1f ;  /* 0x0c401f000f107f89 */ /* 0x000ea800000e0000 */
[----:B------:R-:W3:Y:S01]  /*0b50*/  SHFL.BFLY PT, R13, R18, 0x2, 0x1f ;  /* 0x0c401f00120d7f89 */ /* 0x000ee200000e0000 */
[----:B0-----:R-:W-:Y:S01]  /*0b60*/  FADD.FTZ R14, R11, R14 ;  /* 0x0000000e0b0e7221 */ /* 0x001fe20000010000 */
[----:B--2---:R-:W-:Y:S01]  /*0b70*/  FADD.FTZ R16, R15, R16 ;  /* 0x000000100f107221 */ /* 0x004fe20000010000 */
[----:B---3--:R-:W-:-:S04]  /*0b80*/  FADD.FTZ R19, R18, R13 ;  /* 0x0000000d12137221 */ /* 0x008fc80000010000 */
[----:B------:R-:W0:Y:S04]  /*0b90*/  SHFL.BFLY PT, R17, R16, 0x4, 0x1f ;  /* 0x0c801f0010117f89 */ /* 0x000e2800000e0000 */
[----:B------:R-:W2:Y:S04]  /*0ba0*/  SHFL.BFLY PT, R13, R14, 0x4, 0x1f ;  /* 0x0c801f000e0d7f89 */ /* 0x000ea800000e0000 */
[----:B------:R-:W3:Y:S01]  /*0bb0*/  SHFL.BFLY PT, R8, R19, 0x4, 0x1f ;  /* 0x0c801f0013087f89 */ /* 0x000ee200000e0000 */
[----:B0-----:R-:W-:Y:S01]  /*0bc0*/  FADD.FTZ R17, R16, R17 ;  /* 0x0000001110117221 */ /* 0x001fe20000010000 */
[----:B--2---:R-:W-:-:S04]  /*0bd0*/  FADD.FTZ R13, R14, R13 ;  /* 0x0000000d0e0d7221 */ /* 0x004fc80000010000 */
[----:B------:R-:W0:Y:S01]  /*0be0*/  SHFL.BFLY PT, R12, R17, 0x8, 0x1f ;  /* 0x0d001f00110c7f89 */ /* 0x000e2200000e0000 */
[----:B---3--:R-:W-:-:S03]  /*0bf0*/  FADD.FTZ R8, R19, R8 ;  /* 0x0000000813087221 */ /* 0x008fc60000010000 */
[----:B------:R-:W2:Y:S04]  /*0c00*/  SHFL.BFLY PT, R10, R13, 0x8, 0x1f ;  /* 0x0d001f000d0a7f89 */ /* 0x000ea800000e0000 */
[----:B------:R-:W3:Y:S01]  /*0c10*/  SHFL.BFLY PT, R21, R8, 0x8, 0x1f ;  /* 0x0d001f0008157f89 */ /* 0x000ee200000e0000 */
[----:B0-----:R-:W-:Y:S01]  /*0c20*/  FADD.FTZ R12, R17, R12 ;  /* 0x0000000c110c7221 */ /* 0x001fe20000010000 */
[----:B--2---:R-:W-:-:S04]  /*0c30*/  FADD.FTZ R11, R13, R10 ;  /* 0x0000000a0d0b7221 */ /* 0x004fc80000010000 */
[----:B------:R0:W2:Y:S01]  /*0c40*/  SHFL.BFLY PT, R15, R12, 0x10, 0x1f ;  /* 0x0e001f000c0f7f89 */ /* 0x0000a200000e0000 */
[----:B---3--:R-:W-:-:S03]  /*0c50*/  FADD.FTZ R21, R8, R21 ;  /* 0x0000001508157221 */ /* 0x008fc60000010000 */
[----:B------:R0:W3:Y:S04]  /*0c60*/  SHFL.BFLY PT, R10, R11, 0x10, 0x1f ;  /* 0x0e001f000b0a7f89 */ /* 0x0000e800000e0000 */
[----:B------:R0:W4:Y:S02]  /*0c70*/  SHFL.BFLY PT, R14, R21, 0x10, 0x1f ;  /* 0x0e001f00150e7f89 */ /* 0x00012400000e0000 */
.L_x_680:
[----:B------:R-:W-:Y:S01]  /*0c80*/  @!P1 SHF.R.U32.HI R8, RZ, 0x3, R0 ;  /* 0x00000003ff089819 */ /* 0x000fe20000011600 */
[----:B--2---:R-:W-:Y:S01]  /*0c90*/  FADD.FTZ R15, R12, R15 ;  /* 0x0000000f0c0f7221 */ /* 0x004fe20000010000 */
[----:B---3--:R-:W-:Y:S01]  /*0ca0*/  FADD.FTZ R10, R11, R10 ;  /* 0x0000000a0b0a7221 */ /* 0x008fe20000010000 */
[----:B----4-:R-:W-:Y:S01]  /*0cb0*/  FADD.FTZ R14, R21, R14 ;  /* 0x0000000e150e7221 */ /* 0x010fe20000010000 */
[----:B------:R-:W-:-:S05]  /*0cc0*/  @!P1 LOP3.LUT R13, R8, 0x1ffffffc, RZ, 0xc0, !PT ;  /* 0x1ffffffc080d9812 */ /* 0x000fca00078ec0ff */
[----:B------:R2:W-:Y:S04]  /*0cd0*/  @!P1 STS [R13+UR4+0x3000], R15 ;  /* 0x0030000f0d009988 */ /* 0x0005e80008000804 */
[----:B------:R2:W-:Y:S04]  /*0ce0*/  @!P1 STS [R13+UR4+0x3080], R10 ;  /* 0x0030800a0d009988 */ /* 0x0005e80008000804 */
[----:B------:R2:W-:Y:S02]  /*0cf0*/  @!P1 STS [R13+UR4+0x3100], R14 ;  /* 0x0031000e0d009988 */ /* 0x0005e40008000804 */
.L_x_660:
[----:B------:R-:W-:Y:S01]  /*0d00*/  SHF.L.U32 R8, R5, 0x1, RZ ;  /* 0x0000000105087819 */ /* 0x000fe200000006ff */
[----:B------:R-:W-:Y:S05]  /*0d10*/  WARPSYNC.ALL ;  /* 0x0000000000007948 */ /* 0x000fea0003800000 */
[----:B------:R-:W-:Y:S01]  /*0d20*/  BAR.SYNC.DEFER_BLOCKING 0x0 ;  /* 0x0000000000007b1d */ /* 0x000fe20000010000 */
[----:B------:R-:W-:-:S05]  /*0d30*/  ISETP.GE.U32.OR P1, PT, R8, R9, P0 ;  /* 0x000000090800720c */ /* 0x000fca0000726470 */
[----:B------:R-:W-:Y:S08]  /*0d40*/  BSSY B0, `(.L_x_662) ;  /* 0x0000013000007945 */ /* 0x000ff00003800000 */
[----:B------:R-:W-:Y:S05]  /*0d50*/  @P1 BRA `(.L_x_663) ;  /* 0x0000000000441947 */ /* 0x000fea0003800000 */
[----:B------:R-:W-:Y:S01]  /*0d60*/  SHF.L.U32 R8, R0, 0x3, RZ ;  /* 0x0000000300087819 */ /* 0x000fe200000006ff */
[----:B--2---:R-:W2:Y:S03]  /*0d70*/  LDC.64 R14, c[0x0][0x318] ;  /* 0x0000c600ff0e7b82 */ /* 0x004ea60000000a00 */
[----:B------:R-:W-:-:S05]  /*0d80*/  LOP3.LUT R18, R8, 0xf8, RZ, 0xc0, !PT ;  /* 0x000000f808127812 */ /* 0x000fca00078ec0ff */
[----:B0-----:R-:W0:Y:S01]  /*0d90*/  LDS.64 R20, [R18+UR4+0x3000] ;  /* 0x0030000412147984 */ /* 0x001e220008000a00 */
[----:B------:R-:W3:Y:S03]  /*0da0*/  LDC.64 R10, c[0x0][0x310] ;  /* 0x0000c400ff0a7b82 */ /* 0x000ee60000000a00 */
[----:B------:R-:W4:Y:S04]  /*0db0*/  LDS.64 R12, [R18+UR4+0x3080] ;  /* 0x00308004120c7984 */ /* 0x000f280008000a00 */
[----:B------:R-:W5:Y:S01]  /*0dc0*/  LDS.64 R16, [R18+UR4+0x3100] ;  /* 0x0031000412107984 */ /* 0x000f620008000a00 */
[----:B------:R-:W1:Y:S01]  /*0dd0*/  LDC.64 R8, c[0x0][0x330] ;  /* 0x0000cc00ff087b82 */ /* 0x000e620000000a00 */
[----:B--2---:R-:W-:-:S04]  /*0de0*/  IMAD.WIDE.U32 R14, R5, 0x4, R14 ;  /* 0x00000004050e7825 */ /* 0x004fc800078e000e */
[----:B---3--:R-:W-:-:S04]  /*0df0*/  IMAD.WIDE.U32 R10, R5, 0x4, R10 ;  /* 0x00000004050a7825 */ /* 0x008fc800078e000a */
[----:B-1----:R-:W-:Y:S01]  /*0e00*/  IMAD.WIDE.U32 R8, R5, 0x4, R8 ;  /* 0x0000000405087825 */ /* 0x002fe200078e0008 */
[----:B0-----:R-:W-:Y:S02]  /*0e10*/  F2FP.BF16.F32.PACK_AB R21, R21, R20 ;  /* 0x000000141515723e */ /* 0x001fe400000010ff */
[----:B----4-:R-:W-:-:S03]  /*0e20*/  F2FP.BF16.F32.PACK_AB R13, R13, R12 ;  /* 0x0000000c0d0d723e */ /* 0x010fc600000010ff */
[----:B------:R3:W-:Y:S01]  /*0e30*/  STG.E desc[UR6][R14.64], R21 ;  /* 0x000000150e007986 */ /* 0x0007e2000c101906 */
[----:B-----5:R-:W-:-:S03]  /*0e40*/  F2FP.BF16.F32.PACK_AB R17, R17, R16 ;  /* 0x000000101111723e */ /* 0x020fc600000010ff */
[----:B------:R3:W-:Y:S04]  /*0e50*/  STG.E desc[UR6][R10.64], R13 ;  /* 0x0000000d0a007986 */ /* 0x0007e8000c101906 */
[----:B------:R3:W-:Y:S02]  /*0e60*/  STG.E desc[UR6][R8.64], R17 ;  /* 0x0000001108007986 */ /* 0x0007e4000c101906 */
.L_x_663:
[----:B------:R-:W-:Y:S05]  /*0e70*/  BSYNC B0 ;  /* 0x0000000000007941 */ /* 0x000fea0003800000 */
.L_x_662:
[C---:B------:R-:W-:Y:S01]  /*0e80*/  ISETP.GT.U32.AND P1, PT, R4.reuse, -0x801, PT ;  /* 0xfffff7ff0400780c */ /* 0x040fe20003f24070 */
[----:B------:R-:W-:Y:S01]  /*0e90*/  VIADD R4, R4, 0x800 ;  /* 0x0000080004047836 */ /* 0x000fe20000000000 */
[----:B------:R-:W-:-:S11]  /*0ea0*/  IADD3 R5, R5, 0x400, RZ ;  /* 0x0000040005057810 */ /* 0x000fd60007ffe0ff */
[----:B------:R-:W-:Y:S05]  /*0eb0*/  @P1 BRA `(.L_x_664) ;  /* 0xfffffff000b01947 */ /* 0x000fea000383ffff */
[----:B------:R-:W-:Y:S05]  /*0ec0*/  EXIT ;  /* 0x000000000000794d */ /* 0x000fea0003800000 */
.L_x_661:
[----:B0-----:R-:W-:Y:S01]  /*0ed0*/  HFMA2.MMA R24, -RZ, RZ, 0, 5.9604644775390625e-08 ;  /* 0x00000001ff187435 */ /* 0x001fe200000001ff */
[----:B----4-:R-:W-:Y:S02]  /*0ee0*/  MOV R23, R10 ;  /* 0x0000000a00177202 */ /* 0x010fe40000000f00 */
[----:B------:R-:W-:Y:S02]  /*0ef0*/  MOV R25, 0x1f ;  /* 0x0000001f00197802 */ /* 0x000fe40000000f00 */
[----:B------:R-:W-:-:S07]  /*0f00*/  MOV R20, 0xffffffff ;  /* 0xffffffff00147802 */ /* 0x000fce0000000f00 */
[----:B-123--:R-:W-:Y:S05]  /*0f10*/  WARPSYNC.COLLECTIVE R20, `(.L_x_665) ;  /* 0x0000000014087348 */ /* 0x00efea0003c00000 */
[----:B------:R0:W4:Y:S02]  /*0f20*/  SHFL.BFLY P2, R22, R23, R24, R25 ;  /* 0x0c00001817167389 */ /* 0x0001240000040019 */
[----:B01234-:R-:W-:Y:S01]  /*0f30*/  ENDCOLLECTIVE ;  /* 0x000000000000791b */ /* 0x01ffe20003800000 */
.L_x_665:
[----:B------:R-:W-:Y:S01]  /*0f40*/  HFMA2.MMA R24, -RZ, RZ, 0, 1.1920928955078125e-07 ;  /* 0x00000002ff187435 */ /* 0x000fe200000001ff */
[----:B------:R-:W-:-:S05]  /*0f50*/  MOV R11, R22 ;  /* 0x00000016000b7202 */ /* 0x000fca0000000f00 */
[----:B------:R-:W-:-:S04]  /*0f60*/  FADD.FTZ R11, R10, R11 ;  /* 0x0000000b0a0b7221 */ /* 0x000fc80000010000 */
[----:B------:R-:W-:-:S07]  /*0f70*/  IMAD.MOV.U32 R23, RZ, RZ, R11 ;  /* 0x000000ffff177224 */ /* 0x000fce00078e000b */
[----:B------:R-:W-:Y:S05]  /*0f80*/  WARPSYNC.COLLECTIVE R20, `(.L_x_666) ;  /* 0x0000000014087348 */ /* 0x000fea0003c00000 */
[----:B------:R0:W1:Y:S02]  /*0f90*/  SHFL.BFLY P2, R22, R23, R24, R25 ;  /* 0x0c00001817167389 */ /* 0x0000640000040019 */
[----:B01----:R-:W-:Y:S01]  /*0fa0*/  ENDCOLLECTIVE ;  /* 0x000000000000791b */ /* 0x003fe20003800000 */
.L_x_666:
[----:B------:R-:W-:Y:S01]  /*0fb0*/  HFMA2.MMA R24, -RZ, RZ, 0, 2.384185791015625e-07 ;  /* 0x00000004ff187435 */ /* 0x000fe200000001ff */
[----:B------:R-:W-:-:S05]  /*0fc0*/  MOV R14, R22 ;  /* 0x00000016000e7202 */ /* 0x000fca0000000f00 */
[----:B------:R-:W-:-:S05]  /*0fd0*/  FADD.FTZ R14, R11, R14 ;  /* 0x0000000e0b0e7221 */ /* 0x000fca0000010000 */
[----:B------:R-:W-:-:S07]  /*0fe0*/  MOV R23, R14 ;  /* 0x0000000e00177202 */ /* 0x000fce0000000f00 */
[----:B------:R-:W-:Y:S05]  /*0ff0*/  WARPSYNC.COLLECTIVE R20, `(.L_x_667) ;  /* 0x0000000014087348 */ /* 0x000fea0003c00000 */
[----:B------:R0:W1:Y:S02]  /*1000*/  SHFL.BFLY P2, R22, R23, R24, R25 ;  /* 0x0c00001817167389 */ /* 0x0000640000040019 */
[----:B01----:R-:W-:Y:S01]  /*1010*/  ENDCOLLECTIVE ;  /* 0x000000000000791b */ /* 0x003fe20003800000 */
.L_x_667:
[----:B------:R-:W-:Y:S01]  /*1020*/  IMAD.MOV.U32 R24, RZ, RZ, 0x8 ;  /* 0x00000008ff187424 */ /* 0x000fe200078e00ff */
[----:B------:R-:W-:-:S05]  /*1030*/  MOV R13, R22 ;  /* 0x00000016000d7202 */ /* 0x000fca0000000f00 */
[----:B------:R-:W-:-:S05]  /*1040*/  FADD.FTZ R13, R14, R13 ;  /* 0x0000000d0e0d7221 */ /* 0x000fca0000010000 */
[----:B------:R-:W-:-:S07]  /*1050*/  MOV R23, R13 ;  /* 0x0000000d00177202 */ /* 0x000fce0000000f00 */
[----:B------:R-:W-:Y:S05]  /*1060*/  WARPSYNC.COLLECTIVE R20, `(.L_x_668) ;  /* 0x0000000014087348 */ /* 0x000fea0003c00000 */
[----:B------:R0:W1:Y:S02]  /*1070*/  SHFL.BFLY P2, R22, R23, R24, R25 ;  /* 0x0c00001817167389 */ /* 0x0000640000040019 */
[----:B01----:R-:W-:Y:S01]  /*1080*/  ENDCOLLECTIVE ;  /* 0x000000000000791b */ /* 0x003fe20003800000 */
.L_x_668:
[----:B------:R-:W-:Y:S01]  /*1090*/  HFMA2.MMA R24, -RZ, RZ, 0, 9.5367431640625e-07 ;  /* 0x00000010ff187435 */ /* 0x000fe200000001ff */
[----:B------:R-:W-:-:S05]  /*10a0*/  MOV R10, R22 ;  /* 0x00000016000a7202 */ /* 0x000fca0000000f00 */
[----:B------:R-:W-:-:S05]  /*10b0*/  FADD.FTZ R11, R13, R10 ;  /* 0x0000000a0d0b7221 */ /* 0x000fca0000010000 */
[----:B------:R-:W-:-:S07]  /*10c0*/  MOV R23, R11 ;  /* 0x0000000b00177202 */ /* 0x000fce0000000f00 */
[----:B------:R-:W-:Y:S05]  /*10d0*/  WARPSYNC.COLLECTIVE R20, `(.L_x_669) ;  /* 0x0000000014087348 */ /* 0x000fea0003c00000 */
[----:B------:R0:W1:Y:S02]  /*10e0*/  SHFL.BFLY P2, R22, R23, R24, R25 ;  /* 0x0c00001817167389 */ /* 0x0000640000040019 */
[----:B01----:R-:W-:Y:S01]  /*10f0*/  ENDCOLLECTIVE ;  /* 0x000000000000791b */ /* 0x003fe20003800000 */
.L_x_669:
[----:B------:R-:W-:Y:S01]  /*1100*/  HFMA2.MMA R24, -RZ, RZ, 0, 5.9604644775390625e-08 ;  /* 0x00000001ff187435 */ /* 0x000fe200000001ff */
[----:B------:R-:W-:Y:S02]  /*1110*/  MOV R23, R12 ;  /* 0x0000000c00177202 */ /* 0x000fe40000000f00 */
[----:B------:R-:W-:-:S08]  /*1120*/  MOV R10, R22 ;  /* 0x00000016000a7202 */ /* 0x000fd00000000f00 */
[----:B------:R-:W-:Y:S05]  /*1130*/  WARPSYNC.COLLECTIVE R20, `(.L_x_670) ;  /* 0x0000000014087348 */ /* 0x000fea0003c00000 */
[----:B------:R0:W1:Y:S02]  /*1140*/  SHFL.BFLY P2, R22, R23, R24, R25 ;  /* 0x0c00001817167389 */ /* 0x0000640000040019 */
[----:B01----:R-:W-:Y:S01]  /*1150*/  ENDCOLLECTIVE ;  /* 0x000000000000791b */ /* 0x003fe20003800000 */
.L_x_670:
[----:B------:R-:W-:Y:S01]  /*1160*/  HFMA2.MMA R24, -RZ, RZ, 0, 1.1920928955078125e-07 ;  /* 0x00000002ff187435 */ /* 0x000fe200000001ff */
[----:B------:R-:W-:-:S04]  /*1170*/  IMAD.MOV.U32 R13, RZ, RZ, R22 ;  /* 0x000000ffff0d7224 */ /* 0x000fc800078e0016 */
[----:B------:R-:W-:-:S05]  /*1180*/  FADD.FTZ R15, R12, R13 ;  /* 0x0000000d0c0f7221 */ /* 0x000fca0000010000 */
[----:B------:R-:W-:-:S07]  /*1190*/  MOV R23, R15 ;  /* 0x0000000f00177202 */ /* 0x000fce0000000f00 */
[----:B------:R-:W-:Y:S05]  /*11a0*/  WARPSYNC.COLLECTIVE R20, `(.L_x_671) ;  /* 0x0000000014087348 */ /* 0x000fea0003c00000 */
[----:B------:R0:W1:Y:S02]  /*11b0*/  SHFL.BFLY P2, R22, R23, R24, R25 ;  /* 0x0c00001817167389 */ /* 0x0000640000040019 */
[----:B01----:R-:W-:Y:S01]  /*11c0*/  ENDCOLLECTIVE ;  /* 0x000000000000791b */ /* 0x003fe20003800000 */
.L_x_671:
[----:B------:R-:W-:Y:S01]  /*11d0*/  HFMA2.MMA R24, -RZ, RZ, 0, 2.384185791015625e-07 ;  /* 0x00000004ff187435 */ /* 0x000fe200000001ff */
[----:B------:R-:W-:-:S05]  /*11e0*/  MOV R16, R22 ;  /* 0x0000001600107202 */ /* 0x000fca0000000f00 */
[----:B------:R-:W-:-:S05]  /*11f0*/  FADD.FTZ R16, R15, R16 ;  /* 0x000000100f107221 */ /* 0x000fca0000010000 */
[----:B------:R-:W-:-:S07]  /*1200*/  MOV R23, R16 ;  /* 0x0000001000177202 */ /* 0x000fce0000000f00 */
[----:B------:R-:W-:Y:S05]  /*1210*/  WARPSYNC.COLLECTIVE R20, `(.L_x_672) ;  /* 0x0000000014087348 */ /* 0x000fea0003c00000 */
[----:B------:R0:W1:Y:S02]  /*1220*/  SHFL.BFLY P2, R22, R23, R24, R25 ;  /* 0x0c00001817167389 */ /* 0x0000640000040019 */
[----:B01----:R-:W-:Y:S01]  /*1230*/  ENDCOLLECTIVE ;  /* 0x000000000000791b */ /* 0x003fe20003800000 */
.L_x_672:
[----:B------:R-:W-:Y:S01]  /*1240*/  HFMA2.MMA R24, -RZ, RZ, 0, 4.76837158203125e-07 ;  /* 0x00000008ff187435 */ /* 0x000fe200000001ff */
[----:B------:R-:W-:-:S05]  /*1250*/  MOV R17, R22 ;  /* 0x0000001600117202 */ /* 0x000fca0000000f00 */
[----:B------:R-:W-:-:S04]  /*1260*/  FADD.FTZ R17, R16, R17 ;  /* 0x0000001110117221 */ /* 0x000fc80000010000 */
[----:B------:R-:W-:-:S07]  /*1270*/  IMAD.MOV.U32 R23, RZ, RZ, R17 ;  /* 0x000000ffff177224 */ /* 0x000fce00078e0011 */
[----:B------:R-:W-:Y:S05]  /*1280*/  WARPSYNC.COLLECTIVE R20, `(.L_x_673) ;  /* 0x0000000014087348 */ /* 0x000fea0003c00000 */
[----:B------:R0:W1:Y:S02]  /*1290*/  SHFL.BFLY P2, R22, R23, R24, R25 ;  /* 0x0c00001817167389 */ /* 0x0000640000040019 */
[----:B01----:R-:W-:Y:S01]  /*12a0*/  ENDCOLLECTIVE ;  /* 0x000000000000791b */ /* 0x003fe20003800000 */
.L_x_673:
[----:B------:R-:W-:Y:S01]  /*12b0*/  HFMA2.MMA R24, -RZ, RZ, 0, 9.5367431640625e-07 ;  /* 0x00000010ff187435 */ /* 0x000fe200000001ff */
[----:B------:R-:W-:-:S05]  /*12c0*/  MOV R12, R22 ;  /* 0x00000016000c7202 */ /* 0x000fca0000000f00 */
[----:B------:R-:W-:-:S05]  /*12d0*/  FADD.FTZ R12, R17, R12 ;  /* 0x0000000c110c7221 */ /* 0x000fca0000010000 */
[----:B------:R-:W-:-:S07]  /*12e0*/  MOV R23, R12 ;  /* 0x0000000c00177202 */ /* 0x000fce0000000f00 */
[----:B------:R-:W-:Y:S05]  /*12f0*/  WARPSYNC.COLLECTIVE R20, `(.L_x_674) ;  /* 0x0000000014087348 */ /* 0x000fea0003c00000 */
[----:B------:R0:W1:Y:S02]  /*1300*/  SHFL.BFLY P2, R22, R23, R24, R25 ;  /* 0x0c00001817167389 */ /* 0x0000640000040019 */
[----:B01----:R-:W-:Y:S01]  /*1310*/  ENDCOLLECTIVE ;  /* 0x000000000000791b */ /* 0x003fe20003800000 */
.L_x_674:
[----:B------:R-:W-:Y:S01]  /*1320*/  MOV R23, R8 ;  /* 0x0000000800177202 */ /* 0x000fe20000000f00 */
[----:B------:R-:W-:Y:S01]  /*1330*/  IMAD.MOV.U32 R24, RZ, RZ, 0x1 ;  /* 0x00000001ff187424 */ /* 0x000fe200078e00ff */
[----:B------:R-:W-:-:S07]  /*1340*/  MOV R15, R22 ;  /* 0x00000016000f7202 */ /* 0x000fce0000000f00 */
[----:B------:R-:W-:Y:S05]  /*1350*/  WARPSYNC.COLLECTIVE R20, `(.L_x_675) ;  /* 0x0000000014087348 */ /* 0x000fea0003c00000 */
[----:B------:R0:W1:Y:S02]  /*1360*/  SHFL.BFLY P2, R22, R23, R24, R25 ;  /* 0x0c00001817167389 */ /* 0x0000640000040019 */
[----:B01----:R-:W-:Y:S01]  /*1370*/  ENDCOLLECTIVE ;  /* 0x000000000000791b */ /* 0x003fe20003800000 */
.L_x_675:
[----:B------:R-:W-:Y:S01]  /*1380*/  HFMA2.MMA R24, -RZ, RZ, 0, 1.1920928955078125e-07 ;  /* 0x00000002ff187435 */ /* 0x000fe200000001ff */
[----:B------:R-:W-:-:S05]  /*1390*/  MOV R17, R22 ;  /* 0x0000001600117202 */ /* 0x000fca0000000f00 */
[----:B------:R-:W-:-:S05]  /*13a0*/  FADD.FTZ R18, R8, R17 ;  /* 0x0000001108127221 */ /* 0x000fca0000010000 */
[----:B------:R-:W-:-:S07]  /*13b0*/  MOV R23, R18 ;  /* 0x0000001200177202 */ /* 0x000fce0000000f00 */
[----:B------:R-:W-:Y:S05]  /*13c0*/  WARPSYNC.COLLECTIVE R20, `(.L_x_676) ;  /* 0x0000000014087348 */ /* 0x000fea0003c00000 */
[----:B------:R0:W1:Y:S02]  /*13d0*/  SHFL.BFLY P2, R22, R23, R24, R25 ;  /* 0x0c00001817167389 */ /* 0x0000640000040019 */
[----:B01----:R-:W-:Y:S01]  /*13e0*/  ENDCOLLECTIVE ;  /* 0x000000000000791b */ /* 0x003fe20003800000 */
.L_x_676:
[----:B------:R-:W-:Y:S01]  /*13f0*/  HFMA2.MMA R24, -RZ, RZ, 0, 2.384185791015625e-07 ;  /* 0x00000004ff187435 */ /* 0x000fe200000001ff */
[----:B------:R-:W-:-:S05]  /*1400*/  MOV R13, R22 ;  /* 0x00000016000d7202 */ /* 0x000fca0000000f00 */
[----:B------:R-:W-:-:S05]  /*1410*/  FADD.FTZ R19, R18, R13 ;  /* 0x0000000d12137221 */ /* 0x000fca0000010000 */
[----:B------:R-:W-:-:S07]  /*1420*/  MOV R23, R19 ;  /* 0x0000001300177202 */ /* 0x000fce0000000f00 */
[----:B------:R-:W-:Y:S05]  /*1430*/  WARPSYNC.COLLECTIVE R20, `(.L_x_677) ;  /* 0x0000000014087348 */ /* 0x000fea0003c00000 */
[----:B------:R0:W1:Y:S02]  /*1440*/  SHFL.BFLY P2, R22, R23, R24, R25 ;  /* 0x0c00001817167389 */ /* 0x0000640000040019 */
[----:B01----:R-:W-:Y:S01]  /*1450*/  ENDCOLLECTIVE ;  /* 0x000000000000791b */ /* 0x003fe20003800000 */
.L_x_677:
[----:B------:R-:W-:Y:S01]  /*1460*/  HFMA2.MMA R24, -RZ, RZ, 0, 4.76837158203125e-07 ;  /* 0x00000008ff187435 */ /* 0x000fe200000001ff */
[----:B------:R-:W-:-:S04]  /*1470*/  IMAD.MOV.U32 R8, RZ, RZ, R22 ;  /* 0x000000ffff087224 */ /* 0x000fc800078e0016 */
[----:B------:R-:W-:-:S05]  /*1480*/  FADD.FTZ R8, R19, R8 ;  /* 0x0000000813087221 */ /* 0x000fca0000010000 */
[----:B------:R-:W-:-:S07]  /*1490*/  MOV R23, R8 ;  /* 0x0000000800177202 */ /* 0x000fce0000000f00 */
[----:B------:R-:W-:Y:S05]  /*14a0*/  WARPSYNC.COLLECTIVE R20, `(.L_x_678) ;  /* 0x0000000014087348 */ /* 0x000fea0003c00000 */
[----:B------:R0:W1:Y:S02]  /*14b0*/  SHFL.BFLY P2, R22, R23, R24, R25 ;  /* 0x0c00001817167389 */ /* 0x0000640000040019 */
[----:B01----:R-:W-:Y:S01]  /*14c0*/  ENDCOLLECTIVE ;  /* 0x000000000000791b */ /* 0x003fe20003800000 */
.L_x_678:
[----:B------:R-:W-:Y:S01]  /*14d0*/  HFMA2.MMA R24, -RZ, RZ, 0, 9.5367431640625e-07 ;  /* 0x00000010ff187435 */ /* 0x000fe200000001ff */
[----:B------:R-:W-:-:S05]  /*14e0*/  MOV R21, R22 ;  /* 0x0000001600157202 */ /* 0x000fca0000000f00 */
[----:B------:R-:W-:-:S05]  /*14f0*/  FADD.FTZ R21, R8, R21 ;  /* 0x0000001508157221 */ /* 0x000fca0000010000 */
[----:B------:R-:W-:-:S07]  /*1500*/  MOV R23, R21 ;  /* 0x0000001500177202 */ /* 0x000fce0000000f00 */
[----:B------:R-:W-:Y:S05]  /*1510*/  WARPSYNC.COLLECTIVE R20, `(.L_x_679) ;  /* 0x0000000014087348 */ /* 0x000fea0003c00000 */
[----:B------:R0:W1:Y:S02]  /*1520*/  SHFL.BFLY P2, R22, R23, R24, R25 ;  /* 0x0c00001817167389 */ /* 0x0000640000040019 */
[----:B01----:R-:W-:Y:S01]  /*1530*/  ENDCOLLECTIVE ;  /* 0x000000000000791b */ /* 0x003fe20003800000 */
.L_x_679:
[----:B------:R-:W-:Y:S01]  /*1540*/  MOV R14, R22 ;  /* 0x00000016000e7202 */ /* 0x000fe20000000f00 */
[----:B------:R-:W-:Y:S06]  /*1550*/  BRA `(.L_x_680) ;  /* 0xfffffff400c87947 */ /* 0x000fec000383ffff */
.L_x_681:
        /* <DEDUP_REMOVED lines=10> */
.L_x_8694:


//--------------------- .text._ZN10layer_norm13ln_bwd_kernelINS_13Kernel_traitsI13__nv_bfloat16S2_S2_S2_fjLj2048ELj1ELj1ELj4ELj16ENS_18Kernel_traits_baseILj2048ES2_S2_S2_S2_fjLj128EEEEELb1ELb1ELb1ELb0EEEvNS_9BwdParamsE --------------------------
	.section	.text._ZN10layer_norm13ln_bwd_kernelINS_13Kernel_traitsI13__nv_bfloat16S2_S2_S2_fjLj2048ELj1ELj1ELj4ELj16ENS_18Kernel_traits_baseILj2048ES2_S2_S2_S2_fjLj128EEEEELb1ELb1ELb1ELb0EEEvNS_9BwdParamsE,"ax",@progbits
	.align	128
        .global         _ZN10layer_norm13ln_bwd_kernelINS_13Kernel_traitsI13__nv_bfloat16S2_S2_S2_fjLj2048ELj1ELj1ELj4ELj16ENS_18Kernel_traits_baseILj2048ES2_S2_S2_S2_fjLj128EEEEELb1ELb1ELb1ELb0EEEvNS_9BwdParamsE
        .type           _ZN10layer_norm13ln_bwd_kernelINS_13Kernel_traitsI13__nv_bfloat16S2_S2_S2_fjLj2048ELj1ELj1ELj4ELj16ENS_18Kernel_traits_baseILj2048ES2_S2_S2_S2_fjLj128EEEEELb1ELb1ELb1ELb0EEEvNS_9BwdParamsE,@function
        .size           _ZN10layer_norm13ln_bwd_kernelINS_13Kernel_traitsI13__nv_bfloat16S2_S2_S2_fjLj2048ELj1ELj1ELj4ELj16ENS_18Kernel_traits_baseILj2048ES2_S2_S2_S2_fjLj128EEEEELb1ELb1ELb1ELb0EEEvNS_9BwdParamsE,(.L_x_8695 - _ZN10layer_norm13ln_bwd_kernelINS_13Kernel_traitsI13__nv_bfloat16S2_S2_S2_fjLj2048ELj1ELj1ELj4ELj16ENS_18Kernel_traits_baseILj2048ES2_S2_S2_S2_fjLj128EEEEELb1ELb1ELb1ELb0EEEvNS_9BwdParamsE)
        .other          _ZN10layer_norm13ln_bwd_kernelINS_13Kernel_traitsI13__nv_bfloat16S2_S2_S2_fjLj2048ELj1ELj1ELj4ELj16ENS_18Kernel_traits_baseILj2048ES2_S2_S2_S2_fjLj128EEEEELb1ELb1ELb1ELb0EEEvNS_9BwdParamsE,@"STO_CUDA_ENTRY STV_DEFAULT"
_ZN10layer_norm13ln_bwd_kernelINS_13Kernel_traitsI13__nv_bfloat16S2_S2_S2_fjLj2048ELj1ELj1ELj4ELj16ENS_18Kernel_traits_baseILj2048ES2_S2_S2_S2_fjLj128EEEEELb1ELb1ELb1ELb0EEEvNS_9BwdParamsE:
.text._ZN10layer_norm13ln_bwd_kernelINS_13Kernel_traitsI13__nv_bfloat16S2_S2_S2_fjLj2048ELj1ELj1ELj4ELj16ENS_18Kernel_traits_baseILj2048ES2_S2_S2_S2_fjLj128EEEEELb1ELb1ELb1ELb0EEEvNS_9BwdParamsE:
        /* <DEDUP_REMOVED lines=62> */
[C---:B-----5:R-:W-:Y:S01]  /*03e0*/  @P0 PRMT R18, R73.reuse, 0x7632, R18 ;  /* 0x0000763249120816 */ /* 0x060fe20000000012 */
[----:B------:R-:W-:Y:S01]  /*03f0*/  IMAD.U32 R111, R73, 0x10000, RZ ;  /* 0x00010000496f7824 */ /* 0x000fe200078e00ff */
[C---:B------:R-:W-:Y:S01]  /*0400*/  @P0 PRMT R19, R72.reuse, 0x7632, R19 ;  /* 0x0000763248130816 */ /* 0x040fe20000000013 */
[----:B------:R-:W-:Y:S01]  /*0410*/  IMAD.U32 R107, R13, 0x10000, RZ ;  /* 0x000100000d6b7824 */ /* 0x000fe200078e00ff */
        /* <DEDUP_REMOVED lines=9> */
[----:B------:R-:W-:Y:S01]  /*04b0*/  IMAD.U32 R101, R11, 0x10000, RZ ;  /* 0x000100000b657824 */ /* 0x000fe200078e00ff */
[----:B------:R-:W-:Y:S01]  /*04c0*/  SHF.L.U32 R100, R4, 0x10, RZ ;  /* 0x0000001004647819 */ /* 0x000fe200000006ff */
[----:B------:R-:W-:Y:S01]  /*04d0*/  IMAD.U32 R21, R7, 0x10000, RZ ;  /* 0x0001000007157824 */ /* 0x000fe200078e00ff */
[C---:B------:R-:W-:Y:S01]  /*04e0*/  @P0 PRMT R17, R74.reuse, 0x7632, R17 ;  /* 0x000076324a110816 */ /* 0x040fe20000000011 */
[C---:B------:R-:W-:Y:S01]  /*04f0*/  IMAD.U32 R109, R75.reuse, 0x10000, RZ ;  /* 0x000100004b6d7824 */ /* 0x040fe200078e00ff */
[----:B------:R-:W-:Y:S01]  /*0500*/  SHF.L.U32 R110, R74, 0x10, RZ ;  /* 0x000000104a6e7819 */ /* 0x000fe200000006ff */
[----:B------:R-:W-:Y:S01]  /*0510*/  IMAD.MOV.U32 R25, RZ, RZ, RZ ;  /* 0x000000ffff197224 */ /* 0x000fe200078e00ff */
[----:B------:R-:W-:Y:S01]  /*0520*/  @P0 PRMT R16, R75, 0x7632, R16 ;  /* 0x000076324b100816 */ /* 0x000fe20000000010 */
[----:B------:R-:W-:Y:S01]  /*0530*/  IMAD.U32 R18, R18, 0x10000, RZ ;  /* 0x0001000012127824 */ /* 0x000fe200078e00ff */
[----:B------:R-:W-:-:S02]  /*0540*/  @P1 PRMT R13, R14, 0x7632, R13 ;  /* 0x000076320e0d1816 */ /* 0x000fc4000000000d */
[----:B------:R-:W-:Y:S01]  /*0550*/  @P0 PRMT R2, R8, 0x7632, R2 ;  /* 0x0000763208020816 */ /* 0x000fe20000000002 */
[----:B------:R-:W-:Y:S01]  /*0560*/  IMAD.U32 R16, R16, 0x10000, RZ ;  /* 0x0001000010107824 */ /* 0x000fe200078e00ff */
[----:B------:R-:W-:Y:S01]  /*0570*/  SHF.L.U32 R104, R8, 0x10, RZ ;  /* 0x0000001008687819 */ /* 0x000fe200000006ff */
[----:B------:R-:W-:Y:S01]  /*0580*/  IMAD.U32 R13, R13, 0x10000, RZ ;  /* 0x000100000d0d7824 */ /* 0x000fe200078e00ff */
[----:B------:R-:W-:Y:S02]  /*0590*/  @P0 PRMT R0, R9, 0x7632, R0 ;  /* 0x0000763209000816 */ /* 0x000fe40000000000 */
[----:B------:R-:W-:Y:S02]  /*05a0*/  @P1 PRMT R3, R5, 0x7632, R3 ;  /* 0x0000763205031816 */ /* 0x000fe40000000003 */
[----:B------:R-:W-:Y:S01]  /*05b0*/  @P1 PRMT R4, R7, 0x7632, R4 ;  /* 0x0000763207041816 */ /* 0x000fe20000000004 */
[----:B------:R-:W-:Y:S01]  /*05c0*/  IMAD.U32 R7, R72, 0x10000, RZ ;  /* 0x0001000048077824 */ /* 0x000fe200078e00ff */
[----:B------:R-:W-:-:S02]  /*05d0*/  @P1 PRMT R74, R15, 0x7632, R74 ;  /* 0x000076320f4a1816 */ /* 0x000fc4000000004a */
[----:B------:R-:W-:Y:S01]  /*05e0*/  @P0 PRMT R9, R10, 0x7632, R9 ;  /* 0x000076320a090816 */ /* 0x000fe20000000009 */
[----:B------:R-:W-:Y:S01]  /*05f0*/  IMAD.U32 R4, R4, 0x10000, RZ ;  /* 0x0001000004047824 */ /* 0x000fe200078e00ff */
[----:B------:R-:W-:Y:S02]  /*0600*/  @P0 PRMT R8, R11, 0x7632, R8 ;  /* 0x000076320b080816 */ /* 0x000fe40000000008 */
[----:B------:R-:W-:Y:S02]  /*0610*/  @P1 PRMT R5, R6, 0x7632, R5 ;  /* 0x0000763206051816 */ /* 0x000fe40000000005 */
        /* <DEDUP_REMOVED lines=13> */
[----:B0-----:R-:W-:-:S07]  /*06f0*/  SHF.L.U32 R5, R5, 0x10, RZ ;  /* 0x0000001005057819 */ /* 0x001fce00000006ff */
.L_x_779:
[----:B01----:R-:W0:Y:S08]  /*0700*/  LDC.64 R94, c[0x0][0x288] ;  /* 0x0000a200ff5e7b82 */ /* 0x003e300000000a00 */
[----:B------:R-:W1:Y:S08]  /*0710*/  LDC.64 R96, c[0x0][0x258] ;  /* 0x00009600ff607b82 */ /* 0x000e700000000a00 */
[----:B------:R-:W2:Y:S01]  /*0720*/  LDC.64 R92, c[0x0][0x280] ;  /* 0x0000a000ff5c7b82 */ /* 0x000ea20000000a00 */
[----:B0-----:R-:W-:-:S07]  /*0730*/  IMAD.WIDE R94, R117, 0x4, R94 ;  /* 0x00000004755e7825 */ /* 0x001fce00078e025e */
[----:B------:R-:W0:Y:S01]  /*0740*/  LDC.64 R156, c[0x0][0x2c8] ;  /* 0x0000b200ff9c7b82 */ /* 0x000e220000000a00 */
[----:B------:R-:W3:Y:S01]  /*0750*/  LDG.E R94, desc[UR4][R94.64] ;  /* 0x000000045e5e7981 */ /* 0x000ee2000c1e1900 */
[----:B-1----:R-:W-:-:S05]  /*0760*/  IMAD.WIDE R96, R117, 0x4, R96 ;  /* 0x0000000475607825 */ /* 0x002fca00078e0260 */
[----:B-----5:R1:W5:Y:S01]  /*0770*/  LDG.E R2, desc[UR4][R96.64] ;  /* 0x0000000460027981 */ /* 0x020362000c1e1900 */
[----:B--2---:R-:W-:-:S05]  /*0780*/  IMAD.WIDE R92, R117, 0x4, R92 ;  /* 0x00000004755c7825 */ /* 0x004fca00078e025c */
[----:B------:R1:W5:Y:S01]  /*0790*/  LDG.E R0, desc[UR4][R92.64] ;  /* 0x000000045c007981 */ /* 0x000362000c1e1900 */
[----:B------:R-:W-:-:S05]  /*07a0*/  MOV R120, UR16 ;  /* 0x0000001000787c02 */ /* 0x000fca0008000f00 */
        /* <DEDUP_REMOVED lines=8> */
[----:B-----5:R-:W-:Y:S01]  /*0830*/  ISETP.GE.AND P3, PT, R0, 0x1, PT ;  /* 0x000000010000780c */ /* 0x020fe20003f66270 */
[----:B------:R-:W-:Y:S01]  /*0840*/  BSSY B1, `(.L_x_685) ;  /* 0x0000012000017945 */ /* 0x000fe20003800000 */
[----:B------:R-:W-:Y:S01]  /*0850*/  IMAD.MOV.U32 R95, RZ, RZ, RZ ;  /* 0x000000ffff5f7224 */ /* 0x000fe200078e00ff */
[----:B------:R-:W-:-:S10]  /*0860*/  MOV R97, R121 ;  /* 0x0000007900617202 */ /* 0x000fd40000000f00 */
[----:B------:R-:W-:Y:S02]  /*0870*/  @P3 IADD3 R93, R0, -0x1, RZ ;  /* 0xffffffff005d3810 */ /* 0x000fe40007ffe0ff */
[----:B------:R-:W-:-:S03]  /*0880*/  @P3 LOP3.LUT R118, R119, 0x7f, RZ, 0xc0, !PT ;  /* 0x0000007f77763812 */ /* 0x000fc600078ec0ff */
[----:B------:R-:W-:-:S05]  /*0890*/  @P3 IMAD R93, R93, R120, RZ ;  /* 0x000000785d5d3224 */ /* 0x000fca00078e02ff */
[----:B------:R-:W-:-:S04]  /*08a0*/  @P3 SHF.R.S32.HI R92, RZ, 0x1f, R93 ;  /* 0x0000001fff5c3819 */ /* 0x000fc8000001145d */
[----:B------:R-:W-:-:S04]  /*08b0*/  @P3 LEA.HI R93, R92, R93, RZ, 0x3 ;  /* 0x0000005d5c5d3211 */ /* 0x000fc800078f18ff */
[----:B------:R-:W-:Y:S01]  /*08c0*/  @P3 LEA.HI.SX32 R95, R93, R118, 0x1d ;  /* 0x000000765d5f3211 */ /* 0x000fe200078feaff */
[----:B------:R-:W-:Y:S06]  /*08d0*/  @!P0 BRA `(.L_x_686) ;  /* 0x0000000000208947 */ /* 0x000fec0003800000 */
[----:B------:R-:W0:Y:S01]  /*08e0*/  LDC.64 R92, c[0x0][0x240] ;  /* 0x00009000ff5c7b82 */ /* 0x000e220000000a00 */
[----:B------:R-:W-:-:S04]  /*08f0*/  ISETP.NE.U32.AND P4, PT, RZ, UR8, PT ;  /* 0x00000008ff007c0c */ /* 0x000fc8000bf85070 */
[----:B------:R-:W-:-:S13]  /*0900*/  ISETP.NE.AND.EX P4, PT, RZ, UR9, PT, P4 ;  /* 0x00000009ff007c0c */ /* 0x000fda000bf85340 */
[----:B------:R1:W5:Y:S01]  /*0910*/  @P4 LDG.E.128 R72, desc[UR4][R158.64] ;  /* 0x000000049e484981 */ /* 0x000362000c1e1d00 */
[----:B0-----:R-:W-:-:S05]  /*0920*/  IMAD.WIDE.U32 R92, R95, 0x8, R92 ;  /* 0x000000085f5c7825 */ /* 0x001fca00078e005c */
[----:B------:R1:W5:Y:S01]  /*0930*/  LDG.E.64 R112, desc[UR4][R92.64] ;  /* 0x000000045c707981 */ /* 0x000362000c1e1b00 */
[----:B------:R-:W-:Y:S01]  /*0940*/  IADD3 R95, R95, 0x80, RZ ;  /* 0x000000805f5f7810 */ /* 0x000fe20007ffe0ff */
[----:B------:R-:W-:-:S07]  /*0950*/  VIADD R97, R121, 0x80 ;  /* 0x0000008079617836 */ /* 0x000fce0000000000 */
.L_x_686:
[----:B------:R-:W-:Y:S05]  /*0960*/  BSYNC B1 ;  /* 0x0000000000017941 */ /* 0x000fea0003800000 */
.L_x_685:
[----:B------:R-:W-:Y:S01]  /*0970*/  HFMA2.MMA R161, -RZ, RZ, 0, 0 ;  /* 0x00000000ffa17435 */ /* 0x000fe200000001ff */
[----:B------:R-:W-:Y:S01]  /*0980*/  MOV R162, RZ ;  /* 0x000000ff00a27202 */ /* 0x000fe20000000f00 */
[----:B------:R-:W-:Y:S09]  /*0990*/  @!P1 BRA `(.L_x_687) ;  /* 0x0000000c00789947 */ /* 0x000ff20003800000 */
[----:B------:R-:W0:Y:S01]  /*09a0*/  LDC.64 R114, c[0x0][0x240] ;  /* 0x00009000ff727b82 */ /* 0x000e220000000a00 */
[----:B------:R-:W-:-:S04]  /*09b0*/  ISETP.NE.U32.AND P4, PT, RZ, UR8, PT ;  /* 0x00000008ff007c0c */ /* 0x000fc8000bf85070 */
[----:B------:R-:W-:-:S13]  /*09c0*/  ISETP.NE.AND.EX P4, PT, RZ, UR9, PT, P4 ;  /* 0x00000009ff007c0c */ /* 0x000fda000bf85340 */
[----:B------:R-:W-:-:S05]  /*09d0*/  @P4 IMAD.WIDE.U32 R156, R97, 0x10, R156 ;  /* 0x00000010619c4825 */ /* 0x000fca00078e009c */
[----:B------:R2:W5:Y:S01]  /*09e0*/  @P4 LDG.E.128 R76, desc[UR4][R156.64] ;  /* 0x000000049c4c4981 */ /* 0x000562000c1e1d00 */
[----:B0-----:R-:W-:-:S06]  /*09f0*/  IMAD.WIDE.U32 R114, R95, 0x8, R114 ;  /* 0x000000085f727825 */ /* 0x001fcc00078e0072 */
[----:B------:R-:W5:Y:S01]  /*0a00*/  LDG.E.64 R114, desc[UR4][R114.64] ;  /* 0x0000000472727981 */ /* 0x000f62000c1e1b00 */
[----:B------:R-:W-:Y:S01]  /*0a10*/  IMAD.MOV.U32 R162, RZ, RZ, RZ ;  /* 0x000000ffffa27224 */ /* 0x000fe200078e00ff */
[----:B--2---:R-:W-:Y:S06]  /*0a20*/  BRA `(.L_x_687) ;  /* 0x0000000c00547947 */ /* 0x004fec0003800000 */
.L_x_684:
[----:B------:R-:W0:Y:S02]  /*0a30*/  LDC.64 R92, c[0x0][0x250] ;  /* 0x00009400ff5c7b82 */ /* 0x000e240000000a00 */
[----:B0-----:R-:W-:-:S06]  /*0a40*/  IMAD.WIDE R92, R117, 0x4, R92 ;  /* 0x00000004755c7825 */ /* 0x001fcc00078e025c */
[----:B------:R-:W2:Y:S01]  /*0a50*/  LDG.E R92, desc[UR4][R92.64] ;  /* 0x000000045c5c7981 */ /* 0x000ea2000c1e1900 */
[----:B-----5:R-:W-:Y:S01]  /*0a60*/  ISETP.GE.AND P3, PT, R0, 0x1, PT ;  /* 0x000000010000780c */ /* 0x020fe20003f66270 */
[----:B------:R-:W-:Y:S01]  /*0a70*/  BSSY B1, `(.L_x_688) ;  /* 0x0000072000017945 */ /* 0x000fe20003800000 */
[----:B------:R-:W-:Y:S01]  /*0a80*/  IADD3 R95, R94, -0x1, RZ ;  /* 0xffffffff5e5f7810 */ /* 0x000fe20007ffe0ff */
[----:B------:R-:W-:Y:S01]  /*0a90*/  HFMA2.MMA R161, -RZ, RZ, 0, 0 ;  /* 0x00000000ffa17435 */ /* 0x000fe200000001ff */
[----:B------:R-:W-:Y:S01]  /*0aa0*/  ISETP.NE.AND P4, PT, R20, RZ, PT ;  /* 0x000000ff1400720c */ /* 0x000fe20003f85270 */
[----:B------:R-:W-:Y:S01]  /*0ab0*/  IMAD.MOV.U32 R127, RZ, RZ, RZ ;  /* 0x000000ffff7f7224 */ /* 0x000fe200078e00ff */
[----:B------:R-:W-:Y:S01]  /*0ac0*/  LOP3.LUT R118, R119, 0x7f, RZ, 0xc0, !PT ;  /* 0x0000007f77767812 */ /* 0x000fe200078ec0ff */
[----:B------:R-:W-:Y:S01]  /*0ad0*/  IMAD R95, R95, R120, RZ ;  /* 0x000000785f5f7224 */ /* 0x000fe200078e02ff */
[----:B------:R-:W-:Y:S01]  /*0ae0*/  MOV R162, RZ ;  /* 0x000000ff00a27202 */ /* 0x000fe20000000f00 */
[----:B------:R-:W-:-:S03]  /*0af0*/  IMAD.MOV.U32 R163, RZ, RZ, R121 ;  /* 0x000000ffffa37224 */ /* 0x000fc600078e0079 */
[----:B------:R-:W-:Y:S02]  /*0b00*/  SHF.R.S32.HI R94, RZ, 0x1f, R95 ;  /* 0x0000001fff5e7819 */ /* 0x000fe4000001145f */
[----:B------:R-:W-:Y:S02]  /*0b10*/  @P3 IADD3 R97, R0, -0x1, RZ ;  /* 0xffffffff00613810 */ /* 0x000fe40007ffe0ff */
[----:B------:R-:W-:-:S03]  /*0b20*/  LEA.HI R95, R94, R95, RZ, 0x3 ;  /* 0x0000005f5e5f7211 */ /* 0x000fc600078f18ff */
[----:B------:R-:W-:Y:S01]  /*0b30*/  @P3 IMAD R97, R97, R120, RZ ;  /* 0x0000007861613224 */ /* 0x000fe200078e02ff */
[----:B------:R-:W-:-:S04]  /*0b40*/  LEA.HI.SX32 R160, R95, R118, 0x1d ;  /* 0x000000765fa07211 */ /* 0x000fc800078feaff */
[----:B------:R-:W-:-:S04]  /*0b50*/  @P3 SHF.R.S32.HI R94, RZ, 0x1f, R97 ;  /* 0x0000001fff5e3819 */ /* 0x000fc80000011461 */
[----:B------:R-:W-:-:S04]  /*0b60*/  @P3 LEA.HI R97, R94, R97, RZ, 0x3 ;  /* 0x000000615e613211 */ /* 0x000fc800078f18ff */
[----:B------:R-:W-:Y:S02]  /*0b70*/  @P3 LEA.HI.SX32 R127, R97, R118, 0x1d ;  /* 0x00000076617f3211 */ /* 0x000fe400078feaff */
[----:B--2---:R-:W-:Y:S01]  /*0b80*/  FSEL R155, R92, RZ, !P4 ;  /* 0x000000ff5c9b7208 */ /* 0x004fe20006000000 */
        /* <DEDUP_REMOVED lines=13> */
[----:B------:R-:W-:Y:S01]  /*0c60*/  IADD3 R160, R160, 0x80, RZ ;  /* 0x00000080a0a07810 */ /* 0x000fe20007ffe0ff */
[----:B------:R-:W-:Y:S01]  /*0c70*/  VIADD R127, R127, 0x80 ;  /* 0x000000807f7f7836 */ /* 0x000fe20000000000 */
[----:B------:R-:W-:-:S02]  /*0c80*/  IADD3 R163, R121, 0x80, RZ ;  /* 0x0000008079a37810 */ /* 0x000fc40007ffe0ff */
[C---:B---3--:R-:W-:Y:S02]  /*0c90*/  SHF.L.U32 R122, R92.reuse, 0x10, RZ ;  /* 0x000000105c7a7819 */ /* 0x048fe400000006ff */
[----:B------:R-:W-:Y:S02]  /*0ca0*/  PRMT R3, R92, 0x7632, R3 ;  /* 0x000076325c037816 */ /* 0x000fe40000000003 */
[C---:B------:R-:W-:Y:S02]  /*0cb0*/  PRMT R134, R95.reuse, 0x7632, R134 ;  /* 0x000076325f867816 */ /* 0x040fe40000000086 */
[----:B------:R-:W-:Y:S01]  /*0cc0*/  SHF.L.U32 R138, R95, 0x10, RZ ;  /* 0x000000105f8a7819 */ /* 0x000fe200000006ff */
[----:B------:R-:W-:Y:S01]  /*0cd0*/  FADD.FTZ R95, -R155, R122 ;  /* 0x0000007a9b5f7221 */ /* 0x000fe20000010100 */
[----:B------:R-:W-:Y:S01]  /*0ce0*/  SHF.L.U32 R128, R93, 0x10, RZ ;  /* 0x000000105d807819 */ /* 0x000fe200000006ff */
[C---:B------:R-:W-:Y:S01]  /*0cf0*/  IMAD.U32 R132, R94.reuse, 0x10000, RZ ;  /* 0x000100005e847824 */ /* 0x040fe200078e00ff */
[----:B------:R-:W-:Y:S01]  /*0d00*/  PRMT R130, R94, 0x7632, R130 ;  /* 0x000076325e827816 */ /* 0x000fe20000000082 */
[----:B------:R-:W-:Y:S01]  /*0d10*/  IMAD.U32 R94, R3, 0x10000, RZ ;  /* 0x00010000035e7824 */ /* 0x000fe200078e00ff */
[----:B----4-:R-:W-:Y:S01]  /*0d20*/  SHF.L.U32 R125, R96, 0x10, RZ ;  /* 0x00000010607d7819 */ /* 0x010fe200000006ff */
[----:B------:R-:W-:Y:S01]  /*0d30*/  FMUL.FTZ R3, R2, R95 ;  /* 0x0000005f02037220 */ /* 0x000fe20000410000 */
[C---:B------:R-:W-:Y:S01]  /*0d40*/  FADD.FTZ R129, -R155.reuse, R128 ;  /* 0x000000809b817221 */ /* 0x040fe20000010100 */
[----:B------:R-:W-:Y:S01]  /*0d50*/  FADD.FTZ R131, -R155, R132 ;  /* 0x000000849b837221 */ /* 0x000fe20000010100 */
[----:B------:R-:W-:Y:S01]  /*0d60*/  PRMT R124, R93, 0x7632, R124 ;  /* 0x000076325d7c7816 */ /* 0x000fe2000000007c */
[----:B------:R-:W-:Y:S01]  /*0d70*/  FADD.FTZ R40, R40, R125 ;  /* 0x0000007d28287221 */ /* 0x000fe20000010000 */
[-C--:B------:R-:W-:Y:S01]  /*0d80*/  FFMA.FTZ R24, R3, R125.reuse, R24 ;  /* 0x0000007d03187223 */ /* 0x080fe20000010018 */
[----:B------:R-:W-:Y:S01]  /*0d90*/  FMUL.FTZ R122, R116, R125 ;  /* 0x0000007d747a7220 */ /* 0x000fe20000410000 */
[----:B------:R-:W-:Y:S01]  /*0da0*/  SHF.L.U32 R93, R98, 0x10, RZ ;  /* 0x00000010625d7819 */ /* 0x000fe200000006ff */
[C---:B------:R-:W-:Y:S01]  /*0db0*/  FMUL.FTZ R125, R2.reuse, R129 ;  /* 0x00000081027d7220 */ /* 0x040fe20000410000 */
[----:B------:R-:W-:Y:S01]  /*0dc0*/  FMUL.FTZ R129, R2, R131 ;  /* 0x0000008302817220 */ /* 0x000fe20000410000 */
[----:B------:R-:W-:-:S02]  /*0dd0*/  PRMT R136, R96, 0x7632, R136 ;  /* 0x0000763260887816 */ /* 0x000fc40000000088 */
[----:B------:R-:W-:Y:S01]  /*0de0*/  SHF.L.U32 R96, R124, 0x10, RZ ;  /* 0x000000107c607819 */ /* 0x000fe200000006ff */
[----:B------:R-:W-:Y:S01]  /*0df0*/  FADD.FTZ R44, R44, R93 ;  /* 0x0000005d2c2c7221 */ /* 0x000fe20000010000 */
[-C--:B------:R-:W-:Y:S01]  /*0e00*/  FFMA.FTZ R28, R129, R93.reuse, R28 ;  /* 0x0000005d811c7223 */ /* 0x080fe2000001001c */
[----:B------:R-:W-:Y:S01]  /*0e10*/  FMUL.FTZ R128, R110, R93 ;  /* 0x0000005d6e807220 */ /* 0x000fe20000410000 */
[C---:B------:R-:W-:Y:S01]  /*0e20*/  FADD.FTZ R93, -R155.reuse, R94 ;  /* 0x0000005e9b5d7221 */ /* 0x040fe20000010100 */
[C---:B------:R-:W-:Y:S01]  /*0e30*/  FADD.FTZ R133, -R155.reuse, R138 ;  /* 0x0000008a9b857221 */ /* 0x040fe20000010100 */
[----:B------:R-:W-:Y:S01]  /*0e40*/  IMAD.U32 R134, R134, 0x10000, RZ ;  /* 0x0001000086867824 */ /* 0x000fe200078e00ff */
[----:B------:R-:W-:Y:S01]  /*0e50*/  SHF.L.U32 R136, R136, 0x10, RZ ;  /* 0x0000001088887819 */ /* 0x000fe200000006ff */
[----:B------:R-:W-:Y:S01]  /*0e60*/  FADD.FTZ R95, -R155, R96 ;  /* 0x000000609b5f7221 */ /* 0x000fe20000010100 */
[C---:B------:R-:W-:Y:S01]  /*0e70*/  PRMT R135, R97.reuse, 0x7632, R135 ;  /* 0x0000763261877816 */ /* 0x040fe20000000087 */
[----:B------:R-:W-:Y:S01]  /*0e80*/  FMUL.FTZ R132, R2, R93 ;  /* 0x0000005d02847220 */ /* 0x000fe20000410000 */
[----:B------:R-:W-:-:S02]  /*0e90*/  IMAD.U32 R97, R97, 0x10000, RZ ;  /* 0x0001000061617824 */ /* 0x000fc400078e00ff */
[C---:B------:R-:W-:Y:S01]  /*0ea0*/  FMUL.FTZ R131, R2.reuse, R133 ;  /* 0x0000008502837220 */ /* 0x040fe20000410000 */
[----:B------:R-:W-:Y:S01]  /*0eb0*/  FADD.FTZ R93, -R155, R134 ;  /* 0x000000869b5d7221 */ /* 0x000fe20000010100 */
[----:B------:R-:W-:Y:S01]  /*0ec0*/  PRMT R139, R99, 0x7632, R139 ;  /* 0x00007632638b7816 */ /* 0x000fe2000000008b */
[----:B------:R-:W-:Y:S01]  /*0ed0*/  FMUL.FTZ R133, R19, R136 ;  /* 0x0000008813857220 */ /* 0x000fe20000410000 */
[----:B------:R-:W-:Y:S01]  /*0ee0*/  FMUL.FTZ R134, R2, R95 ;  /* 0x0000005f02867220 */ /* 0x000fe20000410000 */
[----:B------:R-:W-:Y:S01]  /*0ef0*/  FADD.FTZ R94, RZ, R122 ;  /* 0x0000007aff5e7221 */ /* 0x000fe20000010000 */
[----:B------:R-:W-:Y:S01]  /*0f00*/  PRMT R92, R98, 0x7632, R92 ;  /* 0x00007632625c7816 */ /* 0x000fe2000000005c */
[----:B------:R-:W-:Y:S01]  /*0f10*/  FFMA.FTZ R95, R3, R122, RZ ;  /* 0x0000007a035f7223 */ /* 0x000fe200000100ff */
[----:B------:R-:W-:Y:S01]  /*0f20*/  SHF.L.U32 R99, R99, 0x10, RZ ;  /* 0x0000001063637819 */ /* 0x000fe200000006ff */
[----:B------:R-:W-:Y:S01]  /*0f30*/  FADD.FTZ R42, R42, R97 ;  /* 0x000000612a2a7221 */ /* 0x000fe20000010000 */
[----:B------:R-:W-:Y:S01]  /*0f40*/  SHF.L.U32 R98, R130, 0x10, RZ ;  /* 0x0000001082627819 */ /* 0x000fe200000006ff */
        /* <DEDUP_REMOVED lines=8> */
[----:B------:R-:W-:Y:S01]  /*0fd0*/  FADD.FTZ R99, -R155, R98 ;  /* 0x000000629b637221 */ /* 0x000fe20000010100 */
        /* <DEDUP_REMOVED lines=17> */
[----:B------:R-:W-:Y:S01]  /*10f0*/  FMUL.FTZ R138, R2, R93 ;  /* 0x0000005d028a7220 */ /* 0x000fe20000410000 */
[----:B------:R-:W-:Y:S01]  /*1100*/  FADD.FTZ R93, R92, R137 ;  /* 0x000000895c5d7221 */ /* 0x000fe20000010000 */
[----:B------:R-:W-:-:S02]  /*1110*/  FFMA.FTZ R92, R136, R137, R95 ;  /* 0x00000089885c7223 */ /* 0x000fc4000001005f */
[----:B------:R-:W-:Y:S01]  /*1120*/  FADD.FTZ R47, R47, R139 ;  /* 0x0000008b2f2f7221 */ /* 0x000fe20000010000 */
[-C--:B------:R-:W-:Y:S01]  /*1130*/  FFMA.FTZ R31, R138, R139.reuse, R31 ;  /* 0x0000008b8a1f7223 */ /* 0x080fe2000001001f */
[----:B------:R-:W-:Y:S01]  /*1140*/  FADD.FTZ R94, R93, R130 ;  /* 0x000000825d5e7221 */ /* 0x000fe20000010000 */
[----:B------:R-:W-:Y:S01]  /*1150*/  FMUL.FTZ R139, R16, R139 ;  /* 0x0000008b108b7220 */ /* 0x000fe20000410000 */
[----:B------:R-:W-:-:S03]  /*1160*/  FFMA.FTZ R93, R131, R130, R92 ;  /* 0x00000082835d7223 */ /* 0x000fc6000001005c */
[----:B------:R-:W-:Y:S01]  /*1170*/  FADD.FTZ R161, R94, R139 ;  /* 0x0000008b5ea17221 */ /* 0x000fe20000010000 */
[----:B0-----:R-:W-:-:S07]  /*1180*/  FFMA.FTZ R162, R138, R139, R93 ;  /* 0x0000008b8aa27223 */ /* 0x001fce000001005d */
.L_x_689:
[----:B------:R-:W-:Y:S05]  /*1190*/  BSYNC B1 ;  /* 0x0000000000017941 */ /* 0x000fea0003800000 */
.L_x_688:
        /* <DEDUP_REMOVED lines=15> */
[----:B------:R-:W-:Y:S01]  /*1290*/  SHF.L.U32 R92, R92, 0x10, RZ ;  /* 0x000000105c5c7819 */ /* 0x000fe200000006ff */
[C---:B------:R-:W-:Y:S01]  /*12a0*/  IMAD.U32 R140, R93.reuse, 0x10000, RZ ;  /* 0x000100005d8c7824 */ /* 0x040fe200078e00ff */
[----:B------:R-:W-:Y:S02]  /*12b0*/  PRMT R127, R93, 0x7632, R127 ;  /* 0x000076325d7f7816 */ /* 0x000fe4000000007f */
[C---:B------:R-:W-:Y:S01]  /*12c0*/  SHF.L.U32 R142, R94.reuse, 0x10, RZ ;  /* 0x000000105e8e7819 */ /* 0x040fe200000006ff */
[----:B------:R-:W-:Y:S01]  /*12d0*/  FADD.FTZ R141, -R155, R92 ;  /* 0x0000005c9b8d7221 */ /* 0x000fe20000010100 */
[----:B------:R-:W-:Y:S01]  /*12e0*/  PRMT R143, R95, 0x7632, R143 ;  /* 0x000076325f8f7816 */ /* 0x000fe2000000008f */
[----:B------:R-:W-:Y:S01]  /*12f0*/  IMAD.U32 R92, R123, 0x10000, RZ ;  /* 0x000100007b5c7824 */ /* 0x000fe200078e00ff */
[----:B------:R-:W-:Y:S01]  /*1300*/  PRMT R93, R94, 0x7632, R93 ;  /* 0x000076325e5d7816 */ /* 0x000fe2000000005d */
[----:B------:R-:W-:Y:S01]  /*1310*/  FADD.FTZ R147, -R155, R140 ;  /* 0x0000008c9b937221 */ /* 0x000fe20000010100 */
[----:B------:R-:W-:Y:S01]  /*1320*/  SHF.L.U32 R94, R127, 0x10, RZ ;  /* 0x000000107f5e7819 */ /* 0x000fe200000006ff */
[----:B------:R-:W-:Y:S01]  /*1330*/  FADD.FTZ R151, -R155, R142 ;  /* 0x0000008e9b977221 */ /* 0x000fe20000010100 */
[----:B------:R-:W-:Y:S01]  /*1340*/  SHF.L.U32 R140, R93, 0x10, RZ ;  /* 0x000000105d8c7819 */ /* 0x000fe200000006ff */
[----:B------:R-:W-:-:S02]  /*1350*/  IMAD.U32 R142, R143, 0x10000, RZ ;  /* 0x000100008f8e7824 */ /* 0x000fc400078e00ff */
[--C-:B------:R-:W-:Y:S01]  /*1360*/  FADD.FTZ R127, -R155, R92.reuse ;  /* 0x0000005c9b7f7221 */ /* 0x100fe20000010100 */
[C---:B----4-:R-:W-:Y:S02]  /*1370*/  PRMT R92, R96.reuse, 0x7632, R92 ;  /* 0x00007632605c7816 */ /* 0x050fe4000000005c */
[----:B------:R-:W-:Y:S02]  /*1380*/  SHF.L.U32 R143, R96, 0x10, RZ ;  /* 0x00000010608f7819 */ /* 0x000fe400000006ff */
[----:B------:R-:W-:Y:S01]  /*1390*/  SHF.L.U32 R144, R95, 0x10, RZ ;  /* 0x000000105f907819 */ /* 0x000fe200000006ff */
[--C-:B------:R-:W-:Y:S01]  /*13a0*/  FADD.FTZ R95, -R155, R94.reuse ;  /* 0x0000005e9b5f7221 */ /* 0x100fe20000010100 */
[----:B------:R-:W-:Y:S01]  /*13b0*/  PRMT R94, R97, 0x7632, R94 ;  /* 0x00007632615e7816 */ /* 0x000fe2000000005e */
[----:B------:R-:W-:Y:S01]  /*13c0*/  FADD.FTZ R93, -R155, R140 ;  /* 0x0000008c9b5d7221 */ /* 0x000fe20000010100 */
[----:B------:R-:W-:Y:S01]  /*13d0*/  SHF.L.U32 R97, R97, 0x10, RZ ;  /* 0x0000001061617819 */ /* 0x000fe200000006ff */
[----:B------:R-:W-:Y:S01]  /*13e0*/  FMUL.FTZ R123, R2, R141 ;  /* 0x0000008d027b7220 */ /* 0x000fe20000410000 */
[----:B------:R-:W-:Y:S01]  /*13f0*/  SHF.L.U32 R96, R92, 0x10, RZ ;  /* 0x000000105c607819 */ /* 0x000fe200000006ff */
[----:B------:R-:W-:Y:S01]  /*1400*/  FMUL.FTZ R140, R108, R143 ;  /* 0x0000008f6c8c7220 */ /* 0x000fe20000410000 */
[----:B------:R-:W-:Y:S01]  /*1410*/  PRMT R146, R99, 0x7632, R146 ;  /* 0x0000763263927816 */ /* 0x000fe20000000092 */
[----:B------:R-:W-:Y:S01]  /*1420*/  FMUL.FTZ R141, R2, R147 ;  /* 0x00000093028d7220 */ /* 0x000fe20000410000 */
[C---:B------:R-:W-:Y:S01]  /*1430*/  FADD.FTZ R145, -R155.reuse, R144 ;  /* 0x000000909b917221 */ /* 0x040fe20000010100 */
[----:B------:R-:W-:Y:S01]  /*1440*/  FADD.FTZ R155, -R155, R142 ;  /* 0x0000008e9b9b7221 */ /* 0x000fe20000010100 */
[----:B------:R-:W-:-:S02]  /*1450*/  IMAD.U32 R149, R94, 0x10000, RZ ;  /* 0x000100005e957824 */ /* 0x000fc400078e00ff */
[----:B------:R-:W-:Y:S01]  /*1460*/  FADD.FTZ R50, R50, R97 ;  /* 0x0000006132327221 */ /* 0x000fe20000010000 */
[-C--:B------:R-:W-:Y:S01]  /*1470*/  FFMA.FTZ R34, R141, R97.reuse, R34 ;  /* 0x000000618d227223 */ /* 0x080fe20000010022 */
[----:B------:R-:W-:Y:S01]  /*1480*/  FMUL.FTZ R142, R107, R97 ;  /* 0x000000616b8e7220 */ /* 0x000fe20000410000 */
[----:B------:R-:W-:Y:S01]  /*1490*/  SHF.L.U32 R92, R146, 0x10, RZ ;  /* 0x00000010925c7819 */ /* 0x000fe200000006ff */
[----:B------:R-:W-:Y:S01]  /*14a0*/  FADD.FTZ R94, R161, R140 ;  /* 0x0000008ca15e7221 */ /* 0x000fe20000010000 */
[----:B------:R-:W-:Y:S01]  /*14b0*/  FMUL.FTZ R147, R15, R96 ;  /* 0x000000600f937220 */ /* 0x000fe20000410000 */
[C---:B------:R-:W-:Y:S01]  /*14c0*/  FMUL.FTZ R146, R2.reuse, R127 ;  /* 0x0000007f02927220 */ /* 0x040fe20000410000 */
[----:B------:R-:W-:Y:S01]  /*14d0*/  FFMA.FTZ R97, R123, R140, R162 ;  /* 0x0000008c7b617223 */ /* 0x000fe200000100a2 */
[----:B------:R-:W-:Y:S01]  /*14e0*/  FMUL.FTZ R148, R2, R95 ;  /* 0x0000005f02947220 */ /* 0x000fe20000410000 */
[----:B------:R-:W-:Y:S02]  /*14f0*/  FADD.FTZ R95, R94, R147 ;  /* 0x000000935e5f7221 */ /* 0x000fe40000010000 */
[----:B------:R-:W-:Y:S01]  /*1500*/  FFMA.FTZ R94, R146, R147, R97 ;  /* 0x00000093925e7223 */ /* 0x000fe20000010061 */
[----:B------:R-:W-:Y:S01]  /*1510*/  PRMT R144, R98, 0x7632, R144 ;  /* 0x0000763262907816 */ /* 0x000fe20000000090 */
        /* <DEDUP_REMOVED lines=8> */
[----:B------:R-:W-:Y:S01]  /*15a0*/  SHF.L.U32 R98, R144, 0x10, RZ ;  /* 0x0000001090627819 */ /* 0x000fe200000006ff */
[----:B------:R-:W-:Y:S01]  /*15b0*/  FMUL.FTZ R150, R2, R93 ;  /* 0x0000005d02967220 */ /* 0x000fe20000410000 */
[----:B------:R-:W-:Y:S01]  /*15c0*/  FADD.FTZ R48, R48, R143 ;  /* 0x0000008f30307221 */ /* 0x000fe20000010000 */
[----:B------:R-:W-:Y:S01]  /*15d0*/  FFMA.FTZ R32, R123, R143, R32 ;  /* 0x0000008f7b207223 */ /* 0x000fe20000010020 */
[----:B------:R-:W-:Y:S01]  /*15e0*/  FMUL.FTZ R144, R106, R153 ;  /* 0x000000996a907220 */ /* 0x000fe20000410000 */
[----:B------:R-:W-:Y:S01]  /*15f0*/  FADD.FTZ R93, R96, R149 ;  /* 0x00000095605d7221 */ /* 0x000fe20000010000 */
[----:B------:R-:W-:Y:S01]  /*1600*/  FMUL.FTZ R143, R2, R151 ;  /* 0x00000097028f7220 */ /* 0x000fe20000410000 */
[----:B------:R-:W-:Y:S01]  /*1610*/  FFMA.FTZ R94, R148, R149, R95 ;  /* 0x00000095945e7223 */ /* 0x000fe2000001005f */
[----:B------:R-:W-:Y:S01]  /*1620*/  SHF.L.U32 R99, R99, 0x10, RZ ;  /* 0x0000001063637819 */ /* 0x000fe200000006ff */
        /* <DEDUP_REMOVED lines=20> */
[----:B0-----:R-:W-:-:S07]  /*1770*/  FFMA.FTZ R162, R154, R153, R94 ;  /* 0x000000999aa27223 */ /* 0x001fce000001005e */
.L_x_687:
[----:B------:R-:W-:Y:S05]  /*1780*/  BSYNC B0 ;  /* 0x0000000000007941 */ /* 0x000fea0003800000 */
.L_x_683:
[----:B------:R-:W-:Y:S01]  /*1790*/  LOP3.LUT P5, RZ, R126, 0xff, RZ, 0xc0, !PT ;  /* 0x000000ff7eff7812 */ /* 0x000fe200078ac0ff */
[----:B------:R-:W-:Y:S01]  /*17a0*/  UMOV UR11, 0xffffffff ;  /* 0xffffffff000b7882 */ /* 0x000fe20000000000 */
[----:B-1----:R-:W-:Y:S02]  /*17b0*/  SHF.R.U32.HI R93, RZ, 0x5, R119 ;  /* 0x00000005ff5d7819 */ /* 0x002fe40000011677 */
[----:B------:R-:W-:Y:S02]  /*17c0*/  LOP3.LUT P4, RZ, R119, 0x1f, RZ, 0xc0, !PT ;  /* 0x0000001f77ff7812 */ /* 0x000fe4000788c0ff */
[----:B------:R-:W-:Y:S02]  /*17d0*/  LOP3.LUT R92, R93, 0x7fffffc, RZ, 0xc0, !PT ;  /* 0x07fffffc5d5c7812 */ /* 0x000fe400078ec0ff */
[----:B------:R-:W-:-:S05]  /*17e0*/  P2R R155, PR, RZ, 0x20 ;  /* 0x00000020ff9b7803 */ /* 0x000fca0000000000 */
[----:B------:R-:W-:Y:S01]  /*17f0*/  @!P5 VIADD R92, R92, 0x4 ;  /* 0x000000045c5cd836 */ /* 0x000fe20000000000 */
        /* <DEDUP_REMOVED lines=19> */
.L_x_792:
[----:B------:R-:W3:Y:S01]  /*1930*/  S2R R97, SR_CgaCtaId ;  /* 0x0000000000617919 */ /* 0x000ee20000008800 */
[----:B------:R-:W-:Y:S01]  /*1940*/  @!P4 LOP3.LUT R93, R93, 0x3, RZ, 0xc0, !PT ;  /* 0x000000035d5dc812 */ /* 0x000fe200078ec0ff */
[----:B-1----:R-:W-:Y:S01]  /*1950*/  FADD.FTZ R126, R127, R126 ;  /* 0x0000007e7f7e7221 */ /* 0x002fe20000010000 */
[----:B------:R-:W-:Y:S01]  /*1960*/  MOV R96, 0x400 ;  /* 0x0000040000607802 */ /* 0x000fe20000000f00 */
[----:B0-2---:R-:W-:Y:S01]  /*1970*/  FADD.FTZ R127, R94, R95 ;  /* 0x0000005f5e7f7221 */ /* 0x005fe20000010000 */
[----:B------:R-:W-:Y:S01]  /*1980*/  @!P4 IADD3 R93, R92, R93, RZ ;  /* 0x0000005d5c5dc210 */ /* 0x000fe20007ffe0ff */
[----:B------:R-:W-:Y:S05]  /*1990*/  WARPSYNC.ALL ;  /* 0x0000000000007948 */ /* 0x000fea0003800000 */
[----:B------:R-:W-:Y:S01]  /*19a0*/  @P3 IADD3 R161, R0, -0x1, RZ ;  /* 0xffffffff00a13810 */ /* 0x000fe20007ffe0ff */
[----:B------:R-:W-:Y:S01]  /*19b0*/  BSSY B0, `(.L_x_691) ;  /* 0x000012b000007945 */ /* 0x000fe20003800000 */
[----:B------:R-:W-:-:S03]  /*19c0*/  @P3 LOP3.LUT R118, R119, 0x7f, RZ, 0xc0, !PT ;  /* 0x0000007f77763812 */ /* 0x000fc600078ec0ff */
[----:B------:R-:W-:Y:S01]  /*19d0*/  @P3 IMAD R161, R161, R120, RZ ;  /* 0x00000078a1a13224 */ /* 0x000fe200078e02ff */
        /* <DEDUP_REMOVED lines=8> */
[----:B------:R-:W-:Y:S01]  /*1a60*/  FADD.FTZ R0, RZ, R93 ;  /* 0x0000005dff007221 */ /* 0x000fe20000010000 */
[----:B------:R-:W-:-:S02]  /*1a70*/  @P3 SHF.R.S32.HI R92, RZ, 0x1f, R161 ;  /* 0x0000001fff5c3819 */ /* 0x000fc400000114a1 */
[----:B------:R-:W-:Y:S01]  /*1a80*/  FADD.FTZ R159, R94, R159 ;  /* 0x0000009f5e9f7221 */ /* 0x000fe20000010000 */
[----:B------:R-:W-:Y:S01]  /*1a90*/  FADD.FTZ R0, R95, R0 ;  /* 0x000000005f007221 */ /* 0x000fe20000010000 */
[----:B------:R-:W-:Y:S02]  /*1aa0*/  @P3 LEA.HI R161, R92, R161, RZ, 0x3 ;  /* 0x000000a15ca13211 */ /* 0x000fe400078f18ff */
[----:B-1----:R-:W-:Y:S01]  /*1ab0*/  FADD.FTZ R159, R159, R96 ;  /* 0x000000609f9f7221 */ /* 0x002fe20000010000 */
[----:B------:R-:W-:Y:S01]  /*1ac0*/  FADD.FTZ R0, R0, R97 ;  /* 0x0000006100007221 */ /* 0x000fe20000010000 */
[----:B------:R-:W-:Y:S02]  /*1ad0*/  HFMA2.MMA R97, -RZ, RZ, 0, 0 ;  /* 0x00000000ff617435 */ /* 0x000fe400000001ff */
[----:B------:R-:W-:Y:S01]  /*1ae0*/  FADD.FTZ R98, R98, R159 ;  /* 0x0000009f62627221 */ /* 0x000fe20000010000 */
[----:B------:R-:W-:-:S03]  /*1af0*/  FADD.FTZ R96, R99, R0 ;  /* 0x0000000063607221 */ /* 0x000fc60000010000 */
[----:B------:R-:W-:Y:S01]  /*1b00*/  @P3 LEA.HI.SX32 R97, R161, R118, 0x1d ;  /* 0x00000076a1613211 */ /* 0x000fe200078feaff */
        /* <DEDUP_REMOVED lines=8> */
.L_x_694:
[----:B------:R-:W-:Y:S05]  /*1b90*/  BSYNC B1 ;  /* 0x0000000000017941 */ /* 0x000fea0003800000 */
.L_x_693:
[----:B------:R-:W-:Y:S04]  /*1ba0*/  BSSY B1, `(.L_x_695) ;  /* 0x0000013000017945 */ /* 0x000fe80003800000 */
[----:B------:R-:W-:Y:S05]  /*1bb0*/  @P2 BRA `(.L_x_696) ;  /* 0x00000000001c2947 */ /* 0x000fea0003800000 */
[----:B------:R-:W-:Y:S01]  /*1bc0*/  UISETP.NE.U32.AND UP0, UPT, UR8, URZ, UPT ;  /* 0x0000003f0800728c */ /* 0x000fe2000bf05070 */
[----:B------:R-:W-:-:S03]  /*1bd0*/  IMAD.MOV.U32 R93, RZ, RZ, RZ ;  /* 0x000000ffff5d7224 */ /* 0x000fc600078e00ff */
[----:B------:R-:W-:-:S06]  /*1be0*/  UISETP.NE.AND.EX UP0, UPT, UR9, URZ, UPT, UP0 ;  /* 0x0000003f0900728c */ /* 0x000fcc000bf05300 */
[----:B------:R-:W-:-:S13]  /*1bf0*/  PLOP3.LUT P4, PT, PT, PT, UP0, 0x80, 0x0 ;  /* 0x000000000000781c */ /* 0x000fda0003f8f008 */
[----:B------:R-:W-:Y:S05]  /*1c00*/  @!P4 BRA `(.L_x_697) ;  /* 0x000000000030c947 */ /* 0x000fea0003800000 */
[----:B-----5:R-:W-:Y:S01]  /*1c10*/  SHF.L.U32 R93, R72, 0x10, RZ ;  /* 0x00000010485d7819 */ /* 0x020fe200000006ff */
[----:B------:R-:W-:Y:S06]  /*1c20*/  BRA `(.L_x_697) ;  /* 0x0000000000287947 */ /* 0x000fec0003800000 */
.L_x_696:
        /* <DEDUP_REMOVED lines=10> */
.L_x_697:
[----:B------:R-:W-:Y:S05]  /*1cd0*/  BSYNC B1 ;  /* 0x0000000000017941 */ /* 0x000fea0003800000 */
.L_x_695:
[----:B------:R-:W-:Y:S01]  /*1ce0*/  ISETP.NE.U32.AND P5, PT, RZ, UR6, PT ;  /* 0x00000006ff007c0c */ /* 0x000fe2000bfa5070 */
[----:B------:R-:W-:Y:S03]  /*1cf0*/  BSSY B1, `(.L_x_698) ;  /* 0x000000f000017945 */ /* 0x000fe60003800000 */
[----:B------:R-:W-:-:S13]  /*1d00*/  ISETP.NE.AND.EX P5, PT, RZ, UR7, PT, P5 ;  /* 0x00000007ff007c0c */ /* 0x000fda000bfa5350 */
[----:B------:R-:W-:Y:S01]  /*1d10*/  @P5 F2FP.BF16.F32.PACK_AB R92, RZ, R93 ;  /* 0x0000005dff5c523e */ /* 0x000fe200000010ff */
[----:B------:R-:W-:Y:S06]  /*1d20*/  @!P3 BRA `(.L_x_699) ;  /* 0x00000000002cb947 */ /* 0x000fec0003800000 */
[----:B-----5:R-:W-:Y:S01]  /*1d30*/  LOP3.LUT P6, RZ, R112, 0xff, RZ, 0xc0, !PT ;  /* 0x000000ff70ff7812 */ /* 0x020fe200078cc0ff */
[----:B------:R-:W-:Y:S01]  /*1d40*/  FMUL.FTZ R93, R93, UR13 ;  /* 0x0000000d5d5d7c20 */ /* 0x000fe20008410000 */
[----:B------:R-:W-:-:S03]  /*1d50*/  IMAD.MOV.U32 R95, RZ, RZ, RZ ;  /* 0x000000ffff5f7224 */ /* 0x000fc600078e00ff */
[----:B------:R-:W-:Y:S01]  /*1d60*/  FMUL.FTZ R99, R93, UR12 ;  /* 0x0000000c5d637c20 */ /* 0x000fe20008410000 */
[----:B------:R-:W-:-:S07]  /*1d70*/  MOV R93, RZ ;  /* 0x000000ff005d7202 */ /* 0x000fce0000000f00 */
[----:B------:R-:W-:Y:S01]  /*1d80*/  @P6 SHF.L.U32 R94, R80, 0x10, RZ ;  /* 0x00000010505e6819 */ /* 0x000fe200000006ff */
[----:B------:R-:W-:-:S04]  /*1d90*/  @P6 FMUL.FTZ R93, R104, R99 ;  /* 0x00000063685d6220 */ /* 0x000fc80000410000 */
[----:B------:R-:W-:Y:S01]  /*1da0*/  @P6 FMUL.FTZ R95, R99, R94 ;  /* 0x0000005e635f6220 */ /* 0x000fe20000410000 */
[----:B------:R-:W-:-:S03]  /*1db0*/  F2FP.BF16.F32.PACK_AB R93, RZ, R93 ;  /* 0x0000005dff5d723e */ /* 0x000fc600000010ff */
[----:B------:R-:W-:Y:S01]  /*1dc0*/  FADD.FTZ R56, R56, R95 ;  /* 0x0000005f38387221 */ /* 0x000fe20000010000 */
[----:B------:R-:W-:-:S07]  /*1dd0*/  PRMT R84, R93, 0x7610, R84 ;  /* 0x000076105d547816 */ /* 0x000fce0000000054 */
.L_x_699:
[----:B------:R-:W-:Y:S05]  /*1de0*/  BSYNC B1 ;  /* 0x0000000000017941 */ /* 0x000fea0003800000 */
.L_x_698:
[----:B------:R-:W-:Y:S01]  /*1df0*/  BSSY B1, `(.L_x_700) ;  /* 0x0000010000017945 */ /* 0x000fe20003800000 */
[----:B------:R-:W-:-:S03]  /*1e00*/  @P5 PRMT R88, R92, 0x7610, R88 ;  /* 0x000076105c585816 */ /* 0x000fc60000000058 */
[----:B------:R-:W-:Y:S05]  /*1e10*/  @P2 BRA `(.L_x_701) ;  /* 0x0000000000142947 */ /* 0x000fea0003800000 */
[----:B------:R-:W-:Y:S01]  /*1e20*/  IMAD.MOV.U32 R93, RZ, RZ, RZ ;  /* 0x000000ffff5d7224 */ /* 0x000fe200078e00ff */
[----:B------:R-:W-:Y:S06]  /*1e30*/  @!P4 BRA `(.L_x_702) ;  /* 0x00000000002cc947 */ /* 0x000fec0003800000 */
[----:B-----5:R-:W-:-:S04]  /*1e40*/  PRMT R93, R72, 0x7632, R93 ;  /* 0x00007632485d7816 */ /* 0x020fc8000000005d */
[----:B------:R-:W-:Y:S01]  /*1e50*/  SHF.L.U32 R93, R93, 0x10, RZ ;  /* 0x000000105d5d7819 */ /* 0x000fe200000006ff */
[----:B------:R-:W-:Y:S06]  /*1e60*/  BRA `(.L_x_702) ;  /* 0x0000000000207947 */ /* 0x000fec0003800000 */
.L_x_701:
[----:B------:R-:W-:Y:S02]  /*1e70*/  ISETP.NE.AND P6, PT, R20, RZ, PT ;  /* 0x000000ff1400720c */ /* 0x000fe40003fc5270 */
[----:B-----5:R-:W-:Y:S02]  /*1e80*/  @P4 PRMT R94, R72, 0x7632, R94 ;  /* 0x00007632485e4816 */ /* 0x020fe4000000005e */
[----:B------:R-:W-:Y:S02]  /*1e90*/  FSEL R93, R0, RZ, !P6 ;  /* 0x000000ff005d7208 */ /* 0x000fe40007000000 */
[----:B------:R-:W-:-:S03]  /*1ea0*/  @P4 SHF.L.U32 R94, R94, 0x10, RZ ;  /* 0x000000105e5e4819 */ /* 0x000fc600000006ff */
[----:B------:R-:W-:-:S04]  /*1eb0*/  FFMA.FTZ R92, R132, R96, R93 ;  /* 0x00000060845c7223 */ /* 0x000fc8000001005d */
[----:B------:R-:W-:-:S04]  /*1ec0*/  FADD.FTZ R93, R133, -R92 ;  /* 0x8000005c855d7221 */ /* 0x000fc80000010000 */
[----:B------:R-:W-:-:S04]  /*1ed0*/  FMUL.FTZ R93, R2, R93 ;  /* 0x0000005d025d7220 */ /* 0x000fc80000410000 */
[----:B------:R-:W-:-:S07]  /*1ee0*/  @P4 FADD.FTZ R93, R93, R94 ;  /* 0x0000005e5d5d4221 */ /* 0x000fce0000010000 */
.L_x_702:
[----:B------:R-:W-:Y:S05]  /*1ef0*/  BSYNC B1 ;  /* 0x0000000000017941 */ /* 0x000fea0003800000 */
.L_x_700:
[----:B------:R-:W-:Y:S01]  /*1f00*/  BSSY B1, `(.L_x_703) ;  /* 0x000000f000017945 */ /* 0x000fe20003800000 */
[----:B------:R-:W-:-:S03]  /*1f10*/  @P5 F2FP.BF16.F32.PACK_AB R92, RZ, R93 ;  /* 0x0000005dff5c523e */ /* 0x000fc600000010ff */
[----:B------:R-:W-:Y:S05]  /*1f20*/  @!P3 BRA `(.L_x_704) ;  /* 0x000000000030b947 */ /* 0x000fea0003800000 */
[----:B-----5:R-:W-:Y:S01]  /*1f30*/  LOP3.LUT P6, RZ, R112, 0xff00, RZ, 0xc0, !PT ;  /* 0x0000ff0070ff7812 */ /* 0x020fe200078cc0ff */
[----:B------:R-:W-:-:S04]  /*1f40*/  FMUL.FTZ R93, R93, UR13 ;  /* 0x0000000d5d5d7c20 */ /* 0x000fc80008410000 */
[----:B------:R-:W-:Y:S01]  /*1f50*/  FMUL.FTZ R98, R93, UR12 ;  /* 0x0000000c5d627c20 */ /* 0x000fe20008410000 */
[----:B------:R-:W-:-:S07]  /*1f60*/  HFMA2.MMA R93, -RZ, RZ, 0, 0 ;  /* 0x00000000ff5d7435 */ /* 0x000fce00000001ff */
[----:B------:R-:W-:Y:S01]  /*1f70*/  @P6 PRMT R94, R80, 0x7632, R94 ;  /* 0x00007632505e6816 */ /* 0x000fe2000000005e */
[----:B------:R-:W-:-:S04]  /*1f80*/  @P6 FMUL.FTZ R93, R11, R98 ;  /* 0x000000620b5d6220 */ /* 0x000fc80000410000 */
[----:B------:R-:W-:Y:S01]  /*1f90*/  @P6 IMAD.U32 R95, R94, 0x10000, RZ ;  /* 0x000100005e5f6824 */ /* 0x000fe200078e00ff */
[----:B------:R-:W-:Y:S02]  /*1fa0*/  MOV R94, RZ ;  /* 0x000000ff005e7202 */ /* 0x000fe40000000f00 */
[----:B------:R-:W-:Y:S01]  /*1fb0*/  F2FP.BF16.F32.PACK_AB R93, RZ, R93 ;  /* 0x0000005dff5d723e */ /* 0x000fe200000010ff */
[----:B------:R-:W-:-:S03]  /*1fc0*/  @P6 FMUL.FTZ R94, R98, R95 ;  /* 0x0000005f625e6220 */ /* 0x000fc60000410000 */
[----:B------:R-:W-:Y:S01]  /*1fd0*/  PRMT R84, R84, 0x5410, R93 ;  /* 0x0000541054547816 */ /* 0x000fe2000000005d */
[----:B------:R-:W-:-:S07]  /*1fe0*/  FADD.FTZ R57, R57, R94 ;  /* 0x0000005e39397221 */ /* 0x000fce0000010000 */
.L_x_704:
[----:B------:R-:W-:Y:S05]  /*1ff0*/  BSYNC B1 ;  /* 0x0000000000017941 */ /* 0x000fea0003800000 */
.L_x_703:
[----:B------:R-:W-:Y:S01]  /*2000*/  BSSY B1, `(.L_x_705) ;  /* 0x000000e000017945 */ /* 0x000fe20003800000 */
[----:B------:R-:W-:-:S03]  /*2010*/  @P5 PRMT R88, R88, 0x5410, R92 ;  /* 0x0000541058585816 */ /* 0x000fc6000000005c */
[----:B------:R-:W-:Y:S05]  /*2020*/  @P2 BRA `(.L_x_706) ;  /* 0x0000000000102947 */ /* 0x000fea0003800000 */
[----:B------:R-:W-:Y:S01]  /*2030*/  IMAD.MOV.U32 R93, RZ, RZ, RZ ;  /* 0x000000ffff5d7224 */ /* 0x000fe200078e00ff */
[----:B------:R-:W-:Y:S06]  /*2040*/  @!P4 BRA `(.L_x_707) ;  /* 0x000000000024c947 */ /* 0x000fec0003800000 */
[----:B-----5:R-:W-:Y:S01]  /*2050*/  SHF.L.U32 R93, R73, 0x10, RZ ;  /* 0x00000010495d7819 */ /* 0x020fe200000006ff */
[----:B------:R-:W-:Y:S06]  /*2060*/  BRA `(.L_x_707) ;  /* 0x00000000001c7947 */ /* 0x000fec0003800000 */
.L_x_706:
[----:B------:R-:W-:-:S04]  /*2070*/  ISETP.NE.AND P6, PT, R20, RZ, PT ;  /* 0x000000ff1400720c */ /* 0x000fc80003fc5270 */
[----:B------:R-:W-:-:S05]  /*2080*/  FSEL R92, R0, RZ, !P6 ;  /* 0x000000ff005c7208 */ /* 0x000fca0007000000 */
[----:B------:R-:W-:Y:S01]  /*2090*/  FFMA.FTZ R93, R125, R96, R92 ;  /* 0x000000607d5d7223 */ /* 0x000fe2000001005c */
[----:B-----5:R-:W-:-:S03]  /*20a0*/  @P4 SHF.L.U32 R92, R73, 0x10, RZ ;  /* 0x00000010495c4819 */ /* 0x020fc600000006ff */
[----:B------:R-:W-:-:S04]  /*20b0*/  FADD.FTZ R93, R124, -R93 ;  /* 0x8000005d7c5d7221 */ /* 0x000fc80000010000 */
[----:B------:R-:W-:-:S04]  /*20c0*/  FMUL.FTZ R93, R2, R93 ;  /* 0x0000005d025d7220 */ /* 0x000fc80000410000 */
[----:B------:R-:W-:-:S07]  /*20d0*/  @P4 FADD.FTZ R93, R93, R92 ;  /* 0x0000005c5d5d4221 */ /* 0x000fce0000010000 */
.L_x_707:
[----:B------:R-:W-:Y:S05]  /*20e0*/  BSYNC B1 ;  /* 0x0000000000017941 */ /* 0x000fea0003800000 */
.L_x_705:
[----:B------:R-:W-:Y:S01]  /*20f0*/  BSSY B1, `(.L_x_708) ;  /* 0x000000e000017945 */ /* 0x000fe20003800000 */
[----:B------:R-:W-:-:S03]  /*2100*/  @P5 F2FP.BF16.F32.PACK_AB R92, RZ, R93 ;  /* 0x0000005dff5c523e */ /* 0x000fc600000010ff */
[----:B------:R-:W-:Y:S05]  /*2110*/  @!P3 BRA `(.L_x_709) ;  /* 0x00000000002cb947 */ /* 0x000fea0003800000 */
[----:B-----5:R-:W-:Y:S01]  /*2120*/  LOP3.LUT P6, RZ, R112, 0xff0000, RZ, 0xc0, !PT ;  /* 0x00ff000070ff7812 */ /* 0x020fe200078cc0ff */
[----:B------:R-:W-:Y:S01]  /*2130*/  FMUL.FTZ R93, R93, UR13 ;  /* 0x0000000d5d5d7c20 */ /* 0x000fe20008410000 */
[----:B------:R-:W-:-:S03]  /*2140*/  IMAD.MOV.U32 R95, RZ, RZ, RZ ;  /* 0x000000ffff5f7224 */ /* 0x000fc600078e00ff */
[----:B------:R-:W-:Y:S01]  /*2150*/  FMUL.FTZ R98, R93, UR12 ;  /* 0x0000000c5d627c20 */ /* 0x000fe20008410000 */
[----:B------:R-:W-:-:S07]  /*2160*/  HFMA2.MMA R93, -RZ, RZ, 0, 0 ;  /* 0x00000000ff5d7435 */ /* 0x000fce00000001ff */
[----:B------:R-:W-:Y:S01]  /*2170*/  @P6 SHF.L.U32 R94, R81, 0x10, RZ ;  /* 0x00000010515e6819 */ /* 0x000fe200000006ff */
[----:B------:R-:W-:-:S04]  /*2180*/  @P6 FMUL.FTZ R93, R103, R98 ;  /* 0x00000062675d6220 */ /* 0x000fc80000410000 */
[----:B------:R-:W-:Y:S01]  /*2190*/  @P6 FMUL.FTZ R95, R98, R94 ;  /* 0x0000005e625f6220 */ /* 0x000fe20000410000 */
[----:B------:R-:W-:-:S03]  /*21a0*/  F2FP.BF16.F32.PACK_AB R93, RZ, R93 ;  /* 0x0000005dff5d723e */ /* 0x000fc600000010ff */
[----:B------:R-:W-:Y:S01]  /*21b0*/  FADD.FTZ R58, R58, R95 ;  /* 0x0000005f3a3a7221 */ /* 0x000fe20000010000 */
[----:B------:R-:W-:-:S07]  /*21c0*/  PRMT R85, R93, 0x7610, R85 ;  /* 0x000076105d557816 */ /* 0x000fce0000000055 */
.L_x_709:
[----:B------:R-:W-:Y:S05]  /*21d0*/  BSYNC B1 ;  /* 0x0000000000017941 */ /* 0x000fea0003800000 */
.L_x_708:
        /* <DEDUP_REMOVED lines=8> */
.L_x_711:
        /* <DEDUP_REMOVED lines=8> */
.L_x_712:
[----:B------:R-:W-:Y:S05]  /*22e0*/  BSYNC B1 ;  /* 0x0000000000017941 */ /* 0x000fea0003800000 */
.L_x_710:
[----:B------:R-:W-:Y:S01]  /*22f0*/  BSSY B1, `(.L_x_713) ;  /* 0x000000f000017945 */ /* 0x000fe20003800000 */
[----:B------:R-:W-:-:S03]  /*2300*/  @P5 F2FP.BF16.F32.PACK_AB R92, RZ, R93 ;  /* 0x0000005dff5c523e */ /* 0x000fc600000010ff */
[----:B------:R-:W-:Y:S05]  /*2310*/  @!P3 BRA `(.L_x_714) ;  /* 0x000000000030b947 */ /* 0x000fea0003800000 */
[----:B-----5:R-:W-:Y:S01]  /*2320*/  LOP3.LUT P6, RZ, R112, 0xff000000, RZ, 0xc0, !PT ;  /* 0xff00000070ff7812 */ /* 0x020fe200078cc0ff */
[----:B------:R-:W-:-:S04]  /*2330*/  FMUL.FTZ R93, R93, UR13 ;  /* 0x0000000d5d5d7c20 */ /* 0x000fc80008410000 */
[----:B------:R-:W-:Y:S01]  /*2340*/  FMUL.FTZ R98, R93, UR12 ;  /* 0x0000000c5d627c20 */ /* 0x000fe20008410000 */
[----:B------:R-:W-:-:S07]  /*2350*/  MOV R93, RZ ;  /* 0x000000ff005d7202 */ /* 0x000fce0000000f00 */
[----:B------:R-:W-:Y:S01]  /*2360*/  @P6 PRMT R94, R81, 0x7632, R94 ;  /* 0x00007632515e6816 */ /* 0x000fe2000000005e */
[----:B------:R-:W-:-:S04]  /*2370*/  @P6 FMUL.FTZ R93, R10, R98 ;  /* 0x000000620a5d6220 */ /* 0x000fc80000410000 */
[----:B------:R-:W-:Y:S01]  /*2380*/  @P6 IMAD.U32 R95, R94, 0x10000, RZ ;  /* 0x000100005e5f6824 */ /* 0x000fe200078e00ff */
[----:B------:R-:W-:Y:S01]  /*2390*/  HFMA2.MMA R94, -RZ, RZ, 0, 0 ;  /* 0x00000000ff5e7435 */ /* 0x000fe200000001ff */
[----:B------:R-:W-:-:S04]  /*23a0*/  F2FP.BF16.F32.PACK_AB R93, RZ, R93 ;  /* 0x0000005dff5d723e */ /* 0x000fc800000010ff */
[----:B------:R-:W-:Y:S01]  /*23b0*/  PRMT R85, R85, 0x5410, R93 ;  /* 0x0000541055557816 */ /* 0x000fe2000000005d */
[----:B------:R-:W-:-:S04]  /*23c0*/  @P6 FMUL.FTZ R94, R98, R95 ;  /* 0x0000005f625e6220 */ /* 0x000fc80000410000 */
[----:B------:R-:W-:-:S07]  /*23d0*/  FADD.FTZ R59, R59, R94 ;  /* 0x0000005e3b3b7221 */ /* 0x000fce0000010000 */
.L_x_714:
[----:B------:R-:W-:Y:S05]  /*23e0*/  BSYNC B1 ;  /* 0x0000000000017941 */ /* 0x000fea0003800000 */
.L_x_713:
[----:B------:R-:W-:Y:S01]  /*23f0*/  BSSY B1, `(.L_x_715) ;  /* 0x000000e000017945 */ /* 0x000fe20003800000 */
[----:B------:R-:W-:-:S03]  /*2400*/  @P5 PRMT R89, R89, 0x5410, R92 ;  /* 0x0000541059595816 */ /* 0x000fc6000000005c */
[----:B------:R-:W-:Y:S05]  /*2410*/  @P2 BRA `(.L_x_716) ;  /* 0x0000000000102947 */ /* 0x000fea0003800000 */
[----:B------:R-:W-:Y:S01]  /*2420*/  IMAD.MOV.U32 R93, RZ, RZ, RZ ;  /* 0x000000ffff5d7224 */ /* 0x000fe200078e00ff */
[----:B------:R-:W-:Y:S06]  /*2430*/  @!P4 BRA `(.L_x_717) ;  /* 0x000000000024c947 */ /* 0x000fec0003800000 */
[----:B-----5:R-:W-:Y:S01]  /*2440*/  SHF.L.U32 R93, R74, 0x10, RZ ;  /* 0x000000104a5d7819 */ /* 0x020fe200000006ff */
[----:B------:R-:W-:Y:S06]  /*2450*/  BRA `(.L_x_717) ;  /* 0x00000000001c7947 */ /* 0x000fec0003800000 */
.L_x_716:
[----:B------:R-:W-:-:S04]  /*2460*/  ISETP.NE.AND P6, PT, R20, RZ, PT ;  /* 0x000000ff1400720c */ /* 0x000fc80003fc5270 */
[----:B------:R-:W-:-:S05]  /*2470*/  FSEL R92, R0, RZ, !P6 ;  /* 0x000000ff005c7208 */ /* 0x000fca0007000000 */
[----:B------:R-:W-:Y:S01]  /*2480*/  FFMA.FTZ R93, R129, R96, R92 ;  /* 0x00000060815d7223 */ /* 0x000fe2000001005c */
[----:B-----5:R-:W-:-:S03]  /*2490*/  @P4 SHF.L.U32 R92, R74, 0x10, RZ ;  /* 0x000000104a5c4819 */ /* 0x020fc600000006ff */
[----:B------:R-:W-:-:S04]  /*24a0*/  FADD.FTZ R93, R128, -R93 ;  /* 0x8000005d805d7221 */ /* 0x000fc80000010000 */
[----:B------:R-:W-:-:S04]  /*24b0*/  FMUL.FTZ R93, R2, R93 ;  /* 0x0000005d025d7220 */ /* 0x000fc80000410000 */
[----:B------:R-:W-:-:S07]  /*24c0*/  @P4 FADD.FTZ R93, R93, R92 ;  /* 0x0000005c5d5d4221 */ /* 0x000fce0000010000 */
.L_x_717:
[----:B------:R-:W-:Y:S05]  /*24d0*/  BSYNC B1 ;  /* 0x0000000000017941 */ /* 0x000fea0003800000 */
.L_x_715:
[----:B------:R-:W-:Y:S01]  /*24e0*/  BSSY B1, `(.L_x_718) ;  /* 0x000000e000017945 */ /* 0x000fe20003800000 */
[----:B------:R-:W-:-:S03]  /*24f0*/  @P5 F2FP.BF16.F32.PACK_AB R92, RZ, R93 ;  /* 0x0000005dff5c523e */ /* 0x000fc600000010ff */
[----:B------:R-:W-:Y:S05]  /*2500*/  @!P3 BRA `(.L_x_719) ;  /* 0x00000000002cb947 */ /* 0x000fea0003800000 */
        /* <DEDUP_REMOVED lines=11> */
.L_x_719:
[----:B------:R-:W-:Y:S05]  /*25c0*/  BSYNC B1 ;  /* 0x0000000000017941 */ /* 0x000fea0003800000 */
.L_x_718:
        /* <DEDUP_REMOVED lines=8> */
.L_x_721:
        /* <DEDUP_REMOVED lines=8> */
.L_x_722:
[----:B------:R-:W-:Y:S05]  /*26d0*/  BSYNC B1 ;  /* 0x0000000000017941 */ /* 0x000fea0003800000 */
.L_x_720:
        /* <DEDUP_REMOVED lines=15> */
.L_x_724:
[----:B------:R-:W-:Y:S05]  /*27d0*/  BSYNC B1 ;  /* 0x0000000000017941 */ /* 0x000fea0003800000 */
.L_x_723:
[----:B------:R-:W-:Y:S01]  /*27e0*/  BSSY B1, `(.L_x_725) ;  /* 0x000000e000017945 */ /* 0x000fe20003800000 */
[----:B------:R-:W-:-:S03]  /*27f0*/  @P5 PRMT R90, R90, 0x5410, R92 ;  /* 0x000054105a5a5816 */ /* 0x000fc6000000005c */
[----:B------:R-:W-:Y:S05]  /*2800*/  @P2 BRA `(.L_x_726) ;  /* 0x0000000000102947 */ /* 0x000fea0003800000 */
[----:B------:R-:W-:Y:S01]  /*2810*/  IMAD.MOV.U32 R93, RZ, RZ, RZ ;  /* 0x000000ffff5d7224 */ /* 0x000fe200078e00ff */
[----:B------:R-:W-:Y:S06]  /*2820*/  @!P4 BRA `(.L_x_727) ;  /* 0x000000000024c947 */ /* 0x000fec0003800000 */
[----:B-----5:R-:W-:Y:S01]  /*2830*/  SHF.L.U32 R93, R75, 0x10, RZ ;  /* 0x000000104b5d7819 */ /* 0x020fe200000006ff */
[----:B------:R-:W-:Y:S06]  /*2840*/  BRA `(.L_x_727) ;  /* 0x00000000001c7947 */ /* 0x000fec0003800000 */
.L_x_726:
[----:B------:R-:W-:-:S04]  /*2850*/  ISETP.NE.AND P6, PT, R20, RZ, PT ;  /* 0x000000ff1400720c */ /* 0x000fc80003fc5270 */
[----:B------:R-:W-:-:S05]  /*2860*/  FSEL R92, R0, RZ, !P6 ;  /* 0x000000ff005c7208 */ /* 0x000fca0007000000 */
[----:B------:R-:W-:Y:S01]  /*2870*/  FFMA.FTZ R93, R131, R96, R92 ;  /* 0x00000060835d7223 */ /* 0x000fe2000001005c */
[----:B-----5:R-:W-:-:S03]  /*2880*/  @P4 SHF.L.U32 R92, R75, 0x10, RZ ;  /* 0x000000104b5c4819 */ /* 0x020fc600000006ff */
[----:B------:R-:W-:-:S04]  /*2890*/  FADD.FTZ R93, R130, -R93 ;  /* 0x8000005d825d7221 */ /* 0x000fc80000010000 */
[----:B------:R-:W-:-:S04]  /*28a0*/  FMUL.FTZ R93, R2, R93 ;  /* 0x0000005d025d7220 */ /* 0x000fc80000410000 */
[----:B------:R-:W-:-:S07]  /*28b0*/  @P4 FADD.FTZ R93, R93, R92 ;  /* 0x0000005c5d5d4221 */ /* 0x000fce0000010000 */
.L_x_727:
[----:B------:R-:W-:Y:S05]  /*28c0*/  BSYNC B1 ;  /* 0x0000000000017941 */ /* 0x000fea0003800000 */
.L_x_725:
        /* <DEDUP_REMOVED lines=14> */
.L_x_729:
[----:B------:R-:W-:Y:S05]  /*29b0*/  BSYNC B1 ;  /* 0x0000000000017941 */ /* 0x000fea0003800000 */
.L_x_728:
        /* <DEDUP_REMOVED lines=8> */
.L_x_731:
        /* <DEDUP_REMOVED lines=8> */
.L_x_732:
[----:B------:R-:W-:Y:S05]  /*2ac0*/  BSYNC B1 ;  /* 0x0000000000017941 */ /* 0x000fea0003800000 */
.L_x_730:
[----:B------:R-:W0:Y:S01]  /*2ad0*/  @P5 LDC.64 R92, c[0x0][0x308] ;  /* 0x0000c200ff5c5b82 */ /* 0x000e220000000a00 */
[----:B------:R-:W-:Y:S01]  /*2ae0*/  @P5 F2FP.BF16.F32.PACK_AB R99, RZ, R98 ;  /* 0x00000062ff63523e */ /* 0x000fe200000010ff */
[----:B------:R-:W-:Y:S03]  /*2af0*/  BSSY B1, `(.L_x_733) ;  /* 0x0000013000017945 */ /* 0x000fe60003800000 */
[----:B------:R-:W-:Y:S01]  /*2b00*/  @P5 PRMT R91, R91, 0x5410, R99 ;  /* 0x000054105b5b5816 */ /* 0x000fe20000000063 */
[----:B0-----:R-:W-:Y:S02]  /*2b10*/  @P5 IMAD.WIDE.U32 R94, R121, 0x10, R92 ;  /* 0x00000010795e5825 */ /* 0x001fe400078e005c */
[----:B------:R-:W0:Y:S03]  /*2b20*/  @P3 LDC.64 R92, c[0x0][0x2f8] ;  /* 0x0000be00ff5c3b82 */ /* 0x000e260000000a00 */
[----:B------:R1:W-:Y:S01]  /*2b30*/  @P5 STG.E.128 desc[UR4][R94.64], R88 ;  /* 0x000000585e005986 */ /* 0x0003e2000c101d04 */
[----:B0-----:R-:W-:Y:S01]  /*2b40*/  @P3 IMAD.WIDE.U32 R92, R97, 0x10, R92 ;  /* 0x00000010615c3825 */ /* 0x001fe200078e005c */
[----:B-1----:R-:W-:Y:S06]  /*2b50*/  @!P3 BRA `(.L_x_734) ;  /* 0x000000000030b947 */ /* 0x002fec0003800000 */
[----:B-----5:R-:W-:Y:S01]  /*2b60*/  LOP3.LUT P4, RZ, R113, 0xff000000, RZ, 0xc0, !PT ;  /* 0xff00000071ff7812 */ /* 0x020fe2000788c0ff */
[----:B------:R-:W-:-:S04]  /*2b70*/  FMUL.FTZ R98, R98, UR13 ;  /* 0x0000000d62627c20 */ /* 0x000fc80008410000 */
[----:B------:R-:W-:Y:S01]  /*2b80*/  FMUL.FTZ R95, R98, UR12 ;  /* 0x0000000c625f7c20 */ /* 0x000fe20008410000 */
[----:B------:R-:W-:-:S07]  /*2b90*/  MOV R98, RZ ;  /* 0x000000ff00627202 */ /* 0x000fce0000000f00 */
[----:B------:R-:W-:-:S05]  /*2ba0*/  @P4 PRMT R94, R83, 0x7632, R94 ;  /* 0x00007632535e4816 */ /* 0x000fca000000005e */
[----:B------:R-:W-:-:S04]  /*2bb0*/  @P4 IMAD.U32 R94, R94, 0x10000, RZ ;  /* 0x000100005e5e4824 */ /* 0x000fc800078e00ff */
[----:B------:R-:W-:Y:S01]  /*2bc0*/  @P4 FMUL.FTZ R98, R95, R94 ;  /* 0x0000005e5f624220 */ /* 0x000fe20000410000 */
[----:B------:R-:W-:-:S03]  /*2bd0*/  HFMA2.MMA R94, -RZ, RZ, 0, 0 ;  /* 0x00000000ff5e7435 */ /* 0x000fc600000001ff */
[----:B------:R-:W-:-:S03]  /*2be0*/  FADD.FTZ R63, R63, R98 ;  /* 0x000000623f3f7221 */ /* 0x000fc60000010000 */
[----:B------:R-:W-:-:S05]  /*2bf0*/  @P4 FMUL.FTZ R94, R8, R95 ;  /* 0x0000005f085e4220 */ /* 0x000fca0000410000 */
[----:B------:R-:W-:-:S04]  /*2c00*/  F2FP.BF16.F32.PACK_AB R94, RZ, R94 ;  /* 0x0000005eff5e723e */ /* 0x000fc800000010ff */
[----:B------:R-:W-:-:S07]  /*2c10*/  PRMT R87, R87, 0x5410, R94 ;  /* 0x0000541057577816 */ /* 0x000fce000000005e */
.L_x_734:
[----:B------:R-:W-:Y:S05]  /*2c20*/  BSYNC B1 ;  /* 0x0000000000017941 */ /* 0x000fea0003800000 */
.L_x_733:
[----:B------:R0:W-:Y:S01]  /*2c30*/  @P3 STG.E.128 desc[UR4][R92.64], R84 ;  /* 0x000000545c003986 */ /* 0x0001e2000c101d04 */
[----:B------:R-:W-:Y:S01]  /*2c40*/  VIADD R121, R121, 0x80 ;  /* 0x0000008079797836 */ /* 0x000fe20000000000 */
[----:B------:R-:W-:-:S07]  /*2c50*/  IADD3 R97, R97, 0x80, RZ ;  /* 0x0000008061617810 */ /* 0x000fce0007ffe0ff */
.L_x_692:
[----:B------:R-:W-:Y:S05]  /*2c60*/  BSYNC B0 ;  /* 0x0000000000007941 */ /* 0x000fea0003800000 */
.L_x_691:
[----:B------:R-:W-:Y:S04]  /*2c70*/  BSSY B0, `(.L_x_735) ;  /* 0x0000112000007945 */ /* 0x000fe80003800000 */
[----:B------:R-:W-:Y:S05]  /*2c80*/  @!P1 BRA `(.L_x_736) ;  /* 0x0000001000409947 */ /* 0x000fea0003800000 */
[----:B------:R-:W-:Y:S04]  /*2c90*/  BSSY B1, `(.L_x_737) ;  /* 0x0000005000017945 */ /* 0x000fe80003800000 */
[----:B------:R-:W-:Y:S05]  /*2ca0*/  @!P3 BRA `(.L_x_738) ;  /* 0x00000000000cb947 */ /* 0x000fea0003800000 */
[----:B-----5:R-:W1:Y:S02]  /*2cb0*/  LDC.64 R80, c[0x0][0x220] ;  /* 0x00008800ff507b82 */ /* 0x020e640000000a00 */
[----:B-1----:R-:W-:-:S06]  /*2cc0*/  IMAD.WIDE.U32 R80, R97, 0x10, R80 ;  /* 0x0000001061507825 */ /* 0x002fcc00078e0050 */
[----:B------:R-:W5:Y:S02]  /*2cd0*/  LDG.E.128 R80, desc[UR4][R80.64] ;  /* 0x0000000450507981 */ /* 0x000f64000c1e1d00 */
.L_x_738:
[----:B------:R-:W-:Y:S05]  /*2ce0*/  BSYNC B1 ;  /* 0x0000000000017941 */ /* 0x000fea0003800000 */
.L_x_737:
[----:B------:R-:W-:Y:S04]  /*2cf0*/  BSSY B1, `(.L_x_739) ;  /* 0x0000013000017945 */ /* 0x000fe80003800000 */
[----:B------:R-:W-:Y:S05]  /*2d00*/  @P2 BRA `(.L_x_740) ;  /* 0x00000000001c2947 */ /* 0x000fea0003800000 */
[----:B------:R-:W-:Y:S01]  /*2d10*/  UISETP.NE.U32.AND UP0, UPT, UR8, URZ, UPT ;  /* 0x0000003f0800728c */ /* 0x000fe2000bf05070 */
[----:B0-----:R-:W-:-:S03]  /*2d20*/  MOV R93, RZ ;  /* 0x000000ff005d7202 */ /* 0x001fc60000000f00 */
[----:B------:R-:W-:-:S06]  /*2d30*/  UISETP.NE.AND.EX UP0, UPT, UR9, URZ, UPT, UP0 ;  /* 0x0000003f0900728c */ /* 0x000fcc000bf05300 */
[----:B------:R-:W-:-:S13]  /*2d40*/  PLOP3.LUT P4, PT, PT, PT, UP0, 0x80, 0x0 ;  /* 0x000000000000781c */ /* 0x000fda0003f8f008 */
[----:B------:R-:W-:Y:S05]  /*2d50*/  @!P4 BRA `(.L_x_741) ;  /* 0x000000000030c947 */ /* 0x000fea0003800000 */
[----:B-----5:R-:W-:Y:S01]  /*2d60*/  IMAD.U32 R93, R76, 0x10000, RZ ;  /* 0x000100004c5d7824 */ /* 0x020fe200078e00ff */
[----:B------:R-:W-:Y:S06]  /*2d70*/  BRA `(.L_x_741) ;  /* 0x0000000000287947 */ /* 0x000fec0003800000 */
.L_x_740:
        /* <DEDUP_REMOVED lines=8> */
[----:B-----5:R-:W-:-:S05]  /*2e00*/  @P4 SHF.L.U32 R92, R76, 0x10, RZ ;  /* 0x000000104c5c4819 */ /* 0x020fca00000006ff */
[----:B------:R-:W-:-:S07]  /*2e10*/  @P4 FADD.FTZ R93, R93, R92 ;  /* 0x0000005c5d5d4221 */ /* 0x000fce0000010000 */
.L_x_741:
[----:B------:R-:W-:Y:S05]  /*2e20*/  BSYNC B1 ;  /* 0x0000000000017941 */ /* 0x000fea0003800000 */
.L_x_739:
[----:B------:R-:W-:Y:S01]  /*2e30*/  ISETP.NE.U32.AND P5, PT, RZ, UR6, PT ;  /* 0x00000006ff007c0c */ /* 0x000fe2000bfa5070 */
[----:B------:R-:W-:Y:S03]  /*2e40*/  BSSY B1, `(.L_x_742) ;  /* 0x000000f000017945 */ /* 0x000fe60003800000 */
[----:B------:R-:W-:-:S13]  /*2e50*/  ISETP.NE.AND.EX P5, PT, RZ, UR7, PT, P5 ;  /* 0x00000007ff007c0c */ /* 0x000fda000bfa5350 */
[----:B------:R-:W-:Y:S01]  /*2e60*/  @P5 F2FP.BF16.F32.PACK_AB R92, RZ, R93 ;  /* 0x0000005dff5c523e */ /* 0x000fe200000010ff */
[----:B------:R-:W-:Y:S06]  /*2e70*/  @!P3 BRA `(.L_x_743) ;  /* 0x00000000002cb947 */ /* 0x000fec0003800000 */
[----:B-----5:R-:W-:Y:S01]  /*2e80*/  LOP3.LUT P6, RZ, R114, 0xff, RZ, 0xc0, !PT ;  /* 0x000000ff72ff7812 */ /* 0x020fe200078cc0ff */
[----:B------:R-:W-:Y:S01]  /*2e90*/  FMUL.FTZ R93, R93, UR13 ;  /* 0x0000000d5d5d7c20 */ /* 0x000fe20008410000 */
[----:B------:R-:W-:-:S03]  /*2ea0*/  HFMA2.MMA R95, -RZ, RZ, 0, 0 ;  /* 0x00000000ff5f7435 */ /* 0x000fc600000001ff */
[----:B------:R-:W-:Y:S01]  /*2eb0*/  FMUL.FTZ R99, R93, UR12 ;  /* 0x0000000c5d637c20 */ /* 0x000fe20008410000 */
[----:B------:R-:W-:-:S07]  /*2ec0*/  IMAD.MOV.U32 R93, RZ, RZ, RZ ;  /* 0x000000ffff5d7224 */ /* 0x000fce00078e00ff */
[----:B------:R-:W-:Y:S01]  /*2ed0*/  @P6 SHF.L.U32 R94, R80, 0x10, RZ ;  /* 0x00000010505e6819 */ /* 0x000fe200000006ff */
[----:B------:R-:W-:-:S04]  /*2ee0*/  @P6 FMUL.FTZ R93, R100, R99 ;  /* 0x00000063645d6220 */ /* 0x000fc80000410000 */
[----:B------:R-:W-:Y:S01]  /*2ef0*/  @P6 FMUL.FTZ R95, R94, R99 ;  /* 0x000000635e5f6220 */ /* 0x000fe20000410000 */
[----:B------:R-:W-:-:S03]  /*2f00*/  F2FP.BF16.F32.PACK_AB R93, RZ, R93 ;  /* 0x0000005dff5d723e */ /* 0x000fc600000010ff */
[----:B------:R-:W-:Y:S01]  /*2f10*/  FADD.FTZ R64, R64, R95 ;  /* 0x0000005f40407221 */ /* 0x000fe20000010000 */
[----:B------:R-:W-:-:S07]  /*2f20*/  PRMT R84, R93, 0x7610, R84 ;  /* 0x000076105d547816 */ /* 0x000fce0000000054 */
.L_x_743:
[----:B------:R-:W-:Y:S05]  /*2f30*/  BSYNC B1 ;  /* 0x0000000000017941 */ /* 0x000fea0003800000 */
.L_x_742:
[----:B------:R-:W-:Y:S01]  /*2f40*/  BSSY B1, `(.L_x_744) ;  /* 0x0000010000017945 */ /* 0x000fe20003800000 */
[----:B------:R-:W-:-:S03]  /*2f50*/  @P5 PRMT R88, R92, 0x7610, R88 ;  /* 0x000076105c585816 */ /* 0x000fc60000000058 */
[----:B------:R-:W-:Y:S05]  /*2f60*/  @P2 BRA `(.L_x_745) ;  /* 0x0000000000142947 */ /* 0x000fea0003800000 */
[----:B------:R-:W-:Y:S01]  /*2f70*/  MOV R93, RZ ;  /* 0x000000ff005d7202 */ /* 0x000fe20000000f00 */
[----:B------:R-:W-:Y:S06]  /*2f80*/  @!P4 BRA `(.L_x_746) ;  /* 0x00000000002cc947 */ /* 0x000fec0003800000 */
[----:B-----5:R-:W-:-:S05]  /*2f90*/  PRMT R93, R76, 0x7632, R93 ;  /* 0x000076324c5d7816 */ /* 0x020fca000000005d */
[----:B------:R-:W-:Y:S01]  /*2fa0*/  IMAD.U32 R93, R93, 0x10000, RZ ;  /* 0x000100005d5d7824 */ /* 0x000fe200078e00ff */
[----:B------:R-:W-:Y:S06]  /*2fb0*/  BRA `(.L_x_746) ;  /* 0x0000000000207947 */ /* 0x000fec0003800000 */
.L_x_745:
        /* <DEDUP_REMOVED lines=8> */
.L_x_746:
[----:B------:R-:W-:Y:S05]  /*3040*/  BSYNC B1 ;  /* 0x0000000000017941 */ /* 0x000fea0003800000 */
.L_x_744:
        /* <DEDUP_REMOVED lines=15> */
.L_x_748:
[----:B------:R-:W-:Y:S05]  /*3140*/  BSYNC B1 ;  /* 0x0000000000017941 */ /* 0x000fea0003800000 */
.L_x_747:
[----:B------:R-:W-:Y:S01]  /*3150*/  BSSY B1, `(.L_x_749) ;  /* 0x000000e000017945 */ /* 0x000fe20003800000 */
[----:B------:R-:W-:-:S03]  /*3160*/  @P5 PRMT R88, R88, 0x5410, R92 ;  /* 0x0000541058585816 */ /* 0x000fc6000000005c */
[----:B------:R-:W-:Y:S05]  /*3170*/  @P2 BRA `(.L_x_750) ;  /* 0x0000000000102947 */ /* 0x000fea0003800000 */
[----:B------:R-:W-:Y:S01]  /*3180*/  HFMA2.MMA R93, -RZ, RZ, 0, 0 ;  /* 0x00000000ff5d7435 */ /* 0x000fe200000001ff */
[----:B------:R-:W-:Y:S10]  /*3190*/  @!P4 BRA `(.L_x_751) ;  /* 0x000000000024c947 */ /* 0x000ff40003800000 */
[----:B-----5:R-:W-:Y:S01]  /*31a0*/  IMAD.U32 R93, R77, 0x10000, RZ ;  /* 0x000100004d5d7824 */ /* 0x020fe200078e00ff */
[----:B------:R-:W-:Y:S06]  /*31b0*/  BRA `(.L_x_751) ;  /* 0x00000000001c7947 */ /* 0x000fec0003800000 */
.L_x_750:
[----:B------:R-:W-:-:S04]  /*31c0*/  ISETP.NE.AND P6, PT, R20, RZ, PT ;  /* 0x000000ff1400720c */ /* 0x000fc80003fc5270 */
[----:B------:R-:W-:-:S05]  /*31d0*/  FSEL R92, R0, RZ, !P6 ;  /* 0x000000ff005c7208 */ /* 0x000fca0007000000 */
[----:B------:R-:W-:Y:S01]  /*31e0*/  FFMA.FTZ R93, R141, R96, R92 ;  /* 0x000000608d5d7223 */ /* 0x000fe2000001005c */
[----:B-----5:R-:W-:-:S03]  /*31f0*/  @P4 SHF.L.U32 R92, R77, 0x10, RZ ;  /* 0x000000104d5c4819 */ /* 0x020fc600000006ff */
[----:B------:R-:W-:-:S04]  /*3200*/  FADD.FTZ R93, R142, -R93 ;  /* 0x8000005d8e5d7221 */ /* 0x000fc80000010000 */
[----:B------:R-:W-:-:S04]  /*3210*/  FMUL.FTZ R93, R2, R93 ;  /* 0x0000005d025d7220 */ /* 0x000fc80000410000 */
[----:B------:R-:W-:-:S07]  /*3220*/  @P4 FADD.FTZ R93, R93, R92 ;  /* 0x0000005c5d5d4221 */ /* 0x000fce0000010000 */
.L_x_751:
[----:B------:R-:W-:Y:S05]  /*3230*/  BSYNC B1 ;  /* 0x0000000000017941 */ /* 0x000fea0003800000 */
.L_x_749:
[----:B------:R-:W-:Y:S01]  /*3240*/  BSSY B1, `(.L_x_752) ;  /* 0x000000e000017945 */ /* 0x000fe20003800000 */
[----:B------:R-:W-:-:S03]  /*3250*/  @P5 F2FP.BF16.F32.PACK_AB R92, RZ, R93 ;  /* 0x0000005dff5c523e */ /* 0x000fc600000010ff */
[----:B------:R-:W-:Y:S05]  /*3260*/  @!P3 BRA `(.L_x_753) ;  /* 0x00000000002cb947 */ /* 0x000fea0003800000 */
[----:B-----5:R-:W-:Y:S01]  /*3270*/  LOP3.LUT P6, RZ, R114, 0xff0000, RZ, 0xc0, !PT ;  /* 0x00ff000072ff7812 */ /* 0x020fe200078cc0ff */
[----:B------:R-:W-:Y:S01]  /*3280*/  FMUL.FTZ R93, R93, UR13 ;  /* 0x0000000d5d5d7c20 */ /* 0x000fe20008410000 */
[----:B------:R-:W-:-:S03]  /*3290*/  MOV R95, RZ ;  /* 0x000000ff005f7202 */ /* 0x000fc60000000f00 */
        /* <DEDUP_REMOVED lines=8> */
.L_x_753:
[----:B------:R-:W-:Y:S05]  /*3320*/  BSYNC B1 ;  /* 0x0000000000017941 */ /* 0x000fea0003800000 */
.L_x_752:
[----:B------:R-:W-:Y:S01]  /*3330*/  BSSY B1, `(.L_x_754) ;  /* 0x0000010000017945 */ /* 0x000fe20003800000 */
[----:B------:R-:W-:-:S03]  /*3340*/  @P5 PRMT R89, R92, 0x7610, R89 ;  /* 0x000076105c595816 */ /* 0x000fc60000000059 */
[----:B------:R-:W-:Y:S05]  /*3350*/  @P2 BRA `(.L_x_755) ;  /* 0x0000000000142947 */ /* 0x000fea0003800000 */
[----:B------:R-:W-:Y:S01]  /*3360*/  HFMA2.MMA R93, -RZ, RZ, 0, 0 ;  /* 0x00000000ff5d7435 */ /* 0x000fe200000001ff */
[----:B------:R-:W-:Y:S10]  /*3370*/  @!P4 BRA `(.L_x_756) ;  /* 0x00000000002cc947 */ /* 0x000ff40003800000 */
[----:B-----5:R-:W-:-:S05]  /*3380*/  PRMT R93, R77, 0x7632, R93 ;  /* 0x000076324d5d7816 */ /* 0x020fca000000005d */
[----:B------:R-:W-:Y:S01]  /*3390*/  IMAD.U32 R93, R93, 0x10000, RZ ;  /* 0x000100005d5d7824 */ /* 0x000fe200078e00ff */
[----:B------:R-:W-:Y:S06]  /*33a0*/  BRA `(.L_x_756) ;  /* 0x0000000000207947 */ /* 0x000fec0003800000 */
.L_x_755:
        /* <DEDUP_REMOVED lines=8> */
.L_x_756:
[----:B------:R-:W-:Y:S05]  /*3430*/  BSYNC B1 ;  /* 0x0000000000017941 */ /* 0x000fea0003800000 */
.L_x_754:
        /* <DEDUP_REMOVED lines=15> */
.L_x_758:
[----:B------:R-:W-:Y:S05]  /*3530*/  BSYNC B1 ;  /* 0x0000000000017941 */ /* 0x000fea0003800000 */
.L_x_757:
[----:B------:R-:W-:Y:S01]  /*3540*/  BSSY B1, `(.L_x_759) ;  /* 0x000000e000017945 */ /* 0x000fe20003800000 */
[----:B------:R-:W-:-:S03]  /*3550*/  @P5 PRMT R89, R89, 0x5410, R92 ;  /* 0x0000541059595816 */ /* 0x000fc6000000005c */
[----:B------:R-:W-:Y:S05]  /*3560*/  @P2 BRA `(.L_x_760) ;  /* 0x0000000000102947 */ /* 0x000fea0003800000 */
[----:B------:R-:W-:Y:S01]  /*3570*/  MOV R93, RZ ;  /* 0x000000ff005d7202 */ /* 0x000fe20000000f00 */
[----:B------:R-:W-:Y:S06]  /*3580*/  @!P4 BRA `(.L_x_761) ;  /* 0x000000000024c947 */ /* 0x000fec0003800000 */
[----:B-----5:R-:W-:Y:S01]  /*3590*/  IMAD.U32 R93, R78, 0x10000, RZ ;  /* 0x000100004e5d7824 */ /* 0x020fe200078e00ff */
[----:B------:R-:W-:Y:S06]  /*35a0*/  BRA `(.L_x_761) ;  /* 0x00000000001c7947 */ /* 0x000fec0003800000 */
.L_x_760:
[----:B------:R-:W-:-:S04]  /*35b0*/  ISETP.NE.AND P6, PT, R20, RZ, PT ;  /* 0x000000ff1400720c */ /* 0x000fc80003fc5270 */
[----:B------:R-:W-:-:S05]  /*35c0*/  FSEL R92, R0, RZ, !P6 ;  /* 0x000000ff005c7208 */ /* 0x000fca0007000000 */
[----:B------:R-:W-:Y:S01]  /*35d0*/  FFMA.FTZ R93, R143, R96, R92 ;  /* 0x000000608f5d7223 */ /* 0x000fe2000001005c */
[----:B-----5:R-:W-:-:S03]  /*35e0*/  @P4 SHF.L.U32 R92, R78, 0x10, RZ ;  /* 0x000000104e5c4819 */ /* 0x020fc600000006ff */
[----:B------:R-:W-:-:S04]  /*35f0*/  FADD.FTZ R93, R144, -R93 ;  /* 0x8000005d905d7221 */ /* 0x000fc80000010000 */
[----:B------:R-:W-:-:S04]  /*3600*/  FMUL.FTZ R93, R2, R93 ;  /* 0x0000005d025d7220 */ /* 0x000fc80000410000 */
[----:B------:R-:W-:-:S07]  /*3610*/  @P4 FADD.FTZ R93, R93, R92 ;  /* 0x0000005c5d5d4221 */ /* 0x000fce0000010000 */
.L_x_761:
[----:B------:R-:W-:Y:S05]  /*3620*/  BSYNC B1 ;  /* 0x0000000000017941 */ /* 0x000fea0003800000 */
.L_x_759:
[----:B------:R-:W-:Y:S01]  /*3630*/  BSSY B1, `(.L_x_762) ;  /* 0x000000e000017945 */ /* 0x000fe20003800000 */
[----:B------:R-:W-:-:S03]  /*3640*/  @P5 F2FP.BF16.F32.PACK_AB R92, RZ, R93 ;  /* 0x0000005dff5c523e */ /* 0x000fc600000010ff */
[----:B------:R-:W-:Y:S05]  /*3650*/  @!P3 BRA `(.L_x_763) ;  /* 0x00000000002cb947 */ /* 0x000fea0003800000 */
        /* <DEDUP_REMOVED lines=11> */
.L_x_763:
[----:B------:R-:W-:Y:S05]  /*3710*/  BSYNC B1 ;  /* 0x0000000000017941 */ /* 0x000fea0003800000 */
.L_x_762:
        /* <DEDUP_REMOVED lines=8> */
.L_x_765:
        /* <DEDUP_REMOVED lines=8> */
.L_x_766:
[----:B------:R-:W-:Y:S05]  /*3820*/  BSYNC B1 ;  /* 0x0000000000017941 */ /* 0x000fea0003800000 */
.L_x_764:
        /* <DEDUP_REMOVED lines=15> */
.L_x_768:
[----:B------:R-:W-:Y:S05]  /*3920*/  BSYNC B1 ;  /* 0x0000000000017941 */ /* 0x000fea0003800000 */
.L_x_767:
[----:B------:R-:W-:Y:S01]  /*3930*/  BSSY B1, `(.L_x_769) ;  /* 0x000000e000017945 */ /* 0x000fe20003800000 */
[----:B------:R-:W-:-:S03]  /*3940*/  @P5 PRMT R90, R90, 0x5410, R92 ;  /* 0x000054105a5a5816 */ /* 0x000fc6000000005c */
[----:B------:R-:W-:Y:S05]  /*3950*/  @P2 BRA `(.L_x_770) ;  /* 0x0000000000102947 */ /* 0x000fea0003800000 */
[----:B------:R-:W-:Y:S01]  /*3960*/  HFMA2.MMA R93, -RZ, RZ, 0, 0 ;  /* 0x00000000ff5d7435 */ /* 0x000fe200000001ff */
[----:B------:R-:W-:Y:S10]  /*3970*/  @!P4 BRA `(.L_x_771) ;  /* 0x000000000024c947 */ /* 0x000ff40003800000 */
[----:B-----5:R-:W-:Y:S01]  /*3980*/  IMAD.U32 R93, R79, 0x10000, RZ ;  /* 0x000100004f5d7824 */ /* 0x020fe200078e00ff */
[----:B------:R-:W-:Y:S06]  /*3990*/  BRA `(.L_x_771) ;  /* 0x00000000001c7947 */ /* 0x000fec0003800000 */
.L_x_770:
[----:B------:R-:W-:-:S04]  /*39a0*/  ISETP.NE.AND P6, PT, R20, RZ, PT ;  /* 0x000000ff1400720c */ /* 0x000fc80003fc5270 */
[----:B------:R-:W-:-:S05]  /*39b0*/  FSEL R92, R0, RZ, !P6 ;  /* 0x000000ff005c7208 */ /* 0x000fca0007000000 */
[----:B------:R-:W-:Y:S01]  /*39c0*/  FFMA.FTZ R93, R145, R96, R92 ;  /* 0x00000060915d7223 */ /* 0x000fe2000001005c */
[----:B-----5:R-:W-:-:S03]  /*39d0*/  @P4 SHF.L.U32 R92, R79, 0x10, RZ ;  /* 0x000000104f5c4819 */ /* 0x020fc600000006ff */
[----:B------:R-:W-:-:S04]  /*39e0*/  FADD.FTZ R93, R152, -R93 ;  /* 0x8000005d985d7221 */ /* 0x000fc80000010000 */
[----:B------:R-:W-:-:S04]  /*39f0*/  FMUL.FTZ R93, R2, R93 ;  /* 0x0000005d025d7220 */ /* 0x000fc80000410000 */
[----:B------:R-:W-:-:S07]  /*3a00*/  @P4 FADD.FTZ R93, R93, R92 ;  /* 0x0000005c5d5d4221 */ /* 0x000fce0000010000 */
.L_x_771:
[----:B------:R-:W-:Y:S05]  /*3a10*/  BSYNC B1 ;  /* 0x0000000000017941 */ /* 0x000fea0003800000 */
.L_x_769:
        /* <DEDUP_REMOVED lines=14> */
.L_x_773:
[----:B------:R-:W-:Y:S05]  /*3b00*/  BSYNC B1 ;  /* 0x0000000000017941 */ /* 0x000fea0003800000 */
.L_x_772:
        /* <DEDUP_REMOVED lines=8> */
.L_x_775:
[----:B------:R-:W-:-:S04]  /*3b90*/  ISETP.NE.AND P2, PT, R20, RZ, PT ;  /* 0x000000ff1400720c */ /* 0x000fc80003f45270 */
[----:B------:R-:W-:Y:S02]  /*3ba0*/  FSEL R93, R0, RZ, !P2 ;  /* 0x000000ff005d7208 */ /* 0x000fe40005000000 */
[----:B-----5:R-:W-:-:S03]  /*3bb0*/  @P4 PRMT R0, R79, 0x7632, R0 ;  /* 0x000076324f004816 */ /* 0x020fc60000000000 */
[----:B------:R-:W-:Y:S01]  /*3bc0*/  FFMA.FTZ R96, R154, R96, R93 ;  /* 0x000000609a607223 */ /* 0x000fe2000001005d */
[----:B------:R-:W-:-:S03]  /*3bd0*/  @P4 SHF.L.U32 R95, R0, 0x10, RZ ;  /* 0x00000010005f4819 */ /* 0x000fc600000006ff */
[----:B------:R-:W-:-:S04]  /*3be0*/  FADD.FTZ R93, R153, -R96 ;  /* 0x80000060995d7221 */ /* 0x000fc80000010000 */
[----:B------:R-:W-:-:S04]  /*3bf0*/  FMUL.FTZ R2, R2, R93 ;  /* 0x0000005d02027220 */ /* 0x000fc80000410000 */
[----:B------:R-:W-:-:S07]  /*3c00*/  @P4 FADD.FTZ R2, R2, R95 ;  /* 0x0000005f02024221 */ /* 0x000fce0000010000 */
.L_x_776:
[----:B------:R-:W-:Y:S05]  /*3c10*/  BSYNC B1 ;  /* 0x0000000000017941 */ /* 0x000fea0003800000 */
.L_x_774:
[----:B------:R-:W0:Y:S01]  /*3c20*/  @P5 LDC.64 R94, c[0x0][0x308] ;  /* 0x0000c200ff5e5b82 */ /* 0x000e220000000a00 */
[----:B------:R-:W-:Y:S01]  /*3c30*/  @P5 F2FP.BF16.F32.PACK_AB R0, RZ, R2 ;  /* 0x00000002ff00523e */ /* 0x000fe200000010ff */
[----:B------:R-:W-:Y:S03]  /*3c40*/  BSSY B1, `(.L_x_777) ;  /* 0x0000012000017945 */ /* 0x000fe60003800000 */
[----:B------:R-:W-:-:S03]  /*3c50*/  @P5 PRMT R91, R91, 0x5410, R0 ;  /* 0x000054105b5b5816 */ /* 0x000fc60000000000 */
[----:B------:R-:W1:Y:S01]  /*3c60*/  @P3 LDC.64 R92, c[0x0][0x2f8] ;  /* 0x0000be00ff5c3b82 */ /* 0x000e620000000a00 */
[----:B0-----:R-:W-:-:S04]  /*3c70*/  @P5 IMAD.WIDE.U32 R94, R121, 0x10, R94 ;  /* 0x00000010795e5825 */ /* 0x001fc800078e005e */
[----:B-1----:R-:W-:Y:S01]  /*3c80*/  @P3 IMAD.WIDE.U32 R92, R97, 0x10, R92 ;  /* 0x00000010615c3825 */ /* 0x002fe200078e005c */
[----:B------:R-:W-:Y:S06]  /*3c90*/  @!P3 BRA `(.L_x_778) ;  /* 0x000000000030b947 */ /* 0x000fec0003800000 */
[----:B-----5:R-:W-:Y:S01]  /*3ca0*/  LOP3.LUT P2, RZ, R115, 0xff000000, RZ, 0xc0, !PT ;  /* 0xff00000073ff7812 */ /* 0x020fe2000784c0ff */
[----:B------:R-:W-:Y:S01]  /*3cb0*/  FMUL.FTZ R2, R2, UR13 ;  /* 0x0000000d02027c20 */ /* 0x000fe20008410000 */
[----:B------:R-:W-:Y:S01]  /*3cc0*/  IMAD.MOV.U32 R0, RZ, RZ, RZ ;  /* 0x000000ffff007224 */ /* 0x000fe200078e00ff */
[----:B------:R-:W-:Y:S02]  /*3cd0*/  MOV R96, RZ ;  /* 0x000000ff00607202 */ /* 0x000fe40000000f00 */
[----:B------:R-:W-:-:S08]  /*3ce0*/  FMUL.FTZ R2, R2, UR12 ;  /* 0x0000000c02027c20 */ /* 0x000fd00008410000 */
[----:B------:R-:W-:Y:S01]  /*3cf0*/  @P2 PRMT R97, R83, 0x7632, R97 ;  /* 0x0000763253612816 */ /* 0x000fe20000000061 */
[----:B------:R-:W-:-:S03]  /*3d00*/  @P2 FMUL.FTZ R0, R4, R2 ;  /* 0x0000000204002220 */ /* 0x000fc60000410000 */
[----:B------:R-:W-:Y:S02]  /*3d10*/  @P2 SHF.L.U32 R97, R97, 0x10, RZ ;  /* 0x0000001061612819 */ /* 0x000fe400000006ff */
[----:B------:R-:W-:-:S03]  /*3d20*/  F2FP.BF16.F32.PACK_AB R0, RZ, R0 ;  /* 0x00000000ff00723e */ /* 0x000fc600000010ff */
[----:B------:R-:W-:Y:S01]  /*3d30*/  @P2 FMUL.FTZ R96, R2, R97 ;  /* 0x0000006102602220 */ /* 0x000fe20000410000 */
[----:B------:R-:W-:-:S03]  /*3d40*/  PRMT R87, R87, 0x5410, R0 ;  /* 0x0000541057577816 */ /* 0x000fc60000000000 */
[----:B------:R-:W-:-:S07]  /*3d50*/  FADD.FTZ R71, R71, R96 ;  /* 0x0000006047477221 */ /* 0x000fce0000010000 */
.L_x_778:
[----:B------:R-:W-:Y:S05]  /*3d60*/  BSYNC B1 ;  /* 0x0000000000017941 */ /* 0x000fea0003800000 */
.L_x_777:
[----:B------:R1:W-:Y:S04]  /*3d70*/  @P5 STG.E.128 desc[UR4][R94.64], R88 ;  /* 0x000000585e005986 */ /* 0x0003e8000c101d04 */
[----:B------:R1:W-:Y:S02]  /*3d80*/  @P3 STG.E.128 desc[UR4][R92.64], R84 ;  /* 0x000000545c003986 */ /* 0x0003e4000c101d04 */
.L_x_736:
[----:B------:R-:W-:Y:S05]  /*3d90*/  BSYNC B0 ;  /* 0x0000000000007941 */ /* 0x000fea0003800000 */
.L_x_735:
[----:B------:R-:W-:Y:S02]  /*3da0*/  IADD3 R117, R117, UR14, RZ ;  /* 0x0000000e75757c10 */ /* 0x000fe4000fffe0ff */
[----:B------:R-:W-:Y:S02]  /*3db0*/  ISETP.NE.AND P3, PT, R155, RZ, PT ;  /* 0x000000ff9b00720c */ /* 0x000fe40003f65270 */
[----:B------:R-:W-:Y:S02]  /*3dc0*/  ISETP.GE.AND P2, PT, R117, UR15, PT ;  /* 0x0000000f75007c0c */ /* 0x000fe4000bf46270 */
[----:B------:R-:W-:-:S11]  /*3dd0*/  SEL R126, RZ, 0x1, P3 ;  /* 0x00000001ff7e7807 */ /* 0x000fd60001800000 */
[----:B------:R-:W-:Y:S05]  /*3de0*/  @!P2 BRA `(.L_x_779) ;  /* 0xffffffc80044a947 */ /* 0x000fea000383ffff */
.L_x_682:
        /* <DEDUP_REMOVED lines=8> */
[----:B------:R-:W3:Y:S08]  /*3e70*/  LDC.64 R4, c[0x0][0x2d8] ;  /* 0x0000b600ff047b82 */ /* 0x000ef00000000a00 */
        /* <DEDUP_REMOVED lines=8> */
[----:B------:R-:W-:-:S03]  /*3f00*/  VIADD R9, R9, 0x80 ;  /* 0x0000008009097836 */ /* 0x000fc60000000000 */
[----:B------:R2:W-:Y:S04]  /*3f10*/  STG.E.128 desc[UR4][R6.64], R56 ;  /* 0x0000003806007986 */ /* 0x0005e8000c101d04 */
[----:B------:R2:W-:Y:S02]  /*3f20*/  STG.E.128 desc[UR4][R6.64+0x10], R60 ;  /* 0x0000103c06007986 */ /* 0x0005e4000c101d04 */
.L_x_781:
[----:B------:R-:W-:Y:S05]  /*3f30*/  BSYNC B0 ;  /* 0x0000000000007941 */ /* 0x000fea0003800000 */
.L_x_780:
[----:B------:R-:W-:Y:S05]  /*3f40*/  @!P1 EXIT ;  /* 0x000000000000994d */ /* 0x000fea0003800000 */
[----:B--2---:R-:W2:Y:S08]  /*3f50*/  LDC.64 R2, c[0x0][0x2d0] ;  /* 0x0000b400ff027b82 */ /* 0x004eb00000000a00 */
[----:B------:R-:W3:Y:S08]  /*3f60*/  LDC.64 R4, c[0x0][0x2d8] ;  /* 0x0000b600ff047b82 */ /* 0x000ef00000000a00 */
        /* <DEDUP_REMOVED lines=11> */
.L_x_690:
[----:B------:R-:W-:Y:S01]  /*4020*/  HFMA2.MMA R158, -RZ, RZ, 0, 9.5367431640625e-07 ;  /* 0x00000010ff9e7435 */ /* 0x000fe200000001ff */
[----:B------:R-:W-:Y:S01]  /*4030*/  MOV R159, 0x1f ;  /* 0x0000001f009f7802 */ /* 0x000fe20000000f00 */
[----:B------:R-:W-:-:S09]  /*4040*/  IMAD.MOV.U32 R156, RZ, RZ, -0x1 ;  /* 0xffffffffff9c7424 */ /* 0x000fd200078e00ff */
[----:B-----5:R-:W-:Y:S05]  /*4050*/  WARPSYNC.COLLECTIVE R156, `(.L_x_782) ;  /* 0x000000009c087348 */ /* 0x020fea0003c00000 */
[----:B------:R0:W1:Y:S02]  /*4060*/  SHFL.DOWN P5, R157, R161, R158, R159 ;  /* 0x0800009ea19d7389 */ /* 0x00006400000a009f */
[----:B01---5:R-:W-:Y:S01]  /*4070*/  ENDCOLLECTIVE ;  /* 0x000000000000791b */ /* 0x023fe20003800000 */
.L_x_782:
[----:B------:R-:W-:-:S05]  /*4080*/  MOV R94, R157 ;  /* 0x0000009d005e7202 */ /* 0x000fca0000000f00 */
[----:B------:R-:W-:Y:S01]  /*4090*/  FADD.FTZ R94, R94, R161 ;  /* 0x000000a15e5e7221 */ /* 0x000fe20000010000 */
[----:B------:R-:W-:-:S07]  /*40a0*/  MOV R161, R162 ;  /* 0x000000a200a17202 */ /* 0x000fce0000000f00 */
[----:B------:R-:W-:Y:S05]  /*40b0*/  WARPSYNC.COLLECTIVE R156, `(.L_x_783) ;  /* 0x000000009c087348 */ /* 0x000fea0003c00000 */
[----:B------:R0:W1:Y:S02]  /*40c0*/  SHFL.DOWN P5, R157, R161, R158, R159 ;  /* 0x0800009ea19d7389 */ /* 0x00006400000a009f */
[----:B01----:R-:W-:Y:S01]  /*40d0*/  ENDCOLLECTIVE ;  /* 0x000000000000791b */ /* 0x003fe20003800000 */
.L_x_783:
[----:B------:R-:W-:Y:S01]  /*40e0*/  HFMA2.MMA R158, -RZ, RZ, 0, 4.76837158203125e-07 ;  /* 0x00000008ff9e7435 */ /* 0x000fe200000001ff */
[----:B------:R-:W-:Y:S01]  /*40f0*/  MOV R161, R94 ;  /* 0x0000005e00a17202 */ /* 0x000fe20000000f00 */
[----:B------:R-:W-:-:S09]  /*4100*/  IMAD.MOV.U32 R95, RZ, RZ, R157 ;  /* 0x000000ffff5f7224 */ /* 0x000fd200078e009d */
[----:B------:R-:W-:Y:S05]  /*4110*/  WARPSYNC.COLLECTIVE R156, `(.L_x_784) ;  /* 0x000000009c087348 */ /* 0x000fea0003c00000 */
[----:B------:R0:W1:Y:S02]  /*4120*/  SHFL.DOWN P5, R157, R161, R158, R159 ;  /* 0x0800009ea19d7389 */ /* 0x00006400000a009f */
[----:B01----:R-:W-:Y:S01]  /*4130*/  ENDCOLLECTIVE ;  /* 0x000000000000791b */ /* 0x003fe20003800000 */
.L_x_784:
[----:B------:R-:W-:-:S05]  /*4140*/  FADD.FTZ R95, R95, R162 ;  /* 0x000000a25f5f7221 */ /* 0x000fca0000010000 */
[----:B------:R-:W-:Y:S01]  /*4150*/  MOV R161, R95 ;  /* 0x0000005f00a17202 */ /* 0x000fe20000000f00 */
[----:B------:R-:W-:-:S07]  /*4160*/  IMAD.MOV.U32 R97, RZ, RZ, R157 ;  /* 0x000000ffff617224 */ /* 0x000fce00078e009d */
[----:B------:R-:W-:Y:S05]  /*4170*/  WARPSYNC.COLLECTIVE R156, `(.L_x_785) ;  /* 0x000000009c087348 */ /* 0x000fea0003c00000 */
[----:B------:R0:W1:Y:S02]  /*4180*/  SHFL.DOWN P5, R157, R161, R158, R159 ;  /* 0x0800009ea19d7389 */ /* 0x00006400000a009f */
[----:B01----:R-:W-:Y:S01]  /*4190*/  ENDCOLLECTIVE ;  /* 0x000000000000791b */ /* 0x003fe20003800000 */
.L_x_785:
[----:B------:R-:W-:Y:S01]  /*41a0*/  FADD.FTZ R97, R94, R97 ;  /* 0x000000615e617221 */ /* 0x000fe20000010000 */
[----:B------:R-:W-:-:S03]  /*41b0*/  HFMA2.MMA R158, -RZ, RZ, 0, 2.384185791015625e-07 ;  /* 0x00000004ff9e7435 */ /* 0x000fc600000001ff */
[----:B------:R-:W-:Y:S01]  /*41c0*/  IMAD.MOV.U32 R161, RZ, RZ, R97 ;  /* 0x000000ffffa17224 */ /* 0x000fe200078e0061 */
[----:B------:R-:W-:-:S07]  /*41d0*/  MOV R96, R157 ;  /* 0x0000009d00607202 */ /* 0x000fce0000000f00 */
[----:B------:R-:W-:Y:S05]  /*41e0*/  WARPSYNC.COLLECTIVE R156, `(.L_x_786) ;  /* 0x000000009c087348 */ /* 0x000fea0003c00000 */
[----:B------:R0:W1:Y:S02]  /*41f0*/  SHFL.DOWN P5, R157, R161, R158, R159 ;  /* 0x0800009ea19d7389 */ /* 0x00006400000a009f */
[----:B01----:R-:W-:Y:S01]  /*4200*/  ENDCOLLECTIVE ;  /* 0x000000000000791b */ /* 0x003fe20003800000 */
.L_x_786:
[----:B------:R-:W-:-:S04]  /*4210*/  FADD.FTZ R96, R95, R96 ;  /* 0x000000605f607221 */ /* 0x000fc80000010000 */
[----:B------:R-:W-:Y:S01]  /*4220*/  IMAD.MOV.U32 R161, RZ, RZ, R96 ;  /* 0x000000ffffa17224 */ /* 0x000fe200078e0060 */
[----:B------:R-:W-:-:S07]  /*4230*/  MOV R98, R157 ;  /* 0x0000009d00627202 */ /* 0x000fce0000000f00 */
[----:B------:R-:W-:Y:S05]  /*4240*/  WARPSYNC.COLLECTIVE R156, `(.L_x_787) ;  /* 0x000000009c087348 */ /* 0x000fea0003c00000 */
[----:B------:R0:W1:Y:S02]  /*4250*/  SHFL.DOWN P5, R157, R161, R158, R159 ;  /* 0x0800009ea19d7389 */ /* 0x00006400000a009f */
[----:B01----:R-:W-:Y:S01]  /*4260*/  ENDCOLLECTIVE ;  /* 0x000000000000791b */ /* 0x003fe20003800000 */
.L_x_787:
[----:B------:R-:W-:-:S05]  /*4270*/  FADD.FTZ R98, R97, R98 ;  /* 0x0000006261627221 */ /* 0x000fca0000010000 */
[----:B------:R-:W-:Y:S01]  /*4280*/  MOV R161, R98 ;  /* 0x0000006200a17202 */ /* 0x000fe20000000f00 */
[----:B------:R-:W-:Y:S01]  /*4290*/  IMAD.MOV.U32 R158, RZ, RZ, 0x2 ;  /* 0x00000002ff9e7424 */ /* 0x000fe200078e00ff */
[----:B------:R-:W-:-:S07]  /*42a0*/  MOV R99, R157 ;  /* 0x0000009d00637202 */ /* 0x000fce0000000f00 */
[----:B------:R-:W-:Y:S05]  /*42b0*/  WARPSYNC.COLLECTIVE R156, `(.L_x_788) ;  /* 0x000000009c087348 */ /* 0x000fea0003c00000 */
[----:B------:R0:W1:Y:S02]  /*42c0*/  SHFL.DOWN P5, R157, R161, R158, R159 ;  /* 0x0800009ea19d7389 */ /* 0x00006400000a009f */
[----:B01----:R-:W-:Y:S01]  /*42d0*/  ENDCOLLECTIVE ;  /* 0x000000000000791b */ /* 0x003fe20003800000 */
.L_x_788:
[----:B------:R-:W-:-:S05]  /*42e0*/  FADD.FTZ R99, R96, R99 ;  /* 0x0000006360637221 */ /* 0x000fca0000010000 */
[----:B------:R-:W-:Y:S02]  /*42f0*/  MOV R161, R99 ;  /* 0x0000006300a17202 */ /* 0x000fe40000000f00 */
[----:B------:R-:W-:-:S07]  /*4300*/  MOV R127, R157 ;  /* 0x0000009d007f7202 */ /* 0x000fce0000000f00 */
[----:B------:R-:W-:Y:S05]  /*4310*/  WARPSYNC.COLLECTIVE R156, `(.L_x_789) ;  /* 0x000000009c087348 */ /* 0x000fea0003c00000 */
[----:B------:R0:W1:Y:S02]  /*4320*/  SHFL.DOWN P5, R157, R161, R158, R159 ;  /* 0x0800009ea19d7389 */ /* 0x00006400000a009f */
[----:B01----:R-:W-:Y:S01]  /*4330*/  ENDCOLLECTIVE ;  /* 0x000000000000791b */ /* 0x003fe20003800000 */
.L_x_789:
[----:B------:R-:W-:Y:S01]  /*4340*/  FADD.FTZ R127, R98, R127 ;  /* 0x0000007f627f7221 */ /* 0x000fe20000010000 */
[----:B------:R-:W-:-:S04]  /*4350*/  HFMA2.MMA R158, -RZ, RZ, 0, 5.9604644775390625e-08 ;  /* 0x00000001ff9e7435 */ /* 0x000fc800000001ff */
[----:B------:R-:W-:Y:S01]  /*4360*/  MOV R161, R127 ;  /* 0x0000007f00a17202 */ /* 0x000fe20000000f00 */
[----:B------:R-:W-:-:S07]  /*4370*/  IMAD.MOV.U32 R126, RZ, RZ, R157 ;  /* 0x000000ffff7e7224 */ /* 0x000fce00078e009d */
[----:B------:R-:W-:Y:S05]  /*4380*/  WARPSYNC.COLLECTIVE R156, `(.L_x_790) ;  /* 0x000000009c087348 */ /* 0x000fea0003c00000 */
[----:B------:R0:W1:Y:S02]  /*4390*/  SHFL.DOWN P5, R157, R161, R158, R159 ;  /* 0x0800009ea19d7389 */ /* 0x00006400000a009f */
[----:B01----:R-:W-:Y:S01]  /*43a0*/  ENDCOLLECTIVE ;  /* 0x000000000000791b */ /* 0x003fe20003800000 */
.L_x_790:
[----:B------:R-:W-:-:S05]  /*43b0*/  FADD.FTZ R94, R99, R126 ;  /* 0x0000007e635e7221 */ /* 0x000fca0000010000 */
[----:B------:R-:W-:Y:S01]  /*43c0*/  MOV R161, R94 ;  /* 0x0000005e00a17202 */ /* 0x000fe20000000f00 */
[----:B------:R-:W-:-:S07]  /*43d0*/  IMAD.MOV.U32 R126, RZ, RZ, R157 ;  /* 0x000000ffff7e7224 */ /* 0x000fce00078e009d */
[----:B------:R-:W-:Y:S05]  /*43e0*/  WARPSYNC.COLLECTIVE R156, `(.L_x_791) ;  /* 0x000000009c087348 */ /* 0x000fea0003c00000 */
[----:B------:R0:W1:Y:S02]  /*43f0*/  SHFL.DOWN P5, R157, R161, R158, R159 ;  /* 0x0800009ea19d7389 */ /* 0x00006400000a009f */
[----:B01----:R-:W-:Y:S01]  /*4400*/  ENDCOLLECTIVE ;  /* 0x000000000000791b */ /* 0x003fe20003800000 */
.L_x_791:
[----:B------:R-:W-:Y:S01]  /*4410*/  MOV R95, R157 ;  /* 0x0000009d005f7202 */ /* 0x000fe20000000f00 */
[----:B------:R-:W-:Y:S06]  /*4420*/  BRA `(.L_x_792) ;  /* 0xffffffd400407947 */ /* 0x000fec000383ffff */
.L_x_793:
        /* <DEDUP_REMOVED lines=13> */
.L_x_8695:


//--------------------- .text._ZN10layer_norm22ln_bwd_finalize_kernelINS_22Kernel_traits_finalizeILj2048E13__nv_bfloat16S2_S2_S2_fjLb1ELj1024ELj4ENS_18Kernel_traits_baseILj2048ES2_S2_S2_S2_fjLj1024EEEEELb1ELb1EEEvNS_9BwdParamsE --------------------------
	.section	.text._ZN10layer_norm22ln_bwd_finalize_kernelINS_22Kernel_traits_finalizeILj2048E13__nv_bfloat16S2_S2_S2_fjLb1ELj1024ELj4ENS_18Kernel_traits_baseILj2048ES2_S2_S2_S2_fjLj1024EEEEELb1ELb1EEEvNS_9BwdParamsE,"ax",@progbits
	.align	128
        .global         _ZN10layer_norm22ln_bwd_finalize_kernelINS_22Kernel_traits_finalizeILj2048E13__nv_bfloat16S2_S2_S2_fjLb1ELj1024ELj4ENS_18Kernel_traits_baseILj2048ES2_S2_S2_S2_fjLj1024EEEEELb1ELb1EEEvNS_9BwdParamsE
        .type           _ZN10layer_norm22ln_bwd_finalize_kernelINS_22Kernel_traits_finalizeILj2048E13__nv_bfloat16S2_S2_S2_fjLb1ELj1024ELj4ENS_18Kernel_traits_baseILj2048ES2_S2_S2_S2_fjLj1024EEEEELb1ELb1EEEvNS_9BwdParamsE,@function
        .size           _ZN10layer_norm22ln_bwd_finalize_kernelINS_22Kernel_traits_finalizeILj2048E13__nv_bfloat16S2_S2_S2_fjLb1ELj1024ELj4ENS_18Kernel_traits_baseILj2048ES2_S2_S2_S2_fjLj1024EEEEELb1ELb1EEEvNS_9BwdParamsE,(.L_x_8696 - _ZN10layer_norm22ln_bwd_finalize_kernelINS_22Kernel_traits_finalizeILj2048E13__nv_bfloat16S2_S2_S2_fjLb1ELj1024ELj4ENS_18Kernel_traits_baseILj2048ES2_S2_S2_S2_fjLj1024EEEEELb1ELb1EEEvNS_9BwdParamsE)
        .other          _ZN10layer_norm22ln_bwd_finalize_kernelINS_22Kernel_traits_finalizeILj2048E13__nv_bfloat16S2_S2_S2_fjLb1ELj1024ELj4ENS_18Kernel_traits_baseILj2048ES2_S2_S2_S2_fjLj1024EEEEELb1ELb1EEEvNS_9BwdParamsE,@"STO_CUDA_ENTRY STV_DEFAULT"
_ZN10layer_norm22ln_bwd_finalize_kernelINS_22Kernel_traits_finalizeILj2048E13__nv_bfloat16S2_S2_S2_fjLb1ELj1024ELj4ENS_18Kernel_traits_baseILj2048ES2_S2_S2_S2_fjLj1024EEEEELb1ELb1EEEvNS_9BwdParamsE:
.text._ZN10layer_norm22ln_bwd_finalize_kernelINS_22Kernel_traits_finalizeILj2048E13__nv_bfloat16S2_S2_S2_fjLb1ELj1024ELj4ENS_18Kernel_traits_baseILj2048ES2_S2_S2_S2_fjLj1024EEEEELb1ELb1EEEvNS_9BwdParamsE:
        /* <DEDUP_REMOVED lines=17> */
[C---:B------:R-:W-:Y:S02]  /*0110*/  ISETP.GE.U32.AND P0, PT, R2.reuse, 0x10, PT ;  /* 0x000000100200780c */ /* 0x040fe40003f06070 */
[C---:B------:R-:W-:Y:S02]  /*0120*/  LEA R8, R2.reuse, R6, 0x5 ;  /* 0x0000000602087211 */ /* 0x040fe400078e28ff */
[----:B------:R-:W-:Y:S02]  /*0130*/  ISETP.EQ.AND P0, PT, R3, 0x1f, !P0 ;  /* 0x0000001f0300780c */ /* 0x000fe40004702270 */
[----:B------:R-:W-:Y:S01]  /*0140*/  IADD3 R5, R2, R9, RZ ;  /* 0x0000000902057210 */ /* 0x000fe20007ffe0ff */
[----:B0-----:R-:W-:-:S03]  /*0150*/  ULEA UR4, UR5, UR4, 0x18 ;  /* 0x0000000405047291 */ /* 0x001fc6000f8ec03f */
[----:B------:R-:W-:-:S03]  /*0160*/  ULDC UR5, c[0x0][0x218] ;  /* 0x0000860000057ab9 */ /* 0x000fc60000000800 */
[----:B------:R-:W-:Y:S02]  /*0170*/  LEA R6, R7, UR4, 0x2 ;  /* 0x0000000407067c11 */ /* 0x000fe4000f8e10ff */
[----:B------:R-:W-:-:S07]  /*0180*/  LEA R7, R8, UR4, 0x2 ;  /* 0x0000000408077c11 */ /* 0x000fce000f8e10ff */
.L_x_805:
[----:B0-23--:R-:W0:Y:S01]  /*0190*/  LDC R8, c[0x0][0x210] ;  /* 0x00008400ff087b82 */ /* 0x00de220000000800 */
[----:B------:R-:W-:Y:S01]  /*01a0*/  BSSY B0, `(.L_x_794) ;  /* 0x0000083000007945 */ /* 0x000fe20003800000 */
[----:B------:R-:W-:Y:S01]  /*01b0*/  HFMA2.MMA R22, -RZ, RZ, 0, 0 ;  /* 0x00000000ff167435 */ /* 0x000fe200000001ff */
[----:B-1----:R-:W-:Y:S02]  /*01c0*/  CS2R R10, SRZ ;  /* 0x00000000000a7805 */ /* 0x002fe4000001ff00 */
[----:B0-----:R-:W-:-:S13]  /*01d0*/  ISETP.GE.U32.AND P1, PT, R3, R8, PT ;  /* 0x000000080300720c */ /* 0x001fda0003f26070 */
[----:B------:R-:W-:Y:S05]  /*01e0*/  @P1 BRA `(.L_x_795) ;  /* 0x0000000400f81947 */ /* 0x000fea0003800000 */
[----:B------:R-:W-:Y:S02]  /*01f0*/  ISETP.GE.U32.AND P2, PT, R3, R8, PT ;  /* 0x000000080300720c */ /* 0x000fe40003f46070 */
[----:B------:R-:W-:-:S11]  /*0200*/  MOV R21, R3 ;  /* 0x0000000300157202 */ /* 0x000fd60000000f00 */
[----:B------:R-:W0:Y:S08]  /*0210*/  @P2 LDC R17, c[0x0][0x218] ;  /* 0x00008600ff112b82 */ /* 0x000e300000000800 */
[----:B------:R-:W1:Y:S08]  /*0220*/  @P2 LDC.64 R12, c[0x0][0x2d0] ;  /* 0x0000b400ff0c2b82 */ /* 0x000e700000000a00 */
[----:B------:R-:W2:Y:S08]  /*0230*/  @P2 LDC.64 R14, c[0x0][0x2d8] ;  /* 0x0000b600ff0e2b82 */ /* 0x000eb00000000a00 */
[----:B------:R-:W3:Y:S01]  /*0240*/  @P2 LDC.64 R10, c[0x0][0x2f0] ;  /* 0x0000bc00ff0a2b82 */ /* 0x000ee20000000a00 */
[----:B0-----:R-:W-:-:S04]  /*0250*/  @P2 IMAD R17, R21, R17, R4 ;  /* 0x0000001115112224 */ /* 0x001fc800078e0204 */
[----:B-1----:R-:W-:-:S06]  /*0260*/  @P2 IMAD.WIDE.U32 R12, R17, 0x4, R12 ;  /* 0x00000004110c2825 */ /* 0x002fcc00078e000c */
[----:B------:R-:W4:Y:S01]  /*0270*/  @P2 LDG.E R13, desc[UR6][R12.64] ;  /* 0x000000060c0d2981 */ /* 0x000f22000c1e1900 */
[----:B--2---:R-:W-:-:S06]  /*0280*/  @P2 IMAD.WIDE.U32 R14, R17, 0x4, R14 ;  /* 0x00000004110e2825 */ /* 0x004fcc00078e000e */
[----:B------:R-:W2:Y:S01]  /*0290*/  @P2 LDG.E R15, desc[UR6][R14.64] ;  /* 0x000000060e0f2981 */ /* 0x000ea2000c1e1900 */
[----:B---3--:R-:W-:-:S06]  /*02a0*/  @P2 IMAD.WIDE.U32 R16, R17, 0x4, R10 ;  /* 0x0000000411102825 */ /* 0x008fcc00078e000a */
[----:B------:R-:W3:Y:S01]  /*02b0*/  @P2 LDG.E R16, desc[UR6][R16.64] ;  /* 0x0000000610102981 */ /* 0x000ee2000c1e1900 */
[----:B------:R-:W-:-:S04]  /*02c0*/  @P2 IADD3 R21, R21, 0x20, RZ ;  /* 0x0000002015152810 */ /* 0x000fc80007ffe0ff */
[----:B------:R-:W-:Y:S01]  /*02d0*/  ISETP.GE.U32.AND P1, PT, R21, R8, PT ;  /* 0x000000081500720c */ /* 0x000fe20003f26070 */
[----:B------:R-:W-:-:S05]  /*02e0*/  IMAD.IADD R9, R8, 0x1, -R21 ;  /* 0x0000000108097824 */ /* 0x000fca00078e0a15 */
[----:B------:R-:W-:Y:S02]  /*02f0*/  ISETP.LE.U32.OR P1, PT, R9, 0x60, P1 ;  /* 0x000000600900780c */ /* 0x000fe40000f23470 */
[----:B------:R-:W-:Y:S02]  /*0300*/  CS2R R10, SRZ ;  /* 0x00000000000a7805 */ /* 0x000fe4000001ff00 */
[----:B------:R-:W-:Y:S01]  /*0310*/  MOV R22, RZ ;  /* 0x000000ff00167202 */ /* 0x000fe20000000f00 */
[----:B------:R-:W-:Y:S03]  /*0320*/  BSSY B1, `(.L_x_796) ;  /* 0x0000039000017945 */ /* 0x000fe60003800000 */
[----:B----4-:R-:W-:Y:S01]  /*0330*/  @P2 FADD.FTZ R10, R10, R13 ;  /* 0x0000000d0a0a2221 */ /* 0x010fe20000010000 */
[----:B--2---:R-:W-:Y:S01]  /*0340*/  @P2 FADD.FTZ R22, R22, R15 ;  /* 0x0000000f16162221 */ /* 0x004fe20000010000 */
[----:B---3--:R-:W-:Y:S01]  /*0350*/  @P2 FADD.FTZ R11, R11, R16 ;  /* 0x000000100b0b2221 */ /* 0x008fe20000010000 */
[----:B------:R-:W-:-:S02]  /*0360*/  PLOP3.LUT P2, PT, P2, PT, PT, 0x8, 0x0 ;  /* 0x000000000000781c */ /* 0x000fc4000174e170 */
[----:B------:R-:W-:Y:S11]  /*0370*/  @P1 BRA `(.L_x_797) ;  /* 0x0000000000cc1947 */ /* 0x000ff60003800000 */
[----:B------:R-:W-:Y:S02]  /*0380*/  PLOP3.LUT P2, PT, PT, PT, PT, 0x8, 0x0 ;  /* 0x000000000000781c */ /* 0x000fe40003f4e170 */
[----:B------:R-:W-:-:S11]  /*0390*/  IADD3 R9, R8, -0x60, RZ ;  /* 0xffffffa008097810 */ /* 0x000fd60007ffe0ff */
.L_x_798:
[----:B------:R-:W0:Y:S01]  /*03a0*/  LDC.64 R14, c[0x0][0x2d0] ;  /* 0x0000b400ff0e7b82 */ /* 0x000e220000000a00 */
[----:B------:R-:W-:-:S07]  /*03b0*/  IMAD R23, R21, UR5, R4 ;  /* 0x0000000515177c24 */ /* 0x000fce000f8e0204 */
[----:B------:R-:W1:Y:S01]  /*03c0*/  LDC.64 R16, c[0x0][0x2d8] ;  /* 0x0000b600ff107b82 */ /* 0x000e620000000a00 */
[----:B0-----:R-:W-:-:S06]  /*03d0*/  IMAD.WIDE.U32 R24, R23, 0x4, R14 ;  /* 0x0000000417187825 */ /* 0x001fcc00078e000e */
[----:B------:R0:W2:Y:S01]  /*03e0*/  LDG.E R25, desc[UR6][R24.64] ;  /* 0x0000000618197981 */ /* 0x0000a2000c1e1900 */
[----:B-1----:R-:W-:-:S05]  /*03f0*/  IMAD.WIDE.U32 R26, R23, 0x4, R16 ;  /* 0x00000004171a7825 */ /* 0x002fca00078e0010 */
[----:B------:R1:W3:Y:S01]  /*0400*/  LDG.E R20, desc[UR6][R26.64] ;  /* 0x000000061a147981 */ /* 0x0002e2000c1e1900 */
[C---:B------:R-:W-:Y:S02]  /*0410*/  IADD3 R13, R21.reuse, 0x20, RZ ;  /* 0x00000020150d7810 */ /* 0x040fe40007ffe0ff */
[C---:B------:R-:W-:Y:S02]  /*0420*/  IADD3 R19, R21.reuse, 0x40, RZ ;  /* 0x0000004015137810 */ /* 0x040fe40007ffe0ff */
[----:B0-----:R-:W-:-:S03]  /*0430*/  IADD3 R24, R21, 0x60, RZ ;  /* 0x0000006015187810 */ /* 0x001fc60007ffe0ff */
[--C-:B------:R-:W-:Y:S02]  /*0440*/  IMAD R19, R19, UR5, R4.reuse ;  /* 0x0000000513137c24 */ /* 0x100fe4000f8e0204 */
[----:B-1----:R-:W-:-:S04]  /*0450*/  IMAD R27, R13, UR5, R4 ;  /* 0x000000050d1b7c24 */ /* 0x002fc8000f8e0204 */
[----:B------:R-:W-:-:S05]  /*0460*/  IMAD.WIDE.U32 R28, R27, 0x4, R14 ;  /* 0x000000041b1c7825 */ /* 0x000fca00078e000e */
[----:B------:R0:W4:Y:S01]  /*0470*/  LDG.E R18, desc[UR6][R28.64] ;  /* 0x000000061c127981 */ /* 0x000122000c1e1900 */
[----:B------:R-:W-:-:S06]  /*0480*/  IMAD.WIDE.U32 R12, R19, 0x4, R14 ;  /* 0x00000004130c7825 */ /* 0x000fcc00078e000e */
[----:B------:R-:W5:Y:S01]  /*0490*/  LDG.E R13, desc[UR6][R12.64] ;  /* 0x000000060c0d7981 */ /* 0x000f62000c1e1900 */
[----:B0-----:R-:W-:-:S04]  /*04a0*/  IMAD R29, R24, UR5, R4 ;  /* 0x00000005181d7c24 */ /* 0x001fc8000f8e0204 */
[----:B------:R-:W-:-:S05]  /*04b0*/  IMAD.WIDE.U32 R14, R29, 0x4, R14 ;  /* 0x000000041d0e7825 */ /* 0x000fca00078e000e */
[----:B------:R0:W5:Y:S02]  /*04c0*/  LDG.E R12, desc[UR6][R14.64] ;  /* 0x000000060e0c7981 */ /* 0x000164000c1e1900 */
[----:B0-----:R-:W-:-:S04]  /*04d0*/  IMAD.WIDE.U32 R14, R27, 0x4, R16 ;  /* 0x000000041b0e7825 */ /* 0x001fc800078e0010 */
[----:B--2---:R-:W-:Y:S02]  /*04e0*/  FADD.FTZ R25, R25, R10 ;  /* 0x0000000a19197221 */ /* 0x004fe40000010000 */
[----:B------:R0:W2:Y:S02]  /*04f0*/  LDG.E R10, desc[UR6][R14.64] ;  /* 0x000000060e0a7981 */ /* 0x0000a4000c1e1900 */
[----:B0-----:R-:W-:-:S04]  /*0500*/  IMAD.WIDE.U32 R14, R19, 0x4, R16 ;  /* 0x00000004130e7825 */ /* 0x001fc800078e0010 */
[----:B---3--:R-:W-:Y:S01]  /*0510*/  FADD.FTZ R20, R20, R22 ;  /* 0x0000001614147221 */ /* 0x008fe20000010000 */
[----:B------:R-:W-:Y:S01]  /*0520*/  IMAD.WIDE.U32 R16, R29, 0x4, R16 ;  /* 0x000000041d107825 */ /* 0x000fe200078e0010 */
[----:B------:R0:W3:Y:S05]  /*0530*/  LDG.E R24, desc[UR6][R14.64] ;  /* 0x000000060e187981 */ /* 0x0000ea000c1e1900 */
[----:B------:R-:W3:Y:S01]  /*0540*/  LDG.E R16, desc[UR6][R16.64] ;  /* 0x0000000610107981 */ /* 0x000ee2000c1e1900 */
[----:B0-----:R-:W0:Y:S02]  /*0550*/  LDC.64 R14, c[0x0][0x2f0] ;  /* 0x0000bc00ff0e7b82 */ /* 0x001e240000000a00 */
[----:B0-----:R-:W-:-:S04]  /*0560*/  IMAD.WIDE.U32 R22, R23, 0x4, R14 ;  /* 0x0000000417167825 */ /* 0x001fc800078e000e */
[--C-:B------:R-:W-:Y:S01]  /*0570*/  IMAD.WIDE.U32 R26, R27, 0x4, R14.reuse ;  /* 0x000000041b1a7825 */ /* 0x100fe200078e000e */
[----:B------:R0:W3:Y:S05]  /*0580*/  LDG.E R28, desc[UR6][R22.64] ;  /* 0x00000006161c7981 */ /* 0x0000ea000c1e1900 */
[----:B------:R-:W3:Y:S01]  /*0590*/  LDG.E R26, desc[UR6][R26.64] ;  /* 0x000000061a1a7981 */ /* 0x000ee2000c1e1900 */
[----:B0-----:R-:W-:-:S04]  /*05a0*/  IMAD.WIDE.U32 R22, R19, 0x4, R14 ;  /* 0x0000000413167825 */ /* 0x001fc800078e000e */
[----:B------:R-:W-:Y:S01]  /*05b0*/  IMAD.WIDE.U32 R14, R29, 0x4, R14 ;  /* 0x000000041d0e7825 */ /* 0x000fe200078e000e */
[----:B------:R0:W3:Y:S05]  /*05c0*/  LDG.E R19, desc[UR6][R22.64] ;  /* 0x0000000616137981 */ /* 0x0000ea000c1e1900 */
[----:B------:R-:W3:Y:S01]  /*05d0*/  LDG.E R14, desc[UR6][R14.64] ;  /* 0x000000060e0e7981 */ /* 0x000ee2000c1e1900 */
[----:B------:R-:W-:Y:S01]  /*05e0*/  IADD3 R21, R21, 0x80, RZ ;  /* 0x0000008015157810 */ /* 0x000fe20007ffe0ff */
[----:B----4-:R-:W-:-:S03]  /*05f0*/  FADD.FTZ R18, R25, R18 ;  /* 0x0000001219127221 */ /* 0x010fc60000010000 */
[----:B------:R-:W-:Y:S01]  /*0600*/  ISETP.GE.U32.AND P1, PT, R21, R9, PT ;  /* 0x000000091500720c */ /* 0x000fe20003f26070 */
[----:B-----5:R-:W-:Y:S01]  /*0610*/  FADD.FTZ R13, R18, R13 ;  /* 0x0000000d120d7221 */ /* 0x020fe20000010000 */
[----:B--2---:R-:W-:-:S04]  /*0620*/  FADD.FTZ R17, R20, R10 ;  /* 0x0000000a14117221 */ /* 0x004fc80000010000 */
[----:B---3--:R-:W-:-:S04]  /*0630*/  FADD.FTZ R17, R17, R24 ;  /* 0x0000001811117221 */ /* 0x008fc80000010000 */
[----:B0-----:R-:W-:Y:S01]  /*0640*/  FADD.FTZ R22, R17, R16 ;  /* 0x0000001011167221 */ /* 0x001fe20000010000 */
[----:B------:R-:W-:-:S04]  /*0650*/  FADD.FTZ R11, R28, R11 ;  /* 0x0000000b1c0b7221 */ /* 0x000fc80000010000 */
[----:B------:R-:W-:-:S04]  /*0660*/  FADD.FTZ R10, R11, R26 ;  /* 0x0000001a0b0a7221 */ /* 0x000fc80000010000 */
[----:B------:R-:W-:Y:S01]  /*0670*/  FADD.FTZ R19, R10, R19 ;  /* 0x000000130a137221 */ /* 0x000fe20000010000 */
[----:B------:R-:W-:-:S03]  /*0680*/  FADD.FTZ R10, R13, R12 ;  /* 0x0000000c0d0a7221 */ /* 0x000fc60000010000 */
[----:B------:R-:W-:Y:S01]  /*0690*/  FADD.FTZ R11, R19, R14 ;  /* 0x0000000e130b7221 */ /* 0x000fe20000010000 */
[----:B------:R-:W-:Y:S06]  /*06a0*/  @!P1 BRA `(.L_x_798) ;  /* 0xfffffffc003c9947 */ /* 0x000fec000383ffff */
.L_x_797:
[----:B------:R-:W-:Y:S05]  /*06b0*/  BSYNC B1 ;  /* 0x0000000000017941 */ /* 0x000fea0003800000 */
.L_x_796:
[CC--:B------:R-:W-:Y:S01]  /*06c0*/  ISETP.GE.U32.AND P1, PT, R21.reuse, R8.reuse, PT ;  /* 0x000000081500720c */ /* 0x0c0fe20003f26070 */
[----:B------:R-:W-:Y:S01]  /*06d0*/  BSSY B1, `(.L_x_799) ;  /* 0x000001f000017945 */ /* 0x000fe20003800000 */
[----:B------:R-:W-:-:S04]  /*06e0*/  IADD3 R9, -R21, R8, RZ ;  /* 0x0000000815097210 */ /* 0x000fc80007ffe1ff */
[----:B------:R-:W-:-:S13]  /*06f0*/  ISETP.LE.U32.OR P1, PT, R9, 0x20, P1 ;  /* 0x000000200900780c */ /* 0x000fda0000f23470 */
[----:B------:R-:W-:Y:S05]  /*0700*/  @P1 BRA `(.L_x_800) ;  /* 0x00000000006c1947 */ /* 0x000fea0003800000 */
[----:B------:R-:W0:Y:S01]  /*0710*/  LDC.64 R24, c[0x0][0x2d0] ;  /* 0x0000b400ff187b82 */ /* 0x000e220000000a00 */
[----:B------:R-:W-:Y:S01]  /*0720*/  ULDC UR8, c[0x0][0x218] ;  /* 0x0000860000087ab9 */ /* 0x000fe20000000800 */
[C---:B------:R-:W-:Y:S02]  /*0730*/  VIADD R9, R21.reuse, 0x20 ;  /* 0x0000002015097836 */ /* 0x040fe40000000000 */
[--C-:B------:R-:W-:Y:S02]  /*0740*/  IMAD R15, R21, UR8, R4.reuse ;  /* 0x00000008150f7c24 */ /* 0x100fe4000f8e0204 */
[----:B------:R-:W-:Y:S02]  /*0750*/  IMAD R9, R9, UR8, R4 ;  /* 0x0000000809097c24 */ /* 0x000fe4000f8e0204 */
        /* <DEDUP_REMOVED lines=22> */
.L_x_800:
[----:B------:R-:W-:Y:S05]  /*08c0*/  BSYNC B1 ;  /* 0x0000000000017941 */ /* 0x000fea0003800000 */
.L_x_799:
[----:B------:R-:W-:-:S13]  /*08d0*/  ISETP.LT.U32.OR P2, PT, R21, R8, P2 ;  /* 0x000000081500720c */ /* 0x000fda0001741470 */
[----:B------:R-:W-:Y:S05]  /*08e0*/  @!P2 BRA `(.L_x_795) ;  /* 0x000000000038a947 */ /* 0x000fea0003800000 */
[----:B------:R-:W0:Y:S01]  /*08f0*/  LDC.64 R14, c[0x0][0x2d0] ;  /* 0x0000b400ff0e7b82 */ /* 0x000e220000000a00 */
[----:B------:R-:W-:Y:S02]  /*0900*/  ULDC UR8, c[0x0][0x218] ;  /* 0x0000860000087ab9 */ /* 0x000fe40000000800 */
[----:B------:R-:W-:-:S05]  /*0910*/  IMAD R17, R21, UR8, R4 ;  /* 0x0000000815117c24 */ /* 0x000fca000f8e0204 */
        /* <DEDUP_REMOVED lines=11> */
.L_x_795:
[----:B------:R-:W-:Y:S05]  /*09d0*/  BSYNC B0 ;  /* 0x0000000000007941 */ /* 0x000fea0003800000 */
.L_x_794:
[----:B------:R-:W-:Y:S01]  /*09e0*/  ISETP.GT.U32.AND P1, PT, R0, 0x3ff, PT ;  /* 0x000003ff0000780c */ /* 0x000fe20003f24070 */
[----:B------:R0:W-:Y:S01]  /*09f0*/  STS [R6], R22 ;  /* 0x0000001606007388 */ /* 0x0001e20000000800 */
[----:B------:R-:W-:Y:S05]  /*0a00*/  WARPSYNC.ALL ;  /* 0x0000000000007948 */ /* 0x000fea0003800000 */
[----:B------:R0:W-:Y:S04]  /*0a10*/  STS [R6+0x1000], R10 ;  /* 0x0010000a06007388 */ /* 0x0001e80000000800 */
[----:B------:R0:W-:Y:S01]  /*0a20*/  STS [R6+0x2000], R11 ;  /* 0x0020000b06007388 */ /* 0x0001e20000000800 */
[----:B------:R-:W-:Y:S06]  /*0a30*/  BAR.SYNC.DEFER_BLOCKING 0x0 ;  /* 0x0000000000007b1d */ /* 0x000fec0000010000 */
[----:B------:R-:W-:Y:S05]  /*0a40*/  @P1 BRA `(.L_x_801) ;  /* 0x0000000000a41947 */ /* 0x000fea0003800000 */
[----:B0-----:R0:W1:Y:S01]  /*0a50*/  LDS R11, [R7] ;  /* 0x00000000070b7984 */ /* 0x0010620000000800 */
[----:B------:R-:W-:Y:S01]  /*0a60*/  UMOV UR8, 0xffffffff ;  /* 0xffffffff00087882 */ /* 0x000fe20000000000 */
[----:B------:R-:W-:Y:S02]  /*0a70*/  ISETP.NE.AND P1, PT, R2, RZ, PT ;  /* 0x000000ff0200720c */ /* 0x000fe40003f25270 */
[----:B------:R0:W2:Y:S04]  /*0a80*/  LDS R10, [R7+0x2000] ;  /* 0x00200000070a7984 */ /* 0x0000a80000000800 */
[----:B------:R0:W3:Y:S01]  /*0a90*/  LDS R8, [R7+0x1000] ;  /* 0x0010000007087984 */ /* 0x0000e20000000800 */
[----:B------:R-:W-:Y:S06]  /*0aa0*/  BRA.DIV UR8, `(.L_x_802) ;  /* 0x0000000208f87947 */ /* 0x000fec000b800000 */
[----:B---3--:R-:W3:Y:S04]  /*0ab0*/  SHFL.BFLY PT, R9, R8, 0x1, 0x1f ;  /* 0x0c201f0008097f89 */ /* 0x008ee800000e0000 */
[----:B-1----:R-:W1:Y:S04]  /*0ac0*/  SHFL.BFLY PT, R12, R11, 0x1, 0x1f ;  /* 0x0c201f000b0c7f89 */ /* 0x002e6800000e0000 */
[----:B--2---:R-:W2:Y:S01]  /*0ad0*/  SHFL.BFLY PT, R13, R10, 0x1, 0x1f ;  /* 0x0c201f000a0d7f89 */ /* 0x004ea200000e0000 */
[----:B---3--:R-:W-:Y:S01]  /*0ae0*/  FADD.FTZ R9, R8, R9 ;  /* 0x0000000908097221 */ /* 0x008fe20000010000 */
[----:B-1----:R-:W-:-:S04]  /*0af0*/  FADD.FTZ R14, R11, R12 ;  /* 0x0000000c0b0e7221 */ /* 0x002fc80000010000 */
[----:B------:R-:W1:Y:S01]  /*0b00*/  SHFL.BFLY PT, R12, R9, 0x2, 0x1f ;  /* 0x0c401f00090c7f89 */ /* 0x000e6200000e0000 */
[----:B--2---:R-:W-:-:S03]  /*0b10*/  FADD.FTZ R17, R10, R13 ;  /* 0x0000000d0a117221 */ /* 0x004fc60000010000 */
[----:B------:R-:W2:Y:S04]  /*0b20*/  SHFL.BFLY PT, R13, R14, 0x2, 0x1f ;  /* 0x0c401f000e0d7f89 */ /* 0x000ea800000e0000 */
[----:B------:R-:W3:Y:S01]  /*0b30*/  SHFL.BFLY PT, R16, R17, 0x2, 0x1f ;  /* 0x0c401f0011107f89 */ /* 0x000ee200000e0000 */
[----:B-1----:R-:W-:Y:S01]  /*0b40*/  FADD.FTZ R12, R9, R12 ;  /* 0x0000000c090c7221 */ /* 0x002fe20000010000 */
[----:B--2---:R-:W-:-:S04]  /*0b50*/  FADD.FTZ R15, R14, R13 ;  /* 0x0000000d0e0f7221 */ /* 0x004fc80000010000 */
[----:B------:R-:W1:Y:S01]  /*0b60*/  SHFL.BFLY PT, R13, R12, 0x4, 0x1f ;  /* 0x0c801f000c0d7f89 */ /* 0x000e6200000e0000 */
[----:B---3--:R-:W-:-:S03]  /*0b70*/  FADD.FTZ R18, R17, R16 ;  /* 0x0000001011127221 */ /* 0x008fc60000010000 */
        /* <DEDUP_REMOVED lines=10> */
[----:B------:R1:W2:Y:S01]  /*0c20*/  SHFL.BFLY PT, R8, R9, 0x10, 0x1f ;  /* 0x0e001f0009087f89 */ /* 0x0002a200000e0000 */
[----:B---3--:R-:W-:-:S03]  /*0c30*/  FADD.FTZ R10, R19, R10 ;  /* 0x0000000a130a7221 */ /* 0x008fc60000010000 */
[----:B------:R1:W3:Y:S04]  /*0c40*/  SHFL.BFLY PT, R12, R11, 0x10, 0x1f ;  /* 0x0e001f000b0c7f89 */ /* 0x0002e800000e0000 */
[----:B------:R1:W4:Y:S02]  /*0c50*/  SHFL.BFLY PT, R15, R10, 0x10, 0x1f ;  /* 0x0e001f000a0f7f89 */ /* 0x00032400000e0000 */
.L_x_821:
[----:B------:R-:W-:Y:S01]  /*0c60*/  @!P1 SHF.R.U32.HI R13, RZ, 0x3, R0 ;  /* 0x00000003ff0d9819 */ /* 0x000fe20000011600 */
[----:B---3--:R-:W-:Y:S01]  /*0c70*/  FADD.FTZ R12, R11, R12 ;  /* 0x0000000c0b0c7221 */ /* 0x008fe20000010000 */
[----:B--2---:R-:W-:Y:S01]  /*0c80*/  FADD.FTZ R8, R9, R8 ;  /* 0x0000000809087221 */ /* 0x004fe20000010000 */
[----:B----4-:R-:W-:Y:S01]  /*0c90*/  FADD.FTZ R15, R10, R15 ;  /* 0x0000000f0a0f7221 */ /* 0x010fe20000010000 */
[----:B------:R-:W-:-:S05]  /*0ca0*/  @!P1 LOP3.LUT R13, R13, 0x1ffffffc, RZ, 0xc0, !PT ;  /* 0x1ffffffc0d0d9812 */ /* 0x000fca00078ec0ff */
[----:B------:R2:W-:Y:S04]  /*0cb0*/  @!P1 STS [R13+UR4+0x3000], R12 ;  /* 0x0030000c0d009988 */ /* 0x0005e80008000804 */
[----:B------:R2:W-:Y:S04]  /*0cc0*/  @!P1 STS [R13+UR4+0x3080], R8 ;  /* 0x003080080d009988 */ /* 0x0005e80008000804 */
[----:B------:R2:W-:Y:S02]  /*0cd0*/  @!P1 STS [R13+UR4+0x3100], R15 ;  /* 0x0031000f0d009988 */ /* 0x0005e40008000804 */
.L_x_801:
[----:B------:R-:W-:Y:S05]  /*0ce0*/  WARPSYNC.ALL ;  /* 0x0000000000007948 */ /* 0x000fea0003800000 */
[----:B------:R-:W-:Y:S06]  /*0cf0*/  BAR.SYNC.DEFER_BLOCKING 0x0 ;  /* 0x0000000000007b1d */ /* 0x000fec0000010000 */
[----:B------:R-:W-:Y:S04]  /*0d00*/  BSSY B0, `(.L_x_803) ;  /* 0x0000013000007945 */ /* 0x000fe80003800000 */
[----:B------:R-:W-:Y:S05]  /*0d10*/  @!P0 BRA `(.L_x_804) ;  /* 0x0000000000448947 */ /* 0x000fea0003800000 */
[----:B--2---:R-:W-:Y:S01]  /*0d20*/  SHF.L.U32 R8, R0, 0x3, RZ ;  /* 0x0000000300087819 */ /* 0x004fe200000006ff */
[----:B------:R-:W2:Y:S03]  /*0d30*/  LDC.64 R14, c[0x0][0x318] ;  /* 0x0000c600ff0e7b82 */ /* 0x000ea60000000a00 */
[----:B------:R-:W-:-:S05]  /*0d40*/  LOP3.LUT R18, R8, 0xf8, RZ, 0xc0, !PT ;  /* 0x000000f808127812 */ /* 0x000fca00078ec0ff */
[----:B------:R-:W3:Y:S01]  /*0d50*/  LDS.64 R20, [R18+UR4+0x3000] ;  /* 0x0030000412147984 */ /* 0x000ee20008000a00 */
[----:B01----:R-:W0:Y:S03]  /*0d60*/  LDC.64 R10, c[0x0][0x310] ;  /* 0x0000c400ff0a7b82 */ /* 0x003e260000000a00 */
[----:B------:R-:W1:Y:S04]  /*0d70*/  LDS.64 R12, [R18+UR4+0x3080] ;  /* 0x00308004120c7984 */ /* 0x000e680008000a00 */
[----:B------:R-:W4:Y:S01]  /*0d80*/  LDS.64 R16, [R18+UR4+0x3100] ;  /* 0x0031000412107984 */ /* 0x000f220008000a00 */
[----:B------:R-:W5:Y:S01]  /*0d90*/  LDC.64 R8, c[0x0][0x330] ;  /* 0x0000cc00ff087b82 */ /* 0x000f620000000a00 */
[----:B--2---:R-:W-:-:S04]  /*0da0*/  IMAD.WIDE.U32 R14, R5, 0x4, R14 ;  /* 0x00000004050e7825 */ /* 0x004fc800078e000e */
[----:B0-----:R-:W-:-:S04]  /*0db0*/  IMAD.WIDE.U32 R10, R5, 0x4, R10 ;  /* 0x00000004050a7825 */ /* 0x001fc800078e000a */
[----:B-----5:R-:W-:Y:S01]  /*0dc0*/  IMAD.WIDE.U32 R8, R5, 0x4, R8 ;  /* 0x0000000405087825 */ /* 0x020fe200078e0008 */
[----:B---3--:R-:W-:Y:S02]  /*0dd0*/  F2FP.BF16.F32.PACK_AB R21, R21, R20 ;  /* 0x000000141515723e */ /* 0x008fe400000010ff */
[----:B-1----:R-:W-:-:S03]  /*0de0*/  F2FP.BF16.F32.PACK_AB R13, R13, R12 ;  /* 0x0000000c0d0d723e */ /* 0x002fc600000010ff */
[----:B------:R3:W-:Y:S01]  /*0df0*/  STG.E desc[UR6][R14.64], R21 ;  /* 0x000000150e007986 */ /* 0x0007e2000c101906 */
[----:B----4-:R-:W-:-:S03]  /*0e00*/  F2FP.BF16.F32.PACK_AB R17, R17, R16 ;  /* 0x000000101111723e */ /* 0x010fc600000010ff */
[----:B------:R3:W-:Y:S04]  /*0e10*/  STG.E desc[UR6][R10.64], R13 ;  /* 0x0000000d0a007986 */ /* 0x0007e8000c101906 */
[----:B------:R3:W-:Y:S02]  /*0e20*/  STG.E desc[UR6][R8.64], R17 ;  /* 0x0000001108007986 */ /* 0x0007e4000c101906 */
.L_x_804:
[----:B------:R-:W-:Y:S05]  /*0e30*/  BSYNC B0 ;  /* 0x0000000000007941 */ /* 0x000fea0003800000 */
.L_x_803:
[C---:B------:R-:W-:Y:S02]  /*0e40*/  ISETP.GT.U32.AND P1, PT, R4.reuse, -0x801, PT ;  /* 0xfffff7ff0400780c */ /* 0x040fe40003f24070 */
[----:B------:R-:W-:Y:S02]  /*0e50*/  IADD3 R4, R4, 0x800, RZ ;  /* 0x0000080004047810 */ /* 0x000fe40007ffe0ff */
[----:B------:R-:W-:-:S09]  /*0e60*/  IADD3 R5, R5, 0x400, RZ ;  /* 0x0000040005057810 */ /* 0x000fd20007ffe0ff */
[----:B------:R-:W-:Y:S05]  /*0e70*/  @P1 BRA `(.L_x_805) ;  /* 0xfffffff000c41947 */ /* 0x000fea000383ffff */
[----:B------:R-:W-:Y:S05]  /*0e80*/  EXIT ;  /* 0x000000000000794d */ /* 0x000fea0003800000 */
.L_x_802:
[----:B------:R-:W-:Y:S01]  /*0e90*/  HFMA2.MMA R22, -RZ, RZ, 0, 5.9604644775390625e-08 ;  /* 0x00000001ff167435 */ /* 0x000fe200000001ff */
[----:B---3--:R-:W-:Y:S01]  /*0ea0*/  MOV R23, R8 ;  /* 0x0000000800177202 */ /* 0x008fe20000000f00 */
[----:B------:R-:W-:Y:S01]  /*0eb0*/  IMAD.MOV.U32 R20, RZ, RZ, -0x1 ;  /* 0xffffffffff147424 */ /* 0x000fe200078e00ff */
[----:B------:R-:W-:-:S08]  /*0ec0*/  MOV R25, 0x1f ;  /* 0x0000001f00197802 */ /* 0x000fd00000000f00 */
[----:B012---:R-:W-:Y:S05]  /*0ed0*/  WARPSYNC.COLLECTIVE R20, `(.L_x_806) ;  /* 0x0000000014087348 */ /* 0x007fea0003c00000 */
[----:B------:R3:W4:Y:S02]  /*0ee0*/  SHFL.BFLY P2, R21, R23, R22, R25 ;  /* 0x0c00001617157389 */ /* 0x0007240000040019 */
[----:B01234-:R-:W-:Y:S01]  /*0ef0*/  ENDCOLLECTIVE ;  /* 0x000000000000791b */ /* 0x01ffe20003800000 */
.L_x_806:
[----:B------:R-:W-:Y:S01]  /*0f00*/  HFMA2.MMA R22, -RZ, RZ, 0, 1.1920928955078125e-07 ;  /* 0x00000002ff167435 */ /* 0x000fe200000001ff */
[----:B------:R-:W-:-:S05]  /*0f10*/  MOV R9, R21 ;  /* 0x0000001500097202 */ /* 0x000fca0000000f00 */
[----:B------:R-:W-:-:S05]  /*0f20*/  FADD.FTZ R9, R8, R9 ;  /* 0x0000000908097221 */ /* 0x000fca0000010000 */
[----:B------:R-:W-:-:S07]  /*0f30*/  MOV R23, R9 ;  /* 0x0000000900177202 */ /* 0x000fce0000000f00 */
[----:B------:R-:W-:Y:S05]  /*0f40*/  WARPSYNC.COLLECTIVE R20, `(.L_x_807) ;  /* 0x0000000014087348 */ /* 0x000fea0003c00000 */
[----:B------:R0:W1:Y:S02]  /*0f50*/  SHFL.BFLY P2, R21, R23, R22, R25 ;  /* 0x0c00001617157389 */ /* 0x0000640000040019 */
[----:B01----:R-:W-:Y:S01]  /*0f60*/  ENDCOLLECTIVE ;  /* 0x000000000000791b */ /* 0x003fe20003800000 */
.L_x_807:
[----:B------:R-:W-:Y:S01]  /*0f70*/  HFMA2.MMA R22, -RZ, RZ, 0, 2.384185791015625e-07 ;  /* 0x00000004ff167435 */ /* 0x000fe200000001ff */
[----:B------:R-:W-:-:S05]  /*0f80*/  MOV R12, R21 ;  /* 0x00000015000c7202 */ /* 0x000fca0000000f00 */
[----:B------:R-:W-:-:S05]  /*0f90*/  FADD.FTZ R12, R9, R12 ;  /* 0x0000000c090c7221 */ /* 0x000fca0000010000 */
[----:B------:R-:W-:-:S07]  /*0fa0*/  MOV R23, R12 ;  /* 0x0000000c00177202 */ /* 0x000fce0000000f00 */
[----:B------:R-:W-:Y:S05]  /*0fb0*/  WARPSYNC.COLLECTIVE R20, `(.L_x_808) ;  /* 0x0000000014087348 */ /* 0x000fea0003c00000 */
[----:B------:R0:W1:Y:S02]  /*0fc0*/  SHFL.BFLY P2, R21, R23, R22, R25 ;  /* 0x0c00001617157389 */ /* 0x0000640000040019 */
[----:B01----:R-:W-:Y:S01]  /*0fd0*/  ENDCOLLECTIVE ;  /* 0x000000000000791b */ /* 0x003fe20003800000 */
.L_x_808:
[----:B------:R-:W-:Y:S01]  /*0fe0*/  HFMA2.MMA R22, -RZ, RZ, 0, 4.76837158203125e-07 ;  /* 0x00000008ff167435 */ /* 0x000fe200000001ff */
[----:B------:R-:W-:-:S05]  /*0ff0*/  MOV R13, R21 ;  /* 0x00000015000d7202 */ /* 0x000fca0000000f00 */
[----:B------:R-:W-:-:S04]  /*1000*/  FADD.FTZ R13, R12, R13 ;  /* 0x0000000d0c0d7221 */ /* 0x000fc80000010000 */
[----:B------:R-:W-:-:S07]  /*1010*/  IMAD.MOV.U32 R23, RZ, RZ, R13 ;  /* 0x000000ffff177224 */ /* 0x000fce00078e000d */
[----:B------:R-:W-:Y:S05]  /*1020*/  WARPSYNC.COLLECTIVE R20, `(.L_x_809) ;  /* 0x0000000014087348 */ /* 0x000fea0003c00000 */
[----:B------:R0:W1:Y:S02]  /*1030*/  SHFL.BFLY P2, R21, R23, R22, R25 ;  /* 0x0c00001617157389 */ /* 0x0000640000040019 */
[----:B01----:R-:W-:Y:S01]  /*1040*/  ENDCOLLECTIVE ;  /* 0x000000000000791b */ /* 0x003fe20003800000 */
.L_x_809:
[----:B------:R-:W-:Y:S01]  /*1050*/  HFMA2.MMA R22, -RZ, RZ, 0, 9.5367431640625e-07 ;  /* 0x00000010ff167435 */ /* 0x000fe200000001ff */
[----:B------:R-:W-:-:S05]  /*1060*/  MOV R8, R21 ;  /* 0x0000001500087202 */ /* 0x000fca0000000f00 */
[----:B------:R-:W-:-:S05]  /*1070*/  FADD.FTZ R9, R13, R8 ;  /* 0x000000080d097221 */ /* 0x000fca0000010000 */
[----:B------:R-:W-:-:S07]  /*1080*/  MOV R23, R9 ;  /* 0x0000000900177202 */ /* 0x000fce0000000f00 */
[----:B------:R-:W-:Y:S05]  /*1090*/  WARPSYNC.COLLECTIVE R20, `(.L_x_810) ;  /* 0x0000000014087348 */ /* 0x000fea0003c00000 */
[----:B------:R0:W1:Y:S02]  /*10a0*/  SHFL.BFLY P2, R21, R23, R22, R25 ;  /* 0x0c00001617157389 */ /* 0x0000640000040019 */
[----:B01----:R-:W-:Y:S01]  /*10b0*/  ENDCOLLECTIVE ;  /* 0x000000000000791b */ /* 0x003fe20003800000 */
.L_x_810:
[----:B------:R-:W-:Y:S01]  /*10c0*/  HFMA2.MMA R22, -RZ, RZ, 0, 5.9604644775390625e-08 ;  /* 0x00000001ff167435 */ /* 0x000fe200000001ff */
[----:B------:R-:W-:Y:S02]  /*10d0*/  MOV R23, R11 ;  /* 0x0000000b00177202 */ /* 0x000fe40000000f00 */
[----:B------:R-:W-:-:S08]  /*10e0*/  MOV R8, R21 ;  /* 0x0000001500087202 */ /* 0x000fd00000000f00 */
[----:B------:R-:W-:Y:S05]  /*10f0*/  WARPSYNC.COLLECTIVE R20, `(.L_x_811) ;  /* 0x0000000014087348 */ /* 0x000fea0003c00000 */
[----:B------:R0:W1:Y:S02]  /*1100*/  SHFL.BFLY P2, R21, R23, R22, R25 ;  /* 0x0c00001617157389 */ /* 0x0000640000040019 */
[----:B01----:R-:W-:Y:S01]  /*1110*/  ENDCOLLECTIVE ;  /* 0x000000000000791b */ /* 0x003fe20003800000 */
.L_x_811:
[----:B------:R-:W-:Y:S01]  /*1120*/  HFMA2.MMA R22, -RZ, RZ, 0, 1.1920928955078125e-07 ;  /* 0x00000002ff167435 */ /* 0x000fe200000001ff */
[----:B------:R-:W-:-:S05]  /*1130*/  MOV R12, R21 ;  /* 0x00000015000c7202 */ /* 0x000fca0000000f00 */
[----:B------:R-:W-:-:S04]  /*1140*/  FADD.FTZ R14, R11, R12 ;  /* 0x0000000c0b0e7221 */ /* 0x000fc80000010000 */
[----:B------:R-:W-:-:S07]  /*1150*/  IMAD.MOV.U32 R23, RZ, RZ, R14 ;  /* 0x000000ffff177224 */ /* 0x000fce00078e000e */
[----:B------:R-:W-:Y:S05]  /*1160*/  WARPSYNC.COLLECTIVE R20, `(.L_x_812) ;  /* 0x0000000014087348 */ /* 0x000fea0003c00000 */
[----:B------:R0:W1:Y:S02]  /*1170*/  SHFL.BFLY P2, R21, R23, R22, R25 ;  /* 0x0c00001617157389 */ /* 0x0000640000040019 */
[----:B01----:R-:W-:Y:S01]  /*1180*/  ENDCOLLECTIVE ;  /* 0x000000000000791b */ /* 0x003fe20003800000 */
.L_x_812:
[----:B------:R-:W-:Y:S01]  /*1190*/  HFMA2.MMA R22, -RZ, RZ, 0, 2.384185791015625e-07 ;  /* 0x00000004ff167435 */ /* 0x000fe200000001ff */
[----:B------:R-:W-:-:S05]  /*11a0*/  MOV R13, R21 ;  /* 0x00000015000d7202 */ /* 0x000fca0000000f00 */
[----:B------:R-:W-:-:S05]  /*11b0*/  FADD.FTZ R15, R14, R13 ;  /* 0x0000000d0e0f7221 */ /* 0x000fca0000010000 */
[----:B------:R-:W-:-:S07]  /*11c0*/  MOV R23, R15 ;  /* 0x0000000f00177202 */ /* 0x000fce0000000f00 */
[----:B------:R-:W-:Y:S05]  /*11d0*/  WARPSYNC.COLLECTIVE R20, `(.L_x_813) ;  /* 0x0000000014087348 */ /* 0x000fea0003c00000 */
[----:B------:R0:W1:Y:S02]  /*11e0*/  SHFL.BFLY P2, R21, R23, R22, R25 ;  /* 0x0c00001617157389 */ /* 0x0000640000040019 */
[----:B01----:R-:W-:Y:S01]  /*11f0*/  ENDCOLLECTIVE ;  /* 0x000000000000791b */ /* 0x003fe20003800000 */
.L_x_813:
[----:B------:R-:W-:Y:S01]  /*1200*/  HFMA2.MMA R22, -RZ, RZ, 0, 4.76837158203125e-07 ;  /* 0x00000008ff167435 */ /* 0x000fe200000001ff */
[----:B------:R-:W-:-:S05]  /*1210*/  MOV R16, R21 ;  /* 0x0000001500107202 */ /* 0x000fca0000000f00 */
[----:B------:R-:W-:-:S05]  /*1220*/  FADD.FTZ R16, R15, R16 ;  /* 0x000000100f107221 */ /* 0x000fca0000010000 */
[----:B------:R-:W-:-:S07]  /*1230*/  MOV R23, R16 ;  /* 0x0000001000177202 */ /* 0x000fce0000000f00 */
[----:B------:R-:W-:Y:S05]  /*1240*/  WARPSYNC.COLLECTIVE R20, `(.L_x_814) ;  /* 0x0000000014087348 */ /* 0x000fea0003c00000 */
[----:B------:R0:W1:Y:S02]  /*1250*/  SHFL.BFLY P2, R21, R23, R22, R25 ;  /* 0x0c00001617157389 */ /* 0x0000640000040019 */
[----:B01----:R-:W-:Y:S01]  /*1260*/  ENDCOLLECTIVE ;  /* 0x000000000000791b */ /* 0x003fe20003800000 */
.L_x_814:
[----:B------:R-:W-:Y:S01]  /*1270*/  HFMA2.MMA R22, -RZ, RZ, 0, 9.5367431640625e-07 ;  /* 0x00000010ff167435 */ /* 0x000fe200000001ff */
[----:B------:R-:W-:-:S05]  /*1280*/  MOV R11, R21 ;  /* 0x00000015000b7202 */ /* 0x000fca0000000f00 */
[----:B------:R-:W-:-:S04]  /*1290*/  FADD.FTZ R11, R16, R11 ;  /* 0x0000000b100b7221 */ /* 0x000fc80000010000 */
[----:B------:R-:W-:-:S07]  /*12a0*/  IMAD.MOV.U32 R23, RZ, RZ, R11 ;  /* 0x000000ffff177224 */ /* 0x000fce00078e000b */
[----:B------:R-:W-:Y:S05]  /*12b0*/  WARPSYNC.COLLECTIVE R20, `(.L_x_815) ;  /* 0x0000000014087348 */ /* 0x000fea0003c00000 */
[----:B------:R0:W1:Y:S02]  /*12c0*/  SHFL.BFLY P2, R21, R23, R22, R25 ;  /* 0x0c00001617157389 */ /* 0x0000640000040019 */
[----:B01----:R-:W-:Y:S01]  /*12d0*/  ENDCOLLECTIVE ;  /* 0x000000000000791b */ /* 0x003fe20003800000 */
.L_x_815:
[----:B------:R-:W-:Y:S01]  /*12e0*/  HFMA2.MMA R22, -RZ, RZ, 0, 5.9604644775390625e-08 ;  /* 0x00000001ff167435 */ /* 0x000fe200000001ff */
[----:B------:R-:W-:Y:S02]  /*12f0*/  MOV R23, R10 ;  /* 0x0000000a00177202 */ /* 0x000fe40000000f00 */
[----:B------:R-:W-:-:S08]  /*1300*/  MOV R12, R21 ;  /* 0x00000015000c7202 */ /* 0x000fd00000000f00 */
[----:B------:R-:W-:Y:S05]  /*1310*/  WARPSYNC.COLLECTIVE R20, `(.L_x_816) ;  /* 0x0000000014087348 */ /* 0x000fea0003c00000 */
[----:B------:R0:W1:Y:S02]  /*1320*/  SHFL.BFLY P2, R21, R23, R22, R25 ;  /* 0x0c00001617157389 */ /* 0x0000640000040019 */
[----:B01----:R-:W-:Y:S01]  /*1330*/  ENDCOLLECTIVE ;  /* 0x000000000000791b */ /* 0x003fe20003800000 */
.L_x_816:
[----:B------:R-:W-:Y:S01]  /*1340*/  HFMA2.MMA R22, -RZ, RZ, 0, 1.1920928955078125e-07 ;  /* 0x00000002ff167435 */ /* 0x000fe200000001ff */
[----:B------:R-:W-:-:S05]  /*1350*/  MOV R13, R21 ;  /* 0x00000015000d7202 */ /* 0x000fca0000000f00 */
[----:B------:R-:W-:-:S05]  /*1360*/  FADD.FTZ R17, R10, R13 ;  /* 0x0000000d0a117221 */ /* 0x000fca0000010000 */
[----:B------:R-:W-:-:S07]  /*1370*/  MOV R23, R17 ;  /* 0x0000001100177202 */ /* 0x000fce0000000f00 */
[----:B------:R-:W-:Y:S05]  /*1380*/  WARPSYNC.COLLECTIVE R20, `(.L_x_817) ;  /* 0x0000000014087348 */ /* 0x000fea0003c00000 */
[----:B------:R0:W1:Y:S02]  /*1390*/  SHFL.BFLY P2, R21, R23, R22, R25 ;  /* 0x0c00001617157389 */ /* 0x0000640000040019 */
[----:B01----:R-:W-:Y:S01]  /*13a0*/  ENDCOLLECTIVE ;  /* 0x000000000000791b */ /* 0x003fe20003800000 */
.L_x_817:
[----:B------:R-:W-:Y:S01]  /*13b0*/  HFMA2.MMA R22, -RZ, RZ, 0, 2.384185791015625e-07 ;  /* 0x00000004ff167435 */ /* 0x000fe200000001ff */
[----:B------:R-:W-:-:S05]  /*13c0*/  MOV R16, R21 ;  /* 0x0000001500107202 */ /* 0x000fca0000000f00 */
[----:B------:R-:W-:-:S04]  /*13d0*/  FADD.FTZ R18, R17, R16 ;  /* 0x0000001011127221 */ /* 0x000fc80000010000 */
[----:B------:R-:W-:-:S07]  /*13e0*/  IMAD.MOV.U32 R23, RZ, RZ, R18 ;  /* 0x000000ffff177224 */ /* 0x000fce00078e0012 */
[----:B------:R-:W-:Y:S05]  /*13f0*/  WARPSYNC.COLLECTIVE R20, `(.L_x_818) ;  /* 0x0000000014087348 */ /* 0x000fea0003c00000 */
[----:B------:R0:W1:Y:S02]  /*1400*/  SHFL.BFLY P2, R21, R23, R22, R25 ;  /* 0x0c00001617157389 */ /* 0x0000640000040019 */
[----:B01----:R-:W-:Y:S01]  /*1410*/  ENDCOLLECTIVE ;  /* 0x000000000000791b */ /* 0x003fe20003800000 */
.L_x_818:
[----:B------:R-:W-:Y:S01]  /*1420*/  HFMA2.MMA R22, -RZ, RZ, 0, 4.76837158203125e-07 ;  /* 0x00000008ff167435 */ /* 0x000fe200000001ff */
[----:B------:R-:W-:-:S05]  /*1430*/  MOV R19, R21 ;  /* 0x0000001500137202 */ /* 0x000fca0000000f00 */
[----:B------:R-:W-:-:S05]  /*1440*/  FADD.FTZ R19, R18, R19 ;  /* 0x0000001312137221 */ /* 0x000fca0000010000 */
[----:B------:R-:W-:-:S07]  /*1450*/  MOV R23, R19 ;  /* 0x0000001300177202 */ /* 0x000fce0000000f00 */
[----:B------:R-:W-:Y:S05]  /*1460*/  WARPSYNC.COLLECTIVE R20, `(.L_x_819) ;  /* 0x0000000014087348 */ /* 0x000fea0003c00000 */
[----:B------:R0:W1:Y:S02]  /*1470*/  SHFL.BFLY P2, R21, R23, R22, R25 ;  /* 0x0c00001617157389 */ /* 0x0000640000040019 */
[----:B01----:R-:W-:Y:S01]  /*1480*/  ENDCOLLECTIVE ;  /* 0x000000000000791b */ /* 0x003fe20003800000 */
.L_x_819:
[----:B------:R-:W-:Y:S01]  /*1490*/  HFMA2.MMA R22, -RZ, RZ, 0, 9.5367431640625e-07 ;  /* 0x00000010ff167435 */ /* 0x000fe200000001ff */
[----:B------:R-:W-:-:S05]  /*14a0*/  MOV R10, R21 ;  /* 0x00000015000a7202 */ /* 0x000fca0000000f00 */
[----:B------:R-:W-:-:S05]  /*14b0*/  FADD.FTZ R10, R19, R10 ;  /* 0x0000000a130a7221 */ /* 0x000fca0000010000 */
[----:B------:R-:W-:-:S07]  /*14c0*/  MOV R23, R10 ;  /* 0x0000000a00177202 */ /* 0x000fce0000000f00 */
[----:B------:R-:W-:Y:S05]  /*14d0*/  WARPSYNC.COLLECTIVE R20, `(.L_x_820) ;  /* 0x0000000014087348 */ /* 0x000fea0003c00000 */
[----:B------:R0:W1:Y:S02]  /*14e0*/  SHFL.BFLY P2, R21, R23, R22, R25 ;  /* 0x0c00001617157389 */ /* 0x0000640000040019 */
[----:B01----:R-:W-:Y:S01]  /*14f0*/  ENDCOLLECTIVE ;  /* 0x000000000000791b */ /* 0x003fe20003800000 */
.L_x_820:
[----:B------:R-:W-:Y:S01]  /*1500*/  MOV R15, R21 ;  /* 0x00000015000f7202 */ /* 0x000fe20000000f00 */
[----:B------:R-:W-:Y:S06]  /*1510*/  BRA `(.L_x_821) ;  /* 0xfffffff400d07947 */ /* 0x000fec000383ffff */
.L_x_822:
        /* <DEDUP_REMOVED lines=14> */
.L_x_8696:


//--------------------- .text._ZN10layer_norm13ln_bwd_kernelINS_13Kernel_traitsI13__nv_bfloat16S2_S2_S2_fjLj2048ELj1ELj1ELj4ELj16ENS_18Kernel_traits_baseILj2048ES2_S2_S2_S2_fjLj128EEEEELb1ELb1ELb1ELb1EEEvNS_9BwdParamsE --------------------------
	.section	.text._ZN10layer_norm13ln_bwd_kernelINS_13Kernel_traitsI13__nv_bfloat16S2_S2_S2_fjLj2048ELj1ELj1ELj4ELj16ENS_18Kernel_traits_baseILj2048ES2_S2_S2_S2_fjLj128EEEEELb1ELb1ELb1ELb1EEEvNS_9BwdParamsE,"ax",@progbits
	.align	128
        .global         _ZN10layer_norm13ln_bwd_kernelINS_13Kernel_traitsI13__nv_bfloat16S2_S2_S2_fjLj2048ELj1ELj1ELj4ELj16ENS_18Kernel_traits_baseILj2048ES2_S2_S2_S2_fjLj128EEEEELb1ELb1ELb1ELb1EEEvNS_9BwdParamsE
        .type           _ZN10layer_norm13ln_bwd_kernelINS_13Kernel_traitsI13__nv_bfloat16S2_S2_S2_fjLj2048ELj1ELj1ELj4ELj16ENS_18Kernel_traits_baseILj2048ES2_S2_S2_S2_fjLj128EEEEELb1ELb1ELb1ELb1EEEvNS_9BwdParamsE,@function
        .size           _ZN10layer_norm13ln_bwd_kernelINS_13Kernel_traitsI13__nv_bfloat16S2_S2_S2_fjLj2048ELj1ELj1ELj4ELj16ENS_18Kernel_traits_baseILj2048ES2_S2_S2_S2_fjLj128EEEEELb1ELb1ELb1ELb1EEEvNS_9BwdParamsE,(.L_x_8697 - _ZN10layer_norm13ln_bwd_kernelINS_13Kernel_traitsI13__nv_bfloat16S2_S2_S2_fjLj2048ELj1ELj1ELj4ELj16ENS_18Kernel_traits_baseILj2048ES2_S2_S2_S2_fjLj128EEEEELb1ELb1ELb1ELb1EEEvNS_9BwdParamsE)
        .other          _ZN10layer_norm13ln_bwd_kernelINS_13Kernel_traitsI13__nv_bfloat16S2_S2_S2_fjLj2048ELj1ELj1ELj4ELj16ENS_18Kernel_traits_baseILj2048ES2_S2_S2_S2_fjLj128EEEEELb1ELb1ELb1ELb1EEEvNS_9BwdParamsE,@"STO_CUDA_ENTRY STV_DEFAULT"
_ZN10layer_norm13ln_bwd_kernelINS_13Kernel_traitsI13__nv_bfloat16S2_S2_S2_fjLj2048ELj1ELj1ELj4ELj16ENS_18Kernel_traits_baseILj2048ES2_S2_S2_S2_fjLj128EEEEELb1ELb1ELb1ELb1EEEvNS_9BwdParamsE:
.text._ZN10layer_norm13ln_bwd_kernelINS_13Kernel_traitsI13__nv_bfloat16S2_S2_S2_fjLj2048ELj1ELj1ELj4ELj16ENS_18Kernel_traits_baseILj2048ES2_S2_S2_S2_fjLj128EEEEELb1ELb1ELb1ELb1EEEvNS_9BwdParamsE:
        /* <DEDUP_REMOVED lines=46> */
.L_x_823:
[----:B------:R-:W-:Y:S01]  /*02e0*/  ULDC.64 UR6, c[0x0][0x260] ;  /* 0x0000980000067ab9 */ /* 0x000fe20000000a00 */
[----:B------:R-:W0:Y:S01]  /*02f0*/  LDC.U8 R13, c[0x0][0x2a0] ;  /* 0x0000a800ff0d7b82 */ /* 0x000e220000000000 */
        /* <DEDUP_REMOVED lines=31> */
[C---:B------:R-:W-:Y:S01]  /*04f0*/  PRMT R0, R5.reuse, 0x7632, R0 ;  /* 0x0000763205007816 */ /* 0x040fe20000000000 */
[----:B------:R-:W-:Y:S01]  /*0500*/  IMAD.U32 R19, R6, 0x10000, RZ ;  /* 0x0001000006137824 */ /* 0x000fe200078e00ff */
[----:B------:R-:W-:Y:S01]  /*0510*/  SHF.L.U32 R112, R5, 0x10, RZ ;  /* 0x0000001005707819 */ /* 0x000fe200000006ff */
[----:B---3--:R-:W-:Y:S01]  /*0520*/  IMAD.U32 R17, R8, 0x10000, RZ ;  /* 0x0001000008117824 */ /* 0x008fe200078e00ff */
[----:B------:R-:W-:Y:S01]  /*0530*/  PRMT R4, R6, 0x7632, R4 ;  /* 0x0000763206047816 */ /* 0x000fe20000000004 */
[----:B------:R-:W-:Y:S01]  /*0540*/  IMAD.U32 R15, R10, 0x10000, RZ ;  /* 0x000100000a0f7824 */ /* 0x000fe200078e00ff */
[----:B------:R-:W-:-:S02]  /*0550*/  PRMT R5, R7, 0x7632, R5 ;  /* 0x0000763207057816 */ /* 0x000fc40000000005 */
[----:B------:R-:W-:Y:S02]  /*0560*/  SHF.L.U32 R18, R7, 0x10, RZ ;  /* 0x0000001007127819 */ /* 0x000fe400000006ff */
[----:B------:R-:W-:Y:S02]  /*0570*/  PRMT R6, R8, 0x7632, R6 ;  /* 0x0000763208067816 */ /* 0x000fe40000000006 */
[----:B------:R-:W-:Y:S02]  /*0580*/  PRMT R7, R9, 0x7632, R7 ;  /* 0x0000763209077816 */ /* 0x000fe40000000007 */
[----:B------:R-:W-:Y:S02]  /*0590*/  PRMT R3, R11, 0x7632, R3 ;  /* 0x000076320b037816 */ /* 0x000fe40000000003 */
[----:B------:R-:W-:Y:S01]  /*05a0*/  PRMT R2, R10, 0x7632, R2 ;  /* 0x000076320a027816 */ /* 0x000fe20000000002 */
[----:B------:R-:W-:Y:S01]  /*05b0*/  IMAD.U32 R7, R7, 0x10000, RZ ;  /* 0x0001000007077824 */ /* 0x000fe200078e00ff */
        /* <DEDUP_REMOVED lines=8> */
[----:B0-----:R-:W-:-:S07]  /*0640*/  SHF.L.U32 R6, R2, 0x10, RZ ;  /* 0x0000001002067819 */ /* 0x001fce00000006ff */
.L_x_911:
        /* <DEDUP_REMOVED lines=8> */
[----:B-----5:R4:W5:Y:S01]  /*06d0*/  LDG.E R4, desc[UR4][R100.64] ;  /* 0x0000000464047981 */ /* 0x020962000c1e1900 */
[----:B--2---:R-:W-:-:S06]  /*06e0*/  IMAD.WIDE R96, R115, 0x4, R96 ;  /* 0x0000000473607825 */ /* 0x004fcc00078e0260 */
[----:B------:R-:W2:Y:S01]  /*06f0*/  LDC.64 R128, c[0x0][0x2c8] ;  /* 0x0000b200ff807b82 */ /* 0x000ea20000000a00 */
[----:B------:R4:W5:Y:S01]  /*0700*/  LDG.E R119, desc[UR4][R96.64] ;  /* 0x0000000460777981 */ /* 0x000962000c1e1900 */
[----:B0-----:R-:W-:-:S05]  /*0710*/  IMAD R0, R115, R118, RZ ;  /* 0x0000007673007224 */ /* 0x001fca00078e02ff */
[----:B------:R-:W-:-:S04]  /*0720*/  SHF.R.S32.HI R103, RZ, 0x1f, R0 ;  /* 0x0000001fff677819 */ /* 0x000fc80000011400 */
[----:B------:R-:W-:-:S04]  /*0730*/  LEA.HI R103, R103, R0, RZ, 0x3 ;  /* 0x0000000067677211 */ /* 0x000fc800078f18ff */
[----:B------:R-:W-:Y:S01]  /*0740*/  LEA.HI.SX32 R2, R103, R114, 0x1d ;  /* 0x0000007267027211 */ /* 0x000fe200078feaff */
[C---:B-1----:R-:W-:Y:S01]  /*0750*/  IMAD.WIDE R122, R115.reuse, 0x4, R122 ;  /* 0x00000004737a7825 */ /* 0x042fe200078e027a */
[----:B------:R-:W-:Y:S01]  /*0760*/  IADD3 R115, R115, UR8, RZ ;  /* 0x0000000873737c10 */ /* 0x000fe2000fffe0ff */
[----:B------:R-:W-:Y:S02]  /*0770*/  BSSY B0, `(.L_x_825) ;  /* 0x00000e2000007945 */ /* 0x000fe40003800000 */
[C---:B------:R-:W-:Y:S01]  /*0780*/  VIADD R0, R2.reuse, 0x80 ;  /* 0x0000008002007836 */ /* 0x040fe20000000000 */
[----:B------:R-:W-:Y:S01]  /*0790*/  ISETP.GE.AND P3, PT, R115, UR9, PT ;  /* 0x0000000973007c0c */ /* 0x000fe2000bf66270 */
[----:B--2---:R-:W-:-:S04]  /*07a0*/  IMAD.WIDE.U32 R130, R2, 0x10, R128 ;  /* 0x0000001002827825 */ /* 0x004fc800078e0080 */
[----:B------:R-:W-:Y:S01]  /*07b0*/  IMAD.WIDE.U32 R128, R0, 0x10, R128 ;  /* 0x0000001000807825 */ /* 0x000fe200078e0080 */
[----:B---3--:R-:W-:-:S13]  /*07c0*/  ISETP.GT.AND P2, PT, R98, RZ, PT ;  /* 0x000000ff6200720c */ /* 0x008fda0003f44270 */
[----:B----4-:R-:W-:Y:S05]  /*07d0*/  @P2 BRA `(.L_x_826) ;  /* 0x0000000000542947 */ /* 0x010fea0003800000 */
[----:B-----5:R-:W-:Y:S01]  /*07e0*/  ISETP.GE.AND P4, PT, R119, 0x1, PT ;  /* 0x000000017700780c */ /* 0x020fe20003f86270 */
[----:B------:R-:W0:Y:S01]  /*07f0*/  LDC.64 R122, c[0x0][0x240] ;  /* 0x00009000ff7a7b82 */ /* 0x000e220000000a00 */
[----:B------:R-:W-:Y:S01]  /*0800*/  IMAD.U32 R117, RZ, RZ, UR16 ;  /* 0x00000010ff757e24 */ /* 0x000fe2000f8e00ff */
[----:B------:R-:W-:Y:S01]  /*0810*/  MOV R116, UR17 ;  /* 0x0000001100747c02 */ /* 0x000fe20008000f00 */
[----:B------:R-:W-:-:S03]  /*0820*/  IMAD.MOV.U32 R125, RZ, RZ, RZ ;  /* 0x000000ffff7d7224 */ /* 0x000fc600078e00ff */
[----:B------:R-:W-:-:S04]  /*0830*/  ISETP.NE.U32.AND P0, PT, R117, RZ, PT ;  /* 0x000000ff7500720c */ /* 0x000fc80003f05070 */
[----:B------:R-:W-:Y:S02]  /*0840*/  ISETP.NE.AND.EX P0, PT, R116, RZ, PT, P0 ;  /* 0x000000ff7400720c */ /* 0x000fe40003f05300 */
[----:B------:R-:W-:-:S05]  /*0850*/  @P4 IADD3 R97, R119, -0x1, RZ ;  /* 0xffffffff77614810 */ /* 0x000fca0007ffe0ff */
[----:B------:R-:W-:-:S05]  /*0860*/  @P4 IMAD R97, R97, R118, RZ ;  /* 0x0000007661614224 */ /* 0x000fca00078e02ff */
[----:B------:R-:W-:Y:S01]  /*0870*/  @P4 SHF.R.S32.HI R96, RZ, 0x1f, R97 ;  /* 0x0000001fff604819 */ /* 0x000fe20000011461 */
[----:B------:R1:W5:Y:S03]  /*0880*/  @P0 LDG.E.128 R24, desc[UR4][R130.64] ;  /* 0x0000000482180981 */ /* 0x000366000c1e1d00 */
[----:B------:R-:W-:Y:S01]  /*0890*/  @P4 LEA.HI R97, R96, R97, RZ, 0x3 ;  /* 0x0000006160614211 */ /* 0x000fe200078f18ff */
[----:B------:R1:W5:Y:S03]  /*08a0*/  @P0 LDG.E.128 R20, desc[UR4][R128.64] ;  /* 0x0000000480140981 */ /* 0x000366000c1e1d00 */
[----:B------:R-:W-:-:S04]  /*08b0*/  @P4 LEA.HI.SX32 R125, R97, R114, 0x1d ;  /* 0x00000072617d4211 */ /* 0x000fc800078feaff */
[C---:B------:R-:W-:Y:S01]  /*08c0*/  IADD3 R97, R125.reuse, 0x80, RZ ;  /* 0x000000807d617810 */ /* 0x040fe20007ffe0ff */
[----:B0-----:R-:W-:-:S04]  /*08d0*/  IMAD.WIDE.U32 R124, R125, 0x8, R122 ;  /* 0x000000087d7c7825 */ /* 0x001fc800078e007a */
[----:B------:R-:W-:Y:S02]  /*08e0*/  IMAD.WIDE.U32 R122, R97, 0x8, R122 ;  /* 0x00000008617a7825 */ /* 0x000fe400078e007a */
[----:B------:R-:W5:Y:S04]  /*08f0*/  LDG.E.64 R124, desc[UR4][R124.64] ;  /* 0x000000047c7c7981 */ /* 0x000f68000c1e1b00 */
[----:B------:R-:W5:Y:S01]  /*0900*/  LDG.E.64 R122, desc[UR4][R122.64] ;  /* 0x000000047a7a7981 */ /* 0x000f62000c1e1b00 */
[----:B------:R-:W-:Y:S01]  /*0910*/  CS2R R96, SRZ ;  /* 0x0000000000607805 */ /* 0x000fe2000001ff00 */
[----:B-1----:R-:W-:Y:S06]  /*0920*/  BRA `(.L_x_827) ;  /* 0x0000000c00187947 */ /* 0x002fec0003800000 */
.L_x_826:
[----:B------:R-:W0:Y:S01]  /*0930*/  LDC.64 R104, c[0x0][0x238] ;  /* 0x00008e00ff687b82 */ /* 0x000e220000000a00 */
[----:B------:R-:W-:Y:S01]  /*0940*/  VIADD R3, R98, 0xffffffff ;  /* 0xffffffff62037836 */ /* 0x000fe20000000000 */
[----:B------:R1:W2:Y:S03]  /*0950*/  LDG.E R135, desc[UR4][R122.64] ;  /* 0x000000047a877981 */ /* 0x0002a6000c1e1900 */
[----:B------:R-:W-:-:S03]  /*0960*/  IMAD R3, R3, R118, RZ ;  /* 0x0000007603037224 */ /* 0x000fc600078e02ff */
[----:B------:R-:W3:Y:S02]  /*0970*/  LDC.64 R108, c[0x0][0x2b8] ;  /* 0x0000ae00ff6c7b82 */ /* 0x000ee40000000a00 */
[----:B------:R-:W-:-:S04]  /*0980*/  SHF.R.S32.HI R98, RZ, 0x1f, R3 ;  /* 0x0000001fff627819 */ /* 0x000fc80000011403 */
[----:B------:R-:W-:Y:S02]  /*0990*/  LEA.HI R3, R98, R3, RZ, 0x3 ;  /* 0x0000000362037211 */ /* 0x000fe400078f18ff */
[----:B-----5:R-:W-:Y:S01]  /*09a0*/  ISETP.GE.AND P4, PT, R119, 0x1, PT ;  /* 0x000000017700780c */ /* 0x020fe20003f86270 */
[----:B------:R-:W4:Y:S01]  /*09b0*/  LDC.64 R124, c[0x0][0x240] ;  /* 0x00009000ff7c7b82 */ /* 0x000f220000000a00 */
[----:B------:R-:W-:Y:S01]  /*09c0*/  LEA.HI.SX32 R3, R3, R114, 0x1d ;  /* 0x0000007203037211 */ /* 0x000fe200078feaff */
[----:B0-----:R-:W-:-:S04]  /*09d0*/  IMAD.WIDE.U32 R96, R2, 0x10, R104 ;  /* 0x0000001002607825 */ /* 0x001fc800078e0068 */
[----:B------:R-:W-:Y:S02]  /*09e0*/  IMAD.WIDE.U32 R104, R0, 0x10, R104 ;  /* 0x0000001000687825 */ /* 0x000fe400078e0068 */
[----:B------:R-:W2:Y:S02]  /*09f0*/  LDG.E.128 R96, desc[UR4][R96.64] ;  /* 0x0000000460607981 */ /* 0x000ea4000c1e1d00 */
[C-C-:B---3--:R-:W-:Y:S01]  /*0a00*/  IMAD.WIDE.U32 R100, R3.reuse, 0x10, R108.reuse ;  /* 0x0000001003647825 */ /* 0x148fe200078e006c */
[----:B------:R-:W-:Y:S01]  /*0a10*/  IADD3 R3, R3, 0x80, RZ ;  /* 0x0000008003037810 */ /* 0x000fe20007ffe0ff */
[----:B------:R-:W3:Y:S04]  /*0a20*/  LDG.E.128 R104, desc[UR4][R104.64] ;  /* 0x0000000468687981 */ /* 0x000ee8000c1e1d00 */
[----:B------:R-:W3:Y:S01]  /*0a30*/  LDG.E.128 R100, desc[UR4][R100.64] ;  /* 0x0000000464647981 */ /* 0x000ee2000c1e1d00 */
[----:B------:R-:W-:-:S06]  /*0a40*/  IMAD.WIDE.U32 R108, R3, 0x10, R108 ;  /* 0x00000010036c7825 */ /* 0x000fcc00078e006c */
[----:B------:R-:W3:Y:S01]  /*0a50*/  LDG.E.128 R108, desc[UR4][R108.64] ;  /* 0x000000046c6c7981 */ /* 0x000ee2000c1e1d00 */
[----:B------:R-:W-:-:S04]  /*0a60*/  @P4 VIADD R3, R119, 0xffffffff ;  /* 0xffffffff77034836 */ /* 0x000fc80000000000 */
[----:B------:R-:W-:Y:S01]  /*0a70*/  @P4 IMAD R3, R3, R118, RZ ;  /* 0x0000007603034224 */ /* 0x000fe200078e02ff */
[----:B------:R-:W-:-:S04]  /*0a80*/  HFMA2.MMA R127, -RZ, RZ, 0, 0 ;  /* 0x00000000ff7f7435 */ /* 0x000fc800000001ff */
[----:B------:R-:W-:-:S04]  /*0a90*/  @P4 SHF.R.S32.HI R126, RZ, 0x1f, R3 ;  /* 0x0000001fff7e4819 */ /* 0x000fc80000011403 */
[----:B------:R-:W-:-:S04]  /*0aa0*/  @P4 LEA.HI R3, R126, R3, RZ, 0x3 ;  /* 0x000000037e034211 */ /* 0x000fc800078f18ff */
[----:B------:R-:W-:-:S05]  /*0ab0*/  @P4 LEA.HI.SX32 R127, R3, R114, 0x1d ;  /* 0x00000072037f4211 */ /* 0x000fca00078feaff */
[----:B-1----:R-:W-:-:S04]  /*0ac0*/  VIADD R123, R127, 0x80 ;  /* 0x000000807f7b7836 */ /* 0x002fc80000000000 */
[----:B----4-:R-:W-:-:S06]  /*0ad0*/  IMAD.WIDE.U32 R122, R123, 0x8, R124 ;  /* 0x000000087b7a7825 */ /* 0x010fcc00078e007c */
[----:B------:R-:W5:Y:S01]  /*0ae0*/  LDG.E.64 R122, desc[UR4][R122.64] ;  /* 0x000000047a7a7981 */ /* 0x000f62000c1e1b00 */
[----:B------:R-:W-:Y:S01]  /*0af0*/  MOV R117, UR16 ;  /* 0x0000001000757c02 */ /* 0x000fe20008000f00 */
[----:B------:R-:W-:-:S03]  /*0b00*/  IMAD.U32 R116, RZ, RZ, UR17 ;  /* 0x00000011ff747e24 */ /* 0x000fc6000f8e00ff */
[----:B------:R-:W-:-:S04]  /*0b10*/  ISETP.NE.U32.AND P0, PT, R117, RZ, PT ;  /* 0x000000ff7500720c */ /* 0x000fc80003f05070 */
[----:B------:R-:W-:Y:S01]  /*0b20*/  ISETP.NE.AND.EX P0, PT, R116, RZ, PT, P0 ;  /* 0x000000ff7400720c */ /* 0x000fe20003f05300 */
[----:B------:R-:W-:-:S05]  /*0b30*/  IMAD.WIDE.U32 R126, R127, 0x8, R124 ;  /* 0x000000087f7e7825 */ /* 0x000fca00078e007c */
[----:B------:R-:W5:Y:S07]  /*0b40*/  LDG.E.64 R124, desc[UR4][R126.64] ;  /* 0x000000047e7c7981 */ /* 0x000f6e000c1e1b00 */
[----:B------:R3:W5:Y:S04]  /*0b50*/  @P0 LDG.E.128 R24, desc[UR4][R130.64] ;  /* 0x0000000482180981 */ /* 0x000768000c1e1d00 */
[----:B------:R0:W5:Y:S01]  /*0b60*/  @P0 LDG.E.128 R20, desc[UR4][R128.64] ;  /* 0x0000000480140981 */ /* 0x000162000c1e1d00 */
[----:B------:R-:W-:-:S04]  /*0b70*/  ISETP.NE.AND P0, PT, R13, RZ, PT ;  /* 0x000000ff0d00720c */ /* 0x000fc80003f05270 */
[----:B--2---:R-:W-:Y:S02]  /*0b80*/  FSEL R140, R135, RZ, !P0 ;  /* 0x000000ff878c7208 */ /* 0x004fe40004000000 */
[----:B------:R-:W-:Y:S02]  /*0b90*/  SHF.L.U32 R3, R96, 0x10, RZ ;  /* 0x0000001060037819 */ /* 0x000fe400000006ff */
[----:B------:R-:W-:Y:S02]  /*0ba0*/  PRMT R132, R98, 0x7632, R132 ;  /* 0x0000763262847816 */ /* 0x000fe40000000084 */
[----:B------:R-:W-:Y:S01]  /*0bb0*/  PRMT R121, R96, 0x7632, R121 ;  /* 0x0000763260797816 */ /* 0x000fe20000000079 */
[----:B------:R-:W-:Y:S01]  /*0bc0*/  FADD.FTZ R3, -R140, R3 ;  /* 0x000000038c037221 */ /* 0x000fe20000010100 */
[----:B------:R-:W-:Y:S02]  /*0bd0*/  SHF.L.U32 R132, R132, 0x10, RZ ;  /* 0x0000001084847819 */ /* 0x000fe400000006ff */
[C---:B---3--:R-:W-:Y:S01]  /*0be0*/  PRMT R130, R100.reuse, 0x7632, R130 ;  /* 0x0000763264827816 */ /* 0x048fe20000000082 */
[----:B------:R-:W-:Y:S01]  /*0bf0*/  IMAD.U32 R131, R103, 0x10000, RZ ;  /* 0x0001000067837824 */ /* 0x000fe200078e00ff */
[----:B------:R-:W-:-:S02]  /*0c00*/  SHF.L.U32 R136, R100, 0x10, RZ ;  /* 0x0000001064887819 */ /* 0x000fc400000006ff */
[C---:B------:R-:W-:Y:S01]  /*0c10*/  PRMT R96, R97.reuse, 0x7632, R96 ;  /* 0x0000763261607816 */ /* 0x040fe20000000060 */
[----:B------:R-:W-:Y:S01]  /*0c20*/  IMAD.U32 R97, R97, 0x10000, RZ ;  /* 0x0001000061617824 */ /* 0x000fe200078e00ff */
[----:B------:R-:W-:Y:S02]  /*0c30*/  PRMT R100, R103, 0x7632, R100 ;  /* 0x0000763267647816 */ /* 0x000fe40000000064 */
[----:B------:R-:W-:Y:S02]  /*0c40*/  PRMT R103, R105, 0x7632, R103 ;  /* 0x0000763269677816 */ /* 0x000fe40000000067 */
[----:B------:R-:W-:Y:S01]  /*0c50*/  SHF.L.U32 R133, R98, 0x10, RZ ;  /* 0x0000001062857819 */ /* 0x000fe200000006ff */
[----:B0-----:R-:W-:Y:S01]  /*0c60*/  IMAD.U32 R129, R101, 0x10000, RZ ;  /* 0x0001000065817824 */ /* 0x001fe200078e00ff */
[C---:B------:R-:W-:Y:S01]  /*0c70*/  PRMT R134, R99.reuse, 0x7632, R134 ;  /* 0x0000763263867816 */ /* 0x040fe20000000086 */
[----:B------:R-:W-:Y:S01]  /*0c80*/  IMAD.U32 R99, R99, 0x10000, RZ ;  /* 0x0001000063637824 */ /* 0x000fe200078e00ff */
[----:B------:R-:W-:Y:S01]  /*0c90*/  PRMT R98, R102, 0x7632, R98 ;  /* 0x0000763266627816 */ /* 0x000fe20000000062 */
[----:B------:R-:W-:Y:S01]  /*0ca0*/  IMAD.U32 R126, R105, 0x10000, RZ ;  /* 0x00010000697e7824 */ /* 0x000fe200078e00ff */
[----:B------:R-:W-:Y:S01]  /*0cb0*/  PRMT R135, R106, 0x7632, R135 ;  /* 0x000076326a877816 */ /* 0x000fe20000000087 */
[----:B------:R-:W-:Y:S01]  /*0cc0*/  FADD.FTZ R139, -R140, R132 ;  /* 0x000000848c8b7221 */ /* 0x000fe20000010100 */
[----:B------:R-:W-:Y:S01]  /*0cd0*/  SHF.L.U32 R121, R121, 0x10, RZ ;  /* 0x0000001079797819 */ /* 0x000fe200000006ff */
[----:B------:R-:W-:Y:S01]  /*0ce0*/  FMUL.FTZ R3, R4, R3 ;  /* 0x0000000304037220 */ /* 0x000fe20000410000 */
[----:B------:R-:W-:Y:S01]  /*0cf0*/  PRMT R128, R101, 0x7632, R128 ;  /* 0x0000763265807816 */ /* 0x000fe20000000080 */
[----:B------:R-:W-:Y:S01]  /*0d00*/  FADD.FTZ R105, -R140, R97 ;  /* 0x000000618c697221 */ /* 0x000fe20000010100 */
[C---:B------:R-:W-:Y:S01]  /*0d10*/  PRMT R101, R104.reuse, 0x7632, R101 ;  /* 0x0000763268657816 */ /* 0x040fe20000000065 */
[----:B------:R-:W-:Y:S01]  /*0d20*/  IMAD.U32 R103, R103, 0x10000, RZ ;  /* 0x0001000067677824 */ /* 0x000fe200078e00ff */
[----:B------:R-:W-:Y:S01]  /*0d30*/  SHF.L.U32 R104, R104, 0x10, RZ ;  /* 0x0000001068687819 */ /* 0x000fe200000006ff */
[----:B------:R-:W-:Y:S01]  /*0d40*/  IMAD.U32 R138, R107, 0x10000, RZ ;  /* 0x000100006b8a7824 */ /* 0x000fe200078e00ff */
[----:B------:R-:W-:Y:S01]  /*0d50*/  SHF.L.U32 R97, R135, 0x10, RZ ;  /* 0x0000001087617819 */ /* 0x000fe200000006ff */
[----:B------:R-:W-:Y:S01]  /*0d60*/  FADD.FTZ R127, -R140, R99 ;  /* 0x000000638c7f7221 */ /* 0x000fe20000010100 */
[----:B------:R-:W-:Y:S01]  /*0d70*/  PRMT R145, R108, 0x7632, R145 ;  /* 0x000076326c917816 */ /* 0x000fe20000000091 */
[----:B------:R-:W-:Y:S01]  /*0d80*/  IMAD.U32 R134, R134, 0x10000, RZ ;  /* 0x0001000086867824 */ /* 0x000fe200078e00ff */
[----:B------:R-:W-:Y:S01]  /*0d90*/  SHF.L.U32 R144, R108, 0x10, RZ ;  /* 0x000000106c907819 */ /* 0x000fe200000006ff */
[----:B------:R-:W-:Y:S01]  /*0da0*/  FADD.FTZ R135, -R140, R121 ;  /* 0x000000798c877221 */ /* 0x000fe20000010100 */
[----:B------:R-:W-:Y:S01]  /*0db0*/  SHF.L.U32 R98, R98, 0x10, RZ ;  /* 0x0000001062627819 */ /* 0x000fe200000006ff */
[----:B------:R-:W-:Y:S01]  /*0dc0*/  FMUL.FTZ R108, R4, R139 ;  /* 0x0000008b046c7220 */ /* 0x000fe20000410000 */
[----:B------:R-:W-:Y:S01]  /*0dd0*/  SHF.L.U32 R130, R130, 0x10, RZ ;  /* 0x0000001082827819 */ /* 0x000fe200000006ff */
[-C--:B------:R-:W-:Y:S01]  /*0de0*/  FFMA.FTZ R36, R3, R136.reuse, R36 ;  /* 0x0000008803247223 */ /* 0x080fe20000010024 */
[----:B------:R-:W-:Y:S01]  /*0df0*/  FADD.FTZ R88, R88, R136 ;  /* 0x0000008858587221 */ /* 0x000fe20000010000 */
[----:B------:R-:W-:Y:S01]  /*0e00*/  PRMT R137, R107, 0x7632, R137 ;  /* 0x000076326b897816 */ /* 0x000fe20000000089 */
[----:B------:R-:W-:Y:S01]  /*0e10*/  FMUL.FTZ R105, R4, R105 ;  /* 0x0000006904697220 */ /* 0x000fe20000410000 */
[----:B------:R-:W-:Y:S01]  /*0e20*/  SHF.L.U32 R101, R101, 0x10, RZ ;  /* 0x0000001065657819 */ /* 0x000fe200000006ff */
[----:B------:R-:W-:Y:S01]  /*0e30*/  FMUL.FTZ R136, R113, R136 ;  /* 0x0000008871887220 */ /* 0x000fe20000410000 */
[C---:B------:R-:W-:Y:S01]  /*0e40*/  FADD.FTZ R107, -R140.reuse, R133 ;  /* 0x000000858c6b7221 */ /* 0x040fe20000010100 */
[C---:B------:R-:W-:Y:S01]  /*0e50*/  FADD.FTZ R151, -R140.reuse, R103 ;  /* 0x000000678c977221 */ /* 0x040fe20000010100 */
[----:B------:R-:W-:Y:S01]  /*0e60*/  FADD.FTZ R133, -R140, R104 ;  /* 0x000000688c857221 */ /* 0x000fe20000010100 */
[C---:B------:R-:W-:Y:S01]  /*0e70*/  PRMT R143, R109.reuse, 0x7632, R143 ;  /* 0x000076326d8f7816 */ /* 0x040fe2000000008f */
[----:B------:R-:W-:-:S02]  /*0e80*/  IMAD.U32 R103, R109, 0x10000, RZ ;  /* 0x000100006d677824 */ /* 0x000fc400078e00ff */
[----:B------:R-:W-:Y:S01]  /*0e90*/  FADD.FTZ R157, -R140, R138 ;  /* 0x0000008a8c9d7221 */ /* 0x000fe20000010100 */
[----:B------:R-:W-:Y:S02]  /*0ea0*/  IMAD.U32 R96, R96, 0x10000, RZ ;  /* 0x0001000060607824 */ /* 0x000fe400078e00ff */
[----:B------:R-:W-:Y:S01]  /*0eb0*/  FADD.FTZ R141, -R140, R134 ;  /* 0x000000868c8d7221 */ /* 0x000fe20000010100 */
[C---:B------:R-:W-:Y:S01]  /*0ec0*/  FMUL.FTZ R109, R4.reuse, R127 ;  /* 0x0000007f046d7220 */ /* 0x040fe20000410000 */
[----:B------:R-:W-:Y:S01]  /*0ed0*/  FMUL.FTZ R104, R4, R135 ;  /* 0x0000008704687220 */ /* 0x000fe20000410000 */
        /* <DEDUP_REMOVED lines=8> */
[----:B------:R-:W-:Y:S01]  /*0f60*/  SHF.L.U32 R106, R106, 0x10, RZ ;  /* 0x000000106a6a7819 */ /* 0x000fe200000006ff */
[--C-:B------:R-:W-:Y:S01]  /*0f70*/  FADD.FTZ R147, -R140, R101.reuse ;  /* 0x000000658c937221 */ /* 0x100fe20000010100 */
[----:B------:R-:W-:Y:S01]  /*0f80*/  FFMA.FTZ R129, R3, R136, RZ ;  /* 0x0000008803817223 */ /* 0x000fe200000100ff */
[----:B------:R-:W-:Y:S01]  /*0f90*/  IMAD.U32 R99, R137, 0x10000, RZ ;  /* 0x0001000089637824 */ /* 0x000fe200078e00ff */
[----:B------:R-:W-:Y:S01]  /*0fa0*/  PRMT R101, R110, 0x7632, R101 ;  /* 0x000076326e657816 */ /* 0x000fe20000000065 */
[----:B------:R-:W-:Y:S01]  /*0fb0*/  FADD.FTZ R137, -R140, R96 ;  /* 0x000000608c897221 */ /* 0x000fe20000010100 */
[----:B------:R-:W-:Y:S01]  /*0fc0*/  SHF.L.U32 R148, R110, 0x10, RZ ;  /* 0x000000106e947819 */ /* 0x000fe200000006ff */
[----:B------:R-:W-:Y:S01]  /*0fd0*/  FMUL.FTZ R110, R4, R141 ;  /* 0x0000008d046e7220 */ /* 0x000fe20000410000 */
[----:B------:R-:W-:-:S02]  /*0fe0*/  IMAD.U32 R100, R100, 0x10000, RZ ;  /* 0x0001000064647824 */ /* 0x000fc400078e00ff */
[-C--:B------:R-:W-:Y:S01]  /*0ff0*/  FFMA.FTZ R46, R109, R131.reuse, R46 ;  /* 0x000000836d2e7223 */ /* 0x080fe2000001002e */
[----:B------:R-:W-:Y:S01]  /*1000*/  FADD.FTZ R86, R86, R131 ;  /* 0x0000008356567221 */ /* 0x000fe20000010000 */
[----:B------:R-:W-:Y:S01]  /*1010*/  FMUL.FTZ R142, R18, R131 ;  /* 0x00000083128e7220 */ /* 0x000fe20000410000 */
[----:B------:R-:W-:Y:S02]  /*1020*/  IMAD.U32 R128, R128, 0x10000, RZ ;  /* 0x0001000080807824 */ /* 0x000fe400078e00ff */
[----:B------:R-:W-:Y:S01]  /*1030*/  FADD.FTZ R131, R98, R135 ;  /* 0x0000008762837221 */ /* 0x000fe20000010000 */
[----:B------:R-:W-:Y:S01]  /*1040*/  FFMA.FTZ R98, R104, R135, R129 ;  /* 0x0000008768627223 */ /* 0x000fe20000010081 */
[----:B------:R-:W-:Y:S01]  /*1050*/  FADD.FTZ R153, -R140, R106 ;  /* 0x0000006a8c997221 */ /* 0x000fe20000010100 */
[----:B------:R-:W-:Y:S01]  /*1060*/  SHF.L.U32 R102, R102, 0x10, RZ ;  /* 0x0000001066667819 */ /* 0x000fe200000006ff */
[----:B------:R-:W-:Y:S01]  /*1070*/  FMUL.FTZ R106, R4, R137 ;  /* 0x00000089046a7220 */ /* 0x000fe20000410000 */
[-C--:B------:R-:W-:Y:S01]  /*1080*/  FFMA.FTZ R47, R110, R100.reuse, R47 ;  /* 0x000000646e2f7223 */ /* 0x080fe2000001002f */
[----:B------:R-:W-:Y:S01]  /*1090*/  FADD.FTZ R87, R87, R100 ;  /* 0x0000006457577221 */ /* 0x000fe20000010000 */
        /* <DEDUP_REMOVED lines=9> */
[----:B------:R-:W-:Y:S01]  /*1130*/  FMUL.FTZ R107, R4, R107 ;  /* 0x0000006b046b7220 */ /* 0x000fe20000410000 */
[----:B------:R-:W-:-:S02]  /*1140*/  FFMA.FTZ R98, R106, R137, R129 ;  /* 0x000000896a627223 */ /* 0x000fc40000010081 */
[----:B------:R-:W-:Y:S01]  /*1150*/  FADD.FTZ R100, R131, R140 ;  /* 0x0000008c83647221 */ /* 0x000fe20000010000 */
[----:B------:R-:W-:Y:S01]  /*1160*/  FMUL.FTZ R126, R4, R147 ;  /* 0x00000093047e7220 */ /* 0x000fe20000410000 */
[----:B------:R-:W-:Y:S01]  /*1170*/  FFMA.FTZ R129, R107, R140, R98 ;  /* 0x0000008c6b817223 */ /* 0x000fe20000010062 */
[----:B------:R-:W-:Y:S01]  /*1180*/  SHF.L.U32 R147, R101, 0x10, RZ ;  /* 0x0000001065937819 */ /* 0x000fe200000006ff */
[----:B------:R-:W-:Y:S02]  /*1190*/  FADD.FTZ R101, R100, R139 ;  /* 0x0000008b64657221 */ /* 0x000fe40000010000 */
[----:B------:R-:W-:Y:S01]  /*11a0*/  FFMA.FTZ R98, R108, R139, R129 ;  /* 0x0000008b6c627223 */ /* 0x000fe20000010081 */
[C---:B------:R-:W-:Y:S01]  /*11b0*/  PRMT R96, R111.reuse, 0x7632, R96 ;  /* 0x000076326f607816 */ /* 0x040fe20000000060 */
[----:B------:R-:W-:Y:S02]  /*11c0*/  IMAD.U32 R99, R111, 0x10000, RZ ;  /* 0x000100006f637824 */ /* 0x000fe400078e00ff */
[C---:B------:R-:W-:Y:S01]  /*11d0*/  FMUL.FTZ R121, R4.reuse, R149 ;  /* 0x0000009504797220 */ /* 0x040fe20000410000 */
[----:B------:R-:W-:Y:S01]  /*11e0*/  FMUL.FTZ R111, R4, R133 ;  /* 0x00000085046f7220 */ /* 0x000fe20000410000 */
[----:B------:R-:W-:Y:S01]  /*11f0*/  FADD.FTZ R100, R101, R142 ;  /* 0x0000008e65647221 */ /* 0x000fe20000010000 */
[----:B------:R-:W-:Y:S01]  /*1200*/  FFMA.FTZ R101, R109, R142, R98 ;  /* 0x0000008e6d657223 */ /* 0x000fe20000010062 */
[-C--:B------:R-:W-:Y:S01]  /*1210*/  FFMA.FTZ R50, R121, R103.reuse, R50 ;  /* 0x0000006779327223 */ /* 0x080fe20000010032 */
[----:B------:R-:W-:Y:S01]  /*1220*/  FADD.FTZ R78, R78, R103 ;  /* 0x000000674e4e7221 */ /* 0x000fe20000010000 */
[----:B------:R-:W-:Y:S01]  /*1230*/  FMUL.FTZ R146, R16, R103 ;  /* 0x0000006710927220 */ /* 0x000fe20000410000 */
[----:B------:R-:W-:Y:S01]  /*1240*/  SHF.L.U32 R145, R145, 0x10, RZ ;  /* 0x0000001091917819 */ /* 0x000fe200000006ff */
[-C--:B------:R-:W-:Y:S01]  /*1250*/  FFMA.FTZ R48, R111, R144.reuse, R48 ;  /* 0x000000906f307223 */ /* 0x080fe20000010030 */
[----:B------:R-:W-:Y:S01]  /*1260*/  FADD.FTZ R76, R76, R144 ;  /* 0x000000904c4c7221 */ /* 0x000fe20000010000 */
[----:B------:R-:W-:Y:S01]  /*1270*/  FADD.FTZ R103, R100, R141 ;  /* 0x0000008d64677221 */ /* 0x000fe20000010000 */
[----:B------:R-:W-:Y:S01]  /*1280*/  FMUL.FTZ R144, R17, R144 ;  /* 0x0000009011907220 */ /* 0x000fe20000410000 */
[----:B------:R-:W-:Y:S01]  /*1290*/  FFMA.FTZ R100, R110, R141, R101 ;  /* 0x0000008d6e647223 */ /* 0x000fe20000010065 */
[----:B------:R-:W-:Y:S01]  /*12a0*/  FFMA.FTZ R44, R107, R102, R44 ;  /* 0x000000666b2c7223 */ /* 0x000fe2000001002c */
[----:B------:R-:W-:Y:S01]  /*12b0*/  FADD.FTZ R84, R84, R102 ;  /* 0x0000006654547221 */ /* 0x000fe20000010000 */
[----:B------:R-:W-:-:S02]  /*12c0*/  IMAD.U32 R102, R143, 0x10000, RZ ;  /* 0x000100008f667824 */ /* 0x000fc400078e00ff */
[----:B------:R-:W-:Y:S01]  /*12d0*/  FMUL.FTZ R143, R8, R145 ;  /* 0x00000091088f7220 */ /* 0x000fe20000410000 */
[----:B------:R-:W-:Y:S01]  /*12e0*/  FADD.FTZ R98, R103, R144 ;  /* 0x0000009067627221 */ /* 0x000fe20000010000 */
[----:B------:R-:W-:Y:S01]  /*12f0*/  FFMA.FTZ R101, R111, R144, R100 ;  /* 0x000000906f657223 */ /* 0x000fe20000010064 */
[----:B------:R-:W-:Y:S02]  /*1300*/  IMAD.U32 R100, R96, 0x10000, RZ ;  /* 0x0001000060647824 */ /* 0x000fe400078e00ff */
[----:B------:R-:W-:Y:S01]  /*1310*/  FADD.FTZ R103, R98, R143 ;  /* 0x0000008f62677221 */ /* 0x000fe20000010000 */
[----:B------:R-:W-:Y:S01]  /*1320*/  FFMA.FTZ R96, R126, R143, R101 ;  /* 0x0000008f7e607223 */ /* 0x000fe20000010065 */
[----:B------:R-:W-:Y:S01]  /*1330*/  FMUL.FTZ R127, R4, R153 ;  /* 0x00000099047f7220 */ /* 0x000fe20000410000 */
[----:B------:R-:W-:Y:S01]  /*1340*/  FFMA.FTZ R49, R126, R145, R49 ;  /* 0x000000917e317223 */ /* 0x000fe20000010031 */
[----:B------:R-:W-:Y:S01]  /*1350*/  FADD.FTZ R77, R77, R145 ;  /* 0x000000914d4d7221 */ /* 0x000fe20000010000 */
        /* <DEDUP_REMOVED lines=35> */
.L_x_827:
[----:B------:R-:W-:Y:S05]  /*1590*/  BSYNC B0 ;  /* 0x0000000000007941 */ /* 0x000fea0003800000 */
.L_x_825:
[----:B------:R-:W0:Y:S01]  /*15a0*/  S2R R130, SR_TID.X ;  /* 0x0000000000827919 */ /* 0x000e220000002100 */
[----:B------:R-:W-:Y:S01]  /*15b0*/  LOP3.LUT P5, RZ, R120, 0xff, RZ, 0xc0, !PT ;  /* 0x000000ff78ff7812 */ /* 0x000fe200078ac0ff */
[----:B-----5:R-:W-:Y:S01]  /*15c0*/  IMAD.MOV.U32 R101, RZ, RZ, R122 ;  /* 0x000000ffff657224 */ /* 0x020fe200078e007a */
[----:B------:R-:W-:Y:S01]  /*15d0*/  UMOV UR6, 0xffffffff ;  /* 0xffffffff00067882 */ /* 0x000fe20000000000 */
[----:B------:R-:W-:-:S03]  /*15e0*/  MOV R100, R124 ;  /* 0x0000007c00647202 */ /* 0x000fc60000000f00 */
[----:B------:R-:W-:Y:S02]  /*15f0*/  PRMT R120, R101, 0x7610, R120 ;  /* 0x0000761065787816 */ /* 0x000fe40000000078 */
[----:B------:R-:W-:Y:S02]  /*1600*/  PRMT R151, R100, 0x7610, R151 ;  /* 0x0000761064977816 */ /* 0x000fe40000000097 */
[----:B0-----:R-:W-:Y:S02]  /*1610*/  SHF.R.U32.HI R99, RZ, 0x5, R130 ;  /* 0x00000005ff637819 */ /* 0x001fe40000011682 */
[----:B------:R-:W-:Y:S02]  /*1620*/  LOP3.LUT P0, RZ, R130, 0x1f, RZ, 0xc0, !PT ;  /* 0x0000001f82ff7812 */ /* 0x000fe4000780c0ff */
[----:B------:R-:W-:-:S04]  /*1630*/  LOP3.LUT R98, R99, 0x7fffffc, RZ, 0xc0, !PT ;  /* 0x07fffffc63627812 */ /* 0x000fc800078ec0ff */
        /* <DEDUP_REMOVED lines=20> */
.L_x_922:
[----:B------:R-:W3:Y:S01]  /*1780*/  S2R R128, SR_CgaCtaId ;  /* 0x0000000000807919 */ /* 0x000ee20000008800 */
[----:B------:R-:W-:Y:S01]  /*1790*/  @P4 VIADD R119, R119, 0xffffffff ;  /* 0xffffffff77774836 */ /* 0x000fe20000000000 */
[----:B------:R-:W-:Y:S01]  /*17a0*/  @!P0 LOP3.LUT R99, R99, 0x3, RZ, 0xc0, !PT ;  /* 0x0000000363638812 */ /* 0x000fe200078ec0ff */
[----:B------:R-:W-:Y:S01]  /*17b0*/  HFMA2.MMA R131, -RZ, RZ, 0, 0 ;  /* 0x00000000ff837435 */ /* 0x000fe200000001ff */
[----:B------:R-:W-:Y:S01]  /*17c0*/  MOV R103, 0x400 ;  /* 0x0000040000677802 */ /* 0x000fe20000000f00 */
[----:B------:R-:W-:Y:S01]  /*17d0*/  @P4 IMAD R119, R119, R118, RZ ;  /* 0x0000007677774224 */ /* 0x000fe200078e02ff */
[----:B------:R-:W4:Y:S01]  /*17e0*/  @P4 LDC.64 R96, c[0x0][0x220] ;  /* 0x00008800ff604b82 */ /* 0x000f220000000a00 */
[----:B------:R-:W-:Y:S01]  /*17f0*/  @!P0 IMAD.IADD R99, R98, 0x1, R99 ;  /* 0x0000000162638824 */ /* 0x000fe200078e0263 */
[----:B------:R-:W-:Y:S05]  /*1800*/  WARPSYNC.ALL ;  /* 0x0000000000007948 */ /* 0x000fea0003800000 */
[----:B------:R-:W-:-:S04]  /*1810*/  @P4 SHF.R.S32.HI R118, RZ, 0x1f, R119 ;  /* 0x0000001fff764819 */ /* 0x000fc80000011477 */
[----:B------:R-:W-:Y:S01]  /*1820*/  @P4 LEA.HI R119, R118, R119, RZ, 0x3 ;  /* 0x0000007776774211 */ /* 0x000fe200078f18ff */
[----:B-1----:R-:W-:-:S03]  /*1830*/  FADD.FTZ R118, R100, R101 ;  /* 0x0000006564767221 */ /* 0x002fc60000010000 */
[----:B------:R-:W-:Y:S01]  /*1840*/  @P4 LEA.HI.SX32 R131, R119, R114, 0x1d ;  /* 0x0000007277834211 */ /* 0x000fe200078feaff */
[----:B--2---:R-:W-:Y:S01]  /*1850*/  FADD.FTZ R119, R102, R153 ;  /* 0x0000009966777221 */ /* 0x004fe20000010000 */
[----:B---3--:R-:W-:-:S03]  /*1860*/  LEA R103, R128, R103, 0x18 ;  /* 0x0000006780677211 */ /* 0x008fc600078ec0ff */
[----:B----4-:R-:W-:Y:S01]  /*1870*/  @P4 IMAD.WIDE.U32 R128, R131, 0x10, R96 ;  /* 0x0000001083804825 */ /* 0x010fe200078e0060 */
[----:B------:R-:W-:-:S05]  /*1880*/  @!P0 LEA R153, R99, R103, 0x3 ;  /* 0x0000006763998211 */ /* 0x000fca00078e18ff */
[----:B------:R-:W-:Y:S01]  /*1890*/  @!P0 STS.64 [R153+0x2000], R118 ;  /* 0x0020007699008388 */ /* 0x000fe20000000a00 */
[----:B------:R-:W-:Y:S06]  /*18a0*/  BAR.SYNC.DEFER_BLOCKING 0x0 ;  /* 0x0000000000007b1d */ /* 0x000fec0000010000 */
[----:B------:R1:W5:Y:S01]  /*18b0*/  @P4 LDG.E.128 R40, desc[UR4][R128.64] ;  /* 0x0000000480284981 */ /* 0x000362000c1e1d00 */
[----:B------:R-:W-:Y:S01]  /*18c0*/  IMAD R154, R98, 0x8, R103 ;  /* 0x00000008629a7824 */ /* 0x000fe200078e0267 */
[----:B------:R-:W-:Y:S04]  /*18d0*/  BSSY B0, `(.L_x_829) ;  /* 0x000001d000007945 */ /* 0x000fe80003800000 */
[----:B------:R-:W2:Y:S04]  /*18e0*/  LDS.128 R96, [R154+0x2000] ;  /* 0x002000009a607984 */ /* 0x000ea80000000c00 */
[----:B0-----:R-:W0:Y:S01]  /*18f0*/  LDS.128 R100, [R154+0x2010] ;  /* 0x002010009a647984 */ /* 0x001e220000000c00 */
[----:B--2---:R-:W-:Y:S01]  /*1900*/  FADD.FTZ R155, RZ, R96 ;  /* 0x00000060ff9b7221 */ /* 0x004fe20000010000 */
[----:B------:R-:W-:-:S03]  /*1910*/  FADD.FTZ R96, RZ, R97 ;  /* 0x00000061ff607221 */ /* 0x000fc60000010000 */
[----:B------:R-:W-:Y:S01]  /*1920*/  FADD.FTZ R155, R98, R155 ;  /* 0x0000009b629b7221 */ /* 0x000fe20000010000 */
[----:B------:R-:W-:-:S03]  /*1930*/  FADD.FTZ R96, R99, R96 ;  /* 0x0000006063607221 */ /* 0x000fc60000010000 */
[----:B0-----:R-:W-:Y:S01]  /*1940*/  FADD.FTZ R155, R155, R100 ;  /* 0x000000649b9b7221 */ /* 0x001fe20000010000 */
[----:B------:R-:W-:-:S03]  /*1950*/  FADD.FTZ R96, R96, R101 ;  /* 0x0000006560607221 */ /* 0x000fc60000010000 */
[----:B------:R-:W-:Y:S01]  /*1960*/  FADD.FTZ R100, R102, R155 ;  /* 0x0000009b66647221 */ /* 0x000fe20000010000 */
[----:B------:R-:W-:-:S03]  /*1970*/  FADD.FTZ R96, R103, R96 ;  /* 0x0000006067607221 */ /* 0x000fc60000010000 */
[----:B------:R-:W-:Y:S01]  /*1980*/  FMUL.FTZ R100, R100, UR10 ;  /* 0x0000000a64647c20 */ /* 0x000fe20008410000 */
[----:B------:R-:W-:Y:S01]  /*1990*/  FMUL.FTZ R101, R96, UR10 ;  /* 0x0000000a60657c20 */ /* 0x000fe20008410000 */
[----:B-1----:R-:W-:Y:S06]  /*19a0*/  @P2 BRA `(.L_x_830) ;  /* 0x0000000000182947 */ /* 0x002fec0003800000 */
[----:B------:R-:W-:Y:S02]  /*19b0*/  ISETP.NE.U32.AND P0, PT, R117, RZ, PT ;  /* 0x000000ff7500720c */ /* 0x000fe40003f05070 */
[----:B------:R-:W-:Y:S02]  /*19c0*/  MOV R97, RZ ;  /* 0x000000ff00617202 */ /* 0x000fe40000000f00 */
[----:B------:R-:W-:-:S13]  /*19d0*/  ISETP.NE.AND.EX P0, PT, R116, RZ, PT, P0 ;  /* 0x000000ff7400720c */ /* 0x000fda0003f05300 */
[----:B------:R-:W-:Y:S05]  /*19e0*/  @!P0 BRA `(.L_x_831) ;  /* 0x00000000002c8947 */ /* 0x000fea0003800000 */
[----:B------:R-:W-:Y:S01]  /*19f0*/  IMAD.U32 R97, R24, 0x10000, RZ ;  /* 0x0001000018617824 */ /* 0x000fe200078e00ff */
[----:B------:R-:W-:Y:S06]  /*1a00*/  BRA `(.L_x_831) ;  /* 0x0000000000247947 */ /* 0x000fec0003800000 */
.L_x_830:
[----:B------:R-:W-:Y:S02]  /*1a10*/  ISETP.NE.U32.AND P0, PT, R117, RZ, PT ;  /* 0x000000ff7500720c */ /* 0x000fe40003f05070 */
[----:B------:R-:W-:Y:S02]  /*1a20*/  ISETP.NE.AND P1, PT, R13, RZ, PT ;  /* 0x000000ff0d00720c */ /* 0x000fe40003f25270 */
[----:B------:R-:W-:Y:S02]  /*1a30*/  ISETP.NE.AND.EX P0, PT, R116, RZ, PT, P0 ;  /* 0x000000ff7400720c */ /* 0x000fe40003f05300 */
[----:B------:R-:W-:-:S05]  /*1a40*/  FSEL R96, R100, RZ, !P1 ;  /* 0x000000ff64607208 */ /* 0x000fca0004800000 */
[----:B------:R-:W-:-:S04]  /*1a50*/  FFMA.FTZ R97, R3, R101, R96 ;  /* 0x0000006503617223 */ /* 0x000fc80000010060 */
[----:B------:R-:W-:Y:S02]  /*1a60*/  FADD.FTZ R97, R136, -R97 ;  /* 0x8000006188617221 */ /* 0x000fe40000010000 */
[----:B------:R-:W-:Y:S02]  /*1a70*/  @P0 SHF.L.U32 R96, R24, 0x10, RZ ;  /* 0x0000001018600819 */ /* 0x000fe400000006ff */
[----:B------:R-:W-:-:S04]  /*1a80*/  FMUL.FTZ R97, R4, R97 ;  /* 0x0000006104617220 */ /* 0x000fc80000410000 */
[----:B------:R-:W-:-:S07]  /*1a90*/  @P0 FADD.FTZ R97, R97, R96 ;  /* 0x0000006061610221 */ /* 0x000fce0000010000 */
.L_x_831:
[----:B------:R-:W-:Y:S05]  /*1aa0*/  BSYNC B0 ;  /* 0x0000000000007941 */ /* 0x000fea0003800000 */
.L_x_829:
[----:B------:R-:W-:Y:S01]  /*1ab0*/  ISETP.NE.U32.AND P1, PT, RZ, UR12, PT ;  /* 0x0000000cff007c0c */ /* 0x000fe2000bf25070 */
[----:B------:R-:W-:Y:S03]  /*1ac0*/  BSSY B0, `(.L_x_832) ;  /* 0x000000f000007945 */ /* 0x000fe60003800000 */
[----:B------:R-:W-:-:S13]  /*1ad0*/  ISETP.NE.AND.EX P1, PT, RZ, UR13, PT, P1 ;  /* 0x0000000dff007c0c */ /* 0x000fda000bf25310 */
[----:B------:R-:W-:Y:S01]  /*1ae0*/  @P1 F2FP.BF16.F32.PACK_AB R96, RZ, R97 ;  /* 0x00000061ff60123e */ /* 0x000fe200000010ff */
[----:B------:R-:W-:Y:S06]  /*1af0*/  @!P4 BRA `(.L_x_833) ;  /* 0x00000000002cc947 */ /* 0x000fec0003800000 */
[----:B------:R-:W-:Y:S01]  /*1b00*/  LOP3.LUT P6, RZ, R151, 0xff, RZ, 0xc0, !PT ;  /* 0x000000ff97ff7812 */ /* 0x000fe200078cc0ff */
[----:B------:R-:W-:Y:S01]  /*1b10*/  FMUL.FTZ R97, R97, UR15 ;  /* 0x0000000f61617c20 */ /* 0x000fe20008410000 */
[----:B------:R-:W-:-:S03]  /*1b20*/  CS2R R98, SRZ ;  /* 0x0000000000627805 */ /* 0x000fc6000001ff00 */
[----:B------:R-:W-:-:S08]  /*1b30*/  FMUL.FTZ R103, R97, UR14 ;  /* 0x0000000e61677c20 */ /* 0x000fd00008410000 */
[----:B------:R-:W-:Y:S01]  /*1b40*/  @P6 IMAD.U32 R102, R28, 0x10000, RZ ;  /* 0x000100001c666824 */ /* 0x000fe200078e00ff */
[----:B-----5:R-:W-:-:S03]  /*1b50*/  @P6 SHF.L.U32 R97, R40, 0x10, RZ ;  /* 0x0000001028616819 */ /* 0x020fc600000006ff */
[C---:B------:R-:W-:Y:S02]  /*1b60*/  @P6 FMUL.FTZ R98, R103.reuse, R102 ;  /* 0x0000006667626220 */ /* 0x040fe40000410000 */
[----:B------:R-:W-:-:S03]  /*1b70*/  @P6 FMUL.FTZ R99, R103, R97 ;  /* 0x0000006167636220 */ /* 0x000fc60000410000 */
[----:B------:R-:W-:Y:S01]  /*1b80*/  F2FP.BF16.F32.PACK_AB R98, RZ, R98 ;  /* 0x00000062ff62723e */ /* 0x000fe200000010ff */
[----:B------:R-:W-:-:S03]  /*1b90*/  FADD.FTZ R56, R56, R99 ;  /* 0x0000006338387221 */ /* 0x000fc60000010000 */
[----:B------:R-:W-:-:S07]  /*1ba0*/  PRMT R92, R98, 0x7610, R92 ;  /* 0x00007610625c7816 */ /* 0x000fce000000005c */
.L_x_833:
[----:B------:R-:W-:Y:S05]  /*1bb0*/  BSYNC B0 ;  /* 0x0000000000007941 */ /* 0x000fea0003800000 */
.L_x_832:
[----:B------:R-:W-:Y:S01]  /*1bc0*/  BSSY B0, `(.L_x_834) ;  /* 0x0000010000007945 */ /* 0x000fe20003800000 */
[----:B------:R-:W-:-:S03]  /*1bd0*/  @P1 PRMT R52, R96, 0x7610, R52 ;  /* 0x0000761060341816 */ /* 0x000fc60000000034 */
[----:B------:R-:W-:Y:S05]  /*1be0*/  @P2 BRA `(.L_x_835) ;  /* 0x0000000000142947 */ /* 0x000fea0003800000 */
[----:B------:R-:W-:Y:S01]  /*1bf0*/  MOV R97, RZ ;  /* 0x000000ff00617202 */ /* 0x000fe20000000f00 */
[----:B------:R-:W-:Y:S06]  /*1c00*/  @!P0 BRA `(.L_x_836) ;  /* 0x00000000002c8947 */ /* 0x000fec0003800000 */
[----:B------:R-:W-:-:S04]  /*1c10*/  PRMT R97, R24, 0x7632, R97 ;  /* 0x0000763218617816 */ /* 0x000fc80000000061 */
[----:B------:R-:W-:Y:S01]  /*1c20*/  SHF.L.U32 R97, R97, 0x10, RZ ;  /* 0x0000001061617819 */ /* 0x000fe200000006ff */
[----:B------:R-:W-:Y:S06]  /*1c30*/  BRA `(.L_x_836) ;  /* 0x0000000000207947 */ /* 0x000fec0003800000 */
.L_x_835:
        /* <DEDUP_REMOVED lines=8> */
.L_x_836:
[----:B------:R-:W-:Y:S05]  /*1cc0*/  BSYNC B0 ;  /* 0x0000000000007941 */ /* 0x000fea0003800000 */
.L_x_834:
[----:B------:R-:W-:Y:S01]  /*1cd0*/  BSSY B0, `(.L_x_837) ;  /* 0x0000011000007945 */ /* 0x000fe20003800000 */
[----:B------:R-:W-:-:S03]  /*1ce0*/  @P1 F2FP.BF16.F32.PACK_AB R96, RZ, R97 ;  /* 0x00000061ff60123e */ /* 0x000fc600000010ff */
[----:B------:R-:W-:Y:S05]  /*1cf0*/  @!P4 BRA `(.L_x_838) ;  /* 0x000000000038c947 */ /* 0x000fea0003800000 */
[----:B------:R-:W-:Y:S01]  /*1d00*/  LOP3.LUT P6, RZ, R124, 0xff00, RZ, 0xc0, !PT ;  /* 0x0000ff007cff7812 */ /* 0x000fe200078cc0ff */
[----:B------:R-:W-:Y:S01]  /*1d10*/  FMUL.FTZ R97, R97, UR15 ;  /* 0x0000000f61617c20 */ /* 0x000fe20008410000 */
[----:B------:R-:W-:Y:S01]  /*1d20*/  HFMA2.MMA R102, -RZ, RZ, 0, 0 ;  /* 0x00000000ff667435 */ /* 0x000fe200000001ff */
[----:B------:R-:W-:Y:S02]  /*1d30*/  MOV R98, RZ ;  /* 0x000000ff00627202 */ /* 0x000fe40000000f00 */
[----:B------:R-:W-:-:S08]  /*1d40*/  FMUL.FTZ R116, R97, UR14 ;  /* 0x0000000e61747c20 */ /* 0x000fd00008410000 */
[----:B------:R-:W-:Y:S02]  /*1d50*/  @P6 PRMT R103, R28, 0x7632, R103 ;  /* 0x000076321c676816 */ /* 0x000fe40000000067 */
[----:B-----5:R-:W-:Y:S02]  /*1d60*/  @P6 PRMT R99, R40, 0x7632, R99 ;  /* 0x0000763228636816 */ /* 0x020fe40000000063 */
[----:B------:R-:W-:-:S03]  /*1d70*/  @P6 SHF.L.U32 R103, R103, 0x10, RZ ;  /* 0x0000001067676819 */ /* 0x000fc600000006ff */
[----:B------:R-:W-:Y:S02]  /*1d80*/  @P6 IMAD.U32 R99, R99, 0x10000, RZ ;  /* 0x0001000063636824 */ /* 0x000fe400078e00ff */
[C---:B------:R-:W-:Y:S02]  /*1d90*/  @P6 FMUL.FTZ R98, R116.reuse, R103 ;  /* 0x0000006774626220 */ /* 0x040fe40000410000 */
[----:B------:R-:W-:-:S03]  /*1da0*/  @P6 FMUL.FTZ R102, R116, R99 ;  /* 0x0000006374666220 */ /* 0x000fc60000410000 */
[----:B------:R-:W-:Y:S01]  /*1db0*/  F2FP.BF16.F32.PACK_AB R98, RZ, R98 ;  /* 0x00000062ff62723e */ /* 0x000fe200000010ff */
[----:B------:R-:W-:-:S03]  /*1dc0*/  FADD.FTZ R57, R57, R102 ;  /* 0x0000006639397221 */ /* 0x000fc60000010000 */
[----:B------:R-:W-:-:S07]  /*1dd0*/  PRMT R92, R92, 0x5410, R98 ;  /* 0x000054105c5c7816 */ /* 0x000fce0000000062 */
.L_x_838:
[----:B------:R-:W-:Y:S05]  /*1de0*/  BSYNC B0 ;  /* 0x0000000000007941 */ /* 0x000fea0003800000 */
.L_x_837:
[----:B------:R-:W-:Y:S01]  /*1df0*/  BSSY B0, `(.L_x_839) ;  /* 0x000000e000007945 */ /* 0x000fe20003800000 */
[----:B------:R-:W-:-:S03]  /*1e00*/  @P1 PRMT R52, R52, 0x5410, R96 ;  /* 0x0000541034341816 */ /* 0x000fc60000000060 */
[----:B------:R-:W-:Y:S05]  /*1e10*/  @P2 BRA `(.L_x_840) ;  /* 0x0000000000102947 */ /* 0x000fea0003800000 */
[----:B------:R-:W-:Y:S01]  /*1e20*/  HFMA2.MMA R97, -RZ, RZ, 0, 0 ;  /* 0x00000000ff617435 */ /* 0x000fe200000001ff */
[----:B------:R-:W-:Y:S10]  /*1e30*/  @!P0 BRA `(.L_x_841) ;  /* 0x0000000000248947 */ /* 0x000ff40003800000 */
[----:B------:R-:W-:Y:S01]  /*1e40*/  IMAD.U32 R97, R25, 0x10000, RZ ;  /* 0x0001000019617824 */ /* 0x000fe200078e00ff */
[----:B------:R-:W-:Y:S06]  /*1e50*/  BRA `(.L_x_841) ;  /* 0x00000000001c7947 */ /* 0x000fec0003800000 */
.L_x_840:
[----:B------:R-:W-:-:S04]  /*1e60*/  ISETP.NE.AND P6, PT, R13, RZ, PT ;  /* 0x000000ff0d00720c */ /* 0x000fc80003fc5270 */
[----:B------:R-:W-:-:S05]  /*1e70*/  FSEL R96, R100, RZ, !P6 ;  /* 0x000000ff64607208 */ /* 0x000fca0007000000 */
[----:B------:R-:W-:Y:S01]  /*1e80*/  FFMA.FTZ R97, R105, R101, R96 ;  /* 0x0000006569617223 */ /* 0x000fe20000010060 */
[----:B------:R-:W-:-:S03]  /*1e90*/  @P0 SHF.L.U32 R96, R25, 0x10, RZ ;  /* 0x0000001019600819 */ /* 0x000fc600000006ff */
[----:B------:R-:W-:-:S04]  /*1ea0*/  FADD.FTZ R97, R138, -R97 ;  /* 0x800000618a617221 */ /* 0x000fc80000010000 */
[----:B------:R-:W-:-:S04]  /*1eb0*/  FMUL.FTZ R97, R4, R97 ;  /* 0x0000006104617220 */ /* 0x000fc80000410000 */
[----:B------:R-:W-:-:S07]  /*1ec0*/  @P0 FADD.FTZ R97, R97, R96 ;  /* 0x0000006061610221 */ /* 0x000fce0000010000 */
.L_x_841:
[----:B------:R-:W-:Y:S05]  /*1ed0*/  BSYNC B0 ;  /* 0x0000000000007941 */ /* 0x000fea0003800000 */
.L_x_839:
[----:B------:R-:W-:Y:S01]  /*1ee0*/  BSSY B0, `(.L_x_842) ;  /* 0x000000e000007945 */ /* 0x000fe20003800000 */
[----:B------:R-:W-:-:S03]  /*1ef0*/  @P1 F2FP.BF16.F32.PACK_AB R96, RZ, R97 ;  /* 0x00000061ff60123e */ /* 0x000fc600000010ff */
[----:B------:R-:W-:Y:S05]  /*1f00*/  @!P4 BRA `(.L_x_843) ;  /* 0x00000000002cc947 */ /* 0x000fea0003800000 */
        /* <DEDUP_REMOVED lines=11> */
.L_x_843:
[----:B------:R-:W-:Y:S05]  /*1fc0*/  BSYNC B0 ;  /* 0x0000000000007941 */ /* 0x000fea0003800000 */
.L_x_842:
        /* <DEDUP_REMOVED lines=8> */
.L_x_845:
        /* <DEDUP_REMOVED lines=8> */
.L_x_846:
[----:B------:R-:W-:Y:S05]  /*20d0*/  BSYNC B0 ;  /* 0x0000000000007941 */ /* 0x000fea0003800000 */
.L_x_844:
        /* <DEDUP_REMOVED lines=17> */
.L_x_848:
[----:B------:R-:W-:Y:S05]  /*21f0*/  BSYNC B0 ;  /* 0x0000000000007941 */ /* 0x000fea0003800000 */
.L_x_847:
[----:B------:R-:W-:Y:S01]  /*2200*/  BSSY B0, `(.L_x_849) ;  /* 0x000000e000007945 */ /* 0x000fe20003800000 */
[----:B------:R-:W-:-:S03]  /*2210*/  @P1 PRMT R53, R53, 0x5410, R96 ;  /* 0x0000541035351816 */ /* 0x000fc60000000060 */
[----:B------:R-:W-:Y:S05]  /*2220*/  @P2 BRA `(.L_x_850) ;  /* 0x0000000000102947 */ /* 0x000fea0003800000 */
[----:B------:R-:W-:Y:S01]  /*2230*/  HFMA2.MMA R97, -RZ, RZ, 0, 0 ;  /* 0x00000000ff617435 */ /* 0x000fe200000001ff */
[----:B------:R-:W-:Y:S10]  /*2240*/  @!P0 BRA `(.L_x_851) ;  /* 0x0000000000248947 */ /* 0x000ff40003800000 */
[----:B------:R-:W-:Y:S01]  /*2250*/  IMAD.U32 R97, R26, 0x10000, RZ ;  /* 0x000100001a617824 */ /* 0x000fe200078e00ff */
[----:B------:R-:W-:Y:S06]  /*2260*/  BRA `(.L_x_851) ;  /* 0x00000000001c7947 */ /* 0x000fec0003800000 */
.L_x_850:
[----:B------:R-:W-:-:S04]  /*2270*/  ISETP.NE.AND P6, PT, R13, RZ, PT ;  /* 0x000000ff0d00720c */ /* 0x000fc80003fc5270 */
[----:B------:R-:W-:-:S05]  /*2280*/  FSEL R96, R100, RZ, !P6 ;  /* 0x000000ff64607208 */ /* 0x000fca0007000000 */
[----:B------:R-:W-:Y:S01]  /*2290*/  FFMA.FTZ R97, R107, R101, R96 ;  /* 0x000000656b617223 */ /* 0x000fe20000010060 */
[----:B------:R-:W-:-:S03]  /*22a0*/  @P0 SHF.L.U32 R96, R26, 0x10, RZ ;  /* 0x000000101a600819 */ /* 0x000fc600000006ff */
[----:B------:R-:W-:-:S04]  /*22b0*/  FADD.FTZ R97, R140, -R97 ;  /* 0x800000618c617221 */ /* 0x000fc80000010000 */
[----:B------:R-:W-:-:S04]  /*22c0*/  FMUL.FTZ R97, R4, R97 ;  /* 0x0000006104617220 */ /* 0x000fc80000410000 */
[----:B------:R-:W-:-:S07]  /*22d0*/  @P0 FADD.FTZ R97, R97, R96 ;  /* 0x0000006061610221 */ /* 0x000fce0000010000 */
.L_x_851:
[----:B------:R-:W-:Y:S05]  /*22e0*/  BSYNC B0 ;  /* 0x0000000000007941 */ /* 0x000fea0003800000 */
.L_x_849:
        /* <DEDUP_REMOVED lines=14> */
.L_x_853:
[----:B------:R-:W-:Y:S05]  /*23d0*/  BSYNC B0 ;  /* 0x0000000000007941 */ /* 0x000fea0003800000 */
.L_x_852:
        /* <DEDUP_REMOVED lines=8> */
.L_x_855:
        /* <DEDUP_REMOVED lines=8> */
.L_x_856:
[----:B------:R-:W-:Y:S05]  /*24e0*/  BSYNC B0 ;  /* 0x0000000000007941 */ /* 0x000fea0003800000 */
.L_x_854:
        /* <DEDUP_REMOVED lines=17> */
.L_x_858:
[----:B------:R-:W-:Y:S05]  /*2600*/  BSYNC B0 ;  /* 0x0000000000007941 */ /* 0x000fea0003800000 */
.L_x_857:
[----:B------:R-:W-:Y:S01]  /*2610*/  BSSY B0, `(.L_x_859) ;  /* 0x000000e000007945 */ /* 0x000fe20003800000 */
[----:B------:R-:W-:-:S03]  /*2620*/  @P1 PRMT R54, R54, 0x5410, R96 ;  /* 0x0000541036361816 */ /* 0x000fc60000000060 */
[----:B------:R-:W-:Y:S05]  /*2630*/  @P2 BRA `(.L_x_860) ;  /* 0x0000000000102947 */ /* 0x000fea0003800000 */
[----:B------:R-:W-:Y:S01]  /*2640*/  HFMA2.MMA R97, -RZ, RZ, 0, 0 ;  /* 0x00000000ff617435 */ /* 0x000fe200000001ff */
[----:B------:R-:W-:Y:S10]  /*2650*/  @!P0 BRA `(.L_x_861) ;  /* 0x0000000000248947 */ /* 0x000ff40003800000 */
[----:B------:R-:W-:Y:S01]  /*2660*/  IMAD.U32 R97, R27, 0x10000, RZ ;  /* 0x000100001b617824 */ /* 0x000fe200078e00ff */
[----:B------:R-:W-:Y:S06]  /*2670*/  BRA `(.L_x_861) ;  /* 0x00000000001c7947 */ /* 0x000fec0003800000 */
.L_x_860:
[----:B------:R-:W-:-:S04]  /*2680*/  ISETP.NE.AND P6, PT, R13, RZ, PT ;  /* 0x000000ff0d00720c */ /* 0x000fc80003fc5270 */
[----:B------:R-:W-:-:S05]  /*2690*/  FSEL R96, R100, RZ, !P6 ;  /* 0x000000ff64607208 */ /* 0x000fca0007000000 */
[----:B------:R-:W-:Y:S01]  /*26a0*/  FFMA.FTZ R97, R109, R101, R96 ;  /* 0x000000656d617223 */ /* 0x000fe20000010060 */
[----:B------:R-:W-:-:S03]  /*26b0*/  @P0 SHF.L.U32 R96, R27, 0x10, RZ ;  /* 0x000000101b600819 */ /* 0x000fc600000006ff */
[----:B------:R-:W-:-:S04]  /*26c0*/  FADD.FTZ R97, R142, -R97 ;  /* 0x800000618e617221 */ /* 0x000fc80000010000 */
[----:B------:R-:W-:-:S04]  /*26d0*/  FMUL.FTZ R97, R4, R97 ;  /* 0x0000006104617220 */ /* 0x000fc80000410000 */
[----:B------:R-:W-:-:S07]  /*26e0*/  @P0 FADD.FTZ R97, R97, R96 ;  /* 0x0000006061610221 */ /* 0x000fce0000010000 */
.L_x_861:
[----:B------:R-:W-:Y:S05]  /*26f0*/  BSYNC B0 ;  /* 0x0000000000007941 */ /* 0x000fea0003800000 */
.L_x_859:
        /* <DEDUP_REMOVED lines=14> */
.L_x_863:
[----:B------:R-:W-:Y:S05]  /*27e0*/  BSYNC B0 ;  /* 0x0000000000007941 */ /* 0x000fea0003800000 */
.L_x_862:
        /* <DEDUP_REMOVED lines=8> */
.L_x_865:
        /* <DEDUP_REMOVED lines=8> */
.L_x_866:
[----:B------:R-:W-:Y:S05]  /*28f0*/  BSYNC B0 ;  /* 0x0000000000007941 */ /* 0x000fea0003800000 */
.L_x_864:
        /* <DEDUP_REMOVED lines=22> */
.L_x_868:
[----:B------:R-:W-:Y:S05]  /*2a60*/  BSYNC B0 ;  /* 0x0000000000007941 */ /* 0x000fea0003800000 */
.L_x_867:
[----:B------:R0:W-:Y:S01]  /*2a70*/  @P1 STG.E.128 desc[UR4][R98.64], R52 ;  /* 0x0000003462001986 */ /* 0x0001e2000c101d04 */
[----:B------:R-:W-:Y:S01]  /*2a80*/  BSSY B0, `(.L_x_869) ;  /* 0x0000007000007945 */ /* 0x000fe20003800000 */
[----:B------:R-:W-:Y:S02]  /*2a90*/  IADD3 R131, R131, 0x80, RZ ;  /* 0x0000008083837810 */ /* 0x000fe40007ffe0ff */
[----:B------:R0:W-:Y:S01]  /*2aa0*/  @P4 STG.E.128 desc[UR4][R96.64], R92 ;  /* 0x0000005c60004986 */ /* 0x0001e2000c101d04 */
[----:B------:R-:W-:Y:S05]  /*2ab0*/  @!P4 BRA `(.L_x_870) ;  /* 0x00000000000cc947 */ /* 0x000fea0003800000 */
[----:B-----5:R-:W1:Y:S02]  /*2ac0*/  LDC.64 R40, c[0x0][0x220] ;  /* 0x00008800ff287b82 */ /* 0x020e640000000a00 */
[----:B-1----:R-:W-:-:S06]  /*2ad0*/  IMAD.WIDE.U32 R40, R131, 0x10, R40 ;  /* 0x0000001083287825 */ /* 0x002fcc00078e0028 */
[----:B------:R-:W5:Y:S02]  /*2ae0*/  LDG.E.128 R40, desc[UR4][R40.64] ;  /* 0x0000000428287981 */ /* 0x000f64000c1e1d00 */
.L_x_870:
[----:B------:R-:W-:Y:S05]  /*2af0*/  BSYNC B0 ;  /* 0x0000000000007941 */ /* 0x000fea0003800000 */
.L_x_869:
[----:B------:R-:W-:Y:S04]  /*2b00*/  BSSY B0, `(.L_x_871) ;  /* 0x000000d000007945 */ /* 0x000fe80003800000 */
[----:B------:R-:W-:Y:S05]  /*2b10*/  @P2 BRA `(.L_x_872) ;  /* 0x0000000000102947 */ /* 0x000fea0003800000 */
[----:B0-----:R-:W-:Y:S01]  /*2b20*/  IMAD.MOV.U32 R97, RZ, RZ, RZ ;  /* 0x000000ffff617224 */ /* 0x001fe200078e00ff */
[----:B------:R-:W-:Y:S06]  /*2b30*/  @!P0 BRA `(.L_x_873) ;  /* 0x0000000000248947 */ /* 0x000fec0003800000 */
[----:B------:R-:W-:Y:S01]  /*2b40*/  SHF.L.U32 R97, R20, 0x10, RZ ;  /* 0x0000001014617819 */ /* 0x000fe200000006ff */
[----:B------:R-:W-:Y:S06]  /*2b50*/  BRA `(.L_x_873) ;  /* 0x00000000001c7947 */ /* 0x000fec0003800000 */
.L_x_872:
[----:B------:R-:W-:-:S04]  /*2b60*/  ISETP.NE.AND P6, PT, R13, RZ, PT ;  /* 0x000000ff0d00720c */ /* 0x000fc80003fc5270 */
[----:B------:R-:W-:-:S05]  /*2b70*/  FSEL R2, R100, RZ, !P6 ;  /* 0x000000ff64027208 */ /* 0x000fca0007000000 */
[----:B0-----:R-:W-:Y:S01]  /*2b80*/  FFMA.FTZ R97, R111, R101, R2 ;  /* 0x000000656f617223 */ /* 0x001fe20000010002 */
[----:B------:R-:W-:-:S03]  /*2b90*/  @P0 SHF.L.U32 R2, R20, 0x10, RZ ;  /* 0x0000001014020819 */ /* 0x000fc600000006ff */
[----:B------:R-:W-:-:S04]  /*2ba0*/  FADD.FTZ R97, R144, -R97 ;  /* 0x8000006190617221 */ /* 0x000fc80000010000 */
[----:B------:R-:W-:-:S04]  /*2bb0*/  FMUL.FTZ R97, R4, R97 ;  /* 0x0000006104617220 */ /* 0x000fc80000410000 */
[----:B------:R-:W-:-:S07]  /*2bc0*/  @P0 FADD.FTZ R97, R97, R2 ;  /* 0x0000000261610221 */ /* 0x000fce0000010000 */
.L_x_873:
[----:B------:R-:W-:Y:S05]  /*2bd0*/  BSYNC B0 ;  /* 0x0000000000007941 */ /* 0x000fea0003800000 */
.L_x_871:
[----:B------:R-:W-:Y:S01]  /*2be0*/  BSSY B0, `(.L_x_874) ;  /* 0x000000f000007945 */ /* 0x000fe20003800000 */
[----:B------:R-:W-:-:S03]  /*2bf0*/  @P1 F2FP.BF16.F32.PACK_AB R2, RZ, R97 ;  /* 0x00000061ff02123e */ /* 0x000fc600000010ff */
[----:B------:R-:W-:Y:S05]  /*2c00*/  @!P4 BRA `(.L_x_875) ;  /* 0x000000000030c947 */ /* 0x000fea0003800000 */
[----:B------:R-:W-:Y:S01]  /*2c10*/  LOP3.LUT P6, RZ, R120, 0xff, RZ, 0xc0, !PT ;  /* 0x000000ff78ff7812 */ /* 0x000fe200078cc0ff */
[----:B------:R-:W-:Y:S01]  /*2c20*/  FMUL.FTZ R97, R97, UR15 ;  /* 0x0000000f61617c20 */ /* 0x000fe20008410000 */
[----:B------:R-:W-:Y:S01]  /*2c30*/  HFMA2.MMA R96, -RZ, RZ, 0, 0 ;  /* 0x00000000ff607435 */ /* 0x000fe200000001ff */
[----:B------:R-:W-:Y:S02]  /*2c40*/  IMAD.MOV.U32 R99, RZ, RZ, RZ ;  /* 0x000000ffff637224 */ /* 0x000fe400078e00ff */
[----:B------:R-:W-:-:S08]  /*2c50*/  FMUL.FTZ R98, R97, UR14 ;  /* 0x0000000e61627c20 */ /* 0x000fd00008410000 */
[----:B------:R-:W-:Y:S01]  /*2c60*/  @P6 IMAD.U32 R97, R32, 0x10000, RZ ;  /* 0x0001000020616824 */ /* 0x000fe200078e00ff */
[----:B-----5:R-:W-:-:S03]  /*2c70*/  @P6 SHF.L.U32 R103, R40, 0x10, RZ ;  /* 0x0000001028676819 */ /* 0x020fc600000006ff */
[----:B------:R-:W-:Y:S02]  /*2c80*/  @P6 FMUL.FTZ R96, R98, R97 ;  /* 0x0000006162606220 */ /* 0x000fe40000410000 */
[----:B------:R-:W-:-:S03]  /*2c90*/  @P6 FMUL.FTZ R99, R103, R98 ;  /* 0x0000006267636220 */ /* 0x000fc60000410000 */
[----:B------:R-:W-:Y:S01]  /*2ca0*/  F2FP.BF16.F32.PACK_AB R96, RZ, R96 ;  /* 0x00000060ff60723e */ /* 0x000fe200000010ff */
[----:B------:R-:W-:-:S03]  /*2cb0*/  FADD.FTZ R64, R64, R99 ;  /* 0x0000006340407221 */ /* 0x000fc60000010000 */
[----:B------:R-:W-:-:S07]  /*2cc0*/  PRMT R92, R96, 0x7610, R92 ;  /* 0x00007610605c7816 */ /* 0x000fce000000005c */
.L_x_875:
[----:B------:R-:W-:Y:S05]  /*2cd0*/  BSYNC B0 ;  /* 0x0000000000007941 */ /* 0x000fea0003800000 */
.L_x_874:
        /* <DEDUP_REMOVED lines=8> */
.L_x_877:
        /* <DEDUP_REMOVED lines=8> */
.L_x_878:
[----:B------:R-:W-:Y:S05]  /*2de0*/  BSYNC B0 ;  /* 0x0000000000007941 */ /* 0x000fea0003800000 */
.L_x_876:
        /* <DEDUP_REMOVED lines=17> */
.L_x_880:
[----:B------:R-:W-:Y:S05]  /*2f00*/  BSYNC B0 ;  /* 0x0000000000007941 */ /* 0x000fea0003800000 */
.L_x_879:
[----:B------:R-:W-:Y:S01]  /*2f10*/  BSSY B0, `(.L_x_881) ;  /* 0x000000e000007945 */ /* 0x000fe20003800000 */
[----:B------:R-:W-:-:S03]  /*2f20*/  @P1 PRMT R52, R52, 0x5410, R2 ;  /* 0x0000541034341816 */ /* 0x000fc60000000002 */
[----:B------:R-:W-:Y:S05]  /*2f30*/  @P2 BRA `(.L_x_882) ;  /* 0x0000000000102947 */ /* 0x000fea0003800000 */
[----:B------:R-:W-:Y:S01]  /*2f40*/  HFMA2.MMA R97, -RZ, RZ, 0, 0 ;  /* 0x00000000ff617435 */ /* 0x000fe200000001ff */
[----:B------:R-:W-:Y:S10]  /*2f50*/  @!P0 BRA `(.L_x_883) ;  /* 0x0000000000248947 */ /* 0x000ff40003800000 */
[----:B------:R-:W-:Y:S01]  /*2f60*/  IMAD.U32 R97, R21, 0x10000, RZ ;  /* 0x0001000015617824 */ /* 0x000fe200078e00ff */
[----:B------:R-:W-:Y:S06]  /*2f70*/  BRA `(.L_x_883) ;  /* 0x00000000001c7947 */ /* 0x000fec0003800000 */
.L_x_882:
[----:B------:R-:W-:-:S04]  /*2f80*/  ISETP.NE.AND P6, PT, R13, RZ, PT ;  /* 0x000000ff0d00720c */ /* 0x000fc80003fc5270 */
[----:B------:R-:W-:-:S05]  /*2f90*/  FSEL R2, R100, RZ, !P6 ;  /* 0x000000ff64027208 */ /* 0x000fca0007000000 */
[----:B------:R-:W-:Y:S01]  /*2fa0*/  FFMA.FTZ R97, R121, R101, R2 ;  /* 0x0000006579617223 */ /* 0x000fe20000010002 */
[----:B------:R-:W-:-:S03]  /*2fb0*/  @P0 SHF.L.U32 R2, R21, 0x10, RZ ;  /* 0x0000001015020819 */ /* 0x000fc600000006ff */
[----:B------:R-:W-:-:S04]  /*2fc0*/  FADD.FTZ R97, R146, -R97 ;  /* 0x8000006192617221 */ /* 0x000fc80000010000 */
[----:B------:R-:W-:-:S04]  /*2fd0*/  FMUL.FTZ R97, R4, R97 ;  /* 0x0000006104617220 */ /* 0x000fc80000410000 */
[----:B------:R-:W-:-:S07]  /*2fe0*/  @P0 FADD.FTZ R97, R97, R2 ;  /* 0x0000000261610221 */ /* 0x000fce0000010000 */
.L_x_883:
[----:B------:R-:W-:Y:S05]  /*2ff0*/  BSYNC B0 ;  /* 0x0000000000007941 */ /* 0x000fea0003800000 */
.L_x_881:
[----:B------:R-:W-:Y:S01]  /*3000*/  BSSY B0, `(.L_x_884) ;  /* 0x000000f000007945 */ /* 0x000fe20003800000 */
[----:B------:R-:W-:-:S03]  /*3010*/  @P1 F2FP.BF16.F32.PACK_AB R2, RZ, R97 ;  /* 0x00000061ff02123e */ /* 0x000fc600000010ff */
[----:B------:R-:W-:Y:S05]  /*3020*/  @!P4 BRA `(.L_x_885) ;  /* 0x000000000030c947 */ /* 0x000fea0003800000 */
[----:B------:R-:W-:Y:S01]  /*3030*/  LOP3.LUT P6, RZ, R122, 0xff0000, RZ, 0xc0, !PT ;  /* 0x00ff00007aff7812 */ /* 0x000fe200078cc0ff */
[----:B------:R-:W-:Y:S01]  /*3040*/  FMUL.FTZ R97, R97, UR15 ;  /* 0x0000000f61617c20 */ /* 0x000fe20008410000 */
[----:B------:R-:W-:Y:S01]  /*3050*/  IMAD.MOV.U32 R96, RZ, RZ, RZ ;  /* 0x000000ffff607224 */ /* 0x000fe200078e00ff */
[----:B------:R-:W-:Y:S02]  /*3060*/  MOV R99, RZ ;  /* 0x000000ff00637202 */ /* 0x000fe40000000f00 */
[----:B------:R-:W-:-:S08]  /*3070*/  FMUL.FTZ R98, R97, UR14 ;  /* 0x0000000e61627c20 */ /* 0x000fd00008410000 */
[----:B------:R-:W-:Y:S02]  /*3080*/  @P6 SHF.L.U32 R97, R33, 0x10, RZ ;  /* 0x0000001021616819 */ /* 0x000fe400000006ff */
[----:B-----5:R-:W-:-:S03]  /*3090*/  @P6 SHF.L.U32 R103, R41, 0x10, RZ ;  /* 0x0000001029676819 */ /* 0x020fc600000006ff */
[----:B------:R-:W-:Y:S02]  /*30a0*/  @P6 FMUL.FTZ R96, R98, R97 ;  /* 0x0000006162606220 */ /* 0x000fe40000410000 */
[----:B------:R-:W-:-:S03]  /*30b0*/  @P6 FMUL.FTZ R99, R103, R98 ;  /* 0x0000006267636220 */ /* 0x000fc60000410000 */
[----:B------:R-:W-:Y:S01]  /*30c0*/  F2FP.BF16.F32.PACK_AB R96, RZ, R96 ;  /* 0x00000060ff60723e */ /* 0x000fe200000010ff */
[----:B------:R-:W-:-:S03]  /*30d0*/  FADD.FTZ R66, R66, R99 ;  /* 0x0000006342427221 */ /* 0x000fc60000010000 */
[----:B------:R-:W-:-:S07]  /*30e0*/  PRMT R93, R96, 0x7610, R93 ;  /* 0x00007610605d7816 */ /* 0x000fce000000005d */
.L_x_885:
[----:B------:R-:W-:Y:S05]  /*30f0*/  BSYNC B0 ;  /* 0x0000000000007941 */ /* 0x000fea0003800000 */
.L_x_884:
[----:B------:R-:W-:Y:S01]  /*3100*/  BSSY B0, `(.L_x_886) ;  /* 0x0000010000007945 */ /* 0x000fe20003800000 */
[----:B------:R-:W-:-:S03]  /*3110*/  @P1 PRMT R53, R2, 0x7610, R53 ;  /* 0x0000761002351816 */ /* 0x000fc60000000035 */
[----:B------:R-:W-:Y:S05]  /*3120*/  @P2 BRA `(.L_x_887) ;  /* 0x0000000000142947 */ /* 0x000fea0003800000 */
[----:B------:R-:W-:Y:S01]  /*3130*/  IMAD.MOV.U32 R97, RZ, RZ, RZ ;  /* 0x000000ffff617224 */ /* 0x000fe200078e00ff */
[----:B------:R-:W-:Y:S06]  /*3140*/  @!P0 BRA `(.L_x_888) ;  /* 0x00000000002c8947 */ /* 0x000fec0003800000 */
[----:B------:R-:W-:-:S04]  /*3150*/  PRMT R97, R21, 0x7632, R97 ;  /* 0x0000763215617816 */ /* 0x000fc80000000061 */
[----:B------:R-:W-:Y:S01]  /*3160*/  SHF.L.U32 R97, R97, 0x10, RZ ;  /* 0x0000001061617819 */ /* 0x000fe200000006ff */
[----:B------:R-:W-:Y:S06]  /*3170*/  BRA `(.L_x_888) ;  /* 0x0000000000207947 */ /* 0x000fec0003800000 */
.L_x_887:
        /* <DEDUP_REMOVED lines=8> */
.L_x_888:
[----:B------:R-:W-:Y:S05]  /*3200*/  BSYNC B0 ;  /* 0x0000000000007941 */ /* 0x000fea0003800000 */
.L_x_886:
        /* <DEDUP_REMOVED lines=8> */
[----:B------:R-:W-:Y:S02]  /*3290*/  @P6 PRMT R102, R33, 0x7632, R102 ;  /* 0x0000763221666816 */ /* 0x000fe40000000066 */
[----:B-----5:R-:W-:-:S03]  /*32a0*/  @P6 PRMT R99, R41, 0x7632, R99 ;  /* 0x0000763229636816 */ /* 0x020fc60000000063 */
[----:B------:R-:W-:Y:S01]  /*32b0*/  @P6 IMAD.U32 R102, R102, 0x10000, RZ ;  /* 0x0001000066666824 */ /* 0x000fe200078e00ff */
[----:B------:R-:W-:-:S03]  /*32c0*/  @P6 SHF.L.U32 R99, R99, 0x10, RZ ;  /* 0x0000001063636819 */ /* 0x000fc600000006ff */
[C---:B------:R-:W-:Y:S02]  /*32d0*/  @P6 FMUL.FTZ R96, R97.reuse, R102 ;  /* 0x0000006661606220 */ /* 0x040fe40000410000 */
[----:B------:R-:W-:-:S03]  /*32e0*/  @P6 FMUL.FTZ R98, R97, R99 ;  /* 0x0000006361626220 */ /* 0x000fc60000410000 */
[----:B------:R-:W-:Y:S01]  /*32f0*/  F2FP.BF16.F32.PACK_AB R96, RZ, R96 ;  /* 0x00000060ff60723e */ /* 0x000fe200000010ff */
[----:B------:R-:W-:-:S03]  /*3300*/  FADD.FTZ R67, R67, R98 ;  /* 0x0000006243437221 */ /* 0x000fc60000010000 */
[----:B------:R-:W-:-:S07]  /*3310*/  PRMT R93, R93, 0x5410, R96 ;  /* 0x000054105d5d7816 */ /* 0x000fce0000000060 */
.L_x_890:
[----:B------:R-:W-:Y:S05]  /*3320*/  BSYNC B0 ;  /* 0x0000000000007941 */ /* 0x000fea0003800000 */
.L_x_889:
[----:B------:R-:W-:Y:S01]  /*3330*/  BSSY B0, `(.L_x_891) ;  /* 0x000000e000007945 */ /* 0x000fe20003800000 */
[----:B------:R-:W-:-:S03]  /*3340*/  @P1 PRMT R53, R53, 0x5410, R2 ;  /* 0x0000541035351816 */ /* 0x000fc60000000002 */
[----:B------:R-:W-:Y:S05]  /*3350*/  @P2 BRA `(.L_x_892) ;  /* 0x0000000000102947 */ /* 0x000fea0003800000 */
[----:B------:R-:W-:Y:S01]  /*3360*/  MOV R97, RZ ;  /* 0x000000ff00617202 */ /* 0x000fe20000000f00 */
[----:B------:R-:W-:Y:S06]  /*3370*/  @!P0 BRA `(.L_x_893) ;  /* 0x0000000000248947 */ /* 0x000fec0003800000 */
[----:B------:R-:W-:Y:S01]  /*3380*/  SHF.L.U32 R97, R22, 0x10, RZ ;  /* 0x0000001016617819 */ /* 0x000fe200000006ff */
[----:B------:R-:W-:Y:S06]  /*3390*/  BRA `(.L_x_893) ;  /* 0x00000000001c7947 */ /* 0x000fec0003800000 */
.L_x_892:
[----:B------:R-:W-:-:S04]  /*33a0*/  ISETP.NE.AND P6, PT, R13, RZ, PT ;  /* 0x000000ff0d00720c */ /* 0x000fc80003fc5270 */
[----:B------:R-:W-:-:S05]  /*33b0*/  FSEL R2, R100, RZ, !P6 ;  /* 0x000000ff64027208 */ /* 0x000fca0007000000 */
[----:B------:R-:W-:Y:S01]  /*33c0*/  FFMA.FTZ R97, R127, R101, R2 ;  /* 0x000000657f617223 */ /* 0x000fe20000010002 */
[----:B------:R-:W-:-:S03]  /*33d0*/  @P0 IMAD.U32 R2, R22, 0x10000, RZ ;  /* 0x0001000016020824 */ /* 0x000fc600078e00ff */
[----:B------:R-:W-:-:S04]  /*33e0*/  FADD.FTZ R97, R148, -R97 ;  /* 0x8000006194617221 */ /* 0x000fc80000010000 */
[----:B------:R-:W-:-:S04]  /*33f0*/  FMUL.FTZ R97, R4, R97 ;  /* 0x0000006104617220 */ /* 0x000fc80000410000 */
[----:B------:R-:W-:-:S07]  /*3400*/  @P0 FADD.FTZ R97, R97, R2 ;  /* 0x0000000261610221 */ /* 0x000fce0000010000 */
.L_x_893:
[----:B------:R-:W-:Y:S05]  /*3410*/  BSYNC B0 ;  /* 0x0000000000007941 */ /* 0x000fea0003800000 */
.L_x_891:
        /* <DEDUP_REMOVED lines=8> */
[----:B------:R-:W-:Y:S01]  /*34a0*/  @P6 SHF.L.U32 R97, R34, 0x10, RZ ;  /* 0x0000001022616819 */ /* 0x000fe200000006ff */
[----:B-----5:R-:W-:-:S04]  /*34b0*/  @P6 IMAD.U32 R103, R42, 0x10000, RZ ;  /* 0x000100002a676824 */ /* 0x020fc800078e00ff */
[----:B------:R-:W-:Y:S01]  /*34c0*/  @P6 FMUL.FTZ R96, R98, R97 ;  /* 0x0000006162606220 */ /* 0x000fe20000410000 */
[----:B------:R-:W-:-:S04]  /*34d0*/  @P6 FMUL.FTZ R99, R103, R98 ;  /* 0x0000006267636220 */ /* 0x000fc80000410000 */
[----:B------:R-:W-:Y:S01]  /*34e0*/  F2FP.BF16.F32.PACK_AB R96, RZ, R96 ;  /* 0x00000060ff60723e */ /* 0x000fe200000010ff */
[----:B------:R-:W-:-:S03]  /*34f0*/  FADD.FTZ R68, R68, R99 ;  /* 0x0000006344447221 */ /* 0x000fc60000010000 */
[----:B------:R-:W-:-:S07]  /*3500*/  PRMT R94, R96, 0x7610, R94 ;  /* 0x00007610605e7816 */ /* 0x000fce000000005e */
.L_x_895:
[----:B------:R-:W-:Y:S05]  /*3510*/  BSYNC B0 ;  /* 0x0000000000007941 */ /* 0x000fea0003800000 */
.L_x_894:
[----:B------:R-:W-:Y:S01]  /*3520*/  BSSY B0, `(.L_x_896) ;  /* 0x0000010000007945 */ /* 0x000fe20003800000 */
[----:B------:R-:W-:-:S03]  /*3530*/  @P1 PRMT R54, R2, 0x7610, R54 ;  /* 0x0000761002361816 */ /* 0x000fc60000000036 */
[----:B------:R-:W-:Y:S05]  /*3540*/  @P2 BRA `(.L_x_897) ;  /* 0x0000000000142947 */ /* 0x000fea0003800000 */
[----:B------:R-:W-:Y:S01]  /*3550*/  HFMA2.MMA R97, -RZ, RZ, 0, 0 ;  /* 0x00000000ff617435 */ /* 0x000fe200000001ff */
[----:B------:R-:W-:Y:S10]  /*3560*/  @!P0 BRA `(.L_x_898) ;  /* 0x00000000002c8947 */ /* 0x000ff40003800000 */
[----:B------:R-:W-:-:S05]  /*3570*/  PRMT R97, R22, 0x7632, R97 ;  /* 0x0000763216617816 */ /* 0x000fca0000000061 */
[----:B------:R-:W-:Y:S01]  /*3580*/  IMAD.U32 R97, R97, 0x10000, RZ ;  /* 0x0001000061617824 */ /* 0x000fe200078e00ff */
[----:B------:R-:W-:Y:S06]  /*3590*/  BRA `(.L_x_898) ;  /* 0x0000000000207947 */ /* 0x000fec0003800000 */
.L_x_897:
        /* <DEDUP_REMOVED lines=8> */
.L_x_898:
[----:B------:R-:W-:Y:S05]  /*3620*/  BSYNC B0 ;  /* 0x0000000000007941 */ /* 0x000fea0003800000 */
.L_x_896:
        /* <DEDUP_REMOVED lines=8> */
[----:B------:R-:W-:Y:S02]  /*36b0*/  @P6 PRMT R102, R34, 0x7632, R102 ;  /* 0x0000763222666816 */ /* 0x000fe40000000066 */
[----:B-----5:R-:W-:Y:S02]  /*36c0*/  @P6 PRMT R99, R42, 0x7632, R99 ;  /* 0x000076322a636816 */ /* 0x020fe40000000063 */
[----:B------:R-:W-:Y:S02]  /*36d0*/  @P6 SHF.L.U32 R102, R102, 0x10, RZ ;  /* 0x0000001066666819 */ /* 0x000fe400000006ff */
[----:B------:R-:W-:-:S03]  /*36e0*/  @P6 SHF.L.U32 R99, R99, 0x10, RZ ;  /* 0x0000001063636819 */ /* 0x000fc600000006ff */
[C---:B------:R-:W-:Y:S02]  /*36f0*/  @P6 FMUL.FTZ R96, R97.reuse, R102 ;  /* 0x0000006661606220 */ /* 0x040fe40000410000 */
[----:B------:R-:W-:-:S03]  /*3700*/  @P6 FMUL.FTZ R98, R97, R99 ;  /* 0x0000006361626220 */ /* 0x000fc60000410000 */
[----:B------:R-:W-:Y:S01]  /*3710*/  F2FP.BF16.F32.PACK_AB R96, RZ, R96 ;  /* 0x00000060ff60723e */ /* 0x000fe200000010ff */
[----:B------:R-:W-:-:S03]  /*3720*/  FADD.FTZ R69, R69, R98 ;  /* 0x0000006245457221 */ /* 0x000fc60000010000 */
[----:B------:R-:W-:-:S07]  /*3730*/  PRMT R94, R94, 0x5410, R96 ;  /* 0x000054105e5e7816 */ /* 0x000fce0000000060 */
.L_x_900:
[----:B------:R-:W-:Y:S05]  /*3740*/  BSYNC B0 ;  /* 0x0000000000007941 */ /* 0x000fea0003800000 */
.L_x_899:
[----:B------:R-:W-:Y:S01]  /*3750*/  BSSY B0, `(.L_x_901) ;  /* 0x000000e000007945 */ /* 0x000fe20003800000 */
[----:B------:R-:W-:-:S03]  /*3760*/  @P1 PRMT R54, R54, 0x5410, R2 ;  /* 0x0000541036361816 */ /* 0x000fc60000000002 */
[----:B------:R-:W-:Y:S05]  /*3770*/  @P2 BRA `(.L_x_902) ;  /* 0x0000000000102947 */ /* 0x000fea0003800000 */
[----:B------:R-:W-:Y:S01]  /*3780*/  IMAD.MOV.U32 R97, RZ, RZ, RZ ;  /* 0x000000ffff617224 */ /* 0x000fe200078e00ff */
[----:B------:R-:W-:Y:S06]  /*3790*/  @!P0 BRA `(.L_x_903) ;  /* 0x0000000000248947 */ /* 0x000fec0003800000 */
[----:B------:R-:W-:Y:S01]  /*37a0*/  SHF.L.U32 R97, R23, 0x10, RZ ;  /* 0x0000001017617819 */ /* 0x000fe200000006ff */
[----:B------:R-:W-:Y:S06]  /*37b0*/  BRA `(.L_x_903) ;  /* 0x00000000001c7947 */ /* 0x000fec0003800000 */
.L_x_902:
[----:B------:R-:W-:-:S04]  /*37c0*/  ISETP.NE.AND P6, PT, R13, RZ, PT ;  /* 0x000000ff0d00720c */ /* 0x000fc80003fc5270 */
[----:B------:R-:W-:-:S05]  /*37d0*/  FSEL R2, R100, RZ, !P6 ;  /* 0x000000ff64027208 */ /* 0x000fca0007000000 */
[----:B------:R-:W-:Y:S01]  /*37e0*/  FFMA.FTZ R97, R133, R101, R2 ;  /* 0x0000006585617223 */ /* 0x000fe20000010002 */
[----:B------:R-:W-:-:S03]  /*37f0*/  @P0 SHF.L.U32 R2, R23, 0x10, RZ ;  /* 0x0000001017020819 */ /* 0x000fc600000006ff */
[----:B------:R-:W-:-:S04]  /*3800*/  FADD.FTZ R97, R150, -R97 ;  /* 0x8000006196617221 */ /* 0x000fc80000010000 */
[----:B------:R-:W-:-:S04]  /*3810*/  FMUL.FTZ R97, R4, R97 ;  /* 0x0000006104617220 */ /* 0x000fc80000410000 */
[----:B------:R-:W-:-:S07]  /*3820*/  @P0 FADD.FTZ R97, R97, R2 ;  /* 0x0000000261610221 */ /* 0x000fce0000010000 */
.L_x_903:
[----:B------:R-:W-:Y:S05]  /*3830*/  BSYNC B0 ;  /* 0x0000000000007941 */ /* 0x000fea0003800000 */
.L_x_901:
        /* <DEDUP_REMOVED lines=15> */
.L_x_905:
[----:B------:R-:W-:Y:S05]  /*3930*/  BSYNC B0 ;  /* 0x0000000000007941 */ /* 0x000fea0003800000 */
.L_x_904:
        /* <DEDUP_REMOVED lines=8> */
.L_x_907:
        /* <DEDUP_REMOVED lines=8> */
.L_x_908:
[----:B------:R-:W-:Y:S05]  /*3a40*/  BSYNC B0 ;  /* 0x0000000000007941 */ /* 0x000fea0003800000 */
.L_x_906:
[----:B------:R-:W-:Y:S01]  /*3a50*/  @P1 F2FP.BF16.F32.PACK_AB R2, RZ, R4 ;  /* 0x00000004ff02123e */ /* 0x000fe200000010ff */
[----:B------:R-:W-:Y:S03]  /*3a60*/  BSSY B0, `(.L_x_909) ;  /* 0x0000011000007945 */ /* 0x000fe60003800000 */
[----:B------:R-:W-:Y:S01]  /*3a70*/  @P1 PRMT R55, R55, 0x5410, R2 ;  /* 0x0000541037371816 */ /* 0x000fe20000000002 */
[----:B------:R-:W-:Y:S06]  /*3a80*/  @!P4 BRA `(.L_x_910) ;  /* 0x000000000038c947 */ /* 0x000fec0003800000 */
[----:B------:R-:W-:Y:S01]  /*3a90*/  LOP3.LUT P0, RZ, R123, 0xff000000, RZ, 0xc0, !PT ;  /* 0xff0000007bff7812 */ /* 0x000fe2000780c0ff */
[----:B------:R-:W-:Y:S01]  /*3aa0*/  FMUL.FTZ R4, R4, UR15 ;  /* 0x0000000f04047c20 */ /* 0x000fe20008410000 */
[----:B------:R-:W-:Y:S01]  /*3ab0*/  HFMA2.MMA R96, -RZ, RZ, 0, 0 ;  /* 0x00000000ff607435 */ /* 0x000fe200000001ff */
[----:B------:R-:W-:Y:S02]  /*3ac0*/  MOV R2, RZ ;  /* 0x000000ff00027202 */ /* 0x000fe40000000f00 */
        /* <DEDUP_REMOVED lines=10> */
.L_x_910:
[----:B------:R-:W-:Y:S05]  /*3b70*/  BSYNC B0 ;  /* 0x0000000000007941 */ /* 0x000fea0003800000 */
.L_x_909:
[----:B------:R-:W0:Y:S01]  /*3b80*/  @P1 LDC.64 R98, c[0x0][0x308] ;  /* 0x0000c200ff621b82 */ /* 0x000e220000000a00 */
[----:B------:R-:W-:-:S07]  /*3b90*/  SEL R120, RZ, 0x1, P5 ;  /* 0x00000001ff787807 */ /* 0x000fce0002800000 */
[----:B------:R-:W1:Y:S01]  /*3ba0*/  @P4 LDC.64 R96, c[0x0][0x2f8] ;  /* 0x0000be00ff604b82 */ /* 0x000e620000000a00 */
[----:B0-----:R-:W-:-:S05]  /*3bb0*/  @P1 IMAD.WIDE.U32 R98, R0, 0x10, R98 ;  /* 0x0000001000621825 */ /* 0x001fca00078e0062 */
[----:B------:R0:W-:Y:S01]  /*3bc0*/  @P1 STG.E.128 desc[UR4][R98.64], R52 ;  /* 0x0000003462001986 */ /* 0x0001e2000c101d04 */
[----:B-1----:R-:W-:-:S05]  /*3bd0*/  @P4 IMAD.WIDE.U32 R96, R131, 0x10, R96 ;  /* 0x0000001083604825 */ /* 0x002fca00078e0060 */
[----:B------:R0:W-:Y:S01]  /*3be0*/  @P4 STG.E.128 desc[UR4][R96.64], R92 ;  /* 0x0000005c60004986 */ /* 0x0001e2000c101d04 */
[----:B------:R-:W-:Y:S05]  /*3bf0*/  @!P3 BRA `(.L_x_911) ;  /* 0xffffffc80094b947 */ /* 0x000fea000383ffff */
.L_x_824:
[----:B------:R-:W1:Y:S08]  /*3c00*/  S2UR UR6, SR_CTAID.X ;  /* 0x00000000000679c3 */ /* 0x000e700000002500 */
[----:B------:R-:W2:Y:S08]  /*3c10*/  LDC.64 R2, c[0x0][0x2d0] ;  /* 0x0000b400ff027b82 */ /* 0x000eb00000000a00 */
[----:B------:R-:W3:Y:S08]  /*3c20*/  LDC.64 R4, c[0x0][0x2d8] ;  /* 0x0000b600ff047b82 */ /* 0x000ef00000000a00 */
[----:B------:R-:W4:Y:S01]  /*3c30*/  LDC.64 R6, c[0x0][0x2f0] ;  /* 0x0000bc00ff067b82 */ /* 0x000f220000000a00 */
[----:B-1----:R-:W-:Y:S01]  /*3c40*/  LEA.HI R9, R130, UR6, RZ, 0x19 ;  /* 0x0000000682097c11 */ /* 0x002fe2000f8fc8ff */
        /* <DEDUP_REMOVED lines=19> */
.L_x_828:
[----:B------:R-:W-:Y:S01]  /*3d80*/  HFMA2.MMA R155, -RZ, RZ, 0, 9.5367431640625e-07 ;  /* 0x00000010ff9b7435 */ /* 0x000fe200000001ff */
[----:B------:R-:W-:Y:S01]  /*3d90*/  IMAD.MOV.U32 R156, RZ, RZ, 0x1f ;  /* 0x0000001fff9c7424 */ /* 0x000fe200078e00ff */
[----:B------:R-:W-:-:S09]  /*3da0*/  MOV R154, 0xffffffff ;  /* 0xffffffff009a7802 */ /* 0x000fd20000000f00 */
[----:B------:R-:W-:Y:S05]  /*3db0*/  WARPSYNC.COLLECTIVE R154, `(.L_x_912) ;  /* 0x000000009a087348 */ /* 0x000fea0003c00000 */
[----:B------:R0:W1:Y:S02]  /*3dc0*/  SHFL.DOWN P1, R153, R97, R155, R156 ;  /* 0x0800009b61997389 */ /* 0x000064000002009c */
[----:B01----:R-:W-:Y:S01]  /*3dd0*/  ENDCOLLECTIVE ;  /* 0x000000000000791b */ /* 0x003fe20003800000 */
.L_x_912:
[----:B------:R-:W-:-:S05]  /*3de0*/  MOV R100, R153 ;  /* 0x0000009900647202 */ /* 0x000fca0000000f00 */
[----:B------:R-:W-:Y:S01]  /*3df0*/  FADD.FTZ R102, R100, R97 ;  /* 0x0000006164667221 */ /* 0x000fe20000010000 */
[----:B------:R-:W-:-:S07]  /*3e00*/  IMAD.MOV.U32 R97, RZ, RZ, R96 ;  /* 0x000000ffff617224 */ /* 0x000fce00078e0060 */
[----:B------:R-:W-:Y:S05]  /*3e10*/  WARPSYNC.COLLECTIVE R154, `(.L_x_913) ;  /* 0x000000009a087348 */ /* 0x000fea0003c00000 */
[----:B------:R0:W1:Y:S02]  /*3e20*/  SHFL.DOWN P1, R153, R97, R155, R156 ;  /* 0x0800009b61997389 */ /* 0x000064000002009c */
[----:B01----:R-:W-:Y:S01]  /*3e30*/  ENDCOLLECTIVE ;  /* 0x000000000000791b */ /* 0x003fe20003800000 */
.L_x_913:
[----:B------:R-:W-:Y:S01]  /*3e40*/  MOV R97, R102 ;  /* 0x0000006600617202 */ /* 0x000fe20000000f00 */
[----:B------:R-:W-:Y:S01]  /*3e50*/  IMAD.MOV.U32 R155, RZ, RZ, 0x8 ;  /* 0x00000008ff9b7424 */ /* 0x000fe200078e00ff */
[----:B------:R-:W-:-:S07]  /*3e60*/  MOV R101, R153 ;  /* 0x0000009900657202 */ /* 0x000fce0000000f00 */
[----:B------:R-:W-:Y:S05]  /*3e70*/  WARPSYNC.COLLECTIVE R154, `(.L_x_914) ;  /* 0x000000009a087348 */ /* 0x000fea0003c00000 */
[----:B------:R0:W1:Y:S02]  /*3e80*/  SHFL.DOWN P1, R153, R97, R155, R156 ;  /* 0x0800009b61997389 */ /* 0x000064000002009c */
[----:B01----:R-:W-:Y:S01]  /*3e90*/  ENDCOLLECTIVE ;  /* 0x000000000000791b */ /* 0x003fe20003800000 */
.L_x_914:
[----:B------:R-:W-:-:S05]  /*3ea0*/  FADD.FTZ R101, R101, R96 ;  /* 0x0000006065657221 */ /* 0x000fca0000010000 */
[----:B------:R-:W-:Y:S02]  /*3eb0*/  MOV R97, R101 ;  /* 0x0000006500617202 */ /* 0x000fe40000000f00 */
[----:B------:R-:W-:-:S07]  /*3ec0*/  MOV R103, R153 ;  /* 0x0000009900677202 */ /* 0x000fce0000000f00 */
[----:B------:R-:W-:Y:S05]  /*3ed0*/  WARPSYNC.COLLECTIVE R154, `(.L_x_915) ;  /* 0x000000009a087348 */ /* 0x000fea0003c00000 */
[----:B------:R0:W1:Y:S02]  /*3ee0*/  SHFL.DOWN P1, R153, R97, R155, R156 ;  /* 0x0800009b61997389 */ /* 0x000064000002009c */
[----:B01----:R-:W-:Y:S01]  /*3ef0*/  ENDCOLLECTIVE ;  /* 0x000000000000791b */ /* 0x003fe20003800000 */
.L_x_915:
[----:B------:R-:W-:Y:S01]  /*3f00*/  FADD.FTZ R103, R102, R103 ;  /* 0x0000006766677221 */ /* 0x000fe20000010000 */
[----:B------:R-:W-:-:S04]  /*3f10*/  HFMA2.MMA R155, -RZ, RZ, 0, 2.384185791015625e-07 ;  /* 0x00000004ff9b7435 */ /* 0x000fc800000001ff */
[----:B------:R-:W-:Y:S01]  /*3f20*/  MOV R97, R103 ;  /* 0x0000006700617202 */ /* 0x000fe20000000f00 */
[----:B------:R-:W-:-:S07]  /*3f30*/  IMAD.MOV.U32 R100, RZ, RZ, R153 ;  /* 0x000000ffff647224 */ /* 0x000fce00078e0099 */
[----:B------:R-:W-:Y:S05]  /*3f40*/  WARPSYNC.COLLECTIVE R154, `(.L_x_916) ;  /* 0x000000009a087348 */ /* 0x000fea0003c00000 */
[----:B------:R0:W1:Y:S02]  /*3f50*/  SHFL.DOWN P1, R153, R97, R155, R156 ;  /* 0x0800009b61997389 */ /* 0x000064000002009c */
[----:B01----:R-:W-:Y:S01]  /*3f60*/  ENDCOLLECTIVE ;  /* 0x000000000000791b */ /* 0x003fe20003800000 */
.L_x_916:
[----:B------:R-:W-:-:S05]  /*3f70*/  FADD.FTZ R128, R101, R100 ;  /* 0x0000006465807221 */ /* 0x000fca0000010000 */
[----:B------:R-:W-:Y:S01]  /*3f80*/  MOV R97, R128 ;  /* 0x0000008000617202 */ /* 0x000fe20000000f00 */
[----:B------:R-:W-:-:S07]  /*3f90*/  IMAD.MOV.U32 R100, RZ, RZ, R153 ;  /* 0x000000ffff647224 */ /* 0x000fce00078e0099 */
[----:B------:R-:W-:Y:S05]  /*3fa0*/  WARPSYNC.COLLECTIVE R154, `(.L_x_917) ;  /* 0x000000009a087348 */ /* 0x000fea0003c00000 */
[----:B------:R0:W1:Y:S02]  /*3fb0*/  SHFL.DOWN P1, R153, R97, R155, R156 ;  /* 0x0800009b61997389 */ /* 0x000064000002009c */
[----:B01----:R-:W-:Y:S01]  /*3fc0*/  ENDCOLLECTIVE ;  /* 0x000000000000791b */ /* 0x003fe20003800000 */
.L_x_917:
[----:B------:R-:W-:Y:S01]  /*3fd0*/  FADD.FTZ R131, R103, R100 ;  /* 0x0000006467837221 */ /* 0x000fe20000010000 */
[----:B------:R-:W-:-:S03]  /*3fe0*/  HFMA2.MMA R155, -RZ, RZ, 0, 1.1920928955078125e-07 ;  /* 0x00000002ff9b7435 */ /* 0x000fc600000001ff */
[----:B------:R-:W-:Y:S01]  /*3ff0*/  IMAD.MOV.U32 R97, RZ, RZ, R131 ;  /* 0x000000ffff617224 */ /* 0x000fe200078e0083 */
[----:B------:R-:W-:-:S07]  /*4000*/  MOV R129, R153 ;  /* 0x0000009900817202 */ /* 0x000fce0000000f00 */
[----:B------:R-:W-:Y:S05]  /*4010*/  WARPSYNC.COLLECTIVE R154, `(.L_x_918) ;  /* 0x000000009a087348 */ /* 0x000fea0003c00000 */
[----:B------:R0:W1:Y:S02]  /*4020*/  SHFL.DOWN P1, R153, R97, R155, R156 ;  /* 0x0800009b61997389 */ /* 0x000064000002009c */
[----:B01----:R-:W-:Y:S01]  /*4030*/  ENDCOLLECTIVE ;  /* 0x000000000000791b */ /* 0x003fe20003800000 */
.L_x_918:
[----:B------:R-:W-:-:S04]  /*4040*/  FADD.FTZ R129, R128, R129 ;  /* 0x0000008180817221 */ /* 0x000fc80000010000 */
[----:B------:R-:W-:Y:S01]  /*4050*/  IMAD.MOV.U32 R97, RZ, RZ, R129 ;  /* 0x000000ffff617224 */ /* 0x000fe200078e0081 */
[----:B------:R-:W-:-:S07]  /*4060*/  MOV R100, R153 ;  /* 0x0000009900647202 */ /* 0x000fce0000000f00 */
[----:B------:R-:W-:Y:S05]  /*4070*/  WARPSYNC.COLLECTIVE R154, `(.L_x_919) ;  /* 0x000000009a087348 */ /* 0x000fea0003c00000 */
[----:B------:R0:W1:Y:S02]  /*4080*/  SHFL.DOWN P1, R153, R97, R155, R156 ;  /* 0x0800009b61997389 */ /* 0x000064000002009c */
[----:B01----:R-:W-:Y:S01]  /*4090*/  ENDCOLLECTIVE ;  /* 0x000000000000791b */ /* 0x003fe20003800000 */
.L_x_919:
[----:B------:R-:W-:-:S05]  /*40a0*/  FADD.FTZ R100, R131, R100 ;  /* 0x0000006483647221 */ /* 0x000fca0000010000 */
[----:B------:R-:W-:Y:S01]  /*40b0*/  MOV R97, R100 ;  /* 0x0000006400617202 */ /* 0x000fe20000000f00 */
[----:B------:R-:W-:Y:S01]  /*40c0*/  IMAD.MOV.U32 R155, RZ, RZ, 0x1 ;  /* 0x00000001ff9b7424 */ /* 0x000fe200078e00ff */
[----:B------:R-:W-:-:S07]  /*40d0*/  MOV R96, R153 ;  /* 0x0000009900607202 */ /* 0x000fce0000000f00 */
[----:B------:R-:W-:Y:S05]  /*40e0*/  WARPSYNC.COLLECTIVE R154, `(.L_x_920) ;  /* 0x000000009a087348 */ /* 0x000fea0003c00000 */
[----:B------:R0:W1:Y:S02]  /*40f0*/  SHFL.DOWN P1, R153, R97, R155, R156 ;  /* 0x0800009b61997389 */ /* 0x000064000002009c */
[----:B01----:R-:W-:Y:S01]  /*4100*/  ENDCOLLECTIVE ;  /* 0x000000000000791b */ /* 0x003fe20003800000 */
.L_x_920:
[----:B------:R-:W-:-:S05]  /*4110*/  FADD.FTZ R102, R129, R96 ;  /* 0x0000006081667221 */ /* 0x000fca0000010000 */
[----:B------:R-:W-:Y:S02]  /*4120*/  MOV R97, R102 ;  /* 0x0000006600617202 */ /* 0x000fe40000000f00 */
[----:B------:R-:W-:-:S07]  /*4130*/  MOV R101, R153 ;  /* 0x0000009900657202 */ /* 0x000fce0000000f00 */
[----:B------:R-:W-:Y:S05]  /*4140*/  WARPSYNC.COLLECTIVE R154, `(.L_x_921) ;  /* 0x000000009a087348 */ /* 0x000fea0003c00000 */
[----:B------:R0:W1:Y:S02]  /*4150*/  SHFL.DOWN P1, R153, R97, R155, R156 ;  /* 0x0800009b61997389 */ /* 0x000064000002009c */
[----:B01----:R-:W-:Y:S01]  /*4160*/  ENDCOLLECTIVE ;  /* 0x000000000000791b */ /* 0x003fe20003800000 */
.L_x_921:
[----:B------:R-:W-:Y:S05]  /*4170*/  BRA `(.L_x_922) ;  /* 0xffffffd400807947 */ /* 0x000fea000383ffff */
.L_x_923:
        /* <DEDUP_REMOVED lines=16> */
.L_x_8697:


//--------------------- .text._ZN10layer_norm13ln_bwd_kernelINS_13Kernel_traitsI6__halfS2_S2_S2_fjLj2048ELj1ELj1ELj4ELj16ENS_18Kernel_traits_baseILj2048ES2_S2_S2_S2_fjLj128EEEEELb0ELb0ELb0ELb0EEEvNS_9BwdParamsE --------------------------
	.section	.text._ZN10layer_norm13ln_bwd_kernelINS_13Kernel_traitsI6__halfS2_S2_S2_fjLj2048ELj1ELj1ELj4ELj16ENS_18Kernel_traits_baseILj2048ES2_S2_S2_S2_fjLj128EEEEELb0ELb0ELb0ELb0EEEvNS_9BwdParamsE,"ax",@progbits
	.align	128
        .global         _ZN10layer_norm13ln_bwd_kernelINS_13Kernel_traitsI6__halfS2_S2_S2_fjLj2048ELj1ELj1ELj4ELj16ENS_18Kernel_traits_baseILj2048ES2_S2_S2_S2_fjLj128EEEEELb0ELb0ELb0ELb0EEEvNS_9BwdParamsE
        .type           _ZN10layer_norm13ln_bwd_kernelINS_13Kernel_traitsI6__halfS2_S2_S2_fjLj2048ELj1ELj1ELj4ELj16ENS_18Kernel_traits_baseILj2048ES2_S2_S2_S2_fjLj128EEEEELb0ELb0ELb0ELb0EEEvNS_9BwdParamsE,@function
        .size           _ZN10layer_norm13ln_bwd_kernelINS_13Kernel_traitsI6__halfS2_S2_S2_fjLj2048ELj1ELj1ELj4ELj16ENS_18Kernel_traits_baseILj2048ES2_S2_S2_S2_fjLj128EEEEELb0ELb0ELb0ELb0EEEvNS_9BwdParamsE,(.L_x_8698 - _ZN10layer_norm13ln_bwd_kernelINS_13Kernel_traitsI6__halfS2_S2_S2_fjLj2048ELj1ELj1ELj4ELj16ENS_18Kernel_traits_baseILj2048ES2_S2_S2_S2_fjLj128EEEEELb0ELb0ELb0ELb0EEEvNS_9BwdParamsE)
        .other          _ZN10layer_norm13ln_bwd_kernelINS_13Kernel_traitsI6__halfS2_S2_S2_fjLj2048ELj1ELj1ELj4ELj16ENS_18Kernel_traits_baseILj2048ES2_S2_S2_S2_fjLj128EEEEELb0ELb0ELb0ELb0EEEvNS_9BwdParamsE,@"STO_CUDA_ENTRY STV_DEFAULT"
_ZN10layer_norm13ln_bwd_kernelINS_13Kernel_traitsI6__halfS2_S2_S2_fjLj2048ELj1ELj1ELj4ELj16ENS_18Kernel_traits_baseILj2048ES2_S2_S2_S2_fjLj128EEEEELb0ELb0ELb0ELb0EEEvNS_9BwdParamsE:
.text._ZN10layer_norm13ln_bwd_kernelINS_13Kernel_traitsI6__halfS2_S2_S2_fjLj2048ELj1ELj1ELj4ELj16ENS_18Kernel_traits_baseILj2048ES2_S2_S2_S2_fjLj128EEEEELb0ELb0ELb0ELb0EEEvNS_9BwdParamsE:
        /* <DEDUP_REMOVED lines=49> */
[----:B------:R-:W-:Y:S01]  /*0310*/  HFMA2.MMA R70, -RZ, RZ, 0, 5.9604644775390625e-08 ;  /* 0x00000001ff467435 */ /* 0x000fe200000001ff */
[----:B------:R-:W-:Y:S01]  /*0320*/  ISETP.NE.U32.AND P0, PT, RZ, UR6, PT ;  /* 0x00000006ff007c0c */ /* 0x000fe2000bf05070 */
[--C-:B-----5:R-:W-:Y:S01]  /*0330*/  HADD2.F32 R17, -RZ, R56.reuse.H0_H0 ;  /* 0x20000038ff117230 */ /* 0x120fe20000004100 */
[----:B------:R-:W-:Y:S01]  /*0340*/  MOV R21, RZ ;  /* 0x000000ff00157202 */ /* 0x000fe20000000f00 */
[----:B------:R-:W-:Y:S01]  /*0350*/  HADD2.F32 R16, -RZ, R56.H1_H1 ;  /* 0x30000038ff107230 */ /* 0x000fe20000004100 */
[----:B------:R-:W-:Y:S01]  /*0360*/  ISETP.NE.AND.EX P0, PT, RZ, UR7, PT, P0 ;  /* 0x00000007ff007c0c */ /* 0x000fe2000bf05300 */
[--C-:B------:R-:W-:Y:S02]  /*0370*/  HADD2.F32 R15, -RZ, R57.reuse.H0_H0 ;  /* 0x20000039ff0f7230 */ /* 0x100fe40000004100 */
[----:B------:R-:W-:Y:S02]  /*0380*/  HADD2.F32 R14, -RZ, R57.H1_H1 ;  /* 0x30000039ff0e7230 */ /* 0x000fe40000004100 */
[----:B------:R-:W-:-:S02]  /*0390*/  HADD2.F32 R13, -RZ, R58.H0_H0 ;  /* 0x2000003aff0d7230 */ /* 0x000fc40000004100 */
[----:B------:R-:W-:Y:S02]  /*03a0*/  HADD2.F32 R12, -RZ, R58.H1_H1 ;  /* 0x3000003aff0c7230 */ /* 0x000fe40000004100 */
[--C-:B------:R-:W-:Y:S02]  /*03b0*/  HADD2.F32 R11, -RZ, R59.reuse.H0_H0 ;  /* 0x2000003bff0b7230 */ /* 0x100fe40000004100 */
[----:B------:R-:W-:Y:S02]  /*03c0*/  HADD2.F32 R10, -RZ, R59.H1_H1 ;  /* 0x3000003bff0a7230 */ /* 0x000fe40000004100 */
[--C-:B------:R-:W-:Y:S02]  /*03d0*/  HADD2.F32 R9, -RZ, R52.reuse.H0_H0 ;  /* 0x20000034ff097230 */ /* 0x100fe40000004100 */
[----:B------:R-:W-:Y:S02]  /*03e0*/  HADD2.F32 R8, -RZ, R52.H1_H1 ;  /* 0x30000034ff087230 */ /* 0x000fe40000004100 */
[----:B------:R-:W-:-:S02]  /*03f0*/  HADD2.F32 R7, -RZ, R53.H0_H0 ;  /* 0x20000035ff077230 */ /* 0x000fc40000004100 */
[----:B------:R-:W-:Y:S02]  /*0400*/  HADD2.F32 R6, -RZ, R53.H1_H1 ;  /* 0x30000035ff067230 */ /* 0x000fe40000004100 */
[--C-:B------:R-:W-:Y:S02]  /*0410*/  HADD2.F32 R5, -RZ, R54.reuse.H0_H0 ;  /* 0x20000036ff057230 */ /* 0x100fe40000004100 */
[----:B------:R-:W-:Y:S02]  /*0420*/  HADD2.F32 R4, -RZ, R54.H1_H1 ;  /* 0x30000036ff047230 */ /* 0x000fe40000004100 */
[--C-:B------:R-:W-:Y:S02]  /*0430*/  HADD2.F32 R2, -RZ, R55.reuse.H0_H0 ;  /* 0x20000037ff027230 */ /* 0x100fe40000004100 */
[----:B------:R-:W-:-:S07]  /*0440*/  HADD2.F32 R0, -RZ, R55.H1_H1 ;  /* 0x30000037ff007230 */ /* 0x000fce0000004100 */
.L_x_934:
[----:B-1----:R-:W0:Y:S01]  /*0450*/  LDC.64 R68, c[0x0][0x250] ;  /* 0x00009400ff447b82 */ /* 0x002e220000000a00 */
        /* <DEDUP_REMOVED lines=18> */
[----:B------:R-:W-:Y:S02]  /*0580*/  LOP3.LUT P5, RZ, R70, 0xff, RZ, 0xc0, !PT ;  /* 0x000000ff46ff7812 */ /* 0x000fe400078ac0ff */
[----:B------:R-:W-:-:S02]  /*0590*/  MOV R109, RZ ;  /* 0x000000ff006d7202 */ /* 0x000fc40000000f00 */
[----:B------:R-:W-:Y:S02]  /*05a0*/  MOV R112, RZ ;  /* 0x000000ff00707202 */ /* 0x000fe40000000f00 */
        /* <DEDUP_REMOVED lines=14> */
[----:B------:R-:W-:Y:S01]  /*0690*/  IADD3 R107, R74, 0x80, RZ ;  /* 0x000000804a6b7810 */ /* 0x000fe20007ffe0ff */
[--C-:B--2---:R-:W-:Y:S02]  /*06a0*/  HADD2.F32 R76, -RZ, R68.reuse.H0_H0 ;  /* 0x20000044ff4c7230 */ /* 0x104fe40000004100 */
[----:B------:R-:W-:Y:S02]  /*06b0*/  HADD2.F32 R80, -RZ, R68.H1_H1 ;  /* 0x30000044ff507230 */ /* 0x000fe40000004100 */
[--C-:B------:R-:W-:Y:S02]  /*06c0*/  HADD2.F32 R84, -RZ, R69.reuse.H1_H1 ;  /* 0x30000045ff547230 */ /* 0x100fe40000004100 */
[C---:B------:R-:W-:Y:S01]  /*06d0*/  FADD.FTZ R76, -R95.reuse, R76 ;  /* 0x0000004c5f4c7221 */ /* 0x040fe20000010100 */
[----:B------:R-:W-:Y:S02]  /*06e0*/  HADD2.F32 R82, -RZ, R69.H0_H0 ;  /* 0x20000045ff527230 */ /* 0x000fe40000004100 */
[----:B------:R-:W-:Y:S01]  /*06f0*/  FADD.FTZ R80, -R95, R80 ;  /* 0x000000505f507221 */ /* 0x000fe20000010100 */
[----:B------:R-:W-:-:S02]  /*0700*/  HADD2.F32 R90, -RZ, R70.H1_H1 ;  /* 0x30000046ff5a7230 */ /* 0x000fc40000004100 */
[----:B-----5:R-:W-:Y:S01]  /*0710*/  FMUL.FTZ R3, R75, R76 ;  /* 0x0000004c4b037220 */ /* 0x020fe20000410000 */
[----:B0-----:R-:W-:Y:S01]  /*0720*/  FADD.FTZ R78, -R95, R84 ;  /* 0x000000545f4e7221 */ /* 0x001fe20000010100 */
[----:B------:R-:W-:Y:S01]  /*0730*/  FMUL.FTZ R76, R75, R80 ;  /* 0x000000504b4c7220 */ /* 0x000fe20000410000 */
[C---:B------:R-:W-:Y:S01]  /*0740*/  FADD.FTZ R82, -R95.reuse, R82 ;  /* 0x000000525f527221 */ /* 0x040fe20000010100 */
[----:B------:R-:W-:Y:S01]  /*0750*/  FADD.FTZ R84, -R95, R90 ;  /* 0x0000005a5f547221 */ /* 0x000fe20000010100 */
[C---:B------:R-:W-:Y:S01]  /*0760*/  FMUL.FTZ R78, R75.reuse, R78 ;  /* 0x0000004e4b4e7220 */ /* 0x040fe20000410000 */
[----:B------:R-:W-:Y:S02]  /*0770*/  HADD2.F32 R88, -RZ, R70.H0_H0 ;  /* 0x20000046ff587230 */ /* 0x000fe40000004100 */
[C---:B------:R-:W-:Y:S01]  /*0780*/  FMUL.FTZ R81, R75.reuse, R82 ;  /* 0x000000524b517220 */ /* 0x040fe20000410000 */
[----:B------:R-:W-:Y:S01]  /*0790*/  FMUL.FTZ R84, R75, R84 ;  /* 0x000000544b547220 */ /* 0x000fe20000410000 */
[----:B------:R-:W-:-:S02]  /*07a0*/  HADD2.F32 R112, -RZ, R71.H0_H0 ;  /* 0x20000047ff707230 */ /* 0x000fc40000004100 */
[--C-:B---3--:R-:W-:Y:S02]  /*07b0*/  HADD2.F32 R110, -RZ, R64.reuse.H0_H0 ;  /* 0x20000040ff6e7230 */ /* 0x108fe40000004100 */
[C---:B------:R-:W-:Y:S01]  /*07c0*/  FADD.FTZ R88, -R95.reuse, R88 ;  /* 0x000000585f587221 */ /* 0x040fe20000010100 */
[----:B------:R-:W-:Y:S02]  /*07d0*/  HADD2.F32 R64, -RZ, R64.H1_H1 ;  /* 0x30000040ff407230 */ /* 0x000fe40000004100 */
[----:B------:R-:W-:Y:S01]  /*07e0*/  FADD.FTZ R112, -R95, R112 ;  /* 0x000000705f707221 */ /* 0x000fe20000010100 */
[--C-:B------:R-:W-:Y:S02]  /*07f0*/  HADD2.F32 R69, -RZ, R65.reuse.H0_H0 ;  /* 0x20000041ff457230 */ /* 0x100fe40000004100 */
[----:B------:R-:W-:Y:S01]  /*0800*/  FADD.FTZ R36, R36, R110 ;  /* 0x0000006e24247221 */ /* 0x000fe20000010000 */
[----:B------:R-:W-:Y:S02]  /*0810*/  HADD2.F32 R65, -RZ, R65.H1_H1 ;  /* 0x30000041ff417230 */ /* 0x000fe40000004100 */
[-C--:B------:R-:W-:Y:S01]  /*0820*/  FFMA.FTZ R20, R3, R110.reuse, R20 ;  /* 0x0000006e03147223 */ /* 0x080fe20000010014 */
[----:B------:R-:W-:Y:S01]  /*0830*/  FMUL.FTZ R110, R17, R110 ;  /* 0x0000006e116e7220 */ /* 0x000fe20000410000 */
[----:B------:R-:W-:Y:S01]  /*0840*/  FADD.FTZ R37, R37, R64 ;  /* 0x0000004025257221 */ /* 0x000fe20000010000 */
[-C--:B------:R-:W-:Y:S01]  /*0850*/  FFMA.FTZ R21, R76, R64.reuse, R21 ;  /* 0x000000404c157223 */ /* 0x080fe20000010015 */
[----:B------:R-:W-:Y:S01]  /*0860*/  FMUL.FTZ R79, R16, R64 ;  /* 0x00000040104f7220 */ /* 0x000fe20000410000 */
[----:B------:R-:W-:Y:S01]  /*0870*/  FADD.FTZ R39, R39, R65 ;  /* 0x0000004127277221 */ /* 0x000fe20000010000 */
[-C--:B------:R-:W-:Y:S01]  /*0880*/  FFMA.FTZ R23, R78, R65.reuse, R23 ;  /* 0x000000414e177223 */ /* 0x080fe20000010017 */
[----:B------:R-:W-:Y:S01]  /*0890*/  FMUL.FTZ R85, R14, R65 ;  /* 0x000000410e557220 */ /* 0x000fe20000410000 */
[----:B------:R-:W-:Y:S01]  /*08a0*/  FADD.FTZ R64, RZ, R110 ;  /* 0x0000006eff407221 */ /* 0x000fe20000010000 */
[----:B------:R-:W-:Y:S01]  /*08b0*/  FFMA.FTZ R65, R3, R110, RZ ;  /* 0x0000006e03417223 */ /* 0x000fe200000100ff */
[----:B------:R-:W-:-:S02]  /*08c0*/  HADD2.F32 R70, -RZ, R66.H0_H0 ;  /* 0x20000042ff467230 */ /* 0x000fc40000004100 */
[----:B------:R-:W-:Y:S01]  /*08d0*/  FADD.FTZ R38, R38, R69 ;  /* 0x0000004526267221 */ /* 0x000fe20000010000 */
[----:B------:R-:W-:Y:S02]  /*08e0*/  HADD2.F32 R66, -RZ, R66.H1_H1 ;  /* 0x30000042ff427230 */ /* 0x000fe40000004100 */
[-C--:B------:R-:W-:Y:S01]  /*08f0*/  FFMA.FTZ R22, R81, R69.reuse, R22 ;  /* 0x0000004551167223 */ /* 0x080fe20000010016 */
        /* <DEDUP_REMOVED lines=12> */
[----:B------:R-:W-:-:S02]  /*09c0*/  HADD2.F32 R86, -RZ, R67.H0_H0 ;  /* 0x20000043ff567230 */ /* 0x000fc40000004100 */
[----:B------:R-:W-:Y:S01]  /*09d0*/  FMUL.FTZ R89, R75, R112 ;  /* 0x000000704b597220 */ /* 0x000fe20000410000 */
[----:B------:R-:W-:Y:S02]  /*09e0*/  HADD2.F32 R68, -RZ, R71.H1_H1 ;  /* 0x30000047ff447230 */ /* 0x000fe40000004100 */
[----:B------:R-:W-:Y:S01]  /*09f0*/  FADD.FTZ R66, R69, R82 ;  /* 0x0000005245427221 */ /* 0x000fe20000010000 */
[----:B------:R-:W-:Y:S01]  /*0a00*/  FFMA.FTZ R65, R83, R82, R64 ;  /* 0x0000005253417223 */ /* 0x000fe20000010040 */
[----:B------:R-:W-:Y:S02]  /*0a10*/  HADD2.F32 R67, -RZ, R67.H1_H1 ;  /* 0x30000043ff437230 */ /* 0x000fe40000004100 */
[----:B------:R-:W-:Y:S01]  /*0a20*/  FADD.FTZ R42, R42, R86 ;  /* 0x000000562a2a7221 */ /* 0x000fe20000010000 */
[-C--:B------:R-:W-:Y:S01]  /*0a30*/  FFMA.FTZ R26, R89, R86.reuse, R26 ;  /* 0x00000056591a7223 */ /* 0x080fe2000001001a */
[----:B------:R-:W-:Y:S01]  /*0a40*/  FMUL.FTZ R86, R11, R86 ;  /* 0x000000560b567220 */ /* 0x000fe20000410000 */
[----:B------:R-:W-:Y:S01]  /*0a50*/  FADD.FTZ R68, -R95, R68 ;  /* 0x000000445f447221 */ /* 0x000fe20000010100 */
[----:B------:R-:W-:Y:S01]  /*0a60*/  FADD.FTZ R69, R66, R87 ;  /* 0x0000005742457221 */ /* 0x000fe20000010000 */
[----:B------:R-:W-:Y:S01]  /*0a70*/  FFMA.FTZ R64, R84, R87, R65 ;  /* 0x0000005754407223 */ /* 0x000fe20000010041 */
[-C--:B------:R-:W-:Y:S01]  /*0a80*/  FMUL.FTZ R88, R10, R67.reuse ;  /* 0x000000430a587220 */ /* 0x080fe20000410000 */
[----:B------:R-:W-:Y:S01]  /*0a90*/  FMUL.FTZ R90, R75, R68 ;  /* 0x000000444b5a7220 */ /* 0x000fe20000410000 */
[----:B------:R-:W-:Y:S01]  /*0aa0*/  FADD.FTZ R69, R69, R86 ;  /* 0x0000005645457221 */ /* 0x000fe20000010000 */
[----:B------:R-:W-:Y:S01]  /*0ab0*/  FFMA.FTZ R65, R89, R86, R64 ;  /* 0x0000005659417223 */ /* 0x000fe20000010040 */
[----:B------:R-:W-:Y:S01]  /*0ac0*/  FADD.FTZ R40, R40, R70 ;  /* 0x0000004628287221 */ /* 0x000fe20000010000 */
[----:B------:R-:W-:Y:S01]  /*0ad0*/  FFMA.FTZ R24, R83, R70, R24 ;  /* 0x0000004653187223 */ /* 0x000fe20000010018 */
[----:B------:R-:W-:Y:S01]  /*0ae0*/  FADD.FTZ R43, R43, R67 ;  /* 0x000000432b2b7221 */ /* 0x000fe20000010000 */
[C---:B------:R-:W-:Y:S01]  /*0af0*/  FFMA.FTZ R27, R90.reuse, R67, R27 ;  /* 0x000000435a1b7223 */ /* 0x040fe2000001001b */
[----:B------:R-:W-:Y:S01]  /*0b00*/  FADD.FTZ R109, R69, R88 ;  /* 0x00000058456d7221 */ /* 0x000fe20000010000 */
[----:B------:R-:W-:-:S07]  /*0b10*/  FFMA.FTZ R112, R90, R88, R65 ;  /* 0x000000585a707223 */ /* 0x000fce0000010041 */
.L_x_926:
[----:B------:R-:W-:Y:S05]  /*0b20*/  BSYNC B0 ;  /* 0x0000000000007941 */ /* 0x000fea0003800000 */
.L_x_925:
        /* <DEDUP_REMOVED lines=13> */
[----:B--2---:R-:W-:Y:S02]  /*0c00*/  HADD2.F32 R96, -RZ, R64.H0_H0 ;  /* 0x20000040ff607230 */ /* 0x004fe40000004100 */
[----:B------:R-:W-:Y:S02]  /*0c10*/  HADD2.F32 R100, -RZ, R65.H0_H0 ;  /* 0x20000041ff647230 */ /* 0x000fe40000004100 */
[--C-:B------:R-:W-:Y:S02]  /*0c20*/  HADD2.F32 R104, -RZ, R66.reuse.H0_H0 ;  /* 0x20000042ff687230 */ /* 0x100fe40000004100 */
[C---:B------:R-:W-:Y:S01]  /*0c30*/  FADD.FTZ R96, -R95.reuse, R96 ;  /* 0x000000605f607221 */ /* 0x040fe20000010100 */
[----:B------:R-:W-:Y:S02]  /*0c40*/  HADD2.F32 R66, -RZ, R66.H1_H1 ;  /* 0x30000042ff427230 */ /* 0x000fe40000004100 */
[----:B------:R-:W-:Y:S01]  /*0c50*/  FADD.FTZ R100, -R95, R100 ;  /* 0x000000645f647221 */ /* 0x000fe20000010100 */
[----:B------:R-:W-:-:S02]  /*0c60*/  HADD2.F32 R98, -RZ, R64.H1_H1 ;  /* 0x30000040ff627230 */ /* 0x000fc40000004100 */
[C---:B------:R-:W-:Y:S01]  /*0c70*/  FADD.FTZ R104, -R95.reuse, R104 ;  /* 0x000000685f687221 */ /* 0x040fe20000010100 */
[----:B------:R-:W-:Y:S02]  /*0c80*/  HADD2.F32 R64, -RZ, R65.H1_H1 ;  /* 0x30000041ff407230 */ /* 0x000fe40000004100 */
[----:B------:R-:W-:Y:S01]  /*0c90*/  FADD.FTZ R106, -R95, R66 ;  /* 0x000000425f6a7221 */ /* 0x000fe20000010100 */
[C---:B-----5:R-:W-:Y:S01]  /*0ca0*/  FMUL.FTZ R77, R75.reuse, R96 ;  /* 0x000000604b4d7220 */ /* 0x060fe20000410000 */
[----:B------:R-:W-:Y:S01]  /*0cb0*/  FMUL.FTZ R91, R75, R100 ;  /* 0x000000644b5b7220 */ /* 0x000fe20000410000 */
[--C-:B------:R-:W-:Y:S02]  /*0cc0*/  HADD2.F32 R108, -RZ, R67.reuse.H0_H0 ;  /* 0x20000043ff6c7230 */ /* 0x100fe40000004100 */
[C---:B------:R-:W-:Y:S01]  /*0cd0*/  FADD.FTZ R98, -R95.reuse, R98 ;  /* 0x000000625f627221 */ /* 0x040fe20000010100 */
[----:B------:R-:W-:Y:S02]  /*0ce0*/  HADD2.F32 R114, -RZ, R67.H1_H1 ;  /* 0x30000043ff727230 */ /* 0x000fe40000004100 */
[----:B------:R-:W-:Y:S01]  /*0cf0*/  FADD.FTZ R102, -R95, R64 ;  /* 0x000000405f667221 */ /* 0x000fe20000010100 */
[----:B------:R-:W-:Y:S01]  /*0d00*/  FMUL.FTZ R99, R75, R104 ;  /* 0x000000684b637220 */ /* 0x000fe20000410000 */
[----:B---3--:R-:W-:-:S02]  /*0d10*/  HADD2.F32 R65, -RZ, R68.H0_H0 ;  /* 0x20000044ff417230 */ /* 0x008fc40000004100 */
[C---:B0-----:R-:W-:Y:S01]  /*0d20*/  FMUL.FTZ R92, R75.reuse, R98 ;  /* 0x000000624b5c7220 */ /* 0x041fe20000410000 */
[--C-:B------:R-:W-:Y:S02]  /*0d30*/  HADD2.F32 R66, -RZ, R69.reuse.H0_H0 ;  /* 0x20000045ff427230 */ /* 0x100fe40000004100 */
[----:B------:R-:W-:Y:S01]  /*0d40*/  FMUL.FTZ R98, R75, R102 ;  /* 0x000000664b627220 */ /* 0x000fe20000410000 */
[----:B------:R-:W-:Y:S02]  /*0d50*/  HADD2.F32 R68, -RZ, R68.H1_H1 ;  /* 0x30000044ff447230 */ /* 0x000fe40000004100 */
[-C--:B------:R-:W-:Y:S01]  /*0d60*/  FMUL.FTZ R96, R9, R65.reuse ;  /* 0x0000004109607220 */ /* 0x080fe20000410000 */
[----:B------:R-:W-:Y:S02]  /*0d70*/  HADD2.F32 R67, -RZ, R70.H0_H0 ;  /* 0x20000046ff437230 */ /* 0x000fe40000004100 */
[----:B------:R-:W-:Y:S01]  /*0d80*/  FADD.FTZ R46, R46, R66 ;  /* 0x000000422e2e7221 */ /* 0x000fe20000010000 */
[-C--:B------:R-:W-:Y:S01]  /*0d90*/  FFMA.FTZ R30, R91, R66.reuse, R30 ;  /* 0x000000425b1e7223 */ /* 0x080fe2000001001e */
[----:B------:R-:W-:Y:S01]  /*0da0*/  FMUL.FTZ R100, R7, R66 ;  /* 0x0000004207647220 */ /* 0x000fe20000410000 */
[----:B------:R-:W-:Y:S01]  /*0db0*/  FADD.FTZ R44, R44, R65 ;  /* 0x000000412c2c7221 */ /* 0x000fe20000010000 */
[----:B------:R-:W-:Y:S01]  /*0dc0*/  FFMA.FTZ R28, R77, R65, R28 ;  /* 0x000000414d1c7223 */ /* 0x000fe2000001001c */
[----:B------:R-:W-:Y:S01]  /*0dd0*/  FMUL.FTZ R93, R8, R68 ;  /* 0x00000044085d7220 */ /* 0x000fe20000410000 */
[----:B------:R-:W-:Y:S01]  /*0de0*/  FADD.FTZ R66, R109, R96 ;  /* 0x000000606d427221 */ /* 0x000fe20000010000 */
[----:B------:R-:W-:Y:S01]  /*0df0*/  FFMA.FTZ R65, R77, R96, R112 ;  /* 0x000000604d417223 */ /* 0x000fe20000010070 */
[----:B------:R-:W-:-:S02]  /*0e00*/  HADD2.F32 R69, -RZ, R69.H1_H1 ;  /* 0x30000045ff457230 */ /* 0x000fc40000004100 */
        /* <DEDUP_REMOVED lines=8> */
[----:B------:R-:W-:Y:S01]  /*0e90*/  FADD.FTZ R68, R67, R100 ;  /* 0x0000006443447221 */ /* 0x000fe20000010000 */
[----:B------:R-:W-:Y:S01]  /*0ea0*/  FFMA.FTZ R65, R91, R100, R66 ;  /* 0x000000645b417223 */ /* 0x000fe20000010042 */
[----:B------:R-:W-:Y:S01]  /*0eb0*/  FADD.FTZ R64, -R95, R108 ;  /* 0x0000006c5f407221 */ /* 0x000fe20000010100 */
[----:B------:R-:W-:-:S02]  /*0ec0*/  HADD2.F32 R70, -RZ, R70.H1_H1 ;  /* 0x30000046ff467230 */ /* 0x000fc40000004100 */
[----:B------:R-:W-:Y:S01]  /*0ed0*/  FADD.FTZ R67, R68, R97 ;  /* 0x0000006144437221 */ /* 0x000fe20000010000 */
[----:B------:R-:W-:Y:S01]  /*0ee0*/  FFMA.FTZ R66, R98, R97, R65 ;  /* 0x0000006162427223 */ /* 0x000fe20000010041 */
[----:B------:R-:W-:Y:S01]  /*0ef0*/  FADD.FTZ R108, -R95, R114 ;  /* 0x000000725f6c7221 */ /* 0x000fe20000010100 */
[----:B------:R-:W-:Y:S01]  /*0f00*/  FMUL.FTZ R103, R75, R64 ;  /* 0x000000404b677220 */ /* 0x000fe20000410000 */
[--C-:B------:R-:W-:Y:S02]  /*0f10*/  HADD2.F32 R95, -RZ, R71.reuse.H0_H0 ;  /* 0x20000047ff5f7230 */ /* 0x100fe40000004100 */
[----:B------:R-:W-:Y:S01]  /*0f20*/  FMUL.FTZ R101, R4, R70 ;  /* 0x0000004604657220 */ /* 0x000fe20000410000 */
[----:B------:R-:W-:Y:S01]  /*0f30*/  FADD.FTZ R64, R67, R102 ;  /* 0x0000006643407221 */ /* 0x000fe20000010000 */
[----:B------:R-:W-:Y:S01]  /*0f40*/  FMUL.FTZ R104, R75, R106 ;  /* 0x0000006a4b687220 */ /* 0x000fe20000410000 */
[----:B------:R-:W-:Y:S01]  /*0f50*/  FFMA.FTZ R65, R99, R102, R66 ;  /* 0x0000006663417223 */ /* 0x000fe20000010042 */
[----:B------:R-:W-:-:S02]  /*0f60*/  HADD2.F32 R71, -RZ, R71.H1_H1 ;  /* 0x30000047ff477230 */ /* 0x000fc40000004100 */
        /* <DEDUP_REMOVED lines=17> */
.L_x_928:
[----:B------:R-:W-:Y:S05]  /*1080*/  BSYNC B0 ;  /* 0x0000000000007941 */ /* 0x000fea0003800000 */
.L_x_927:
[----:B------:R-:W-:Y:S01]  /*1090*/  SHF.R.U32.HI R65, RZ, 0x5, R19 ;  /* 0x00000005ff417819 */ /* 0x000fe20000011613 */
[----:B------:R-:W-:Y:S01]  /*10a0*/  HFMA2.MMA R107, -RZ, RZ, 1.875, 0 ;  /* 0x3f800000ff6b7435 */ /* 0x000fe200000001ff */
[----:B------:R-:W-:Y:S01]  /*10b0*/  UMOV UR6, 0xffffffff ;  /* 0xffffffff00067882 */ /* 0x000fe20000000000 */
[----:B------:R-:W-:Y:S02]  /*10c0*/  LOP3.LUT P1, RZ, R19, 0x1f, RZ, 0xc0, !PT ;  /* 0x0000001f13ff7812 */ /* 0x000fe4000782c0ff */
[----:B------:R-:W-:Y:S01]  /*10d0*/  LOP3.LUT R64, R65, 0x7fffffc, RZ, 0xc0, !PT ;  /* 0x07fffffc41407812 */ /* 0x000fe200078ec0ff */
[----:B-----5:R-:W-:-:S03]  /*10e0*/  @P0 HADD2.F32 R107, -RZ, R94.H0_H0 ;  /* 0x2000005eff6b0230 */ /* 0x020fc60000004100 */
        /* <DEDUP_REMOVED lines=20> */
.L_x_947:
        /* <DEDUP_REMOVED lines=9> */
[-C--:B------:R-:W-:Y:S02]  /*12c0*/  @!P1 LEA R109, R65, R68.reuse, 0x3 ;  /* 0x00000044416d9211 */ /* 0x080fe400078e18ff */
[----:B------:R-:W-:-:S03]  /*12d0*/  LEA R111, R64, R68, 0x3 ;  /* 0x00000044406f7211 */ /* 0x000fc600078e18ff */
        /* <DEDUP_REMOVED lines=22> */
[----:B------:R-:W-:Y:S01]  /*1440*/  FADD.FTZ R114, R80, -R67 ;  /* 0x8000004350727221 */ /* 0x000fe20000010000 */
[--C-:B------:R-:W-:Y:S01]  /*1450*/  FFMA.FTZ R68, R84, R94, R95.reuse ;  /* 0x0000005e54447223 */ /* 0x100fe2000001005f */
[----:B------:R-:W-:Y:S01]  /*1460*/  ISETP.NE.U32.AND P2, PT, RZ, UR14, PT ;  /* 0x0000000eff007c0c */ /* 0x000fe2000bf45070 */
[C---:B------:R-:W-:Y:S01]  /*1470*/  FMUL.FTZ R66, R75.reuse, R66 ;  /* 0x000000424b427220 */ /* 0x040fe20000410000 */
[----:B------:R-:W-:Y:S01]  /*1480*/  FMUL.FTZ R114, R75, R114 ;  /* 0x000000724b727220 */ /* 0x000fe20000410000 */
[----:B------:R-:W-:Y:S01]  /*1490*/  ISETP.NE.U32.AND P6, PT, RZ, UR14, PT ;  /* 0x0000000eff007c0c */ /* 0x000fe2000bfc5070 */
[----:B------:R-:W-:Y:S01]  /*14a0*/  FADD.FTZ R64, R85, -R64 ;  /* 0x8000004055407221 */ /* 0x000fe20000010000 */
[----:B------:R-:W-:Y:S01]  /*14b0*/  FADD.FTZ R68, R87, -R68 ;  /* 0x8000004457447221 */ /* 0x000fe20000010000 */
[----:B------:R-:W-:Y:S01]  /*14c0*/  FFMA.FTZ R70, R76, R94, R95 ;  /* 0x0000005e4c467223 */ /* 0x000fe2000001005f */
[----:B------:R-:W-:Y:S01]  /*14d0*/  ISETP.NE.AND.EX P2, PT, RZ, UR15, PT, P2 ;  /* 0x0000000fff007c0c */ /* 0x000fe2000bf45320 */
[----:B------:R-:W-:Y:S01]  /*14e0*/  FMUL.FTZ R64, R75, R64 ;  /* 0x000000404b407220 */ /* 0x000fe20000410000 */
[----:B------:R-:W-:Y:S01]  /*14f0*/  @P1 HADD2.F32 R65, -RZ, R54.H0_H0 ;  /* 0x20000036ff411230 */ /* 0x000fe20000004100 */
[----:B------:R-:W-:Y:S01]  /*1500*/  ISETP.NE.AND.EX P6, PT, RZ, UR15, PT, P6 ;  /* 0x0000000fff007c0c */ /* 0x000fe2000bfc5360 */
[----:B------:R-:W-:-:S02]  /*1510*/  @P1 HADD2.F32 R67, -RZ, R53.H0_H0 ;  /* 0x20000035ff431230 */ /* 0x000fc40000004100 */
[----:B------:R-:W-:Y:S01]  /*1520*/  FMUL.FTZ R68, R75, R68 ;  /* 0x000000444b447220 */ /* 0x000fe20000410000 */
[----:B------:R-:W-:Y:S02]  /*1530*/  @P1 HADD2.F32 R69, -RZ, R53.H1_H1 ;  /* 0x30000035ff451230 */ /* 0x000fe40000004100 */
[----:B------:R-:W-:Y:S01]  /*1540*/  @P1 FADD.FTZ R66, R66, R65 ;  /* 0x0000004142421221 */ /* 0x000fe20000010000 */
[-C--:B------:R-:W-:Y:S01]  /*1550*/  FFMA.FTZ R65, R3, R94.reuse, R95 ;  /* 0x0000005e03417223 */ /* 0x080fe2000001005f */
[----:B------:R-:W-:Y:S01]  /*1560*/  @P1 FADD.FTZ R114, R114, R67 ;  /* 0x0000004372721221 */ /* 0x000fe20000010000 */
[----:B------:R-:W-:Y:S01]  /*1570*/  FFMA.FTZ R67, R90, R94, R95 ;  /* 0x0000005e5a437223 */ /* 0x000fe2000001005f */
[----:B------:R-:W-:Y:S02]  /*1580*/  @P1 HADD2.F32 R71, -RZ, R54.H1_H1 ;  /* 0x30000036ff471230 */ /* 0x000fe40000004100 */
[----:B------:R-:W-:Y:S01]  /*1590*/  FADD.FTZ R116, R110, -R65 ;  /* 0x800000416e747221 */ /* 0x000fe20000010000 */
[----:B------:R-:W-:-:S02]  /*15a0*/  @P1 HADD2.F32 R65, -RZ, R52.H0_H0 ;  /* 0x20000034ff411230 */ /* 0x000fc40000004100 */
[----:B------:R-:W-:Y:S01]  /*15b0*/  FADD.FTZ R70, R79, -R70 ;  /* 0x800000464f467221 */ /* 0x000fe20000010000 */
[----:B------:R-:W-:Y:S01]  /*15c0*/  FADD.FTZ R122, R88, -R67 ;  /* 0x80000043587a7221 */ /* 0x000fe20000010000 */
[C---:B------:R-:W-:Y:S01]  /*15d0*/  FMUL.FTZ R116, R75.reuse, R116 ;  /* 0x000000744b747220 */ /* 0x040fe20000410000 */
[----:B------:R-:W-:Y:S01]  /*15e0*/  @P1 FADD.FTZ R64, R64, R69 ;  /* 0x0000004540401221 */ /* 0x000fe20000010000 */
[----:B------:R-:W-:Y:S01]  /*15f0*/  @P1 FADD.FTZ R68, R68, R71 ;  /* 0x0000004744441221 */ /* 0x000fe20000010000 */
[----:B------:R-:W-:Y:S01]  /*1600*/  FMUL.FTZ R118, R75, R70 ;  /* 0x000000464b767220 */ /* 0x000fe20000410000 */
[----:B------:R-:W-:Y:S01]  /*1610*/  @P1 FADD.FTZ R116, R116, R65 ;  /* 0x0000004174741221 */ /* 0x000fe20000010000 */
[----:B------:R-:W-:Y:S01]  /*1620*/  FFMA.FTZ R65, R89, R94, R95 ;  /* 0x0000005e59417223 */ /* 0x000fe2000001005f */
[----:B------:R-:W-:Y:S02]  /*1630*/  @P1 HADD2.F32 R69, -RZ, R55.H1_H1 ;  /* 0x30000037ff451230 */ /* 0x000fe40000004100 */
[----:B------:R-:W-:Y:S01]  /*1640*/  FMUL.FTZ R122, R75, R122 ;  /* 0x0000007a4b7a7220 */ /* 0x000fe20000410000 */
[----:B------:R-:W-:Y:S01]  /*1650*/  @P2 F2FP.F16.F32.PACK_AB R115, RZ, R68 ;  /* 0x00000044ff73223e */ /* 0x000fe200000000ff */
[----:B------:R-:W-:Y:S01]  /*1660*/  FADD.FTZ R120, R86, -R65 ;  /* 0x8000004156787221 */ /* 0x000fe20000010000 */
[----:B------:R-:W-:-:S02]  /*1670*/  @P1 HADD2.F32 R65, -RZ, R52.H1_H1 ;  /* 0x30000034ff411230 */ /* 0x000fc40000004100 */
[----:B------:R-:W-:Y:S01]  /*1680*/  @P1 FADD.FTZ R122, R122, R69 ;  /* 0x000000457a7a1221 */ /* 0x000fe20000010000 */
[----:B------:R-:W0:Y:S01]  /*1690*/  @P6 LDC.64 R70, c[0x0][0x308] ;  /* 0x0000c200ff466b82 */ /* 0x000e220000000a00 */
[----:B------:R-:W-:Y:S02]  /*16a0*/  @P1 HADD2.F32 R67, -RZ, R55.H0_H0 ;  /* 0x20000037ff431230 */ /* 0x000fe40000004100 */
[----:B------:R-:W-:Y:S01]  /*16b0*/  FMUL.FTZ R120, R75, R120 ;  /* 0x000000784b787220 */ /* 0x000fe20000410000 */
[----:B------:R-:W-:Y:S01]  /*16c0*/  @P1 FADD.FTZ R118, R118, R65 ;  /* 0x0000004176761221 */ /* 0x000fe20000010000 */
[-C--:B------:R-:W-:Y:S01]  /*16d0*/  FMUL.FTZ R65, R68, R107.reuse ;  /* 0x0000006b44417220 */ /* 0x080fe20000410000 */
[----:B------:R-:W-:Y:S01]  /*16e0*/  @P2 F2FP.F16.F32.PACK_AB R113, RZ, R66 ;  /* 0x00000042ff71223e */ /* 0x000fe200000000ff */
[----:B------:R-:W-:Y:S01]  /*16f0*/  @P1 FADD.FTZ R120, R120, R67 ;  /* 0x0000004378781221 */ /* 0x000fe20000010000 */
[-C--:B------:R-:W-:Y:S01]  /*1700*/  FMUL.FTZ R66, R66, R107.reuse ;  /* 0x0000006b42427220 */ /* 0x080fe20000410000 */
[----:B------:R-:W1:Y:S01]  /*1710*/  LDC.64 R68, c[0x0][0x2f8] ;  /* 0x0000be00ff447b82 */ /* 0x000e620000000a00 */
[----:B------:R-:W-:Y:S01]  /*1720*/  @P2 F2FP.F16.F32.PACK_AB R121, RZ, R114 ;  /* 0x00000072ff79223e */ /* 0x000fe200000000ff */
[-C--:B------:R-:W-:Y:S01]  /*1730*/  FMUL.FTZ R67, R118, R107.reuse ;  /* 0x0000006b76437220 */ /* 0x080fe20000410000 */
[----:B------:R-:W-:Y:S01]  /*1740*/  @P2 F2FP.F16.F32.PACK_AB R119, RZ, R116 ;  /* 0x00000074ff77223e */ /* 0x000fe200000000ff */
[-C--:B------:R-:W-:Y:S01]  /*1750*/  FMUL.FTZ R123, R122, R107.reuse ;  /* 0x0000006b7a7b7220 */ /* 0x080fe20000410000 */
[----:B------:R-:W-:Y:S01]  /*1760*/  F2FP.F16.F32.PACK_AB R66, R65, R66 ;  /* 0x000000424142723e */ /* 0x000fe200000000ff */
[-C--:B------:R-:W-:Y:S01]  /*1770*/  FMUL.FTZ R65, R114, R107.reuse ;  /* 0x0000006b72417220 */ /* 0x080fe20000410000 */
[----:B------:R-:W-:Y:S01]  /*1780*/  @P2 F2FP.F16.F32.PACK_AB R117, RZ, R120 ;  /* 0x00000078ff75223e */ /* 0x000fe200000000ff */
[-C--:B------:R-:W-:Y:S01]  /*1790*/  FMUL.FTZ R114, R64, R107.reuse ;  /* 0x0000006b40727220 */ /* 0x080fe20000410000 */
[----:B------:R-:W-:Y:S01]  /*17a0*/  @P2 F2FP.F16.F32.PACK_AB R109, RZ, R64 ;  /* 0x00000040ff6d223e */ /* 0x000fe200000000ff */
[-C--:B------:R-:W-:Y:S01]  /*17b0*/  FMUL.FTZ R64, R116, R107.reuse ;  /* 0x0000006b74407220 */ /* 0x080fe20000410000 */
[----:B------:R-:W-:Y:S01]  /*17c0*/  @P2 F2FP.F16.F32.PACK_AB R111, RZ, R118 ;  /* 0x00000076ff6f223e */ /* 0x000fe200000000ff */
[----:B------:R-:W-:Y:S01]  /*17d0*/  FMUL.FTZ R120, R120, R107 ;  /* 0x0000006b78787220 */ /* 0x000fe20000410000 */
[----:B------:R-:W-:-:S02]  /*17e0*/  @P2 F2FP.F16.F32.PACK_AB R112, RZ, R122 ;  /* 0x0000007aff70223e */ /* 0x000fc400000000ff */
[----:B------:R-:W-:Y:S01]  /*17f0*/  @P2 PRMT R62, R113, 0x7610, R62 ;  /* 0x00007610713e2816 */ /* 0x000fe2000000003e */
[C---:B0-----:R-:W-:Y:S01]  /*1800*/  @P6 IMAD.WIDE.U32 R70, R74.reuse, 0x10, R70 ;  /* 0x000000104a466825 */ /* 0x041fe200078e0046 */
[----:B------:R-:W-:Y:S02]  /*1810*/  @P2 PRMT R61, R121, 0x7610, R61 ;  /* 0x00007610793d2816 */ /* 0x000fe4000000003d */
[----:B------:R-:W-:Y:S02]  /*1820*/  @P2 PRMT R60, R119, 0x7610, R60 ;  /* 0x00007610773c2816 */ /* 0x000fe4000000003c */
[----:B------:R-:W-:Y:S02]  /*1830*/  @P2 PRMT R63, R117, 0x7610, R63 ;  /* 0x00007610753f2816 */ /* 0x000fe4000000003f */
[----:B------:R-:W-:Y:S01]  /*1840*/  F2FP.F16.F32.PACK_AB R64, R67, R64 ;  /* 0x000000404340723e */ /* 0x000fe200000000ff */
[----:B-1----:R-:W-:Y:S01]  /*1850*/  IMAD.WIDE.U32 R68, R74, 0x10, R68 ;  /* 0x000000104a447825 */ /* 0x002fe200078e0044 */
[----:B------:R-:W-:-:S02]  /*1860*/  @P2 PRMT R62, R62, 0x5410, R115 ;  /* 0x000054103e3e2816 */ /* 0x000fc40000000073 */
[----:B------:R-:W-:Y:S02]  /*1870*/  @P2 PRMT R61, R61, 0x5410, R109 ;  /* 0x000054103d3d2816 */ /* 0x000fe4000000006d */
[----:B------:R-:W-:Y:S02]  /*1880*/  @P2 PRMT R60, R60, 0x5410, R111 ;  /* 0x000054103c3c2816 */ /* 0x000fe4000000006f */
[----:B------:R-:W-:Y:S02]  /*1890*/  @P2 PRMT R63, R63, 0x5410, R112 ;  /* 0x000054103f3f2816 */ /* 0x000fe40000000070 */
[----:B------:R-:W-:Y:S02]  /*18a0*/  F2FP.F16.F32.PACK_AB R65, R114, R65 ;  /* 0x000000417241723e */ /* 0x000fe400000000ff */
[----:B------:R-:W-:Y:S01]  /*18b0*/  F2FP.F16.F32.PACK_AB R67, R123, R120 ;  /* 0x000000787b43723e */ /* 0x000fe200000000ff */
[----:B------:R0:W-:Y:S01]  /*18c0*/  @P6 STG.E.128 desc[UR4][R70.64], R60 ;  /* 0x0000003c46006986 */ /* 0x0001e2000c101d04 */
[----:B------:R-:W-:-:S03]  /*18d0*/  IADD3 R74, R74, 0x80, RZ ;  /* 0x000000804a4a7810 */ /* 0x000fc60007ffe0ff */
[----:B------:R0:W-:Y:S04]  /*18e0*/  STG.E.128 desc[UR4][R68.64], R64 ;  /* 0x0000004044007986 */ /* 0x0001e8000c101d04 */
.L_x_931:
[----:B------:R-:W-:Y:S05]  /*18f0*/  BSYNC B0 ;  /* 0x0000000000007941 */ /* 0x000fea0003800000 */
.L_x_930:
        /* <DEDUP_REMOVED lines=8> */
[----:B------:R-:W-:Y:S01]  /*1980*/  FADD.FTZ R68, R93, -R68 ;  /* 0x800000445d447221 */ /* 0x000fe20000010000 */
        /* <DEDUP_REMOVED lines=8> */
[----:B------:R-:W-:Y:S01]  /*1a10*/  FMUL.FTZ R70, R75, R68 ;  /* 0x000000444b467220 */ /* 0x000fe20000410000 */
[----:B------:R-:W0:Y:S01]  /*1a20*/  LDC.64 R64, c[0x0][0x2f8] ;  /* 0x0000be00ff407b82 */ /* 0x000e220000000a00 */
[----:B------:R-:W-:Y:S01]  /*1a30*/  FADD.FTZ R66, R96, -R67 ;  /* 0x8000004360427221 */ /* 0x000fe20000010000 */
[----:B------:R-:W-:Y:S01]  /*1a40*/  FADD.FTZ R114, R102, -R71 ;  /* 0x8000004766727221 */ /* 0x000fe20000010000 */
[----:B------:R-:W-:Y:S01]  /*1a50*/  FADD.FTZ R112, R101, -R112 ;  /* 0x8000007065707221 */ /* 0x000fe20000010000 */
[----:B------:R-:W-:Y:S01]  /*1a60*/  FADD.FTZ R116, R106, -R109 ;  /* 0x8000006d6a747221 */ /* 0x000fe20000010000 */
[----:B------:R-:W-:Y:S01]  /*1a70*/  FADD.FTZ R120, R105, -R120 ;  /* 0x8000007869787221 */ /* 0x000fe20000010000 */
[C---:B------:R-:W-:Y:S01]  /*1a80*/  FMUL.FTZ R66, R75.reuse, R66 ;  /* 0x000000424b427220 */ /* 0x040fe20000410000 */
[C---:B------:R-:W-:Y:S01]  /*1a90*/  FMUL.FTZ R94, R75.reuse, R94 ;  /* 0x0000005e4b5e7220 */ /* 0x040fe20000410000 */
[----:B------:R-:W1:Y:S01]  /*1aa0*/  @P1 LDC.64 R68, c[0x0][0x308] ;  /* 0x0000c200ff441b82 */ /* 0x000e620000000a00 */
[C---:B------:R-:W-:Y:S01]  /*1ab0*/  FMUL.FTZ R118, R75.reuse, R118 ;  /* 0x000000764b767220 */ /* 0x040fe20000410000 */
[C---:B------:R-:W-:Y:S01]  /*1ac0*/  FMUL.FTZ R114, R75.reuse, R114 ;  /* 0x000000724b727220 */ /* 0x040fe20000410000 */
[C---:B------:R-:W-:Y:S01]  /*1ad0*/  FMUL.FTZ R112, R75.reuse, R112 ;  /* 0x000000704b707220 */ /* 0x040fe20000410000 */
[C---:B------:R-:W-:Y:S01]  /*1ae0*/  FMUL.FTZ R116, R75.reuse, R116 ;  /* 0x000000744b747220 */ /* 0x040fe20000410000 */
[----:B------:R-:W-:Y:S01]  /*1af0*/  FMUL.FTZ R120, R75, R120 ;  /* 0x000000784b787220 */ /* 0x000fe20000410000 */
[----:B------:R-:W-:Y:S01]  /*1b00*/  ISETP.NE.U32.AND P6, PT, RZ, UR14, PT ;  /* 0x0000000eff007c0c */ /* 0x000fe2000bfc5070 */
[----:B------:R-:W-:-:S02]  /*1b10*/  @P2 HADD2.F32 R75, -RZ, R58.H0_H0 ;  /* 0x2000003aff4b2230 */ /* 0x000fc40000004100 */
[--C-:B------:R-:W-:Y:S01]  /*1b20*/  @P2 HADD2.F32 R67, -RZ, R57.reuse.H0_H0 ;  /* 0x20000039ff432230 */ /* 0x100fe20000004100 */
[----:B------:R-:W-:Y:S01]  /*1b30*/  ISETP.NE.AND.EX P6, PT, RZ, UR15, PT, P6 ;  /* 0x0000000fff007c0c */ /* 0x000fe2000bfc5360 */
[----:B------:R-:W-:Y:S02]  /*1b40*/  @P2 HADD2.F32 R71, -RZ, R57.H1_H1 ;  /* 0x30000039ff472230 */ /* 0x000fe40000004100 */
[----:B------:R-:W-:Y:S01]  /*1b50*/  @P2 FADD.FTZ R114, R114, R75 ;  /* 0x0000004b72722221 */ /* 0x000fe20000010000 */
[----:B------:R-:W-:Y:S02]  /*1b60*/  @P2 HADD2.F32 R95, -RZ, R58.H1_H1 ;  /* 0x3000003aff5f2230 */ /* 0x000fe40000004100 */
[----:B------:R-:W-:Y:S01]  /*1b70*/  @P2 FADD.FTZ R94, R94, R67 ;  /* 0x000000435e5e2221 */ /* 0x000fe20000010000 */
[----:B------:R-:W-:Y:S02]  /*1b80*/  @P2 HADD2.F32 R67, -RZ, R56.H0_H0 ;  /* 0x20000038ff432230 */ /* 0x000fe40000004100 */
[----:B------:R-:W-:Y:S01]  /*1b90*/  @P2 FADD.FTZ R118, R118, R71 ;  /* 0x0000004776762221 */ /* 0x000fe20000010000 */
[----:B------:R-:W-:-:S02]  /*1ba0*/  @P2 HADD2.F32 R75, -RZ, R59.H0_H0 ;  /* 0x2000003bff4b2230 */ /* 0x000fc40000004100 */
[----:B------:R-:W-:Y:S01]  /*1bb0*/  @P2 FADD.FTZ R112, R112, R95 ;  /* 0x0000005f70702221 */ /* 0x000fe20000010000 */
[----:B------:R-:W-:Y:S02]  /*1bc0*/  @P2 HADD2.F32 R71, -RZ, R56.H1_H1 ;  /* 0x30000038ff472230 */ /* 0x000fe40000004100 */
[----:B------:R-:W-:Y:S01]  /*1bd0*/  @P2 FADD.FTZ R66, R66, R67 ;  /* 0x0000004342422221 */ /* 0x000fe20000010000 */
[----:B------:R-:W-:Y:S02]  /*1be0*/  @P2 HADD2.F32 R95, -RZ, R59.H1_H1 ;  /* 0x3000003bff5f2230 */ /* 0x000fe40000004100 */
[----:B------:R-:W-:Y:S01]  /*1bf0*/  @P2 FADD.FTZ R116, R116, R75 ;  /* 0x0000004b74742221 */ /* 0x000fe20000010000 */
[----:B------:R-:W-:Y:S01]  /*1c00*/  @P6 F2FP.F16.F32.PACK_AB R117, RZ, R94 ;  /* 0x0000005eff75623e */ /* 0x000fe200000000ff */
[----:B------:R-:W-:Y:S01]  /*1c10*/  @P2 FADD.FTZ R70, R70, R71 ;  /* 0x0000004746462221 */ /* 0x000fe20000010000 */
[----:B-1----:R-:W-:-:S04]  /*1c20*/  @P1 IMAD.WIDE.U32 R68, R74, 0x10, R68 ;  /* 0x000000104a441825 */ /* 0x002fc800078e0044 */
[----:B------:R-:W-:Y:S01]  /*1c30*/  @P2 FADD.FTZ R120, R120, R95 ;  /* 0x0000005f78782221 */ /* 0x000fe20000010000 */
[----:B------:R-:W-:Y:S01]  /*1c40*/  @P6 F2FP.F16.F32.PACK_AB R71, RZ, R114 ;  /* 0x00000072ff47623e */ /* 0x000fe200000000ff */
[----:B------:R-:W-:Y:S01]  /*1c50*/  FMUL.FTZ R114, R114, R107 ;  /* 0x0000006b72727220 */ /* 0x000fe20000410000 */
[----:B------:R-:W-:Y:S01]  /*1c60*/  @P6 F2FP.F16.F32.PACK_AB R115, RZ, R66 ;  /* 0x00000042ff73623e */ /* 0x000fe200000000ff */
[----:B0-----:R-:W-:Y:S01]  /*1c70*/  IMAD.WIDE.U32 R74, R74, 0x10, R64 ;  /* 0x000000104a4a7825 */ /* 0x001fe200078e0040 */
[----:B------:R-:W-:-:S03]  /*1c80*/  @P6 F2FP.F16.F32.PACK_AB R113, RZ, R116 ;  /* 0x00000074ff71623e */ /* 0x000fc600000000ff */
[-C--:B------:R-:W-:Y:S01]  /*1c90*/  FMUL.FTZ R119, R112, R107.reuse ;  /* 0x0000006b70777220 */ /* 0x080fe20000410000 */
[----:B------:R-:W-:Y:S01]  /*1ca0*/  @P6 F2FP.F16.F32.PACK_AB R109, RZ, R118 ;  /* 0x00000076ff6d623e */ /* 0x000fe200000000ff */
[-C--:B------:R-:W-:Y:S01]  /*1cb0*/  FMUL.FTZ R65, R94, R107.reuse ;  /* 0x0000006b5e417220 */ /* 0x080fe20000410000 */
[-C--:B------:R-:W-:Y:S01]  /*1cc0*/  FMUL.FTZ R118, R118, R107.reuse ;  /* 0x0000006b76767220 */ /* 0x080fe20000410000 */
[-C--:B------:R-:W-:Y:S01]  /*1cd0*/  FMUL.FTZ R64, R66, R107.reuse ;  /* 0x0000006b42407220 */ /* 0x080fe20000410000 */
[-C--:B------:R-:W-:Y:S01]  /*1ce0*/  FMUL.FTZ R67, R70, R107.reuse ;  /* 0x0000006b46437220 */ /* 0x080fe20000410000 */
[-C--:B------:R-:W-:Y:S01]  /*1cf0*/  FMUL.FTZ R116, R116, R107.reuse ;  /* 0x0000006b74747220 */ /* 0x080fe20000410000 */
[----:B------:R-:W-:Y:S01]  /*1d00*/  FMUL.FTZ R107, R120, R107 ;  /* 0x0000006b786b7220 */ /* 0x000fe20000410000 */
[----:B------:R-:W-:Y:S02]  /*1d10*/  @P6 F2FP.F16.F32.PACK_AB R111, RZ, R112 ;  /* 0x00000070ff6f623e */ /* 0x000fe400000000ff */
[----:B------:R-:W-:-:S02]  /*1d20*/  @P6 F2FP.F16.F32.PACK_AB R95, RZ, R70 ;  /* 0x00000046ff5f623e */ /* 0x000fc400000000ff */
[----:B------:R-:W-:Y:S02]  /*1d30*/  @P6 F2FP.F16.F32.PACK_AB R120, RZ, R120 ;  /* 0x00000078ff78623e */ /* 0x000fe400000000ff */
[----:B------:R-:W-:Y:S02]  /*1d40*/  @P6 PRMT R62, R71, 0x7610, R62 ;  /* 0x00007610473e6816 */ /* 0x000fe4000000003e */
[----:B------:R-:W-:Y:S02]  /*1d50*/  @P6 PRMT R61, R117, 0x7610, R61 ;  /* 0x00007610753d6816 */ /* 0x000fe4000000003d */
[----:B------:R-:W-:Y:S02]  /*1d60*/  @P6 PRMT R60, R115, 0x7610, R60 ;  /* 0x00007610733c6816 */ /* 0x000fe4000000003c */
[----:B------:R-:W-:Y:S02]  /*1d70*/  @P6 PRMT R63, R113, 0x7610, R63 ;  /* 0x00007610713f6816 */ /* 0x000fe4000000003f */
[----:B------:R-:W-:-:S02]  /*1d80*/  F2FP.F16.F32.PACK_AB R64, R67, R64 ;  /* 0x000000404340723e */ /* 0x000fc400000000ff */
[----:B------:R-:W-:Y:S02]  /*1d90*/  @P6 PRMT R62, R62, 0x5410, R111 ;  /* 0x000054103e3e6816 */ /* 0x000fe4000000006f */
[----:B------:R-:W-:Y:S02]  /*1da0*/  @P6 PRMT R61, R61, 0x5410, R109 ;  /* 0x000054103d3d6816 */ /* 0x000fe4000000006d */
[----:B------:R-:W-:Y:S02]  /*1db0*/  @P6 PRMT R60, R60, 0x5410, R95 ;  /* 0x000054103c3c6816 */ /* 0x000fe4000000005f */
[----:B------:R-:W-:Y:S02]  /*1dc0*/  @P6 PRMT R63, R63, 0x5410, R120 ;  /* 0x000054103f3f6816 */ /* 0x000fe40000000078 */
[----:B------:R-:W-:Y:S02]  /*1dd0*/  F2FP.F16.F32.PACK_AB R66, R119, R114 ;  /* 0x000000727742723e */ /* 0x000fe400000000ff */
[----:B------:R-:W-:Y:S01]  /*1de0*/  F2FP.F16.F32.PACK_AB R65, R118, R65 ;  /* 0x000000417641723e */ /* 0x000fe200000000ff */
[----:B------:R1:W-:Y:S01]  /*1df0*/  @P1 STG.E.128 desc[UR4][R68.64], R60 ;  /* 0x0000003c44001986 */ /* 0x0003e2000c101d04 */
[----:B------:R-:W-:-:S05]  /*1e00*/  F2FP.F16.F32.PACK_AB R67, R107, R116 ;  /* 0x000000746b43723e */ /* 0x000fca00000000ff */
[----:B------:R1:W-:Y:S02]  /*1e10*/  STG.E.128 desc[UR4][R74.64], R64 ;  /* 0x000000404a007986 */ /* 0x0003e4000c101d04 */
.L_x_933:
[----:B------:R-:W-:Y:S05]  /*1e20*/  BSYNC B0 ;  /* 0x0000000000007941 */ /* 0x000fea0003800000 */
.L_x_932:
[----:B------:R-:W-:Y:S02]  /*1e30*/  IADD3 R18, R18, UR16, RZ ;  /* 0x0000001012127c10 */ /* 0x000fe4000fffe0ff */
[----:B0-----:R-:W-:Y:S02]  /*1e40*/  SEL R70, RZ, 0x1, P5 ;  /* 0x00000001ff467807 */ /* 0x001fe40002800000 */
[----:B------:R-:W-:-:S13]  /*1e50*/  ISETP.GE.AND P1, PT, R18, UR17, PT ;  /* 0x0000001112007c0c */ /* 0x000fda000bf26270 */
[----:B------:R-:W-:Y:S05]  /*1e60*/  @!P1 BRA `(.L_x_934) ;  /* 0xffffffe400789947 */ /* 0x000fea000383ffff */
.L_x_924:
[----:B------:R-:W0:Y:S01]  /*1e70*/  S2UR UR6, SR_CTAID.X ;  /* 0x00000000000679c3 */ /* 0x000e220000002500 */
[----:B------:R-:W-:Y:S01]  /*1e80*/  BSSY B0, `(.L_x_935) ;  /* 0x000000e000007945 */ /* 0x000fe20003800000 */
[----:B0-----:R-:W-:-:S05]  /*1e90*/  LEA.HI R0, R19, UR6, RZ, 0x19 ;  /* 0x0000000613007c11 */ /* 0x001fca000f8fc8ff */
[----:B------:R-:W-:-:S05]  /*1ea0*/  IMAD R73, R0, R73, RZ ;  /* 0x0000004900497224 */ /* 0x000fca00078e02ff */
[----:B------:R-:W-:Y:S01]  /*1eb0*/  LEA.HI R73, R73, R72, RZ, 0x1d ;  /* 0x0000004849497211 */ /* 0x000fe200078fe8ff */
[----:B------:R-:W-:Y:S06]  /*1ec0*/  @!P3 BRA `(.L_x_936) ;  /* 0x000000000024b947 */ /* 0x000fec0003800000 */
[----:B------:R-:W0:Y:S08]  /*1ed0*/  LDC.64 R2, c[0x0][0x2d0] ;  /* 0x0000b400ff027b82 */ /* 0x000e300000000a00 */
[----:B------:R-:W2:Y:S01]  /*1ee0*/  LDC.64 R4, c[0x0][0x2d8] ;  /* 0x0000b600ff047b82 */ /* 0x000ea20000000a00 */
[----:B0-----:R-:W-:-:S05]  /*1ef0*/  IMAD.WIDE.U32 R2, R73, 0x20, R2 ;  /* 0x0000002049027825 */ /* 0x001fca00078e0002 */
[----:B------:R0:W-:Y:S01]  /*1f00*/  STG.E.128 desc[UR4][R2.64], R36 ;  /* 0x0000002402007986 */ /* 0x0001e2000c101d04 */
[----:B--2---:R-:W-:-:S03]  /*1f10*/  IMAD.WIDE.U32 R4, R73, 0x20, R4 ;  /* 0x0000002049047825 */ /* 0x004fc600078e0004 */
[----:B------:R0:W-:Y:S01]  /*1f20*/  STG.E.128 desc[UR4][R2.64+0x10], R40 ;  /* 0x0000102802007986 */ /* 0x0001e2000c101d04 */
[----:B------:R-:W-:-:S03]  /*1f30*/  IADD3 R73, R73, 0x80, RZ ;  /* 0x0000008049497810 */ /* 0x000fc60007ffe0ff */
[----:B------:R0:W-:Y:S04]  /*1f40*/  STG.E.128 desc[UR4][R4.64], R20 ;  /* 0x0000001404007986 */ /* 0x0001e8000c101d04 */
[----:B------:R0:W-:Y:S02]  /*1f50*/  STG.E.128 desc[UR4][R4.64+0x10], R24 ;  /* 0x0000101804007986 */ /* 0x0001e4000c101d04 */
.L_x_936:
[----:B------:R-:W-:Y:S05]  /*1f60*/  BSYNC B0 ;  /* 0x0000000000007941 */ /* 0x000fea0003800000 */
.L_x_935:
[----:B------:R-:W-:Y:S05]  /*1f70*/  @!P4 EXIT ;  /* 0x000000000000c94d */ /* 0x000fea0003800000 */
[----:B0-----:R-:W0:Y:S08]  /*1f80*/  LDC.64 R2, c[0x0][0x2d0] ;  /* 0x0000b400ff027b82 */ /* 0x001e300000000a00 */
[----:B------:R-:W2:Y:S01]  /*1f90*/  LDC.64 R4, c[0x0][0x2d8] ;  /* 0x0000b600ff047b82 */ /* 0x000ea20000000a00 */
[----:B0-----:R-:W-:-:S05]  /*1fa0*/  IMAD.WIDE.U32 R2, R73, 0x20, R2 ;  /* 0x0000002049027825 */ /* 0x001fca00078e0002 */
[----:B------:R-:W-:Y:S01]  /*1fb0*/  STG.E.128 desc[UR4][R2.64], R44 ;  /* 0x0000002c02007986 */ /* 0x000fe2000c101d04 */
[----:B--2---:R-:W-:-:S03]  /*1fc0*/  IMAD.WIDE.U32 R4, R73, 0x20, R4 ;  /* 0x0000002049047825 */ /* 0x004fc600078e0004 */
[----:B------:R-:W-:Y:S04]  /*1fd0*/  STG.E.128 desc[UR4][R2.64+0x10], R48 ;  /* 0x0000103002007986 */ /* 0x000fe8000c101d04 */
[----:B------:R-:W-:Y:S04]  /*1fe0*/  STG.E.128 desc[UR4][R4.64], R28 ;  /* 0x0000001c04007986 */ /* 0x000fe8000c101d04 */
[----:B------:R-:W-:Y:S01]  /*1ff0*/  STG.E.128 desc[UR4][R4.64+0x10], R32 ;  /* 0x0000102004007986 */ /* 0x000fe2000c101d04 */
[----:B------:R-:W-:Y:S05]  /*2000*/  EXIT ;  /* 0x000000000000794d */ /* 0x000fea0003800000 */
.L_x_929:
[----:B------:R-:W-:Y:S02]  /*2010*/  MOV R114, R109 ;  /* 0x0000006d00727202 */ /* 0x000fe40000000f00 */
[----:B------:R-:W-:Y:S02]  /*2020*/  MOV R115, 0x10 ;  /* 0x0000001000737802 */ /* 0x000fe40000000f00 */
[----:B------:R-:W-:Y:S02]  /*2030*/  MOV R116, 0x1f ;  /* 0x0000001f00747802 */ /* 0x000fe40000000f00 */
[----:B------:R-:W-:-:S07]  /*2040*/  MOV R111, 0xffffffff ;  /* 0xffffffff006f7802 */ /* 0x000fce0000000f00 */
[----:B------:R-:W-:Y:S05]  /*2050*/  WARPSYNC.COLLECTIVE R111, `(.L_x_937) ;  /* 0x000000006f087348 */ /* 0x000fea0003c00000 */
[----:B------:R0:W1:Y:S02]  /*2060*/  SHFL.DOWN P6, R113, R114, R115, R116 ;  /* 0x0800007372717389 */ /* 0x00006400000c0074 */
[----:B01----:R-:W-:Y:S01]  /*2070*/  ENDCOLLECTIVE ;  /* 0x000000000000791b */ /* 0x003fe20003800000 */
.L_x_937:
[----:B------:R-:W-:Y:S02]  /*2080*/  MOV R114, R112 ;  /* 0x0000007000727202 */ /* 0x000fe40000000f00 */
[----:B------:R-:W-:-:S07]  /*2090*/  MOV R66, R113 ;  /* 0x0000007100427202 */ /* 0x000fce0000000f00 */
[----:B------:R-:W-:Y:S05]  /*20a0*/  WARPSYNC.COLLECTIVE R111, `(.L_x_938) ;  /* 0x000000006f087348 */ /* 0x000fea0003c00000 */
[----:B------:R0:W1:Y:S02]  /*20b0*/  SHFL.DOWN P6, R113, R114, R115, R116 ;  /* 0x0800007372717389 */ /* 0x00006400000c0074 */
[----:B01----:R-:W-:Y:S01]  /*20c0*/  ENDCOLLECTIVE ;  /* 0x000000000000791b */ /* 0x003fe20003800000 */
.L_x_938:
[----:B------:R-:W-:-:S05]  /*20d0*/  FADD.FTZ R66, R66, R109 ;  /* 0x0000006d42427221 */ /* 0x000fca0000010000 */
[----:B------:R-:W-:Y:S02]  /*20e0*/  MOV R114, R66 ;  /* 0x0000004200727202 */ /* 0x000fe40000000f00 */
[----:B------:R-:W-:Y:S02]  /*20f0*/  MOV R115, 0x8 ;  /* 0x0000000800737802 */ /* 0x000fe40000000f00 */
[----:B------:R-:W-:-:S07]  /*2100*/  MOV R67, R113 ;  /* 0x0000007100437202 */ /* 0x000fce0000000f00 */
[----:B------:R-:W-:Y:S05]  /*2110*/  WARPSYNC.COLLECTIVE R111, `(.L_x_939) ;  /* 0x000000006f087348 */ /* 0x000fea0003c00000 */
[----:B------:R0:W1:Y:S02]  /*2120*/  SHFL.DOWN P6, R113, R114, R115, R116 ;  /* 0x0800007372717389 */ /* 0x00006400000c0074 */
[----:B01----:R-:W-:Y:S01]  /*2130*/  ENDCOLLECTIVE ;  /* 0x000000000000791b */ /* 0x003fe20003800000 */
.L_x_939:
[----:B------:R-:W-:-:S05]  /*2140*/  FADD.FTZ R67, R67, R112 ;  /* 0x0000007043437221 */ /* 0x000fca0000010000 */
[----:B------:R-:W-:Y:S02]  /*2150*/  MOV R114, R67 ;  /* 0x0000004300727202 */ /* 0x000fe40000000f00 */
[----:B------:R-:W-:-:S07]  /*2160*/  MOV R69, R113 ;  /* 0x0000007100457202 */ /* 0x000fce0000000f00 */
[----:B------:R-:W-:Y:S05]  /*2170*/  WARPSYNC.COLLECTIVE R111, `(.L_x_940) ;  /* 0x000000006f087348 */ /* 0x000fea0003c00000 */
[----:B------:R0:W1:Y:S02]  /*2180*/  SHFL.DOWN P6, R113, R114, R115, R116 ;  /* 0x0800007372717389 */ /* 0x00006400000c0074 */
[----:B01----:R-:W-:Y:S01]  /*2190*/  ENDCOLLECTIVE ;  /* 0x000000000000791b */ /* 0x003fe20003800000 */
.L_x_940:
[----:B------:R-:W-:-:S05]  /*21a0*/  FADD.FTZ R69, R66, R69 ;  /* 0x0000004542457221 */ /* 0x000fca0000010000 */
[----:B------:R-:W-:Y:S02]  /*21b0*/  MOV R114, R69 ;  /* 0x0000004500727202 */ /* 0x000fe40000000f00 */
[----:B------:R-:W-:Y:S02]  /*21c0*/  MOV R115, 0x4 ;  /* 0x0000000400737802 */ /* 0x000fe40000000f00 */
[----:B------:R-:W-:-:S07]  /*21d0*/  MOV R68, R113 ;  /* 0x0000007100447202 */ /* 0x000fce0000000f00 */
[----:B------:R-:W-:Y:S05]  /*21e0*/  WARPSYNC.COLLECTIVE R111, `(.L_x_941) ;  /* 0x000000006f087348 */ /* 0x000fea0003c00000 */
[----:B------:R0:W1:Y:S02]  /*21f0*/  SHFL.DOWN P6, R113, R114, R115, R116 ;  /* 0x0800007372717389 */ /* 0x00006400000c0074 */
[----:B01----:R-:W-:Y:S01]  /*2200*/  ENDCOLLECTIVE ;  /* 0x000000000000791b */ /* 0x003fe20003800000 */
.L_x_941:
[----:B------:R-:W-:-:S05]  /*2210*/  FADD.FTZ R68, R67, R68 ;  /* 0x0000004443447221 */ /* 0x000fca0000010000 */
[----:B------:R-:W-:Y:S02]  /*2220*/  MOV R114, R68 ;  /* 0x0000004400727202 */ /* 0x000fe40000000f00 */
[----:B------:R-:W-:-:S07]  /*2230*/  MOV R70, R113 ;  /* 0x0000007100467202 */ /* 0x000fce0000000f00 */
[----:B------:R-:W-:Y:S05]  /*2240*/  WARPSYNC.COLLECTIVE R111, `(.L_x_942) ;  /* 0x000000006f087348 */ /* 0x000fea0003c00000 */
[----:B------:R0:W1:Y:S02]  /*2250*/  SHFL.DOWN P6, R113, R114, R115, R116 ;  /* 0x0800007372717389 */ /* 0x00006400000c0074 */
[----:B01----:R-:W-:Y:S01]  /*2260*/  ENDCOLLECTIVE ;  /* 0x000000000000791b */ /* 0x003fe20003800000 */
.L_x_942:
[----:B------:R-:W-:-:S05]  /*2270*/  FADD.FTZ R70, R69, R70 ;  /* 0x0000004645467221 */ /* 0x000fca0000010000 */
[----:B------:R-:W-:Y:S02]  /*2280*/  MOV R114, R70 ;  /* 0x0000004600727202 */ /* 0x000fe40000000f00 */
[----:B------:R-:W-:Y:S02]  /*2290*/  MOV R115, 0x2 ;  /* 0x0000000200737802 */ /* 0x000fe40000000f00 */
[----:B------:R-:W-:-:S07]  /*22a0*/  MOV R71, R113 ;  /* 0x0000007100477202 */ /* 0x000fce0000000f00 */
[----:B------:R-:W-:Y:S05]  /*22b0*/  WARPSYNC.COLLECTIVE R111, `(.L_x_943) ;  /* 0x000000006f087348 */ /* 0x000fea0003c00000 */
[----:B------:R0:W1:Y:S02]  /*22c0*/  SHFL.DOWN P6, R113, R114, R115, R116 ;  /* 0x0800007372717389 */ /* 0x00006400000c0074 */
[----:B01----:R-:W-:Y:S01]  /*22d0*/  ENDCOLLECTIVE ;  /* 0x000000000000791b */ /* 0x003fe20003800000 */
.L_x_943:
[----:B------:R-:W-:-:S05]  /*22e0*/  FADD.FTZ R71, R68, R71 ;  /* 0x0000004744477221 */ /* 0x000fca0000010000 */
[----:B------:R-:W-:Y:S02]  /*22f0*/  MOV R114, R71 ;  /* 0x0000004700727202 */ /* 0x000fe40000000f00 */
[----:B------:R-:W-:-:S07]  /*2300*/  MOV R95, R113 ;  /* 0x00000071005f7202 */ /* 0x000fce0000000f00 */
[----:B------:R-:W-:Y:S05]  /*2310*/  WARPSYNC.COLLECTIVE R111, `(.L_x_944) ;  /* 0x000000006f087348 */ /* 0x000fea0003c00000 */
[----:B------:R0:W1:Y:S02]  /*2320*/  SHFL.DOWN P6, R113, R114, R115, R116 ;  /* 0x0800007372717389 */ /* 0x00006400000c0074 */
[----:B01----:R-:W-:Y:S01]  /*2330*/  ENDCOLLECTIVE ;  /* 0x000000000000791b */ /* 0x003fe20003800000 */
.L_x_944:
[----:B------:R-:W-:-:S05]  /*2340*/  FADD.FTZ R95, R70, R95 ;  /* 0x0000005f465f7221 */ /* 0x000fca0000010000 */
[----:B------:R-:W-:Y:S02]  /*2350*/  MOV R114, R95 ;  /* 0x0000005f00727202 */ /* 0x000fe40000000f00 */
[----:B------:R-:W-:Y:S02]  /*2360*/  MOV R115, 0x1 ;  /* 0x0000000100737802 */ /* 0x000fe40000000f00 */
[----:B------:R-:W-:-:S07]  /*2370*/  MOV R94, R113 ;  /* 0x00000071005e7202 */ /* 0x000fce0000000f00 */
[----:B------:R-:W-:Y:S05]  /*2380*/  WARPSYNC.COLLECTIVE R111, `(.L_x_945) ;  /* 0x000000006f087348 */ /* 0x000fea0003c00000 */
[----:B------:R0:W1:Y:S02]  /*2390*/  SHFL.DOWN P6, R113, R114, R115, R116 ;  /* 0x0800007372717389 */ /* 0x00006400000c0074 */
[----:B01----:R-:W-:Y:S01]  /*23a0*/  ENDCOLLECTIVE ;  /* 0x000000000000791b */ /* 0x003fe20003800000 */
.L_x_945:
[----:B------:R-:W-:-:S05]  /*23b0*/  FADD.FTZ R66, R71, R94 ;  /* 0x0000005e47427221 */ /* 0x000fca0000010000 */
[----:B------:R-:W-:Y:S02]  /*23c0*/  MOV R114, R66 ;  /* 0x0000004200727202 */ /* 0x000fe40000000f00 */
[----:B------:R-:W-:-:S07]  /*23d0*/  MOV R94, R113 ;  /* 0x00000071005e7202 */ /* 0x000fce0000000f00 */
[----:B------:R-:W-:Y:S05]  /*23e0*/  WARPSYNC.COLLECTIVE R111, `(.L_x_946) ;  /* 0x000000006f087348 */ /* 0x000fea0003c00000 */
[----:B------:R0:W1:Y:S02]  /*23f0*/  SHFL.DOWN P6, R113, R114, R115, R116 ;  /* 0x0800007372717389 */ /* 0x00006400000c0074 */
[----:B01----:R-:W-:Y:S01]  /*2400*/  ENDCOLLECTIVE ;  /* 0x000000000000791b */ /* 0x003fe20003800000 */
.L_x_946:
[----:B------:R-:W-:Y:S01]  /*2410*/  MOV R67, R113 ;  /* 0x0000007100437202 */ /* 0x000fe20000000f00 */
[----:B------:R-:W-:Y:S06]  /*2420*/  BRA `(.L_x_947) ;  /* 0xffffffec00807947 */ /* 0x000fec000383ffff */
.L_x_948:
        /* <DEDUP_REMOVED lines=13> */
.L_x_8698:


//--------------------- .text._ZN10layer_norm13ln_bwd_kernelINS_13Kernel_traitsI6__halfS2_S2_S2_fjLj2048ELj1ELj1ELj4ELj16ENS_18Kernel_traits_baseILj2048ES2_S2_S2_S2_fjLj128EEEEELb0ELb0ELb0ELb1EEEvNS_9BwdParamsE --------------------------
	.section	.text._ZN10layer_norm13ln_bwd_kernelINS_13Kernel_traitsI6__halfS2_S2_S2_fjLj2048ELj1ELj1ELj4ELj16ENS_18Kernel_traits_baseILj2048ES2_S2_S2_S2_fjLj128EEEEELb0ELb0ELb0ELb1EEEvNS_9BwdParamsE,"ax",@progbits
	.align	128
        .global         _ZN10layer_norm13ln_bwd_kernelINS_13Kernel_traitsI6__halfS2_S2_S2_fjLj2048ELj1ELj1ELj4ELj16ENS_18Kernel_traits_baseILj2048ES2_S2_S2_S2_fjLj128EEEEELb0ELb0ELb0ELb1EEEvNS_9BwdParamsE
        .type           _ZN10layer_norm13ln_bwd_kernelINS_13Kernel_traitsI6__halfS2_S2_S2_fjLj2048ELj1ELj1ELj4ELj16ENS_18Kernel_traits_baseILj2048ES2_S2_S2_S2_fjLj128EEEEELb0ELb0ELb0ELb1EEEvNS_9BwdParamsE,@function
        .size           _ZN10layer_norm13ln_bwd_kernelINS_13Kernel_traitsI6__halfS2_S2_S2_fjLj2048ELj1ELj1ELj4ELj16ENS_18Kernel_traits_baseILj2048ES2_S2_S2_S2_fjLj128EEEEELb0ELb0ELb0ELb1EEEvNS_9BwdParamsE,(.L_x_8699 - _ZN10layer_norm13ln_bwd_kernelINS_13Kernel_traitsI6__halfS2_S2_S2_fjLj2048ELj1ELj1ELj4ELj16ENS_18Kernel_traits_baseILj2048ES2_S2_S2_S2_fjLj128EEEEELb0ELb0ELb0ELb1EEEvNS_9BwdParamsE)
        .other          _ZN10layer_norm13ln_bwd_kernelINS_13Kernel_traitsI6__halfS2_S2_S2_fjLj2048ELj1ELj1ELj4ELj16ENS_18Kernel_traits_baseILj2048ES2_S2_S2_S2_fjLj128EEEEELb0ELb0ELb0ELb1EEEvNS_9BwdParamsE,@"STO_CUDA_ENTRY STV_DEFAULT"
_ZN10layer_norm13ln_bwd_kernelINS_13Kernel_traitsI6__halfS2_S2_S2_fjLj2048ELj1ELj1ELj4ELj16ENS_18Kernel_traits_baseILj2048ES2_S2_S2_S2_fjLj128EEEEELb0ELb0ELb0ELb1EEEvNS_9BwdParamsE:
.text._ZN10layer_norm13ln_bwd_kernelINS_13Kernel_traitsI6__halfS2_S2_S2_fjLj2048ELj1ELj1ELj4ELj16ENS_18Kernel_traits_baseILj2048ES2_S2_S2_S2_fjLj128EEEEELb0ELb0ELb0ELb1EEEvNS_9BwdParamsE:
        /* <DEDUP_REMOVED lines=32> */
.L_x_949:
[----:B------:R-:W0:Y:S01]  /*0200*/  LDC.64 R4, c[0x0][0x260] ;  /* 0x00009800ff047b82 */ /* 0x000e220000000a00 */
[----:B------:R-:W-:Y:S01]  /*0210*/  ULDC.64 UR4, c[0x0][0x270] ;  /* 0x00009c0000047ab9 */ /* 0x000fe20000000a00 */
[----:B0-----:R-:W-:-:S05]  /*0220*/  IMAD.WIDE.U32 R4, R2, 0x10, R4 ;  /* 0x0000001002047825 */ /* 0x001fca00078e0004 */
[----:B------:R-:W2:Y:S04]  /*0230*/  LDG.E.128 R8, desc[UR6][R4.64] ;  /* 0x0000000604087981 */ /* 0x000ea8000c1e1d00 */
[----:B------:R0:W3:Y:S01]  /*0240*/  LDG.E.128 R12, desc[UR6][R4.64+0x800] ;  /* 0x00080006040c7981 */ /* 0x0000e2000c1e1d00 */
[----:B------:R-:W-:Y:S01]  /*0250*/  ISETP.NE.U32.AND P0, PT, RZ, UR4, PT ;  /* 0x00000004ff007c0c */ /* 0x000fe2000bf05070 */
[----:B------:R-:W-:Y:S01]  /*0260*/  HFMA2.MMA R88, -RZ, RZ, 0, 5.9604644775390625e-08 ;  /* 0x00000001ff587435 */ /* 0x000fe200000001ff */
[----:B------:R-:W-:Y:S01]  /*0270*/  MOV R3, RZ ;  /* 0x000000ff00037202 */ /* 0x000fe20000000f00 */
[----:B------:R-:W-:Y:S01]  /*0280*/  HFMA2.MMA R87, -RZ, RZ, 0, 0 ;  /* 0x00000000ff577435 */ /* 0x000fe200000001ff */
[----:B------:R-:W-:Y:S02]  /*0290*/  ISETP.NE.AND.EX P0, PT, RZ, UR5, PT, P0 ;  /* 0x00000005ff007c0c */ /* 0x000fe4000bf05300 */
[----:B------:R-:W-:-:S02]  /*02a0*/  CS2R R6, SRZ ;  /* 0x0000000000067805 */ /* 0x000fc4000001ff00 */
[----:B------:R-:W-:Y:S02]  /*02b0*/  CS2R R56, SRZ ;  /* 0x0000000000387805 */ /* 0x000fe4000001ff00 */
[----:B------:R-:W-:Y:S02]  /*02c0*/  CS2R R60, SRZ ;  /* 0x00000000003c7805 */ /* 0x000fe4000001ff00 */
[----:B------:R-:W-:Y:S02]  /*02d0*/  CS2R R58, SRZ ;  /* 0x00000000003a7805 */ /* 0x000fe4000001ff00 */
[----:B0-----:R-:W-:Y:S02]  /*02e0*/  CS2R R4, SRZ ;  /* 0x0000000000047805 */ /* 0x001fe4000001ff00 */
[----:B------:R-:W-:Y:S02]  /*02f0*/  CS2R R16, SRZ ;  /* 0x0000000000107805 */ /* 0x000fe4000001ff00 */
[----:B------:R-:W-:-:S02]  /*0300*/  CS2R R18, SRZ ;  /* 0x0000000000127805 */ /* 0x000fc4000001ff00 */
[----:B------:R-:W-:Y:S02]  /*0310*/  CS2R R20, SRZ ;  /* 0x0000000000147805 */ /* 0x000fe4000001ff00 */
[----:B------:R-:W-:Y:S02]  /*0320*/  CS2R R22, SRZ ;  /* 0x0000000000167805 */ /* 0x000fe4000001ff00 */
[----:B------:R-:W-:Y:S02]  /*0330*/  CS2R R52, SRZ ;  /* 0x0000000000347805 */ /* 0x000fe4000001ff00 */
[----:B------:R-:W-:Y:S01]  /*0340*/  CS2R R54, SRZ ;  /* 0x0000000000367805 */ /* 0x000fe2000001ff00 */
[--C-:B--2---:R-:W-:Y:S02]  /*0350*/  HADD2.F32 R63, -RZ, R8.reuse.H0_H0 ;  /* 0x20000008ff3f7230 */ /* 0x104fe40000004100 */
[----:B------:R-:W-:Y:S02]  /*0360*/  HADD2.F32 R64, -RZ, R8.H1_H1 ;  /* 0x30000008ff407230 */ /* 0x000fe40000004100 */
[----:B------:R-:W-:-:S02]  /*0370*/  HADD2.F32 R65, -RZ, R9.H0_H0 ;  /* 0x20000009ff417230 */ /* 0x000fc40000004100 */
[----:B------:R-:W-:Y:S01]  /*0380*/  HADD2.F32 R66, -RZ, R9.H1_H1 ;  /* 0x30000009ff427230 */ /* 0x000fe20000004100 */
[----:B------:R-:W-:Y:S01]  /*0390*/  CS2R R8, SRZ ;  /* 0x0000000000087805 */ /* 0x000fe2000001ff00 */
[--C-:B------:R-:W-:Y:S02]  /*03a0*/  HADD2.F32 R67, -RZ, R10.reuse.H0_H0 ;  /* 0x2000000aff437230 */ /* 0x100fe40000004100 */
[----:B------:R-:W-:Y:S02]  /*03b0*/  HADD2.F32 R68, -RZ, R10.H1_H1 ;  /* 0x3000000aff447230 */ /* 0x000fe40000004100 */
[--C-:B------:R-:W-:Y:S02]  /*03c0*/  HADD2.F32 R69, -RZ, R11.reuse.H0_H0 ;  /* 0x2000000bff457230 */ /* 0x100fe40000004100 */
[----:B------:R-:W-:Y:S01]  /*03d0*/  HADD2.F32 R70, -RZ, R11.H1_H1 ;  /* 0x3000000bff467230 */ /* 0x000fe20000004100 */
[----:B------:R-:W-:Y:S01]  /*03e0*/  CS2R R10, SRZ ;  /* 0x00000000000a7805 */ /* 0x000fe2000001ff00 */
[----:B---3--:R-:W-:-:S02]  /*03f0*/  HADD2.F32 R71, -RZ, R12.H0_H0 ;  /* 0x2000000cff477230 */ /* 0x008fc40000004100 */
[----:B------:R-:W-:Y:S02]  /*0400*/  HADD2.F32 R72, -RZ, R12.H1_H1 ;  /* 0x3000000cff487230 */ /* 0x000fe40000004100 */
[--C-:B------:R-:W-:Y:S02]  /*0410*/  HADD2.F32 R73, -RZ, R13.reuse.H0_H0 ;  /* 0x2000000dff497230 */ /* 0x100fe40000004100 */
[----:B------:R-:W-:Y:S01]  /*0420*/  HADD2.F32 R74, -RZ, R13.H1_H1 ;  /* 0x3000000dff4a7230 */ /* 0x000fe20000004100 */
[----:B------:R-:W-:Y:S01]  /*0430*/  CS2R R12, SRZ ;  /* 0x00000000000c7805 */ /* 0x000fe2000001ff00 */
[--C-:B------:R-:W-:Y:S02]  /*0440*/  HADD2.F32 R75, -RZ, R14.reuse.H0_H0 ;  /* 0x2000000eff4b7230 */ /* 0x100fe40000004100 */
[----:B------:R-:W-:Y:S02]  /*0450*/  HADD2.F32 R82, -RZ, R14.H1_H1 ;  /* 0x3000000eff527230 */ /* 0x000fe40000004100 */
[----:B------:R-:W-:-:S02]  /*0460*/  HADD2.F32 R83, -RZ, R15.H0_H0 ;  /* 0x2000000fff537230 */ /* 0x000fc40000004100 */
[----:B------:R-:W-:Y:S01]  /*0470*/  HADD2.F32 R86, -RZ, R15.H1_H1 ;  /* 0x3000000fff567230 */ /* 0x000fe20000004100 */
[----:B------:R-:W-:-:S07]  /*0480*/  CS2R R14, SRZ ;  /* 0x00000000000e7805 */ /* 0x000fce000001ff00 */
.L_x_953:
        /* <DEDUP_REMOVED lines=14> */
[C---:B--2---:R-:W-:Y:S01]  /*0570*/  IMAD.WIDE R84, R62.reuse, 0x4, R84 ;  /* 0x000000043e547825 */ /* 0x044fe200078e0254 */
[----:B------:R-:W2:Y:S03]  /*0580*/  @P0 LDG.E.U16 R90, desc[UR6][R50.64] ;  /* 0x00000006325a0981 */ /* 0x000ea6000c1e1500 */
[----:B------:R-:W-:Y:S01]  /*0590*/  IMAD.WIDE.U32 R44, R91, 0x10, R44 ;  /* 0x000000105b2c7825 */ /* 0x000fe200078e002c */
[----:B------:R-:W4:Y:S03]  /*05a0*/  LDG.E.128 R36, desc[UR6][R36.64] ;  /* 0x0000000624247981 */ /* 0x000f26000c1e1d00 */
[----:B---3--:R-:W-:Y:S01]  /*05b0*/  IMAD.WIDE.U32 R40, R89, 0x10, R48 ;  /* 0x0000001059287825 */ /* 0x008fe200078e0030 */
[----:B------:R1:W3:Y:S04]  /*05c0*/  LDG.E R93, desc[UR6][R84.64] ;  /* 0x00000006545d7981 */ /* 0x0002e8000c1e1900 */
[----:B------:R-:W3:Y:S01]  /*05d0*/  LDG.E.128 R44, desc[UR6][R44.64] ;  /* 0x000000062c2c7981 */ /* 0x000ee2000c1e1d00 */
[----:B0-----:R-:W-:-:S03]  /*05e0*/  IMAD.WIDE R80, R62, 0x4, R76 ;  /* 0x000000043e507825 */ /* 0x001fc600078e024c */
[----:B------:R-:W3:Y:S04]  /*05f0*/  LDG.E.128 R40, desc[UR6][R40.64] ;  /* 0x0000000628287981 */ /* 0x000ee8000c1e1d00 */
[----:B------:R4:W3:Y:S01]  /*0600*/  LDG.E R80, desc[UR6][R80.64] ;  /* 0x0000000650507981 */ /* 0x0008e2000c1e1900 */
[----:B------:R-:W-:-:S06]  /*0610*/  IMAD.WIDE.U32 R48, R91, 0x10, R48 ;  /* 0x000000105b307825 */ /* 0x000fcc00078e0030 */
        /* <DEDUP_REMOVED lines=12> */
[----:B------:R-:W-:Y:S01]  /*06e0*/  LOP3.LUT P2, RZ, R0, 0x1f, RZ, 0xc0, !PT ;  /* 0x0000001f00ff7812 */ /* 0x000fe2000784c0ff */
[----:B--2---:R-:W-:Y:S02]  /*06f0*/  @P0 HADD2.F32 R84, -RZ, R90.H0_H0 ;  /* 0x2000005aff540230 */ /* 0x004fe40000004100 */
[----:B----4-:R-:W-:Y:S02]  /*0700*/  HADD2.F32 R81, -RZ, R36.H0_H0 ;  /* 0x20000024ff517230 */ /* 0x010fe40000004100 */
[--C-:B------:R-:W-:Y:S01]  /*0710*/  HADD2.F32 R85, -RZ, R37.reuse.H0_H0 ;  /* 0x20000025ff557230 */ /* 0x100fe20000004100 */
[----:B---3--:R-:W-:Y:S01]  /*0720*/  FSEL R98, R93, RZ, !P4 ;  /* 0x000000ff5d627208 */ /* 0x008fe20006000000 */
[----:B------:R-:W-:Y:S02]  /*0730*/  HADD2.F32 R37, -RZ, R37.H1_H1 ;  /* 0x30000025ff257230 */ /* 0x000fe40000004100 */
[----:B------:R-:W-:-:S02]  /*0740*/  HADD2.F32 R115, -RZ, R44.H0_H0 ;  /* 0x2000002cff737230 */ /* 0x000fc40000004100 */
[----:B------:R-:W-:Y:S02]  /*0750*/  HADD2.F32 R113, -RZ, R44.H1_H1 ;  /* 0x3000002cff717230 */ /* 0x000fe40000004100 */
[----:B------:R-:W-:Y:S02]  /*0760*/  HADD2.F32 R44, -RZ, R47.H1_H1 ;  /* 0x3000002fff2c7230 */ /* 0x000fe40000004100 */
[----:B------:R-:W-:Y:S01]  /*0770*/  FADD.FTZ R81, -R98, R81 ;  /* 0x0000005162517221 */ /* 0x000fe20000010100 */
[----:B------:R-:W-:Y:S02]  /*0780*/  HADD2.F32 R90, -RZ, R38.H0_H0 ;  /* 0x20000026ff5a7230 */ /* 0x000fe40000004100 */
[--C-:B------:R-:W-:Y:S02]  /*0790*/  HADD2.F32 R97, -RZ, R39.reuse.H0_H0 ;  /* 0x20000027ff617230 */ /* 0x100fe40000004100 */
[----:B------:R-:W-:Y:S02]  /*07a0*/  HADD2.F32 R36, -RZ, R36.H1_H1 ;  /* 0x30000024ff247230 */ /* 0x000fe40000004100 */
[----:B------:R-:W-:-:S02]  /*07b0*/  HADD2.F32 R39, -RZ, R39.H1_H1 ;  /* 0x30000027ff277230 */ /* 0x000fc40000004100 */
[C---:B------:R-:W-:Y:S01]  /*07c0*/  FADD.FTZ R95, -R98.reuse, R37 ;  /* 0x00000025625f7221 */ /* 0x040fe20000010100 */
[----:B0-----:R-:W-:Y:S02]  /*07d0*/  HADD2.F32 R78, -RZ, R40.H0_H0 ;  /* 0x20000028ff4e7230 */ /* 0x001fe40000004100 */
[C---:B------:R-:W-:Y:S01]  /*07e0*/  FADD.FTZ R37, -R98.reuse, R44 ;  /* 0x0000002c62257221 */ /* 0x040fe20000010100 */
[----:B------:R-:W-:Y:S01]  /*07f0*/  FADD.FTZ R93, -R98, R90 ;  /* 0x0000005a625d7221 */ /* 0x000fe20000010100 */
[----:B------:R-:W-:Y:S01]  /*0800*/  FMUL.FTZ R44, R80, R81 ;  /* 0x00000051502c7220 */ /* 0x000fe20000410000 */
[C---:B------:R-:W-:Y:S01]  /*0810*/  FADD.FTZ R101, -R98.reuse, R36 ;  /* 0x0000002462657221 */ /* 0x040fe20000010100 */
[C---:B-1----:R-:W-:Y:S01]  /*0820*/  FADD.FTZ R77, -R98.reuse, R39 ;  /* 0x00000027624d7221 */ /* 0x042fe20000010100 */
[C---:B------:R-:W-:Y:S01]  /*0830*/  FADD.FTZ R119, -R98.reuse, R97 ;  /* 0x0000006162777221 */ /* 0x040fe20000010100 */
[----:B------:R-:W-:Y:S02]  /*0840*/  HADD2.F32 R76, -RZ, R42.H0_H0 ;  /* 0x2000002aff4c7230 */ /* 0x000fe40000004100 */
[----:B------:R-:W-:Y:S01]  /*0850*/  FADD.FTZ R85, -R98, R85 ;  /* 0x0000005562557221 */ /* 0x000fe20000010100 */
[----:B------:R-:W-:-:S02]  /*0860*/  HADD2.F32 R96, -RZ, R40.H1_H1 ;  /* 0x30000028ff607230 */ /* 0x000fc40000004100 */
[----:B------:R-:W-:Y:S01]  /*0870*/  FADD.FTZ R61, R78, R61 ;  /* 0x0000003d4e3d7221 */ /* 0x000fe20000010000 */
[--C-:B------:R-:W-:Y:S02]  /*0880*/  HADD2.F32 R111, -RZ, R43.reuse.H1_H1 ;  /* 0x3000002bff6f7230 */ /* 0x100fe40000004100 */
[-C--:B------:R-:W-:Y:S01]  /*0890*/  FFMA.FTZ R87, R44, R78.reuse, R87 ;  /* 0x0000004e2c577223 */ /* 0x080fe20000010057 */
[----:B------:R-:W-:Y:S01]  /*08a0*/  FMUL.FTZ R99, R63, R78 ;  /* 0x0000004e3f637220 */ /* 0x000fe20000410000 */
[C---:B------:R-:W-:Y:S01]  /*08b0*/  FMUL.FTZ R93, R80.reuse, R93 ;  /* 0x0000005d505d7220 */ /* 0x040fe20000410000 */
[----:B------:R-:W-:Y:S02]  /*08c0*/  HADD2.F32 R40, -RZ, R43.H0_H0 ;  /* 0x2000002bff287230 */ /* 0x000fe40000004100 */
[C---:B------:R-:W-:Y:S01]  /*08d0*/  FMUL.FTZ R101, R80.reuse, R101 ;  /* 0x0000006550657220 */ /* 0x040fe20000410000 */
[C---:B------:R-:W-:Y:S01]  /*08e0*/  FMUL.FTZ R78, R80.reuse, R77 ;  /* 0x0000004d504e7220 */ /* 0x040fe20000410000 */
[C---:B------:R-:W-:Y:S01]  /*08f0*/  FMUL.FTZ R81, R80.reuse, R119 ;  /* 0x0000007750517220 */ /* 0x040fe20000410000 */
[----:B------:R-:W-:Y:S01]  /*0900*/  FMUL.FTZ R97, R80, R85 ;  /* 0x0000005550617220 */ /* 0x000fe20000410000 */
[----:B------:R-:W-:-:S02]  /*0910*/  HADD2.F32 R94, -RZ, R41.H0_H0 ;  /* 0x20000029ff5e7230 */ /* 0x000fc40000004100 */
[----:B------:R-:W-:Y:S01]  /*0920*/  FADD.FTZ R13, R76, R13 ;  /* 0x0000000d4c0d7221 */ /* 0x000fe20000010000 */
[-C--:B------:R-:W-:Y:S01]  /*0930*/  FFMA.FTZ R54, R93, R76.reuse, R54 ;  /* 0x0000004c5d367223 */ /* 0x080fe20000010036 */
[----:B------:R-:W-:Y:S01]  /*0940*/  FMUL.FTZ R85, R67, R76 ;  /* 0x0000004c43557220 */ /* 0x000fe20000410000 */
[----:B------:R-:W-:Y:S02]  /*0950*/  HADD2.F32 R92, -RZ, R41.H1_H1 ;  /* 0x30000029ff5c7230 */ /* 0x000fe40000004100 */
[----:B------:R-:W-:Y:S01]  /*0960*/  FADD.FTZ R59, R96, R59 ;  /* 0x0000003b603b7221 */ /* 0x000fe20000010000 */
[----:B------:R-:W-:Y:S02]  /*0970*/  HADD2.F32 R79, -RZ, R42.H1_H1 ;  /* 0x3000002aff4f7230 */ /* 0x000fe40000004100 */
[----:B------:R-:W-:Y:S01]  /*0980*/  FFMA.FTZ R60, R101, R96, R60 ;  /* 0x00000060653c7223 */ /* 0x000fe2000001003c */
[----:B------:R-:W-:Y:S01]  /*0990*/  FADD.FTZ R12, R111, R12 ;  /* 0x0000000c6f0c7221 */ /* 0x000fe20000010000 */
[-C--:B------:R-:W-:Y:S01]  /*09a0*/  FFMA.FTZ R53, R78, R111.reuse, R53 ;  /* 0x0000006f4e357223 */ /* 0x080fe20000010035 */
[----:B------:R-:W-:Y:S01]  /*09b0*/  FMUL.FTZ R76, R70, R111 ;  /* 0x0000006f464c7220 */ /* 0x000fe20000410000 */
[----:B------:R-:W-:-:S02]  /*09c0*/  HADD2.F32 R41, -RZ, R45.H0_H0 ;  /* 0x2000002dff297230 */ /* 0x000fc40000004100 */
[----:B------:R-:W-:Y:S01]  /*09d0*/  FMUL.FTZ R96, R64, R96 ;  /* 0x0000006040607220 */ /* 0x000fe20000410000 */
[----:B------:R-:W-:Y:S02]  /*09e0*/  HADD2.F32 R42, -RZ, R47.H0_H0 ;  /* 0x2000002fff2a7230 */ /* 0x000fe40000004100 */
[----:B------:R-:W-:Y:S01]  /*09f0*/  FADD.FTZ R11, R40, R11 ;  /* 0x0000000b280b7221 */ /* 0x000fe20000010000 */
[-C--:B------:R-:W-:Y:S01]  /*0a00*/  FFMA.FTZ R52, R81, R40.reuse, R52 ;  /* 0x0000002851347223 */ /* 0x080fe20000010034 */
[----:B------:R-:W-:Y:S01]  /*0a10*/  FMUL.FTZ R77, R69, R40 ;  /* 0x00000028454d7220 */ /* 0x000fe20000410000 */
[----:B------:R-:W-:Y:S01]  /*0a20*/  FADD.FTZ R111, RZ, R99 ;  /* 0x00000063ff6f7221 */ /* 0x000fe20000010000 */
[----:B------:R-:W-:Y:S01]  /*0a30*/  FFMA.FTZ R40, R44, R99, RZ ;  /* 0x000000632c287223 */ /* 0x000fe200000100ff */
[----:B------:R-:W-:Y:S02]  /*0a40*/  HADD2.F32 R38, -RZ, R38.H1_H1 ;  /* 0x30000026ff267230 */ /* 0x000fe40000004100 */
[----:B------:R-:W-:Y:S01]  /*0a50*/  FADD.FTZ R115, -R98, R115 ;  /* 0x0000007362737221 */ /* 0x000fe20000010100 */
[----:B------:R-:W-:Y:S01]  /*0a60*/  FADD.FTZ R57, R94, R57 ;  /* 0x000000395e397221 */ /* 0x000fe20000010000 */
[----:B------:R-:W-:Y:S01]  /*0a70*/  FMUL.FTZ R95, R80, R95 ;  /* 0x0000005f505f7220 */ /* 0x000fe20000410000 */
[-C--:B------:R-:W-:Y:S01]  /*0a80*/  FFMA.FTZ R58, R97, R94.reuse, R58 ;  /* 0x0000005e613a7223 */ /* 0x080fe2000001003a */
[----:B------:R-:W-:Y:S01]  /*0a90*/  FMUL.FTZ R94, R65, R94 ;  /* 0x0000005e415e7220 */ /* 0x000fe20000410000 */
[----:B------:R-:W-:Y:S01]  /*0aa0*/  FADD.FTZ R111, R111, R96 ;  /* 0x000000606f6f7221 */ /* 0x000fe20000010000 */
[C---:B------:R-:W-:Y:S01]  /*0ab0*/  FADD.FTZ R47, -R98.reuse, R41 ;  /* 0x00000029622f7221 */ /* 0x040fe20000010100 */
[----:B------:R-:W-:Y:S01]  /*0ac0*/  FADD.FTZ R39, -R98, R42 ;  /* 0x0000002a62277221 */ /* 0x000fe20000010100 */
[----:B------:R-:W-:Y:S01]  /*0ad0*/  FFMA.FTZ R40, R101, R96, R40 ;  /* 0x0000006065287223 */ /* 0x000fe20000010028 */
[----:B------:R-:W-:-:S02]  /*0ae0*/  HADD2.F32 R42, -RZ, R48.H0_H0 ;  /* 0x20000030ff2a7230 */ /* 0x000fc40000004100 */
[----:B------:R-:W-:Y:S01]  /*0af0*/  FADD.FTZ R117, -R98, R38 ;  /* 0x0000002662757221 */ /* 0x000fe20000010100 */
[--C-:B------:R-:W-:Y:S02]  /*0b00*/  HADD2.F32 R36, -RZ, R51.reuse.H0_H0 ;  /* 0x20000033ff247230 */ /* 0x100fe40000004100 */
[----:B------:R-:W-:Y:S01]  /*0b10*/  FADD.FTZ R15, R92, R15 ;  /* 0x0000000f5c0f7221 */ /* 0x000fe20000010000 */
[----:B------:R-:W-:Y:S02]  /*0b20*/  HADD2.F32 R41, -RZ, R51.H1_H1 ;  /* 0x30000033ff297230 */ /* 0x000fe40000004100 */
[-C--:B------:R-:W-:Y:S01]  /*0b30*/  FFMA.FTZ R56, R95, R92.reuse, R56 ;  /* 0x0000005c5f387223 */ /* 0x080fe20000010038 */
[----:B------:R-:W-:Y:S01]  /*0b40*/  FMUL.FTZ R51, R80, R115 ;  /* 0x0000007350337220 */ /* 0x000fe20000410000 */
[----:B------:R-:W-:Y:S02]  /*0b50*/  HADD2.F32 R109, -RZ, R45.H1_H1 ;  /* 0x3000002dff6d7230 */ /* 0x000fe40000004100 */
[----:B------:R-:W-:Y:S01]  /*0b60*/  FMUL.FTZ R92, R66, R92 ;  /* 0x0000005c425c7220 */ /* 0x000fe20000410000 */
[----:B------:R-:W-:-:S02]  /*0b70*/  HADD2.F32 R105, -RZ, R46.H0_H0 ;  /* 0x2000002eff697230 */ /* 0x000fc40000004100 */
[----:B------:R-:W-:Y:S01]  /*0b80*/  FADD.FTZ R111, R111, R94 ;  /* 0x0000005e6f6f7221 */ /* 0x000fe20000010000 */
[----:B------:R-:W-:Y:S02]  /*0b90*/  HADD2.F32 R43, -RZ, R46.H1_H1 ;  /* 0x3000002eff2b7230 */ /* 0x000fe40000004100 */
[----:B------:R-:W-:Y:S01]  /*0ba0*/  FFMA.FTZ R40, R97, R94, R40 ;  /* 0x0000005e61287223 */ /* 0x000fe20000010028 */
[--C-:B------:R-:W-:Y:S02]  /*0bb0*/  HADD2.F32 R38, -RZ, R49.reuse.H0_H0 ;  /* 0x20000031ff267230 */ /* 0x100fe40000004100 */
[----:B------:R-:W-:Y:S01]  /*0bc0*/  FADD.FTZ R113, -R98, R113 ;  /* 0x0000007162717221 */ /* 0x000fe20000010100 */
[----:B------:R-:W-:Y:S02]  /*0bd0*/  HADD2.F32 R103, -RZ, R49.H1_H1 ;  /* 0x30000031ff677230 */ /* 0x000fe40000004100 */
[----:B------:R-:W-:Y:S01]  /*0be0*/  FMUL.FTZ R90, R80, R117 ;  /* 0x00000075505a7220 */ /* 0x000fe20000410000 */
[----:B------:R-:W-:Y:S01]  /*0bf0*/  FADD.FTZ R9, R42, R9 ;  /* 0x000000092a097221 */ /* 0x000fe20000010000 */
[-C--:B------:R-:W-:Y:S01]  /*0c00*/  FFMA.FTZ R22, R51, R42.reuse, R22 ;  /* 0x0000002a33167223 */ /* 0x080fe20000010016 */
[----:B------:R-:W-:Y:S01]  /*0c10*/  FMUL.FTZ R49, R71, R42 ;  /* 0x0000002a47317220 */ /* 0x000fe20000410000 */
[----:B------:R-:W-:Y:S01]  /*0c20*/  FADD.FTZ R42, R111, R92 ;  /* 0x0000005c6f2a7221 */ /* 0x000fe20000010000 */
[C---:B------:R-:W-:Y:S01]  /*0c30*/  FADD.FTZ R109, -R98.reuse, R109 ;  /* 0x0000006d626d7221 */ /* 0x040fe20000010100 */
[C---:B------:R-:W-:Y:S01]  /*0c40*/  FADD.FTZ R105, -R98.reuse, R105 ;  /* 0x0000006962697221 */ /* 0x040fe20000010100 */
[----:B------:R-:W-:Y:S01]  /*0c50*/  FADD.FTZ R43, -R98, R43 ;  /* 0x0000002b622b7221 */ /* 0x000fe20000010100 */
[----:B------:R-:W-:Y:S01]  /*0c60*/  FFMA.FTZ R40, R95, R92, R40 ;  /* 0x0000005c5f287223 */ /* 0x000fe20000010028 */
[----:B------:R-:W-:-:S02]  /*0c70*/  HADD2.F32 R45, -RZ, R48.H1_H1 ;  /* 0x30000030ff2d7230 */ /* 0x000fc40000004100 */
[----:B------:R-:W-:Y:S01]  /*0c80*/  FADD.FTZ R14, R79, R14 ;  /* 0x0000000e4f0e7221 */ /* 0x000fe20000010000 */
[--C-:B------:R-:W-:Y:S02]  /*0c90*/  HADD2.F32 R98, -RZ, R50.reuse.H0_H0 ;  /* 0x20000032ff627230 */ /* 0x100fe40000004100 */
[----:B------:R-:W-:Y:S01]  /*0ca0*/  FFMA.FTZ R55, R90, R79, R55 ;  /* 0x0000004f5a377223 */ /* 0x000fe20000010037 */
[----:B------:R-:W-:Y:S02]  /*0cb0*/  HADD2.F32 R107, -RZ, R50.H1_H1 ;  /* 0x30000032ff6b7230 */ /* 0x000fe40000004100 */
[----:B------:R-:W-:Y:S01]  /*0cc0*/  FMUL.FTZ R50, R80, R113 ;  /* 0x0000007150327220 */ /* 0x000fe20000410000 */
        /* <DEDUP_REMOVED lines=8> */
[-C--:B------:R-:W-:Y:S01]  /*0d50*/  FFMA.FTZ R20, R47, R38.reuse, R20 ;  /* 0x000000262f147223 */ /* 0x080fe20000010014 */
[----:B------:R-:W-:Y:S01]  /*0d60*/  FMUL.FTZ R45, R73, R38 ;  /* 0x00000026492d7220 */ /* 0x000fe20000410000 */
[----:B------:R-:W-:Y:S01]  /*0d70*/  FADD.FTZ R42, R42, R79 ;  /* 0x0000004f2a2a7221 */ /* 0x000fe20000010000 */
[----:B------:R-:W-:Y:S01]  /*0d80*/  FFMA.FTZ R38, R90, R79, R111 ;  /* 0x0000004f5a267223 */ /* 0x000fe2000001006f */
[----:B------:R-:W-:-:S02]  /*0d90*/  FMUL.FTZ R46, R80, R109 ;  /* 0x0000006d502e7220 */ /* 0x000fc40000410000 */
[----:B------:R-:W-:Y:S01]  /*0da0*/  FADD.FTZ R109, R42, R77 ;  /* 0x0000004d2a6d7221 */ /* 0x000fe20000010000 */
[----:B------:R-:W-:-:S03]  /*0db0*/  FFMA.FTZ R111, R81, R77, R38 ;  /* 0x0000004d516f7223 */ /* 0x000fc60000010026 */
[----:B------:R-:W-:Y:S01]  /*0dc0*/  FADD.FTZ R38, R109, R76 ;  /* 0x0000004c6d267221 */ /* 0x000fe20000010000 */
[----:B------:R-:W-:-:S03]  /*0dd0*/  FFMA.FTZ R40, R78, R76, R111 ;  /* 0x0000004c4e287223 */ /* 0x000fc6000001006f */
[----:B------:R-:W-:Y:S01]  /*0de0*/  FADD.FTZ R109, R38, R49 ;  /* 0x00000031266d7221 */ /* 0x000fe20000010000 */
[----:B------:R-:W-:-:S03]  /*0df0*/  FFMA.FTZ R111, R51, R49, R40 ;  /* 0x00000031336f7223 */ /* 0x000fc60000010028 */
[----:B------:R-:W-:Y:S01]  /*0e00*/  FADD.FTZ R38, R109, R48 ;  /* 0x000000306d267221 */ /* 0x000fe20000010000 */
[----:B------:R-:W-:Y:S01]  /*0e10*/  FFMA.FTZ R40, R50, R48, R111 ;  /* 0x0000003032287223 */ /* 0x000fe2000001006f */
[----:B------:R-:W-:Y:S01]  /*0e20*/  FADD.FTZ R8, R103, R8 ;  /* 0x0000000867087221 */ /* 0x000fe20000010000 */
[-C--:B------:R-:W-:Y:S01]  /*0e30*/  FFMA.FTZ R21, R46, R103.reuse, R21 ;  /* 0x000000672e157223 */ /* 0x080fe20000010015 */
[----:B------:R-:W-:Y:S01]  /*0e40*/  FMUL.FTZ R103, R74, R103 ;  /* 0x000000674a677220 */ /* 0x000fe20000410000 */
[C---:B------:R-:W-:Y:S01]  /*0e50*/  FMUL.FTZ R105, R80.reuse, R105 ;  /* 0x0000006950697220 */ /* 0x040fe20000410000 */
        /* <DEDUP_REMOVED lines=20> */
[-C--:B------:R-:W-:Y:S01]  /*0fa0*/  FMUL.FTZ R104, R86, R41.reuse ;  /* 0x0000002956687220 */ /* 0x080fe20000410000 */
        /* <DEDUP_REMOVED lines=25> */
.L_x_964:
        /* <DEDUP_REMOVED lines=13> */
.L_x_952:
        /* <DEDUP_REMOVED lines=44> */
[----:B-----5:R-:W-:-:S02]  /*14d0*/  @P1 HADD2.F32 R36, -RZ, R27.H0_H0 ;  /* 0x2000001bff241230 */ /* 0x020fc40000004100 */
[C---:B------:R-:W-:Y:S01]  /*14e0*/  FMUL.FTZ R77, R80.reuse, R79 ;  /* 0x0000004f504d7220 */ /* 0x040fe20000410000 */
[----:B------:R-:W-:Y:S01]  /*14f0*/  FMUL.FTZ R79, R80, R37 ;  /* 0x00000025504f7220 */ /* 0x000fe20000410000 */
[----:B------:R-:W-:Y:S01]  /*1500*/  FADD.FTZ R97, R94, -R97 ;  /* 0x800000615e617221 */ /* 0x000fe20000010000 */
[----:B------:R-:W-:Y:S01]  /*1510*/  FADD.FTZ R93, R48, -R43 ;  /* 0x8000002b305d7221 */ /* 0x000fe20000010000 */
[----:B------:R-:W-:Y:S01]  /*1520*/  FADD.FTZ R95, R92, -R95 ;  /* 0x8000005f5c5f7221 */ /* 0x000fe20000010000 */
[----:B------:R-:W-:Y:S01]  /*1530*/  @P1 FADD.FTZ R79, R79, R36 ;  /* 0x000000244f4f1221 */ /* 0x000fe20000010000 */
[----:B------:R-:W-:Y:S01]  /*1540*/  FADD.FTZ R45, R45, -R42 ;  /* 0x8000002a2d2d7221 */ /* 0x000fe20000010000 */
[----:B------:R-:W-:Y:S02]  /*1550*/  @P1 HADD2.F32 R38, -RZ, R26.H0_H0 ;  /* 0x2000001aff261230 */ /* 0x000fe40000004100 */
[----:B------:R-:W-:Y:S01]  /*1560*/  FADD.FTZ R81, R76, -R41 ;  /* 0x800000294c517221 */ /* 0x000fe20000010000 */
[----:B------:R-:W-:-:S02]  /*1570*/  @P1 HADD2.F32 R36, -RZ, R25.H0_H0 ;  /* 0x20000019ff241230 */ /* 0x000fc40000004100 */
[C---:B------:R-:W-:Y:S01]  /*1580*/  FMUL.FTZ R43, R80.reuse, R97 ;  /* 0x00000061502b7220 */ /* 0x040fe20000410000 */
[C---:B------:R-:W-:Y:S01]  /*1590*/  FMUL.FTZ R51, R80.reuse, R51 ;  /* 0x0000003350337220 */ /* 0x040fe20000410000 */
[----:B------:R-:W-:Y:S02]  /*15a0*/  @P1 HADD2.F32 R42, -RZ, R28.H1_H1 ;  /* 0x3000001cff2a1230 */ /* 0x000fe40000004100 */
[----:B------:R-:W-:Y:S01]  /*15b0*/  FMUL.FTZ R93, R80, R93 ;  /* 0x0000005d505d7220 */ /* 0x000fe20000410000 */
[----:B------:R-:W-:Y:S01]  /*15c0*/  FADD.FTZ R39, R99, -R44 ;  /* 0x8000002c63277221 */ /* 0x000fe20000010000 */
[----:B------:R-:W-:Y:S01]  /*15d0*/  FADD.FTZ R101, R96, -R101 ;  /* 0x8000006560657221 */ /* 0x000fe20000010000 */
[----:B------:R-:W-:Y:S01]  /*15e0*/  FADD.FTZ R49, R49, -R40 ;  /* 0x8000002831317221 */ /* 0x000fe20000010000 */
[----:B------:R-:W-:Y:S01]  /*15f0*/  FADD.FTZ R111, R104, -R47 ;  /* 0x8000002f686f7221 */ /* 0x000fe20000010000 */
[----:B------:R-:W-:Y:S01]  /*1600*/  FADD.FTZ R107, R107, -R100 ;  /* 0x800000646b6b7221 */ /* 0x000fe20000010000 */
[----:B------:R-:W-:-:S02]  /*1610*/  @P1 HADD2.F32 R40, -RZ, R27.H1_H1 ;  /* 0x3000001bff281230 */ /* 0x000fc40000004100 */
[C---:B------:R-:W-:Y:S01]  /*1620*/  FMUL.FTZ R47, R80.reuse, R95 ;  /* 0x0000005f502f7220 */ /* 0x040fe20000410000 */
[----:B------:R-:W-:Y:S02]  /*1630*/  @P1 HADD2.F32 R44, -RZ, R29.H0_H0 ;  /* 0x2000001dff2c1230 */ /* 0x000fe40000004100 */
[C---:B------:R-:W-:Y:S01]  /*1640*/  FMUL.FTZ R81, R80.reuse, R81 ;  /* 0x0000005150517220 */ /* 0x040fe20000410000 */
[----:B------:R-:W-:Y:S01]  /*1650*/  FMUL.FTZ R95, R80, R45 ;  /* 0x0000002d505f7220 */ /* 0x000fe20000410000 */
[----:B------:R-:W-:Y:S01]  /*1660*/  @P1 FADD.FTZ R51, R51, R38 ;  /* 0x0000002633331221 */ /* 0x000fe20000010000 */
[----:B------:R-:W-:Y:S01]  /*1670*/  @P1 FADD.FTZ R43, R43, R36 ;  /* 0x000000242b2b1221 */ /* 0x000fe20000010000 */
[----:B------:R-:W-:Y:S01]  /*1680*/  FADD.FTZ R103, R103, -R46 ;  /* 0x8000002e67677221 */ /* 0x000fe20000010000 */
[----:B------:R-:W-:Y:S02]  /*1690*/  @P1 HADD2.F32 R38, -RZ, R25.H1_H1 ;  /* 0x30000019ff261230 */ /* 0x000fe40000004100 */
[----:B------:R-:W-:Y:S01]  /*16a0*/  @P1 FADD.FTZ R93, R93, R42 ;  /* 0x0000002a5d5d1221 */ /* 0x000fe20000010000 */
[----:B------:R-:W-:-:S02]  /*16b0*/  @P1 HADD2.F32 R36, -RZ, R24.H0_H0 ;  /* 0x20000018ff241230 */ /* 0x000fc40000004100 */
[----:B------:R-:W-:Y:S01]  /*16c0*/  FADD.FTZ R109, R102, -R109 ;  /* 0x8000006d666d7221 */ /* 0x000fe20000010000 */
[C---:B------:R-:W-:Y:S01]  /*16d0*/  FMUL.FTZ R39, R80.reuse, R39 ;  /* 0x0000002750277220 */ /* 0x040fe20000410000 */
[C---:B------:R-:W-:Y:S01]  /*16e0*/  FMUL.FTZ R41, R80.reuse, R101 ;  /* 0x0000006550297220 */ /* 0x040fe20000410000 */
[----:B------:R-:W-:Y:S02]  /*16f0*/  @P1 HADD2.F32 R42, -RZ, R30.H1_H1 ;  /* 0x3000001eff2a1230 */ /* 0x000fe40000004100 */
[C---:B------:R-:W-:Y:S01]  /*1700*/  FMUL.FTZ R101, R80.reuse, R107 ;  /* 0x0000006b50657220 */ /* 0x040fe20000410000 */
[----:B------:R-:W-:Y:S01]  /*1710*/  @P1 FADD.FTZ R81, R81, R40 ;  /* 0x0000002851511221 */ /* 0x000fe20000010000 */
[----:B------:R-:W-:Y:S01]  /*1720*/  @P1 FADD.FTZ R95, R95, R44 ;  /* 0x0000002c5f5f1221 */ /* 0x000fe20000010000 */
[C---:B------:R-:W-:Y:S01]  /*1730*/  FMUL.FTZ R97, R80.reuse, R103 ;  /* 0x0000006750617220 */ /* 0x040fe20000410000 */
[----:B------:R-:W-:Y:S02]  /*1740*/  @P1 HADD2.F32 R44, -RZ, R31.H0_H0 ;  /* 0x2000001fff2c1230 */ /* 0x000fe40000004100 */
[C---:B------:R-:W-:Y:S01]  /*1750*/  FMUL.FTZ R103, R80.reuse, R109 ;  /* 0x0000006d50677220 */ /* 0x040fe20000410000 */
[----:B------:R-:W-:Y:S01]  /*1760*/  @P1 FADD.FTZ R47, R47, R38 ;  /* 0x000000262f2f1221 */ /* 0x000fe20000010000 */
[----:B------:R-:W-:Y:S01]  /*1770*/  @P1 FADD.FTZ R39, R39, R36 ;  /* 0x0000002427271221 */ /* 0x000fe20000010000 */
[----:B------:R-:W-:Y:S01]  /*1780*/  @P2 F2FP.F16.F32.PACK_AB R48, RZ, R79 ;  /* 0x0000004fff30223e */ /* 0x000fe200000000ff */
[----:B------:R-:W0:Y:S01]  /*1790*/  @P2 LDC.64 R36, c[0x0][0x308] ;  /* 0x0000c200ff242b82 */ /* 0x000e220000000a00 */
[----:B------:R-:W-:Y:S01]  /*17a0*/  @P1 FADD.FTZ R101, R101, R42 ;  /* 0x0000002a65651221 */ /* 0x000fe20000010000 */
[----:B------:R-:W-:Y:S01]  /*17b0*/  FMUL.FTZ R85, R80, R49 ;  /* 0x0000003150557220 */ /* 0x000fe20000410000 */
[----:B------:R-:W-:Y:S01]  /*17c0*/  @P2 F2FP.F16.F32.PACK_AB R42, RZ, R43 ;  /* 0x0000002bff2a223e */ /* 0x000fe200000000ff */
[----:B------:R-:W-:Y:S01]  /*17d0*/  @P1 HADD2.F32 R40, -RZ, R26.H1_H1 ;  /* 0x3000001aff281230 */ /* 0x000fe20000004100 */
[----:B------:R-:W-:Y:S01]  /*17e0*/  @P2 F2FP.F16.F32.PACK_AB R49, RZ, R81 ;  /* 0x00000051ff31223e */ /* 0x000fe200000000ff */
[----:B------:R-:W-:Y:S01]  /*17f0*/  @P1 FADD.FTZ R103, R103, R44 ;  /* 0x0000002c67671221 */ /* 0x000fe20000010000 */
[----:B------:R-:W-:Y:S01]  /*1800*/  @P2 PRMT R35, R48, 0x7610, R35 ;  /* 0x0000761030232816 */ /* 0x000fe20000000023 */
[----:B------:R-:W-:Y:S01]  /*1810*/  @P1 HADD2.F32 R38, -RZ, R24.H1_H1 ;  /* 0x30000018ff261230 */ /* 0x000fe20000004100 */
[----:B------:R-:W-:Y:S01]  /*1820*/  @P2 F2FP.F16.F32.PACK_AB R45, RZ, R51 ;  /* 0x00000033ff2d223e */ /* 0x000fe200000000ff */
[----:B------:R-:W-:Y:S01]  /*1830*/  @P1 FADD.FTZ R77, R77, R40 ;  /* 0x000000284d4d1221 */ /* 0x000fe20000010000 */
[----:B------:R-:W-:Y:S01]  /*1840*/  @P2 F2FP.F16.F32.PACK_AB R44, RZ, R47 ;  /* 0x0000002fff2c223e */ /* 0x000fe200000000ff */
[----:B------:R-:W-:Y:S01]  /*1850*/  @P1 HADD2.F32 R40, -RZ, R28.H0_H0 ;  /* 0x2000001cff281230 */ /* 0x000fe20000004100 */
[----:B------:R-:W-:Y:S01]  /*1860*/  @P2 PRMT R33, R42, 0x7610, R33 ;  /* 0x000076102a212816 */ /* 0x000fe20000000021 */
[----:B------:R-:W-:Y:S01]  /*1870*/  @P1 FADD.FTZ R41, R41, R38 ;  /* 0x0000002629291221 */ /* 0x000fe20000010000 */
[----:B------:R-:W-:Y:S01]  /*1880*/  @P2 PRMT R35, R35, 0x5410, R49 ;  /* 0x0000541023232816 */ /* 0x000fe20000000031 */
[----:B------:R-:W-:Y:S01]  /*1890*/  FADD.FTZ R105, R98, -R105 ;  /* 0x8000006962697221 */ /* 0x000fe20000010000 */
[----:B------:R-:W1:Y:S01]  /*18a0*/  LDC.64 R48, c[0x0][0x2f8] ;  /* 0x0000be00ff307b82 */ /* 0x000e620000000a00 */
[----:B------:R-:W-:Y:S01]  /*18b0*/  @P2 PRMT R34, R45, 0x7610, R34 ;  /* 0x000076102d222816 */ /* 0x000fe20000000022 */
[----:B------:R-:W-:Y:S01]  /*18c0*/  @P1 HADD2.F32 R38, -RZ, R29.H1_H1 ;  /* 0x3000001dff261230 */ /* 0x000fe20000004100 */
[----:B------:R-:W-:Y:S01]  /*18d0*/  @P2 PRMT R33, R33, 0x5410, R44 ;  /* 0x0000541021212816 */ /* 0x000fe2000000002c */
[----:B------:R-:W-:Y:S01]  /*18e0*/  @P1 FADD.FTZ R85, R85, R40 ;  /* 0x0000002855551221 */ /* 0x000fe20000010000 */
[----:B------:R-:W-:Y:S01]  /*18f0*/  FMUL.FTZ R99, R80, R105 ;  /* 0x0000006950637220 */ /* 0x000fe20000410000 */
[----:B------:R-:W-:-:S02]  /*1900*/  @P1 HADD2.F32 R40, -RZ, R30.H0_H0 ;  /* 0x2000001eff281230 */ /* 0x000fc40000004100 */
[----:B------:R-:W-:Y:S01]  /*1910*/  FMUL.FTZ R105, R80, R111 ;  /* 0x0000006f50697220 */ /* 0x000fe20000410000 */
[----:B------:R-:W2:Y:S01]  /*1920*/  @P2 LDC.64 R44, c[0x0][0x308] ;  /* 0x0000c200ff2c2b82 */ /* 0x000ea20000000a00 */
[----:B------:R-:W-:Y:S02]  /*1930*/  @P1 HADD2.F32 R46, -RZ, R31.H1_H1 ;  /* 0x3000001fff2e1230 */ /* 0x000fe40000004100 */
[----:B------:R-:W-:Y:S01]  /*1940*/  @P1 FADD.FTZ R97, R97, R38 ;  /* 0x0000002661611221 */ /* 0x000fe20000010000 */
[----:B------:R-:W-:Y:S01]  /*1950*/  @P2 F2FP.F16.F32.PACK_AB R38, RZ, R39 ;  /* 0x00000027ff26223e */ /* 0x000fe200000000ff */
[----:B------:R-:W-:Y:S01]  /*1960*/  @P1 FADD.FTZ R99, R99, R40 ;  /* 0x0000002863631221 */ /* 0x000fe20000010000 */
[----:B------:R-:W-:Y:S01]  /*1970*/  @P2 F2FP.F16.F32.PACK_AB R40, RZ, R41 ;  /* 0x00000029ff28223e */ /* 0x000fe200000000ff */
[----:B------:R-:W-:Y:S01]  /*1980*/  @P1 FADD.FTZ R105, R105, R46 ;  /* 0x0000002e69691221 */ /* 0x000fe20000010000 */
[----:B------:R-:W-:Y:S01]  /*1990*/  @P2 F2FP.F16.F32.PACK_AB R46, RZ, R77 ;  /* 0x0000004dff2e223e */ /* 0x000fe200000000ff */
[-C--:B------:R-:W-:Y:S01]  /*19a0*/  FMUL.FTZ R90, R79, R84.reuse ;  /* 0x000000544f5a7220 */ /* 0x080fe20000410000 */
[----:B------:R-:W-:Y:S01]  /*19b0*/  @P2 PRMT R32, R38, 0x7610, R32 ;  /* 0x0000761026202816 */ /* 0x000fe20000000020 */
[----:B------:R-:W-:Y:S01]  /*19c0*/  FMUL.FTZ R79, R51, R84 ;  /* 0x00000054334f7220 */ /* 0x000fe20000410000 */
[----:B0-----:R-:W-:Y:S01]  /*19d0*/  @P2 IMAD.WIDE.U32 R36, R89, 0x10, R36 ;  /* 0x0000001059242825 */ /* 0x001fe200078e0024 */
[----:B------:R-:W-:-:S03]  /*19e0*/  @P2 PRMT R34, R34, 0x5410, R46 ;  /* 0x0000541022222816 */ /* 0x000fc6000000002e */
[-C--:B------:R-:W-:Y:S01]  /*19f0*/  FMUL.FTZ R51, R39, R84.reuse ;  /* 0x0000005427337220 */ /* 0x080fe20000410000 */
[----:B------:R-:W-:Y:S01]  /*1a00*/  @P2 PRMT R32, R32, 0x5410, R40 ;  /* 0x0000541020202816 */ /* 0x000fe20000000028 */
[-C--:B------:R-:W-:Y:S01]  /*1a10*/  FMUL.FTZ R39, R103, R84.reuse ;  /* 0x0000005467277220 */ /* 0x080fe20000410000 */
[----:B------:R-:W-:Y:S01]  /*1a20*/  @P2 F2FP.F16.F32.PACK_AB R40, RZ, R85 ;  /* 0x00000055ff28223e */ /* 0x000fe200000000ff */
[-C--:B------:R-:W-:Y:S01]  /*1a30*/  FMUL.FTZ R78, R41, R84.reuse ;  /* 0x00000054294e7220 */ /* 0x080fe20000410000 */
[----:B------:R-:W-:Y:S01]  /*1a40*/  @P2 F2FP.F16.F32.PACK_AB R42, RZ, R95 ;  /* 0x0000005fff2a223e */ /* 0x000fe200000000ff */
[-C--:B------:R-:W-:Y:S01]  /*1a50*/  FMUL.FTZ R88, R77, R84.reuse ;  /* 0x000000544d587220 */ /* 0x080fe20000410000 */
[----:B------:R-:W-:Y:S01]  /*1a60*/  @P2 F2FP.F16.F32.PACK_AB R46, RZ, R99 ;  /* 0x00000063ff2e223e */ /* 0x000fe200000000ff */
[-C--:B------:R-:W-:Y:S01]  /*1a70*/  FMUL.FTZ R38, R99, R84.reuse ;  /* 0x0000005463267220 */ /* 0x080fe20000410000 */
[----:B------:R-:W-:Y:S01]  /*1a80*/  @P2 F2FP.F16.F32.PACK_AB R103, RZ, R103 ;  /* 0x00000067ff67223e */ /* 0x000fe200000000ff */
[-C--:B------:R-:W-:Y:S01]  /*1a90*/  FMUL.FTZ R41, R101, R84.reuse ;  /* 0x0000005465297220 */ /* 0x080fe20000410000 */
[-C--:B------:R-:W-:Y:S01]  /*1aa0*/  FMUL.FTZ R81, R81, R84.reuse ;  /* 0x0000005451517220 */ /* 0x080fe20000410000 */
[-C--:B------:R-:W-:Y:S01]  /*1ab0*/  FMUL.FTZ R77, R43, R84.reuse ;  /* 0x000000542b4d7220 */ /* 0x080fe20000410000 */
[-C--:B------:R-:W-:Y:S01]  /*1ac0*/  FMUL.FTZ R80, R47, R84.reuse ;  /* 0x000000542f507220 */ /* 0x080fe20000410000 */
[----:B------:R0:W-:Y:S01]  /*1ad0*/  @P2 STG.E.128 desc[UR6][R36.64], R32 ;  /* 0x0000002024002986 */ /* 0x0001e2000c101d06 */
[----:B------:R-:W-:Y:S01]  /*1ae0*/  @P2 F2FP.F16.F32.PACK_AB R50, RZ, R93 ;  /* 0x0000005dff32223e */ /* 0x000fe200000000ff */
[-C--:B------:R-:W-:Y:S01]  /*1af0*/  FMUL.FTZ R94, R105, R84.reuse ;  /* 0x00000054695e7220 */ /* 0x080fe20000410000 */
[----:B------:R-:W-:Y:S01]  /*1b00*/  @P2 F2FP.F16.F32.PACK_AB R76, RZ, R97 ;  /* 0x00000061ff4c223e */ /* 0x000fe200000000ff */
[-C--:B------:R-:W-:Y:S01]  /*1b10*/  FMUL.FTZ R93, R93, R84.reuse ;  /* 0x000000545d5d7220 */ /* 0x080fe20000410000 */
[----:B------:R-:W-:Y:S01]  /*1b20*/  FMUL.FTZ R92, R97, R84 ;  /* 0x00000054615c7220 */ /* 0x000fe20000410000 */
[----:B------:R-:W-:Y:S01]  /*1b30*/  @P2 F2FP.F16.F32.PACK_AB R101, RZ, R101 ;  /* 0x00000065ff65223e */ /* 0x000fe200000000ff */
[----:B--2---:R-:W-:Y:S01]  /*1b40*/  @P2 IMAD.WIDE.U32 R44, R91, 0x10, R44 ;  /* 0x000000105b2c2825 */ /* 0x004fe200078e002c */
[----:B------:R-:W-:-:S02]  /*1b50*/  @P2 F2FP.F16.F32.PACK_AB R105, RZ, R105 ;  /* 0x00000069ff69223e */ /* 0x000fc400000000ff */
[----:B------:R-:W-:Y:S02]  /*1b60*/  F2FP.F16.F32.PACK_AB R38, R41, R38 ;  /* 0x000000262926723e */ /* 0x000fe400000000ff */
[----:B------:R-:W-:Y:S02]  /*1b70*/  F2FP.F16.F32.PACK_AB R43, R81, R90 ;  /* 0x0000005a512b723e */ /* 0x000fe400000000ff */
[----:B------:R-:W-:Y:S02]  /*1b80*/  F2FP.F16.F32.PACK_AB R41, R80, R77 ;  /* 0x0000004d5029723e */ /* 0x000fe400000000ff */
[----:B------:R-:W-:Y:S01]  /*1b90*/  F2FP.F16.F32.PACK_AB R39, R94, R39 ;  /* 0x000000275e27723e */ /* 0x000fe200000000ff */
[-C--:B0-----:R-:W-:Y:S01]  /*1ba0*/  FMUL.FTZ R36, R85, R84.reuse ;  /* 0x0000005455247220 */ /* 0x081fe20000410000 */
[----:B------:R-:W-:Y:S01]  /*1bb0*/  FMUL.FTZ R37, R95, R84 ;  /* 0x000000545f257220 */ /* 0x000fe20000410000 */
[----:B------:R-:W-:Y:S02]  /*1bc0*/  @P2 PRMT R32, R40, 0x7610, R32 ;  /* 0x0000761028202816 */ /* 0x000fe40000000020 */
[----:B------:R-:W-:-:S02]  /*1bd0*/  @P2 PRMT R33, R42, 0x7610, R33 ;  /* 0x000076102a212816 */ /* 0x000fc40000000021 */
[----:B------:R-:W-:Y:S01]  /*1be0*/  @P2 PRMT R34, R46, 0x7610, R34 ;  /* 0x000076102e222816 */ /* 0x000fe20000000022 */
[----:B-1----:R-:W-:Y:S01]  /*1bf0*/  IMAD.WIDE.U32 R46, R91, 0x10, R48 ;  /* 0x000000105b2e7825 */ /* 0x002fe200078e0030 */
[----:B------:R-:W-:Y:S02]  /*1c00*/  @P2 PRMT R35, R103, 0x7610, R35 ;  /* 0x0000761067232816 */ /* 0x000fe40000000023 */
[----:B------:R-:W-:Y:S01]  /*1c10*/  F2FP.F16.F32.PACK_AB R42, R88, R79 ;  /* 0x0000004f582a723e */ /* 0x000fe200000000ff */
[----:B------:R-:W-:Y:S01]  /*1c20*/  IMAD.WIDE.U32 R48, R89, 0x10, R48 ;  /* 0x0000001059307825 */ /* 0x000fe200078e0030 */
[----:B------:R-:W-:Y:S02]  /*1c30*/  F2FP.F16.F32.PACK_AB R40, R78, R51 ;  /* 0x000000334e28723e */ /* 0x000fe400000000ff */
[----:B------:R-:W-:Y:S02]  /*1c40*/  @P2 PRMT R32, R32, 0x5410, R50 ;  /* 0x0000541020202816 */ /* 0x000fe40000000032 */
[----:B------:R-:W-:Y:S01]  /*1c50*/  @P2 PRMT R33, R33, 0x5410, R76 ;  /* 0x0000541021212816 */ /* 0x000fe2000000004c */
[----:B------:R0:W-:Y:S01]  /*1c60*/  STG.E.128 desc[UR6][R48.64], R40 ;  /* 0x0000002830007986 */ /* 0x0001e2000c101d06 */
[----:B------:R-:W-:-:S02]  /*1c70*/  @P2 PRMT R34, R34, 0x5410, R101 ;  /* 0x0000541022222816 */ /* 0x000fc40000000065 */
[----:B------:R-:W-:Y:S02]  /*1c80*/  @P2 PRMT R35, R35, 0x5410, R105 ;  /* 0x0000541023232816 */ /* 0x000fe40000000069 */
[----:B------:R-:W-:Y:S02]  /*1c90*/  F2FP.F16.F32.PACK_AB R37, R92, R37 ;  /* 0x000000255c25723e */ /* 0x000fe400000000ff */
[----:B------:R-:W-:Y:S01]  /*1ca0*/  F2FP.F16.F32.PACK_AB R36, R93, R36 ;  /* 0x000000245d24723e */ /* 0x000fe200000000ff */
[----:B------:R0:W-:Y:S01]  /*1cb0*/  @P2 STG.E.128 desc[UR6][R44.64], R32 ;  /* 0x000000202c002986 */ /* 0x0001e2000c101d06 */
[----:B------:R-:W-:Y:S02]  /*1cc0*/  ISETP.GE.AND P1, PT, R62, UR17, PT ;  /* 0x000000113e007c0c */ /* 0x000fe4000bf26270 */
[----:B------:R-:W-:Y:S01]  /*1cd0*/  SEL R88, RZ, 0x1, P3 ;  /* 0x00000001ff587807 */ /* 0x000fe20001800000 */
[----:B------:R0:W-:Y:S10]  /*1ce0*/  STG.E.128 desc[UR6][R46.64], R36 ;  /* 0x000000242e007986 */ /* 0x0001f4000c101d06 */
[----:B------:R-:W-:Y:S05]  /*1cf0*/  @!P1 BRA `(.L_x_953) ;  /* 0xffffffe400e49947 */ /* 0x000fea000383ffff */
[----:B------:R-:W-:Y:S02]  /*1d00*/  MOV R31, R15 ;  /* 0x0000000f001f7202 */ /* 0x000fe40000000f00 */
[----:B0-----:R-:W-:Y:S02]  /*1d10*/  MOV R36, R13 ;  /* 0x0000000d00247202 */ /* 0x001fe40000000f00 */
        /* <DEDUP_REMOVED lines=29> */
[----:B------:R-:W-:-:S07]  /*1ef0*/  MOV R23, R4 ;  /* 0x0000000400177202 */ /* 0x000fce0000000f00 */
.L_x_950:
        /* <DEDUP_REMOVED lines=18> */
.L_x_951:
[----:B------:R-:W-:Y:S01]  /*2020*/  HFMA2.MMA R112, -RZ, RZ, 0, 9.5367431640625e-07 ;  /* 0x00000010ff707435 */ /* 0x000fe200000001ff */
[----:B------:R-:W-:Y:S02]  /*2030*/  MOV R113, 0x1f ;  /* 0x0000001f00717802 */ /* 0x000fe40000000f00 */
[----:B------:R-:W-:-:S08]  /*2040*/  MOV R108, 0xffffffff ;  /* 0xffffffff006c7802 */ /* 0x000fd00000000f00 */
[----:B-----5:R-:W-:Y:S05]  /*2050*/  WARPSYNC.COLLECTIVE R108, `(.L_x_954) ;  /* 0x000000006c087348 */ /* 0x020fea0003c00000 */
[----:B------:R0:W1:Y:S02]  /*2060*/  SHFL.DOWN P3, R110, R43, R112, R113 ;  /* 0x080000702b6e7389 */ /* 0x0000640000060071 */
[----:B01---5:R-:W-:Y:S01]  /*2070*/  ENDCOLLECTIVE ;  /* 0x000000000000791b */ /* 0x023fe20003800000 */
.L_x_954:
[----:B------:R-:W-:-:S05]  /*2080*/  MOV R36, R110 ;  /* 0x0000006e00247202 */ /* 0x000fca0000000f00 */
[----:B------:R-:W-:Y:S01]  /*2090*/  FADD.FTZ R39, R43, R36 ;  /* 0x000000242b277221 */ /* 0x000fe20000010000 */
[----:B------:R-:W-:-:S07]  /*20a0*/  MOV R43, R37 ;  /* 0x00000025002b7202 */ /* 0x000fce0000000f00 */
[----:B------:R-:W-:Y:S05]  /*20b0*/  WARPSYNC.COLLECTIVE R108, `(.L_x_955) ;  /* 0x000000006c087348 */ /* 0x000fea0003c00000 */
[----:B------:R0:W1:Y:S02]  /*20c0*/  SHFL.DOWN P3, R110, R43, R112, R113 ;  /* 0x080000702b6e7389 */ /* 0x0000640000060071 */
[----:B01----:R-:W-:Y:S01]  /*20d0*/  ENDCOLLECTIVE ;  /* 0x000000000000791b */ /* 0x003fe20003800000 */
.L_x_955:
[----:B------:R-:W-:Y:S01]  /*20e0*/  HFMA2.MMA R112, -RZ, RZ, 0, 4.76837158203125e-07 ;  /* 0x00000008ff707435 */ /* 0x000fe200000001ff */
[----:B------:R-:W-:Y:S02]  /*20f0*/  MOV R43, R39 ;  /* 0x00000027002b7202 */ /* 0x000fe40000000f00 */
[----:B------:R-:W-:-:S08]  /*2100*/  MOV R38, R110 ;  /* 0x0000006e00267202 */ /* 0x000fd00000000f00 */
[----:B------:R-:W-:Y:S05]  /*2110*/  WARPSYNC.COLLECTIVE R108, `(.L_x_956) ;  /* 0x000000006c087348 */ /* 0x000fea0003c00000 */
[----:B------:R0:W1:Y:S02]  /*2120*/  SHFL.DOWN P3, R110, R43, R112, R113 ;  /* 0x080000702b6e7389 */ /* 0x0000640000060071 */
[----:B01----:R-:W-:Y:S01]  /*2130*/  ENDCOLLECTIVE ;  /* 0x000000000000791b */ /* 0x003fe20003800000 */
.L_x_956:
[----:B------:R-:W-:-:S05]  /*2140*/  FADD.FTZ R38, R37, R38 ;  /* 0x0000002625267221 */ /* 0x000fca0000010000 */
[----:B------:R-:W-:Y:S02]  /*2150*/  MOV R43, R38 ;  /* 0x00000026002b7202 */ /* 0x000fe40000000f00 */
[----:B------:R-:W-:-:S07]  /*2160*/  MOV R36, R110 ;  /* 0x0000006e00247202 */ /* 0x000fce0000000f00 */
[----:B------:R-:W-:Y:S05]  /*2170*/  WARPSYNC.COLLECTIVE R108, `(.L_x_957) ;  /* 0x000000006c087348 */ /* 0x000fea0003c00000 */
[----:B------:R0:W1:Y:S02]  /*2180*/  SHFL.DOWN P3, R110, R43, R112, R113 ;  /* 0x080000702b6e7389 */ /* 0x0000640000060071 */
[----:B01----:R-:W-:Y:S01]  /*2190*/  ENDCOLLECTIVE ;  /* 0x000000000000791b */ /* 0x003fe20003800000 */
.L_x_957:
[----:B------:R-:W-:Y:S01]  /*21a0*/  FADD.FTZ R40, R39, R36 ;  /* 0x0000002427287221 */ /* 0x000fe20000010000 */
[----:B------:R-:W-:-:S04]  /*21b0*/  HFMA2.MMA R112, -RZ, RZ, 0, 2.384185791015625e-07 ;  /* 0x00000004ff707435 */ /* 0x000fc800000001ff */
[----:B------:R-:W-:Y:S02]  /*21c0*/  MOV R43, R40 ;  /* 0x00000028002b7202 */ /* 0x000fe40000000f00 */
[----:B------:R-:W-:-:S07]  /*21d0*/  MOV R41, R110 ;  /* 0x0000006e00297202 */ /* 0x000fce0000000f00 */
[----:B------:R-:W-:Y:S05]  /*21e0*/  WARPSYNC.COLLECTIVE R108, `(.L_x_958) ;  /* 0x000000006c087348 */ /* 0x000fea0003c00000 */
[----:B------:R0:W1:Y:S02]  /*21f0*/  SHFL.DOWN P3, R110, R43, R112, R113 ;  /* 0x080000702b6e7389 */ /* 0x0000640000060071 */
[----:B01----:R-:W-:Y:S01]  /*2200*/  ENDCOLLECTIVE ;  /* 0x000000000000791b */ /* 0x003fe20003800000 */
.L_x_958:
[----:B------:R-:W-:-:S05]  /*2210*/  FADD.FTZ R41, R38, R41 ;  /* 0x0000002926297221 */ /* 0x000fca0000010000 */
[----:B------:R-:W-:Y:S02]  /*2220*/  MOV R43, R41 ;  /* 0x00000029002b7202 */ /* 0x000fe40000000f00 */
[----:B------:R-:W-:-:S07]  /*2230*/  MOV R111, R110 ;  /* 0x0000006e006f7202 */ /* 0x000fce0000000f00 */
[----:B------:R-:W-:Y:S05]  /*2240*/  WARPSYNC.COLLECTIVE R108, `(.L_x_959) ;  /* 0x000000006c087348 */ /* 0x000fea0003c00000 */
[----:B------:R0:W1:Y:S02]  /*2250*/  SHFL.DOWN P3, R110, R43, R112, R113 ;  /* 0x080000702b6e7389 */ /* 0x0000640000060071 */
[----:B01----:R-:W-:Y:S01]  /*2260*/  ENDCOLLECTIVE ;  /* 0x000000000000791b */ /* 0x003fe20003800000 */
.L_x_959:
[----:B------:R-:W-:Y:S01]  /*2270*/  FADD.FTZ R111, R40, R111 ;  /* 0x0000006f286f7221 */ /* 0x000fe20000010000 */
[----:B------:R-:W-:-:S04]  /*2280*/  HFMA2.MMA R112, -RZ, RZ, 0, 1.1920928955078125e-07 ;  /* 0x00000002ff707435 */ /* 0x000fc800000001ff */
[----:B------:R-:W-:Y:S02]  /*2290*/  MOV R43, R111 ;  /* 0x0000006f002b7202 */ /* 0x000fe40000000f00 */
[----:B------:R-:W-:-:S07]  /*22a0*/  MOV R36, R110 ;  /* 0x0000006e00247202 */ /* 0x000fce0000000f00 */
[----:B------:R-:W-:Y:S05]  /*22b0*/  WARPSYNC.COLLECTIVE R108, `(.L_x_960) ;  /* 0x000000006c087348 */ /* 0x000fea0003c00000 */
[----:B------:R0:W1:Y:S02]  /*22c0*/  SHFL.DOWN P3, R110, R43, R112, R113 ;  /* 0x080000702b6e7389 */ /* 0x0000640000060071 */
[----:B01----:R-:W-:Y:S01]  /*22d0*/  ENDCOLLECTIVE ;  /* 0x000000000000791b */ /* 0x003fe20003800000 */
.L_x_960:
[----:B------:R-:W-:-:S05]  /*22e0*/  FADD.FTZ R42, R41, R36 ;  /* 0x00000024292a7221 */ /* 0x000fca0000010000 */
[----:B------:R-:W-:Y:S02]  /*22f0*/  MOV R43, R42 ;  /* 0x0000002a002b7202 */ /* 0x000fe40000000f00 */
[----:B------:R-:W-:-:S07]  /*2300*/  MOV R36, R110 ;  /* 0x0000006e00247202 */ /* 0x000fce0000000f00 */
[----:B------:R-:W-:Y:S05]  /*2310*/  WARPSYNC.COLLECTIVE R108, `(.L_x_961) ;  /* 0x000000006c087348 */ /* 0x000fea0003c00000 */
[----:B------:R0:W1:Y:S02]  /*2320*/  SHFL.DOWN P3, R110, R43, R112, R113 ;  /* 0x080000702b6e7389 */ /* 0x0000640000060071 */
[----:B01----:R-:W-:Y:S01]  /*2330*/  ENDCOLLECTIVE ;  /* 0x000000000000791b */ /* 0x003fe20003800000 */
.L_x_961:
[----:B------:R-:W-:Y:S01]  /*2340*/  FADD.FTZ R36, R111, R36 ;  /* 0x000000246f247221 */ /* 0x000fe20000010000 */
[----:B------:R-:W-:-:S04]  /*2350*/  HFMA2.MMA R112, -RZ, RZ, 0, 5.9604644775390625e-08 ;  /* 0x00000001ff707435 */ /* 0x000fc800000001ff */
[----:B------:R-:W-:Y:S02]  /*2360*/  MOV R43, R36 ;  /* 0x00000024002b7202 */ /* 0x000fe40000000f00 */
[----:B------:R-:W-:-:S07]  /*2370*/  MOV R37, R110 ;  /* 0x0000006e00257202 */ /* 0x000fce0000000f00 */
[----:B------:R-:W-:Y:S05]  /*2380*/  WARPSYNC.COLLECTIVE R108, `(.L_x_962) ;  /* 0x000000006c087348 */ /* 0x000fea0003c00000 */
[----:B------:R0:W1:Y:S02]  /*2390*/  SHFL.DOWN P3, R110, R43, R112, R113 ;  /* 0x080000702b6e7389 */ /* 0x0000640000060071 */
[----:B01----:R-:W-:Y:S01]  /*23a0*/  ENDCOLLECTIVE ;  /* 0x000000000000791b */ /* 0x003fe20003800000 */
.L_x_962:
[----:B------:R-:W-:-:S05]  /*23b0*/  FADD.FTZ R37, R42, R37 ;  /* 0x000000252a257221 */ /* 0x000fca0000010000 */
[----:B------:R-:W-:Y:S02]  /*23c0*/  MOV R43, R37 ;  /* 0x00000025002b7202 */ /* 0x000fe40000000f00 */
[----:B------:R-:W-:-:S07]  /*23d0*/  MOV R39, R110 ;  /* 0x0000006e00277202 */ /* 0x000fce0000000f00 */
[----:B------:R-:W-:Y:S05]  /*23e0*/  WARPSYNC.COLLECTIVE R108, `(.L_x_963) ;  /* 0x000000006c087348 */ /* 0x000fea0003c00000 */
[----:B------:R0:W1:Y:S02]  /*23f0*/  SHFL.DOWN P3, R110, R43, R112, R113 ;  /* 0x080000702b6e7389 */ /* 0x0000640000060071 */
[----:B01----:R-:W-:Y:S01]  /*2400*/  ENDCOLLECTIVE ;  /* 0x000000000000791b */ /* 0x003fe20003800000 */
.L_x_963:
[----:B------:R-:W-:Y:S01]  /*2410*/  MOV R38, R110 ;  /* 0x0000006e00267202 */ /* 0x000fe20000000f00 */
[----:B------:R-:W-:Y:S06]  /*2420*/  BRA `(.L_x_964) ;  /* 0xffffffec00447947 */ /* 0x000fec000383ffff */
.L_x_965:
        /* <DEDUP_REMOVED lines=13> */
.L_x_8699:


//--------------------- .text._ZN10layer_norm13ln_bwd_kernelINS_13Kernel_traitsI6__halfS2_S2_S2_fjLj2048ELj1ELj1ELj4ELj16ENS_18Kernel_traits_baseILj2048ES2_S2_S2_S2_fjLj128EEEEELb0ELb0ELb1ELb0EEEvNS_9BwdParamsE --------------------------
	.section	.text._ZN10layer_norm13ln_bwd_kernelINS_13Kernel_traitsI6__halfS2_S2_S2_fjLj2048ELj1ELj1ELj4ELj16ENS_18Kernel_traits_baseILj2048ES2_S2_S2_S2_fjLj128EEEEELb0ELb0ELb1ELb0EEEvNS_9BwdParamsE,"ax",@progbits
	.align	128
        .global         _ZN10layer_norm13ln_bwd_kernelINS_13Kernel_traitsI6__halfS2_S2_S2_fjLj2048ELj1ELj1ELj4ELj16ENS_18Kernel_traits_baseILj2048ES2_S2_S2_S2_fjLj128EEEEELb0ELb0ELb1ELb0EEEvNS_9BwdParamsE
        .type           _ZN10layer_norm13ln_bwd_kernelINS_13Kernel_traitsI6__halfS2_S2_S2_fjLj2048ELj1ELj1ELj4ELj16ENS_18Kernel_traits_baseILj2048ES2_S2_S2_S2_fjLj128EEEEELb0ELb0ELb1ELb0EEEvNS_9BwdParamsE,@function
        .size           _ZN10layer_norm13ln_bwd_kernelINS_13Kernel_traitsI6__halfS2_S2_S2_fjLj2048ELj1ELj1ELj4ELj16ENS_18Kernel_traits_baseILj2048ES2_S2_S2_S2_fjLj128EEEEELb0ELb0ELb1ELb0EEEvNS_9BwdParamsE,(.L_x_8700 - _ZN10layer_norm13ln_bwd_kernelINS_13Kernel_traitsI6__halfS2_S2_S2_fjLj2048ELj1ELj1ELj4ELj16ENS_18Kernel_traits_baseILj2048ES2_S2_S2_S2_fjLj128EEEEELb0ELb0ELb1ELb0EEEvNS_9BwdParamsE)
        .other          _ZN10layer_norm13ln_bwd_kernelINS_13Kernel_traitsI6__halfS2_S2_S2_fjLj2048ELj1ELj1ELj4ELj16ENS_18Kernel_traits_baseILj2048ES2_S2_S2_S2_fjLj128EEEEELb0ELb0ELb1ELb0EEEvNS_9BwdParamsE,@"STO_CUDA_ENTRY STV_DEFAULT"
_ZN10layer_norm13ln_bwd_kernelINS_13Kernel_traitsI6__halfS2_S2_S2_fjLj2048ELj1ELj1ELj4ELj16ENS_18Kernel_traits_baseILj2048ES2_S2_S2_S2_fjLj128EEEEELb0ELb0ELb1ELb0EEEvNS_9BwdParamsE:
.text._ZN10layer_norm13ln_bwd_kernelINS_13Kernel_traitsI6__halfS2_S2_S2_fjLj2048ELj1ELj1ELj4ELj16ENS_18Kernel_traits_baseILj2048ES2_S2_S2_S2_fjLj128EEEEELb0ELb0ELb1ELb0EEEvNS_9BwdParamsE:
        /* <DEDUP_REMOVED lines=21> */
[----:B------:R-:W-:-:S07]  /*0150*/  P2R R0, PR, RZ, 0x2 ;  /* 0x00000002ff007803 */ /* 0x000fce0000000000 */
        /* <DEDUP_REMOVED lines=25> */
[----:B------:R-:W0:Y:S01]  /*02f0*/  LDC.U8 R9, c[0x0][0x2a0] ;  /* 0x0000a800ff097b82 */ /* 0x000e220000000000 */
[----:B------:R-:W-:Y:S01]  /*0300*/  ULDC.64 UR6, c[0x0][0x2c8] ;  /* 0x0000b20000067ab9 */ /* 0x000fe20000000a00 */
[--C-:B-----5:R-:W-:Y:S01]  /*0310*/  HADD2.F32 R2, -RZ, R76.reuse.H0_H0 ;  /* 0x2000004cff027230 */ /* 0x120fe20000004100 */
[----:B------:R-:W-:Y:S01]  /*0320*/  ISETP.NE.U32.AND P1, PT, RZ, UR6, PT ;  /* 0x00000006ff007c0c */ /* 0x000fe2000bf25070 */
[----:B------:R-:W-:Y:S01]  /*0330*/  HADD2.F32 R19, -RZ, R76.H1_H1 ;  /* 0x3000004cff137230 */ /* 0x000fe20000004100 */
[----:B------:R-:W-:Y:S01]  /*0340*/  HFMA2.MMA R94, -RZ, RZ, 0, 5.9604644775390625e-08 ;  /* 0x00000001ff5e7435 */ /* 0x000fe200000001ff */
[----:B------:R-:W-:Y:S01]  /*0350*/  HADD2.F32 R18, -RZ, R77.H0_H0 ;  /* 0x2000004dff127230 */ /* 0x000fe20000004100 */
[----:B------:R-:W-:Y:S01]  /*0360*/  ISETP.NE.AND.EX P1, PT, RZ, UR7, PT, P1 ;  /* 0x00000007ff007c0c */ /* 0x000fe2000bf25310 */
[--C-:B------:R-:W-:Y:S01]  /*0370*/  HADD2.F32 R76, -RZ, R78.reuse.H0_H0 ;  /* 0x2000004eff4c7230 */ /* 0x100fe20000004100 */
[----:B------:R-:W-:Y:S01]  /*0380*/  MOV R21, RZ ;  /* 0x000000ff00157202 */ /* 0x000fe20000000f00 */
[----:B------:R-:W-:Y:S01]  /*0390*/  HADD2.F32 R80, -RZ, R78.H1_H1 ;  /* 0x3000004eff507230 */ /* 0x000fe20000004100 */
[----:B------:R-:W-:Y:S01]  /*03a0*/  ISETP.LT.U32.OR P1, PT, R17, 0x100, !P1 ;  /* 0x000001001100780c */ /* 0x000fe20004f21470 */
[----:B------:R-:W-:-:S02]  /*03b0*/  HADD2.F32 R12, -RZ, R52.H0_H0 ;  /* 0x20000034ff0c7230 */ /* 0x000fc40000004100 */
[----:B------:R-:W-:Y:S01]  /*03c0*/  HADD2.F32 R11, -RZ, R52.H1_H1 ;  /* 0x30000034ff0b7230 */ /* 0x000fe20000004100 */
[----:B------:R-:W-:Y:S01]  /*03d0*/  P2R R17, PR, RZ, 0x2 ;  /* 0x00000002ff117803 */ /* 0x000fe20000000000 */
[--C-:B------:R-:W-:Y:S02]  /*03e0*/  HADD2.F32 R10, -RZ, R53.reuse.H0_H0 ;  /* 0x20000035ff0a7230 */ /* 0x100fe40000004100 */
[----:B------:R-:W-:Y:S02]  /*03f0*/  HADD2.F32 R8, -RZ, R53.H1_H1 ;  /* 0x30000035ff087230 */ /* 0x000fe40000004100 */
[--C-:B------:R-:W-:Y:S02]  /*0400*/  HADD2.F32 R7, -RZ, R54.reuse.H0_H0 ;  /* 0x20000036ff077230 */ /* 0x100fe40000004100 */
[----:B------:R-:W-:Y:S02]  /*0410*/  HADD2.F32 R6, -RZ, R54.H1_H1 ;  /* 0x30000036ff067230 */ /* 0x000fe40000004100 */
[----:B------:R-:W-:-:S02]  /*0420*/  HADD2.F32 R5, -RZ, R55.H0_H0 ;  /* 0x20000037ff057230 */ /* 0x000fc40000004100 */
[----:B------:R-:W-:Y:S02]  /*0430*/  HADD2.F32 R4, -RZ, R55.H1_H1 ;  /* 0x30000037ff047230 */ /* 0x000fe40000004100 */
[----:B------:R-:W-:Y:S02]  /*0440*/  HADD2.F32 R77, -RZ, R77.H1_H1 ;  /* 0x3000004dff4d7230 */ /* 0x000fe40000004100 */
[--C-:B------:R-:W-:Y:S02]  /*0450*/  HADD2.F32 R78, -RZ, R79.reuse.H0_H0 ;  /* 0x2000004fff4e7230 */ /* 0x100fe40000004100 */
[----:B------:R-:W-:-:S07]  /*0460*/  HADD2.F32 R82, -RZ, R79.H1_H1 ;  /* 0x3000004fff527230 */ /* 0x000fce0000004100 */
.L_x_1028:
[----:B01----:R-:W1:Y:S08]  /*0470*/  LDC.64 R70, c[0x0][0x288] ;  /* 0x0000a200ff467b82 */ /* 0x003e700000000a00 */
[----:B------:R-:W2:Y:S08]  /*0480*/  LDC.64 R72, c[0x0][0x258] ;  /* 0x00009600ff487b82 */ /* 0x000eb00000000a00 */
[----:B------:R-:W3:Y:S01]  /*0490*/  LDC.64 R68, c[0x0][0x280] ;  /* 0x0000a000ff447b82 */ /* 0x000ee20000000a00 */
[----:B-1----:R-:W-:-:S07]  /*04a0*/  IMAD.WIDE R70, R13, 0x4, R70 ;  /* 0x000000040d467825 */ /* 0x002fce00078e0246 */
[----:B------:R-:W1:Y:S01]  /*04b0*/  LDC.64 R118, c[0x0][0x2c8] ;  /* 0x0000b200ff767b82 */ /* 0x000e620000000a00 */
[----:B------:R-:W4:Y:S01]  /*04c0*/  LDG.E R70, desc[UR4][R70.64] ;  /* 0x0000000446467981 */ /* 0x000f22000c1e1900 */
[----:B--2---:R-:W-:-:S05]  /*04d0*/  IMAD.WIDE R72, R13, 0x4, R72 ;  /* 0x000000040d487825 */ /* 0x004fca00078e0248 */
[----:B------:R2:W5:Y:S01]  /*04e0*/  LDG.E R81, desc[UR4][R72.64] ;  /* 0x0000000448517981 */ /* 0x000562000c1e1900 */
        /* <DEDUP_REMOVED lines=18> */
.L_x_971:
[----:B------:R-:W-:-:S07]  /*0610*/  IADD3 R69, R83, 0x80, RZ ;  /* 0x0000008053457810 */ /* 0x000fce0007ffe0ff */
.L_x_970:
[----:B------:R-:W-:Y:S05]  /*0620*/  BSYNC B1 ;  /* 0x0000000000017941 */ /* 0x000fea0003800000 */
.L_x_969:
[----:B------:R-:W-:Y:S02]  /*0630*/  ISETP.NE.AND P2, PT, R17, RZ, PT ;  /* 0x000000ff1100720c */ /* 0x000fe40003f45270 */
[----:B------:R-:W-:-:S11]  /*0640*/  CS2R R122, SRZ ;  /* 0x00000000007a7805 */ /* 0x000fd6000001ff00 */
[----:B------:R-:W-:Y:S05]  /*0650*/  @P2 BRA `(.L_x_972) ;  /* 0x0000000800e82947 */ /* 0x000fea0003800000 */
[----:B------:R-:W-:-:S06]  /*0660*/  IMAD.WIDE.U32 R56, R69, 0x10, R118 ;  /* 0x0000001045387825 */ /* 0x000fcc00078e0076 */
[----:B------:R-:W5:Y:S01]  /*0670*/  LDG.E.128 R56, desc[UR4][R56.64] ;  /* 0x0000000438387981 */ /* 0x000f62000c1e1d00 */
[----:B------:R-:W-:Y:S05]  /*0680*/  BRA `(.L_x_972) ;  /* 0x0000000800dc7947 */ /* 0x000fea0003800000 */
.L_x_968:
[----:B------:R-:W1:Y:S02]  /*0690*/  LDC.64 R68, c[0x0][0x250] ;  /* 0x00009400ff447b82 */ /* 0x000e640000000a00 */
[----:B-1----:R-:W-:-:S06]  /*06a0*/  IMAD.WIDE R68, R13, 0x4, R68 ;  /* 0x000000040d447825 */ /* 0x002fcc00078e0244 */
[----:B------:R-:W2:Y:S01]  /*06b0*/  LDG.E R68, desc[UR4][R68.64] ;  /* 0x0000000444447981 */ /* 0x000ea2000c1e1900 */
[----:B------:R-:W-:Y:S01]  /*06c0*/  IADD3 R71, R70, -0x1, RZ ;  /* 0xffffffff46477810 */ /* 0x000fe20007ffe0ff */
[----:B------:R-:W-:Y:S01]  /*06d0*/  BSSY B1, `(.L_x_973) ;  /* 0x000005e000017945 */ /* 0x000fe20003800000 */
[----:B0-----:R-:W-:Y:S02]  /*06e0*/  ISETP.NE.AND P2, PT, R9, RZ, PT ;  /* 0x000000ff0900720c */ /* 0x001fe40003f45270 */
[----:B------:R-:W-:Y:S02]  /*06f0*/  CS2R R122, SRZ ;  /* 0x00000000007a7805 */ /* 0x000fe4000001ff00 */
[----:B------:R-:W-:Y:S01]  /*0700*/  MOV R125, R83 ;  /* 0x00000053007d7202 */ /* 0x000fe20000000f00 */
[----:B------:R-:W-:-:S05]  /*0710*/  IMAD R71, R71, R16, RZ ;  /* 0x0000001047477224 */ /* 0x000fca00078e02ff */
[----:B------:R-:W-:-:S04]  /*0720*/  SHF.R.S32.HI R14, RZ, 0x1f, R71 ;  /* 0x0000001fff0e7819 */ /* 0x000fc80000011447 */
[----:B------:R-:W-:Y:S02]  /*0730*/  LEA.HI R71, R14, R71, RZ, 0x3 ;  /* 0x000000470e477211 */ /* 0x000fe400078f18ff */
[----:B------:R-:W-:-:S04]  /*0740*/  LOP3.LUT R14, R15, 0x7f, RZ, 0xc0, !PT ;  /* 0x0000007f0f0e7812 */ /* 0x000fc800078ec0ff */
        /* <DEDUP_REMOVED lines=13> */
[----:B------:R-:W-:Y:S01]  /*0820*/  IADD3 R117, R117, 0x80, RZ ;  /* 0x0000008075757810 */ /* 0x000fe20007ffe0ff */
[--C-:B--2---:R-:W-:Y:S02]  /*0830*/  HADD2.F32 R84, -RZ, R68.reuse.H0_H0 ;  /* 0x20000044ff547230 */ /* 0x104fe40000004100 */
[----:B------:R-:W-:Y:S02]  /*0840*/  HADD2.F32 R86, -RZ, R68.H1_H1 ;  /* 0x30000044ff567230 */ /* 0x000fe40000004100 */
[--C-:B------:R-:W-:Y:S02]  /*0850*/  HADD2.F32 R88, -RZ, R69.reuse.H0_H0 ;  /* 0x20000045ff587230 */ /* 0x100fe40000004100 */
[----:B------:R-:W-:Y:S01]  /*0860*/  FADD.FTZ R84, -R95, R84 ;  /* 0x000000545f547221 */ /* 0x000fe20000010100 */
[----:B------:R-:W-:-:S02]  /*0870*/  HADD2.F32 R90, -RZ, R69.H1_H1 ;  /* 0x30000045ff5a7230 */ /* 0x000fc40000004100 */
[C---:B------:R-:W-:Y:S01]  /*0880*/  FADD.FTZ R86, -R95.reuse, R86 ;  /* 0x000000565f567221 */ /* 0x040fe20000010100 */
[----:B------:R-:W-:Y:S02]  /*0890*/  HADD2.F32 R96, -RZ, R70.H0_H0 ;  /* 0x20000046ff607230 */ /* 0x000fe40000004100 */
[----:B------:R-:W-:Y:S01]  /*08a0*/  FADD.FTZ R88, -R95, R88 ;  /* 0x000000585f587221 */ /* 0x000fe20000010100 */
[--C-:B------:R-:W-:Y:S02]  /*08b0*/  HADD2.F32 R100, -RZ, R71.reuse.H0_H0 ;  /* 0x20000047ff647230 */ /* 0x100fe40000004100 */
[----:B-----5:R-:W-:Y:S01]  /*08c0*/  FMUL.FTZ R3, R81, R84 ;  /* 0x0000005451037220 */ /* 0x020fe20000410000 */
[----:B------:R-:W-:Y:S02]  /*08d0*/  HADD2.F32 R122, -RZ, R71.H1_H1 ;  /* 0x30000047ff7a7230 */ /* 0x000fe40000004100 */
[----:B------:R-:W-:Y:S01]  /*08e0*/  FADD.FTZ R90, -R95, R90 ;  /* 0x0000005a5f5a7221 */ /* 0x000fe20000010100 */
[----:B---3--:R-:W-:-:S02]  /*08f0*/  HADD2.F32 R71, -RZ, R72.H0_H0 ;  /* 0x20000048ff477230 */ /* 0x008fc40000004100 */
[----:B------:R-:W-:Y:S01]  /*0900*/  FMUL.FTZ R84, R81, R86 ;  /* 0x0000005651547220 */ /* 0x000fe20000410000 */
[----:B------:R-:W-:Y:S02]  /*0910*/  HADD2.F32 R68, -RZ, R70.H1_H1 ;  /* 0x30000046ff447230 */ /* 0x000fe40000004100 */
[----:B------:R-:W-:Y:S01]  /*0920*/  FADD.FTZ R70, -R95, R96 ;  /* 0x000000605f467221 */ /* 0x000fe20000010100 */
[----:B------:R-:W-:Y:S02]  /*0930*/  HADD2.F32 R72, -RZ, R72.H1_H1 ;  /* 0x30000048ff487230 */ /* 0x000fe40000004100 */
[----:B------:R-:W-:Y:S01]  /*0940*/  FMUL.FTZ R86, R12, R71 ;  /* 0x000000470c567220 */ /* 0x000fe20000410000 */
[--C-:B------:R-:W-:Y:S02]  /*0950*/  HADD2.F32 R69, -RZ, R73.reuse.H0_H0 ;  /* 0x20000049ff457230 */ /* 0x100fe40000004100 */
[C---:B------:R-:W-:Y:S01]  /*0960*/  FMUL.FTZ R87, R81.reuse, R88 ;  /* 0x0000005851577220 */ /* 0x040fe20000410000 */
[C---:B------:R-:W-:Y:S01]  /*0970*/  FMUL.FTZ R88, R81.reuse, R90 ;  /* 0x0000005a51587220 */ /* 0x040fe20000410000 */
[----:B------:R-:W-:Y:S01]  /*0980*/  FMUL.FTZ R91, R81, R70 ;  /* 0x00000046515b7220 */ /* 0x000fe20000410000 */
[----:B------:R-:W-:Y:S01]  /*0990*/  FMUL.FTZ R89, R11, R72 ;  /* 0x000000480b597220 */ /* 0x000fe20000410000 */
[----:B------:R-:W-:Y:S01]  /*09a0*/  FADD.FTZ R38, R38, R69 ;  /* 0x0000004526267221 */ /* 0x000fe20000010000 */
[-C--:B------:R-:W-:Y:S01]  /*09b0*/  FFMA.FTZ R22, R87, R69.reuse, R22 ;  /* 0x0000004557167223 */ /* 0x080fe20000010016 */
[----:B------:R-:W-:Y:S01]  /*09c0*/  FMUL.FTZ R90, R10, R69 ;  /* 0x000000450a5a7220 */ /* 0x000fe20000410000 */
[----:B------:R-:W-:Y:S01]  /*09d0*/  FADD.FTZ R70, RZ, R86 ;  /* 0x00000056ff467221 */ /* 0x000fe20000010000 */
[C---:B------:R-:W-:Y:S01]  /*09e0*/  FFMA.FTZ R69, R3.reuse, R86, RZ ;  /* 0x0000005603457223 */ /* 0x040fe200000100ff */
[----:B------:R-:W-:Y:S01]  /*09f0*/  FADD.FTZ R36, R36, R71 ;  /* 0x0000004724247221 */ /* 0x000fe20000010000 */
[----:B------:R-:W-:Y:S01]  /*0a00*/  FFMA.FTZ R20, R3, R71, R20 ;  /* 0x0000004703147223 */ /* 0x000fe20000010014 */
[----:B------:R-:W-:-:S02]  /*0a10*/  HADD2.F32 R73, -RZ, R73.H1_H1 ;  /* 0x30000049ff497230 */ /* 0x000fc40000004100 */
[----:B------:R-:W-:Y:S01]  /*0a20*/  FADD.FTZ R71, R70, R89 ;  /* 0x0000005946477221 */ /* 0x000fe20000010000 */
[C---:B------:R-:W-:Y:S01]  /*0a30*/  FFMA.FTZ R70, R84.reuse, R89, R69 ;  /* 0x0000005954467223 */ /* 0x040fe20000010045 */
[--C-:B------:R-:W-:Y:S02]  /*0a40*/  HADD2.F32 R92, -RZ, R74.reuse.H0_H0 ;  /* 0x2000004aff5c7230 */ /* 0x100fe40000004100 */
[C---:B------:R-:W-:Y:S01]  /*0a50*/  FADD.FTZ R96, -R95.reuse, R68 ;  /* 0x000000445f607221 */ /* 0x040fe20000010100 */
[----:B------:R-:W-:Y:S01]  /*0a60*/  FADD.FTZ R68, -R95, R100 ;  /* 0x000000645f447221 */ /* 0x000fe20000010100 */
[----:B------:R-:W-:Y:S01]  /*0a70*/  FADD.FTZ R37, R37, R72 ;  /* 0x0000004825257221 */ /* 0x000fe20000010000 */
[----:B------:R-:W-:Y:S01]  /*0a80*/  FFMA.FTZ R21, R84, R72, R21 ;  /* 0x0000004854157223 */ /* 0x000fe20000010015 */
[----:B------:R-:W-:Y:S01]  /*0a90*/  FMUL.FTZ R93, R8, R73 ;  /* 0x00000049085d7220 */ /* 0x000fe20000410000 */
[----:B------:R-:W-:Y:S01]  /*0aa0*/  FADD.FTZ R72, R71, R90 ;  /* 0x0000005a47487221 */ /* 0x000fe20000010000 */
[----:B------:R-:W-:Y:S01]  /*0ab0*/  FFMA.FTZ R69, R87, R90, R70 ;  /* 0x0000005a57457223 */ /* 0x000fe20000010046 */
[----:B------:R-:W-:-:S02]  /*0ac0*/  HADD2.F32 R74, -RZ, R74.H1_H1 ;  /* 0x3000004aff4a7230 */ /* 0x000fc40000004100 */
[----:B------:R-:W-:Y:S01]  /*0ad0*/  FADD.FTZ R40, R40, R92 ;  /* 0x0000005c28287221 */ /* 0x000fe20000010000 */
[----:B------:R-:W-:Y:S01]  /*0ae0*/  FFMA.FTZ R24, R91, R92, R24 ;  /* 0x0000005c5b187223 */ /* 0x000fe20000010018 */
[----:B------:R-:W-:Y:S01]  /*0af0*/  FMUL.FTZ R99, R81, R68 ;  /* 0x0000004451637220 */ /* 0x000fe20000410000 */
[----:B------:R-:W-:Y:S01]  /*0b00*/  FMUL.FTZ R92, R7, R92 ;  /* 0x0000005c075c7220 */ /* 0x000fe20000410000 */
[----:B------:R-:W-:Y:S01]  /*0b10*/  FADD.FTZ R71, R72, R93 ;  /* 0x0000005d48477221 */ /* 0x000fe20000010000 */
[----:B------:R-:W-:Y:S01]  /*0b20*/  FFMA.FTZ R68, R88, R93, R69 ;  /* 0x0000005d58447223 */ /* 0x000fe20000010045 */
[--C-:B------:R-:W-:Y:S02]  /*0b30*/  HADD2.F32 R98, -RZ, R75.reuse.H0_H0 ;  /* 0x2000004bff627230 */ /* 0x100fe40000004100 */
[----:B------:R-:W-:Y:S01]  /*0b40*/  FMUL.FTZ R96, R81, R96 ;  /* 0x0000006051607220 */ /* 0x000fe20000410000 */
[----:B------:R-:W-:Y:S01]  /*0b50*/  FMUL.FTZ R97, R6, R74 ;  /* 0x0000004a06617220 */ /* 0x000fe20000410000 */
[----:B------:R-:W-:Y:S01]  /*0b60*/  FADD.FTZ R70, R71, R92 ;  /* 0x0000005c47467221 */ /* 0x000fe20000010000 */
[----:B------:R-:W-:Y:S01]  /*0b70*/  FFMA.FTZ R69, R91, R92, R68 ;  /* 0x0000005c5b457223 */ /* 0x000fe20000010044 */
[----:B------:R-:W-:-:S02]  /*0b80*/  HADD2.F32 R75, -RZ, R75.H1_H1 ;  /* 0x3000004bff4b7230 */ /* 0x000fc40000004100 */
[----:B------:R-:W-:Y:S01]  /*0b90*/  FADD.FTZ R42, R42, R98 ;  /* 0x000000622a2a7221 */ /* 0x000fe20000010000 */
[-C--:B------:R-:W-:Y:S01]  /*0ba0*/  FFMA.FTZ R26, R99, R98.reuse, R26 ;  /* 0x00000062631a7223 */ /* 0x080fe2000001001a */
[----:B------:R-:W-:Y:S01]  /*0bb0*/  FADD.FTZ R100, -R95, R122 ;  /* 0x0000007a5f647221 */ /* 0x000fe20000010100 */
        /* <DEDUP_REMOVED lines=15> */
.L_x_974:
[----:B------:R-:W-:Y:S05]  /*0cb0*/  BSYNC B1 ;  /* 0x0000000000017941 */ /* 0x000fea0003800000 */
.L_x_973:
        /* <DEDUP_REMOVED lines=12> */
[--C-:B--2---:R-:W-:Y:S02]  /*0d80*/  HADD2.F32 R102, -RZ, R68.reuse.H0_H0 ;  /* 0x20000044ff667230 */ /* 0x104fe40000004100 */
[----:B------:R-:W-:Y:S02]  /*0d90*/  HADD2.F32 R104, -RZ, R68.H1_H1 ;  /* 0x30000044ff687230 */ /* 0x000fe40000004100 */
[--C-:B------:R-:W-:Y:S02]  /*0da0*/  HADD2.F32 R106, -RZ, R69.reuse.H0_H0 ;  /* 0x20000045ff6a7230 */ /* 0x100fe40000004100 */
[C---:B------:R-:W-:Y:S01]  /*0db0*/  FADD.FTZ R102, -R95.reuse, R102 ;  /* 0x000000665f667221 */ /* 0x040fe20000010100 */
[----:B------:R-:W-:Y:S02]  /*0dc0*/  HADD2.F32 R108, -RZ, R69.H1_H1 ;  /* 0x30000045ff6c7230 */ /* 0x000fe40000004100 */
[----:B------:R-:W-:Y:S01]  /*0dd0*/  FADD.FTZ R104, -R95, R104 ;  /* 0x000000685f687221 */ /* 0x000fe20000010100 */
[----:B------:R-:W-:-:S02]  /*0de0*/  HADD2.F32 R68, -RZ, R70.H0_H0 ;  /* 0x20000046ff447230 */ /* 0x000fc40000004100 */
[C---:B------:R-:W-:Y:S01]  /*0df0*/  FADD.FTZ R106, -R95.reuse, R106 ;  /* 0x0000006a5f6a7221 */ /* 0x040fe20000010100 */
[--C-:B------:R-:W-:Y:S02]  /*0e00*/  HADD2.F32 R110, -RZ, R71.reuse.H0_H0 ;  /* 0x20000047ff6e7230 */ /* 0x100fe40000004100 */
[----:B------:R-:W-:Y:S01]  /*0e10*/  FADD.FTZ R108, -R95, R108 ;  /* 0x0000006c5f6c7221 */ /* 0x000fe20000010100 */
[----:B------:R-:W-:Y:S02]  /*0e20*/  HADD2.F32 R116, -RZ, R71.H1_H1 ;  /* 0x30000047ff747230 */ /* 0x000fe40000004100 */
[----:B-----5:R-:W-:Y:S01]  /*0e30*/  FMUL.FTZ R85, R81, R102 ;  /* 0x0000006651557220 */ /* 0x020fe20000410000 */
[----:B------:R-:W-:Y:S02]  /*0e40*/  HADD2.F32 R112, -RZ, R70.H1_H1 ;  /* 0x30000046ff707230 */ /* 0x000fe40000004100 */
[----:B------:R-:W-:Y:S01]  /*0e50*/  FADD.FTZ R70, -R95, R68 ;  /* 0x000000445f467221 */ /* 0x000fe20000010100 */
[----:B---3--:R-:W-:-:S02]  /*0e60*/  HADD2.F32 R71, -RZ, R72.H0_H0 ;  /* 0x20000048ff477230 */ /* 0x008fc40000004100 */
[----:B------:R-:W-:Y:S01]  /*0e70*/  FMUL.FTZ R102, R81, R104 ;  /* 0x0000006851667220 */ /* 0x000fe20000410000 */
[----:B------:R-:W-:Y:S02]  /*0e80*/  HADD2.F32 R72, -RZ, R72.H1_H1 ;  /* 0x30000048ff487230 */ /* 0x000fe40000004100 */
[C---:B------:R-:W-:Y:S01]  /*0e90*/  FADD.FTZ R112, -R95.reuse, R112 ;  /* 0x000000705f707221 */ /* 0x040fe20000010100 */
[C---:B------:R-:W-:Y:S01]  /*0ea0*/  FADD.FTZ R68, -R95.reuse, R110 ;  /* 0x0000006e5f447221 */ /* 0x040fe20000010100 */
[----:B------:R-:W-:Y:S01]  /*0eb0*/  FADD.FTZ R116, -R95, R116 ;  /* 0x000000745f747221 */ /* 0x000fe20000010100 */
[----:B------:R-:W-:Y:S01]  /*0ec0*/  FMUL.FTZ R104, R2, R71 ;  /* 0x0000004702687220 */ /* 0x000fe20000410000 */
[--C-:B------:R-:W-:Y:S02]  /*0ed0*/  HADD2.F32 R95, -RZ, R73.reuse.H0_H0 ;  /* 0x20000049ff5f7230 */ /* 0x100fe40000004100 */
[----:B------:R-:W-:Y:S01]  /*0ee0*/  FMUL.FTZ R103, R81, R106 ;  /* 0x0000006a51677220 */ /* 0x000fe20000410000 */
[----:B------:R-:W-:-:S02]  /*0ef0*/  HADD2.F32 R110, -RZ, R73.H1_H1 ;  /* 0x30000049ff6e7230 */ /* 0x000fc40000004100 */
[C---:B------:R-:W-:Y:S01]  /*0f00*/  FMUL.FTZ R106, R81.reuse, R108 ;  /* 0x0000006c516a7220 */ /* 0x040fe20000410000 */
[--C-:B------:R-:W-:Y:S02]  /*0f10*/  HADD2.F32 R73, -RZ, R74.reuse.H0_H0 ;  /* 0x2000004aff497230 */ /* 0x100fe40000004100 */
[----:B------:R-:W-:Y:S01]  /*0f20*/  FMUL.FTZ R109, R81, R70 ;  /* 0x00000046516d7220 */ /* 0x000fe20000410000 */
[----:B------:R-:W-:Y:S01]  /*0f30*/  FADD.FTZ R44, R44, R71 ;  /* 0x000000472c2c7221 */ /* 0x000fe20000010000 */
[----:B------:R-:W-:Y:S01]  /*0f40*/  FFMA.FTZ R28, R85, R71, R28 ;  /* 0x00000047551c7223 */ /* 0x000fe2000001001c */
        /* <DEDUP_REMOVED lines=16> */
[----:B------:R-:W-:-:S02]  /*1050*/  HADD2.F32 R74, -RZ, R74.H1_H1 ;  /* 0x3000004aff4a7230 */ /* 0x000fc40000004100 */
[----:B------:R-:W-:Y:S01]  /*1060*/  FMUL.FTZ R113, R81, R68 ;  /* 0x0000004451717220 */ /* 0x000fe20000410000 */
[----:B------:R-:W-:Y:S01]  /*1070*/  FADD.FTZ R73, R72, R107 ;  /* 0x0000006b48497221 */ /* 0x000fe20000010000 */
[----:B------:R-:W-:Y:S01]  /*1080*/  FFMA.FTZ R70, R106, R107, R71 ;  /* 0x0000006b6a467223 */ /* 0x000fe20000010047 */
[--C-:B------:R-:W-:Y:S02]  /*1090*/  HADD2.F32 R69, -RZ, R75.reuse.H0_H0 ;  /* 0x2000004bff457230 */ /* 0x100fe40000004100 */
[----:B------:R-:W-:Y:S01]  /*10a0*/  FMUL.FTZ R111, R80, R74 ;  /* 0x0000004a506f7220 */ /* 0x000fe20000410000 */
[----:B------:R-:W-:Y:S01]  /*10b0*/  FADD.FTZ R68, R73, R110 ;  /* 0x0000006e49447221 */ /* 0x000fe20000010000 */
[----:B------:R-:W-:Y:S01]  /*10c0*/  FMUL.FTZ R112, R81, R112 ;  /* 0x0000007051707220 */ /* 0x000fe20000410000 */
[----:B------:R-:W-:Y:S01]  /*10d0*/  FFMA.FTZ R71, R109, R110, R70 ;  /* 0x0000006e6d477223 */ /* 0x000fe20000010046 */
[----:B------:R-:W-:Y:S01]  /*10e0*/  FADD.FTZ R50, R50, R69 ;  /* 0x0000004532327221 */ /* 0x000fe20000010000 */
[-C--:B------:R-:W-:Y:S01]  /*10f0*/  FFMA.FTZ R34, R113, R69.reuse, R34 ;  /* 0x0000004571227223 */ /* 0x080fe20000010022 */
[----:B------:R-:W-:Y:S01]  /*1100*/  FMUL.FTZ R114, R78, R69 ;  /* 0x000000454e727220 */ /* 0x000fe20000410000 */
[----:B------:R-:W-:-:S02]  /*1110*/  HADD2.F32 R75, -RZ, R75.H1_H1 ;  /* 0x3000004bff4b7230 */ /* 0x000fc40000004100 */
[----:B------:R-:W-:Y:S01]  /*1120*/  FADD.FTZ R69, R68, R111 ;  /* 0x0000006f44457221 */ /* 0x000fe20000010000 */
[----:B------:R-:W-:Y:S01]  /*1130*/  FFMA.FTZ R68, R112, R111, R71 ;  /* 0x0000006f70447223 */ /* 0x000fe20000010047 */
[----:B------:R-:W-:Y:S01]  /*1140*/  FMUL.FTZ R116, R81, R116 ;  /* 0x0000007451747220 */ /* 0x000fe20000410000 */
[----:B------:R-:W-:Y:S01]  /*1150*/  FADD.FTZ R46, R46, R95 ;  /* 0x0000005f2e2e7221 */ /* 0x000fe20000010000 */
        /* <DEDUP_REMOVED lines=10> */
.L_x_972:
[----:B------:R-:W-:Y:S05]  /*1200*/  BSYNC B0 ;  /* 0x0000000000007941 */ /* 0x000fea0003800000 */
.L_x_967:
[----:B------:R-:W-:Y:S01]  /*1210*/  LOP3.LUT P2, RZ, R94, 0xff, RZ, 0xc0, !PT ;  /* 0x000000ff5eff7812 */ /* 0x000fe2000784c0ff */
[----:B------:R-:W-:Y:S01]  /*1220*/  UMOV UR6, 0xffffffff ;  /* 0xffffffff00067882 */ /* 0x000fe20000000000 */
[----:B------:R-:W-:Y:S02]  /*1230*/  SHF.R.U32.HI R69, RZ, 0x5, R15 ;  /* 0x00000005ff457819 */ /* 0x000fe4000001160f */
[----:B------:R-:W-:Y:S02]  /*1240*/  LOP3.LUT P3, RZ, R15, 0x1f, RZ, 0xc0, !PT ;  /* 0x0000001f0fff7812 */ /* 0x000fe4000786c0ff */
[----:B------:R-:W-:-:S07]  /*1250*/  LOP3.LUT R68, R69, 0x7fffffc, RZ, 0xc0, !PT ;  /* 0x07fffffc45447812 */ /* 0x000fce00078ec0ff */
[----:B------:R-:W-:Y:S01]  /*1260*/  @!P2 IADD3 R68, R68, 0x4, RZ ;  /* 0x000000044444a810 */ /* 0x000fe20007ffe0ff */
        /* <DEDUP_REMOVED lines=19> */
.L_x_1041:
        /* <DEDUP_REMOVED lines=10> */
[-C--:B------:R-:W-:Y:S02]  /*1440*/  @!P3 LEA R117, R69, R71.reuse, 0x3 ;  /* 0x000000474575b211 */ /* 0x080fe400078e18ff */
[----:B------:R-:W-:-:S03]  /*1450*/  LEA R118, R68, R71, 0x3 ;  /* 0x0000004744767211 */ /* 0x000fc600078e18ff */
        /* <DEDUP_REMOVED lines=9> */
[----:B------:R-:W-:-:S03]  /*14f0*/  FADD.FTZ R68, RZ, R69 ;  /* 0x00000045ff447221 */ /* 0x000fc60000010000 */
[----:B------:R-:W-:Y:S01]  /*1500*/  FADD.FTZ R79, R70, R79 ;  /* 0x0000004f464f7221 */ /* 0x000fe20000010000 */
[----:B------:R-:W-:Y:S01]  /*1510*/  FADD.FTZ R68, R71, R68 ;  /* 0x0000004447447221 */ /* 0x000fe20000010000 */
[----:B------:R-:W-:Y:S02]  /*1520*/  @P3 SHF.R.S32.HI R70, RZ, 0x1f, R119 ;  /* 0x0000001fff463819 */ /* 0x000fe40000011477 */
[----:B-1----:R-:W-:Y:S01]  /*1530*/  FADD.FTZ R79, R79, R72 ;  /* 0x000000484f4f7221 */ /* 0x002fe20000010000 */
[----:B------:R-:W-:Y:S01]  /*1540*/  FADD.FTZ R68, R68, R73 ;  /* 0x0000004944447221 */ /* 0x000fe20000010000 */
[----:B------:R-:W-:Y:S01]  /*1550*/  HFMA2.MMA R73, -RZ, RZ, 0, 0 ;  /* 0x00000000ff497435 */ /* 0x000fe200000001ff */
[----:B------:R-:W-:Y:S01]  /*1560*/  @P3 LEA.HI R119, R70, R119, RZ, 0x3 ;  /* 0x0000007746773211 */ /* 0x000fe200078f18ff */
        /* <DEDUP_REMOVED lines=10> */
[----:B------:R-:W-:-:S03]  /*1610*/  MOV R68, RZ ;  /* 0x000000ff00447202 */ /* 0x000fc60000000f00 */
[----:B------:R-:W-:-:S06]  /*1620*/  UISETP.NE.AND.EX UP0, UPT, UR15, URZ, UPT, UP0 ;  /* 0x0000003f0f00728c */ /* 0x000fcc000bf05300 */
[----:B------:R-:W-:-:S13]  /*1630*/  PLOP3.LUT P4, PT, PT, PT, UP0, 0x80, 0x0 ;  /* 0x000000000000781c */ /* 0x000fda0003f8f008 */
[----:B------:R-:W-:Y:S05]  /*1640*/  @!P4 BRA `(.L_x_980) ;  /* 0x000000000028c947 */ /* 0x000fea0003800000 */
[----:B------:R-:W-:Y:S01]  /*1650*/  HADD2.F32 R68, -RZ, R52.H0_H0 ;  /* 0x20000034ff447230 */ /* 0x000fe20000004100 */
[----:B------:R-:W-:Y:S06]  /*1660*/  BRA `(.L_x_980) ;  /* 0x0000000000207947 */ /* 0x000fec0003800000 */
.L_x_979:
[----:B------:R-:W-:Y:S01]  /*1670*/  UISETP.NE.U32.AND UP0, UPT, UR14, URZ, UPT ;  /* 0x0000003f0e00728c */ /* 0x000fe2000bf05070 */
[----:B------:R-:W-:-:S03]  /*1680*/  FFMA.FTZ R69, R3, R75, R72 ;  /* 0x0000004b03457223 */ /* 0x000fc60000010048 */
[----:B------:R-:W-:Y:S01]  /*1690*/  UISETP.NE.AND.EX UP0, UPT, UR15, URZ, UPT, UP0 ;  /* 0x0000003f0f00728c */ /* 0x000fe2000bf05300 */
[----:B------:R-:W-:-:S04]  /*16a0*/  FADD.FTZ R68, R86, -R69 ;  /* 0x8000004556447221 */ /* 0x000fc80000010000 */
[----:B------:R-:W-:Y:S01]  /*16b0*/  FMUL.FTZ R68, R81, R68 ;  /* 0x0000004451447220 */ /* 0x000fe20000410000 */
[----:B------:R-:W-:-:S13]  /*16c0*/  PLOP3.LUT P4, PT, PT, PT, UP0, 0x80, 0x0 ;  /* 0x000000000000781c */ /* 0x000fda0003f8f008 */
[----:B------:R-:W-:-:S05]  /*16d0*/  @P4 HADD2.F32 R69, -RZ, R52.H0_H0 ;  /* 0x20000034ff454230 */ /* 0x000fca0000004100 */
[----:B------:R-:W-:-:S07]  /*16e0*/  @P4 FADD.FTZ R68, R68, R69 ;  /* 0x0000004544444221 */ /* 0x000fce0000010000 */
.L_x_980:
[----:B------:R-:W-:Y:S05]  /*16f0*/  BSYNC B1 ;  /* 0x0000000000017941 */ /* 0x000fea0003800000 */
.L_x_978:
[----:B------:R-:W0:Y:S01]  /*1700*/  @P3 LDC R69, c[0x0][0x29c] ;  /* 0x0000a700ff453b82 */ /* 0x000e220000000800 */
[----:B------:R-:W-:Y:S01]  /*1710*/  ISETP.NE.U32.AND P5, PT, RZ, UR10, PT ;  /* 0x0000000aff007c0c */ /* 0x000fe2000bfa5070 */
[----:B------:R-:W-:Y:S03]  /*1720*/  BSSY B1, `(.L_x_981) ;  /* 0x0000011000017945 */ /* 0x000fe60003800000 */
[----:B------:R-:W-:Y:S01]  /*1730*/  ISETP.NE.AND.EX P5, PT, RZ, UR11, PT, P5 ;  /* 0x0000000bff007c0c */ /* 0x000fe2000bfa5350 */
[----:B0-----:R-:W-:-:S12]  /*1740*/  @P3 FMUL.FTZ R69, R68, R69 ;  /* 0x0000004544453220 */ /* 0x001fd80000410000 */
[----:B------:R-:W-:Y:S02]  /*1750*/  @P5 F2FP.F16.F32.PACK_AB R68, RZ, R68 ;  /* 0x00000044ff44523e */ /* 0x000fe400000000ff */
[----:B------:R-:W-:Y:S02]  /*1760*/  @P3 F2FP.F16.F32.PACK_AB R69, RZ, R69 ;  /* 0x00000045ff45323e */ /* 0x000fe400000000ff */
[----:B------:R-:W-:Y:S02]  /*1770*/  @P5 PRMT R60, R68, 0x7610, R60 ;  /* 0x00007610443c5816 */ /* 0x000fe4000000003c */
[----:B------:R-:W-:Y:S01]  /*1780*/  @P3 PRMT R64, R69, 0x7610, R64 ;  /* 0x0000761045403816 */ /* 0x000fe20000000040 */
[----:B------:R-:W-:Y:S06]  /*1790*/  @P1 BRA `(.L_x_982) ;  /* 0x0000000000101947 */ /* 0x000fec0003800000 */
[----:B------:R-:W-:Y:S01]  /*17a0*/  HFMA2.MMA R68, -RZ, RZ, 0, 0 ;  /* 0x00000000ff447435 */ /* 0x000fe200000001ff */
[----:B------:R-:W-:Y:S10]  /*17b0*/  @!P4 BRA `(.L_x_983) ;  /* 0x00000000001cc947 */ /* 0x000ff40003800000 */
[----:B------:R-:W-:Y:S01]  /*17c0*/  HADD2.F32 R68, -RZ, R52.H1_H1 ;  /* 0x30000034ff447230 */ /* 0x000fe20000004100 */
[----:B------:R-:W-:Y:S06]  /*17d0*/  BRA `(.L_x_983) ;  /* 0x0000000000147947 */ /* 0x000fec0003800000 */
.L_x_982:
[----:B------:R-:W-:Y:S01]  /*17e0*/  FFMA.FTZ R68, R84, R75, R72 ;  /* 0x0000004b54447223 */ /* 0x000fe20000010048 */
[----:B------:R-:W-:-:S03]  /*17f0*/  @P4 HADD2.F32 R69, -RZ, R52.H1_H1 ;  /* 0x30000034ff454230 */ /* 0x000fc60000004100 */
[----:B------:R-:W-:-:S04]  /*1800*/  FADD.FTZ R68, R89, -R68 ;  /* 0x8000004459447221 */ /* 0x000fc80000010000 */
[----:B------:R-:W-:-:S04]  /*1810*/  FMUL.FTZ R68, R81, R68 ;  /* 0x0000004451447220 */ /* 0x000fc80000410000 */
[----:B------:R-:W-:-:S07]  /*1820*/  @P4 FADD.FTZ R68, R68, R69 ;  /* 0x0000004544444221 */ /* 0x000fce0000010000 */
.L_x_983:
[----:B------:R-:W-:Y:S05]  /*1830*/  BSYNC B1 ;  /* 0x0000000000017941 */ /* 0x000fea0003800000 */
.L_x_981:
[----:B------:R-:W0:Y:S01]  /*1840*/  @P3 LDC R69, c[0x0][0x29c] ;  /* 0x0000a700ff453b82 */ /* 0x000e220000000800 */
[----:B------:R-:W-:Y:S01]  /*1850*/  BSSY B1, `(.L_x_984) ;  /* 0x0000010000017945 */ /* 0x000fe20003800000 */
[----:B0-----:R-:W-:Y:S01]  /*1860*/  @P3 FMUL.FTZ R69, R68, R69 ;  /* 0x0000004544453220 */ /* 0x001fe20000410000 */
[----:B------:R-:W-:-:S04]  /*1870*/  @P5 F2FP.F16.F32.PACK_AB R68, RZ, R68 ;  /* 0x00000044ff44523e */ /* 0x000fc800000000ff */
[----:B------:R-:W-:Y:S02]  /*1880*/  @P3 F2FP.F16.F32.PACK_AB R69, RZ, R69 ;  /* 0x00000045ff45323e */ /* 0x000fe400000000ff */
[----:B------:R-:W-:Y:S02]  /*1890*/  @P5 PRMT R60, R60, 0x5410, R68 ;  /* 0x000054103c3c5816 */ /* 0x000fe40000000044 */
[----:B------:R-:W-:Y:S01]  /*18a0*/  @P3 PRMT R64, R64, 0x5410, R69 ;  /* 0x0000541040403816 */ /* 0x000fe20000000045 */
[----:B------:R-:W-:Y:S06]  /*18b0*/  @P1 BRA `(.L_x_985) ;  /* 0x0000000000101947 */ /* 0x000fec0003800000 */
[----:B------:R-:W-:Y:S01]  /*18c0*/  MOV R68, RZ ;  /* 0x000000ff00447202 */ /* 0x000fe20000000f00 */
[----:B------:R-:W-:Y:S06]  /*18d0*/  @!P4 BRA `(.L_x_986) ;  /* 0x00000000001cc947 */ /* 0x000fec0003800000 */
[----:B------:R-:W-:Y:S01]  /*18e0*/  HADD2.F32 R68, -RZ, R53.H0_H0 ;  /* 0x20000035ff447230 */ /* 0x000fe20000004100 */
[----:B------:R-:W-:Y:S06]  /*18f0*/  BRA `(.L_x_986) ;  /* 0x0000000000147947 */ /* 0x000fec0003800000 */
.L_x_985:
[----:B------:R-:W-:-:S04]  /*1900*/  FFMA.FTZ R69, R87, R75, R72 ;  /* 0x0000004b57457223 */ /* 0x000fc80000010048 */
[----:B------:R-:W-:Y:S01]  /*1910*/  FADD.FTZ R68, R90, -R69 ;  /* 0x800000455a447221 */ /* 0x000fe20000010000 */
[----:B------:R-:W-:-:S03]  /*1920*/  @P4 HADD2.F32 R69, -RZ, R53.H0_H0 ;  /* 0x20000035ff454230 */ /* 0x000fc60000004100 */
[----:B------:R-:W-:-:S04]  /*1930*/  FMUL.FTZ R68, R81, R68 ;  /* 0x0000004451447220 */ /* 0x000fc80000410000 */
[----:B------:R-:W-:-:S07]  /*1940*/  @P4 FADD.FTZ R68, R68, R69 ;  /* 0x0000004544444221 */ /* 0x000fce0000010000 */
.L_x_986:
[----:B------:R-:W-:Y:S05]  /*1950*/  BSYNC B1 ;  /* 0x0000000000017941 */ /* 0x000fea0003800000 */
.L_x_984:
        /* <DEDUP_REMOVED lines=12> */
.L_x_988:
[----:B------:R-:W-:Y:S01]  /*1a20*/  FFMA.FTZ R68, R88, R75, R72 ;  /* 0x0000004b58447223 */ /* 0x000fe20000010048 */
[----:B------:R-:W-:-:S03]  /*1a30*/  @P4 HADD2.F32 R69, -RZ, R53.H1_H1 ;  /* 0x30000035ff454230 */ /* 0x000fc60000004100 */
[----:B------:R-:W-:-:S04]  /*1a40*/  FADD.FTZ R68, R93, -R68 ;  /* 0x800000445d447221 */ /* 0x000fc80000010000 */
[----:B------:R-:W-:-:S04]  /*1a50*/  FMUL.FTZ R68, R81, R68 ;  /* 0x0000004451447220 */ /* 0x000fc80000410000 */
[----:B------:R-:W-:-:S07]  /*1a60*/  @P4 FADD.FTZ R68, R68, R69 ;  /* 0x0000004544444221 */ /* 0x000fce0000010000 */
.L_x_989:
[----:B------:R-:W-:Y:S05]  /*1a70*/  BSYNC B1 ;  /* 0x0000000000017941 */ /* 0x000fea0003800000 */
.L_x_987:
        /* <DEDUP_REMOVED lines=12> */
.L_x_991:
[----:B------:R-:W-:-:S04]  /*1b40*/  FFMA.FTZ R69, R91, R75, R72 ;  /* 0x0000004b5b457223 */ /* 0x000fc80000010048 */
[----:B------:R-:W-:Y:S01]  /*1b50*/  FADD.FTZ R68, R92, -R69 ;  /* 0x800000455c447221 */ /* 0x000fe20000010000 */
[----:B------:R-:W-:-:S03]  /*1b60*/  @P4 HADD2.F32 R69, -RZ, R54.H0_H0 ;  /* 0x20000036ff454230 */ /* 0x000fc60000004100 */
[----:B------:R-:W-:-:S04]  /*1b70*/  FMUL.FTZ R68, R81, R68 ;  /* 0x0000004451447220 */ /* 0x000fc80000410000 */
[----:B------:R-:W-:-:S07]  /*1b80*/  @P4 FADD.FTZ R68, R68, R69 ;  /* 0x0000004544444221 */ /* 0x000fce0000010000 */
.L_x_992:
[----:B------:R-:W-:Y:S05]  /*1b90*/  BSYNC B1 ;  /* 0x0000000000017941 */ /* 0x000fea0003800000 */
.L_x_990:
        /* <DEDUP_REMOVED lines=12> */
.L_x_994:
[----:B------:R-:W-:Y:S01]  /*1c60*/  FFMA.FTZ R68, R96, R75, R72 ;  /* 0x0000004b60447223 */ /* 0x000fe20000010048 */
[----:B------:R-:W-:-:S03]  /*1c70*/  @P4 HADD2.F32 R69, -RZ, R54.H1_H1 ;  /* 0x30000036ff454230 */ /* 0x000fc60000004100 */
[----:B------:R-:W-:-:S04]  /*1c80*/  FADD.FTZ R68, R97, -R68 ;  /* 0x8000004461447221 */ /* 0x000fc80000010000 */
[----:B------:R-:W-:-:S04]  /*1c90*/  FMUL.FTZ R68, R81, R68 ;  /* 0x0000004451447220 */ /* 0x000fc80000410000 */
[----:B------:R-:W-:-:S07]  /*1ca0*/  @P4 FADD.FTZ R68, R68, R69 ;  /* 0x0000004544444221 */ /* 0x000fce0000010000 */
.L_x_995:
[----:B------:R-:W-:Y:S05]  /*1cb0*/  BSYNC B1 ;  /* 0x0000000000017941 */ /* 0x000fea0003800000 */
.L_x_993:
        /* <DEDUP_REMOVED lines=12> */
.L_x_997:
[----:B------:R-:W-:-:S04]  /*1d80*/  FFMA.FTZ R69, R99, R75, R72 ;  /* 0x0000004b63457223 */ /* 0x000fc80000010048 */
[----:B------:R-:W-:Y:S01]  /*1d90*/  FADD.FTZ R68, R98, -R69 ;  /* 0x8000004562447221 */ /* 0x000fe20000010000 */
[----:B------:R-:W-:-:S03]  /*1da0*/  @P4 HADD2.F32 R69, -RZ, R55.H0_H0 ;  /* 0x20000037ff454230 */ /* 0x000fc60000004100 */
[----:B------:R-:W-:-:S04]  /*1db0*/  FMUL.FTZ R68, R81, R68 ;  /* 0x0000004451447220 */ /* 0x000fc80000410000 */
[----:B------:R-:W-:-:S07]  /*1dc0*/  @P4 FADD.FTZ R68, R68, R69 ;  /* 0x0000004544444221 */ /* 0x000fce0000010000 */
.L_x_998:
[----:B------:R-:W-:Y:S05]  /*1dd0*/  BSYNC B1 ;  /* 0x0000000000017941 */ /* 0x000fea0003800000 */
.L_x_996:
        /* <DEDUP_REMOVED lines=12> */
.L_x_1000:
[----:B------:R-:W-:Y:S01]  /*1ea0*/  FFMA.FTZ R68, R100, R75, R72 ;  /* 0x0000004b64447223 */ /* 0x000fe20000010048 */
[----:B------:R-:W-:-:S03]  /*1eb0*/  @P4 HADD2.F32 R69, -RZ, R55.H1_H1 ;  /* 0x30000037ff454230 */ /* 0x000fc60000004100 */
[----:B------:R-:W-:-:S04]  /*1ec0*/  FADD.FTZ R68, R101, -R68 ;  /* 0x8000004465447221 */ /* 0x000fc80000010000 */
[----:B------:R-:W-:-:S04]  /*1ed0*/  FMUL.FTZ R74, R81, R68 ;  /* 0x00000044514a7220 */ /* 0x000fc80000410000 */
[----:B------:R-:W-:-:S07]  /*1ee0*/  @P4 FADD.FTZ R74, R74, R69 ;  /* 0x000000454a4a4221 */ /* 0x000fce0000010000 */
.L_x_1001:
[----:B------:R-:W-:Y:S05]  /*1ef0*/  BSYNC B1 ;  /* 0x0000000000017941 */ /* 0x000fea0003800000 */
.L_x_999:
[----:B------:R-:W0:Y:S08]  /*1f00*/  @P3 LDC R79, c[0x0][0x29c] ;  /* 0x0000a700ff4f3b82 */ /* 0x000e300000000800 */
[----:B------:R-:W1:Y:S08]  /*1f10*/  @P5 LDC.64 R70, c[0x0][0x308] ;  /* 0x0000c200ff465b82 */ /* 0x000e700000000a00 */
[----:B------:R-:W2:Y:S01]  /*1f20*/  @P3 LDC.64 R68, c[0x0][0x2f8] ;  /* 0x0000be00ff443b82 */ /* 0x000ea20000000a00 */
[----:B0-----:R-:W-:Y:S01]  /*1f30*/  @P3 FMUL.FTZ R79, R74, R79 ;  /* 0x0000004f4a4f3220 */ /* 0x001fe20000410000 */
[----:B------:R-:W-:-:S04]  /*1f40*/  @P5 F2FP.F16.F32.PACK_AB R74, RZ, R74 ;  /* 0x0000004aff4a523e */ /* 0x000fc800000000ff */
[----:B------:R-:W-:Y:S02]  /*1f50*/  @P3 F2FP.F16.F32.PACK_AB R79, RZ, R79 ;  /* 0x0000004fff4f323e */ /* 0x000fe400000000ff */
        /* <DEDUP_REMOVED lines=8> */
.L_x_977:
[----:B------:R-:W-:Y:S05]  /*1fe0*/  BSYNC B0 ;  /* 0x0000000000007941 */ /* 0x000fea0003800000 */
.L_x_976:
[----:B------:R-:W-:Y:S01]  /*1ff0*/  ISETP.NE.AND P4, PT, R0, RZ, PT ;  /* 0x000000ff0000720c */ /* 0x000fe20003f85270 */
[----:B------:R-:W-:-:S12]  /*2000*/  BSSY B0, `(.L_x_1002) ;  /* 0x00000a0000007945 */ /* 0x000fd80003800000 */
[----:B------:R-:W-:Y:S05]  /*2010*/  @!P4 BRA `(.L_x_1003) ;  /* 0x000000080078c947 */ /* 0x000fea0003800000 */
[----:B------:R-:W-:Y:S04]  /*2020*/  BSSY B1, `(.L_x_1004) ;  /* 0x0000011000017945 */ /* 0x000fe80003800000 */
[----:B------:R-:W-:Y:S05]  /*2030*/  @P1 BRA `(.L_x_1005) ;  /* 0x00000000001c1947 */ /* 0x000fea0003800000 */
[----:B------:R-:W-:Y:S01]  /*2040*/  UISETP.NE.U32.AND UP0, UPT, UR14, URZ, UPT ;  /* 0x0000003f0e00728c */ /* 0x000fe2000bf05070 */
[----:B0-----:R-:W-:-:S03]  /*2050*/  MOV R68, RZ ;  /* 0x000000ff00447202 */ /* 0x001fc60000000f00 */
[----:B------:R-:W-:-:S06]  /*2060*/  UISETP.NE.AND.EX UP0, UPT, UR15, URZ, UPT, UP0 ;  /* 0x0000003f0f00728c */ /* 0x000fcc000bf05300 */
[----:B------:R-:W-:-:S13]  /*2070*/  PLOP3.LUT P4, PT, PT, PT, UP0, 0x80, 0x0 ;  /* 0x000000000000781c */ /* 0x000fda0003f8f008 */
[----:B------:R-:W-:Y:S05]  /*2080*/  @!P4 BRA `(.L_x_1006) ;  /* 0x000000000028c947 */ /* 0x000fea0003800000 */
[----:B------:R-:W-:Y:S01]  /*2090*/  HADD2.F32 R68, -RZ, R56.H0_H0 ;  /* 0x20000038ff447230 */ /* 0x000fe20000004100 */
[----:B------:R-:W-:Y:S06]  /*20a0*/  BRA `(.L_x_1006) ;  /* 0x0000000000207947 */ /* 0x000fec0003800000 */
.L_x_1005:
[----:B------:R-:W-:Y:S01]  /*20b0*/  UISETP.NE.U32.AND UP0, UPT, UR14, URZ, UPT ;  /* 0x0000003f0e00728c */ /* 0x000fe2000bf05070 */
[----:B0-----:R-:W-:-:S03]  /*20c0*/  FFMA.FTZ R69, R85, R75, R72 ;  /* 0x0000004b55457223 */ /* 0x001fc60000010048 */
[----:B------:R-:W-:Y:S01]  /*20d0*/  UISETP.NE.AND.EX UP0, UPT, UR15, URZ, UPT, UP0 ;  /* 0x0000003f0f00728c */ /* 0x000fe2000bf05300 */
[----:B------:R-:W-:-:S04]  /*20e0*/  FADD.FTZ R68, R104, -R69 ;  /* 0x8000004568447221 */ /* 0x000fc80000010000 */
[----:B------:R-:W-:Y:S01]  /*20f0*/  FMUL.FTZ R68, R81, R68 ;  /* 0x0000004451447220 */ /* 0x000fe20000410000 */
[----:B------:R-:W-:-:S13]  /*2100*/  PLOP3.LUT P4, PT, PT, PT, UP0, 0x80, 0x0 ;  /* 0x000000000000781c */ /* 0x000fda0003f8f008 */
[----:B------:R-:W-:-:S05]  /*2110*/  @P4 HADD2.F32 R69, -RZ, R56.H0_H0 ;  /* 0x20000038ff454230 */ /* 0x000fca0000004100 */
[----:B------:R-:W-:-:S07]  /*2120*/  @P4 FADD.FTZ R68, R68, R69 ;  /* 0x0000004544444221 */ /* 0x000fce0000010000 */
.L_x_1006:
[----:B------:R-:W-:Y:S05]  /*2130*/  BSYNC B1 ;  /* 0x0000000000017941 */ /* 0x000fea0003800000 */
.L_x_1004:
        /* <DEDUP_REMOVED lines=14> */
.L_x_1008:
[----:B------:R-:W-:Y:S01]  /*2220*/  FFMA.FTZ R68, R102, R75, R72 ;  /* 0x0000004b66447223 */ /* 0x000fe20000010048 */
[----:B------:R-:W-:-:S03]  /*2230*/  @P4 HADD2.F32 R69, -RZ, R56.H1_H1 ;  /* 0x30000038ff454230 */ /* 0x000fc60000004100 */
[----:B------:R-:W-:-:S04]  /*2240*/  FADD.FTZ R68, R105, -R68 ;  /* 0x8000004469447221 */ /* 0x000fc80000010000 */
[----:B------:R-:W-:-:S04]  /*2250*/  FMUL.FTZ R68, R81, R68 ;  /* 0x0000004451447220 */ /* 0x000fc80000410000 */
[----:B------:R-:W-:-:S07]  /*2260*/  @P4 FADD.FTZ R68, R68, R69 ;  /* 0x0000004544444221 */ /* 0x000fce0000010000 */
.L_x_1009:
[----:B------:R-:W-:Y:S05]  /*2270*/  BSYNC B1 ;  /* 0x0000000000017941 */ /* 0x000fea0003800000 */
.L_x_1007:
        /* <DEDUP_REMOVED lines=12> */
.L_x_1011:
[----:B------:R-:W-:-:S04]  /*2340*/  FFMA.FTZ R69, R103, R75, R72 ;  /* 0x0000004b67457223 */ /* 0x000fc80000010048 */
[----:B------:R-:W-:Y:S01]  /*2350*/  FADD.FTZ R68, R108, -R69 ;  /* 0x800000456c447221 */ /* 0x000fe20000010000 */
[----:B------:R-:W-:-:S03]  /*2360*/  @P4 HADD2.F32 R69, -RZ, R57.H0_H0 ;  /* 0x20000039ff454230 */ /* 0x000fc60000004100 */
[----:B------:R-:W-:-:S04]  /*2370*/  FMUL.FTZ R68, R81, R68 ;  /* 0x0000004451447220 */ /* 0x000fc80000410000 */
[----:B------:R-:W-:-:S07]  /*2380*/  @P4 FADD.FTZ R68, R68, R69 ;  /* 0x0000004544444221 */ /* 0x000fce0000010000 */
.L_x_1012:
[----:B------:R-:W-:Y:S05]  /*2390*/  BSYNC B1 ;  /* 0x0000000000017941 */ /* 0x000fea0003800000 */
.L_x_1010:
        /* <DEDUP_REMOVED lines=12> */
.L_x_1014:
[----:B------:R-:W-:Y:S01]  /*2460*/  FFMA.FTZ R68, R106, R75, R72 ;  /* 0x0000004b6a447223 */ /* 0x000fe20000010048 */
[----:B------:R-:W-:-:S03]  /*2470*/  @P4 HADD2.F32 R69, -RZ, R57.H1_H1 ;  /* 0x30000039ff454230 */ /* 0x000fc60000004100 */
[----:B------:R-:W-:-:S04]  /*2480*/  FADD.FTZ R68, R107, -R68 ;  /* 0x800000446b447221 */ /* 0x000fc80000010000 */
[----:B------:R-:W-:-:S04]  /*2490*/  FMUL.FTZ R68, R81, R68 ;  /* 0x0000004451447220 */ /* 0x000fc80000410000 */
[----:B------:R-:W-:-:S07]  /*24a0*/  @P4 FADD.FTZ R68, R68, R69 ;  /* 0x0000004544444221 */ /* 0x000fce0000010000 */
.L_x_1015:
[----:B------:R-:W-:Y:S05]  /*24b0*/  BSYNC B1 ;  /* 0x0000000000017941 */ /* 0x000fea0003800000 */
.L_x_1013:
        /* <DEDUP_REMOVED lines=12> */
.L_x_1017:
[----:B------:R-:W-:-:S04]  /*2580*/  FFMA.FTZ R69, R109, R75, R72 ;  /* 0x0000004b6d457223 */ /* 0x000fc80000010048 */
[----:B------:R-:W-:Y:S01]  /*2590*/  FADD.FTZ R68, R110, -R69 ;  /* 0x800000456e447221 */ /* 0x000fe20000010000 */
[----:B------:R-:W-:-:S03]  /*25a0*/  @P4 HADD2.F32 R69, -RZ, R58.H0_H0 ;  /* 0x2000003aff454230 */ /* 0x000fc60000004100 */
[----:B------:R-:W-:-:S04]  /*25b0*/  FMUL.FTZ R68, R81, R68 ;  /* 0x0000004451447220 */ /* 0x000fc80000410000 */
[----:B------:R-:W-:-:S07]  /*25c0*/  @P4 FADD.FTZ R68, R68, R69 ;  /* 0x0000004544444221 */ /* 0x000fce0000010000 */
.L_x_1018:
[----:B------:R-:W-:Y:S05]  /*25d0*/  BSYNC B1 ;  /* 0x0000000000017941 */ /* 0x000fea0003800000 */
.L_x_1016:
        /* <DEDUP_REMOVED lines=12> */
.L_x_1020:
[----:B------:R-:W-:Y:S01]  /*26a0*/  FFMA.FTZ R68, R112, R75, R72 ;  /* 0x0000004b70447223 */ /* 0x000fe20000010048 */
[----:B------:R-:W-:-:S03]  /*26b0*/  @P4 HADD2.F32 R69, -RZ, R58.H1_H1 ;  /* 0x3000003aff454230 */ /* 0x000fc60000004100 */
[----:B------:R-:W-:-:S04]  /*26c0*/  FADD.FTZ R68, R111, -R68 ;  /* 0x800000446f447221 */ /* 0x000fc80000010000 */
[----:B------:R-:W-:-:S04]  /*26d0*/  FMUL.FTZ R68, R81, R68 ;  /* 0x0000004451447220 */ /* 0x000fc80000410000 */
[----:B------:R-:W-:-:S07]  /*26e0*/  @P4 FADD.FTZ R68, R68, R69 ;  /* 0x0000004544444221 */ /* 0x000fce0000010000 */
.L_x_1021:
[----:B------:R-:W-:Y:S05]  /*26f0*/  BSYNC B1 ;  /* 0x0000000000017941 */ /* 0x000fea0003800000 */
.L_x_1019:
        /* <DEDUP_REMOVED lines=12> */
.L_x_1023:
[----:B------:R-:W-:-:S04]  /*27c0*/  FFMA.FTZ R69, R113, R75, R72 ;  /* 0x0000004b71457223 */ /* 0x000fc80000010048 */
[----:B------:R-:W-:Y:S01]  /*27d0*/  FADD.FTZ R68, R114, -R69 ;  /* 0x8000004572447221 */ /* 0x000fe20000010000 */
[----:B------:R-:W-:-:S03]  /*27e0*/  @P4 HADD2.F32 R69, -RZ, R59.H0_H0 ;  /* 0x2000003bff454230 */ /* 0x000fc60000004100 */
[----:B------:R-:W-:-:S04]  /*27f0*/  FMUL.FTZ R68, R81, R68 ;  /* 0x0000004451447220 */ /* 0x000fc80000410000 */
[----:B------:R-:W-:-:S07]  /*2800*/  @P4 FADD.FTZ R68, R68, R69 ;  /* 0x0000004544444221 */ /* 0x000fce0000010000 */
.L_x_1024:
[----:B------:R-:W-:Y:S05]  /*2810*/  BSYNC B1 ;  /* 0x0000000000017941 */ /* 0x000fea0003800000 */
.L_x_1022:
        /* <DEDUP_REMOVED lines=12> */
.L_x_1026:
[----:B------:R-:W-:Y:S01]  /*28e0*/  FFMA.FTZ R72, R116, R75, R72 ;  /* 0x0000004b74487223 */ /* 0x000fe20000010048 */
[----:B------:R-:W-:-:S03]  /*28f0*/  @P4 HADD2.F32 R69, -RZ, R59.H1_H1 ;  /* 0x3000003bff454230 */ /* 0x000fc60000004100 */
[----:B------:R-:W-:-:S04]  /*2900*/  FADD.FTZ R72, R115, -R72 ;  /* 0x8000004873487221 */ /* 0x000fc80000010000 */
[----:B------:R-:W-:-:S04]  /*2910*/  FMUL.FTZ R72, R81, R72 ;  /* 0x0000004851487220 */ /* 0x000fc80000410000 */
[----:B------:R-:W-:-:S07]  /*2920*/  @P4 FADD.FTZ R72, R72, R69 ;  /* 0x0000004548484221 */ /* 0x000fce0000010000 */
.L_x_1027:
[----:B------:R-:W-:Y:S05]  /*2930*/  BSYNC B1 ;  /* 0x0000000000017941 */ /* 0x000fea0003800000 */
.L_x_1025:
        /* <DEDUP_REMOVED lines=8> */
[----:B------:R-:W-:-:S04]  /*29c0*/  @P3 PRMT R67, R67, 0x5410, R74 ;  /* 0x0000541043433816 */ /* 0x000fc8000000004a */
[----:B------:R1:W-:Y:S01]  /*29d0*/  @P5 STG.E.128 desc[UR4][R70.64], R60 ;  /* 0x0000003c46005986 */ /* 0x0003e2000c101d04 */
[----:B--2---:R-:W-:-:S05]  /*29e0*/  @P3 IMAD.WIDE.U32 R68, R73, 0x10, R68 ;  /* 0x0000001049443825 */ /* 0x004fca00078e0044 */
[----:B------:R1:W-:Y:S02]  /*29f0*/  @P3 STG.E.128 desc[UR4][R68.64], R64 ;  /* 0x0000004044003986 */ /* 0x0003e4000c101d04 */
.L_x_1003:
[----:B------:R-:W-:Y:S05]  /*2a00*/  BSYNC B0 ;  /* 0x0000000000007941 */ /* 0x000fea0003800000 */
.L_x_1002:
[----:B------:R-:W-:Y:S02]  /*2a10*/  IADD3 R13, R13, UR12, RZ ;  /* 0x0000000c0d0d7c10 */ /* 0x000fe4000fffe0ff */
[----:B------:R-:W-:Y:S02]  /*2a20*/  SEL R94, RZ, 0x1, P2 ;  /* 0x00000001ff5e7807 */ /* 0x000fe40001000000 */
[----:B------:R-:W-:-:S13]  /*2a30*/  ISETP.GE.AND P1, PT, R13, UR13, PT ;  /* 0x0000000d0d007c0c */ /* 0x000fda000bf26270 */
[----:B------:R-:W-:Y:S05]  /*2a40*/  @!P1 BRA `(.L_x_1028) ;  /* 0xffffffd800889947 */ /* 0x000fea000383ffff */
.L_x_966:
[----:B------:R-:W2:Y:S01]  /*2a50*/  S2UR UR6, SR_CTAID.X ;  /* 0x00000000000679c3 */ /* 0x000ea20000002500 */
[C---:B------:R-:W-:Y:S01]  /*2a60*/  LOP3.LUT R7, R15.reuse, 0x7f, RZ, 0xc0, !PT ;  /* 0x0000007f0f077812 */ /* 0x040fe200078ec0ff */
[----:B------:R-:W-:Y:S01]  /*2a70*/  BSSY B0, `(.L_x_1029) ;  /* 0x000000e000007945 */ /* 0x000fe20003800000 */
[----:B--2---:R-:W-:-:S05]  /*2a80*/  LEA.HI R3, R15, UR6, RZ, 0x19 ;  /* 0x000000060f037c11 */ /* 0x004fca000f8fc8ff */
[----:B------:R-:W-:-:S05]  /*2a90*/  IMAD R16, R3, R16, RZ ;  /* 0x0000001003107224 */ /* 0x000fca00078e02ff */
[----:B------:R-:W-:Y:S01]  /*2aa0*/  LEA.HI R7, R16, R7, RZ, 0x1d ;  /* 0x0000000710077211 */ /* 0x000fe200078fe8ff */
[----:B------:R-:W-:Y:S06]  /*2ab0*/  @!P0 BRA `(.L_x_1030) ;  /* 0x0000000000248947 */ /* 0x000fec0003800000 */
[----:B------:R-:W2:Y:S08]  /*2ac0*/  LDC.64 R2, c[0x0][0x2d0] ;  /* 0x0000b400ff027b82 */ /* 0x000eb00000000a00 */
[----:B------:R-:W3:Y:S01]  /*2ad0*/  LDC.64 R4, c[0x0][0x2d8] ;  /* 0x0000b600ff047b82 */ /* 0x000ee20000000a00 */
[----:B--2---:R-:W-:-:S05]  /*2ae0*/  IMAD.WIDE.U32 R2, R7, 0x20, R2 ;  /* 0x0000002007027825 */ /* 0x004fca00078e0002 */
[----:B------:R2:W-:Y:S01]  /*2af0*/  STG.E.128 desc[UR4][R2.64], R36 ;  /* 0x0000002402007986 */ /* 0x0005e2000c101d04 */
[----:B---3--:R-:W-:-:S03]  /*2b00*/  IMAD.WIDE.U32 R4, R7, 0x20, R4 ;  /* 0x0000002007047825 */ /* 0x008fc600078e0004 */
[----:B------:R2:W-:Y:S01]  /*2b10*/  STG.E.128 desc[UR4][R2.64+0x10], R40 ;  /* 0x0000102802007986 */ /* 0x0005e2000c101d04 */
[----:B------:R-:W-:-:S03]  /*2b20*/  IADD3 R7, R7, 0x80, RZ ;  /* 0x0000008007077810 */ /* 0x000fc60007ffe0ff */
[----:B------:R2:W-:Y:S04]  /*2b30*/  STG.E.128 desc[UR4][R4.64], R20 ;  /* 0x0000001404007986 */ /* 0x0005e8000c101d04 */
[----:B------:R2:W-:Y:S02]  /*2b40*/  STG.E.128 desc[UR4][R4.64+0x10], R24 ;  /* 0x0000101804007986 */ /* 0x0005e4000c101d04 */
.L_x_1030:
[----:B------:R-:W-:Y:S05]  /*2b50*/  BSYNC B0 ;  /* 0x0000000000007941 */ /* 0x000fea0003800000 */
.L_x_1029:
[----:B------:R-:W-:-:S13]  /*2b60*/  ISETP.NE.AND P0, PT, R0, RZ, PT ;  /* 0x000000ff0000720c */ /* 0x000fda0003f05270 */
[----:B------:R-:W-:Y:S05]  /*2b70*/  @!P0 EXIT ;  /* 0x000000000000894d */ /* 0x000fea0003800000 */
[----:B--2---:R-:W2:Y:S08]  /*2b80*/  LDC.64 R2, c[0x0][0x2d0] ;  /* 0x0000b400ff027b82 */ /* 0x004eb00000000a00 */
[----:B------:R-:W3:Y:S01]  /*2b90*/  LDC.64 R4, c[0x0][0x2d8] ;  /* 0x0000b600ff047b82 */ /* 0x000ee20000000a00 */
[----:B--2---:R-:W-:-:S05]  /*2ba0*/  IMAD.WIDE.U32 R2, R7, 0x20, R2 ;  /* 0x0000002007027825 */ /* 0x004fca00078e0002 */
[----:B------:R-:W-:Y:S01]  /*2bb0*/  STG.E.128 desc[UR4][R2.64], R44 ;  /* 0x0000002c02007986 */ /* 0x000fe2000c101d04 */
[----:B---3--:R-:W-:-:S03]  /*2bc0*/  IMAD.WIDE.U32 R4, R7, 0x20, R4 ;  /* 0x0000002007047825 */ /* 0x008fc600078e0004 */
[----:B------:R-:W-:Y:S04]  /*2bd0*/  STG.E.128 desc[UR4][R2.64+0x10], R48 ;  /* 0x0000103002007986 */ /* 0x000fe8000c101d04 */
[----:B------:R-:W-:Y:S04]  /*2be0*/  STG.E.128 desc[UR4][R4.64], R28 ;  /* 0x0000001c04007986 */ /* 0x000fe8000c101d04 */
[----:B------:R-:W-:Y:S01]  /*2bf0*/  STG.E.128 desc[UR4][R4.64+0x10], R32 ;  /* 0x0000102004007986 */ /* 0x000fe2000c101d04 */
[----:B------:R-:W-:Y:S05]  /*2c00*/  EXIT ;  /* 0x000000000000794d */ /* 0x000fea0003800000 */
.L_x_975:
[----:B-1----:R-:W-:Y:S01]  /*2c10*/  HFMA2.MMA R121, -RZ, RZ, 0, 1.847743988037109375e-06 ;  /* 0x0000001fff797435 */ /* 0x002fe200000001ff */
[----:B------:R-:W-:Y:S02]  /*2c20*/  MOV R120, 0x10 ;  /* 0x0000001000787802 */ /* 0x000fe40000000f00 */
[----:B------:R-:W-:-:S08]  /*2c30*/  MOV R118, 0xffffffff ;  /* 0xffffffff00767802 */ /* 0x000fd00000000f00 */
[----:B0----5:R-:W-:Y:S05]  /*2c40*/  WARPSYNC.COLLECTIVE R118, `(.L_x_1031) ;  /* 0x0000000076087348 */ /* 0x021fea0003c00000 */
[----:B------:R1:W2:Y:S02]  /*2c50*/  SHFL.DOWN P4, R119, R123, R120, R121 ;  /* 0x080000787b777389 */ /* 0x0002a40000080079 */
[----:B012--5:R-:W-:Y:S01]  /*2c60*/  ENDCOLLECTIVE ;  /* 0x000000000000791b */ /* 0x027fe20003800000 */
.L_x_1031:
[----:B------:R-:W-:-:S05]  /*2c70*/  MOV R70, R119 ;  /* 0x0000007700467202 */ /* 0x000fca0000000f00 */
[----:B------:R-:W-:Y:S01]  /*2c80*/  FADD.FTZ R70, R70, R123 ;  /* 0x0000007b46467221 */ /* 0x000fe20000010000 */
[----:B------:R-:W-:-:S07]  /*2c90*/  MOV R123, R122 ;  /* 0x0000007a007b7202 */ /* 0x000fce0000000f00 */
[----:B------:R-:W-:Y:S05]  /*2ca0*/  WARPSYNC.COLLECTIVE R118, `(.L_x_1032) ;  /* 0x0000000076087348 */ /* 0x000fea0003c00000 */
[----:B------:R0:W1:Y:S02]  /*2cb0*/  SHFL.DOWN P4, R119, R123, R120, R121 ;  /* 0x080000787b777389 */ /* 0x0000640000080079 */
[----:B01----:R-:W-:Y:S01]  /*2cc0*/  ENDCOLLECTIVE ;  /* 0x000000000000791b */ /* 0x003fe20003800000 */
.L_x_1032:
[----:B------:R-:W-:Y:S01]  /*2cd0*/  HFMA2.MMA R120, -RZ, RZ, 0, 4.76837158203125e-07 ;  /* 0x00000008ff787435 */ /* 0x000fe200000001ff */
[----:B------:R-:W-:Y:S02]  /*2ce0*/  MOV R123, R70 ;  /* 0x00000046007b7202 */ /* 0x000fe40000000f00 */
[----:B------:R-:W-:-:S08]  /*2cf0*/  MOV R71, R119 ;  /* 0x0000007700477202 */ /* 0x000fd00000000f00 */
[----:B------:R-:W-:Y:S05]  /*2d00*/  WARPSYNC.COLLECTIVE R118, `(.L_x_1033) ;  /* 0x0000000076087348 */ /* 0x000fea0003c00000 */
[----:B------:R0:W1:Y:S02]  /*2d10*/  SHFL.DOWN P4, R119, R123, R120, R121 ;  /* 0x080000787b777389 */ /* 0x0000640000080079 */
[----:B01----:R-:W-:Y:S01]  /*2d20*/  ENDCOLLECTIVE ;  /* 0x000000000000791b */ /* 0x003fe20003800000 */
.L_x_1033:
[----:B------:R-:W-:-:S05]  /*2d30*/  FADD.FTZ R71, R71, R122 ;  /* 0x0000007a47477221 */ /* 0x000fca0000010000 */
[----:B------:R-:W-:Y:S02]  /*2d40*/  MOV R123, R71 ;  /* 0x00000047007b7202 */ /* 0x000fe40000000f00 */
[----:B------:R-:W-:-:S07]  /*2d50*/  MOV R73, R119 ;  /* 0x0000007700497202 */ /* 0x000fce0000000f00 */
[----:B------:R-:W-:Y:S05]  /*2d60*/  WARPSYNC.COLLECTIVE R118, `(.L_x_1034) ;  /* 0x0000000076087348 */ /* 0x000fea0003c00000 */
[----:B------:R0:W1:Y:S02]  /*2d70*/  SHFL.DOWN P4, R119, R123, R120, R121 ;  /* 0x080000787b777389 */ /* 0x0000640000080079 */
[----:B01----:R-:W-:Y:S01]  /*2d80*/  ENDCOLLECTIVE ;  /* 0x000000000000791b */ /* 0x003fe20003800000 */
.L_x_1034:
[----:B------:R-:W-:Y:S01]  /*2d90*/  FADD.FTZ R73, R70, R73 ;  /* 0x0000004946497221 */ /* 0x000fe20000010000 */
[----:B------:R-:W-:-:S04]  /*2da0*/  HFMA2.MMA R120, -RZ, RZ, 0, 2.384185791015625e-07 ;  /* 0x00000004ff787435 */ /* 0x000fc800000001ff */
[----:B------:R-:W-:Y:S02]  /*2db0*/  MOV R123, R73 ;  /* 0x00000049007b7202 */ /* 0x000fe40000000f00 */
[----:B------:R-:W-:-:S07]  /*2dc0*/  MOV R72, R119 ;  /* 0x0000007700487202 */ /* 0x000fce0000000f00 */
[----:B------:R-:W-:Y:S05]  /*2dd0*/  WARPSYNC.COLLECTIVE R118, `(.L_x_1035) ;  /* 0x0000000076087348 */ /* 0x000fea0003c00000 */
[----:B------:R0:W1:Y:S02]  /*2de0*/  SHFL.DOWN P4, R119, R123, R120, R121 ;  /* 0x080000787b777389 */ /* 0x0000640000080079 */
[----:B01----:R-:W-:Y:S01]  /*2df0*/  ENDCOLLECTIVE ;  /* 0x000000000000791b */ /* 0x003fe20003800000 */
.L_x_1035:
[----:B------:R-:W-:-:S05]  /*2e00*/  FADD.FTZ R72, R71, R72 ;  /* 0x0000004847487221 */ /* 0x000fca0000010000 */
[----:B------:R-:W-:Y:S02]  /*2e10*/  MOV R123, R72 ;  /* 0x00000048007b7202 */ /* 0x000fe40000000f00 */
[----:B------:R-:W-:-:S07]  /*2e20*/  MOV R74, R119 ;  /* 0x00000077004a7202 */ /* 0x000fce0000000f00 */
[----:B------:R-:W-:Y:S05]  /*2e30*/  WARPSYNC.COLLECTIVE R118, `(.L_x_1036) ;  /* 0x0000000076087348 */ /* 0x000fea0003c00000 */
[----:B------:R0:W1:Y:S02]  /*2e40*/  SHFL.DOWN P4, R119, R123, R120, R121 ;  /* 0x080000787b777389 */ /* 0x0000640000080079 */
[----:B01----:R-:W-:Y:S01]  /*2e50*/  ENDCOLLECTIVE ;  /* 0x000000000000791b */ /* 0x003fe20003800000 */
.L_x_1036:
[----:B------:R-:W-:Y:S01]  /*2e60*/  FADD.FTZ R74, R73, R74 ;  /* 0x0000004a494a7221 */ /* 0x000fe20000010000 */
[----:B------:R-:W-:-:S04]  /*2e70*/  HFMA2.MMA R120, -RZ, RZ, 0, 1.1920928955078125e-07 ;  /* 0x00000002ff787435 */ /* 0x000fc800000001ff */
[----:B------:R-:W-:Y:S02]  /*2e80*/  MOV R123, R74 ;  /* 0x0000004a007b7202 */ /* 0x000fe40000000f00 */
[----:B------:R-:W-:-:S07]  /*2e90*/  MOV R75, R119 ;  /* 0x00000077004b7202 */ /* 0x000fce0000000f00 */
[----:B------:R-:W-:Y:S05]  /*2ea0*/  WARPSYNC.COLLECTIVE R118, `(.L_x_1037) ;  /* 0x0000000076087348 */ /* 0x000fea0003c00000 */
[----:B------:R0:W1:Y:S02]  /*2eb0*/  SHFL.DOWN P4, R119, R123, R120, R121 ;  /* 0x080000787b777389 */ /* 0x0000640000080079 */
[----:B01----:R-:W-:Y:S01]  /*2ec0*/  ENDCOLLECTIVE ;  /* 0x000000000000791b */ /* 0x003fe20003800000 */
.L_x_1037:
[----:B------:R-:W-:-:S05]  /*2ed0*/  FADD.FTZ R75, R72, R75 ;  /* 0x0000004b484b7221 */ /* 0x000fca0000010000 */
[----:B------:R-:W-:Y:S02]  /*2ee0*/  MOV R123, R75 ;  /* 0x0000004b007b7202 */ /* 0x000fe40000000f00 */
[----:B------:R-:W-:-:S07]  /*2ef0*/  MOV R95, R119 ;  /* 0x00000077005f7202 */ /* 0x000fce0000000f00 */
[----:B------:R-:W-:Y:S05]  /*2f00*/  WARPSYNC.COLLECTIVE R118, `(.L_x_1038) ;  /* 0x0000000076087348 */ /* 0x000fea0003c00000 */
[----:B------:R0:W1:Y:S02]  /*2f10*/  SHFL.DOWN P4, R119, R123, R120, R121 ;  /* 0x080000787b777389 */ /* 0x0000640000080079 */
[----:B01----:R-:W-:Y:S01]  /*2f20*/  ENDCOLLECTIVE ;  /* 0x000000000000791b */ /* 0x003fe20003800000 */
.L_x_1038:
[----:B------:R-:W-:Y:S01]  /*2f30*/  FADD.FTZ R117, R74, R95 ;  /* 0x0000005f4a757221 */ /* 0x000fe20000010000 */
[----:B------:R-:W-:-:S04]  /*2f40*/  HFMA2.MMA R120, -RZ, RZ, 0, 5.9604644775390625e-08 ;  /* 0x00000001ff787435 */ /* 0x000fc800000001ff */
[----:B------:R-:W-:Y:S02]  /*2f50*/  MOV R123, R117 ;  /* 0x00000075007b7202 */ /* 0x000fe40000000f00 */
[----:B------:R-:W-:-:S07]  /*2f60*/  MOV R94, R119 ;  /* 0x00000077005e7202 */ /* 0x000fce0000000f00 */
[----:B------:R-:W-:Y:S05]  /*2f70*/  WARPSYNC.COLLECTIVE R118, `(.L_x_1039) ;  /* 0x0000000076087348 */ /* 0x000fea0003c00000 */
[----:B------:R0:W1:Y:S02]  /*2f80*/  SHFL.DOWN P4, R119, R123, R120, R121 ;  /* 0x080000787b777389 */ /* 0x0000640000080079 */
[----:B01----:R-:W-:Y:S01]  /*2f90*/  ENDCOLLECTIVE ;  /* 0x000000000000791b */ /* 0x003fe20003800000 */
.L_x_1039:
[----:B------:R-:W-:-:S05]  /*2fa0*/  FADD.FTZ R95, R75, R94 ;  /* 0x0000005e4b5f7221 */ /* 0x000fca0000010000 */
[----:B------:R-:W-:Y:S02]  /*2fb0*/  MOV R123, R95 ;  /* 0x0000005f007b7202 */ /* 0x000fe40000000f00 */
[----:B------:R-:W-:-:S07]  /*2fc0*/  MOV R94, R119 ;  /* 0x00000077005e7202 */ /* 0x000fce0000000f00 */
[----:B------:R-:W-:Y:S05]  /*2fd0*/  WARPSYNC.COLLECTIVE R118, `(.L_x_1040) ;  /* 0x0000000076087348 */ /* 0x000fea0003c00000 */
[----:B------:R0:W1:Y:S02]  /*2fe0*/  SHFL.DOWN P4, R119, R123, R120, R121 ;  /* 0x080000787b777389 */ /* 0x0000640000080079 */
[----:B01----:R-:W-:Y:S01]  /*2ff0*/  ENDCOLLECTIVE ;  /* 0x000000000000791b */ /* 0x003fe20003800000 */
.L_x_1040:
[----:B------:R-:W-:Y:S01]  /*3000*/  MOV R70, R119 ;  /* 0x0000007700467202 */ /* 0x000fe20000000f00 */
[----:B------:R-:W-:Y:S06]  /*3010*/  BRA `(.L_x_1041) ;  /* 0xffffffe000e07947 */ /* 0x000fec000383ffff */
.L_x_1042:
        /* <DEDUP_REMOVED lines=14> */
.L_x_8700:


//--------------------- .text._ZN10layer_norm13ln_bwd_kernelINS_13Kernel_traitsI6__halfS2_S2_S2_fjLj2048ELj1ELj1ELj4ELj16ENS_18Kernel_traits_baseILj2048ES2_S2_S2_S2_fjLj128EEEEELb0ELb0ELb1ELb1EEEvNS_9BwdParamsE --------------------------
	.section	.text._ZN10layer_norm13ln_bwd_kernelINS_13Kernel_traitsI6__halfS2_S2_S2_fjLj2048ELj1ELj1ELj4ELj16ENS_18Kernel_traits_baseILj2048ES2_S2_S2_S2_fjLj128EEEEELb0ELb0ELb1ELb1EEEvNS_9BwdParamsE,"ax",@progbits
	.align	128
        .global         _ZN10layer_norm13ln_bwd_kernelINS_13Kernel_traitsI6__halfS2_S2_S2_fjLj2048ELj1ELj1ELj4ELj16ENS_18Kernel_traits_baseILj2048ES2_S2_S2_S2_fjLj128EEEEELb0ELb0ELb1ELb1EEEvNS_9BwdParamsE
        .type           _ZN10layer_norm13ln_bwd_kernelINS_13Kernel_traitsI6__halfS2_S2_S2_fjLj2048ELj1ELj1ELj4ELj16ENS_18Kernel_traits_baseILj2048ES2_S2_S2_S2_fjLj128EEEEELb0ELb0ELb1ELb1EEEvNS_9BwdParamsE,@function
        .size           _ZN10layer_norm13ln_bwd_kernelINS_13Kernel_traitsI6__halfS2_S2_S2_fjLj2048ELj1ELj1ELj4ELj16ENS_18Kernel_traits_baseILj2048ES2_S2_S2_S2_fjLj128EEEEELb0ELb0ELb1ELb1EEEvNS_9BwdParamsE,(.L_x_8701 - _ZN10layer_norm13ln_bwd_kernelINS_13Kernel_traitsI6__halfS2_S2_S2_fjLj2048ELj1ELj1ELj4ELj16ENS_18Kernel_traits_baseILj2048ES2_S2_S2_S2_fjLj128EEEEELb0ELb0ELb1ELb1EEEvNS_9BwdParamsE)
        .other          _ZN10layer_norm13ln_bwd_kernelINS_13Kernel_traitsI6__halfS2_S2_S2_fjLj2048ELj1ELj1ELj4ELj16ENS_18Kernel_traits_baseILj2048ES2_S2_S2_S2_fjLj128EEEEELb0ELb0ELb1ELb1EEEvNS_9BwdParamsE,@"STO_CUDA_ENTRY STV_DEFAULT"
_ZN10layer_norm13ln_bwd_kernelINS_13Kernel_traitsI6__halfS2_S2_S2_fjLj2048ELj1ELj1ELj4ELj16ENS_18Kernel_traits_baseILj2048ES2_S2_S2_S2_fjLj128EEEEELb0ELb0ELb1ELb1EEEvNS_9BwdParamsE:
.text._ZN10layer_norm13ln_bwd_kernelINS_13Kernel_traitsI6__halfS2_S2_S2_fjLj2048ELj1ELj1ELj4ELj16ENS_18Kernel_traits_baseILj2048ES2_S2_S2_S2_fjLj128EEEEELb0ELb0ELb1ELb1EEEvNS_9BwdParamsE:
        /* <DEDUP_REMOVED lines=29> */
.L_x_1043:
        /* <DEDUP_REMOVED lines=25> */
[--C-:B--2---:R-:W-:Y:S02]  /*0360*/  HADD2.F32 R82, -RZ, R7.reuse.H0_H0 ;  /* 0x20000007ff527230 */ /* 0x104fe40000004100 */
[----:B------:R-:W-:Y:S01]  /*0370*/  HADD2.F32 R81, -RZ, R7.H1_H1 ;  /* 0x30000007ff517230 */ /* 0x000fe20000004100 */
[----:B------:R-:W-:Y:S01]  /*0380*/  LOP3.LUT R7, R90, 0x7f, RZ, 0xc0, !PT ;  /* 0x0000007f5a077812 */ /* 0x000fe200078ec0ff */
[--C-:B------:R-:W-:Y:S02]  /*0390*/  HADD2.F32 R88, -RZ, R4.reuse.H0_H0 ;  /* 0x20000004ff587230 */ /* 0x100fe40000004100 */
[----:B------:R-:W-:Y:S02]  /*03a0*/  HADD2.F32 R87, -RZ, R4.H1_H1 ;  /* 0x30000004ff577230 */ /* 0x000fe40000004100 */
[--C-:B------:R-:W-:Y:S02]  /*03b0*/  HADD2.F32 R86, -RZ, R5.reuse.H0_H0 ;  /* 0x20000005ff567230 */ /* 0x100fe40000004100 */
[----:B------:R-:W-:-:S02]  /*03c0*/  HADD2.F32 R85, -RZ, R5.H1_H1 ;  /* 0x30000005ff557230 */ /* 0x000fc40000004100 */
[--C-:B------:R-:W-:Y:S02]  /*03d0*/  HADD2.F32 R84, -RZ, R6.reuse.H0_H0 ;  /* 0x20000006ff547230 */ /* 0x100fe40000004100 */
[----:B------:R-:W-:Y:S02]  /*03e0*/  HADD2.F32 R83, -RZ, R6.H1_H1 ;  /* 0x30000006ff537230 */ /* 0x000fe40000004100 */
[--C-:B---3--:R-:W-:Y:S02]  /*03f0*/  HADD2.F32 R80, -RZ, R16.reuse.H0_H0 ;  /* 0x20000010ff507230 */ /* 0x108fe40000004100 */
[----:B------:R-:W-:Y:S02]  /*0400*/  HADD2.F32 R15, -RZ, R16.H1_H1 ;  /* 0x30000010ff0f7230 */ /* 0x000fe40000004100 */
[--C-:B------:R-:W-:Y:S02]  /*0410*/  HADD2.F32 R14, -RZ, R17.reuse.H0_H0 ;  /* 0x20000011ff0e7230 */ /* 0x100fe40000004100 */
[----:B------:R-:W-:-:S02]  /*0420*/  HADD2.F32 R13, -RZ, R17.H1_H1 ;  /* 0x30000011ff0d7230 */ /* 0x000fc40000004100 */
[--C-:B------:R-:W-:Y:S02]  /*0430*/  HADD2.F32 R12, -RZ, R18.reuse.H0_H0 ;  /* 0x20000012ff0c7230 */ /* 0x100fe40000004100 */
[----:B------:R-:W-:Y:S02]  /*0440*/  HADD2.F32 R11, -RZ, R18.H1_H1 ;  /* 0x30000012ff0b7230 */ /* 0x000fe40000004100 */
[--C-:B------:R-:W-:Y:S02]  /*0450*/  HADD2.F32 R10, -RZ, R19.reuse.H0_H0 ;  /* 0x20000013ff0a7230 */ /* 0x100fe40000004100 */
[----:B0-----:R-:W-:-:S07]  /*0460*/  HADD2.F32 R9, -RZ, R19.H1_H1 ;  /* 0x30000013ff097230 */ /* 0x001fce0000004100 */
.L_x_1097:
        /* <DEDUP_REMOVED lines=21> */
[----:B------:R-:W-:Y:S01]  /*05c0*/  MOV R92, UR14 ;  /* 0x0000000e005c7c02 */ /* 0x000fe20008000f00 */
[----:B------:R-:W-:Y:S01]  /*05d0*/  HFMA2.MMA R68, -RZ, RZ, 0, 0 ;  /* 0x00000000ff447435 */ /* 0x000fe200000001ff */
[----:B------:R-:W-:Y:S02]  /*05e0*/  MOV R91, UR15 ;  /* 0x0000000f005b7c02 */ /* 0x000fe40008000f00 */
[----:B------:R-:W-:Y:S02]  /*05f0*/  ISETP.NE.U32.AND P0, PT, R92, RZ, PT ;  /* 0x000000ff5c00720c */ /* 0x000fe40003f05070 */
[----:B------:R-:W-:Y:S02]  /*0600*/  MOV R66, RZ ;  /* 0x000000ff00427202 */ /* 0x000fe40000000f00 */
[----:B------:R-:W-:-:S13]  /*0610*/  ISETP.NE.AND.EX P0, PT, R91, RZ, PT, P0 ;  /* 0x000000ff5b00720c */ /* 0x000fda0003f05300 */
[----:B------:R-:W-:Y:S05]  /*0620*/  @!P0 BRA `(.L_x_1047) ;  /* 0x0000000800c48947 */ /* 0x000fea0003800000 */
[----:B------:R0:W5:Y:S04]  /*0630*/  LDG.E.128 R20, desc[UR4][R94.64] ;  /* 0x000000045e147981 */ /* 0x000168000c1e1d00 */
[----:B------:R0:W5:Y:S01]  /*0640*/  LDG.E.128 R16, desc[UR4][R96.64] ;  /* 0x0000000460107981 */ /* 0x000162000c1e1d00 */
[----:B------:R-:W-:Y:S02]  /*0650*/  MOV R66, RZ ;  /* 0x000000ff00427202 */ /* 0x000fe40000000f00 */
[----:B------:R-:W-:Y:S01]  /*0660*/  MOV R68, RZ ;  /* 0x000000ff00447202 */ /* 0x000fe20000000f00 */
[----:B------:R-:W-:Y:S06]  /*0670*/  BRA `(.L_x_1047) ;  /* 0x0000000800b07947 */ /* 0x000fec0003800000 */
.L_x_1046:
[----:B------:R-:W0:Y:S01]  /*0680*/  LDC.64 R72, c[0x0][0x238] ;  /* 0x00008e00ff487b82 */ /* 0x000e220000000a00 */
[----:B------:R-:W-:Y:S02]  /*0690*/  IADD3 R3, R64, -0x1, RZ ;  /* 0xffffffff40037810 */ /* 0x000fe40007ffe0ff */
[----:B------:R-:W-:-:S03]  /*06a0*/  LOP3.LUT R7, R90, 0x7f, RZ, 0xc0, !PT ;  /* 0x0000007f5a077812 */ /* 0x000fc600078ec0ff */
[----:B------:R-:W-:Y:S02]  /*06b0*/  IMAD R3, R3, R4, RZ ;  /* 0x0000000403037224 */ /* 0x000fe400078e02ff */
[----:B------:R-:W1:Y:S03]  /*06c0*/  LDC.64 R74, c[0x0][0x250] ;  /* 0x00009400ff4a7b82 */ /* 0x000e660000000a00 */
[----:B------:R-:W-:-:S04]  /*06d0*/  SHF.R.S32.HI R64, RZ, 0x1f, R3 ;  /* 0x0000001fff407819 */ /* 0x000fc80000011403 */
[----:B------:R-:W-:Y:S01]  /*06e0*/  LEA.HI R66, R64, R3, RZ, 0x3 ;  /* 0x0000000340427211 */ /* 0x000fe200078f18ff */
[----:B------:R-:W2:Y:S03]  /*06f0*/  LDC.64 R76, c[0x0][0x2b8] ;  /* 0x0000ae00ff4c7b82 */ /* 0x000ea60000000a00 */
        /* <DEDUP_REMOVED lines=9> */
[----:B------:R-:W-:Y:S01]  /*0790*/  IMAD.WIDE.U32 R76, R3, 0x10, R76 ;  /* 0x00000010034c7825 */ /* 0x000fe200078e004c */
[----:B------:R-:W2:Y:S05]  /*07a0*/  LDG.E.128 R68, desc[UR4][R68.64] ;  /* 0x0000000444447981 */ /* 0x000eaa000c1e1d00 */
[----:B------:R-:W2:Y:S01]  /*07b0*/  LDG.E.128 R76, desc[UR4][R76.64] ;  /* 0x000000044c4c7981 */ /* 0x000ea2000c1e1d00 */
[----:B------:R-:W-:Y:S02]  /*07c0*/  MOV R92, UR14 ;  /* 0x0000000e005c7c02 */ /* 0x000fe40008000f00 */
[----:B------:R-:W-:Y:S02]  /*07d0*/  MOV R91, UR15 ;  /* 0x0000000f005b7c02 */ /* 0x000fe40008000f00 */
[----:B------:R-:W-:-:S04]  /*07e0*/  ISETP.NE.U32.AND P0, PT, R92, RZ, PT ;  /* 0x000000ff5c00720c */ /* 0x000fc80003f05070 */
[----:B------:R-:W-:-:S13]  /*07f0*/  ISETP.NE.AND.EX P0, PT, R91, RZ, PT, P0 ;  /* 0x000000ff5b00720c */ /* 0x000fda0003f05300 */
[----:B------:R1:W5:Y:S04]  /*0800*/  @P0 LDG.E.128 R20, desc[UR4][R94.64] ;  /* 0x000000045e140981 */ /* 0x000368000c1e1d00 */
[----:B------:R1:W5:Y:S01]  /*0810*/  @P0 LDG.E.128 R16, desc[UR4][R96.64] ;  /* 0x0000000460100981 */ /* 0x000362000c1e1d00 */
[----:B------:R-:W-:Y:S01]  /*0820*/  ISETP.NE.AND P0, PT, R8, RZ, PT ;  /* 0x000000ff0800720c */ /* 0x000fe20003f05270 */
[--C-:B---3--:R-:W-:Y:S02]  /*0830*/  HADD2.F32 R3, -RZ, R64.reuse.H0_H0 ;  /* 0x20000040ff037230 */ /* 0x108fe40000004100 */
[----:B------:R-:W-:Y:S02]  /*0840*/  HADD2.F32 R64, -RZ, R64.H1_H1 ;  /* 0x30000040ff407230 */ /* 0x000fe40000004100 */
[----:B0-----:R-:W-:-:S02]  /*0850*/  HADD2.F32 R99, -RZ, R65.H0_H0 ;  /* 0x20000041ff637230 */ /* 0x001fc40000004100 */
[--C-:B------:R-:W-:Y:S01]  /*0860*/  HADD2.F32 R107, -RZ, R66.reuse.H1_H1 ;  /* 0x30000042ff6b7230 */ /* 0x100fe20000004100 */
[----:B----4-:R-:W-:Y:S01]  /*0870*/  FSEL R98, R98, RZ, !P0 ;  /* 0x000000ff62627208 */ /* 0x010fe20004000000 */
[----:B------:R-:W-:Y:S02]  /*0880*/  HADD2.F32 R101, -RZ, R66.H0_H0 ;  /* 0x20000042ff657230 */ /* 0x000fe40000004100 */
[----:B------:R-:W-:Y:S02]  /*0890*/  HADD2.F32 R109, -RZ, R67.H0_H0 ;  /* 0x20000043ff6d7230 */ /* 0x000fe40000004100 */
[--C-:B------:R-:W-:Y:S02]  /*08a0*/  HADD2.F32 R121, -RZ, R73.reuse.H0_H0 ;  /* 0x20000049ff797230 */ /* 0x100fe40000004100 */
[----:B------:R-:W-:Y:S02]  /*08b0*/  HADD2.F32 R123, -RZ, R73.H1_H1 ;  /* 0x30000049ff7b7230 */ /* 0x000fe40000004100 */
[----:B------:R-:W-:Y:S01]  /*08c0*/  FADD.FTZ R73, -R98, R64 ;  /* 0x0000004062497221 */ /* 0x000fe20000010100 */
[----:B--2---:R-:W-:-:S02]  /*08d0*/  HADD2.F32 R105, -RZ, R68.H0_H0 ;  /* 0x20000044ff697230 */ /* 0x004fc40000004100 */
[----:B------:R-:W-:Y:S02]  /*08e0*/  HADD2.F32 R106, -RZ, R68.H1_H1 ;  /* 0x30000044ff6a7230 */ /* 0x000fe40000004100 */
[C---:B------:R-:W-:Y:S01]  /*08f0*/  FADD.FTZ R3, -R98.reuse, R3 ;  /* 0x0000000362037221 */ /* 0x040fe20000010100 */
[--C-:B------:R-:W-:Y:S02]  /*0900*/  HADD2.F32 R103, -RZ, R75.reuse.H0_H0 ;  /* 0x2000004bff677230 */ /* 0x100fe40000004100 */
[C---:B------:R-:W-:Y:S01]  /*0910*/  FADD.FTZ R107, -R98.reuse, R107 ;  /* 0x0000006b626b7221 */ /* 0x040fe20000010100 */
[----:B------:R-:W-:Y:S02]  /*0920*/  HADD2.F32 R68, -RZ, R75.H1_H1 ;  /* 0x3000004bff447230 */ /* 0x000fe40000004100 */
[C---:B------:R-:W-:Y:S01]  /*0930*/  FADD.FTZ R75, -R98.reuse, R99 ;  /* 0x00000063624b7221 */ /* 0x040fe20000010100 */
[----:B------:R-:W-:Y:S01]  /*0940*/  FADD.FTZ R101, -R98, R101 ;  /* 0x0000006562657221 */ /* 0x000fe20000010100 */
[----:B-1----:R-:W-:-:S02]  /*0950*/  HADD2.F32 R95, -RZ, R70.H0_H0 ;  /* 0x20000046ff5f7230 */ /* 0x002fc40000004100 */
[----:B------:R-:W-:Y:S01]  /*0960*/  FADD.FTZ R109, -R98, R109 ;  /* 0x0000006d626d7221 */ /* 0x000fe20000010100 */
[--C-:B------:R-:W-:Y:S02]  /*0970*/  HADD2.F32 R117, -RZ, R72.reuse.H0_H0 ;  /* 0x20000048ff757230 */ /* 0x100fe40000004100 */
[----:B------:R-:W-:Y:S02]  /*0980*/  HADD2.F32 R119, -RZ, R72.H1_H1 ;  /* 0x30000048ff777230 */ /* 0x000fe40000004100 */
[C---:B-----5:R-:W-:Y:S01]  /*0990*/  FMUL.FTZ R72, R6.reuse, R73 ;  /* 0x0000004906487220 */ /* 0x060fe20000410000 */
[----:B------:R-:W-:Y:S02]  /*09a0*/  HADD2.F32 R65, -RZ, R65.H1_H1 ;  /* 0x30000041ff417230 */ /* 0x000fe40000004100 */
[C---:B------:R-:W-:Y:S01]  /*09b0*/  FMUL.FTZ R3, R6.reuse, R3 ;  /* 0x0000000306037220 */ /* 0x040fe20000410000 */
[----:B------:R-:W-:Y:S02]  /*09c0*/  HADD2.F32 R70, -RZ, R70.H1_H1 ;  /* 0x30000046ff467230 */ /* 0x000fe40000004100 */
[----:B------:R-:W-:Y:S01]  /*09d0*/  FMUL.FTZ R73, R6, R75 ;  /* 0x0000004b06497220 */ /* 0x000fe20000410000 */
[----:B------:R-:W-:-:S02]  /*09e0*/  HADD2.F32 R113, -RZ, R76.H0_H0 ;  /* 0x2000004cff717230 */ /* 0x000fc40000004100 */
[----:B------:R-:W-:Y:S02]  /*09f0*/  HADD2.F32 R114, -RZ, R76.H1_H1 ;  /* 0x3000004cff727230 */ /* 0x000fe40000004100 */
[C---:B------:R-:W-:Y:S01]  /*0a00*/  FMUL.FTZ R76, R6.reuse, R107 ;  /* 0x0000006b064c7220 */ /* 0x040fe20000410000 */
[----:B------:R-:W-:Y:S01]  /*0a10*/  FMUL.FTZ R75, R6, R101 ;  /* 0x00000065064b7220 */ /* 0x000fe20000410000 */
[----:B------:R-:W-:Y:S01]  /*0a20*/  FMUL.FTZ R104, R88, R105 ;  /* 0x0000006958687220 */ /* 0x000fe20000410000 */
[----:B------:R-:W-:Y:S02]  /*0a30*/  HADD2.F32 R111, -RZ, R67.H1_H1 ;  /* 0x30000043ff6f7230 */ /* 0x000fe40000004100 */
[--C-:B------:R-:W-:Y:S02]  /*0a40*/  HADD2.F32 R115, -RZ, R77.reuse.H0_H0 ;  /* 0x2000004dff737230 */ /* 0x100fe40000004100 */
[----:B------:R-:W-:Y:S02]  /*0a50*/  HADD2.F32 R96, -RZ, R77.H1_H1 ;  /* 0x3000004dff607230 */ /* 0x000fe40000004100 */
[----:B------:R-:W-:Y:S01]  /*0a60*/  FMUL.FTZ R77, R6, R109 ;  /* 0x0000006d064d7220 */ /* 0x000fe20000410000 */
[----:B------:R-:W-:-:S02]  /*0a70*/  HADD2.F32 R67, -RZ, R71.H0_H0 ;  /* 0x20000047ff437230 */ /* 0x000fc40000004100 */
[----:B------:R-:W-:Y:S01]  /*0a80*/  FADD.FTZ R99, -R98, R65 ;  /* 0x0000004162637221 */ /* 0x000fe20000010100 */
[--C-:B------:R-:W-:Y:S02]  /*0a90*/  HADD2.F32 R97, -RZ, R69.reuse.H0_H0 ;  /* 0x20000045ff617230 */ /* 0x100fe40000004100 */
[----:B------:R-:W-:Y:S01]  /*0aa0*/  FFMA.FTZ R52, R3, R105, R52 ;  /* 0x0000006903347223 */ /* 0x000fe20000010034 */
        /* <DEDUP_REMOVED lines=8> */
[----:B------:R-:W-:Y:S01]  /*0b30*/  FADD.FTZ R70, RZ, R104 ;  /* 0x00000068ff467221 */ /* 0x000fe20000010000 */
[----:B------:R-:W-:Y:S01]  /*0b40*/  FFMA.FTZ R95, R3, R104, RZ ;  /* 0x00000068035f7223 */ /* 0x000fe200000100ff */
[----:B------:R-:W-:-:S02]  /*0b50*/  HADD2.F32 R94, -RZ, R69.H1_H1 ;  /* 0x30000045ff5e7230 */ /* 0x000fc40000004100 */
[----:B------:R-:W-:Y:S01]  /*0b60*/  FFMA.FTZ R53, R72, R106, R53 ;  /* 0x0000006a48357223 */ /* 0x000fe20000010035 */
[--C-:B------:R-:W-:Y:S02]  /*0b70*/  HADD2.F32 R125, -RZ, R74.reuse.H0_H0 ;  /* 0x2000004aff7d7230 */ /* 0x100fe40000004100 */
[----:B------:R-:W-:Y:S01]  /*0b80*/  FADD.FTZ R41, R41, R106 ;  /* 0x0000006a29297221 */ /* 0x000fe20000010000 */
[----:B------:R-:W-:Y:S02]  /*0b90*/  HADD2.F32 R102, -RZ, R74.H1_H1 ;  /* 0x3000004aff667230 */ /* 0x000fe40000004100 */
[----:B------:R-:W-:Y:S01]  /*0ba0*/  FMUL.FTZ R74, R6, R99 ;  /* 0x00000063064a7220 */ /* 0x000fe20000410000 */
[-C--:B------:R-:W-:Y:S01]  /*0bb0*/  FFMA.FTZ R58, R77, R67.reuse, R58 ;  /* 0x000000434d3a7223 */ /* 0x080fe2000001003a */
[----:B------:R-:W-:Y:S01]  /*0bc0*/  FADD.FTZ R38, R38, R67 ;  /* 0x0000004326267221 */ /* 0x000fe20000010000 */
[----:B------:R-:W-:Y:S01]  /*0bd0*/  FMUL.FTZ R110, R82, R67 ;  /* 0x00000043526e7220 */ /* 0x000fe20000410000 */
[----:B------:R-:W-:Y:S01]  /*0be0*/  FADD.FTZ R111, -R98, R111 ;  /* 0x0000006f626f7221 */ /* 0x000fe20000010100 */
[----:B------:R-:W-:Y:S01]  /*0bf0*/  FMUL.FTZ R106, R86, R97 ;  /* 0x00000061566a7220 */ /* 0x000fe20000410000 */
[----:B------:R-:W-:Y:S01]  /*0c00*/  FADD.FTZ R67, R70, R105 ;  /* 0x0000006946437221 */ /* 0x000fe20000010000 */
[----:B------:R-:W-:Y:S01]  /*0c10*/  FFMA.FTZ R70, R72, R105, R95 ;  /* 0x0000006948467223 */ /* 0x000fe2000001005f */
[----:B------:R-:W-:-:S02]  /*0c20*/  HADD2.F32 R66, -RZ, R71.H1_H1 ;  /* 0x30000047ff427230 */ /* 0x000fc40000004100 */
[----:B------:R-:W-:Y:S01]  /*0c30*/  FADD.FTZ R65, -R98, R68 ;  /* 0x0000004462417221 */ /* 0x000fe20000010100 */
[--C-:B------:R-:W-:Y:S02]  /*0c40*/  HADD2.F32 R71, -RZ, R78.reuse.H0_H0 ;  /* 0x2000004eff477230 */ /* 0x100fe40000004100 */
[-C--:B------:R-:W-:Y:S01]  /*0c50*/  FFMA.FTZ R55, R74, R94.reuse, R55 ;  /* 0x0000005e4a377223 */ /* 0x080fe20000010037 */
[----:B------:R-:W-:Y:S02]  /*0c60*/  HADD2.F32 R68, -RZ, R78.H1_H1 ;  /* 0x3000004eff447230 */ /* 0x000fe40000004100 */
[----:B------:R-:W-:Y:S01]  /*0c70*/  FADD.FTZ R43, R43, R94 ;  /* 0x0000005e2b2b7221 */ /* 0x000fe20000010000 */
        /* <DEDUP_REMOVED lines=13> */
[----:B------:R-:W-:Y:S02]  /*0d50*/  FADD.FTZ R117, -R98, R117 ;  /* 0x0000007562757221 */ /* 0x000fe40000010100 */
[----:B------:R-:W-:Y:S01]  /*0d60*/  FADD.FTZ R70, R95, R110 ;  /* 0x0000006e5f467221 */ /* 0x000fe20000010000 */
[----:B------:R-:W-:Y:S01]  /*0d70*/  FFMA.FTZ R67, R77, R110, R66 ;  /* 0x0000006e4d437223 */ /* 0x000fe20000010042 */
[--C-:B------:R-:W-:Y:S02]  /*0d80*/  HADD2.F32 R69, -RZ, R79.reuse.H0_H0 ;  /* 0x2000004fff457230 */ /* 0x100fe40000004100 */
[----:B------:R-:W-:Y:S02]  /*0d90*/  HADD2.F32 R64, -RZ, R79.H1_H1 ;  /* 0x3000004fff407230 */ /* 0x000fe40000004100 */
[----:B------:R-:W-:Y:S01]  /*0da0*/  FMUL.FTZ R79, R6, R117 ;  /* 0x00000075064f7220 */ /* 0x000fe20000410000 */
[----:B------:R-:W-:Y:S01]  /*0db0*/  FADD.FTZ R119, -R98, R119 ;  /* 0x0000007762777221 */ /* 0x000fe20000010100 */
[----:B------:R-:W-:Y:S01]  /*0dc0*/  FMUL.FTZ R112, R80, R113 ;  /* 0x0000007150707220 */ /* 0x000fe20000410000 */
[----:B------:R-:W-:Y:S01]  /*0dd0*/  FADD.FTZ R95, R70, R111 ;  /* 0x0000006f465f7221 */ /* 0x000fe20000010000 */
[----:B------:R-:W-:Y:S01]  /*0de0*/  FFMA.FTZ R70, R78, R111, R67 ;  /* 0x0000006f4e467223 */ /* 0x000fe20000010043 */
[C---:B------:R-:W-:Y:S01]  /*0df0*/  FADD.FTZ R121, -R98.reuse, R121 ;  /* 0x0000007962797221 */ /* 0x040fe20000010100 */
[C---:B------:R-:W-:Y:S01]  /*0e00*/  FADD.FTZ R123, -R98.reuse, R123 ;  /* 0x0000007b627b7221 */ /* 0x040fe20000010100 */
[C---:B------:R-:W-:Y:S01]  /*0e10*/  FADD.FTZ R125, -R98.reuse, R125 ;  /* 0x0000007d627d7221 */ /* 0x040fe20000010100 */
[C---:B------:R-:W-:Y:S01]  /*0e20*/  FADD.FTZ R102, -R98.reuse, R102 ;  /* 0x0000006662667221 */ /* 0x040fe20000010100 */
[----:B------:R-:W-:Y:S01]  /*0e30*/  FADD.FTZ R103, -R98, R103 ;  /* 0x0000006762677221 */ /* 0x000fe20000010100 */
[----:B------:R-:W-:Y:S01]  /*0e40*/  FFMA.FTZ R60, R79, R113, R60 ;  /* 0x000000714f3c7223 */ /* 0x000fe2000001003c */
[----:B------:R-:W-:Y:S01]  /*0e50*/  FADD.FTZ R24, R24, R113 ;  /* 0x0000007118187221 */ /* 0x000fe20000010000 */
[C---:B------:R-:W-:Y:S01]  /*0e60*/  FMUL.FTZ R98, R6.reuse, R119 ;  /* 0x0000007706627220 */ /* 0x040fe20000410000 */
[----:B------:R-:W-:Y:S01]  /*0e70*/  FMUL.FTZ R113, R15, R114 ;  /* 0x000000720f717220 */ /* 0x000fe20000410000 */
[----:B------:R-:W-:Y:S01]  /*0e80*/  FADD.FTZ R66, R95, R112 ;  /* 0x000000705f427221 */ /* 0x000fe20000010000 */
[----:B------:R-:W-:Y:S01]  /*0e90*/  FFMA.FTZ R67, R79, R112, R70 ;  /* 0x000000704f437223 */ /* 0x000fe20000010046 */
[----:B------:R-:W-:Y:S01]  /*0ea0*/  FMUL.FTZ R99, R6, R121 ;  /* 0x0000007906637220 */ /* 0x000fe20000410000 */
[----:B------:R-:W-:Y:S01]  /*0eb0*/  FFMA.FTZ R61, R98, R114, R61 ;  /* 0x00000072623d7223 */ /* 0x000fe2000001003d */
[----:B------:R-:W-:Y:S01]  /*0ec0*/  FADD.FTZ R25, R25, R114 ;  /* 0x0000007219197221 */ /* 0x000fe20000010000 */
[----:B------:R-:W-:Y:S01]  /*0ed0*/  FADD.FTZ R95, R66, R113 ;  /* 0x00000071425f7221 */ /* 0x000fe20000010000 */
[----:B------:R-:W-:Y:S01]  /*0ee0*/  FMUL.FTZ R114, R14, R115 ;  /* 0x000000730e727220 */ /* 0x000fe20000410000 */
        /* <DEDUP_REMOVED lines=37> */
.L_x_1047:
[----:B------:R-:W-:Y:S05]  /*1140*/  BSYNC B0 ;  /* 0x0000000000007941 */ /* 0x000fea0003800000 */
.L_x_1045:
[----:B------:R-:W-:Y:S01]  /*1150*/  LOP3.LUT P3, RZ, R93, 0xff, RZ, 0xc0, !PT ;  /* 0x000000ff5dff7812 */ /* 0x000fe2000786c0ff */
[----:B------:R-:W-:Y:S01]  /*1160*/  UMOV UR6, 0xffffffff ;  /* 0xffffffff00067882 */ /* 0x000fe20000000000 */
[----:B------:R-:W-:Y:S02]  /*1170*/  SHF.R.U32.HI R65, RZ, 0x5, R90 ;  /* 0x00000005ff417819 */ /* 0x000fe4000001165a */
[----:B------:R-:W-:Y:S02]  /*1180*/  LOP3.LUT P0, RZ, R90, 0x1f, RZ, 0xc0, !PT ;  /* 0x0000001f5aff7812 */ /* 0x000fe4000780c0ff */
[----:B------:R-:W-:-:S07]  /*1190*/  LOP3.LUT R64, R65, 0x7fffffc, RZ, 0xc0, !PT ;  /* 0x07fffffc41407812 */ /* 0x000fce00078ec0ff */
[----:B------:R-:W-:Y:S01]  /*11a0*/  @!P3 IADD3 R64, R64, 0x4, RZ ;  /* 0x000000044040b810 */ /* 0x000fe20007ffe0ff */
        /* <DEDUP_REMOVED lines=19> */
.L_x_1108:
        /* <DEDUP_REMOVED lines=13> */
[-C--:B------:R-:W-:Y:S02]  /*13b0*/  @!P0 LEA R93, R65, R69.reuse, 0x3 ;  /* 0x00000045415d8211 */ /* 0x080fe400078e18ff */
[----:B------:R-:W-:-:S03]  /*13c0*/  LEA R96, R64, R69, 0x3 ;  /* 0x0000004540607211 */ /* 0x000fc600078e18ff */
        /* <DEDUP_REMOVED lines=21> */
[----:B------:R-:W-:Y:S02]  /*1520*/  ISETP.NE.U32.AND P0, PT, R92, RZ, PT ;  /* 0x000000ff5c00720c */ /* 0x000fe40003f05070 */
[----:B------:R-:W-:Y:S02]  /*1530*/  MOV R5, RZ ;  /* 0x000000ff00057202 */ /* 0x000fe40000000f00 */
[----:B------:R-:W-:-:S13]  /*1540*/  ISETP.NE.AND.EX P0, PT, R91, RZ, PT, P0 ;  /* 0x000000ff5b00720c */ /* 0x000fda0003f05300 */
[----:B------:R-:W-:Y:S05]  /*1550*/  @!P0 BRA `(.L_x_1051) ;  /* 0x0000000000248947 */ /* 0x000fea0003800000 */
[----:B------:R-:W-:Y:S01]  /*1560*/  HADD2.F32 R5, -RZ, R20.H0_H0 ;  /* 0x20000014ff057230 */ /* 0x000fe20000004100 */
[----:B------:R-:W-:Y:S06]  /*1570*/  BRA `(.L_x_1051) ;  /* 0x00000000001c7947 */ /* 0x000fec0003800000 */
.L_x_1050:
[----:B------:R-:W-:Y:S01]  /*1580*/  ISETP.NE.U32.AND P0, PT, R92, RZ, PT ;  /* 0x000000ff5c00720c */ /* 0x000fe20003f05070 */
[----:B------:R-:W-:-:S03]  /*1590*/  FFMA.FTZ R5, R3, R66, R69 ;  /* 0x0000004203057223 */ /* 0x000fc60000010045 */
[----:B------:R-:W-:Y:S01]  /*15a0*/  ISETP.NE.AND.EX P0, PT, R91, RZ, PT, P0 ;  /* 0x000000ff5b00720c */ /* 0x000fe20003f05300 */
[----:B------:R-:W-:-:S04]  /*15b0*/  FADD.FTZ R5, R104, -R5 ;  /* 0x8000000568057221 */ /* 0x000fc80000010000 */
[----:B------:R-:W-:-:S08]  /*15c0*/  FMUL.FTZ R5, R6, R5 ;  /* 0x0000000506057220 */ /* 0x000fd00000410000 */
[----:B------:R-:W-:-:S05]  /*15d0*/  @P0 HADD2.F32 R4, -RZ, R20.H0_H0 ;  /* 0x20000014ff040230 */ /* 0x000fca0000004100 */
[----:B------:R-:W-:-:S07]  /*15e0*/  @P0 FADD.FTZ R5, R5, R4 ;  /* 0x0000000405050221 */ /* 0x000fce0000010000 */
.L_x_1051:
[----:B------:R-:W-:Y:S05]  /*15f0*/  BSYNC B0 ;  /* 0x0000000000007941 */ /* 0x000fea0003800000 */
.L_x_1049:
        /* <DEDUP_REMOVED lines=10> */
[----:B------:R-:W-:Y:S01]  /*16a0*/  MOV R5, RZ ;  /* 0x000000ff00057202 */ /* 0x000fe20000000f00 */
[----:B------:R-:W-:Y:S06]  /*16b0*/  @!P0 BRA `(.L_x_1054) ;  /* 0x00000000001c8947 */ /* 0x000fec0003800000 */
[----:B------:R-:W-:Y:S01]  /*16c0*/  HADD2.F32 R5, -RZ, R20.H1_H1 ;  /* 0x30000014ff057230 */ /* 0x000fe20000004100 */
[----:B------:R-:W-:Y:S06]  /*16d0*/  BRA `(.L_x_1054) ;  /* 0x0000000000147947 */ /* 0x000fec0003800000 */
.L_x_1053:
[----:B------:R-:W-:-:S04]  /*16e0*/  FFMA.FTZ R4, R72, R66, R69 ;  /* 0x0000004248047223 */ /* 0x000fc80000010045 */
[----:B------:R-:W-:Y:S01]  /*16f0*/  FADD.FTZ R5, R105, -R4 ;  /* 0x8000000469057221 */ /* 0x000fe20000010000 */
[----:B------:R-:W-:-:S03]  /*1700*/  @P0 HADD2.F32 R4, -RZ, R20.H1_H1 ;  /* 0x30000014ff040230 */ /* 0x000fc60000004100 */
[----:B------:R-:W-:-:S04]  /*1710*/  FMUL.FTZ R5, R6, R5 ;  /* 0x0000000506057220 */ /* 0x000fc80000410000 */
[----:B------:R-:W-:-:S07]  /*1720*/  @P0 FADD.FTZ R5, R5, R4 ;  /* 0x0000000405050221 */ /* 0x000fce0000010000 */
.L_x_1054:
[----:B------:R-:W-:Y:S05]  /*1730*/  BSYNC B0 ;  /* 0x0000000000007941 */ /* 0x000fea0003800000 */
.L_x_1052:
        /* <DEDUP_REMOVED lines=10> */
[----:B------:R-:W-:Y:S01]  /*17e0*/  HADD2.F32 R5, -RZ, R21.H0_H0 ;  /* 0x20000015ff057230 */ /* 0x000fe20000004100 */
[----:B------:R-:W-:Y:S06]  /*17f0*/  BRA `(.L_x_1057) ;  /* 0x0000000000147947 */ /* 0x000fec0003800000 */
.L_x_1056:
[----:B------:R-:W-:Y:S01]  /*1800*/  FFMA.FTZ R5, R73, R66, R69 ;  /* 0x0000004249057223 */ /* 0x000fe20000010045 */
[----:B------:R-:W-:-:S03]  /*1810*/  @P0 HADD2.F32 R4, -RZ, R21.H0_H0 ;  /* 0x20000015ff040230 */ /* 0x000fc60000004100 */
[----:B------:R-:W-:-:S04]  /*1820*/  FADD.FTZ R5, R106, -R5 ;  /* 0x800000056a057221 */ /* 0x000fc80000010000 */
[----:B------:R-:W-:-:S04]  /*1830*/  FMUL.FTZ R5, R6, R5 ;  /* 0x0000000506057220 */ /* 0x000fc80000410000 */
[----:B------:R-:W-:-:S07]  /*1840*/  @P0 FADD.FTZ R5, R5, R4 ;  /* 0x0000000405050221 */ /* 0x000fce0000010000 */
.L_x_1057:
[----:B------:R-:W-:Y:S05]  /*1850*/  BSYNC B0 ;  /* 0x0000000000007941 */ /* 0x000fea0003800000 */
.L_x_1055:
        /* <DEDUP_REMOVED lines=12> */
.L_x_1059:
[----:B------:R-:W-:-:S04]  /*1920*/  FFMA.FTZ R4, R74, R66, R69 ;  /* 0x000000424a047223 */ /* 0x000fc80000010045 */
[----:B------:R-:W-:Y:S01]  /*1930*/  FADD.FTZ R5, R107, -R4 ;  /* 0x800000046b057221 */ /* 0x000fe20000010000 */
[----:B------:R-:W-:-:S03]  /*1940*/  @P0 HADD2.F32 R4, -RZ, R21.H1_H1 ;  /* 0x30000015ff040230 */ /* 0x000fc60000004100 */
[----:B------:R-:W-:-:S04]  /*1950*/  FMUL.FTZ R5, R6, R5 ;  /* 0x0000000506057220 */ /* 0x000fc80000410000 */
[----:B------:R-:W-:-:S07]  /*1960*/  @P0 FADD.FTZ R5, R5, R4 ;  /* 0x0000000405050221 */ /* 0x000fce0000010000 */
.L_x_1060:
[----:B------:R-:W-:Y:S05]  /*1970*/  BSYNC B0 ;  /* 0x0000000000007941 */ /* 0x000fea0003800000 */
.L_x_1058:
        /* <DEDUP_REMOVED lines=12> */
.L_x_1062:
[----:B------:R-:W-:Y:S01]  /*1a40*/  FFMA.FTZ R5, R75, R66, R69 ;  /* 0x000000424b057223 */ /* 0x000fe20000010045 */
[----:B------:R-:W-:-:S03]  /*1a50*/  @P0 HADD2.F32 R4, -RZ, R22.H0_H0 ;  /* 0x20000016ff040230 */ /* 0x000fc60000004100 */
[----:B------:R-:W-:-:S04]  /*1a60*/  FADD.FTZ R5, R108, -R5 ;  /* 0x800000056c057221 */ /* 0x000fc80000010000 */
[----:B------:R-:W-:-:S04]  /*1a70*/  FMUL.FTZ R5, R6, R5 ;  /* 0x0000000506057220 */ /* 0x000fc80000410000 */
[----:B------:R-:W-:-:S07]  /*1a80*/  @P0 FADD.FTZ R5, R5, R4 ;  /* 0x0000000405050221 */ /* 0x000fce0000010000 */
.L_x_1063:
[----:B------:R-:W-:Y:S05]  /*1a90*/  BSYNC B0 ;  /* 0x0000000000007941 */ /* 0x000fea0003800000 */
.L_x_1061:
        /* <DEDUP_REMOVED lines=12> */
.L_x_1065:
[----:B------:R-:W-:-:S04]  /*1b60*/  FFMA.FTZ R4, R76, R66, R69 ;  /* 0x000000424c047223 */ /* 0x000fc80000010045 */
[----:B------:R-:W-:Y:S01]  /*1b70*/  FADD.FTZ R5, R109, -R4 ;  /* 0x800000046d057221 */ /* 0x000fe20000010000 */
[----:B------:R-:W-:-:S03]  /*1b80*/  @P0 HADD2.F32 R4, -RZ, R22.H1_H1 ;  /* 0x30000016ff040230 */ /* 0x000fc60000004100 */
[----:B------:R-:W-:-:S04]  /*1b90*/  FMUL.FTZ R5, R6, R5 ;  /* 0x0000000506057220 */ /* 0x000fc80000410000 */
[----:B------:R-:W-:-:S07]  /*1ba0*/  @P0 FADD.FTZ R5, R5, R4 ;  /* 0x0000000405050221 */ /* 0x000fce0000010000 */
.L_x_1066:
[----:B------:R-:W-:Y:S05]  /*1bb0*/  BSYNC B0 ;  /* 0x0000000000007941 */ /* 0x000fea0003800000 */
.L_x_1064:
        /* <DEDUP_REMOVED lines=12> */
.L_x_1068:
[----:B------:R-:W-:Y:S01]  /*1c80*/  FFMA.FTZ R5, R77, R66, R69 ;  /* 0x000000424d057223 */ /* 0x000fe20000010045 */
[----:B------:R-:W-:-:S03]  /*1c90*/  @P0 HADD2.F32 R4, -RZ, R23.H0_H0 ;  /* 0x20000017ff040230 */ /* 0x000fc60000004100 */
[----:B------:R-:W-:-:S04]  /*1ca0*/  FADD.FTZ R5, R110, -R5 ;  /* 0x800000056e057221 */ /* 0x000fc80000010000 */
[----:B------:R-:W-:-:S04]  /*1cb0*/  FMUL.FTZ R5, R6, R5 ;  /* 0x0000000506057220 */ /* 0x000fc80000410000 */
[----:B------:R-:W-:-:S07]  /*1cc0*/  @P0 FADD.FTZ R5, R5, R4 ;  /* 0x0000000405050221 */ /* 0x000fce0000010000 */
.L_x_1069:
[----:B------:R-:W-:Y:S05]  /*1cd0*/  BSYNC B0 ;  /* 0x0000000000007941 */ /* 0x000fea0003800000 */
.L_x_1067:
        /* <DEDUP_REMOVED lines=12> */
.L_x_1071:
[----:B------:R-:W-:Y:S01]  /*1da0*/  FFMA.FTZ R4, R78, R66, R69 ;  /* 0x000000424e047223 */ /* 0x000fe20000010045 */
[----:B------:R-:W-:-:S03]  /*1db0*/  @P0 HADD2.F32 R65, -RZ, R23.H1_H1 ;  /* 0x30000017ff410230 */ /* 0x000fc60000004100 */
[----:B------:R-:W-:-:S04]  /*1dc0*/  FADD.FTZ R5, R111, -R4 ;  /* 0x800000046f057221 */ /* 0x000fc80000010000 */
[----:B------:R-:W-:-:S04]  /*1dd0*/  FMUL.FTZ R68, R6, R5 ;  /* 0x0000000506447220 */ /* 0x000fc80000410000 */
[----:B------:R-:W-:-:S07]  /*1de0*/  @P0 FADD.FTZ R68, R68, R65 ;  /* 0x0000004144440221 */ /* 0x000fce0000010000 */
.L_x_1072:
[----:B------:R-:W-:Y:S05]  /*1df0*/  BSYNC B0 ;  /* 0x0000000000007941 */ /* 0x000fea0003800000 */
.L_x_1070:
[----:B------:R-:W0:Y:S01]  /*1e00*/  @P4 LDC R71, c[0x0][0x29c] ;  /* 0x0000a700ff474b82 */ /* 0x000e220000000800 */
[----:B------:R-:W-:Y:S07]  /*1e10*/  BSSY B0, `(.L_x_1073) ;  /* 0x0000016000007945 */ /* 0x000fee0003800000 */
        /* <DEDUP_REMOVED lines=14> */
[----:B------:R-:W-:Y:S01]  /*1f00*/  HADD2.F32 R5, -RZ, R16.H0_H0 ;  /* 0x20000010ff057230 */ /* 0x000fe20000004100 */
[----:B------:R-:W-:Y:S06]  /*1f10*/  BRA `(.L_x_1075) ;  /* 0x0000000000147947 */ /* 0x000fec0003800000 */
.L_x_1074:
[----:B0-----:R-:W-:Y:S01]  /*1f20*/  FFMA.FTZ R5, R79, R66, R69 ;  /* 0x000000424f057223 */ /* 0x001fe20000010045 */
[----:B------:R-:W-:-:S03]  /*1f30*/  @P0 HADD2.F32 R2, -RZ, R16.H0_H0 ;  /* 0x20000010ff020230 */ /* 0x000fc60000004100 */
[----:B------:R-:W-:-:S04]  /*1f40*/  FADD.FTZ R5, R112, -R5 ;  /* 0x8000000570057221 */ /* 0x000fc80000010000 */
[----:B------:R-:W-:-:S04]  /*1f50*/  FMUL.FTZ R5, R6, R5 ;  /* 0x0000000506057220 */ /* 0x000fc80000410000 */
[----:B------:R-:W-:-:S07]  /*1f60*/  @P0 FADD.FTZ R5, R5, R2 ;  /* 0x0000000205050221 */ /* 0x000fce0000010000 */
.L_x_1075:
[----:B------:R-:W-:Y:S05]  /*1f70*/  BSYNC B0 ;  /* 0x0000000000007941 */ /* 0x000fea0003800000 */
.L_x_1073:
        /* <DEDUP_REMOVED lines=12> */
.L_x_1077:
[----:B------:R-:W-:-:S04]  /*2040*/  FFMA.FTZ R2, R98, R66, R69 ;  /* 0x0000004262027223 */ /* 0x000fc80000010045 */
[----:B------:R-:W-:Y:S01]  /*2050*/  FADD.FTZ R5, R113, -R2 ;  /* 0x8000000271057221 */ /* 0x000fe20000010000 */
[----:B------:R-:W-:-:S03]  /*2060*/  @P0 HADD2.F32 R2, -RZ, R16.H1_H1 ;  /* 0x30000010ff020230 */ /* 0x000fc60000004100 */
[----:B------:R-:W-:-:S04]  /*2070*/  FMUL.FTZ R5, R6, R5 ;  /* 0x0000000506057220 */ /* 0x000fc80000410000 */
[----:B------:R-:W-:-:S07]  /*2080*/  @P0 FADD.FTZ R5, R5, R2 ;  /* 0x0000000205050221 */ /* 0x000fce0000010000 */
.L_x_1078:
[----:B------:R-:W-:Y:S05]  /*2090*/  BSYNC B0 ;  /* 0x0000000000007941 */ /* 0x000fea0003800000 */
.L_x_1076:
        /* <DEDUP_REMOVED lines=12> */
.L_x_1080:
[----:B------:R-:W-:Y:S01]  /*2160*/  FFMA.FTZ R5, R99, R66, R69 ;  /* 0x0000004263057223 */ /* 0x000fe20000010045 */
[----:B------:R-:W-:-:S03]  /*2170*/  @P0 HADD2.F32 R2, -RZ, R17.H0_H0 ;  /* 0x20000011ff020230 */ /* 0x000fc60000004100 */
[----:B------:R-:W-:-:S04]  /*2180*/  FADD.FTZ R5, R114, -R5 ;  /* 0x8000000572057221 */ /* 0x000fc80000010000 */
[----:B------:R-:W-:-:S04]  /*2190*/  FMUL.FTZ R5, R6, R5 ;  /* 0x0000000506057220 */ /* 0x000fc80000410000 */
[----:B------:R-:W-:-:S07]  /*21a0*/  @P0 FADD.FTZ R5, R5, R2 ;  /* 0x0000000205050221 */ /* 0x000fce0000010000 */
.L_x_1081:
[----:B------:R-:W-:Y:S05]  /*21b0*/  BSYNC B0 ;  /* 0x0000000000007941 */ /* 0x000fea0003800000 */
.L_x_1079:
        /* <DEDUP_REMOVED lines=12> */
.L_x_1083:
[----:B------:R-:W-:-:S04]  /*2280*/  FFMA.FTZ R2, R100, R66, R69 ;  /* 0x0000004264027223 */ /* 0x000fc80000010045 */
[----:B------:R-:W-:Y:S01]  /*2290*/  FADD.FTZ R5, R115, -R2 ;  /* 0x8000000273057221 */ /* 0x000fe20000010000 */
[----:B------:R-:W-:-:S03]  /*22a0*/  @P0 HADD2.F32 R2, -RZ, R17.H1_H1 ;  /* 0x30000011ff020230 */ /* 0x000fc60000004100 */
[----:B------:R-:W-:-:S04]  /*22b0*/  FMUL.FTZ R5, R6, R5 ;  /* 0x0000000506057220 */ /* 0x000fc80000410000 */
[----:B------:R-:W-:-:S07]  /*22c0*/  @P0 FADD.FTZ R5, R5, R2 ;  /* 0x0000000205050221 */ /* 0x000fce0000010000 */
.L_x_1084:
[----:B------:R-:W-:Y:S05]  /*22d0*/  BSYNC B0 ;  /* 0x0000000000007941 */ /* 0x000fea0003800000 */
.L_x_1082:
        /* <DEDUP_REMOVED lines=12> */
.L_x_1086:
[----:B------:R-:W-:Y:S01]  /*23a0*/  FFMA.FTZ R5, R101, R66, R69 ;  /* 0x0000004265057223 */ /* 0x000fe20000010045 */
[----:B------:R-:W-:-:S03]  /*23b0*/  @P0 HADD2.F32 R2, -RZ, R18.H0_H0 ;  /* 0x20000012ff020230 */ /* 0x000fc60000004100 */
[----:B------:R-:W-:-:S04]  /*23c0*/  FADD.FTZ R5, R116, -R5 ;  /* 0x8000000574057221 */ /* 0x000fc80000010000 */
[----:B------:R-:W-:-:S04]  /*23d0*/  FMUL.FTZ R5, R6, R5 ;  /* 0x0000000506057220 */ /* 0x000fc80000410000 */
[----:B------:R-:W-:-:S07]  /*23e0*/  @P0 FADD.FTZ R5, R5, R2 ;  /* 0x0000000205050221 */ /* 0x000fce0000010000 */
.L_x_1087:
[----:B------:R-:W-:Y:S05]  /*23f0*/  BSYNC B0 ;  /* 0x0000000000007941 */ /* 0x000fea0003800000 */
.L_x_1085:
        /* <DEDUP_REMOVED lines=12> */
.L_x_1089:
[----:B------:R-:W-:-:S04]  /*24c0*/  FFMA.FTZ R2, R102, R66, R69 ;  /* 0x0000004266027223 */ /* 0x000fc80000010045 */
[----:B------:R-:W-:Y:S01]  /*24d0*/  FADD.FTZ R5, R117, -R2 ;  /* 0x8000000275057221 */ /* 0x000fe20000010000 */
[----:B------:R-:W-:-:S03]  /*24e0*/  @P0 HADD2.F32 R2, -RZ, R18.H1_H1 ;  /* 0x30000012ff020230 */ /* 0x000fc60000004100 */
[----:B------:R-:W-:-:S04]  /*24f0*/  FMUL.FTZ R5, R6, R5 ;  /* 0x0000000506057220 */ /* 0x000fc80000410000 */
[----:B------:R-:W-:-:S07]  /*2500*/  @P0 FADD.FTZ R5, R5, R2 ;  /* 0x0000000205050221 */ /* 0x000fce0000010000 */
.L_x_1090:
[----:B------:R-:W-:Y:S05]  /*2510*/  BSYNC B0 ;  /* 0x0000000000007941 */ /* 0x000fea0003800000 */
.L_x_1088:
        /* <DEDUP_REMOVED lines=12> */
.L_x_1092:
[----:B------:R-:W-:Y:S01]  /*25e0*/  FFMA.FTZ R5, R103, R66, R69 ;  /* 0x0000004267057223 */ /* 0x000fe20000010045 */
[----:B------:R-:W-:-:S03]  /*25f0*/  @P0 HADD2.F32 R2, -RZ, R19.H0_H0 ;  /* 0x20000013ff020230 */ /* 0x000fc60000004100 */
[----:B------:R-:W-:-:S04]  /*2600*/  FADD.FTZ R5, R118, -R5 ;  /* 0x8000000576057221 */ /* 0x000fc80000010000 */
[----:B------:R-:W-:-:S04]  /*2610*/  FMUL.FTZ R5, R6, R5 ;  /* 0x0000000506057220 */ /* 0x000fc80000410000 */
[----:B------:R-:W-:-:S07]  /*2620*/  @P0 FADD.FTZ R5, R5, R2 ;  /* 0x0000000205050221 */ /* 0x000fce0000010000 */
.L_x_1093:
[----:B------:R-:W-:Y:S05]  /*2630*/  BSYNC B0 ;  /* 0x0000000000007941 */ /* 0x000fea0003800000 */
.L_x_1091:
        /* <DEDUP_REMOVED lines=12> */
.L_x_1095:
[----:B------:R-:W-:Y:S01]  /*2700*/  FFMA.FTZ R66, R120, R66, R69 ;  /* 0x0000004278427223 */ /* 0x000fe20000010045 */
[----:B------:R-:W-:-:S03]  /*2710*/  @P0 HADD2.F32 R65, -RZ, R19.H1_H1 ;  /* 0x30000013ff410230 */ /* 0x000fc60000004100 */
[----:B------:R-:W-:-:S04]  /*2720*/  FADD.FTZ R5, R119, -R66 ;  /* 0x8000004277057221 */ /* 0x000fc80000010000 */
[----:B------:R-:W-:-:S04]  /*2730*/  FMUL.FTZ R6, R6, R5 ;  /* 0x0000000506067220 */ /* 0x000fc80000410000 */
[----:B------:R-:W-:-:S07]  /*2740*/  @P0 FADD.FTZ R6, R6, R65 ;  /* 0x0000004106060221 */ /* 0x000fce0000010000 */
.L_x_1096:
[----:B------:R-:W-:Y:S05]  /*2750*/  BSYNC B0 ;  /* 0x0000000000007941 */ /* 0x000fea0003800000 */
.L_x_1094:
[----:B------:R-:W0:Y:S01]  /*2760*/  @P4 LDC R69, c[0x0][0x29c] ;  /* 0x0000a700ff454b82 */ /* 0x000e220000000800 */
[----:B------:R-:W-:Y:S02]  /*2770*/  @P4 IADD3 R67, R67, 0x80, RZ ;  /* 0x0000008043434810 */ /* 0x000fe40007ffe0ff */
[----:B------:R-:W-:Y:S02]  /*2780*/  IADD3 R89, R89, UR12, RZ ;  /* 0x0000000c59597c10 */ /* 0x000fe4000fffe0ff */
[----:B------:R-:W-:Y:S02]  /*2790*/  SEL R93, RZ, 0x1, P3 ;  /* 0x00000001ff5d7807 */ /* 0x000fe40001800000 */
[----:B------:R-:W-:Y:S01]  /*27a0*/  ISETP.GE.AND P0, PT, R89, UR13, PT ;  /* 0x0000000d59007c0c */ /* 0x000fe2000bf06270 */
        /* <DEDUP_REMOVED lines=11> */
[----:B------:R-:W-:Y:S05]  /*2860*/  @!P0 BRA `(.L_x_1097) ;  /* 0xffffffdc00008947 */ /* 0x000fea000383ffff */
.L_x_1044:
        /* <DEDUP_REMOVED lines=19> */
.L_x_1048:
[----:B------:R-:W-:Y:S01]  /*29a0*/  HFMA2.MMA R122, -RZ, RZ, 0, 9.5367431640625e-07 ;  /* 0x00000010ff7a7435 */ /* 0x000fe200000001ff */
[----:B------:R-:W-:Y:S02]  /*29b0*/  MOV R121, R68 ;  /* 0x0000004400797202 */ /* 0x000fe40000000f00 */
[----:B------:R-:W-:Y:S02]  /*29c0*/  MOV R123, 0x1f ;  /* 0x0000001f007b7802 */ /* 0x000fe40000000f00 */
[----:B0-----:R-:W-:-:S07]  /*29d0*/  MOV R96, 0xffffffff ;  /* 0xffffffff00607802 */ /* 0x001fce0000000f00 */
[----:B-----5:R-:W-:Y:S05]  /*29e0*/  WARPSYNC.COLLECTIVE R96, `(.L_x_1098) ;  /* 0x0000000060087348 */ /* 0x020fea0003c00000 */
[----:B------:R0:W1:Y:S02]  /*29f0*/  SHFL.DOWN P1, R97, R121, R122, R123 ;  /* 0x0800007a79617389 */ /* 0x000064000002007b */
[----:B01---5:R-:W-:Y:S01]  /*2a00*/  ENDCOLLECTIVE ;  /* 0x000000000000791b */ /* 0x023fe20003800000 */
.L_x_1098:
[----:B------:R-:W-:Y:S02]  /*2a10*/  MOV R121, R66 ;  /* 0x0000004200797202 */ /* 0x000fe40000000f00 */
[----:B------:R-:W-:-:S07]  /*2a20*/  MOV R67, R97 ;  /* 0x0000006100437202 */ /* 0x000fce0000000f00 */
[----:B------:R-:W-:Y:S05]  /*2a30*/  WARPSYNC.COLLECTIVE R96, `(.L_x_1099) ;  /* 0x0000000060087348 */ /* 0x000fea0003c00000 */
[----:B------:R0:W1:Y:S02]  /*2a40*/  SHFL.DOWN P1, R97, R121, R122, R123 ;  /* 0x0800007a79617389 */ /* 0x000064000002007b */
[----:B01----:R-:W-:Y:S01]  /*2a50*/  ENDCOLLECTIVE ;  /* 0x000000000000791b */ /* 0x003fe20003800000 */
.L_x_1099:
[----:B------:R-:W-:Y:S01]  /*2a60*/  FADD.FTZ R67, R67, R68 ;  /* 0x0000004443437221 */ /* 0x000fe20000010000 */
[----:B------:R-:W-:-:S04]  /*2a70*/  HFMA2.MMA R122, -RZ, RZ, 0, 4.76837158203125e-07 ;  /* 0x00000008ff7a7435 */ /* 0x000fc800000001ff */
[----:B------:R-:W-:Y:S02]  /*2a80*/  MOV R121, R67 ;  /* 0x0000004300797202 */ /* 0x000fe40000000f00 */
[----:B------:R-:W-:-:S07]  /*2a90*/  MOV R69, R97 ;  /* 0x0000006100457202 */ /* 0x000fce0000000f00 */
[----:B------:R-:W-:Y:S05]  /*2aa0*/  WARPSYNC.COLLECTIVE R96, `(.L_x_1100) ;  /* 0x0000000060087348 */ /* 0x000fea0003c00000 */
[----:B------:R0:W1:Y:S02]  /*2ab0*/  SHFL.DOWN P1, R97, R121, R122, R123 ;  /* 0x0800007a79617389 */ /* 0x000064000002007b */
[----:B01----:R-:W-:Y:S01]  /*2ac0*/  ENDCOLLECTIVE ;  /* 0x000000000000791b */ /* 0x003fe20003800000 */
.L_x_1100:
[----:B------:R-:W-:-:S05]  /*2ad0*/  FADD.FTZ R69, R69, R66 ;  /* 0x0000004245457221 */ /* 0x000fca0000010000 */
[----:B------:R-:W-:Y:S02]  /*2ae0*/  MOV R121, R69 ;  /* 0x0000004500797202 */ /* 0x000fe40000000f00 */
[----:B------:R-:W-:-:S07]  /*2af0*/  MOV R70, R97 ;  /* 0x0000006100467202 */ /* 0x000fce0000000f00 */
[----:B------:R-:W-:Y:S05]  /*2b00*/  WARPSYNC.COLLECTIVE R96, `(.L_x_1101) ;  /* 0x0000000060087348 */ /* 0x000fea0003c00000 */
[----:B------:R0:W1:Y:S02]  /*2b10*/  SHFL.DOWN P1, R97, R121, R122, R123 ;  /* 0x0800007a79617389 */ /* 0x000064000002007b */
[----:B01----:R-:W-:Y:S01]  /*2b20*/  ENDCOLLECTIVE ;  /* 0x000000000000791b */ /* 0x003fe20003800000 */
.L_x_1101:
[----:B------:R-:W-:Y:S01]  /*2b30*/  FADD.FTZ R70, R67, R70 ;  /* 0x0000004643467221 */ /* 0x000fe20000010000 */
[----:B------:R-:W-:-:S04]  /*2b40*/  HFMA2.MMA R122, -RZ, RZ, 0, 2.384185791015625e-07 ;  /* 0x00000004ff7a7435 */ /* 0x000fc800000001ff */
[----:B------:R-:W-:Y:S02]  /*2b50*/  MOV R121, R70 ;  /* 0x0000004600797202 */ /* 0x000fe40000000f00 */
[----:B------:R-:W-:-:S07]  /*2b60*/  MOV R94, R97 ;  /* 0x00000061005e7202 */ /* 0x000fce0000000f00 */
[----:B------:R-:W-:Y:S05]  /*2b70*/  WARPSYNC.COLLECTIVE R96, `(.L_x_1102) ;  /* 0x0000000060087348 */ /* 0x000fea0003c00000 */
[----:B------:R0:W1:Y:S02]  /*2b80*/  SHFL.DOWN P1, R97, R121, R122, R123 ;  /* 0x0800007a79617389 */ /* 0x000064000002007b */
[----:B01----:R-:W-:Y:S01]  /*2b90*/  ENDCOLLECTIVE ;  /* 0x000000000000791b */ /* 0x003fe20003800000 */
.L_x_1102:
[----:B------:R-:W-:-:S05]  /*2ba0*/  FADD.FTZ R94, R69, R94 ;  /* 0x0000005e455e7221 */ /* 0x000fca0000010000 */
[----:B------:R-:W-:Y:S02]  /*2bb0*/  MOV R121, R94 ;  /* 0x0000005e00797202 */ /* 0x000fe40000000f00 */
[----:B------:R-:W-:-:S07]  /*2bc0*/  MOV R71, R97 ;  /* 0x0000006100477202 */ /* 0x000fce0000000f00 */
[----:B------:R-:W-:Y:S05]  /*2bd0*/  WARPSYNC.COLLECTIVE R96, `(.L_x_1103) ;  /* 0x0000000060087348 */ /* 0x000fea0003c00000 */
[----:B------:R0:W1:Y:S02]  /*2be0*/  SHFL.DOWN P1, R97, R121, R122, R123 ;  /* 0x0800007a79617389 */ /* 0x000064000002007b */
[----:B01----:R-:W-:Y:S01]  /*2bf0*/  ENDCOLLECTIVE ;  /* 0x000000000000791b */ /* 0x003fe20003800000 */
.L_x_1103:
[----:B------:R-:W-:Y:S01]  /*2c00*/  FADD.FTZ R71, R70, R71 ;  /* 0x0000004746477221 */ /* 0x000fe20000010000 */
[----:B------:R-:W-:-:S04]  /*2c10*/  HFMA2.MMA R122, -RZ, RZ, 0, 1.1920928955078125e-07 ;  /* 0x00000002ff7a7435 */ /* 0x000fc800000001ff */
[----:B------:R-:W-:Y:S02]  /*2c20*/  MOV R121, R71 ;  /* 0x0000004700797202 */ /* 0x000fe40000000f00 */
[----:B------:R-:W-:-:S07]  /*2c30*/  MOV R93, R97 ;  /* 0x00000061005d7202 */ /* 0x000fce0000000f00 */
[----:B------:R-:W-:Y:S05]  /*2c40*/  WARPSYNC.COLLECTIVE R96, `(.L_x_1104) ;  /* 0x0000000060087348 */ /* 0x000fea0003c00000 */
[----:B------:R0:W1:Y:S02]  /*2c50*/  SHFL.DOWN P1, R97, R121, R122, R123 ;  /* 0x0800007a79617389 */ /* 0x000064000002007b */
[----:B01----:R-:W-:Y:S01]  /*2c60*/  ENDCOLLECTIVE ;  /* 0x000000000000791b */ /* 0x003fe20003800000 */
.L_x_1104:
[----:B------:R-:W-:-:S05]  /*2c70*/  FADD.FTZ R93, R94, R93 ;  /* 0x0000005d5e5d7221 */ /* 0x000fca0000010000 */
[----:B------:R-:W-:Y:S02]  /*2c80*/  MOV R121, R93 ;  /* 0x0000005d00797202 */ /* 0x000fe40000000f00 */
[----:B------:R-:W-:-:S07]  /*2c90*/  MOV R66, R97 ;  /* 0x0000006100427202 */ /* 0x000fce0000000f00 */
[----:B------:R-:W-:Y:S05]  /*2ca0*/  WARPSYNC.COLLECTIVE R96, `(.L_x_1105) ;  /* 0x0000000060087348 */ /* 0x000fea0003c00000 */
[----:B------:R0:W1:Y:S02]  /*2cb0*/  SHFL.DOWN P1, R97, R121, R122, R123 ;  /* 0x0800007a79617389 */ /* 0x000064000002007b */
[----:B01----:R-:W-:Y:S01]  /*2cc0*/  ENDCOLLECTIVE ;  /* 0x000000000000791b */ /* 0x003fe20003800000 */
.L_x_1105:
[----:B------:R-:W-:Y:S01]  /*2cd0*/  FADD.FTZ R66, R71, R66 ;  /* 0x0000004247427221 */ /* 0x000fe20000010000 */
[----:B------:R-:W-:-:S04]  /*2ce0*/  HFMA2.MMA R122, -RZ, RZ, 0, 5.9604644775390625e-08 ;  /* 0x00000001ff7a7435 */ /* 0x000fc800000001ff */
[----:B------:R-:W-:Y:S02]  /*2cf0*/  MOV R121, R66 ;  /* 0x0000004200797202 */ /* 0x000fe40000000f00 */
[----:B------:R-:W-:-:S07]  /*2d00*/  MOV R68, R97 ;  /* 0x0000006100447202 */ /* 0x000fce0000000f00 */
[----:B------:R-:W-:Y:S05]  /*2d10*/  WARPSYNC.COLLECTIVE R96, `(.L_x_1106) ;  /* 0x0000000060087348 */ /* 0x000fea0003c00000 */
[----:B------:R0:W1:Y:S02]  /*2d20*/  SHFL.DOWN P1, R97, R121, R122, R123 ;  /* 0x0800007a79617389 */ /* 0x000064000002007b */
[----:B01----:R-:W-:Y:S01]  /*2d30*/  ENDCOLLECTIVE ;  /* 0x000000000000791b */ /* 0x003fe20003800000 */
.L_x_1106:
[----:B------:R-:W-:-:S05]  /*2d40*/  FADD.FTZ R95, R93, R68 ;  /* 0x000000445d5f7221 */ /* 0x000fca0000010000 */
[----:B------:R-:W-:Y:S02]  /*2d50*/  MOV R121, R95 ;  /* 0x0000005f00797202 */ /* 0x000fe40000000f00 */
[----:B------:R-:W-:-:S07]  /*2d60*/  MOV R67, R97 ;  /* 0x0000006100437202 */ /* 0x000fce0000000f00 */
[----:B------:R-:W-:Y:S05]  /*2d70*/  WARPSYNC.COLLECTIVE R96, `(.L_x_1107) ;  /* 0x0000000060087348 */ /* 0x000fea0003c00000 */
[----:B------:R0:W1:Y:S02]  /*2d80*/  SHFL.DOWN P1, R97, R121, R122, R123 ;  /* 0x0800007a79617389 */ /* 0x000064000002007b */
[----:B01----:R-:W-:Y:S01]  /*2d90*/  ENDCOLLECTIVE ;  /* 0x000000000000791b */ /* 0x003fe20003800000 */
.L_x_1107:
[----:B------:R-:W-:Y:S01]  /*2da0*/  MOV R68, R97 ;  /* 0x0000006100447202 */ /* 0x000fe20000000f00 */
[----:B------:R-:W-:Y:S06]  /*2db0*/  BRA `(.L_x_1108) ;  /* 0xffffffe400487947 */ /* 0x000fec000383ffff */
.L_x_1109:
        /* <DEDUP_REMOVED lines=12> */
.L_x_8701:


//--------------------- .text._ZN10layer_norm13ln_bwd_kernelINS_13Kernel_traitsI6__halfS2_S2_S2_fjLj2048ELj1ELj1ELj4ELj16ENS_18Kernel_traits_baseILj2048ES2_S2_S2_S2_fjLj128EEEEELb0ELb1ELb0ELb0EEEvNS_9BwdParamsE --------------------------
	.section	.text._ZN10layer_norm13ln_bwd_kernelINS_13Kernel_traitsI6__halfS2_S2_S2_fjLj2048ELj1ELj1ELj4ELj16ENS_18Kernel_traits_baseILj2048ES2_S2_S2_S2_fjLj128EEEEELb0ELb1ELb0ELb0EEEvNS_9BwdParamsE,"ax",@progbits
	.align	128
        .global         _ZN10layer_norm13ln_bwd_kernelINS_13Kernel_traitsI6__halfS2_S2_S2_fjLj2048ELj1ELj1ELj4ELj16ENS_18Kernel_traits_baseILj2048ES2_S2_S2_S2_fjLj128EEEEELb0ELb1ELb0ELb0EEEvNS_9BwdParamsE
        .type           _ZN10layer_norm13ln_bwd_kernelINS_13Kernel_traitsI6__halfS2_S2_S2_fjLj2048ELj1ELj1ELj4ELj16ENS_18Kernel_traits_baseILj2048ES2_S2_S2_S2_fjLj128EEEEELb0ELb1ELb0ELb0EEEvNS_9BwdParamsE,@function
        .size           _ZN10layer_norm13ln_bwd_kernelINS_13Kernel_traitsI6__halfS2_S2_S2_fjLj2048ELj1ELj1ELj4ELj16ENS_18Kernel_traits_baseILj2048ES2_S2_S2_S2_fjLj128EEEEELb0ELb1ELb0ELb0EEEvNS_9BwdParamsE,(.L_x_8702 - _ZN10layer_norm13ln_bwd_kernelINS_13Kernel_traitsI6__halfS2_S2_S2_fjLj2048ELj1ELj1ELj4ELj16ENS_18Kernel_traits_baseILj2048ES2_S2_S2_S2_fjLj128EEEEELb0ELb1ELb0ELb0EEEvNS_9BwdParamsE)
        .other          _ZN10layer_norm13ln_bwd_kernelINS_13Kernel_traitsI6__halfS2_S2_S2_fjLj2048ELj1ELj1ELj4ELj16ENS_18Kernel_traits_baseILj2048ES2_S2_S2_S2_fjLj128EEEEELb0ELb1ELb0ELb0EEEvNS_9BwdParamsE,@"STO_CUDA_ENTRY STV_DEFAULT"
_ZN10layer_norm13ln_bwd_kernelINS_13Kernel_traitsI6__halfS2_S2_S2_fjLj2048ELj1ELj1ELj4ELj16ENS_18Kernel_traits_baseILj2048ES2_S2_S2_S2_fjLj128EEEEELb0ELb1ELb0ELb0EEEvNS_9BwdParamsE:
.text._ZN10layer_norm13ln_bwd_kernelINS_13Kernel_traitsI6__halfS2_S2_S2_fjLj2048ELj1ELj1ELj4ELj16ENS_18Kernel_traits_baseILj2048ES2_S2_S2_S2_fjLj128EEEEELb0ELb1ELb0ELb0EEEvNS_9BwdParamsE:
        /* <DEDUP_REMOVED lines=64> */
[--C-:B-----5:R-:W-:Y:S01]  /*0400*/  HADD2.F32 R4, -RZ, R12.reuse.H0_H0 ;  /* 0x2000000cff047230 */ /* 0x120fe20000004100 */
[----:B------:R-:W-:Y:S01]  /*0410*/  ISETP.NE.U32.AND P0, PT, RZ, UR6, PT ;  /* 0x00000006ff007c0c */ /* 0x000fe2000bf05070 */
[----:B------:R-:W-:Y:S01]  /*0420*/  HADD2.F32 R5, -RZ, R12.H1_H1 ;  /* 0x3000000cff057230 */ /* 0x000fe20000004100 */
[----:B------:R-:W-:Y:S01]  /*0430*/  HFMA2.MMA R90, -RZ, RZ, 0, 5.9604644775390625e-08 ;  /* 0x00000001ff5a7435 */ /* 0x000fe200000001ff */
[--C-:B------:R-:W-:Y:S01]  /*0440*/  HADD2.F32 R6, -RZ, R13.reuse.H0_H0 ;  /* 0x2000000dff067230 */ /* 0x100fe20000004100 */
[----:B------:R-:W-:Y:S01]  /*0450*/  ISETP.NE.AND.EX P0, PT, RZ, UR7, PT, P0 ;  /* 0x00000007ff007c0c */ /* 0x000fe2000bf05300 */
[----:B------:R-:W-:Y:S01]  /*0460*/  HADD2.F32 R7, -RZ, R13.H1_H1 ;  /* 0x3000000dff077230 */ /* 0x000fe20000004100 */
[----:B------:R-:W-:Y:S01]  /*0470*/  MOV R25, RZ ;  /* 0x000000ff00197202 */ /* 0x000fe20000000f00 */
[--C-:B------:R-:W-:Y:S02]  /*0480*/  HADD2.F32 R8, -RZ, R14.reuse.H0_H0 ;  /* 0x2000000eff087230 */ /* 0x100fe40000004100 */
[----:B------:R-:W-:-:S02]  /*0490*/  HADD2.F32 R9, -RZ, R14.H1_H1 ;  /* 0x3000000eff097230 */ /* 0x000fc40000004100 */
[--C-:B------:R-:W-:Y:S02]  /*04a0*/  HADD2.F32 R10, -RZ, R15.reuse.H0_H0 ;  /* 0x2000000fff0a7230 */ /* 0x100fe40000004100 */
[----:B------:R-:W-:Y:S02]  /*04b0*/  HADD2.F32 R11, -RZ, R15.H1_H1 ;  /* 0x3000000fff0b7230 */ /* 0x000fe40000004100 */
[--C-:B------:R-:W-:Y:S02]  /*04c0*/  HADD2.F32 R12, -RZ, R16.reuse.H0_H0 ;  /* 0x20000010ff0c7230 */ /* 0x100fe40000004100 */
[----:B------:R-:W-:Y:S02]  /*04d0*/  HADD2.F32 R13, -RZ, R16.H1_H1 ;  /* 0x30000010ff0d7230 */ /* 0x000fe40000004100 */
        /* <DEDUP_REMOVED lines=21> */
[----:B------:R-:W-:-:S07]  /*0630*/  HADD2.F32 R105, -RZ, R75.H1_H1 ;  /* 0x3000004bff697230 */ /* 0x000fce0000004100 */
.L_x_1120:
        /* <DEDUP_REMOVED lines=19> */
[----:B------:R-:W-:Y:S02]  /*0770*/  LOP3.LUT P4, RZ, R90, 0xff, RZ, 0xc0, !PT ;  /* 0x000000ff5aff7812 */ /* 0x000fe4000788c0ff */
[----:B------:R-:W-:Y:S02]  /*0780*/  MOV R143, RZ ;  /* 0x000000ff008f7202 */ /* 0x000fe40000000f00 */
[----:B------:R-:W-:-:S02]  /*0790*/  MOV R144, RZ ;  /* 0x000000ff00907202 */ /* 0x000fc40000000f00 */
        /* <DEDUP_REMOVED lines=15> */
[--C-:B------:R-:W-:Y:S02]  /*0890*/  HADD2.F32 R108, -RZ, R88.reuse.H0_H0 ;  /* 0x20000058ff6c7230 */ /* 0x100fe40000004100 */
[--C-:B------:R-:W-:Y:S02]  /*08a0*/  HADD2.F32 R114, -RZ, R89.reuse.H0_H0 ;  /* 0x20000059ff727230 */ /* 0x100fe40000004100 */
[C---:B------:R-:W-:Y:S01]  /*08b0*/  FADD.FTZ R120, -R139.reuse, R120 ;  /* 0x000000788b787221 */ /* 0x040fe20000010100 */
[----:B------:R-:W-:Y:S02]  /*08c0*/  HADD2.F32 R116, -RZ, R89.H1_H1 ;  /* 0x30000059ff747230 */ /* 0x000fe40000004100 */
[----:B------:R-:W-:Y:S01]  /*08d0*/  FADD.FTZ R108, -R139, R108 ;  /* 0x0000006c8b6c7221 */ /* 0x000fe20000010100 */
[----:B------:R-:W-:-:S02]  /*08e0*/  HADD2.F32 R112, -RZ, R88.H1_H1 ;  /* 0x30000058ff707230 */ /* 0x000fc40000004100 */
[----:B------:R-:W-:Y:S01]  /*08f0*/  FADD.FTZ R114, -R139, R114 ;  /* 0x000000728b727221 */ /* 0x000fe20000010100 */
[--C-:B------:R-:W-:Y:S02]  /*0900*/  HADD2.F32 R144, -RZ, R91.reuse.H0_H0 ;  /* 0x2000005bff907230 */ /* 0x100fe40000004100 */
[----:B-----5:R-:W-:Y:S01]  /*0910*/  FMUL.FTZ R115, R107, R120 ;  /* 0x000000786b737220 */ /* 0x020fe20000410000 */
[----:B------:R-:W-:Y:S02]  /*0920*/  HADD2.F32 R88, -RZ, R91.H1_H1 ;  /* 0x3000005bff587230 */ /* 0x000fe40000004100 */
[----:B------:R-:W-:Y:S01]  /*0930*/  FADD.FTZ R112, -R139, R112 ;  /* 0x000000708b707221 */ /* 0x000fe20000010100 */
[----:B------:R-:W-:Y:S02]  /*0940*/  HADD2.F32 R122, -RZ, R90.H1_H1 ;  /* 0x3000005aff7a7230 */ /* 0x000fe40000004100 */
[C---:B------:R-:W-:Y:S01]  /*0950*/  FMUL.FTZ R3, R107.reuse, R108 ;  /* 0x0000006c6b037220 */ /* 0x040fe20000410000 */
[C---:B------:R-:W-:Y:S01]  /*0960*/  FMUL.FTZ R113, R107.reuse, R114 ;  /* 0x000000726b717220 */ /* 0x040fe20000410000 */
[----:B------:R-:W-:Y:S01]  /*0970*/  FMUL.FTZ R108, R107, R112 ;  /* 0x000000706b6c7220 */ /* 0x000fe20000410000 */
[----:B0-----:R-:W-:Y:S01]  /*0980*/  FADD.FTZ R110, -R139, R116 ;  /* 0x000000748b6e7221 */ /* 0x001fe20000010100 */
[----:B---3--:R-:W-:-:S02]  /*0990*/  HADD2.F32 R89, -RZ, R84.H0_H0 ;  /* 0x20000054ff597230 */ /* 0x008fc40000004100 */
[----:B------:R-:W-:Y:S01]  /*09a0*/  FADD.FTZ R116, -R139, R122 ;  /* 0x0000007a8b747221 */ /* 0x000fe20000010100 */
[--C-:B------:R-:W-:Y:S02]  /*09b0*/  HADD2.F32 R91, -RZ, R85.reuse.H0_H0 ;  /* 0x20000055ff5b7230 */ /* 0x100fe40000004100 */
[----:B------:R-:W-:Y:S01]  /*09c0*/  FMUL.FTZ R110, R107, R110 ;  /* 0x0000006e6b6e7220 */ /* 0x000fe20000410000 */
[----:B------:R-:W-:Y:S02]  /*09d0*/  HADD2.F32 R118, -RZ, R85.H1_H1 ;  /* 0x30000055ff767230 */ /* 0x000fe40000004100 */
[----:B------:R-:W-:Y:S01]  /*09e0*/  FMUL.FTZ R142, R4, R89 ;  /* 0x00000059048e7220 */ /* 0x000fe20000410000 */
[----:B------:R-:W-:Y:S02]  /*09f0*/  HADD2.F32 R90, -RZ, R84.H1_H1 ;  /* 0x30000054ff5a7230 */ /* 0x000fe40000004100 */
[----:B------:R-:W-:Y:S01]  /*0a00*/  FMUL.FTZ R112, R6, R91 ;  /* 0x0000005b06707220 */ /* 0x000fe20000410000 */
[----:B------:R-:W-:-:S02]  /*0a10*/  HADD2.F32 R85, -RZ, R86.H0_H0 ;  /* 0x20000056ff557230 */ /* 0x000fc40000004100 */
[----:B------:R-:W-:Y:S01]  /*0a20*/  FMUL.FTZ R117, R7, R118 ;  /* 0x0000007607757220 */ /* 0x000fe20000410000 */
[----:B------:R-:W-:Y:S02]  /*0a30*/  HADD2.F32 R124, -RZ, R86.H1_H1 ;  /* 0x30000056ff7c7230 */ /* 0x000fe40000004100 */
[----:B------:R-:W-:Y:S01]  /*0a40*/  FMUL.FTZ R111, R5, R90 ;  /* 0x0000005a056f7220 */ /* 0x000fe20000410000 */
[----:B------:R-:W-:Y:S01]  /*0a50*/  FADD.FTZ R86, RZ, R142 ;  /* 0x0000008eff567221 */ /* 0x000fe20000010000 */
[----:B------:R-:W-:Y:S01]  /*0a60*/  FADD.FTZ R44, R44, R85 ;  /* 0x000000552c2c7221 */ /* 0x000fe20000010000 */
[-C--:B------:R-:W-:Y:S01]  /*0a70*/  FFMA.FTZ R28, R115, R85.reuse, R28 ;  /* 0x00000055731c7223 */ /* 0x080fe2000001001c */
[----:B------:R-:W-:Y:S01]  /*0a80*/  FMUL.FTZ R114, R8, R85 ;  /* 0x0000005508727220 */ /* 0x000fe20000410000 */
[----:B------:R-:W-:Y:S01]  /*0a90*/  FFMA.FTZ R85, R3, R142, RZ ;  /* 0x0000008e03557223 */ /* 0x000fe200000100ff */
[--C-:B------:R-:W-:Y:S02]  /*0aa0*/  HADD2.F32 R123, -RZ, R87.reuse.H0_H0 ;  /* 0x20000057ff7b7230 */ /* 0x100fe40000004100 */
[----:B------:R-:W-:Y:S01]  /*0ab0*/  FADD.FTZ R41, R41, R90 ;  /* 0x0000005a29297221 */ /* 0x000fe20000010000 */
[----:B------:R-:W-:-:S02]  /*0ac0*/  HADD2.F32 R84, -RZ, R87.H1_H1 ;  /* 0x30000057ff547230 */ /* 0x000fc40000004100 */
[----:B------:R-:W-:Y:S01]  /*0ad0*/  FADD.FTZ R87, R86, R111 ;  /* 0x0000006f56577221 */ /* 0x000fe20000010000 */
[C---:B------:R-:W-:Y:S01]  /*0ae0*/  FFMA.FTZ R86, R108.reuse, R111, R85 ;  /* 0x0000006f6c567223 */ /* 0x040fe20000010055 */
[----:B------:R-:W-:Y:S01]  /*0af0*/  FFMA.FTZ R25, R108, R90, R25 ;  /* 0x0000005a6c197223 */ /* 0x000fe20000010019 */
[----:B------:R-:W-:Y:S01]  /*0b00*/  FMUL.FTZ R116, R107, R116 ;  /* 0x000000746b747220 */ /* 0x000fe20000410000 */
[----:B------:R-:W-:Y:S01]  /*0b10*/  FADD.FTZ R90, R87, R112 ;  /* 0x00000070575a7221 */ /* 0x000fe20000010000 */
[----:B------:R-:W-:Y:S01]  /*0b20*/  FFMA.FTZ R85, R113, R112, R86 ;  /* 0x0000007071557223 */ /* 0x000fe20000010056 */
[----:B------:R-:W-:Y:S01]  /*0b30*/  FADD.FTZ R144, -R139, R144 ;  /* 0x000000908b907221 */ /* 0x000fe20000010100 */
[----:B------:R-:W-:Y:S01]  /*0b40*/  FMUL.FTZ R119, R9, R124 ;  /* 0x0000007c09777220 */ /* 0x000fe20000410000 */
[----:B------:R-:W-:Y:S01]  /*0b50*/  FADD.FTZ R87, R90, R117 ;  /* 0x000000755a577221 */ /* 0x000fe20000010000 */
[C---:B------:R-:W-:Y:S01]  /*0b60*/  FFMA.FTZ R86, R110.reuse, R117, R85 ;  /* 0x000000756e567223 */ /* 0x040fe20000010055 */
[----:B------:R-:W-:Y:S01]  /*0b70*/  FADD.FTZ R43, R43, R118 ;  /* 0x000000762b2b7221 */ /* 0x000fe20000010000 */
[----:B------:R-:W-:Y:S01]  /*0b80*/  FFMA.FTZ R27, R110, R118, R27 ;  /* 0x000000766e1b7223 */ /* 0x000fe2000001001b */
[----:B------:R-:W-:Y:S01]  /*0b90*/  FADD.FTZ R90, R87, R114 ;  /* 0x00000072575a7221 */ /* 0x000fe20000010000 */
[----:B------:R-:W-:Y:S01]  /*0ba0*/  FFMA.FTZ R85, R115, R114, R86 ;  /* 0x0000007273557223 */ /* 0x000fe20000010056 */
[----:B------:R-:W-:Y:S01]  /*0bb0*/  FMUL.FTZ R121, R107, R144 ;  /* 0x000000906b797220 */ /* 0x000fe20000410000 */
[----:B------:R-:W-:Y:S01]  /*0bc0*/  FMUL.FTZ R118, R10, R123 ;  /* 0x0000007b0a767220 */ /* 0x000fe20000410000 */
[----:B------:R-:W-:Y:S01]  /*0bd0*/  FADD.FTZ R88, -R139, R88 ;  /* 0x000000588b587221 */ /* 0x000fe20000010100 */
[----:B------:R-:W-:Y:S01]  /*0be0*/  FADD.FTZ R87, R90, R119 ;  /* 0x000000775a577221 */ /* 0x000fe20000010000 */
[C---:B------:R-:W-:Y:S01]  /*0bf0*/  FFMA.FTZ R86, R116.reuse, R119, R85 ;  /* 0x0000007774567223 */ /* 0x040fe20000010055 */
        /* <DEDUP_REMOVED lines=14> */
[----:B------:R-:W-:Y:S01]  /*0ce0*/  IADD3 R123, R106, 0x80, RZ ;  /* 0x000000806a7b7810 */ /* 0x000fe20007ffe0ff */
[----:B------:R-:W-:Y:S01]  /*0cf0*/  FADD.FTZ R143, R87, R120 ;  /* 0x00000078578f7221 */ /* 0x000fe20000010000 */
[----:B------:R-:W-:-:S07]  /*0d00*/  FFMA.FTZ R144, R124, R120, R85 ;  /* 0x000000787c907223 */ /* 0x000fce0000010055 */
.L_x_1112:
[----:B------:R-:W-:Y:S05]  /*0d10*/  BSYNC B0 ;  /* 0x0000000000007941 */ /* 0x000fea0003800000 */
.L_x_1111:
        /* <DEDUP_REMOVED lines=20> */
[----:B------:R-:W-:Y:S01]  /*0e60*/  FADD.FTZ R130, -R139, R130 ;  /* 0x000000828b827221 */ /* 0x000fe20000010100 */
[----:B-----5:R-:W-:Y:S01]  /*0e70*/  FMUL.FTZ R109, R107, R126 ;  /* 0x0000007e6b6d7220 */ /* 0x020fe20000410000 */
[----:B------:R-:W-:Y:S01]  /*0e80*/  FADD.FTZ R84, -R139, R84 ;  /* 0x000000548b547221 */ /* 0x000fe20000010100 */
[C---:B------:R-:W-:Y:S01]  /*0e90*/  FMUL.FTZ R126, R107.reuse, R128 ;  /* 0x000000806b7e7220 */ /* 0x040fe20000410000 */
[----:B------:R-:W-:Y:S02]  /*0ea0*/  HADD2.F32 R86, -RZ, R86.H1_H1 ;  /* 0x30000056ff567230 */ /* 0x000fe40000004100 */
[C---:B------:R-:W-:Y:S01]  /*0eb0*/  FMUL.FTZ R125, R107.reuse, R130 ;  /* 0x000000826b7d7220 */ /* 0x040fe20000410000 */
[--C-:B------:R-:W-:Y:S02]  /*0ec0*/  HADD2.F32 R134, -RZ, R87.reuse.H0_H0 ;  /* 0x20000057ff867230 */ /* 0x100fe40000004100 */
[----:B------:R-:W-:Y:S01]  /*0ed0*/  FMUL.FTZ R130, R107, R84 ;  /* 0x000000546b827220 */ /* 0x000fe20000410000 */
[----:B------:R-:W-:-:S02]  /*0ee0*/  HADD2.F32 R140, -RZ, R87.H1_H1 ;  /* 0x30000057ff8c7230 */ /* 0x000fc40000004100 */
[C---:B0-----:R-:W-:Y:S01]  /*0ef0*/  FADD.FTZ R122, -R139.reuse, R132 ;  /* 0x000000848b7a7221 */ /* 0x041fe20000010100 */
[--C-:B---3--:R-:W-:Y:S02]  /*0f00*/  HADD2.F32 R85, -RZ, R88.reuse.H0_H0 ;  /* 0x20000058ff557230 */ /* 0x108fe40000004100 */
[C---:B------:R-:W-:Y:S01]  /*0f10*/  FADD.FTZ R136, -R139.reuse, R86 ;  /* 0x000000568b887221 */ /* 0x040fe20000010100 */
[----:B------:R-:W-:Y:S02]  /*0f20*/  HADD2.F32 R88, -RZ, R88.H1_H1 ;  /* 0x30000058ff587230 */ /* 0x000fe40000004100 */
[----:B------:R-:W-:Y:S01]  /*0f30*/  FADD.FTZ R138, -R139, R134 ;  /* 0x000000868b8a7221 */ /* 0x000fe20000010100 */
[--C-:B------:R-:W-:Y:S02]  /*0f40*/  HADD2.F32 R87, -RZ, R89.reuse.H0_H0 ;  /* 0x20000059ff577230 */ /* 0x100fe40000004100 */
[-C--:B------:R-:W-:Y:S01]  /*0f50*/  FMUL.FTZ R128, R12, R85.reuse ;  /* 0x000000550c807220 */ /* 0x080fe20000410000 */
        /* <DEDUP_REMOVED lines=10> */
[----:B------:R-:W-:Y:S01]  /*1000*/  FFMA.FTZ R84, R126, R127, R85 ;  /* 0x0000007f7e547223 */ /* 0x000fe20000010055 */
[--C-:B------:R-:W-:Y:S02]  /*1010*/  HADD2.F32 R89, -RZ, R90.reuse.H0_H0 ;  /* 0x2000005aff597230 */ /* 0x100fe40000004100 */
[----:B------:R-:W-:Y:S01]  /*1020*/  FADD.FTZ R51, R51, R86 ;  /* 0x0000005633337221 */ /* 0x000fe20000010000 */
[-C--:B------:R-:W-:Y:S01]  /*1030*/  FFMA.FTZ R35, R130, R86.reuse, R35 ;  /* 0x0000005682237223 */ /* 0x080fe20000010023 */
[----:B------:R-:W-:Y:S01]  /*1040*/  FMUL.FTZ R129, R15, R86 ;  /* 0x000000560f817220 */ /* 0x000fe20000410000 */
[----:B------:R-:W-:Y:S01]  /*1050*/  FADD.FTZ R86, R87, R132 ;  /* 0x0000008457567221 */ /* 0x000fe20000010000 */
[----:B------:R-:W-:Y:S01]  /*1060*/  FFMA.FTZ R85, R125, R132, R84 ;  /* 0x000000847d557223 */ /* 0x000fe20000010054 */
[----:B------:R-:W-:-:S02]  /*1070*/  HADD2.F32 R90, -RZ, R90.H1_H1 ;  /* 0x3000005aff5a7230 */ /* 0x000fc40000004100 */
[C---:B------:R-:W-:Y:S01]  /*1080*/  FMUL.FTZ R131, R107.reuse, R122 ;  /* 0x0000007a6b837220 */ /* 0x040fe20000410000 */
        /* <DEDUP_REMOVED lines=9> */
[----:B------:R-:W-:Y:S01]  /*1120*/  FMUL.FTZ R135, R107, R138 ;  /* 0x0000008a6b877220 */ /* 0x000fe20000410000 */
        /* <DEDUP_REMOVED lines=20> */
.L_x_1114:
[----:B------:R-:W-:Y:S05]  /*1270*/  BSYNC B0 ;  /* 0x0000000000007941 */ /* 0x000fea0003800000 */
.L_x_1113:
        /* <DEDUP_REMOVED lines=26> */
.L_x_1133:
        /* <DEDUP_REMOVED lines=38> */
[----:B------:R-:W-:Y:S01]  /*1680*/  ISETP.NE.U32.AND P1, PT, RZ, UR14, PT ;  /* 0x0000000eff007c0c */ /* 0x000fe2000bf25070 */
[C---:B------:R-:W-:Y:S01]  /*1690*/  FMUL.FTZ R150, R107.reuse, R150 ;  /* 0x000000966b967220 */ /* 0x040fe20000410000 */
[C---:B------:R-:W-:Y:S01]  /*16a0*/  FMUL.FTZ R90, R107.reuse, R88 ;  /* 0x000000586b5a7220 */ /* 0x040fe20000410000 */
[----:B------:R-:W-:Y:S01]  /*16b0*/  FMUL.FTZ R148, R107, R122 ;  /* 0x0000007a6b947220 */ /* 0x000fe20000410000 */
[----:B------:R-:W-:Y:S01]  /*16c0*/  ISETP.NE.AND.EX P1, PT, RZ, UR15, PT, P1 ;  /* 0x0000000fff007c0c */ /* 0x000fe2000bf25310 */
[-CC-:B------:R-:W-:Y:S01]  /*16d0*/  FFMA.FTZ R89, R3, R141.reuse, R146.reuse ;  /* 0x0000008d03597223 */ /* 0x180fe20000010092 */
[----:B------:R-:W-:-:S03]  /*16e0*/  FFMA.FTZ R122, R110, R141, R146 ;  /* 0x0000008d6e7a7223 */ /* 0x000fc60000010092 */
[--C-:B------:R-:W-:Y:S02]  /*16f0*/  @P5 HADD2.F32 R91, -RZ, R74.reuse.H0_H0 ;  /* 0x2000004aff5b5230 */ /* 0x100fe40000004100 */
[----:B------:R-:W-:Y:S01]  /*1700*/  FADD.FTZ R88, R142, -R89 ;  /* 0x800000598e587221 */ /* 0x000fe20000010000 */
[----:B------:R-:W-:Y:S02]  /*1710*/  @P5 HADD2.F32 R123, -RZ, R74.H1_H1 ;  /* 0x3000004aff7b5230 */ /* 0x000fe40000004100 */
[----:B------:R-:W-:Y:S01]  /*1720*/  FADD.FTZ R122, R117, -R122 ;  /* 0x8000007a757a7221 */ /* 0x000fe20000010000 */
[--C-:B------:R-:W-:Y:S02]  /*1730*/  @P5 HADD2.F32 R89, -RZ, R72.reuse.H0_H0 ;  /* 0x20000048ff595230 */ /* 0x100fe40000004100 */
[----:B------:R-:W-:Y:S01]  /*1740*/  @P5 FADD.FTZ R150, R150, R91 ;  /* 0x0000005b96965221 */ /* 0x000fe20000010000 */
[----:B------:R-:W-:Y:S02]  /*1750*/  @P5 HADD2.F32 R91, -RZ, R72.H1_H1 ;  /* 0x30000048ff5b5230 */ /* 0x000fe40000004100 */
[----:B------:R-:W-:Y:S01]  /*1760*/  @P5 FADD.FTZ R90, R90, R123 ;  /* 0x0000007b5a5a5221 */ /* 0x000fe20000010000 */
[-CC-:B------:R-:W-:Y:S01]  /*1770*/  FFMA.FTZ R123, R113, R141.reuse, R146.reuse ;  /* 0x0000008d717b7223 */ /* 0x180fe20000010092 */
[C---:B------:R-:W-:Y:S01]  /*1780*/  FMUL.FTZ R88, R107.reuse, R88 ;  /* 0x000000586b587220 */ /* 0x040fe20000410000 */
[----:B------:R-:W-:Y:S01]  /*1790*/  FMUL.FTZ R158, R107, R122 ;  /* 0x0000007a6b9e7220 */ /* 0x000fe20000410000 */
[----:B------:R-:W-:Y:S01]  /*17a0*/  @P5 FADD.FTZ R148, R148, R91 ;  /* 0x0000005b94945221 */ /* 0x000fe20000010000 */
[-CC-:B------:R-:W-:Y:S01]  /*17b0*/  FFMA.FTZ R91, R121, R141.reuse, R146.reuse ;  /* 0x0000008d795b7223 */ /* 0x180fe20000010092 */
[----:B------:R-:W-:Y:S01]  /*17c0*/  FADD.FTZ R156, R112, -R123 ;  /* 0x8000007b709c7221 */ /* 0x000fe20000010000 */
[----:B------:R-:W-:Y:S01]  /*17d0*/  FFMA.FTZ R123, R124, R141, R146 ;  /* 0x0000008d7c7b7223 */ /* 0x000fe20000010092 */
[----:B------:R-:W-:Y:S01]  /*17e0*/  @P1 F2FP.F16.F32.PACK_AB R122, RZ, R150 ;  /* 0x00000096ff7a123e */ /* 0x000fe200000000ff */
[----:B------:R-:W-:Y:S01]  /*17f0*/  FADD.FTZ R154, R118, -R91 ;  /* 0x8000005b769a7221 */ /* 0x000fe20000010000 */
[----:B------:R-:W-:-:S02]  /*1800*/  @P5 HADD2.F32 R91, -RZ, R75.H0_H0 ;  /* 0x2000004bff5b5230 */ /* 0x000fc40000004100 */
[----:B------:R-:W-:Y:S01]  /*1810*/  FADD.FTZ R152, R120, -R123 ;  /* 0x8000007b78987221 */ /* 0x000fe20000010000 */
[----:B------:R-:W-:Y:S02]  /*1820*/  @P5 HADD2.F32 R123, -RZ, R75.H1_H1 ;  /* 0x3000004bff7b5230 */ /* 0x000fe40000004100 */
[C---:B------:R-:W-:Y:S01]  /*1830*/  FMUL.FTZ R154, R107.reuse, R154 ;  /* 0x0000009a6b9a7220 */ /* 0x040fe20000410000 */
[----:B------:R-:W0:Y:S01]  /*1840*/  @P1 LDC.64 R144, c[0x0][0x308] ;  /* 0x0000c200ff901b82 */ /* 0x000e220000000a00 */
[C---:B------:R-:W-:Y:S01]  /*1850*/  FMUL.FTZ R152, R107.reuse, R152 ;  /* 0x000000986b987220 */ /* 0x040fe20000410000 */
[----:B------:R-:W-:Y:S01]  /*1860*/  @P5 FADD.FTZ R88, R88, R89 ;  /* 0x0000005958585221 */ /* 0x000fe20000010000 */
[----:B------:R-:W-:Y:S01]  /*1870*/  @P5 FADD.FTZ R154, R154, R91 ;  /* 0x0000005b9a9a5221 */ /* 0x000fe20000010000 */
[--C-:B------:R-:W-:Y:S01]  /*1880*/  @P5 HADD2.F32 R89, -RZ, R73.reuse.H0_H0 ;  /* 0x20000049ff595230 */ /* 0x100fe20000004100 */
[----:B------:R-:W-:Y:S01]  /*1890*/  @P1 PRMT R82, R122, 0x7610, R82 ;  /* 0x000076107a521816 */ /* 0x000fe20000000052 */
[----:B------:R-:W-:Y:S01]  /*18a0*/  FMUL.FTZ R156, R107, R156 ;  /* 0x0000009c6b9c7220 */ /* 0x000fe20000410000 */
[----:B------:R-:W-:Y:S01]  /*18b0*/  @P5 FADD.FTZ R152, R152, R123 ;  /* 0x0000007b98985221 */ /* 0x000fe20000010000 */
[----:B------:R-:W-:Y:S01]  /*18c0*/  @P1 F2FP.F16.F32.PACK_AB R122, RZ, R154 ;  /* 0x0000009aff7a123e */ /* 0x000fe200000000ff */
[-C--:B------:R-:W-:Y:S01]  /*18d0*/  FMUL.FTZ R150, R150, R139.reuse ;  /* 0x0000008b96967220 */ /* 0x080fe20000410000 */
[----:B------:R-:W-:Y:S01]  /*18e0*/  @P5 FADD.FTZ R156, R156, R89 ;  /* 0x000000599c9c5221 */ /* 0x000fe20000010000 */
[----:B------:R-:W-:Y:S01]  /*18f0*/  @P5 HADD2.F32 R89, -RZ, R73.H1_H1 ;  /* 0x30000049ff595230 */ /* 0x000fe20000004100 */
[----:B------:R-:W-:Y:S01]  /*1900*/  @P1 PRMT R83, R122, 0x7610, R83 ;  /* 0x000076107a531816 */ /* 0x000fe20000000053 */
[-C--:B------:R-:W-:Y:S01]  /*1910*/  FMUL.FTZ R143, R90, R139.reuse ;  /* 0x0000008b5a8f7220 */ /* 0x080fe20000410000 */
[----:B------:R-:W-:Y:S01]  /*1920*/  @P1 F2FP.F16.F32.PACK_AB R123, RZ, R90 ;  /* 0x0000005aff7b123e */ /* 0x000fe200000000ff */
[----:B------:R-:W-:Y:S01]  /*1930*/  FMUL.FTZ R90, R23, R150 ;  /* 0x00000096175a7220 */ /* 0x000fe20000410000 */
[----:B------:R-:W-:Y:S01]  /*1940*/  @P1 F2FP.F16.F32.PACK_AB R122, RZ, R152 ;  /* 0x00000098ff7a123e */ /* 0x000fe200000000ff */
[----:B------:R-:W-:Y:S01]  /*1950*/  @P5 FADD.FTZ R158, R158, R89 ;  /* 0x000000599e9e5221 */ /* 0x000fe20000010000 */
[----:B------:R-:W-:Y:S01]  /*1960*/  @P1 PRMT R82, R82, 0x5410, R123 ;  /* 0x0000541052521816 */ /* 0x000fe2000000007b */
[-C--:B------:R-:W-:Y:S01]  /*1970*/  FMUL.FTZ R149, R88, R139.reuse ;  /* 0x0000008b58957220 */ /* 0x080fe20000410000 */
[----:B------:R-:W-:Y:S01]  /*1980*/  @P1 PRMT R83, R83, 0x5410, R122 ;  /* 0x0000541053531816 */ /* 0x000fe2000000007a */
[----:B------:R-:W-:Y:S01]  /*1990*/  FMUL.FTZ R147, R156, R139 ;  /* 0x0000008b9c937220 */ /* 0x000fe20000410000 */
[----:B------:R-:W-:Y:S01]  /*19a0*/  @P1 F2FP.F16.F32.PACK_AB R89, RZ, R88 ;  /* 0x00000058ff59123e */ /* 0x000fe200000000ff */
[----:B------:R-:W1:Y:S01]  /*19b0*/  LDC.64 R122, c[0x0][0x2f8] ;  /* 0x0000be00ff7a7b82 */ /* 0x000e620000000a00 */
[----:B------:R-:W-:Y:S01]  /*19c0*/  @P1 F2FP.F16.F32.PACK_AB R91, RZ, R156 ;  /* 0x0000009cff5b123e */ /* 0x000fe200000000ff */
[----:B0-----:R-:W-:Y:S01]  /*19d0*/  @P1 IMAD.WIDE.U32 R144, R106, 0x10, R144 ;  /* 0x000000106a901825 */ /* 0x001fe200078e0090 */
[----:B------:R-:W-:-:S03]  /*19e0*/  @P1 PRMT R80, R89, 0x7610, R80 ;  /* 0x0000761059501816 */ /* 0x000fc60000000050 */
[----:B------:R-:W-:Y:S01]  /*19f0*/  FMUL.FTZ R157, R152, R139 ;  /* 0x0000008b989d7220 */ /* 0x000fe20000410000 */
[----:B------:R-:W-:Y:S01]  /*1a00*/  @P1 PRMT R81, R91, 0x7610, R81 ;  /* 0x000076105b511816 */ /* 0x000fe20000000051 */
[----:B------:R-:W-:Y:S01]  /*1a10*/  FMUL.FTZ R88, R20, R149 ;  /* 0x0000009514587220 */ /* 0x000fe20000410000 */
[----:B------:R-:W-:Y:S01]  /*1a20*/  @P1 F2FP.F16.F32.PACK_AB R89, RZ, R148 ;  /* 0x00000094ff59123e */ /* 0x000fe200000000ff */
[-C--:B------:R-:W-:Y:S01]  /*1a30*/  FMUL.FTZ R148, R148, R139.reuse ;  /* 0x0000008b94947220 */ /* 0x080fe20000410000 */
[----:B------:R-:W-:Y:S01]  /*1a40*/  @P1 F2FP.F16.F32.PACK_AB R91, RZ, R158 ;  /* 0x0000009eff5b123e */ /* 0x000fe200000000ff */
[----:B------:R-:W-:Y:S01]  /*1a50*/  FMUL.FTZ R158, R158, R139 ;  /* 0x0000008b9e9e7220 */ /* 0x000fe20000410000 */
[----:B------:R-:W-:Y:S01]  /*1a60*/  @P1 PRMT R80, R80, 0x5410, R89 ;  /* 0x0000541050501816 */ /* 0x000fe20000000059 */
[----:B------:R-:W-:Y:S01]  /*1a70*/  FMUL.FTZ R89, R22, R147 ;  /* 0x0000009316597220 */ /* 0x000fe20000410000 */
[----:B------:R-:W-:Y:S01]  /*1a80*/  @P1 PRMT R81, R81, 0x5410, R91 ;  /* 0x0000541051511816 */ /* 0x000fe2000000005b */
[----:B------:R-:W-:Y:S01]  /*1a90*/  FMUL.FTZ R91, R96, R143 ;  /* 0x0000008f605b7220 */ /* 0x000fe20000410000 */
[----:B------:R-:W-:Y:S01]  /*1aa0*/  FMUL.FTZ R156, R92, R158 ;  /* 0x0000009e5c9c7220 */ /* 0x000fe20000410000 */
[----:B------:R-:W-:-:S02]  /*1ab0*/  FMUL.FTZ R151, R98, R157 ;  /* 0x0000009d62977220 */ /* 0x000fc40000410000 */
[----:B------:R0:W-:Y:S01]  /*1ac0*/  @P1 STG.E.128 desc[UR4][R144.64], R80 ;  /* 0x0000005090001986 */ /* 0x0001e2000c101d04 */
[----:B------:R-:W-:Y:S01]  /*1ad0*/  F2FP.F16.F32.PACK_AB R90, R91, R90 ;  /* 0x0000005a5b5a723e */ /* 0x000fe200000000ff */
[----:B------:R-:W-:Y:S01]  /*1ae0*/  FMUL.FTZ R91, R21, R148 ;  /* 0x00000094155b7220 */ /* 0x000fe20000410000 */
[----:B------:R-:W-:Y:S01]  /*1af0*/  F2FP.F16.F32.PACK_AB R89, R156, R89 ;  /* 0x000000599c59723e */ /* 0x000fe200000000ff */
[----:B-1----:R-:W-:-:S03]  /*1b00*/  IMAD.WIDE.U32 R122, R106, 0x10, R122 ;  /* 0x000000106a7a7825 */ /* 0x002fc600078e007a */
[----:B------:R-:W-:Y:S02]  /*1b10*/  F2FP.F16.F32.PACK_AB R88, R91, R88 ;  /* 0x000000585b58723e */ /* 0x000fe400000000ff */
[----:B------:R-:W-:Y:S01]  /*1b20*/  IADD3 R106, R106, 0x80, RZ ;  /* 0x000000806a6a7810 */ /* 0x000fe20007ffe0ff */
[----:B0-----:R-:W-:-:S04]  /*1b30*/  FMUL.FTZ R145, R154, R139 ;  /* 0x0000008b9a917220 */ /* 0x001fc80000410000 */
[----:B------:R-:W-:-:S05]  /*1b40*/  FMUL.FTZ R144, R94, R145 ;  /* 0x000000915e907220 */ /* 0x000fca0000410000 */
[----:B------:R-:W-:-:S05]  /*1b50*/  F2FP.F16.F32.PACK_AB R91, R151, R144 ;  /* 0x00000090975b723e */ /* 0x000fca00000000ff */
[----:B------:R0:W-:Y:S01]  /*1b60*/  STG.E.128 desc[UR4][R122.64], R88 ;  /* 0x000000587a007986 */ /* 0x0001e2000c101d04 */
[--C-:B--2---:R-:W-:Y:S02]  /*1b70*/  HADD2.F32 R155, -RZ, R86.reuse.H0_H0 ;  /* 0x20000056ff9b7230 */ /* 0x104fe40000004100 */
[----:B------:R-:W-:Y:S02]  /*1b80*/  HADD2.F32 R144, -RZ, R86.H1_H1 ;  /* 0x30000056ff907230 */ /* 0x000fe40000004100 */
[----:B------:R-:W-:Y:S02]  /*1b90*/  HADD2.F32 R151, -RZ, R84.H0_H0 ;  /* 0x20000054ff977230 */ /* 0x000fe40000004100 */
[----:B------:R-:W-:Y:S01]  /*1ba0*/  FFMA.FTZ R60, R155, R150, R60 ;  /* 0x000000969b3c7223 */ /* 0x000fe2000001003c */
[--C-:B------:R-:W-:Y:S02]  /*1bb0*/  HADD2.F32 R153, -RZ, R85.reuse.H0_H0 ;  /* 0x20000055ff997230 */ /* 0x100fe40000004100 */
[----:B------:R-:W-:Y:S01]  /*1bc0*/  FFMA.FTZ R61, R144, R143, R61 ;  /* 0x0000008f903d7223 */ /* 0x000fe2000001003d */
[----:B------:R-:W-:-:S02]  /*1bd0*/  HADD2.F32 R86, -RZ, R85.H1_H1 ;  /* 0x30000055ff567230 */ /* 0x000fc40000004100 */
[----:B------:R-:W-:Y:S01]  /*1be0*/  FFMA.FTZ R56, R151, R149, R56 ;  /* 0x0000009597387223 */ /* 0x000fe20000010038 */
[----:B------:R-:W-:Y:S02]  /*1bf0*/  HADD2.F32 R84, -RZ, R84.H1_H1 ;  /* 0x30000054ff547230 */ /* 0x000fe40000004100 */
[----:B------:R-:W-:Y:S01]  /*1c00*/  FFMA.FTZ R58, R153, R147, R58 ;  /* 0x00000093993a7223 */ /* 0x000fe2000001003a */
[--C-:B------:R-:W-:Y:S02]  /*1c10*/  HADD2.F32 R85, -RZ, R87.reuse.H0_H0 ;  /* 0x20000057ff557230 */ /* 0x100fe40000004100 */
[----:B------:R-:W-:Y:S01]  /*1c20*/  FFMA.FTZ R59, R86, R158, R59 ;  /* 0x0000009e563b7223 */ /* 0x000fe2000001003b */
[----:B------:R-:W-:Y:S02]  /*1c30*/  HADD2.F32 R152, -RZ, R87.H1_H1 ;  /* 0x30000057ff987230 */ /* 0x000fe40000004100 */
[----:B------:R-:W-:Y:S01]  /*1c40*/  FFMA.FTZ R57, R84, R148, R57 ;  /* 0x0000009454397223 */ /* 0x000fe20000010039 */
[----:B------:R-:W-:-:S02]  /*1c50*/  FFMA.FTZ R62, R85, R145, R62 ;  /* 0x00000091553e7223 */ /* 0x000fc4000001003e */
[----:B0-----:R-:W-:-:S07]  /*1c60*/  FFMA.FTZ R63, R152, R157, R63 ;  /* 0x0000009d983f7223 */ /* 0x001fce000001003f */
.L_x_1117:
[----:B------:R-:W-:Y:S05]  /*1c70*/  BSYNC B0 ;  /* 0x0000000000007941 */ /* 0x000fea0003800000 */
.L_x_1116:
        /* <DEDUP_REMOVED lines=8> */
[-CC-:B------:R-:W-:Y:S01]  /*1d00*/  FFMA.FTZ R91, R125, R141.reuse, R146.reuse ;  /* 0x0000008d7d5b7223 */ /* 0x180fe20000010092 */
[----:B------:R-:W-:Y:S01]  /*1d10*/  ISETP.NE.AND.EX P5, PT, RZ, UR11, PT, P1 ;  /* 0x0000000bff007c0c */ /* 0x000fe2000bfa5310 */
[-CC-:B------:R-:W-:Y:S01]  /*1d20*/  FFMA.FTZ R122, R130, R141.reuse, R146.reuse ;  /* 0x0000008d827a7223 */ /* 0x180fe20000010092 */
[-CC-:B------:R-:W-:Y:S01]  /*1d30*/  FFMA.FTZ R144, R136, R141.reuse, R146.reuse ;  /* 0x0000008d88907223 */ /* 0x180fe20000010092 */
[----:B------:R-:W-:Y:S01]  /*1d40*/  ISETP.NE.U32.AND P6, PT, RZ, UR14, PT ;  /* 0x0000000eff007c0c */ /* 0x000fe2000bfc5070 */
[-C--:B------:R-:W-:Y:S01]  /*1d50*/  FFMA.FTZ R123, R131, R141.reuse, R146 ;  /* 0x0000008d837b7223 */ /* 0x080fe20000010092 */
[----:B------:R-:W-:Y:S01]  /*1d60*/  FADD.FTZ R88, R128, -R89 ;  /* 0x8000005980587221 */ /* 0x000fe20000010000 */
[----:B------:R-:W-:Y:S01]  /*1d70*/  FADD.FTZ R90, R127, -R90 ;  /* 0x8000005a7f5a7221 */ /* 0x000fe20000010000 */
[-CC-:B------:R-:W-:Y:S01]  /*1d80*/  FFMA.FTZ R143, R135, R141.reuse, R146.reuse ;  /* 0x0000008d878f7223 */ /* 0x180fe20000010092 */
[----:B------:R-:W-:Y:S01]  /*1d90*/  FFMA.FTZ R156, R140, R141, R146 ;  /* 0x0000008d8c9c7223 */ /* 0x000fe20000010092 */
[----:B------:R-:W-:Y:S01]  /*1da0*/  FADD.FTZ R146, R132, -R91 ;  /* 0x8000005b84927221 */ /* 0x000fe20000010000 */
[----:B------:R-:W-:Y:S01]  /*1db0*/  FADD.FTZ R148, R129, -R122 ;  /* 0x8000007a81947221 */ /* 0x000fe20000010000 */
[----:B------:R-:W-:Y:S01]  /*1dc0*/  FADD.FTZ R152, R133, -R144 ;  /* 0x8000009085987221 */ /* 0x000fe20000010000 */
[----:B------:R-:W-:Y:S01]  /*1dd0*/  ISETP.NE.AND.EX P1, PT, RZ, UR15, PT, P6 ;  /* 0x0000000fff007c0c */ /* 0x000fe2000bf25360 */
[----:B------:R-:W-:-:S02]  /*1de0*/  @P5 HADD2.F32 R89, -RZ, R76.H0_H0 ;  /* 0x2000004cff595230 */ /* 0x000fc40000004100 */
[----:B------:R-:W-:Y:S01]  /*1df0*/  FADD.FTZ R150, R134, -R123 ;  /* 0x8000007b86967221 */ /* 0x000fe20000010000 */
[----:B------:R-:W-:Y:S02]  /*1e00*/  @P5 HADD2.F32 R91, -RZ, R76.H1_H1 ;  /* 0x3000004cff5b5230 */ /* 0x000fe40000004100 */
[C---:B------:R-:W-:Y:S01]  /*1e10*/  FMUL.FTZ R122, R107.reuse, R88 ;  /* 0x000000586b7a7220 */ /* 0x040fe20000410000 */
[----:B------:R-:W-:Y:S01]  /*1e20*/  FMUL.FTZ R144, R107, R90 ;  /* 0x0000005a6b907220 */ /* 0x000fe20000410000 */
[----:B------:R-:W-:Y:S01]  /*1e30*/  FADD.FTZ R154, R138, -R143 ;  /* 0x8000008f8a9a7221 */ /* 0x000fe20000010000 */
[----:B------:R-:W-:Y:S01]  /*1e40*/  FADD.FTZ R156, R137, -R156 ;  /* 0x8000009c899c7221 */ /* 0x000fe20000010000 */
[C---:B------:R-:W-:Y:S01]  /*1e50*/  FMUL.FTZ R90, R107.reuse, R146 ;  /* 0x000000926b5a7220 */ /* 0x040fe20000410000 */
[----:B------:R-:W-:Y:S02]  /*1e60*/  @P5 HADD2.F32 R123, -RZ, R78.H0_H0 ;  /* 0x2000004eff7b5230 */ /* 0x000fe40000004100 */
[----:B------:R-:W-:Y:S01]  /*1e70*/  FMUL.FTZ R146, R107, R150 ;  /* 0x000000966b927220 */ /* 0x000fe20000410000 */
[----:B------:R-:W-:Y:S01]  /*1e80*/  @P5 FADD.FTZ R122, R122, R89 ;  /* 0x000000597a7a5221 */ /* 0x000fe20000010000 */
[----:B------:R-:W-:Y:S01]  /*1e90*/  @P5 FADD.FTZ R144, R144, R91 ;  /* 0x0000005b90905221 */ /* 0x000fe20000010000 */
[----:B------:R-:W-:-:S02]  /*1ea0*/  @P5 HADD2.F32 R89, -RZ, R77.H0_H0 ;  /* 0x2000004dff595230 */ /* 0x000fc40000004100 */
[C---:B------:R-:W-:Y:S01]  /*1eb0*/  FMUL.FTZ R88, R107.reuse, R148 ;  /* 0x000000946b587220 */ /* 0x040fe20000410000 */
[----:B------:R-:W-:Y:S02]  /*1ec0*/  @P5 HADD2.F32 R91, -RZ, R77.H1_H1 ;  /* 0x3000004dff5b5230 */ /* 0x000fe40000004100 */
[C---:B------:R-:W-:Y:S01]  /*1ed0*/  FMUL.FTZ R152, R107.reuse, R152 ;  /* 0x000000986b987220 */ /* 0x040fe20000410000 */
[C---:B------:R-:W-:Y:S01]  /*1ee0*/  FMUL.FTZ R154, R107.reuse, R154 ;  /* 0x0000009a6b9a7220 */ /* 0x040fe20000410000 */
[----:B------:R-:W-:Y:S01]  /*1ef0*/  FMUL.FTZ R156, R107, R156 ;  /* 0x0000009c6b9c7220 */ /* 0x000fe20000410000 */
[----:B------:R-:W-:Y:S02]  /*1f00*/  @P5 HADD2.F32 R107, -RZ, R78.H1_H1 ;  /* 0x3000004eff6b5230 */ /* 0x000fe40000004100 */
[----:B------:R-:W-:Y:S01]  /*1f10*/  @P5 FADD.FTZ R146, R146, R123 ;  /* 0x0000007b92925221 */ /* 0x000fe20000010000 */
[--C-:B------:R-:W-:Y:S02]  /*1f20*/  @P5 HADD2.F32 R123, -RZ, R79.reuse.H0_H0 ;  /* 0x2000004fff7b5230 */ /* 0x100fe40000004100 */
[----:B------:R-:W-:Y:S01]  /*1f30*/  @P5 FADD.FTZ R90, R90, R89 ;  /* 0x000000595a5a5221 */ /* 0x000fe20000010000 */
[----:B------:R-:W-:-:S02]  /*1f40*/  @P5 HADD2.F32 R141, -RZ, R79.H1_H1 ;  /* 0x3000004fff8d5230 */ /* 0x000fc40000004100 */
[----:B------:R-:W-:Y:S01]  /*1f50*/  @P5 FADD.FTZ R88, R88, R91 ;  /* 0x0000005b58585221 */ /* 0x000fe20000010000 */
[----:B------:R-:W-:Y:S01]  /*1f60*/  @P5 FADD.FTZ R152, R152, R107 ;  /* 0x0000006b98985221 */ /* 0x000fe20000010000 */
[----:B------:R-:W-:Y:S01]  /*1f70*/  @P1 F2FP.F16.F32.PACK_AB R89, RZ, R122 ;  /* 0x0000007aff59123e */ /* 0x000fe200000000ff */
[----:B------:R-:W-:Y:S01]  /*1f80*/  @P5 FADD.FTZ R154, R154, R123 ;  /* 0x0000007b9a9a5221 */ /* 0x000fe20000010000 */
[----:B------:R-:W-:Y:S01]  /*1f90*/  @P5 FADD.FTZ R156, R156, R141 ;  /* 0x0000008d9c9c5221 */ /* 0x000fe20000010000 */
[-C--:B------:R-:W-:Y:S01]  /*1fa0*/  FMUL.FTZ R147, R90, R139.reuse ;  /* 0x0000008b5a937220 */ /* 0x080fe20000410000 */
[-C--:B------:R-:W-:Y:S01]  /*1fb0*/  FMUL.FTZ R148, R88, R139.reuse ;  /* 0x0000008b58947220 */ /* 0x080fe20000410000 */
[----:B------:R-:W-:Y:S01]  /*1fc0*/  @P1 F2FP.F16.F32.PACK_AB R91, RZ, R144 ;  /* 0x00000090ff5b123e */ /* 0x000fe200000000ff */
[-C--:B------:R-:W-:Y:S01]  /*1fd0*/  FMUL.FTZ R143, R146, R139.reuse ;  /* 0x0000008b928f7220 */ /* 0x080fe20000410000 */
[----:B------:R-:W-:Y:S01]  /*1fe0*/  @P1 F2FP.F16.F32.PACK_AB R145, RZ, R146 ;  /* 0x00000092ff91123e */ /* 0x000fe200000000ff */
[-C--:B------:R-:W-:Y:S01]  /*1ff0*/  FMUL.FTZ R107, R122, R139.reuse ;  /* 0x0000008b7a6b7220 */ /* 0x080fe20000410000 */
[----:B------:R-:W-:Y:S01]  /*2000*/  @P1 PRMT R80, R89, 0x7610, R80 ;  /* 0x0000761059501816 */ /* 0x000fe20000000050 */
[-C--:B------:R-:W-:Y:S01]  /*2010*/  FMUL.FTZ R141, R144, R139.reuse ;  /* 0x0000008b908d7220 */ /* 0x080fe20000410000 */
[----:B------:R-:W-:Y:S01]  /*2020*/  @P1 F2FP.F16.F32.PACK_AB R151, RZ, R152 ;  /* 0x00000098ff97123e */ /* 0x000fe200000000ff */
[-C--:B------:R-:W-:Y:S01]  /*2030*/  FMUL.FTZ R146, R152, R139.reuse ;  /* 0x0000008b98927220 */ /* 0x080fe20000410000 */
[----:B------:R-:W-:Y:S01]  /*2040*/  @P1 F2FP.F16.F32.PACK_AB R123, RZ, R90 ;  /* 0x0000005aff7b123e */ /* 0x000fe200000000ff */
[-C--:B------:R-:W-:Y:S01]  /*2050*/  FMUL.FTZ R149, R154, R139.reuse ;  /* 0x0000008b9a957220 */ /* 0x080fe20000410000 */
[----:B------:R-:W-:Y:S01]  /*2060*/  FMUL.FTZ R152, R156, R139 ;  /* 0x0000008b9c987220 */ /* 0x000fe20000410000 */
[----:B------:R-:W-:Y:S01]  /*2070*/  FMUL.FTZ R89, R99, R147 ;  /* 0x0000009363597220 */ /* 0x000fe20000410000 */
[----:B------:R-:W-:Y:S01]  /*2080*/  FMUL.FTZ R122, R102, R148 ;  /* 0x00000094667a7220 */ /* 0x000fe20000410000 */
[----:B------:R-:W-:Y:S01]  /*2090*/  @P1 F2FP.F16.F32.PACK_AB R153, RZ, R154 ;  /* 0x0000009aff99123e */ /* 0x000fe200000000ff */
[----:B------:R-:W-:Y:S01]  /*20a0*/  FMUL.FTZ R154, R105, R152 ;  /* 0x00000098699a7220 */ /* 0x000fe20000410000 */
[----:B------:R-:W-:Y:S01]  /*20b0*/  @P1 F2FP.F16.F32.PACK_AB R150, RZ, R88 ;  /* 0x00000058ff96123e */ /* 0x000fe200000000ff */
[----:B------:R-:W-:Y:S01]  /*20c0*/  FMUL.FTZ R88, R97, R107 ;  /* 0x0000006b61587220 */ /* 0x000fe20000410000 */
[----:B------:R-:W-:Y:S01]  /*20d0*/  @P1 PRMT R80, R80, 0x5410, R91 ;  /* 0x0000541050501816 */ /* 0x000fe2000000005b */
[----:B------:R-:W-:Y:S01]  /*20e0*/  FMUL.FTZ R91, R100, R141 ;  /* 0x0000008d645b7220 */ /* 0x000fe20000410000 */
[----:B------:R-:W-:Y:S01]  /*20f0*/  @P1 PRMT R81, R123, 0x7610, R81 ;  /* 0x000076107b511816 */ /* 0x000fe20000000051 */
[----:B------:R-:W-:Y:S01]  /*2100*/  FMUL.FTZ R123, R103, R149 ;  /* 0x00000095677b7220 */ /* 0x000fe20000410000 */
[----:B------:R-:W-:Y:S01]  /*2110*/  @P1 F2FP.F16.F32.PACK_AB R156, RZ, R156 ;  /* 0x0000009cff9c123e */ /* 0x000fe200000000ff */
[----:B------:R-:W-:Y:S01]  /*2120*/  FMUL.FTZ R90, R101, R143 ;  /* 0x0000008f655a7220 */ /* 0x000fe20000410000 */
[----:B------:R-:W-:Y:S01]  /*2130*/  FMUL.FTZ R139, R104, R146 ;  /* 0x00000092688b7220 */ /* 0x000fe20000410000 */
[----:B------:R-:W-:-:S02]  /*2140*/  @P1 PRMT R82, R145, 0x7610, R82 ;  /* 0x0000761091521816 */ /* 0x000fc40000000052 */
[----:B------:R-:W-:Y:S02]  /*2150*/  @P1 PRMT R83, R153, 0x7610, R83 ;  /* 0x0000761099531816 */ /* 0x000fe40000000053 */
[----:B------:R-:W-:Y:S02]  /*2160*/  @P1 LEA R144, P5, R106, UR14, 0x4 ;  /* 0x0000000e6a901c11 */ /* 0x000fe4000f8a20ff */
[----:B------:R-:W-:Y:S02]  /*2170*/  F2FP.F16.F32.PACK_AB R89, R122, R89 ;  /* 0x000000597a59723e */ /* 0x000fe400000000ff */
[----:B------:R-:W-:Y:S02]  /*2180*/  LEA R122, P6, R106, UR16, 0x4 ;  /* 0x000000106a7a7c11 */ /* 0x000fe4000f8c20ff */
[----:B------:R-:W-:Y:S02]  /*2190*/  F2FP.F16.F32.PACK_AB R88, R91, R88 ;  /* 0x000000585b58723e */ /* 0x000fe400000000ff */
[----:B------:R-:W-:-:S02]  /*21a0*/  @P1 PRMT R82, R82, 0x5410, R151 ;  /* 0x0000541052521816 */ /* 0x000fc40000000097 */
[----:B------:R-:W-:Y:S02]  /*21b0*/  @P1 LEA.HI.X R145, R106, UR15, RZ, 0x4, P5 ;  /* 0x0000000f6a911c11 */ /* 0x000fe4000a8f24ff */
[----:B------:R-:W-:Y:S02]  /*21c0*/  F2FP.F16.F32.PACK_AB R91, R154, R123 ;  /* 0x0000007b9a5b723e */ /* 0x000fe400000000ff */
[----:B------:R-:W-:Y:S02]  /*21d0*/  @P1 PRMT R81, R81, 0x5410, R150 ;  /* 0x0000541051511816 */ /* 0x000fe40000000096 */
[----:B------:R-:W-:Y:S02]  /*21e0*/  @P1 PRMT R83, R83, 0x5410, R156 ;  /* 0x0000541053531816 */ /* 0x000fe4000000009c */
[----:B------:R-:W-:Y:S02]  /*21f0*/  F2FP.F16.F32.PACK_AB R90, R139, R90 ;  /* 0x0000005a8b5a723e */ /* 0x000fe400000000ff */
[----:B------:R-:W-:Y:S01]  /*2200*/  LEA.HI.X R123, R106, UR17, RZ, 0x4, P6 ;  /* 0x000000116a7b7c11 */ /* 0x000fe2000b0f24ff */
[----:B------:R0:W-:Y:S04]  /*2210*/  @P1 STG.E.128 desc[UR4][R144.64], R80 ;  /* 0x0000005090001986 */ /* 0x0001e8000c101d04 */
[----:B------:R0:W-:Y:S01]  /*2220*/  STG.E.128 desc[UR4][R122.64], R88 ;  /* 0x000000587a007986 */ /* 0x0001e2000c101d04 */
[----:B--2---:R-:W-:-:S02]  /*2230*/  HADD2.F32 R153, -RZ, R86.H0_H0 ;  /* 0x20000056ff997230 */ /* 0x004fc40000004100 */
[----:B------:R-:W-:Y:S02]  /*2240*/  HADD2.F32 R106, -RZ, R86.H1_H1 ;  /* 0x30000056ff6a7230 */ /* 0x000fe40000004100 */
[--C-:B------:R-:W-:Y:S02]  /*2250*/  HADD2.F32 R139, -RZ, R84.reuse.H0_H0 ;  /* 0x20000054ff8b7230 */ /* 0x100fe40000004100 */
[----:B------:R-:W-:Y:S01]  /*2260*/  FFMA.FTZ R68, R153, R143, R68 ;  /* 0x0000008f99447223 */ /* 0x000fe20000010044 */
[--C-:B------:R-:W-:Y:S02]  /*2270*/  HADD2.F32 R151, -RZ, R85.reuse.H0_H0 ;  /* 0x20000055ff977230 */ /* 0x100fe40000004100 */
[----:B------:R-:W-:Y:S01]  /*2280*/  FFMA.FTZ R69, R106, R146, R69 ;  /* 0x000000926a457223 */ /* 0x000fe20000010045 */
[----:B------:R-:W-:Y:S02]  /*2290*/  HADD2.F32 R86, -RZ, R85.H1_H1 ;  /* 0x30000055ff567230 */ /* 0x000fe40000004100 */
[----:B------:R-:W-:Y:S01]  /*22a0*/  FFMA.FTZ R64, R139, R107, R64 ;  /* 0x0000006b8b407223 */ /* 0x000fe20000010040 */
[----:B------:R-:W-:-:S02]  /*22b0*/  HADD2.F32 R84, -RZ, R84.H1_H1 ;  /* 0x30000054ff547230 */ /* 0x000fc40000004100 */
[----:B------:R-:W-:Y:S01]  /*22c0*/  FFMA.FTZ R66, R151, R147, R66 ;  /* 0x0000009397427223 */ /* 0x000fe20000010042 */
[--C-:B------:R-:W-:Y:S02]  /*22d0*/  HADD2.F32 R85, -RZ, R87.reuse.H0_H0 ;  /* 0x20000057ff557230 */ /* 0x100fe40000004100 */
[----:B------:R-:W-:Y:S01]  /*22e0*/  FFMA.FTZ R67, R86, R148, R67 ;  /* 0x0000009456437223 */ /* 0x000fe20000010043 */
[----:B------:R-:W-:Y:S02]  /*22f0*/  HADD2.F32 R150, -RZ, R87.H1_H1 ;  /* 0x30000057ff967230 */ /* 0x000fe40000004100 */
[----:B------:R-:W-:Y:S01]  /*2300*/  FFMA.FTZ R65, R84, R141, R65 ;  /* 0x0000008d54417223 */ /* 0x000fe20000010041 */
[----:B------:R-:W-:Y:S02]  /*2310*/  FFMA.FTZ R70, R85, R149, R70 ;  /* 0x0000009555467223 */ /* 0x000fe40000010046 */
[----:B0-----:R-:W-:-:S07]  /*2320*/  FFMA.FTZ R71, R150, R152, R71 ;  /* 0x0000009896477223 */ /* 0x001fce0000010047 */
.L_x_1119:
[----:B------:R-:W-:Y:S05]  /*2330*/  BSYNC B0 ;  /* 0x0000000000007941 */ /* 0x000fea0003800000 */
.L_x_1118:
[----:B------:R-:W-:Y:S02]  /*2340*/  IADD3 R2, R2, UR18, RZ ;  /* 0x0000001202027c10 */ /* 0x000fe4000fffe0ff */
[----:B------:R-:W-:Y:S02]  /*2350*/  SEL R90, RZ, 0x1, P4 ;  /* 0x00000001ff5a7807 */ /* 0x000fe40002000000 */
[----:B------:R-:W-:-:S13]  /*2360*/  ISETP.GE.AND P1, PT, R2, UR19, PT ;  /* 0x0000001302007c0c */ /* 0x000fda000bf26270 */
[----:B------:R-:W-:Y:S05]  /*2370*/  @!P1 BRA `(.L_x_1120) ;  /* 0xffffffe000b09947 */ /* 0x000fea000383ffff */
.L_x_1110:
[----:B------:R-:W0:Y:S01]  /*2380*/  S2UR UR6, SR_CTAID.X ;  /* 0x00000000000679c3 */ /* 0x000e220000002500 */
[----:B------:R-:W-:Y:S01]  /*2390*/  BSSY B0, `(.L_x_1121) ;  /* 0x0000012000007945 */ /* 0x000fe20003800000 */
[----:B0-----:R-:W-:-:S05]  /*23a0*/  LEA.HI R0, R0, UR6, RZ, 0x19 ;  /* 0x0000000600007c11 */ /* 0x001fca000f8fc8ff */
[----:B------:R-:W-:-:S05]  /*23b0*/  IMAD R0, R0, R95, RZ ;  /* 0x0000005f00007224 */ /* 0x000fca00078e02ff */
[----:B------:R-:W-:Y:S01]  /*23c0*/  LEA.HI R93, R0, R93, RZ, 0x1d ;  /* 0x0000005d005d7211 */ /* 0x000fe200078fe8ff */
[----:B------:R-:W-:Y:S06]  /*23d0*/  @!P3 BRA `(.L_x_1122) ;  /* 0x000000000034b947 */ /* 0x000fec0003800000 */
[----:B------:R-:W0:Y:S08]  /*23e0*/  LDC.64 R2, c[0x0][0x2d0] ;  /* 0x0000b400ff027b82 */ /* 0x000e300000000a00 */
[----:B------:R-:W1:Y:S08]  /*23f0*/  LDC.64 R4, c[0x0][0x2d8] ;  /* 0x0000b600ff047b82 */ /* 0x000e700000000a00 */
        /* <DEDUP_REMOVED lines=11> */
.L_x_1122:
[----:B------:R-:W-:Y:S05]  /*24b0*/  BSYNC B0 ;  /* 0x0000000000007941 */ /* 0x000fea0003800000 */
.L_x_1121:
[----:B------:R-:W-:Y:S05]  /*24c0*/  @!P2 EXIT ;  /* 0x000000000000a94d */ /* 0x000fea0003800000 */
[----:B0-----:R-:W0:Y:S08]  /*24d0*/  LDC.64 R2, c[0x0][0x2d0] ;  /* 0x0000b400ff027b82 */ /* 0x001e300000000a00 */
[----:B------:R-:W1:Y:S08]  /*24e0*/  LDC.64 R4, c[0x0][0x2d8] ;  /* 0x0000b600ff047b82 */ /* 0x000e700000000a00 */
        /* <DEDUP_REMOVED lines=11> */
.L_x_1115:
[----:B------:R-:W-:Y:S02]  /*25a0*/  MOV R146, R143 ;  /* 0x0000008f00927202 */ /* 0x000fe40000000f00 */
[----:B------:R-:W-:Y:S02]  /*25b0*/  MOV R147, 0x10 ;  /* 0x0000001000937802 */ /* 0x000fe40000000f00 */
[----:B------:R-:W-:Y:S02]  /*25c0*/  MOV R148, 0x1f ;  /* 0x0000001f00947802 */ /* 0x000fe40000000f00 */
[----:B------:R-:W-:-:S07]  /*25d0*/  MOV R141, 0xffffffff ;  /* 0xffffffff008d7802 */ /* 0x000fce0000000f00 */
[----:B------:R-:W-:Y:S05]  /*25e0*/  WARPSYNC.COLLECTIVE R141, `(.L_x_1123) ;  /* 0x000000008d087348 */ /* 0x000fea0003c00000 */
[----:B------:R0:W1:Y:S02]  /*25f0*/  SHFL.DOWN P6, R145, R146, R147, R148 ;  /* 0x0800009392917389 */ /* 0x00006400000c0094 */
[----:B01----:R-:W-:Y:S01]  /*2600*/  ENDCOLLECTIVE ;  /* 0x000000000000791b */ /* 0x003fe20003800000 */
.L_x_1123:
[----:B------:R-:W-:Y:S02]  /*2610*/  MOV R146, R144 ;  /* 0x0000009000927202 */ /* 0x000fe40000000f00 */
[----:B------:R-:W-:-:S07]  /*2620*/  MOV R86, R145 ;  /* 0x0000009100567202 */ /* 0x000fce0000000f00 */
[----:B------:R-:W-:Y:S05]  /*2630*/  WARPSYNC.COLLECTIVE R141, `(.L_x_1124) ;  /* 0x000000008d087348 */ /* 0x000fea0003c00000 */
[----:B------:R0:W1:Y:S02]  /*2640*/  SHFL.DOWN P6, R145, R146, R147, R148 ;  /* 0x0800009392917389 */ /* 0x00006400000c0094 */
[----:B01----:R-:W-:Y:S01]  /*2650*/  ENDCOLLECTIVE ;  /* 0x000000000000791b */ /* 0x003fe20003800000 */
.L_x_1124:
[----:B------:R-:W-:-:S05]  /*2660*/  FADD.FTZ R86, R86, R143 ;  /* 0x0000008f56567221 */ /* 0x000fca0000010000 */
[----:B------:R-:W-:Y:S02]  /*2670*/  MOV R146, R86 ;  /* 0x0000005600927202 */ /* 0x000fe40000000f00 */
[----:B------:R-:W-:Y:S02]  /*2680*/  MOV R147, 0x8 ;  /* 0x0000000800937802 */ /* 0x000fe40000000f00 */
[----:B------:R-:W-:-:S07]  /*2690*/  MOV R87, R145 ;  /* 0x0000009100577202 */ /* 0x000fce0000000f00 */
[----:B------:R-:W-:Y:S05]  /*26a0*/  WARPSYNC.COLLECTIVE R141, `(.L_x_1125) ;  /* 0x000000008d087348 */ /* 0x000fea0003c00000 */
[----:B------:R0:W1:Y:S02]  /*26b0*/  SHFL.DOWN P6, R145, R146, R147, R148 ;  /* 0x0800009392917389 */ /* 0x00006400000c0094 */
[----:B01----:R-:W-:Y:S01]  /*26c0*/  ENDCOLLECTIVE ;  /* 0x000000000000791b */ /* 0x003fe20003800000 */
.L_x_1125:
[----:B------:R-:W-:-:S05]  /*26d0*/  FADD.FTZ R87, R87, R144 ;  /* 0x0000009057577221 */ /* 0x000fca0000010000 */
[----:B------:R-:W-:Y:S02]  /*26e0*/  MOV R146, R87 ;  /* 0x0000005700927202 */ /* 0x000fe40000000f00 */
[----:B------:R-:W-:-:S07]  /*26f0*/  MOV R89, R145 ;  /* 0x0000009100597202 */ /* 0x000fce0000000f00 */
[----:B------:R-:W-:Y:S05]  /*2700*/  WARPSYNC.COLLECTIVE R141, `(.L_x_1126) ;  /* 0x000000008d087348 */ /* 0x000fea0003c00000 */
[----:B------:R0:W1:Y:S02]  /*2710*/  SHFL.DOWN P6, R145, R146, R147, R148 ;  /* 0x0800009392917389 */ /* 0x00006400000c0094 */
[----:B01----:R-:W-:Y:S01]  /*2720*/  ENDCOLLECTIVE ;  /* 0x000000000000791b */ /* 0x003fe20003800000 */
.L_x_1126:
[----:B------:R-:W-:-:S05]  /*2730*/  FADD.FTZ R89, R86, R89 ;  /* 0x0000005956597221 */ /* 0x000fca0000010000 */
[----:B------:R-:W-:Y:S02]  /*2740*/  MOV R146, R89 ;  /* 0x0000005900927202 */ /* 0x000fe40000000f00 */
[----:B------:R-:W-:Y:S02]  /*2750*/  MOV R147, 0x4 ;  /* 0x0000000400937802 */ /* 0x000fe40000000f00 */
[----:B------:R-:W-:-:S07]  /*2760*/  MOV R88, R145 ;  /* 0x0000009100587202 */ /* 0x000fce0000000f00 */
[----:B------:R-:W-:Y:S05]  /*2770*/  WARPSYNC.COLLECTIVE R141, `(.L_x_1127) ;  /* 0x000000008d087348 */ /* 0x000fea0003c00000 */
[----:B------:R0:W1:Y:S02]  /*2780*/  SHFL.DOWN P6, R145, R146, R147, R148 ;  /* 0x0800009392917389 */ /* 0x00006400000c0094 */
[----:B01----:R-:W-:Y:S01]  /*2790*/  ENDCOLLECTIVE ;  /* 0x000000000000791b */ /* 0x003fe20003800000 */
.L_x_1127:
[----:B------:R-:W-:-:S05]  /*27a0*/  FADD.FTZ R88, R87, R88 ;  /* 0x0000005857587221 */ /* 0x000fca0000010000 */
[----:B------:R-:W-:Y:S02]  /*27b0*/  MOV R146, R88 ;  /* 0x0000005800927202 */ /* 0x000fe40000000f00 */
[----:B------:R-:W-:-:S07]  /*27c0*/  MOV R90, R145 ;  /* 0x00000091005a7202 */ /* 0x000fce0000000f00 */
[----:B------:R-:W-:Y:S05]  /*27d0*/  WARPSYNC.COLLECTIVE R141, `(.L_x_1128) ;  /* 0x000000008d087348 */ /* 0x000fea0003c00000 */
[----:B------:R0:W1:Y:S02]  /*27e0*/  SHFL.DOWN P6, R145, R146, R147, R148 ;  /* 0x0800009392917389 */ /* 0x00006400000c0094 */
[----:B01----:R-:W-:Y:S01]  /*27f0*/  ENDCOLLECTIVE ;  /* 0x000000000000791b */ /* 0x003fe20003800000 */
.L_x_1128:
[----:B------:R-:W-:-:S05]  /*2800*/  FADD.FTZ R90, R89, R90 ;  /* 0x0000005a595a7221 */ /* 0x000fca0000010000 */
[----:B------:R-:W-:Y:S02]  /*2810*/  MOV R146, R90 ;  /* 0x0000005a00927202 */ /* 0x000fe40000000f00 */
[----:B------:R-:W-:Y:S02]  /*2820*/  MOV R147, 0x2 ;  /* 0x0000000200937802 */ /* 0x000fe40000000f00 */
[----:B------:R-:W-:-:S07]  /*2830*/  MOV R91, R145 ;  /* 0x00000091005b7202 */ /* 0x000fce0000000f00 */
[----:B------:R-:W-:Y:S05]  /*2840*/  WARPSYNC.COLLECTIVE R141, `(.L_x_1129) ;  /* 0x000000008d087348 */ /* 0x000fea0003c00000 */
[----:B------:R0:W1:Y:S02]  /*2850*/  SHFL.DOWN P6, R145, R146, R147, R148 ;  /* 0x0800009392917389 */ /* 0x00006400000c0094 */
[----:B01----:R-:W-:Y:S01]  /*2860*/  ENDCOLLECTIVE ;  /* 0x000000000000791b */ /* 0x003fe20003800000 */
.L_x_1129:
[----:B------:R-:W-:-:S05]  /*2870*/  FADD.FTZ R91, R88, R91 ;  /* 0x0000005b585b7221 */ /* 0x000fca0000010000 */
[----:B------:R-:W-:Y:S02]  /*2880*/  MOV R146, R91 ;  /* 0x0000005b00927202 */ /* 0x000fe40000000f00 */
[----:B------:R-:W-:-:S07]  /*2890*/  MOV R123, R145 ;  /* 0x00000091007b7202 */ /* 0x000fce0000000f00 */
[----:B------:R-:W-:Y:S05]  /*28a0*/  WARPSYNC.COLLECTIVE R141, `(.L_x_1130) ;  /* 0x000000008d087348 */ /* 0x000fea0003c00000 */
[----:B------:R0:W1:Y:S02]  /*28b0*/  SHFL.DOWN P6, R145, R146, R147, R148 ;  /* 0x0800009392917389 */ /* 0x00006400000c0094 */
[----:B01----:R-:W-:Y:S01]  /*28c0*/  ENDCOLLECTIVE ;  /* 0x000000000000791b */ /* 0x003fe20003800000 */
.L_x_1130:
[----:B------:R-:W-:-:S05]  /*28d0*/  FADD.FTZ R123, R90, R123 ;  /* 0x0000007b5a7b7221 */ /* 0x000fca0000010000 */
[----:B------:R-:W-:Y:S02]  /*28e0*/  MOV R146, R123 ;  /* 0x0000007b00927202 */ /* 0x000fe40000000f00 */
[----:B------:R-:W-:Y:S02]  /*28f0*/  MOV R147, 0x1 ;  /* 0x0000000100937802 */ /* 0x000fe40000000f00 */
[----:B------:R-:W-:-:S07]  /*2900*/  MOV R122, R145 ;  /* 0x00000091007a7202 */ /* 0x000fce0000000f00 */
[----:B------:R-:W-:Y:S05]  /*2910*/  WARPSYNC.COLLECTIVE R141, `(.L_x_1131) ;  /* 0x000000008d087348 */ /* 0x000fea0003c00000 */
[----:B------:R0:W1:Y:S02]  /*2920*/  SHFL.DOWN P6, R145, R146, R147, R148 ;  /* 0x0800009392917389 */ /* 0x00006400000c0094 */
[----:B01----:R-:W-:Y:S01]  /*2930*/  ENDCOLLECTIVE ;  /* 0x000000000000791b */ /* 0x003fe20003800000 */
.L_x_1131:
[----:B------:R-:W-:-:S05]  /*2940*/  FADD.FTZ R86, R91, R122 ;  /* 0x0000007a5b567221 */ /* 0x000fca0000010000 */
[----:B------:R-:W-:Y:S02]  /*2950*/  MOV R146, R86 ;  /* 0x0000005600927202 */ /* 0x000fe40000000f00 */
[----:B------:R-:W-:-:S07]  /*2960*/  MOV R122, R145 ;  /* 0x00000091007a7202 */ /* 0x000fce0000000f00 */
[----:B------:R-:W-:Y:S05]  /*2970*/  WARPSYNC.COLLECTIVE R141, `(.L_x_1132) ;  /* 0x000000008d087348 */ /* 0x000fea0003c00000 */
[----:B------:R0:W1:Y:S02]  /*2980*/  SHFL.DOWN P6, R145, R146, R147, R148 ;  /* 0x0800009392917389 */ /* 0x00006400000c0094 */
[----:B01----:R-:W-:Y:S01]  /*2990*/  ENDCOLLECTIVE ;  /* 0x000000000000791b */ /* 0x003fe20003800000 */
.L_x_1132:
[----:B------:R-:W-:Y:S01]  /*29a0*/  MOV R87, R145 ;  /* 0x0000009100577202 */ /* 0x000fe20000000f00 */
[----:B------:R-:W-:Y:S06]  /*29b0*/  BRA `(.L_x_1133) ;  /* 0xffffffe800987947 */ /* 0x000fec000383ffff */
.L_x_1134:
        /* <DEDUP_REMOVED lines=12> */
.L_x_8702:


//--------------------- .text._ZN10layer_norm13ln_bwd_kernelINS_13Kernel_traitsI6__halfS2_S2_S2_fjLj2048ELj1ELj1ELj4ELj16ENS_18Kernel_traits_baseILj2048ES2_S2_S2_S2_fjLj128EEEEELb0ELb1ELb0ELb1EEEvNS_9BwdParamsE --------------------------
	.section	.text._ZN10layer_norm13ln_bwd_kernelINS_13Kernel_traitsI6__halfS2_S2_S2_fjLj2048ELj1ELj1ELj4ELj16ENS_18Kernel_traits_baseILj2048ES2_S2_S2_S2_fjLj128EEEEELb0ELb1ELb0ELb1EEEvNS_9BwdParamsE,"ax",@progbits
	.align	128
        .global         _ZN10layer_norm13ln_bwd_kernelINS_13Kernel_traitsI6__halfS2_S2_S2_fjLj2048ELj1ELj1ELj4ELj16ENS_18Kernel_traits_baseILj2048ES2_S2_S2_S2_fjLj128EEEEELb0ELb1ELb0ELb1EEEvNS_9BwdParamsE
        .type           _ZN10layer_norm13ln_bwd_kernelINS_13Kernel_traitsI6__halfS2_S2_S2_fjLj2048ELj1ELj1ELj4ELj16ENS_18Kernel_traits_baseILj2048ES2_S2_S2_S2_fjLj128EEEEELb0ELb1ELb0ELb1EEEvNS_9BwdParamsE,@function
        .size           _ZN10layer_norm13ln_bwd_kernelINS_13Kernel_traitsI6__halfS2_S2_S2_fjLj2048ELj1ELj1ELj4ELj16ENS_18Kernel_traits_baseILj2048ES2_S2_S2_S2_fjLj128EEEEELb0ELb1ELb0ELb1EEEvNS_9BwdParamsE,(.L_x_8703 - _ZN10layer_norm13ln_bwd_kernelINS_13Kernel_traitsI6__halfS2_S2_S2_fjLj2048ELj1ELj1ELj4ELj16ENS_18Kernel_traits_baseILj2048ES2_S2_S2_S2_fjLj128EEEEELb0ELb1ELb0ELb1EEEvNS_9BwdParamsE)
        .other          _ZN10layer_norm13ln_bwd_kernelINS_13Kernel_traitsI6__halfS2_S2_S2_fjLj2048ELj1ELj1ELj4ELj16ENS_18Kernel_traits_baseILj2048ES2_S2_S2_S2_fjLj128EEEEELb0ELb1ELb0ELb1EEEvNS_9BwdParamsE,@"STO_CUDA_ENTRY STV_DEFAULT"
_ZN10layer_norm13ln_bwd_kernelINS_13Kernel_traitsI6__halfS2_S2_S2_fjLj2048ELj1ELj1ELj4ELj16ENS_18Kernel_traits_baseILj2048ES2_S2_S2_S2_fjLj128EEEEELb0ELb1ELb0ELb1EEEvNS_9BwdParamsE:
.text._ZN10layer_norm13ln_bwd_kernelINS_13Kernel_traitsI6__halfS2_S2_S2_fjLj2048ELj1ELj1ELj4ELj16ENS_18Kernel_traits_baseILj2048ES2_S2_S2_S2_fjLj128EEEEELb0ELb1ELb0ELb1EEEvNS_9BwdParamsE:
        /* <DEDUP_REMOVED lines=40> */
.L_x_1135:
        /* <DEDUP_REMOVED lines=10> */
[----:B------:R0:W3:Y:S04]  /*0320*/  LDG.E.128 R16, desc[UR6][R2.64+0x800] ;  /* 0x0008000602107981 */ /* 0x0000e8000c1e1d00 */
[----:B------:R-:W4:Y:S04]  /*0330*/  LDG.E.128 R12, desc[UR6][R4.64] ;  /* 0x00000006040c7981 */ /* 0x000f28000c1e1d00 */
[----:B------:R1:W5:Y:S01]  /*0340*/  LDG.E.128 R20, desc[UR6][R4.64+0x800] ;  /* 0x0008000604147981 */ /* 0x000362000c1e1d00 */
[----:B------:R-:W-:Y:S01]  /*0350*/  ISETP.NE.U32.AND P0, PT, RZ, UR4, PT ;  /* 0x00000004ff007c0c */ /* 0x000fe2000bf05070 */
[----:B------:R-:W-:Y:S01]  /*0360*/  HFMA2.MMA R120, -RZ, RZ, 0, 5.9604644775390625e-08 ;  /* 0x00000001ff787435 */ /* 0x000fe200000001ff */
[----:B0-----:R-:W-:Y:S01]  /*0370*/  CS2R R2, SRZ ;  /* 0x0000000000027805 */ /* 0x001fe2000001ff00 */
[----:B------:R-:W-:Y:S01]  /*0380*/  HFMA2.MMA R116, -RZ, RZ, 0, 0 ;  /* 0x00000000ff747435 */ /* 0x000fe200000001ff */
[----:B------:R-:W-:-:S02]  /*0390*/  ISETP.NE.AND.EX P0, PT, RZ, UR5, PT, P0 ;  /* 0x00000005ff007c0c */ /* 0x000fc4000bf05300 */
[----:B------:R-:W-:Y:S02]  /*03a0*/  CS2R R6, SRZ ;  /* 0x0000000000067805 */ /* 0x000fe4000001ff00 */
[----:B------:R-:W-:Y:S02]  /*03b0*/  CS2R R24, SRZ ;  /* 0x0000000000187805 */ /* 0x000fe4000001ff00 */
[----:B------:R-:W-:Y:S02]  /*03c0*/  CS2R R64, SRZ ;  /* 0x0000000000407805 */ /* 0x000fe4000001ff00 */
[----:B------:R-:W-:Y:S02]  /*03d0*/  CS2R R34, SRZ ;  /* 0x0000000000227805 */ /* 0x000fe4000001ff00 */
[----:B-1----:R-:W-:Y:S02]  /*03e0*/  CS2R R4, SRZ ;  /* 0x0000000000047805 */ /* 0x002fe4000001ff00 */
[----:B------:R-:W-:-:S02]  /*03f0*/  CS2R R68, SRZ ;  /* 0x0000000000447805 */ /* 0x000fc4000001ff00 */
[----:B------:R-:W-:Y:S02]  /*0400*/  CS2R R66, SRZ ;  /* 0x0000000000427805 */ /* 0x000fe4000001ff00 */
[----:B------:R-:W-:Y:S02]  /*0410*/  CS2R R72, SRZ ;  /* 0x0000000000487805 */ /* 0x000fe4000001ff00 */
[----:B------:R-:W-:Y:S02]  /*0420*/  CS2R R70, SRZ ;  /* 0x0000000000467805 */ /* 0x000fe4000001ff00 */
[----:B------:R-:W-:Y:S02]  /*0430*/  MOV R76, RZ ;  /* 0x000000ff004c7202 */ /* 0x000fe40000000f00 */
[----:B------:R-:W-:Y:S02]  /*0440*/  CS2R R74, SRZ ;  /* 0x00000000004a7805 */ /* 0x000fe4000001ff00 */
[----:B------:R-:W-:-:S02]  /*0450*/  CS2R R26, SRZ ;  /* 0x00000000001a7805 */ /* 0x000fc4000001ff00 */
[----:B------:R-:W-:Y:S02]  /*0460*/  CS2R R28, SRZ ;  /* 0x00000000001c7805 */ /* 0x000fe4000001ff00 */
[----:B------:R-:W-:Y:S02]  /*0470*/  CS2R R30, SRZ ;  /* 0x00000000001e7805 */ /* 0x000fe4000001ff00 */
[----:B------:R-:W-:Y:S01]  /*0480*/  CS2R R32, SRZ ;  /* 0x0000000000207805 */ /* 0x000fe2000001ff00 */
[--C-:B--2---:R-:W-:Y:S02]  /*0490*/  HADD2.F32 R77, -RZ, R8.reuse.H0_H0 ;  /* 0x20000008ff4d7230 */ /* 0x104fe40000004100 */
[----:B------:R-:W-:Y:S02]  /*04a0*/  HADD2.F32 R78, -RZ, R8.H1_H1 ;  /* 0x30000008ff4e7230 */ /* 0x000fe40000004100 */
[--C-:B------:R-:W-:Y:S02]  /*04b0*/  HADD2.F32 R79, -RZ, R9.reuse.H0_H0 ;  /* 0x20000009ff4f7230 */ /* 0x100fe40000004100 */
[----:B------:R-:W-:Y:S01]  /*04c0*/  HADD2.F32 R80, -RZ, R9.H1_H1 ;  /* 0x30000009ff507230 */ /* 0x000fe20000004100 */
[----:B------:R-:W-:Y:S01]  /*04d0*/  CS2R R8, SRZ ;  /* 0x0000000000087805 */ /* 0x000fe2000001ff00 */
[----:B------:R-:W-:-:S02]  /*04e0*/  HADD2.F32 R81, -RZ, R10.H0_H0 ;  /* 0x2000000aff517230 */ /* 0x000fc40000004100 */
[----:B------:R-:W-:Y:S02]  /*04f0*/  HADD2.F32 R82, -RZ, R10.H1_H1 ;  /* 0x3000000aff527230 */ /* 0x000fe40000004100 */
[--C-:B------:R-:W-:Y:S02]  /*0500*/  HADD2.F32 R83, -RZ, R11.reuse.H0_H0 ;  /* 0x2000000bff537230 */ /* 0x100fe40000004100 */
[----:B------:R-:W-:Y:S01]  /*0510*/  HADD2.F32 R84, -RZ, R11.H1_H1 ;  /* 0x3000000bff547230 */ /* 0x000fe20000004100 */
[----:B------:R-:W-:Y:S01]  /*0520*/  CS2R R10, SRZ ;  /* 0x00000000000a7805 */ /* 0x000fe2000001ff00 */
[--C-:B---3--:R-:W-:Y:S02]  /*0530*/  HADD2.F32 R85, -RZ, R16.reuse.H0_H0 ;  /* 0x20000010ff557230 */ /* 0x108fe40000004100 */
        /* <DEDUP_REMOVED lines=9> */
[----:B----4-:R-:W-:-:S02]  /*05d0*/  HADD2.F32 R93, -RZ, R12.H0_H0 ;  /* 0x2000000cff5d7230 */ /* 0x010fc40000004100 */
        /* <DEDUP_REMOVED lines=8> */
[----:B------:R-:W-:Y:S01]  /*0660*/  CS2R R14, SRZ ;  /* 0x00000000000e7805 */ /* 0x000fe2000001ff00 */
[--C-:B-----5:R-:W-:Y:S02]  /*0670*/  HADD2.F32 R107, -RZ, R20.reuse.H0_H0 ;  /* 0x20000014ff6b7230 */ /* 0x120fe40000004100 */
        /* <DEDUP_REMOVED lines=8> */
[----:B------:R-:W-:-:S07]  /*0700*/  CS2R R22, SRZ ;  /* 0x0000000000167805 */ /* 0x000fce000001ff00 */
.L_x_1139:
        /* <DEDUP_REMOVED lines=19> */
[----:B------:R1:W2:Y:S01]  /*0840*/  LDG.E R123, desc[UR6][R118.64] ;  /* 0x00000006767b7981 */ /* 0x0002a2000c1e1900 */
[----:B---3--:R-:W-:-:S03]  /*0850*/  IMAD.WIDE.U32 R52, R121, 0x10, R60 ;  /* 0x0000001079347825 */ /* 0x008fc600078e003c */
[----:B------:R-:W3:Y:S04]  /*0860*/  LDG.E.128 R56, desc[UR6][R56.64] ;  /* 0x0000000638387981 */ /* 0x000ee8000c1e1d00 */
[----:B------:R-:W3:Y:S01]  /*0870*/  LDG.E.128 R52, desc[UR6][R52.64] ;  /* 0x0000000634347981 */ /* 0x000ee2000c1e1d00 */
[----:B0-----:R-:W-:-:S06]  /*0880*/  IMAD.WIDE R100, R115, 0x4, R96 ;  /* 0x0000000473647825 */ /* 0x001fcc00078e0260 */
        /* <DEDUP_REMOVED lines=11> */
[----:B------:R-:W5:Y:S01]  /*0940*/  @P1 LDG.E.128 R40, desc[UR6][R96.64] ;  /* 0x0000000660281981 */ /* 0x000f62000c1e1d00 */
[----:B------:R-:W-:-:S05]  /*0950*/  @P1 IMAD.WIDE.U32 R98, R121, 0x10, R98 ;  /* 0x0000001079621825 */ /* 0x000fca00078e0062 */
[----:B------:R0:W5:Y:S01]  /*0960*/  @P1 LDG.E.128 R36, desc[UR6][R98.64] ;  /* 0x0000000662241981 */ /* 0x000162000c1e1d00 */
[----:B------:R-:W-:Y:S01]  /*0970*/  UMOV UR4, 0xffffffff ;  /* 0xffffffff00047882 */ /* 0x000fe20000000000 */
[----:B------:R-:W-:Y:S01]  /*0980*/  LOP3.LUT P2, RZ, R0, 0x1f, RZ, 0xc0, !PT ;  /* 0x0000001f00ff7812 */ /* 0x000fe2000784c0ff */
[----:B----4-:R-:W-:Y:S02]  /*0990*/  @P0 HADD2.F32 R118, -RZ, R122.H0_H0 ;  /* 0x2000007aff760230 */ /* 0x010fe40000004100 */
[----:B--2---:R-:W-:Y:S02]  /*09a0*/  HADD2.F32 R101, -RZ, R48.H0_H0 ;  /* 0x20000030ff657230 */ /* 0x004fe40000004100 */
[--C-:B------:R-:W-:Y:S01]  /*09b0*/  HADD2.F32 R120, -RZ, R50.reuse.H0_H0 ;  /* 0x20000032ff787230 */ /* 0x100fe20000004100 */
[----:B------:R-:W-:Y:S01]  /*09c0*/  FSEL R125, R123, RZ, !P4 ;  /* 0x000000ff7b7d7208 */ /* 0x000fe20006000000 */
[----:B------:R-:W-:Y:S02]  /*09d0*/  HADD2.F32 R122, -RZ, R50.H1_H1 ;  /* 0x30000032ff7a7230 */ /* 0x000fe40000004100 */
[----:B------:R-:W-:-:S02]  /*09e0*/  HADD2.F32 R48, -RZ, R48.H1_H1 ;  /* 0x30000030ff307230 */ /* 0x000fc40000004100 */
[----:B0-----:R-:W-:Y:S02]  /*09f0*/  HADD2.F32 R98, -RZ, R51.H0_H0 ;  /* 0x20000033ff627230 */ /* 0x001fe40000004100 */
[--C-:B---3--:R-:W-:Y:S02]  /*0a00*/  HADD2.F32 R96, -RZ, R57.reuse.H1_H1 ;  /* 0x30000039ff607230 */ /* 0x108fe40000004100 */
[--C-:B------:R-:W-:Y:S02]  /*0a10*/  HADD2.F32 R50, -RZ, R54.reuse.H0_H0 ;  /* 0x20000036ff327230 */ /* 0x100fe40000004100 */
[----:B------:R-:W-:Y:S02]  /*0a20*/  HADD2.F32 R97, -RZ, R54.H1_H1 ;  /* 0x30000036ff617230 */ /* 0x000fe40000004100 */
[----:B------:R-:W-:Y:S02]  /*0a30*/  HADD2.F32 R54, -RZ, R57.H0_H0 ;  /* 0x20000039ff367230 */ /* 0x000fe40000004100 */
[----:B------:R-:W-:Y:S01]  /*0a40*/  FADD.FTZ R57, -R125, R101 ;  /* 0x000000657d397221 */ /* 0x000fe20000010100 */
[----:B------:R-:W-:-:S02]  /*0a50*/  HADD2.F32 R51, -RZ, R51.H1_H1 ;  /* 0x30000033ff337230 */ /* 0x000fc40000004100 */
[--C-:B------:R-:W-:Y:S02]  /*0a60*/  HADD2.F32 R138, -RZ, R52.reuse.H0_H0 ;  /* 0x20000034ff8a7230 */ /* 0x100fe40000004100 */
[----:B------:R-:W-:Y:S02]  /*0a70*/  HADD2.F32 R131, -RZ, R52.H1_H1 ;  /* 0x30000034ff837230 */ /* 0x000fe40000004100 */
[--C-:B------:R-:W-:Y:S02]  /*0a80*/  HADD2.F32 R52, -RZ, R53.reuse.H0_H0 ;  /* 0x20000035ff347230 */ /* 0x100fe40000004100 */
[----:B------:R-:W-:Y:S02]  /*0a90*/  HADD2.F32 R99, -RZ, R53.H1_H1 ;  /* 0x30000035ff637230 */ /* 0x000fe40000004100 */
[----:B------:R-:W-:Y:S02]  /*0aa0*/  HADD2.F32 R119, -RZ, R49.H0_H0 ;  /* 0x20000031ff777230 */ /* 0x000fe40000004100 */
[----:B------:R-:W-:-:S02]  /*0ab0*/  HADD2.F32 R53, -RZ, R56.H0_H0 ;  /* 0x20000038ff357230 */ /* 0x000fc40000004100 */
[C---:B------:R-:W-:Y:S01]  /*0ac0*/  FADD.FTZ R137, -R125.reuse, R120 ;  /* 0x000000787d897221 */ /* 0x040fe20000010100 */
[----:B------:R-:W-:Y:S02]  /*0ad0*/  HADD2.F32 R49, -RZ, R49.H1_H1 ;  /* 0x30000031ff317230 */ /* 0x000fe40000004100 */
[----:B------:R-:W-:Y:S01]  /*0ae0*/  FMUL.FTZ R57, R100, R57 ;  /* 0x0000003964397220 */ /* 0x000fe20000410000 */
[----:B------:R-:W-:Y:S02]  /*0af0*/  HADD2.F32 R56, -RZ, R56.H1_H1 ;  /* 0x30000038ff387230 */ /* 0x000fe40000004100 */
[--C-:B------:R-:W-:Y:S02]  /*0b00*/  HADD2.F32 R127, -RZ, R59.reuse.H0_H0 ;  /* 0x2000003bff7f7230 */ /* 0x100fe40000004100 */
[----:B------:R-:W-:Y:S02]  /*0b10*/  HADD2.F32 R124, -RZ, R59.H1_H1 ;  /* 0x3000003bff7c7230 */ /* 0x000fe40000004100 */
[C---:B------:R-:W-:Y:S01]  /*0b20*/  FADD.FTZ R59, -R125.reuse, R48 ;  /* 0x000000307d3b7221 */ /* 0x040fe20000010100 */
[----:B------:R-:W-:Y:S01]  /*0b30*/  FADD.FTZ R143, -R125, R51 ;  /* 0x000000337d8f7221 */ /* 0x000fe20000010100 */
[----:B------:R-:W-:-:S02]  /*0b40*/  HADD2.F32 R133, -RZ, R55.H0_H0 ;  /* 0x20000037ff857230 */ /* 0x000fc40000004100 */
[C---:B------:R-:W-:Y:S01]  /*0b50*/  FADD.FTZ R135, -R125.reuse, R49 ;  /* 0x000000317d877221 */ /* 0x040fe20000010100 */
[----:B------:R-:W-:Y:S02]  /*0b60*/  HADD2.F32 R55, -RZ, R55.H1_H1 ;  /* 0x30000037ff377230 */ /* 0x000fe40000004100 */
[----:B------:R-:W-:Y:S01]  /*0b70*/  FADD.FTZ R147, -R125, R56 ;  /* 0x000000387d937221 */ /* 0x000fe20000010100 */
[----:B------:R-:W-:Y:S01]  /*0b80*/  FADD.FTZ R76, R138, R76 ;  /* 0x0000004c8a4c7221 */ /* 0x000fe20000010000 */
[C---:B------:R-:W-:Y:S01]  /*0b90*/  FMUL.FTZ R140, R100.reuse, R59 ;  /* 0x0000003b648c7220 */ /* 0x040fe20000410000 */
[-C--:B------:R-:W-:Y:S01]  /*0ba0*/  FFMA.FTZ R116, R57, R138.reuse, R116 ;  /* 0x0000008a39747223 */ /* 0x080fe20000010074 */
[C---:B------:R-:W-:Y:S01]  /*0bb0*/  FMUL.FTZ R132, R100.reuse, R137 ;  /* 0x0000008964847220 */ /* 0x040fe20000410000 */
        /* <DEDUP_REMOVED lines=13> */
[----:B------:R-:W-:Y:S01]  /*0c90*/  FADD.FTZ R129, -R125, R119 ;  /* 0x000000777d817221 */ /* 0x000fe20000010100 */
[----:B------:R-:W-:Y:S01]  /*0ca0*/  FFMA.FTZ R55, R57, R138, RZ ;  /* 0x0000008a39377223 */ /* 0x000fe200000100ff */
[----:B------:R-:W-:-:S02]  /*0cb0*/  HADD2.F32 R128, -RZ, R63.H0_H0 ;  /* 0x2000003fff807230 */ /* 0x000fc40000004100 */
[----:B------:R-:W-:Y:S01]  /*0cc0*/  FADD.FTZ R50, R50, R131 ;  /* 0x0000008332327221 */ /* 0x000fe20000010000 */
[----:B------:R-:W-:Y:S02]  /*0cd0*/  HADD2.F32 R48, -RZ, R63.H1_H1 ;  /* 0x3000003fff307230 */ /* 0x000fe40000004100 */
[----:B------:R-:W-:Y:S01]  /*0ce0*/  FMUL.FTZ R63, R79, R52 ;  /* 0x000000344f3f7220 */ /* 0x000fe20000410000 */
[----:B------:R-:W-:Y:S01]  /*0cf0*/  FMUL.FTZ R136, R100, R129 ;  /* 0x0000008164887220 */ /* 0x000fe20000410000 */
[----:B------:R-:W-:Y:S01]  /*0d00*/  FFMA.FTZ R55, R140, R131, R55 ;  /* 0x000000838c377223 */ /* 0x000fe20000010037 */
[--C-:B------:R-:W-:Y:S02]  /*0d10*/  HADD2.F32 R120, -RZ, R61.reuse.H0_H0 ;  /* 0x2000003dff787230 */ /* 0x100fe40000004100 */
[----:B------:R-:W-:Y:S01]  /*0d20*/  FADD.FTZ R50, R50, R63 ;  /* 0x0000003f32327221 */ /* 0x000fe20000010000 */
[----:B------:R-:W-:Y:S02]  /*0d30*/  HADD2.F32 R119, -RZ, R61.H1_H1 ;  /* 0x3000003dff777230 */ /* 0x000fe40000004100 */
[----:B------:R-:W-:Y:S01]  /*0d40*/  FMUL.FTZ R61, R80, R99 ;  /* 0x00000063503d7220 */ /* 0x000fe20000410000 */
[----:B------:R-:W-:-:S02]  /*0d50*/  HADD2.F32 R123, -RZ, R58.H0_H0 ;  /* 0x2000003aff7b7230 */ /* 0x000fc40000004100 */
[----:B------:R-:W-:Y:S01]  /*0d60*/  FFMA.FTZ R55, R136, R63, R55 ;  /* 0x0000003f88377223 */ /* 0x000fe20000010037 */
[----:B------:R-:W-:Y:S02]  /*0d70*/  HADD2.F32 R58, -RZ, R58.H1_H1 ;  /* 0x3000003aff3a7230 */ /* 0x000fe40000004100 */
[C---:B------:R-:W-:Y:S01]  /*0d80*/  FADD.FTZ R141, -R125.reuse, R98 ;  /* 0x000000627d8d7221 */ /* 0x040fe20000010100 */
[C---:B------:R-:W-:Y:S01]  /*0d90*/  FADD.FTZ R145, -R125.reuse, R53 ;  /* 0x000000357d917221 */ /* 0x040fe20000010100 */
[----:B------:R-:W-:Y:S01]  /*0da0*/  FADD.FTZ R50, R50, R61 ;  /* 0x0000003d32327221 */ /* 0x000fe20000010000 */
[C---:B------:R-:W-:Y:S01]  /*0db0*/  FADD.FTZ R139, -R125.reuse, R122 ;  /* 0x0000007a7d8b7221 */ /* 0x040fe20000010100 */
[C---:B------:R-:W-:Y:S01]  /*0dc0*/  FADD.FTZ R101, -R125.reuse, R54 ;  /* 0x000000367d657221 */ /* 0x040fe20000010100 */
[----:B------:R-:W-:Y:S01]  /*0dd0*/  FADD.FTZ R53, -R125, R96 ;  /* 0x000000607d357221 */ /* 0x000fe20000010100 */
[----:B------:R-:W-:Y:S01]  /*0de0*/  FFMA.FTZ R55, R134, R61, R55 ;  /* 0x0000003d86377223 */ /* 0x000fe20000010037 */
[----:B------:R-:W-:-:S02]  /*0df0*/  HADD2.F32 R96, -RZ, R60.H0_H0 ;  /* 0x2000003cff607230 */ /* 0x000fc40000004100 */
[C---:B------:R-:W-:Y:S01]  /*0e00*/  FADD.FTZ R123, -R125.reuse, R123 ;  /* 0x0000007b7d7b7221 */ /* 0x040fe20000010100 */
        /* <DEDUP_REMOVED lines=8> */
[----:B------:R-:W-:Y:S01]  /*0e90*/  FADD.FTZ R129, R50, R59 ;  /* 0x0000003b32817221 */ /* 0x000fe20000010000 */
[----:B------:R-:W-:Y:S01]  /*0ea0*/  FMUL.FTZ R62, R100, R139 ;  /* 0x0000008b643e7220 */ /* 0x000fe20000410000 */
        /* <DEDUP_REMOVED lines=11> */
[----:B------:R-:W-:Y:S01]  /*0f60*/  FADD.FTZ R24, R96, R24 ;  /* 0x0000001860187221 */ /* 0x000fe20000010000 */
[----:B------:R-:W-:Y:S01]  /*0f70*/  FFMA.FTZ R32, R97, R96, R32 ;  /* 0x0000006061207223 */ /* 0x000fe20000010020 */
[----:B------:R-:W-:Y:S01]  /*0f80*/  FMUL.FTZ R122, R100, R53 ;  /* 0x00000035647a7220 */ /* 0x000fe20000410000 */
        /* <DEDUP_REMOVED lines=8> */
[C---:B------:R-:W-:Y:S01]  /*1010*/  FMUL.FTZ R101, R100.reuse, R101 ;  /* 0x0000006564657220 */ /* 0x040fe20000410000 */
[----:B------:R-:W-:Y:S01]  /*1020*/  FADD.FTZ R50, R53, R96 ;  /* 0x0000006035327221 */ /* 0x000fe20000010000 */
[----:B------:R-:W-:Y:S01]  /*1030*/  FMUL.FTZ R98, R100, R147 ;  /* 0x0000009364627220 */ /* 0x000fe20000410000 */
        /* <DEDUP_REMOVED lines=58> */
.L_x_1150:
        /* <DEDUP_REMOVED lines=12> */
.L_x_1138:
        /* <DEDUP_REMOVED lines=16> */
[----:B------:R-:W-:-:S03]  /*15a0*/  FADD.FTZ R48, R51, R48 ;  /* 0x0000003033307221 */ /* 0x000fc60000010000 */
[----:B-1----:R-:W-:Y:S01]  /*15b0*/  FADD.FTZ R137, R137, R52 ;  /* 0x0000003489897221 */ /* 0x002fe20000010000 */
[----:B------:R-:W-:Y:S02]  /*15c0*/  FADD.FTZ R48, R48, R53 ;  /* 0x0000003530307221 */ /* 0x000fe40000010000 */
[----:B------:R-:W0:Y:S01]  /*15d0*/  LDC.64 R52, c[0x0][0x220] ;  /* 0x00008800ff347b82 */ /* 0x000e220000000a00 */
[----:B------:R-:W-:Y:S01]  /*15e0*/  FADD.FTZ R54, R54, R137 ;  /* 0x0000008936367221 */ /* 0x000fe20000010000 */
[----:B------:R-:W-:-:S03]  /*15f0*/  FADD.FTZ R48, R55, R48 ;  /* 0x0000003037307221 */ /* 0x000fc60000010000 */
[----:B------:R-:W-:Y:S01]  /*1600*/  FMUL.FTZ R54, R54, UR12 ;  /* 0x0000000c36367c20 */ /* 0x000fe20008410000 */
[----:B------:R-:W-:-:S04]  /*1610*/  FMUL.FTZ R142, R48, UR12 ;  /* 0x0000000c308e7c20 */ /* 0x000fc80008410000 */
[----:B------:R-:W-:Y:S01]  /*1620*/  FSEL R137, R54, RZ, !P4 ;  /* 0x000000ff36897208 */ /* 0x000fe20006000000 */
[----:B-----5:R-:W-:-:S04]  /*1630*/  @P1 HADD2.F32 R54, -RZ, R38.H0_H0 ;  /* 0x20000026ff361230 */ /* 0x020fc80000004100 */
[-CC-:B------:R-:W-:Y:S01]  /*1640*/  FFMA.FTZ R49, R62, R142.reuse, R137.reuse ;  /* 0x0000008e3e317223 */ /* 0x180fe20000010089 */
[-CC-:B------:R-:W-:Y:S01]  /*1650*/  FFMA.FTZ R60, R60, R142.reuse, R137.reuse ;  /* 0x0000008e3c3c7223 */ /* 0x180fe20000010089 */
[-CC-:B------:R-:W-:Y:S01]  /*1660*/  FFMA.FTZ R136, R136, R142.reuse, R137.reuse ;  /* 0x0000008e88887223 */ /* 0x180fe20000010089 */
[-C--:B------:R-:W-:Y:S01]  /*1670*/  FFMA.FTZ R134, R134, R142.reuse, R137 ;  /* 0x0000008e86867223 */ /* 0x080fe20000010089 */
[----:B------:R-:W-:Y:S01]  /*1680*/  FADD.FTZ R141, R58, -R49 ;  /* 0x800000313a8d7221 */ /* 0x000fe20000010000 */
[-C--:B------:R-:W-:Y:S01]  /*1690*/  FFMA.FTZ R55, R57, R142.reuse, R137 ;  /* 0x0000008e39377223 */ /* 0x080fe20000010089 */
[----:B------:R-:W-:Y:S01]  /*16a0*/  FADD.FTZ R57, R63, -R136 ;  /* 0x800000883f397221 */ /* 0x000fe20000010000 */
[----:B------:R-:W-:Y:S01]  /*16b0*/  FADD.FTZ R139, R61, -R134 ;  /* 0x800000863d8b7221 */ /* 0x000fe20000010000 */
[----:B------:R-:W-:Y:S01]  /*16c0*/  FADD.FTZ R143, R133, -R60 ;  /* 0x8000003c858f7221 */ /* 0x000fe20000010000 */
[----:B0-----:R-:W-:Y:S01]  /*16d0*/  IMAD.WIDE.U32 R48, R121, 0x10, R52 ;  /* 0x0000001079307825 */ /* 0x001fe200078e0034 */
[----:B------:R-:W0:Y:S03]  /*16e0*/  @P2 LDC.64 R60, c[0x0][0x308] ;  /* 0x0000c200ff3c2b82 */ /* 0x000e260000000a00 */
[-CC-:B------:R-:W-:Y:S01]  /*16f0*/  FFMA.FTZ R132, R132, R142.reuse, R137.reuse ;  /* 0x0000008e84847223 */ /* 0x180fe20000010089 */
[-CC-:B------:R-:W-:Y:S01]  /*1700*/  FFMA.FTZ R56, R56, R142.reuse, R137.reuse ;  /* 0x0000008e38387223 */ /* 0x180fe20000010089 */
[----:B------:R-:W-:Y:S01]  /*1710*/  FFMA.FTZ R140, R140, R142, R137 ;  /* 0x0000008e8c8c7223 */ /* 0x000fe20000010089 */
[----:B------:R-:W-:Y:S01]  /*1720*/  @P1 HADD2.F32 R58, -RZ, R39.H0_H0 ;  /* 0x20000027ff3a1230 */ /* 0x000fe20000004100 */
[----:B------:R-:W2:Y:S01]  /*1730*/  LDG.E.128 R48, desc[UR6][R48.64] ;  /* 0x0000000630307981 */ /* 0x000ea2000c1e1d00 */
[----:B------:R-:W-:Y:S01]  /*1740*/  FADD.FTZ R59, R59, -R132 ;  /* 0x800000843b3b7221 */ /* 0x000fe20000010000 */
[----:B------:R-:W-:Y:S01]  /*1750*/  FADD.FTZ R135, R135, -R56 ;  /* 0x8000003887877221 */ /* 0x000fe20000010000 */
[----:B------:R-:W1:Y:S01]  /*1760*/  LDC.64 R62, c[0x0][0x2f8] ;  /* 0x0000be00ff3e7b82 */ /* 0x000e620000000a00 */
[----:B------:R-:W-:-:S02]  /*1770*/  @P1 HADD2.F32 R56, -RZ, R38.H1_H1 ;  /* 0x30000026ff381230 */ /* 0x000fc40000004100 */
[C---:B------:R-:W-:Y:S01]  /*1780*/  FMUL.FTZ R133, R100.reuse, R59 ;  /* 0x0000003b64857220 */ /* 0x040fe20000410000 */
[C---:B------:R-:W-:Y:S01]  /*1790*/  FMUL.FTZ R141, R100.reuse, R141 ;  /* 0x0000008d648d7220 */ /* 0x040fe20000410000 */
[----:B------:R-:W-:Y:S02]  /*17a0*/  @P1 HADD2.F32 R132, -RZ, R39.H1_H1 ;  /* 0x30000027ff841230 */ /* 0x000fe40000004100 */
[----:B------:R-:W-:Y:S01]  /*17b0*/  FMUL.FTZ R145, R100, R143 ;  /* 0x0000008f64917220 */ /* 0x000fe20000410000 */
[----:B------:R-:W-:Y:S01]  /*17c0*/  FADD.FTZ R55, R138, -R55 ;  /* 0x800000378a377221 */ /* 0x000fe20000010000 */
[----:B------:R-:W-:Y:S01]  /*17d0*/  FADD.FTZ R131, R131, -R140 ;  /* 0x8000008c83837221 */ /* 0x000fe20000010000 */
[----:B------:R-:W-:Y:S01]  /*17e0*/  FMUL.FTZ R147, R100, R135 ;  /* 0x0000008764937220 */ /* 0x000fe20000410000 */
[----:B------:R-:W-:Y:S01]  /*17f0*/  @P1 FADD.FTZ R133, R133, R54 ;  /* 0x0000003685851221 */ /* 0x000fe20000010000 */
[----:B------:R-:W-:Y:S01]  /*1800*/  @P1 FADD.FTZ R141, R141, R56 ;  /* 0x000000388d8d1221 */ /* 0x000fe20000010000 */
[----:B------:R-:W-:Y:S01]  /*1810*/  @P1 FADD.FTZ R145, R145, R58 ;  /* 0x0000003a91911221 */ /* 0x000fe20000010000 */
[----:B------:R-:W-:-:S02]  /*1820*/  @P1 HADD2.F32 R54, -RZ, R36.H0_H0 ;  /* 0x20000024ff361230 */ /* 0x000fc40000004100 */
[----:B------:R-:W-:Y:S01]  /*1830*/  @P1 FADD.FTZ R147, R147, R132 ;  /* 0x0000008493931221 */ /* 0x000fe20000010000 */
[----:B------:R-:W-:Y:S02]  /*1840*/  @P1 HADD2.F32 R56, -RZ, R36.H1_H1 ;  /* 0x30000024ff381230 */ /* 0x000fe40000004100 */
[C---:B------:R-:W-:Y:S01]  /*1850*/  FMUL.FTZ R55, R100.reuse, R55 ;  /* 0x0000003764377220 */ /* 0x040fe20000410000 */
[--C-:B------:R-:W-:Y:S02]  /*1860*/  @P1 HADD2.F32 R58, -RZ, R37.reuse.H0_H0 ;  /* 0x20000025ff3a1230 */ /* 0x100fe40000004100 */
[C---:B------:R-:W-:Y:S01]  /*1870*/  FMUL.FTZ R135, R100.reuse, R131 ;  /* 0x0000008364877220 */ /* 0x040fe20000410000 */
[----:B------:R-:W-:Y:S02]  /*1880*/  @P1 HADD2.F32 R132, -RZ, R37.H1_H1 ;  /* 0x30000025ff841230 */ /* 0x000fe40000004100 */
[C---:B------:R-:W-:Y:S01]  /*1890*/  FMUL.FTZ R57, R100.reuse, R57 ;  /* 0x0000003964397220 */ /* 0x040fe20000410000 */
[----:B------:R-:W-:Y:S01]  /*18a0*/  FMUL.FTZ R59, R100, R139 ;  /* 0x0000008b643b7220 */ /* 0x000fe20000410000 */
[----:B0-----:R-:W-:-:S04]  /*18b0*/  @P2 IMAD.WIDE.U32 R60, R121, 0x10, R60 ;  /* 0x00000010793c2825 */ /* 0x001fc800078e003c */
[----:B------:R-:W-:Y:S01]  /*18c0*/  @P1 FADD.FTZ R55, R55, R54 ;  /* 0x0000003637371221 */ /* 0x000fe20000010000 */
[----:B------:R-:W-:Y:S01]  /*18d0*/  @P1 FADD.FTZ R135, R135, R56 ;  /* 0x0000003887871221 */ /* 0x000fe20000010000 */
[----:B-1----:R-:W-:Y:S01]  /*18e0*/  IMAD.WIDE.U32 R62, R121, 0x10, R62 ;  /* 0x00000010793e7825 */ /* 0x002fe200078e003e */
[----:B------:R-:W-:-:S03]  /*18f0*/  @P2 F2FP.F16.F32.PACK_AB R121, RZ, R145 ;  /* 0x00000091ff79223e */ /* 0x000fc600000000ff */
[----:B------:R-:W-:Y:S01]  /*1900*/  @P1 FADD.FTZ R57, R57, R58 ;  /* 0x0000003a39391221 */ /* 0x000fe20000010000 */
[----:B------:R-:W-:Y:S01]  /*1910*/  @P1 FADD.FTZ R59, R59, R132 ;  /* 0x000000843b3b1221 */ /* 0x000fe20000010000 */
        /* <DEDUP_REMOVED lines=12> */
[----:B------:R-:W-:Y:S01]  /*19e0*/  FMUL.FTZ R138, R59, R118 ;  /* 0x000000763b8a7220 */ /* 0x000fe20000410000 */
[----:B------:R-:W-:Y:S01]  /*19f0*/  @P2 F2FP.F16.F32.PACK_AB R140, RZ, R59 ;  /* 0x0000003bff8c223e */ /* 0x000fe200000000ff */
[----:B------:R-:W-:Y:S01]  /*1a00*/  FMUL.FTZ R59, R104, R131 ;  /* 0x00000083683b7220 */ /* 0x000fe20000410000 */
[----:B------:R-:W-:Y:S01]  /*1a10*/  @P2 PRMT R46, R58, 0x7610, R46 ;  /* 0x000076103a2e2816 */ /* 0x000fe2000000002e */
[----:B------:R-:W-:Y:S01]  /*1a20*/  FMUL.FTZ R58, R103, R121 ;  /* 0x00000079673a7220 */ /* 0x000fe20000410000 */
[----:B------:R-:W-:Y:S01]  /*1a30*/  @P2 F2FP.F16.F32.PACK_AB R143, RZ, R141 ;  /* 0x0000008dff8f223e */ /* 0x000fe200000000ff */
[----:B------:R-:W-:Y:S01]  /*1a40*/  FMUL.FTZ R141, R105, R132 ;  /* 0x00000084698d7220 */ /* 0x000fe20000410000 */
[----:B------:R-:W-:Y:S01]  /*1a50*/  @P2 PRMT R44, R54, 0x7610, R44 ;  /* 0x00007610362c2816 */ /* 0x000fe2000000002c */
[----:B------:R-:W-:Y:S01]  /*1a60*/  FMUL.FTZ R148, R106, R133 ;  /* 0x000000856a947220 */ /* 0x000fe20000410000 */
[----:B------:R-:W-:Y:S01]  /*1a70*/  @P2 F2FP.F16.F32.PACK_AB R144, RZ, R147 ;  /* 0x00000093ff90223e */ /* 0x000fe200000000ff */
[----:B------:R-:W-:Y:S01]  /*1a80*/  FMUL.FTZ R54, R93, R134 ;  /* 0x000000865d367220 */ /* 0x000fe20000410000 */
[----:B------:R-:W-:Y:S01]  /*1a90*/  FMUL.FTZ R57, R95, R136 ;  /* 0x000000885f397220 */ /* 0x000fe20000410000 */
[----:B------:R-:W-:Y:S01]  /*1aa0*/  FMUL.FTZ R146, R102, R138 ;  /* 0x0000008a66927220 */ /* 0x000fe20000410000 */
[----:B------:R-:W-:Y:S01]  /*1ab0*/  FMUL.FTZ R55, R94, R135 ;  /* 0x000000875e377220 */ /* 0x000fe20000410000 */
[----:B------:R-:W-:Y:S01]  /*1ac0*/  @P2 PRMT R45, R56, 0x7610, R45 ;  /* 0x00007610382d2816 */ /* 0x000fe2000000002d */
[----:B------:R-:W-:Y:S01]  /*1ad0*/  IMAD.WIDE.U32 R52, R117, 0x10, R52 ;  /* 0x0000001075347825 */ /* 0x000fe200078e0034 */
[----:B------:R-:W-:-:S02]  /*1ae0*/  F2FP.F16.F32.PACK_AB R58, R59, R58 ;  /* 0x0000003a3b3a723e */ /* 0x000fc400000000ff */
[----:B------:R-:W-:Y:S02]  /*1af0*/  @P2 PRMT R46, R46, 0x5410, R143 ;  /* 0x000054102e2e2816 */ /* 0x000fe4000000008f */
[----:B------:R-:W-:Y:S02]  /*1b00*/  @P2 PRMT R47, R47, 0x5410, R144 ;  /* 0x000054102f2f2816 */ /* 0x000fe40000000090 */
[----:B------:R-:W-:Y:S02]  /*1b10*/  @P2 PRMT R44, R44, 0x5410, R139 ;  /* 0x000054102c2c2816 */ /* 0x000fe4000000008b */
[----:B------:R-:W-:Y:S02]  /*1b20*/  @P2 PRMT R45, R45, 0x5410, R140 ;  /* 0x000054102d2d2816 */ /* 0x000fe4000000008c */
[----:B------:R-:W-:Y:S02]  /*1b30*/  F2FP.F16.F32.PACK_AB R59, R148, R141 ;  /* 0x0000008d943b723e */ /* 0x000fe400000000ff */
[----:B------:R-:W-:-:S02]  /*1b40*/  F2FP.F16.F32.PACK_AB R57, R146, R57 ;  /* 0x000000399239723e */ /* 0x000fc400000000ff */
[----:B------:R-:W-:Y:S01]  /*1b50*/  F2FP.F16.F32.PACK_AB R56, R55, R54 ;  /* 0x000000363738723e */ /* 0x000fe200000000ff */
[----:B------:R-:W-:Y:S04]  /*1b60*/  @P2 STG.E.128 desc[UR6][R60.64], R44 ;  /* 0x0000002c3c002986 */ /* 0x000fe8000c101d06 */
[----:B------:R0:W-:Y:S04]  /*1b70*/  STG.E.128 desc[UR6][R62.64], R56 ;  /* 0x000000383e007986 */ /* 0x0001e8000c101d06 */
[----:B------:R-:W3:Y:S01]  /*1b80*/  LDG.E.128 R52, desc[UR6][R52.64] ;  /* 0x0000000634347981 */ /* 0x000ee2000c1e1d00 */
[-CC-:B------:R-:W-:Y:S01]  /*1b90*/  FFMA.FTZ R97, R97, R142.reuse, R137.reuse ;  /* 0x0000008e61617223 */ /* 0x180fe20000010089 */
[----:B------:R-:W-:-:S03]  /*1ba0*/  FFMA.FTZ R122, R122, R142, R137 ;  /* 0x0000008e7a7a7223 */ /* 0x000fc60000010089 */
[----:B------:R-:W-:Y:S01]  /*1bb0*/  FADD.FTZ R97, R96, -R97 ;  /* 0x8000006160617221 */ /* 0x000fe20000010000 */
[----:B------:R-:W-:-:S03]  /*1bc0*/  FADD.FTZ R119, R119, -R122 ;  /* 0x8000007a77777221 */ /* 0x000fc60000010000 */
[C---:B------:R-:W-:Y:S01]  /*1bd0*/  FMUL.FTZ R97, R100.reuse, R97 ;  /* 0x0000006164617220 */ /* 0x040fe20000410000 */
[----:B0-----:R-:W-:Y:S02]  /*1be0*/  @P1 HADD2.F32 R56, -RZ, R40.H0_H0 ;  /* 0x20000028ff381230 */ /* 0x001fe40000004100 */
[----:B------:R-:W-:-:S03]  /*1bf0*/  FMUL.FTZ R119, R100, R119 ;  /* 0x0000007764777220 */ /* 0x000fc60000410000 */
[----:B------:R-:W-:Y:S01]  /*1c00*/  @P1 FADD.FTZ R97, R97, R56 ;  /* 0x0000003861611221 */ /* 0x000fe20000010000 */
[----:B------:R-:W-:Y:S02]  /*1c10*/  @P1 HADD2.F32 R56, -RZ, R41.H1_H1 ;  /* 0x30000029ff381230 */ /* 0x000fe40000004100 */
[-CC-:B------:R-:W-:Y:S01]  /*1c20*/  FFMA.FTZ R98, R98, R142.reuse, R137.reuse ;  /* 0x0000008e62627223 */ /* 0x180fe20000010089 */
[-C--:B------:R-:W-:Y:S02]  /*1c30*/  FFMA.FTZ R101, R101, R142.reuse, R137 ;  /* 0x0000008e65657223 */ /* 0x080fe40000010089 */
[----:B------:R-:W-:Y:S01]  /*1c40*/  @P1 FADD.FTZ R119, R119, R56 ;  /* 0x0000003877771221 */ /* 0x000fe20000010000 */
[----:B------:R-:W-:Y:S01]  /*1c50*/  FADD.FTZ R99, R99, -R98 ;  /* 0x8000006263637221 */ /* 0x000fe20000010000 */
[----:B------:R-:W-:Y:S01]  /*1c60*/  FADD.FTZ R101, R120, -R101 ;  /* 0x8000006578657221 */ /* 0x000fe20000010000 */
[-CC-:B------:R-:W-:Y:S01]  /*1c70*/  FFMA.FTZ R123, R123, R142.reuse, R137.reuse ;  /* 0x0000008e7b7b7223 */ /* 0x180fe20000010089 */
[----:B------:R-:W-:Y:S01]  /*1c80*/  FFMA.FTZ R126, R126, R142, R137 ;  /* 0x0000008e7e7e7223 */ /* 0x000fe20000010089 */
[----:B------:R-:W-:-:S02]  /*1c90*/  @P1 HADD2.F32 R58, -RZ, R40.H1_H1 ;  /* 0x30000028ff3a1230 */ /* 0x000fc40000004100 */
[-CC-:B------:R-:W-:Y:S01]  /*1ca0*/  FFMA.FTZ R127, R127, R142.reuse, R137.reuse ;  /* 0x0000008e7f7f7223 */ /* 0x180fe20000010089 */
[----:B------:R-:W-:Y:S02]  /*1cb0*/  @P1 HADD2.F32 R60, -RZ, R41.H0_H0 ;  /* 0x20000029ff3c1230 */ /* 0x000fe40000004100 */
[----:B------:R-:W-:Y:S01]  /*1cc0*/  FMUL.FTZ R99, R100, R99 ;  /* 0x0000006364637220 */ /* 0x000fe20000410000 */
[----:B------:R-:W-:Y:S01]  /*1cd0*/  FFMA.FTZ R130, R130, R142, R137 ;  /* 0x0000008e82827223 */ /* 0x000fe20000010089 */
[----:B------:R-:W-:Y:S01]  /*1ce0*/  FMUL.FTZ R101, R100, R101 ;  /* 0x0000006564657220 */ /* 0x000fe20000410000 */
[----:B------:R-:W-:Y:S01]  /*1cf0*/  FADD.FTZ R123, R124, -R123 ;  /* 0x8000007b7c7b7221 */ /* 0x000fe20000010000 */
[----:B------:R-:W-:Y:S01]  /*1d00*/  FADD.FTZ R125, R125, -R126 ;  /* 0x8000007e7d7d7221 */ /* 0x000fe20000010000 */
[----:B------:R-:W-:Y:S01]  /*1d10*/  FADD.FTZ R127, R128, -R127 ;  /* 0x8000007f807f7221 */ /* 0x000fe20000010000 */
[----:B------:R-:W-:Y:S01]  /*1d20*/  @P1 FADD.FTZ R99, R99, R58 ;  /* 0x0000003a63631221 */ /* 0x000fe20000010000 */
[----:B------:R-:W-:Y:S01]  /*1d30*/  FADD.FTZ R129, R129, -R130 ;  /* 0x8000008281817221 */ /* 0x000fe20000010000 */
[----:B------:R-:W-:Y:S01]  /*1d40*/  @P1 FADD.FTZ R101, R101, R60 ;  /* 0x0000003c65651221 */ /* 0x000fe20000010000 */
[----:B------:R-:W-:-:S02]  /*1d50*/  @P1 HADD2.F32 R58, -RZ, R42.H0_H0 ;  /* 0x2000002aff3a1230 */ /* 0x000fc40000004100 */
[C---:B------:R-:W-:Y:S01]  /*1d60*/  FMUL.FTZ R123, R100.reuse, R123 ;  /* 0x0000007b647b7220 */ /* 0x040fe20000410000 */
[----:B------:R-:W-:Y:S02]  /*1d70*/  @P1 HADD2.F32 R60, -RZ, R42.H1_H1 ;  /* 0x3000002aff3c1230 */ /* 0x000fe40000004100 */
[C---:B------:R-:W-:Y:S01]  /*1d80*/  FMUL.FTZ R125, R100.reuse, R125 ;  /* 0x0000007d647d7220 */ /* 0x040fe20000410000 */
[--C-:B------:R-:W-:Y:S02]  /*1d90*/  @P1 HADD2.F32 R62, -RZ, R43.reuse.H0_H0 ;  /* 0x2000002bff3e1230 */ /* 0x100fe40000004100 */
[C---:B------:R-:W-:Y:S01]  /*1da0*/  FMUL.FTZ R127, R100.reuse, R127 ;  /* 0x0000007f647f7220 */ /* 0x040fe20000410000 */
[----:B------:R-:W-:Y:S02]  /*1db0*/  @P1 HADD2.F32 R96, -RZ, R43.H1_H1 ;  /* 0x3000002bff601230 */ /* 0x000fe40000004100 */
[----:B------:R-:W-:Y:S01]  /*1dc0*/  FMUL.FTZ R129, R100, R129 ;  /* 0x0000008164817220 */ /* 0x000fe20000410000 */
[----:B------:R-:W-:Y:S01]  /*1dd0*/  @P1 FADD.FTZ R123, R123, R58 ;  /* 0x0000003a7b7b1221 */ /* 0x000fe20000010000 */
[----:B------:R-:W-:Y:S01]  /*1de0*/  @P1 FADD.FTZ R125, R125, R60 ;  /* 0x0000003c7d7d1221 */ /* 0x000fe20000010000 */
[----:B------:R-:W-:Y:S01]  /*1df0*/  @P1 FADD.FTZ R127, R127, R62 ;  /* 0x0000003e7f7f1221 */ /* 0x000fe20000010000 */
[----:B------:R-:W-:Y:S01]  /*1e00*/  @P1 FADD.FTZ R129, R129, R96 ;  /* 0x0000006081811221 */ /* 0x000fe20000010000 */
        /* <DEDUP_REMOVED lines=9> */
[----:B------:R-:W-:Y:S01]  /*1ea0*/  FMUL.FTZ R122, R127, R118 ;  /* 0x000000767f7a7220 */ /* 0x000fe20000410000 */
[----:B------:R-:W-:-:S02]  /*1eb0*/  @P2 PRMT R46, R96, 0x7610, R46 ;  /* 0x00007610602e2816 */ /* 0x000fc4000000002e */
[----:B------:R-:W-:Y:S02]  /*1ec0*/  @P2 PRMT R47, R120, 0x7610, R47 ;  /* 0x00007610782f2816 */ /* 0x000fe4000000002f */
[----:B------:R-:W-:Y:S02]  /*1ed0*/  @P2 PRMT R46, R46, 0x5410, R100 ;  /* 0x000054102e2e2816 */ /* 0x000fe40000000064 */
[----:B------:R-:W-:Y:S02]  /*1ee0*/  IADD3 R115, R115, UR18, RZ ;  /* 0x0000001273737c10 */ /* 0x000fe4000fffe0ff */
[----:B------:R-:W-:Y:S01]  /*1ef0*/  SEL R120, RZ, 0x1, P3 ;  /* 0x00000001ff787807 */ /* 0x000fe20001800000 */
[----:B--2---:R-:W-:Y:S02]  /*1f00*/  HADD2.F32 R56, -RZ, R50.H1_H1 ;  /* 0x30000032ff387230 */ /* 0x004fe40000004100 */
[----:B------:R-:W-:-:S03]  /*1f10*/  HADD2.F32 R57, -RZ, R49.H0_H0 ;  /* 0x20000031ff397230 */ /* 0x000fc60000004100 */
[----:B------:R-:W-:Y:S02]  /*1f20*/  FFMA.FTZ R13, R56, R131, R13 ;  /* 0x00000083380d7223 */ /* 0x000fe4000001000d */
[----:B------:R-:W-:Y:S02]  /*1f30*/  FFMA.FTZ R14, R57, R136, R14 ;  /* 0x00000088390e7223 */ /* 0x000fe4000001000e */
[----:B------:R-:W0:Y:S01]  /*1f40*/  @P2 LDC.64 R56, c[0x0][0x308] ;  /* 0x0000c200ff382b82 */ /* 0x000e220000000a00 */
[----:B------:R-:W-:Y:S02]  /*1f50*/  HADD2.F32 R59, -RZ, R50.H0_H0 ;  /* 0x20000032ff3b7230 */ /* 0x000fe40000004100 */
[--C-:B------:R-:W-:Y:S02]  /*1f60*/  HADD2.F32 R61, -RZ, R51.reuse.H0_H0 ;  /* 0x20000033ff3d7230 */ /* 0x100fe40000004100 */
[----:B------:R-:W-:Y:S02]  /*1f70*/  HADD2.F32 R58, -RZ, R51.H1_H1 ;  /* 0x30000033ff3a7230 */ /* 0x000fe40000004100 */
[----:B------:R-:W-:Y:S01]  /*1f80*/  FFMA.FTZ R12, R59, R121, R12 ;  /* 0x000000793b0c7223 */ /* 0x000fe2000001000c */
[----:B------:R-:W-:-:S02]  /*1f90*/  HADD2.F32 R51, -RZ, R48.H0_H0 ;  /* 0x20000030ff337230 */ /* 0x000fc40000004100 */
[----:B------:R-:W-:Y:S01]  /*1fa0*/  FFMA.FTZ R10, R61, R132, R10 ;  /* 0x000000843d0a7223 */ /* 0x000fe2000001000a */
[----:B------:R-:W-:Y:S02]  /*1fb0*/  HADD2.F32 R48, -RZ, R48.H1_H1 ;  /* 0x30000030ff307230 */ /* 0x000fe40000004100 */
[----:B------:R-:W-:Y:S01]  /*1fc0*/  FFMA.FTZ R11, R58, R133, R11 ;  /* 0x000000853a0b7223 */ /* 0x000fe2000001000b */
[----:B------:R-:W-:Y:S01]  /*1fd0*/  HADD2.F32 R50, -RZ, R49.H1_H1 ;  /* 0x30000031ff327230 */ /* 0x000fe20000004100 */
[----:B------:R-:W-:Y:S01]  /*1fe0*/  @P2 F2FP.F16.F32.PACK_AB R59, RZ, R99 ;  /* 0x00000063ff3b223e */ /* 0x000fe200000000ff */
[-C--:B------:R-:W-:Y:S01]  /*1ff0*/  FMUL.FTZ R99, R99, R118.reuse ;  /* 0x0000007663637220 */ /* 0x080fe20000410000 */
[----:B------:R-:W-:Y:S01]  /*2000*/  @P2 F2FP.F16.F32.PACK_AB R61, RZ, R101 ;  /* 0x00000065ff3d223e */ /* 0x000fe200000000ff */
[----:B------:R-:W-:Y:S01]  /*2010*/  FMUL.FTZ R101, R129, R118 ;  /* 0x0000007681657220 */ /* 0x000fe20000410000 */
[----:B------:R-:W-:Y:S01]  /*2020*/  @P2 F2FP.F16.F32.PACK_AB R58, RZ, R97 ;  /* 0x00000061ff3a223e */ /* 0x000fe200000000ff */
        /* <DEDUP_REMOVED lines=9> */
[----:B------:R-:W-:Y:S01]  /*20c0*/  FMUL.FTZ R118, R110, R119 ;  /* 0x000000776e767220 */ /* 0x000fe20000410000 */
[----:B------:R-:W-:Y:S01]  /*20d0*/  FMUL.FTZ R97, R108, R99 ;  /* 0x000000636c617220 */ /* 0x000fe20000410000 */
[----:B------:R-:W-:-:S02]  /*20e0*/  @P2 F2FP.F16.F32.PACK_AB R129, RZ, R129 ;  /* 0x00000081ff81223e */ /* 0x000fc400000000ff */
[----:B------:R-:W-:Y:S02]  /*20f0*/  @P2 PRMT R44, R58, 0x7610, R44 ;  /* 0x000076103a2c2816 */ /* 0x000fe4000000002c */
[----:B------:R-:W-:Y:S02]  /*2100*/  @P2 PRMT R45, R61, 0x7610, R45 ;  /* 0x000076103d2d2816 */ /* 0x000fe4000000002d */
[C---:B------:R-:W-:Y:S01]  /*2110*/  LEA R58, P1, R117.reuse, UR16, 0x4 ;  /* 0x00000010753a7c11 */ /* 0x040fe2000f8220ff */
[----:B0-----:R-:W-:Y:S01]  /*2120*/  @P2 IMAD.WIDE.U32 R56, R117, 0x10, R56 ;  /* 0x0000001075382825 */ /* 0x001fe200078e0038 */
[----:B------:R-:W-:Y:S02]  /*2130*/  @P2 PRMT R44, R44, 0x5410, R59 ;  /* 0x000054102c2c2816 */ /* 0x000fe4000000003b */
[----:B------:R-:W-:Y:S02]  /*2140*/  @P2 PRMT R45, R45, 0x5410, R63 ;  /* 0x000054102d2d2816 */ /* 0x000fe4000000003f */
[----:B------:R-:W-:-:S02]  /*2150*/  @P2 PRMT R47, R47, 0x5410, R129 ;  /* 0x000054102f2f2816 */ /* 0x000fc40000000081 */
[----:B------:R-:W-:Y:S02]  /*2160*/  F2FP.F16.F32.PACK_AB R51, R124, R51 ;  /* 0x000000337c33723e */ /* 0x000fe400000000ff */
[----:B------:R-:W-:Y:S02]  /*2170*/  F2FP.F16.F32.PACK_AB R50, R121, R50 ;  /* 0x000000327932723e */ /* 0x000fe400000000ff */
[----:B------:R-:W-:Y:S02]  /*2180*/  F2FP.F16.F32.PACK_AB R49, R118, R49 ;  /* 0x000000317631723e */ /* 0x000fe400000000ff */
[----:B------:R-:W-:Y:S02]  /*2190*/  F2FP.F16.F32.PACK_AB R48, R97, R48 ;  /* 0x000000306130723e */ /* 0x000fe400000000ff */
[----:B------:R-:W-:Y:S01]  /*21a0*/  LEA.HI.X R59, R117, UR17, RZ, 0x4, P1 ;  /* 0x00000011753b7c11 */ /* 0x000fe200088f24ff */
[----:B------:R0:W-:Y:S04]  /*21b0*/  @P2 STG.E.128 desc[UR6][R56.64], R44 ;  /* 0x0000002c38002986 */ /* 0x0001e8000c101d06 */
[----:B------:R0:W-:Y:S01]  /*21c0*/  STG.E.128 desc[UR6][R58.64], R48 ;  /* 0x000000303a007986 */ /* 0x0001e2000c101d06 */
[----:B------:R-:W-:Y:S01]  /*21d0*/  ISETP.GE.AND P1, PT, R115, UR19, PT ;  /* 0x0000001373007c0c */ /* 0x000fe2000bf26270 */
[----:B---3--:R-:W-:-:S02]  /*21e0*/  HADD2.F32 R63, -RZ, R53.H0_H0 ;  /* 0x20000035ff3f7230 */ /* 0x008fc40000004100 */
[----:B------:R-:W-:Y:S02]  /*21f0*/  HADD2.F32 R96, -RZ, R53.H1_H1 ;  /* 0x30000035ff607230 */ /* 0x000fe40000004100 */
[----:B------:R-:W-:Y:S02]  /*2200*/  HADD2.F32 R61, -RZ, R52.H0_H0 ;  /* 0x20000034ff3d7230 */ /* 0x000fe40000004100 */
[----:B------:R-:W-:Y:S02]  /*2210*/  HADD2.F32 R53, -RZ, R54.H0_H0 ;  /* 0x20000036ff357230 */ /* 0x000fe40000004100 */
[----:B------:R-:W-:Y:S02]  /*2220*/  HADD2.F32 R52, -RZ, R52.H1_H1 ;  /* 0x30000034ff347230 */ /* 0x000fe40000004100 */
[----:B------:R-:W-:Y:S02]  /*2230*/  HADD2.F32 R54, -RZ, R54.H1_H1 ;  /* 0x30000036ff367230 */ /* 0x000fe40000004100 */
[----:B------:R-:W-:-:S02]  /*2240*/  HADD2.F32 R97, -RZ, R55.H0_H0 ;  /* 0x20000037ff617230 */ /* 0x000fc40000004100 */
[----:B------:R-:W-:Y:S02]  /*2250*/  HADD2.F32 R100, -RZ, R55.H1_H1 ;  /* 0x30000037ff647230 */ /* 0x000fe40000004100 */
        /* <DEDUP_REMOVED lines=8> */
[----:B0-----:R-:W-:Y:S06]  /*22e0*/  @!P1 BRA `(.L_x_1139) ;  /* 0xffffffe400089947 */ /* 0x001fec000383ffff */
        /* <DEDUP_REMOVED lines=35> */
[----:B------:R-:W-:-:S07]  /*2520*/  MOV R31, R3 ;  /* 0x00000003001f7202 */ /* 0x000fce0000000f00 */
.L_x_1136:
[----:B------:R-:W0:Y:S01]  /*2530*/  S2UR UR4, SR_CTAID.X ;  /* 0x00000000000479c3 */ /* 0x000e220000002500 */
[----:B------:R-:W-:-:S07]  /*2540*/  LOP3.LUT R57, R0, 0x7f, RZ, 0xc0, !PT ;  /* 0x0000007f00397812 */ /* 0x000fce00078ec0ff */
        /* <DEDUP_REMOVED lines=23> */
.L_x_1137:
[----:B------:R-:W-:Y:S01]  /*26c0*/  HFMA2.MMA R141, -RZ, RZ, 0, 9.5367431640625e-07 ;  /* 0x00000010ff8d7435 */ /* 0x000fe200000001ff */
[----:B------:R-:W-:Y:S02]  /*26d0*/  MOV R142, R52 ;  /* 0x00000034008e7202 */ /* 0x000fe40000000f00 */
[----:B------:R-:W-:Y:S02]  /*26e0*/  MOV R144, 0x1f ;  /* 0x0000001f00907802 */ /* 0x000fe40000000f00 */
[----:B------:R-:W-:-:S07]  /*26f0*/  MOV R137, 0xffffffff ;  /* 0xffffffff00897802 */ /* 0x000fce0000000f00 */
[----:B-----5:R-:W-:Y:S05]  /*2700*/  WARPSYNC.COLLECTIVE R137, `(.L_x_1140) ;  /* 0x0000000089087348 */ /* 0x020fea0003c00000 */
[----:B------:R0:W1:Y:S02]  /*2710*/  SHFL.DOWN P5, R139, R142, R141, R144 ;  /* 0x0800008d8e8b7389 */ /* 0x00006400000a0090 */
[----:B01---5:R-:W-:Y:S01]  /*2720*/  ENDCOLLECTIVE ;  /* 0x000000000000791b */ /* 0x023fe20003800000 */
.L_x_1140:
[----:B------:R-:W-:Y:S02]  /*2730*/  MOV R142, R50 ;  /* 0x00000032008e7202 */ /* 0x000fe40000000f00 */
[----:B------:R-:W-:-:S07]  /*2740*/  MOV R49, R139 ;  /* 0x0000008b00317202 */ /* 0x000fce0000000f00 */
[----:B------:R-:W-:Y:S05]  /*2750*/  WARPSYNC.COLLECTIVE R137, `(.L_x_1141) ;  /* 0x0000000089087348 */ /* 0x000fea0003c00000 */
[----:B------:R0:W1:Y:S02]  /*2760*/  SHFL.DOWN P5, R139, R142, R141, R144 ;  /* 0x0800008d8e8b7389 */ /* 0x00006400000a0090 */
[----:B01----:R-:W-:Y:S01]  /*2770*/  ENDCOLLECTIVE ;  /* 0x000000000000791b */ /* 0x003fe20003800000 */
.L_x_1141:
[----:B------:R-:W-:Y:S01]  /*2780*/  FADD.FTZ R49, R52, R49 ;  /* 0x0000003134317221 */ /* 0x000fe20000010000 */
[----:B------:R-:W-:-:S04]  /*2790*/  HFMA2.MMA R141, -RZ, RZ, 0, 4.76837158203125e-07 ;  /* 0x00000008ff8d7435 */ /* 0x000fc800000001ff */
[----:B------:R-:W-:Y:S02]  /*27a0*/  MOV R142, R49 ;  /* 0x00000031008e7202 */ /* 0x000fe40000000f00 */
[----:B------:R-:W-:-:S07]  /*27b0*/  MOV R51, R139 ;  /* 0x0000008b00337202 */ /* 0x000fce0000000f00 */
[----:B------:R-:W-:Y:S05]  /*27c0*/  WARPSYNC.COLLECTIVE R137, `(.L_x_1142) ;  /* 0x0000000089087348 */ /* 0x000fea0003c00000 */
[----:B------:R0:W1:Y:S02]  /*27d0*/  SHFL.DOWN P5, R139, R142, R141, R144 ;  /* 0x0800008d8e8b7389 */ /* 0x00006400000a0090 */
[----:B01----:R-:W-:Y:S01]  /*27e0*/  ENDCOLLECTIVE ;  /* 0x000000000000791b */ /* 0x003fe20003800000 */
.L_x_1142:
[----:B------:R-:W-:-:S05]  /*27f0*/  FADD.FTZ R51, R50, R51 ;  /* 0x0000003332337221 */ /* 0x000fca0000010000 */
[----:B------:R-:W-:Y:S02]  /*2800*/  MOV R142, R51 ;  /* 0x00000033008e7202 */ /* 0x000fe40000000f00 */
[----:B------:R-:W-:-:S07]  /*2810*/  MOV R48, R139 ;  /* 0x0000008b00307202 */ /* 0x000fce0000000f00 */
[----:B------:R-:W-:Y:S05]  /*2820*/  WARPSYNC.COLLECTIVE R137, `(.L_x_1143) ;  /* 0x0000000089087348 */ /* 0x000fea0003c00000 */
[----:B------:R0:W1:Y:S02]  /*2830*/  SHFL.DOWN P5, R139, R142, R141, R144 ;  /* 0x0800008d8e8b7389 */ /* 0x00006400000a0090 */
[----:B01----:R-:W-:Y:S01]  /*2840*/  ENDCOLLECTIVE ;  /* 0x000000000000791b */ /* 0x003fe20003800000 */
.L_x_1143:
[----:B------:R-:W-:Y:S01]  /*2850*/  FADD.FTZ R48, R49, R48 ;  /* 0x0000003031307221 */ /* 0x000fe20000010000 */
[----:B------:R-:W-:-:S04]  /*2860*/  HFMA2.MMA R141, -RZ, RZ, 0, 2.384185791015625e-07 ;  /* 0x00000004ff8d7435 */ /* 0x000fc800000001ff */
[----:B------:R-:W-:Y:S02]  /*2870*/  MOV R142, R48 ;  /* 0x00000030008e7202 */ /* 0x000fe40000000f00 */
[----:B------:R-:W-:-:S07]  /*2880*/  MOV R54, R139 ;  /* 0x0000008b00367202 */ /* 0x000fce0000000f00 */
[----:B------:R-:W-:Y:S05]  /*2890*/  WARPSYNC.COLLECTIVE R137, `(.L_x_1144) ;  /* 0x0000000089087348 */ /* 0x000fea0003c00000 */
[----:B------:R0:W1:Y:S02]  /*28a0*/  SHFL.DOWN P5, R139, R142, R141, R144 ;  /* 0x0800008d8e8b7389 */ /* 0x00006400000a0090 */
[----:B01----:R-:W-:Y:S01]  /*28b0*/  ENDCOLLECTIVE ;  /* 0x000000000000791b */ /* 0x003fe20003800000 */
.L_x_1144:
[----:B------:R-:W-:-:S05]  /*28c0*/  FADD.FTZ R54, R51, R54 ;  /* 0x0000003633367221 */ /* 0x000fca0000010000 */
[----:B------:R-:W-:Y:S02]  /*28d0*/  MOV R142, R54 ;  /* 0x00000036008e7202 */ /* 0x000fe40000000f00 */
[----:B------:R-:W-:-:S07]  /*28e0*/  MOV R53, R139 ;  /* 0x0000008b00357202 */ /* 0x000fce0000000f00 */
[----:B------:R-:W-:Y:S05]  /*28f0*/  WARPSYNC.COLLECTIVE R137, `(.L_x_1145) ;  /* 0x0000000089087348 */ /* 0x000fea0003c00000 */
[----:B------:R0:W1:Y:S02]  /*2900*/  SHFL.DOWN P5, R139, R142, R141, R144 ;  /* 0x0800008d8e8b7389 */ /* 0x00006400000a0090 */
[----:B01----:R-:W-:Y:S01]  /*2910*/  ENDCOLLECTIVE ;  /* 0x000000000000791b */ /* 0x003fe20003800000 */
.L_x_1145:
[----:B------:R-:W-:Y:S01]  /*2920*/  FADD.FTZ R53, R48, R53 ;  /* 0x0000003530357221 */ /* 0x000fe20000010000 */
[----:B------:R-:W-:-:S04]  /*2930*/  HFMA2.MMA R141, -RZ, RZ, 0, 1.1920928955078125e-07 ;  /* 0x00000002ff8d7435 */ /* 0x000fc800000001ff */
[----:B------:R-:W-:Y:S02]  /*2940*/  MOV R142, R53 ;  /* 0x00000035008e7202 */ /* 0x000fe40000000f00 */
[----:B------:R-:W-:-:S07]  /*2950*/  MOV R55, R139 ;  /* 0x0000008b00377202 */ /* 0x000fce0000000f00 */
[----:B------:R-:W-:Y:S05]  /*2960*/  WARPSYNC.COLLECTIVE R137, `(.L_x_1146) ;  /* 0x0000000089087348 */ /* 0x000fea0003c00000 */
[----:B------:R0:W1:Y:S02]  /*2970*/  SHFL.DOWN P5, R139, R142, R141, R144 ;  /* 0x0800008d8e8b7389 */ /* 0x00006400000a0090 */
[----:B01----:R-:W-:Y:S01]  /*2980*/  ENDCOLLECTIVE ;  /* 0x000000000000791b */ /* 0x003fe20003800000 */
.L_x_1146:
[----:B------:R-:W-:-:S05]  /*2990*/  FADD.FTZ R55, R54, R55 ;  /* 0x0000003736377221 */ /* 0x000fca0000010000 */
[----:B------:R-:W-:Y:S02]  /*29a0*/  MOV R142, R55 ;  /* 0x00000037008e7202 */ /* 0x000fe40000000f00 */
[----:B------:R-:W-:-:S07]  /*29b0*/  MOV R50, R139 ;  /* 0x0000008b00327202 */ /* 0x000fce0000000f00 */
[----:B------:R-:W-:Y:S05]  /*29c0*/  WARPSYNC.COLLECTIVE R137, `(.L_x_1147) ;  /* 0x0000000089087348 */ /* 0x000fea0003c00000 */
[----:B------:R0:W1:Y:S02]  /*29d0*/  SHFL.DOWN P5, R139, R142, R141, R144 ;  /* 0x0800008d8e8b7389 */ /* 0x00006400000a0090 */
[----:B01----:R-:W-:Y:S01]  /*29e0*/  ENDCOLLECTIVE ;  /* 0x000000000000791b */ /* 0x003fe20003800000 */
.L_x_1147:
[----:B------:R-:W-:Y:S01]  /*29f0*/  FADD.FTZ R50, R53, R50 ;  /* 0x0000003235327221 */ /* 0x000fe20000010000 */
[----:B------:R-:W-:-:S04]  /*2a00*/  HFMA2.MMA R141, -RZ, RZ, 0, 5.9604644775390625e-08 ;  /* 0x00000001ff8d7435 */ /* 0x000fc800000001ff */
[----:B------:R-:W-:Y:S02]  /*2a10*/  MOV R142, R50 ;  /* 0x00000032008e7202 */ /* 0x000fe40000000f00 */
[----:B------:R-:W-:-:S07]  /*2a20*/  MOV R52, R139 ;  /* 0x0000008b00347202 */ /* 0x000fce0000000f00 */
[----:B------:R-:W-:Y:S05]  /*2a30*/  WARPSYNC.COLLECTIVE R137, `(.L_x_1148) ;  /* 0x0000000089087348 */ /* 0x000fea0003c00000 */
[----:B------:R0:W1:Y:S02]  /*2a40*/  SHFL.DOWN P5, R139, R142, R141, R144 ;  /* 0x0800008d8e8b7389 */ /* 0x00006400000a0090 */
[----:B01----:R-:W-:Y:S01]  /*2a50*/  ENDCOLLECTIVE ;  /* 0x000000000000791b */ /* 0x003fe20003800000 */
.L_x_1148:
[----:B------:R-:W-:-:S05]  /*2a60*/  FADD.FTZ R52, R55, R52 ;  /* 0x0000003437347221 */ /* 0x000fca0000010000 */
[----:B------:R-:W-:Y:S02]  /*2a70*/  MOV R142, R52 ;  /* 0x00000034008e7202 */ /* 0x000fe40000000f00 */
[----:B------:R-:W-:-:S07]  /*2a80*/  MOV R49, R139 ;  /* 0x0000008b00317202 */ /* 0x000fce0000000f00 */
[----:B------:R-:W-:Y:S05]  /*2a90*/  WARPSYNC.COLLECTIVE R137, `(.L_x_1149) ;  /* 0x0000000089087348 */ /* 0x000fea0003c00000 */
[----:B------:R0:W1:Y:S02]  /*2aa0*/  SHFL.DOWN P5, R139, R142, R141, R144 ;  /* 0x0800008d8e8b7389 */ /* 0x00006400000a0090 */
[----:B01----:R-:W-:Y:S01]  /*2ab0*/  ENDCOLLECTIVE ;  /* 0x000000000000791b */ /* 0x003fe20003800000 */
.L_x_1149:
[----:B------:R-:W-:Y:S01]  /*2ac0*/  MOV R51, R139 ;  /* 0x0000008b00337202 */ /* 0x000fe20000000f00 */
[----:B------:R-:W-:Y:S06]  /*2ad0*/  BRA `(.L_x_1150) ;  /* 0xffffffe800407947 */ /* 0x000fec000383ffff */
.L_x_1151:
        /* <DEDUP_REMOVED lines=10> */
.L_x_8703:


//--------------------- .text._ZN10layer_norm13ln_bwd_kernelINS_13Kernel_traitsI6__halfS2_S2_S2_fjLj2048ELj1ELj1ELj4ELj16ENS_18Kernel_traits_baseILj2048ES2_S2_S2_S2_fjLj128EEEEELb0ELb1ELb1ELb0EEEvNS_9BwdParamsE --------------------------
	.section	.text._ZN10layer_norm13ln_bwd_kernelINS_13Kernel_traitsI6__halfS2_S2_S2_fjLj2048ELj1ELj1ELj4ELj16ENS_18Kernel_traits_baseILj2048ES2_S2_S2_S2_fjLj128EEEEELb0ELb1ELb1ELb0EEEvNS_9BwdParamsE,"ax",@progbits
	.align	128
        .global         _ZN10layer_norm13ln_bwd_kernelINS_13Kernel_traitsI6__halfS2_S2_S2_fjLj2048ELj1ELj1ELj4ELj16ENS_18Kernel_traits_baseILj2048ES2_S2_S2_S2_fjLj128EEEEELb0ELb1ELb1ELb0EEEvNS_9BwdParamsE
        .type           _ZN10layer_norm13ln_bwd_kernelINS_13Kernel_traitsI6__halfS2_S2_S2_fjLj2048ELj1ELj1ELj4ELj16ENS_18Kernel_traits_baseILj2048ES2_S2_S2_S2_fjLj128EEEEELb0ELb1ELb1ELb0EEEvNS_9BwdParamsE,@function
        .size           _ZN10layer_norm13ln_bwd_kernelINS_13Kernel_traitsI6__halfS2_S2_S2_fjLj2048ELj1ELj1ELj4ELj16ENS_18Kernel_traits_baseILj2048ES2_S2_S2_S2_fjLj128EEEEELb0ELb1ELb1ELb0EEEvNS_9BwdParamsE,(.L_x_8704 - _ZN10layer_norm13ln_bwd_kernelINS_13Kernel_traitsI6__halfS2_S2_S2_fjLj2048ELj1ELj1ELj4ELj16ENS_18Kernel_traits_baseILj2048ES2_S2_S2_S2_fjLj128EEEEELb0ELb1ELb1ELb0EEEvNS_9BwdParamsE)
        .other          _ZN10layer_norm13ln_bwd_kernelINS_13Kernel_traitsI6__halfS2_S2_S2_fjLj2048ELj1ELj1ELj4ELj16ENS_18Kernel_traits_baseILj2048ES2_S2_S2_S2_fjLj128EEEEELb0ELb1ELb1ELb0EEEvNS_9BwdParamsE,@"STO_CUDA_ENTRY STV_DEFAULT"
_ZN10layer_norm13ln_bwd_kernelINS_13Kernel_traitsI6__halfS2_S2_S2_fjLj2048ELj1ELj1ELj4ELj16ENS_18Kernel_traits_baseILj2048ES2_S2_S2_S2_fjLj128EEEEELb0ELb1ELb1ELb0EEEvNS_9BwdParamsE:
.text._ZN10layer_norm13ln_bwd_kernelINS_13Kernel_traitsI6__halfS2_S2_S2_fjLj2048ELj1ELj1ELj4ELj16ENS_18Kernel_traits_baseILj2048ES2_S2_S2_S2_fjLj128EEEEELb0ELb1ELb1ELb0EEEvNS_9BwdParamsE:
        /* <DEDUP_REMOVED lines=23> */
[----:B------:R-:W1:Y:S08]  /*0170*/  @P0 LDC.64 R4, c[0x0][0x278] ;  /* 0x00009e00ff040b82 */ /* 0x000e700000000a00 */
[----:B------:R-:W2:Y:S01]  /*0180*/  @P1 LDC.64 R6, c[0x0][0x260] ;  /* 0x00009800ff061b82 */ /* 0x000ea20000000a00 */
[----:B0-----:R-:W-:-:S07]  /*0190*/  @P0 IMAD.WIDE.U32 R2, R15, 0x10, R2 ;  /* 0x000000100f020825 */ /* 0x001fce00078e0002 */
[----:B------:R-:W0:Y:S01]  /*01a0*/  @P1 LDC.64 R12, c[0x0][0x278] ;  /* 0x00009e00ff0c1b82 */ /* 0x000e220000000a00 */
[----:B------:R3:W5:Y:S01]  /*01b0*/  @P0 LDG.E.128 R8, desc[UR4][R2.64] ;  /* 0x0000000402080981 */ /* 0x000762000c1e1d00 */
[C---:B-1----:R-:W-:Y:S01]  /*01c0*/  @P0 IMAD.WIDE.U32 R4, R15.reuse, 0x10, R4 ;  /* 0x000000100f040825 */ /* 0x042fe200078e0004 */
[----:B------:R-:W-:-:S04]  /*01d0*/  @P0 LOP3.LUT R15, R15, 0x80, RZ, 0xfc, !PT ;  /* 0x000000800f0f0812 */ /* 0x000fc800078efcff */
[----:B------:R3:W5:Y:S01]  /*01e0*/  @P0 LDG.E.128 R76, desc[UR4][R4.64] ;  /* 0x00000004044c0981 */ /* 0x000762000c1e1d00 */
[----:B--2---:R-:W-:-:S05]  /*01f0*/  @P1 IMAD.WIDE.U32 R6, R15, 0x10, R6 ;  /* 0x000000100f061825 */ /* 0x004fca00078e0006 */
[----:B------:R3:W5:Y:S01]  /*0200*/  @P1 LDG.E.128 R80, desc[UR4][R6.64] ;  /* 0x0000000406501981 */ /* 0x000762000c1e1d00 */
[----:B0-----:R-:W-:-:S05]  /*0210*/  @P1 IMAD.WIDE.U32 R12, R15, 0x10, R12 ;  /* 0x000000100f0c1825 */ /* 0x001fca00078e000c */
        /* <DEDUP_REMOVED lines=26> */
[----:B---3--:R-:W-:Y:S06]  /*03c0*/  @P1 BRA `(.L_x_1152) ;  /* 0x0000002c00801947 */ /* 0x008fec0003800000 */
[----:B------:R-:W0:Y:S01]  /*03d0*/  LDC.U8 R100, c[0x0][0x2a0] ;  /* 0x0000a800ff647b82 */ /* 0x000e220000000000 */
        /* <DEDUP_REMOVED lines=38> */
[----:B0-----:R-:W-:-:S07]  /*0640*/  HADD2.F32 R120, -RZ, R75.H1_H1 ;  /* 0x3000004bff787230 */ /* 0x001fce0000004100 */
.L_x_1218:
        /* <DEDUP_REMOVED lines=26> */
.L_x_1157:
[----:B------:R-:W-:-:S07]  /*07f0*/  IADD3 R93, R121, 0x80, RZ ;  /* 0x00000080795d7810 */ /* 0x000fce0007ffe0ff */
.L_x_1156:
[----:B------:R-:W-:Y:S05]  /*0800*/  BSYNC B1 ;  /* 0x0000000000017941 */ /* 0x000fea0003800000 */
.L_x_1155:
[----:B------:R-:W-:Y:S02]  /*0810*/  ISETP.NE.AND P2, PT, R109, RZ, PT ;  /* 0x000000ff6d00720c */ /* 0x000fe40003f45270 */
[----:B------:R-:W-:-:S11]  /*0820*/  CS2R R158, SRZ ;  /* 0x00000000009e7805 */ /* 0x000fd6000001ff00 */
[----:B------:R-:W-:Y:S05]  /*0830*/  @P2 BRA `(.L_x_1158) ;  /* 0x0000000800e82947 */ /* 0x000fea0003800000 */
[----:B------:R-:W-:-:S06]  /*0840*/  IMAD.WIDE.U32 R76, R93, 0x10, R116 ;  /* 0x000000105d4c7825 */ /* 0x000fcc00078e0074 */
[----:B------:R-:W5:Y:S01]  /*0850*/  LDG.E.128 R76, desc[UR4][R76.64] ;  /* 0x000000044c4c7981 */ /* 0x000f62000c1e1d00 */
[----:B------:R-:W-:Y:S05]  /*0860*/  BRA `(.L_x_1158) ;  /* 0x0000000800dc7947 */ /* 0x000fea0003800000 */
.L_x_1154:
[----:B------:R-:W0:Y:S02]  /*0870*/  LDC.64 R92, c[0x0][0x250] ;  /* 0x00009400ff5c7b82 */ /* 0x000e240000000a00 */
[----:B0-----:R-:W-:-:S06]  /*0880*/  IMAD.WIDE R92, R19, 0x4, R92 ;  /* 0x00000004135c7825 */ /* 0x001fcc00078e025c */
[----:B------:R-:W2:Y:S01]  /*0890*/  LDG.E R92, desc[UR4][R92.64] ;  /* 0x000000045c5c7981 */ /* 0x000ea2000c1e1900 */
[----:B------:R-:W-:Y:S01]  /*08a0*/  IADD3 R95, R95, -0x1, RZ ;  /* 0xffffffff5f5f7810 */ /* 0x000fe20007ffe0ff */
[----:B------:R-:W-:Y:S01]  /*08b0*/  BSSY B1, `(.L_x_1159) ;  /* 0x000005e000017945 */ /* 0x000fe20003800000 */
[----:B------:R-:W-:Y:S02]  /*08c0*/  ISETP.NE.AND P2, PT, R100, RZ, PT ;  /* 0x000000ff6400720c */ /* 0x000fe40003f45270 */
        /* <DEDUP_REMOVED lines=20> */
[----:B--2---:R-:W-:Y:S02]  /*0a10*/  HADD2.F32 R129, -RZ, R92.H1_H1 ;  /* 0x3000005cff817230 */ /* 0x004fe40000004100 */
[----:B------:R-:W-:Y:S02]  /*0a20*/  HADD2.F32 R133, -RZ, R93.H1_H1 ;  /* 0x3000005dff857230 */ /* 0x000fe40000004100 */
[----:B------:R-:W-:Y:S02]  /*0a30*/  HADD2.F32 R135, -RZ, R94.H0_H0 ;  /* 0x2000005eff877230 */ /* 0x000fe40000004100 */
[----:B------:R-:W-:Y:S01]  /*0a40*/  FADD.FTZ R124, -R156, R129 ;  /* 0x000000819c7c7221 */ /* 0x000fe20000010100 */
[----:B------:R-:W-:-:S02]  /*0a50*/  HADD2.F32 R3, -RZ, R92.H0_H0 ;  /* 0x2000005cff037230 */ /* 0x000fc40000004100 */
[C---:B------:R-:W-:Y:S01]  /*0a60*/  FADD.FTZ R132, -R156.reuse, R133 ;  /* 0x000000859c847221 */ /* 0x040fe20000010100 */
[--C-:B---3--:R-:W-:Y:S02]  /*0a70*/  HADD2.F32 R128, -RZ, R96.reuse.H1_H1 ;  /* 0x30000060ff807230 */ /* 0x108fe40000004100 */
[----:B-----5:R-:W-:Y:S01]  /*0a80*/  FMUL.FTZ R124, R119, R124 ;  /* 0x0000007c777c7220 */ /* 0x020fe20000410000 */
[----:B------:R-:W-:Y:S02]  /*0a90*/  HADD2.F32 R131, -RZ, R93.H0_H0 ;  /* 0x2000005dff837230 */ /* 0x000fe40000004100 */
[C---:B------:R-:W-:Y:S01]  /*0aa0*/  FADD.FTZ R134, -R156.reuse, R135 ;  /* 0x000000879c867221 */ /* 0x040fe20000010100 */
[----:B------:R-:W-:Y:S02]  /*0ab0*/  HADD2.F32 R127, -RZ, R96.H0_H0 ;  /* 0x20000060ff7f7230 */ /* 0x000fe40000004100 */
[----:B0-----:R-:W-:Y:S01]  /*0ac0*/  FADD.FTZ R122, -R156, R3 ;  /* 0x000000039c7a7221 */ /* 0x001fe20000010100 */
[----:B------:R-:W-:-:S02]  /*0ad0*/  HADD2.F32 R139, -RZ, R95.H0_H0 ;  /* 0x2000005fff8b7230 */ /* 0x000fc40000004100 */
[----:B------:R-:W-:Y:S01]  /*0ae0*/  FADD.FTZ R41, R41, R128 ;  /* 0x0000008029297221 */ /* 0x000fe20000010000 */
[----:B------:R-:W-:Y:S02]  /*0af0*/  HADD2.F32 R159, -RZ, R95.H1_H1 ;  /* 0x3000005fff9f7230 */ /* 0x000fe40000004100 */
[-C--:B------:R-:W-:Y:S01]  /*0b00*/  FFMA.FTZ R25, R124, R128.reuse, R25 ;  /* 0x000000807c197223 */ /* 0x080fe20000010019 */
[----:B------:R-:W-:Y:S02]  /*0b10*/  HADD2.F32 R96, -RZ, R97.H1_H1 ;  /* 0x30000061ff607230 */ /* 0x000fe40000004100 */
[----:B------:R-:W-:Y:S01]  /*0b20*/  FMUL.FTZ R129, R17, R128 ;  /* 0x0000008011817220 */ /* 0x000fe20000410000 */
[----:B------:R-:W-:Y:S02]  /*0b30*/  HADD2.F32 R137, -RZ, R94.H1_H1 ;  /* 0x3000005eff897230 */ /* 0x000fe40000004100 */
[----:B------:R-:W-:Y:S01]  /*0b40*/  FADD.FTZ R130, -R156, R131 ;  /* 0x000000839c827221 */ /* 0x000fe20000010100 */
[----:B------:R-:W-:-:S02]  /*0b50*/  HADD2.F32 R95, -RZ, R98.H0_H0 ;  /* 0x20000062ff5f7230 */ /* 0x000fc40000004100 */
[C---:B------:R-:W-:Y:S01]  /*0b60*/  FMUL.FTZ R128, R119.reuse, R132 ;  /* 0x0000008477807220 */ /* 0x040fe20000410000 */
[----:B------:R-:W-:Y:S01]  /*0b70*/  FMUL.FTZ R126, R18, R127 ;  /* 0x0000007f127e7220 */ /* 0x000fe20000410000 */
[C---:B------:R-:W-:Y:S01]  /*0b80*/  FMUL.FTZ R131, R119.reuse, R134 ;  /* 0x0000008677837220 */ /* 0x040fe20000410000 */
[----:B------:R-:W-:Y:S01]  /*0b90*/  FMUL.FTZ R3, R119, R122 ;  /* 0x0000007a77037220 */ /* 0x000fe20000410000 */
[----:B------:R-:W-:Y:S01]  /*0ba0*/  FADD.FTZ R43, R43, R96 ;  /* 0x000000602b2b7221 */ /* 0x000fe20000010000 */
[-C--:B------:R-:W-:Y:S01]  /*0bb0*/  FFMA.FTZ R27, R128, R96.reuse, R27 ;  /* 0x00000060801b7223 */ /* 0x080fe2000001001b */
[----:B------:R-:W-:Y:S01]  /*0bc0*/  FMUL.FTZ R133, R15, R96 ;  /* 0x000000600f857220 */ /* 0x000fe20000410000 */
[----:B------:R-:W-:Y:S02]  /*0bd0*/  HADD2.F32 R123, -RZ, R97.H0_H0 ;  /* 0x20000061ff7b7230 */ /* 0x000fe40000004100 */
[----:B------:R-:W-:Y:S01]  /*0be0*/  FADD.FTZ R136, -R156, R137 ;  /* 0x000000899c887221 */ /* 0x000fe20000010100 */
[----:B------:R-:W-:Y:S01]  /*0bf0*/  FADD.FTZ R44, R44, R95 ;  /* 0x0000005f2c2c7221 */ /* 0x000fe20000010000 */
[-C--:B------:R-:W-:Y:S01]  /*0c00*/  FFMA.FTZ R28, R131, R95.reuse, R28 ;  /* 0x0000005f831c7223 */ /* 0x080fe2000001001c */
[----:B------:R-:W-:Y:S01]  /*0c10*/  FMUL.FTZ R132, R14, R95 ;  /* 0x0000005f0e847220 */ /* 0x000fe20000410000 */
[----:B------:R-:W-:Y:S01]  /*0c20*/  FADD.FTZ R96, RZ, R126 ;  /* 0x0000007eff607221 */ /* 0x000fe20000010000 */
[----:B------:R-:W-:Y:S01]  /*0c30*/  FFMA.FTZ R95, R3, R126, RZ ;  /* 0x0000007e035f7223 */ /* 0x000fe200000100ff */
[----:B------:R-:W-:-:S02]  /*0c40*/  HADD2.F32 R98, -RZ, R98.H1_H1 ;  /* 0x30000062ff627230 */ /* 0x000fc40000004100 */
[----:B------:R-:W-:Y:S01]  /*0c50*/  FADD.FTZ R40, R40, R127 ;  /* 0x0000007f28287221 */ /* 0x000fe20000010000 */
[----:B------:R-:W-:Y:S01]  /*0c60*/  FFMA.FTZ R24, R3, R127, R24 ;  /* 0x0000007f03187223 */ /* 0x000fe20000010018 */
[C---:B------:R-:W-:Y:S01]  /*0c70*/  FMUL.FTZ R127, R119.reuse, R130 ;  /* 0x00000082777f7220 */ /* 0x040fe20000410000 */
[----:B------:R-:W-:Y:S01]  /*0c80*/  FMUL.FTZ R134, R119, R136 ;  /* 0x0000008877867220 */ /* 0x000fe20000410000 */
[----:B------:R-:W-:Y:S01]  /*0c90*/  FADD.FTZ R97, R96, R129 ;  /* 0x0000008160617221 */ /* 0x000fe20000010000 */
[----:B------:R-:W-:Y:S01]  /*0ca0*/  FMUL.FTZ R130, R16, R123 ;  /* 0x0000007b10827220 */ /* 0x000fe20000410000 */
[----:B------:R-:W-:Y:S01]  /*0cb0*/  FFMA.FTZ R96, R124, R129, R95 ;  /* 0x000000817c607223 */ /* 0x000fe2000001005f */
[----:B------:R-:W-:Y:S01]  /*0cc0*/  FADD.FTZ R94, -R156, R139 ;  /* 0x0000008b9c5e7221 */ /* 0x000fe20000010100 */
[----:B------:R-:W-:Y:S01]  /*0cd0*/  FADD.FTZ R45, R45, R98 ;  /* 0x000000622d2d7221 */ /* 0x000fe20000010000 */
[-C--:B------:R-:W-:Y:S01]  /*0ce0*/  FFMA.FTZ R29, R134, R98.reuse, R29 ;  /* 0x00000062861d7223 */ /* 0x080fe2000001001d */
[----:B------:R-:W-:Y:S01]  /*0cf0*/  FMUL.FTZ R135, R13, R98 ;  /* 0x000000620d877220 */ /* 0x000fe20000410000 */
[----:B------:R-:W-:Y:S01]  /*0d00*/  FADD.FTZ R98, R97, R130 ;  /* 0x0000008261627221 */ /* 0x000fe20000010000 */
[----:B------:R-:W-:Y:S01]  /*0d10*/  FFMA.FTZ R95, R127, R130, R96 ;  /* 0x000000827f5f7223 */ /* 0x000fe20000010060 */
[----:B------:R-:W-:-:S02]  /*0d20*/  HADD2.F32 R93, -RZ, R99.H0_H0 ;  /* 0x20000063ff5d7230 */ /* 0x000fc40000004100 */
        /* <DEDUP_REMOVED lines=9> */
[----:B------:R-:W-:Y:S02]  /*0dc0*/  HADD2.F32 R92, -RZ, R99.H1_H1 ;  /* 0x30000063ff5c7230 */ /* 0x000fe40000004100 */
[----:B------:R-:W-:Y:S01]  /*0dd0*/  FMUL.FTZ R138, R119, R138 ;  /* 0x0000008a778a7220 */ /* 0x000fe20000410000 */
[----:B------:R-:W-:Y:S01]  /*0de0*/  FADD.FTZ R95, R96, R135 ;  /* 0x00000087605f7221 */ /* 0x000fe20000010000 */
[----:B------:R-:W-:Y:S01]  /*0df0*/  FFMA.FTZ R94, R134, R135, R93 ;  /* 0x00000087865e7223 */ /* 0x000fe2000001005d */
[----:B------:R-:W-:Y:S01]  /*0e00*/  FADD.FTZ R42, R42, R123 ;  /* 0x0000007b2a2a7221 */ /* 0x000fe20000010000 */
[----:B------:R-:W-:Y:S01]  /*0e10*/  FADD.FTZ R47, R47, R92 ;  /* 0x0000005c2f2f7221 */ /* 0x000fe20000010000 */
[-C--:B------:R-:W-:Y:S01]  /*0e20*/  FFMA.FTZ R31, R138, R92.reuse, R31 ;  /* 0x0000005c8a1f7223 */ /* 0x080fe2000001001f */
[----:B------:R-:W-:Y:S01]  /*0e30*/  FMUL.FTZ R139, R11, R92 ;  /* 0x0000005c0b8b7220 */ /* 0x000fe20000410000 */
[----:B------:R-:W-:Y:S01]  /*0e40*/  FADD.FTZ R92, R95, R136 ;  /* 0x000000885f5c7221 */ /* 0x000fe20000010000 */
[----:B------:R-:W-:Y:S01]  /*0e50*/  FFMA.FTZ R93, R137, R136, R94 ;  /* 0x00000088895d7223 */ /* 0x000fe2000001005e */
[----:B------:R-:W-:-:S02]  /*0e60*/  FFMA.FTZ R26, R127, R123, R26 ;  /* 0x0000007b7f1a7223 */ /* 0x000fc4000001001a */
[----:B------:R-:W-:Y:S01]  /*0e70*/  FADD.FTZ R159, R92, R139 ;  /* 0x0000008b5c9f7221 */ /* 0x000fe20000010000 */
[----:B------:R-:W-:-:S07]  /*0e80*/  FFMA.FTZ R158, R138, R139, R93 ;  /* 0x0000008b8a9e7223 */ /* 0x000fce000001005d */
.L_x_1160:
[----:B------:R-:W-:Y:S05]  /*0e90*/  BSYNC B1 ;  /* 0x0000000000017941 */ /* 0x000fea0003800000 */
.L_x_1159:
        /* <DEDUP_REMOVED lines=14> */
[----:B------:R-:W-:Y:S02]  /*0f80*/  HADD2.F32 R123, -RZ, R92.H0_H0 ;  /* 0x2000005cff7b7230 */ /* 0x000fe40000004100 */
[--C-:B------:R-:W-:Y:S02]  /*0f90*/  HADD2.F32 R141, -RZ, R93.reuse.H0_H0 ;  /* 0x2000005dff8d7230 */ /* 0x100fe40000004100 */
[----:B------:R-:W-:Y:S01]  /*0fa0*/  FADD.FTZ R154, -R156, R95 ;  /* 0x0000005f9c9a7221 */ /* 0x000fe20000010100 */
[----:B------:R-:W-:-:S02]  /*0fb0*/  HADD2.F32 R143, -RZ, R93.H1_H1 ;  /* 0x3000005dff8f7230 */ /* 0x000fc40000004100 */
[----:B------:R-:W-:Y:S02]  /*0fc0*/  HADD2.F32 R125, -RZ, R92.H1_H1 ;  /* 0x3000005cff7d7230 */ /* 0x000fe40000004100 */
[C---:B------:R-:W-:Y:S01]  /*0fd0*/  FADD.FTZ R92, -R156.reuse, R147 ;  /* 0x000000939c5c7221 */ /* 0x040fe20000010100 */
[--C-:B------:R-:W-:Y:S02]  /*0fe0*/  HADD2.F32 R93, -RZ, R94.reuse.H0_H0 ;  /* 0x2000005eff5d7230 */ /* 0x100fe40000004100 */
[C---:B------:R-:W-:Y:S01]  /*0ff0*/  FADD.FTZ R144, -R156.reuse, R143 ;  /* 0x0000008f9c907221 */ /* 0x040fe20000010100 */
[----:B------:R-:W-:Y:S02]  /*1000*/  HADD2.F32 R145, -RZ, R94.H1_H1 ;  /* 0x3000005eff917230 */ /* 0x000fe40000004100 */
[C---:B------:R-:W-:Y:S01]  /*1010*/  FADD.FTZ R94, -R156.reuse, R123 ;  /* 0x0000007b9c5e7221 */ /* 0x040fe20000010100 */
[--C-:B---3--:R-:W-:Y:S02]  /*1020*/  HADD2.F32 R95, -RZ, R96.reuse.H0_H0 ;  /* 0x20000060ff5f7230 */ /* 0x108fe40000004100 */
[C---:B------:R-:W-:Y:S01]  /*1030*/  FADD.FTZ R140, -R156.reuse, R125 ;  /* 0x0000007d9c8c7221 */ /* 0x040fe20000010100 */
[----:B------:R-:W-:Y:S01]  /*1040*/  FADD.FTZ R148, -R156, R93 ;  /* 0x0000005d9c947221 */ /* 0x000fe20000010100 */
[----:B------:R-:W-:-:S02]  /*1050*/  HADD2.F32 R96, -RZ, R96.H1_H1 ;  /* 0x30000060ff607230 */ /* 0x000fc40000004100 */
[C---:B-----5:R-:W-:Y:S01]  /*1060*/  FMUL.FTZ R125, R119.reuse, R94 ;  /* 0x0000005e777d7220 */ /* 0x060fe20000410000 */
[-C--:B------:R-:W-:Y:S01]  /*1070*/  FMUL.FTZ R142, R10, R95.reuse ;  /* 0x0000005f0a8e7220 */ /* 0x080fe20000410000 */
[--C-:B0-----:R-:W-:Y:S02]  /*1080*/  HADD2.F32 R117, -RZ, R97.reuse.H0_H0 ;  /* 0x20000061ff757230 */ /* 0x101fe40000004100 */
[----:B------:R-:W-:Y:S01]  /*1090*/  FMUL.FTZ R147, R119, R148 ;  /* 0x0000009477937220 */ /* 0x000fe20000410000 */
[----:B------:R-:W-:Y:S02]  /*10a0*/  HADD2.F32 R122, -RZ, R97.H1_H1 ;  /* 0x30000061ff7a7230 */ /* 0x000fe40000004100 */
[----:B------:R-:W-:Y:S01]  /*10b0*/  FADD.FTZ R48, R48, R95 ;  /* 0x0000005f30307221 */ /* 0x000fe20000010000 */
[--C-:B------:R-:W-:Y:S02]  /*10c0*/  HADD2.F32 R97, -RZ, R98.reuse.H0_H0 ;  /* 0x20000062ff617230 */ /* 0x100fe40000004100 */
[----:B------:R-:W-:Y:S01]  /*10d0*/  FFMA.FTZ R32, R125, R95, R32 ;  /* 0x0000005f7d207223 */ /* 0x000fe20000010020 */
[----:B------:R-:W-:Y:S01]  /*10e0*/  FMUL.FTZ R143, R9, R96 ;  /* 0x00000060098f7220 */ /* 0x000fe20000410000 */
[----:B------:R-:W-:Y:S01]  /*10f0*/  FADD.FTZ R94, R159, R142 ;  /* 0x0000008e9f5e7221 */ /* 0x000fe20000010000 */
[----:B------:R-:W-:Y:S01]  /*1100*/  FADD.FTZ R116, -R156, R141 ;  /* 0x0000008d9c747221 */ /* 0x000fe20000010100 */
[----:B------:R-:W-:Y:S01]  /*1110*/  FMUL.FTZ R140, R119, R140 ;  /* 0x0000008c778c7220 */ /* 0x000fe20000410000 */
[----:B------:R-:W-:Y:S01]  /*1120*/  FFMA.FTZ R95, R125, R142, R158 ;  /* 0x0000008e7d5f7223 */ /* 0x000fe2000001009e */
[----:B------:R-:W-:Y:S01]  /*1130*/  FADD.FTZ R52, R52, R97 ;  /* 0x0000006134347221 */ /* 0x000fe20000010000 */
[-C--:B------:R-:W-:Y:S01]  /*1140*/  FFMA.FTZ R36, R147, R97.reuse, R36 ;  /* 0x0000006193247223 */ /* 0x080fe20000010024 */
[----:B------:R-:W-:Y:S01]  /*1150*/  FMUL.FTZ R148, R6, R97 ;  /* 0x0000006106947220 */ /* 0x000fe20000410000 */
[----:B------:R-:W-:Y:S01]  /*1160*/  FMUL.FTZ R146, R8, R117 ;  /* 0x0000007508927220 */ /* 0x000fe20000410000 */
[----:B------:R-:W-:Y:S01]  /*1170*/  FADD.FTZ R97, R94, R143 ;  /* 0x0000008f5e617221 */ /* 0x000fe20000010000 */
[----:B------:R-:W-:Y:S01]  /*1180*/  FMUL.FTZ R141, R119, R116 ;  /* 0x00000074778d7220 */ /* 0x000fe20000410000 */
[----:B------:R-:W-:Y:S01]  /*1190*/  FFMA.FTZ R94, R140, R143, R95 ;  /* 0x0000008f8c5e7223 */ /* 0x000fe2000001005f */
[----:B------:R-:W-:Y:S01]  /*11a0*/  FADD.FTZ R150, -R156, R145 ;  /* 0x000000919c967221 */ /* 0x000fe20000010100 */
[----:B------:R-:W-:Y:S01]  /*11b0*/  FADD.FTZ R49, R49, R96 ;  /* 0x0000006031317221 */ /* 0x000fe20000010000 */
[----:B------:R-:W-:Y:S01]  /*11c0*/  FFMA.FTZ R33, R140, R96, R33 ;  /* 0x000000608c217223 */ /* 0x000fe20000010021 */
[----:B------:R-:W-:Y:S01]  /*11d0*/  FMUL.FTZ R145, R7, R122 ;  /* 0x0000007a07917220 */ /* 0x000fe20000410000 */
[----:B------:R-:W-:Y:S01]  /*11e0*/  FADD.FTZ R96, R97, R146 ;  /* 0x0000009261607221 */ /* 0x000fe20000010000 */
[----:B------:R-:W-:Y:S01]  /*11f0*/  FMUL.FTZ R144, R119, R144 ;  /* 0x0000009077907220 */ /* 0x000fe20000410000 */
[----:B------:R-:W-:Y:S01]  /*1200*/  FFMA.FTZ R95, R141, R146, R94 ;  /* 0x000000928d5f7223 */ /* 0x000fe2000001005e */
[----:B------:R-:W-:-:S02]  /*1210*/  HADD2.F32 R98, -RZ, R98.H1_H1 ;  /* 0x30000062ff627230 */ /* 0x000fc40000004100 */
[----:B------:R-:W-:Y:S01]  /*1220*/  FADD.FTZ R97, R96, R145 ;  /* 0x0000009160617221 */ /* 0x000fe20000010000 */
[--C-:B------:R-:W-:Y:S02]  /*1230*/  HADD2.F32 R93, -RZ, R99.reuse.H0_H0 ;  /* 0x20000063ff5d7230 */ /* 0x100fe40000004100 */
[----:B------:R-:W-:Y:S01]  /*1240*/  FFMA.FTZ R94, R144, R145, R95 ;  /* 0x00000091905e7223 */ /* 0x000fe2000001005f */
[----:B------:R-:W-:Y:S01]  /*1250*/  FMUL.FTZ R151, R119, R92 ;  /* 0x0000005c77977220 */ /* 0x000fe20000410000 */
        /* <DEDUP_REMOVED lines=24> */
.L_x_1158:
[----:B------:R-:W-:Y:S05]  /*13e0*/  BSYNC B0 ;  /* 0x0000000000007941 */ /* 0x000fea0003800000 */
.L_x_1153:
        /* <DEDUP_REMOVED lines=25> */
.L_x_1231:
[----:B------:R-:W4:Y:S01]  /*1580*/  S2R R97, SR_CgaCtaId ;  /* 0x0000000000617919 */ /* 0x000f220000008800 */
[----:B------:R-:W-:Y:S01]  /*1590*/  MOV R96, 0x400 ;  /* 0x0000040000607802 */ /* 0x000fe20000000f00 */
[----:B--2---:R-:W-:Y:S01]  /*15a0*/  FADD.FTZ R116, R117, R116 ;  /* 0x0000007475747221 */ /* 0x004fe20000010000 */
[----:B------:R-:W-:Y:S01]  /*15b0*/  @!P3 LOP3.LUT R93, R93, 0x3, RZ, 0xc0, !PT ;  /* 0x000000035d5db812 */ /* 0x000fe200078ec0ff */
[----:B-1-3--:R-:W-:Y:S01]  /*15c0*/  FADD.FTZ R117, R94, R95 ;  /* 0x0000005f5e757221 */ /* 0x00afe20000010000 */
[----:B------:R-:W-:Y:S05]  /*15d0*/  WARPSYNC.ALL ;  /* 0x0000000000007948 */ /* 0x000fea0003800000 */
[----:B------:R-:W-:Y:S01]  /*15e0*/  @!P3 IADD3 R93, R92, R93, RZ ;  /* 0x0000005d5c5db210 */ /* 0x000fe20007ffe0ff */
[----:B------:R-:W-:Y:S01]  /*15f0*/  BSSY B0, `(.L_x_1162) ;  /* 0x00000e9000007945 */ /* 0x000fe20003800000 */
[----:B----4-:R-:W-:-:S04]  /*1600*/  LEA R96, R97, R96, 0x18 ;  /* 0x0000006061607211 */ /* 0x010fc800078ec0ff */
[-C--:B0-----:R-:W-:Y:S02]  /*1610*/  @!P3 LEA R122, R93, R96.reuse, 0x3 ;  /* 0x000000605d7ab211 */ /* 0x081fe400078e18ff */
        /* <DEDUP_REMOVED lines=29> */
.L_x_1165:
[----:B------:R-:W-:Y:S05]  /*17f0*/  BSYNC B1 ;  /* 0x0000000000017941 */ /* 0x000fea0003800000 */
.L_x_1164:
        /* <DEDUP_REMOVED lines=9> */
.L_x_1167:
        /* <DEDUP_REMOVED lines=8> */
[----:B------:R-:W-:-:S05]  /*1910*/  @P4 HADD2.F32 R93, -RZ, R72.H0_H0 ;  /* 0x20000048ff5d4230 */ /* 0x000fca0000004100 */
[----:B------:R-:W-:-:S07]  /*1920*/  @P4 FADD.FTZ R92, R92, R93 ;  /* 0x0000005d5c5c4221 */ /* 0x000fce0000010000 */
.L_x_1168:
[----:B------:R-:W-:Y:S05]  /*1930*/  BSYNC B1 ;  /* 0x0000000000017941 */ /* 0x000fea0003800000 */
.L_x_1166:
[----:B------:R-:W0:Y:S01]  /*1940*/  @P3 LDC R93, c[0x0][0x29c] ;  /* 0x0000a700ff5d3b82 */ /* 0x000e220000000800 */
[----:B------:R-:W-:Y:S01]  /*1950*/  ISETP.NE.U32.AND P5, PT, RZ, UR10, PT ;  /* 0x0000000aff007c0c */ /* 0x000fe2000bfa5070 */
[----:B-----5:R-:W-:Y:S01]  /*1960*/  @P3 HADD2.F32 R94, -RZ, R80.H0_H0 ;  /* 0x20000050ff5e3230 */ /* 0x020fe20000004100 */
[----:B------:R-:W-:Y:S02]  /*1970*/  BSSY B1, `(.L_x_1169) ;  /* 0x0000015000017945 */ /* 0x000fe40003800000 */
[----:B------:R-:W-:Y:S01]  /*1980*/  ISETP.NE.AND.EX P5, PT, RZ, UR11, PT, P5 ;  /* 0x0000000bff007c0c */ /* 0x000fe2000bfa5350 */
[----:B0-----:R-:W-:-:S12]  /*1990*/  @P3 FMUL.FTZ R93, R92, R93 ;  /* 0x0000005d5c5d3220 */ /* 0x001fd80000410000 */
[----:B------:R-:W-:Y:S01]  /*19a0*/  @P5 F2FP.F16.F32.PACK_AB R92, RZ, R92 ;  /* 0x0000005cff5c523e */ /* 0x000fe200000000ff */
[----:B------:R-:W-:Y:S01]  /*19b0*/  @P3 FMUL.FTZ R95, R0, R93 ;  /* 0x0000005d005f3220 */ /* 0x000fe20000410000 */
[----:B------:R-:W-:Y:S02]  /*19c0*/  @P3 FFMA.FTZ R56, R93, R94, R56 ;  /* 0x0000005e5d383223 */ /* 0x000fe40000010038 */
[----:B------:R-:W-:Y:S02]  /*19d0*/  @P5 PRMT R84, R92, 0x7610, R84 ;  /* 0x000076105c545816 */ /* 0x000fe40000000054 */
[----:B------:R-:W-:-:S04]  /*19e0*/  @P3 F2FP.F16.F32.PACK_AB R95, RZ, R95 ;  /* 0x0000005fff5f323e */ /* 0x000fc800000000ff */
[----:B------:R-:W-:Y:S01]  /*19f0*/  @P3 PRMT R88, R95, 0x7610, R88 ;  /* 0x000076105f583816 */ /* 0x000fe20000000058 */
[----:B------:R-:W-:Y:S06]  /*1a00*/  @P1 BRA `(.L_x_1170) ;  /* 0x0000000000101947 */ /* 0x000fec0003800000 */
[----:B------:R-:W-:Y:S01]  /*1a10*/  HFMA2.MMA R92, -RZ, RZ, 0, 0 ;  /* 0x00000000ff5c7435 */ /* 0x000fe200000001ff */
[----:B------:R-:W-:Y:S10]  /*1a20*/  @!P4 BRA `(.L_x_1171) ;  /* 0x000000000024c947 */ /* 0x000ff40003800000 */
[----:B------:R-:W-:Y:S01]  /*1a30*/  HADD2.F32 R92, -RZ, R72.H1_H1 ;  /* 0x30000048ff5c7230 */ /* 0x000fe20000004100 */
[----:B------:R-:W-:Y:S06]  /*1a40*/  BRA `(.L_x_1171) ;  /* 0x00000000001c7947 */ /* 0x000fec0003800000 */
.L_x_1170:
[----:B------:R-:W-:-:S04]  /*1a50*/  ISETP.NE.AND P6, PT, R100, RZ, PT ;  /* 0x000000ff6400720c */ /* 0x000fc80003fc5270 */
[----:B------:R-:W-:-:S05]  /*1a60*/  FSEL R93, R96, RZ, !P6 ;  /* 0x000000ff605d7208 */ /* 0x000fca0007000000 */
[----:B------:R-:W-:Y:S01]  /*1a70*/  FFMA.FTZ R92, R124, R98, R93 ;  /* 0x000000627c5c7223 */ /* 0x000fe2000001005d */
[----:B------:R-:W-:-:S03]  /*1a80*/  @P4 HADD2.F32 R93, -RZ, R72.H1_H1 ;  /* 0x30000048ff5d4230 */ /* 0x000fc60000004100 */
[----:B------:R-:W-:-:S04]  /*1a90*/  FADD.FTZ R92, R129, -R92 ;  /* 0x8000005c815c7221 */ /* 0x000fc80000010000 */
[----:B------:R-:W-:-:S04]  /*1aa0*/  FMUL.FTZ R92, R119, R92 ;  /* 0x0000005c775c7220 */ /* 0x000fc80000410000 */
[----:B------:R-:W-:-:S07]  /*1ab0*/  @P4 FADD.FTZ R92, R92, R93 ;  /* 0x0000005d5c5c4221 */ /* 0x000fce0000010000 */
.L_x_1171:
[----:B------:R-:W-:Y:S05]  /*1ac0*/  BSYNC B1 ;  /* 0x0000000000017941 */ /* 0x000fea0003800000 */
.L_x_1169:
[----:B------:R-:W0:Y:S01]  /*1ad0*/  @P3 LDC R93, c[0x0][0x29c] ;  /* 0x0000a700ff5d3b82 */ /* 0x000e220000000800 */
[----:B------:R-:W-:Y:S01]  /*1ae0*/  BSSY B1, `(.L_x_1172) ;  /* 0x0000015000017945 */ /* 0x000fe20003800000 */
[----:B0-----:R-:W-:Y:S01]  /*1af0*/  @P3 FMUL.FTZ R94, R92, R93 ;  /* 0x0000005d5c5e3220 */ /* 0x001fe20000410000 */
[----:B------:R-:W-:Y:S01]  /*1b00*/  @P3 HADD2.F32 R93, -RZ, R80.H1_H1 ;  /* 0x30000050ff5d3230 */ /* 0x000fe20000004100 */
[----:B------:R-:W-:Y:S02]  /*1b10*/  @P5 F2FP.F16.F32.PACK_AB R92, RZ, R92 ;  /* 0x0000005cff5c523e */ /* 0x000fe400000000ff */
[----:B------:R-:W-:Y:S02]  /*1b20*/  @P3 FMUL.FTZ R95, R102, R94 ;  /* 0x0000005e665f3220 */ /* 0x000fe40000410000 */
[----:B------:R-:W-:Y:S01]  /*1b30*/  @P3 FFMA.FTZ R57, R94, R93, R57 ;  /* 0x0000005d5e393223 */ /* 0x000fe20000010039 */
[----:B------:R-:W-:Y:S02]  /*1b40*/  @P5 PRMT R84, R84, 0x5410, R92 ;  /* 0x0000541054545816 */ /* 0x000fe4000000005c */
[----:B------:R-:W-:-:S04]  /*1b50*/  @P3 F2FP.F16.F32.PACK_AB R95, RZ, R95 ;  /* 0x0000005fff5f323e */ /* 0x000fc800000000ff */
[----:B------:R-:W-:Y:S01]  /*1b60*/  @P3 PRMT R88, R88, 0x5410, R95 ;  /* 0x0000541058583816 */ /* 0x000fe2000000005f */
[----:B------:R-:W-:Y:S06]  /*1b70*/  @P1 BRA `(.L_x_1173) ;  /* 0x0000000000101947 */ /* 0x000fec0003800000 */
[----:B------:R-:W-:Y:S01]  /*1b80*/  MOV R92, RZ ;  /* 0x000000ff005c7202 */ /* 0x000fe20000000f00 */
[----:B------:R-:W-:Y:S06]  /*1b90*/  @!P4 BRA `(.L_x_1174) ;  /* 0x000000000024c947 */ /* 0x000fec0003800000 */
[----:B------:R-:W-:Y:S01]  /*1ba0*/  HADD2.F32 R92, -RZ, R73.H0_H0 ;  /* 0x20000049ff5c7230 */ /* 0x000fe20000004100 */
[----:B------:R-:W-:Y:S06]  /*1bb0*/  BRA `(.L_x_1174) ;  /* 0x00000000001c7947 */ /* 0x000fec0003800000 */
.L_x_1173:
[----:B------:R-:W-:-:S04]  /*1bc0*/  ISETP.NE.AND P6, PT, R100, RZ, PT ;  /* 0x000000ff6400720c */ /* 0x000fc80003fc5270 */
[----:B------:R-:W-:-:S05]  /*1bd0*/  FSEL R92, R96, RZ, !P6 ;  /* 0x000000ff605c7208 */ /* 0x000fca0007000000 */
[----:B------:R-:W-:-:S04]  /*1be0*/  FFMA.FTZ R93, R127, R98, R92 ;  /* 0x000000627f5d7223 */ /* 0x000fc8000001005c */
[----:B------:R-:W-:Y:S01]  /*1bf0*/  FADD.FTZ R92, R130, -R93 ;  /* 0x8000005d825c7221 */ /* 0x000fe20000010000 */
[----:B------:R-:W-:-:S03]  /*1c00*/  @P4 HADD2.F32 R93, -RZ, R73.H0_H0 ;  /* 0x20000049ff5d4230 */ /* 0x000fc60000004100 */
[----:B------:R-:W-:-:S04]  /*1c10*/  FMUL.FTZ R92, R119, R92 ;  /* 0x0000005c775c7220 */ /* 0x000fc80000410000 */
[----:B------:R-:W-:-:S07]  /*1c20*/  @P4 FADD.FTZ R92, R92, R93 ;  /* 0x0000005d5c5c4221 */ /* 0x000fce0000010000 */
.L_x_1174:
[----:B------:R-:W-:Y:S05]  /*1c30*/  BSYNC B1 ;  /* 0x0000000000017941 */ /* 0x000fea0003800000 */
.L_x_1172:
[----:B------:R-:W0:Y:S01]  /*1c40*/  @P3 LDC R93, c[0x0][0x29c] ;  /* 0x0000a700ff5d3b82 */ /* 0x000e220000000800 */
[----:B------:R-:W-:Y:S01]  /*1c50*/  @P3 HADD2.F32 R94, -RZ, R81.H0_H0 ;  /* 0x20000051ff5e3230 */ /* 0x000fe20000004100 */
[----:B------:R-:W-:Y:S01]  /*1c60*/  BSSY B1, `(.L_x_1175) ;  /* 0x0000014000017945 */ /* 0x000fe20003800000 */
[----:B0-----:R-:W-:Y:S01]  /*1c70*/  @P3 FMUL.FTZ R93, R92, R93 ;  /* 0x0000005d5c5d3220 */ /* 0x001fe20000410000 */
[----:B------:R-:W-:-:S03]  /*1c80*/  @P5 F2FP.F16.F32.PACK_AB R92, RZ, R92 ;  /* 0x0000005cff5c523e */ /* 0x000fc600000000ff */
[----:B------:R-:W-:Y:S01]  /*1c90*/  @P3 FMUL.FTZ R95, R101, R93 ;  /* 0x0000005d655f3220 */ /* 0x000fe20000410000 */
[----:B------:R-:W-:Y:S01]  /*1ca0*/  @P3 FFMA.FTZ R58, R93, R94, R58 ;  /* 0x0000005e5d3a3223 */ /* 0x000fe2000001003a */
[----:B------:R-:W-:-:S03]  /*1cb0*/  @P5 PRMT R85, R92, 0x7610, R85 ;  /* 0x000076105c555816 */ /* 0x000fc60000000055 */
[----:B------:R-:W-:-:S04]  /*1cc0*/  @P3 F2FP.F16.F32.PACK_AB R95, RZ, R95 ;  /* 0x0000005fff5f323e */ /* 0x000fc800000000ff */
[----:B------:R-:W-:Y:S01]  /*1cd0*/  @P3 PRMT R89, R95, 0x7610, R89 ;  /* 0x000076105f593816 */ /* 0x000fe20000000059 */
[----:B------:R-:W-:Y:S06]  /*1ce0*/  @P1 BRA `(.L_x_1176) ;  /* 0x0000000000101947 */ /* 0x000fec0003800000 */
[----:B------:R-:W-:Y:S01]  /*1cf0*/  HFMA2.MMA R92, -RZ, RZ, 0, 0 ;  /* 0x00000000ff5c7435 */ /* 0x000fe200000001ff */
[----:B------:R-:W-:Y:S10]  /*1d00*/  @!P4 BRA `(.L_x_1177) ;  /* 0x000000000024c947 */ /* 0x000ff40003800000 */
[----:B------:R-:W-:Y:S01]  /*1d10*/  HADD2.F32 R92, -RZ, R73.H1_H1 ;  /* 0x30000049ff5c7230 */ /* 0x000fe20000004100 */
[----:B------:R-:W-:Y:S06]  /*1d20*/  BRA `(.L_x_1177) ;  /* 0x00000000001c7947 */ /* 0x000fec0003800000 */
.L_x_1176:
[----:B------:R-:W-:-:S04]  /*1d30*/  ISETP.NE.AND P6, PT, R100, RZ, PT ;  /* 0x000000ff6400720c */ /* 0x000fc80003fc5270 */
[----:B------:R-:W-:-:S05]  /*1d40*/  FSEL R93, R96, RZ, !P6 ;  /* 0x000000ff605d7208 */ /* 0x000fca0007000000 */
[----:B------:R-:W-:Y:S01]  /*1d50*/  FFMA.FTZ R92, R128, R98, R93 ;  /* 0x00000062805c7223 */ /* 0x000fe2000001005d */
[----:B------:R-:W-:-:S03]  /*1d60*/  @P4 HADD2.F32 R93, -RZ, R73.H1_H1 ;  /* 0x30000049ff5d4230 */ /* 0x000fc60000004100 */
[----:B------:R-:W-:-:S04]  /*1d70*/  FADD.FTZ R92, R133, -R92 ;  /* 0x8000005c855c7221 */ /* 0x000fc80000010000 */
[----:B------:R-:W-:-:S04]  /*1d80*/  FMUL.FTZ R92, R119, R92 ;  /* 0x0000005c775c7220 */ /* 0x000fc80000410000 */
[----:B------:R-:W-:-:S07]  /*1d90*/  @P4 FADD.FTZ R92, R92, R93 ;  /* 0x0000005d5c5c4221 */ /* 0x000fce0000010000 */
.L_x_1177:
[----:B------:R-:W-:Y:S05]  /*1da0*/  BSYNC B1 ;  /* 0x0000000000017941 */ /* 0x000fea0003800000 */
.L_x_1175:
        /* <DEDUP_REMOVED lines=15> */
.L_x_1179:
[----:B------:R-:W-:-:S04]  /*1ea0*/  ISETP.NE.AND P6, PT, R100, RZ, PT ;  /* 0x000000ff6400720c */ /* 0x000fc80003fc5270 */
[----:B------:R-:W-:-:S05]  /*1eb0*/  FSEL R92, R96, RZ, !P6 ;  /* 0x000000ff605c7208 */ /* 0x000fca0007000000 */
[----:B------:R-:W-:-:S04]  /*1ec0*/  FFMA.FTZ R93, R131, R98, R92 ;  /* 0x00000062835d7223 */ /* 0x000fc8000001005c */
[----:B------:R-:W-:Y:S01]  /*1ed0*/  FADD.FTZ R92, R132, -R93 ;  /* 0x8000005d845c7221 */ /* 0x000fe20000010000 */
[----:B------:R-:W-:-:S03]  /*1ee0*/  @P4 HADD2.F32 R93, -RZ, R74.H0_H0 ;  /* 0x2000004aff5d4230 */ /* 0x000fc60000004100 */
[----:B------:R-:W-:-:S04]  /*1ef0*/  FMUL.FTZ R92, R119, R92 ;  /* 0x0000005c775c7220 */ /* 0x000fc80000410000 */
[----:B------:R-:W-:-:S07]  /*1f00*/  @P4 FADD.FTZ R92, R92, R93 ;  /* 0x0000005d5c5c4221 */ /* 0x000fce0000010000 */
.L_x_1180:
[----:B------:R-:W-:Y:S05]  /*1f10*/  BSYNC B1 ;  /* 0x0000000000017941 */ /* 0x000fea0003800000 */
.L_x_1178:
        /* <DEDUP_REMOVED lines=15> */
.L_x_1182:
[----:B------:R-:W-:-:S04]  /*2010*/  ISETP.NE.AND P6, PT, R100, RZ, PT ;  /* 0x000000ff6400720c */ /* 0x000fc80003fc5270 */
[----:B------:R-:W-:-:S05]  /*2020*/  FSEL R93, R96, RZ, !P6 ;  /* 0x000000ff605d7208 */ /* 0x000fca0007000000 */
[----:B------:R-:W-:Y:S01]  /*2030*/  FFMA.FTZ R92, R134, R98, R93 ;  /* 0x00000062865c7223 */ /* 0x000fe2000001005d */
[----:B------:R-:W-:-:S03]  /*2040*/  @P4 HADD2.F32 R93, -RZ, R74.H1_H1 ;  /* 0x3000004aff5d4230 */ /* 0x000fc60000004100 */
[----:B------:R-:W-:-:S04]  /*2050*/  FADD.FTZ R92, R135, -R92 ;  /* 0x8000005c875c7221 */ /* 0x000fc80000010000 */
[----:B------:R-:W-:-:S04]  /*2060*/  FMUL.FTZ R92, R119, R92 ;  /* 0x0000005c775c7220 */ /* 0x000fc80000410000 */
[----:B------:R-:W-:-:S07]  /*2070*/  @P4 FADD.FTZ R92, R92, R93 ;  /* 0x0000005d5c5c4221 */ /* 0x000fce0000010000 */
.L_x_1183:
[----:B------:R-:W-:Y:S05]  /*2080*/  BSYNC B1 ;  /* 0x0000000000017941 */ /* 0x000fea0003800000 */
.L_x_1181:
        /* <DEDUP_REMOVED lines=15> */
.L_x_1185:
[----:B------:R-:W-:-:S04]  /*2180*/  ISETP.NE.AND P6, PT, R100, RZ, PT ;  /* 0x000000ff6400720c */ /* 0x000fc80003fc5270 */
[----:B------:R-:W-:-:S05]  /*2190*/  FSEL R92, R96, RZ, !P6 ;  /* 0x000000ff605c7208 */ /* 0x000fca0007000000 */
[----:B------:R-:W-:-:S04]  /*21a0*/  FFMA.FTZ R93, R137, R98, R92 ;  /* 0x00000062895d7223 */ /* 0x000fc8000001005c */
[----:B------:R-:W-:Y:S01]  /*21b0*/  FADD.FTZ R92, R136, -R93 ;  /* 0x8000005d885c7221 */ /* 0x000fe20000010000 */
[----:B------:R-:W-:-:S03]  /*21c0*/  @P4 HADD2.F32 R93, -RZ, R75.H0_H0 ;  /* 0x2000004bff5d4230 */ /* 0x000fc60000004100 */
[----:B------:R-:W-:-:S04]  /*21d0*/  FMUL.FTZ R92, R119, R92 ;  /* 0x0000005c775c7220 */ /* 0x000fc80000410000 */
[----:B------:R-:W-:-:S07]  /*21e0*/  @P4 FADD.FTZ R92, R92, R93 ;  /* 0x0000005d5c5c4221 */ /* 0x000fce0000010000 */
.L_x_1186:
[----:B------:R-:W-:Y:S05]  /*21f0*/  BSYNC B1 ;  /* 0x0000000000017941 */ /* 0x000fea0003800000 */
.L_x_1184:
        /* <DEDUP_REMOVED lines=15> */
.L_x_1188:
[----:B------:R-:W-:Y:S01]  /*22f0*/  ISETP.NE.AND P6, PT, R100, RZ, PT ;  /* 0x000000ff6400720c */ /* 0x000fe20003fc5270 */
[----:B------:R-:W-:-:S03]  /*2300*/  @P4 HADD2.F32 R94, -RZ, R75.H1_H1 ;  /* 0x3000004bff5e4230 */ /* 0x000fc60000004100 */
[----:B------:R-:W-:-:S05]  /*2310*/  FSEL R93, R96, RZ, !P6 ;  /* 0x000000ff605d7208 */ /* 0x000fca0007000000 */
[----:B------:R-:W-:-:S04]  /*2320*/  FFMA.FTZ R92, R138, R98, R93 ;  /* 0x000000628a5c7223 */ /* 0x000fc8000001005d */
[----:B------:R-:W-:-:S04]  /*2330*/  FADD.FTZ R92, R139, -R92 ;  /* 0x8000005c8b5c7221 */ /* 0x000fc80000010000 */
[----:B------:R-:W-:-:S04]  /*2340*/  FMUL.FTZ R99, R119, R92 ;  /* 0x0000005c77637220 */ /* 0x000fc80000410000 */
[----:B------:R-:W-:-:S07]  /*2350*/  @P4 FADD.FTZ R99, R99, R94 ;  /* 0x0000005e63634221 */ /* 0x000fce0000010000 */
.L_x_1189:
[----:B------:R-:W-:Y:S05]  /*2360*/  BSYNC B1 ;  /* 0x0000000000017941 */ /* 0x000fea0003800000 */
.L_x_1187:
[----:B------:R-:W0:Y:S08]  /*2370*/  @P3 LDC R116, c[0x0][0x29c] ;  /* 0x0000a700ff743b82 */ /* 0x000e300000000800 */
[----:B------:R-:W1:Y:S08]  /*2380*/  @P5 LDC.64 R94, c[0x0][0x308] ;  /* 0x0000c200ff5e5b82 */ /* 0x000e700000000a00 */
[----:B------:R-:W2:Y:S01]  /*2390*/  @P3 LDC.64 R92, c[0x0][0x2f8] ;  /* 0x0000be00ff5c3b82 */ /* 0x000ea20000000a00 */
[----:B0-----:R-:W-:Y:S01]  /*23a0*/  @P3 FMUL.FTZ R116, R99, R116 ;  /* 0x0000007463743220 */ /* 0x001fe20000410000 */
[----:B------:R-:W-:-:S03]  /*23b0*/  @P5 F2FP.F16.F32.PACK_AB R99, RZ, R99 ;  /* 0x00000063ff63523e */ /* 0x000fc600000000ff */
[----:B------:R-:W-:Y:S01]  /*23c0*/  @P3 FMUL.FTZ R117, R108, R116 ;  /* 0x000000746c753220 */ /* 0x000fe20000410000 */
[----:B------:R-:W-:Y:S01]  /*23d0*/  @P5 PRMT R87, R87, 0x5410, R99 ;  /* 0x0000541057575816 */ /* 0x000fe20000000063 */
[----:B------:R-:W-:Y:S02]  /*23e0*/  @P3 HADD2.F32 R99, -RZ, R83.H1_H1 ;  /* 0x30000053ff633230 */ /* 0x000fe40000004100 */
[C---:B-1----:R-:W-:Y:S01]  /*23f0*/  @P5 IMAD.WIDE.U32 R94, R121.reuse, 0x10, R94 ;  /* 0x00000010795e5825 */ /* 0x042fe200078e005e */
[----:B------:R-:W-:Y:S02]  /*2400*/  @P3 F2FP.F16.F32.PACK_AB R117, RZ, R117 ;  /* 0x00000075ff75323e */ /* 0x000fe400000000ff */
[----:B------:R-:W-:Y:S01]  /*2410*/  IADD3 R121, R121, 0x80, RZ ;  /* 0x0000008079797810 */ /* 0x000fe20007ffe0ff */
[----:B------:R-:W-:Y:S01]  /*2420*/  @P3 FFMA.FTZ R63, R116, R99, R63 ;  /* 0x00000063743f3223 */ /* 0x000fe2000001003f */
[----:B------:R-:W-:Y:S01]  /*2430*/  @P3 PRMT R91, R91, 0x5410, R117 ;  /* 0x000054105b5b3816 */ /* 0x000fe20000000075 */
[----:B------:R0:W-:Y:S01]  /*2440*/  @P5 STG.E.128 desc[UR4][R94.64], R84 ;  /* 0x000000545e005986 */ /* 0x0001e2000c101d04 */
[C---:B--2---:R-:W-:Y:S01]  /*2450*/  @P3 IMAD.WIDE.U32 R92, R97.reuse, 0x10, R92 ;  /* 0x00000010615c3825 */ /* 0x044fe200078e005c */
[----:B------:R-:W-:-:S04]  /*2460*/  IADD3 R97, R97, 0x80, RZ ;  /* 0x0000008061617810 */ /* 0x000fc80007ffe0ff */
[----:B------:R0:W-:Y:S03]  /*2470*/  @P3 STG.E.128 desc[UR4][R92.64], R88 ;  /* 0x000000585c003986 */ /* 0x0001e6000c101d04 */
.L_x_1163:
[----:B------:R-:W-:Y:S05]  /*2480*/  BSYNC B0 ;  /* 0x0000000000007941 */ /* 0x000fea0003800000 */
.L_x_1162:
[----:B------:R-:W-:Y:S01]  /*2490*/  ISETP.NE.AND P4, PT, R23, RZ, PT ;  /* 0x000000ff1700720c */ /* 0x000fe20003f85270 */
[----:B------:R-:W-:-:S12]  /*24a0*/  BSSY B0, `(.L_x_1190) ;  /* 0x00000ce000007945 */ /* 0x000fd80003800000 */
[----:B------:R-:W-:Y:S05]  /*24b0*/  @!P4 BRA `(.L_x_1191) ;  /* 0x0000000c0030c947 */ /* 0x000fea0003800000 */
[----:B------:R-:W-:Y:S04]  /*24c0*/  BSSY B1, `(.L_x_1192) ;  /* 0x0000005000017945 */ /* 0x000fe80003800000 */
[----:B------:R-:W-:Y:S05]  /*24d0*/  @!P3 BRA `(.L_x_1193) ;  /* 0x00000000000cb947 */ /* 0x000fea0003800000 */
[----:B------:R-:W1:Y:S02]  /*24e0*/  LDC.64 R80, c[0x0][0x220] ;  /* 0x00008800ff507b82 */ /* 0x000e640000000a00 */
[----:B-1----:R-:W-:-:S06]  /*24f0*/  IMAD.WIDE.U32 R80, R97, 0x10, R80 ;  /* 0x0000001061507825 */ /* 0x002fcc00078e0050 */
[----:B------:R-:W5:Y:S02]  /*2500*/  LDG.E.128 R80, desc[UR4][R80.64] ;  /* 0x0000000450507981 */ /* 0x000f64000c1e1d00 */
.L_x_1193:
[----:B------:R-:W-:Y:S05]  /*2510*/  BSYNC B1 ;  /* 0x0000000000017941 */ /* 0x000fea0003800000 */
.L_x_1192:
        /* <DEDUP_REMOVED lines=9> */
.L_x_1195:
        /* <DEDUP_REMOVED lines=8> */
[----:B------:R-:W-:-:S05]  /*2630*/  @P4 HADD2.F32 R93, -RZ, R76.H0_H0 ;  /* 0x2000004cff5d4230 */ /* 0x000fca0000004100 */
[----:B------:R-:W-:-:S07]  /*2640*/  @P4 FADD.FTZ R92, R92, R93 ;  /* 0x0000005d5c5c4221 */ /* 0x000fce0000010000 */
.L_x_1196:
[----:B------:R-:W-:Y:S05]  /*2650*/  BSYNC B1 ;  /* 0x0000000000017941 */ /* 0x000fea0003800000 */
.L_x_1194:
[----:B------:R-:W0:Y:S01]  /*2660*/  @P3 LDC R93, c[0x0][0x29c] ;  /* 0x0000a700ff5d3b82 */ /* 0x000e220000000800 */
[----:B------:R-:W-:Y:S01]  /*2670*/  ISETP.NE.U32.AND P5, PT, RZ, UR10, PT ;  /* 0x0000000aff007c0c */ /* 0x000fe2000bfa5070 */
[----:B-----5:R-:W-:Y:S01]  /*2680*/  @P3 HADD2.F32 R95, -RZ, R80.H0_H0 ;  /* 0x20000050ff5f3230 */ /* 0x020fe20000004100 */
[----:B------:R-:W-:Y:S02]  /*2690*/  BSSY B1, `(.L_x_1197) ;  /* 0x0000015000017945 */ /* 0x000fe40003800000 */
[----:B------:R-:W-:Y:S01]  /*26a0*/  ISETP.NE.AND.EX P5, PT, RZ, UR11, PT, P5 ;  /* 0x0000000bff007c0c */ /* 0x000fe2000bfa5350 */
[----:B0-----:R-:W-:-:S12]  /*26b0*/  @P3 FMUL.FTZ R93, R92, R93 ;  /* 0x0000005d5c5d3220 */ /* 0x001fd80000410000 */
[----:B------:R-:W-:Y:S01]  /*26c0*/  @P5 F2FP.F16.F32.PACK_AB R92, RZ, R92 ;  /* 0x0000005cff5c523e */ /* 0x000fe200000000ff */
[-C--:B------:R-:W-:Y:S01]  /*26d0*/  @P3 FMUL.FTZ R94, R107, R93.reuse ;  /* 0x0000005d6b5e3220 */ /* 0x080fe20000410000 */
        /* <DEDUP_REMOVED lines=9> */
.L_x_1198:
[----:B------:R-:W-:-:S04]  /*2770*/  ISETP.NE.AND P6, PT, R100, RZ, PT ;  /* 0x000000ff6400720c */ /* 0x000fc80003fc5270 */
[----:B------:R-:W-:-:S05]  /*2780*/  FSEL R93, R96, RZ, !P6 ;  /* 0x000000ff605d7208 */ /* 0x000fca0007000000 */
[----:B------:R-:W-:Y:S01]  /*2790*/  FFMA.FTZ R92, R140, R98, R93 ;  /* 0x000000628c5c7223 */ /* 0x000fe2000001005d */
[----:B------:R-:W-:-:S03]  /*27a0*/  @P4 HADD2.F32 R93, -RZ, R76.H1_H1 ;  /* 0x3000004cff5d4230 */ /* 0x000fc60000004100 */
[----:B------:R-:W-:-:S04]  /*27b0*/  FADD.FTZ R92, R143, -R92 ;  /* 0x8000005c8f5c7221 */ /* 0x000fc80000010000 */
[----:B------:R-:W-:-:S04]  /*27c0*/  FMUL.FTZ R92, R119, R92 ;  /* 0x0000005c775c7220 */ /* 0x000fc80000410000 */
[----:B------:R-:W-:-:S07]  /*27d0*/  @P4 FADD.FTZ R92, R92, R93 ;  /* 0x0000005d5c5c4221 */ /* 0x000fce0000010000 */
.L_x_1199:
[----:B------:R-:W-:Y:S05]  /*27e0*/  BSYNC B1 ;  /* 0x0000000000017941 */ /* 0x000fea0003800000 */
.L_x_1197:
[----:B------:R-:W0:Y:S01]  /*27f0*/  @P3 LDC R93, c[0x0][0x29c] ;  /* 0x0000a700ff5d3b82 */ /* 0x000e220000000800 */
[----:B------:R-:W-:Y:S01]  /*2800*/  @P3 HADD2.F32 R116, -RZ, R80.H1_H1 ;  /* 0x30000050ff743230 */ /* 0x000fe20000004100 */
[----:B------:R-:W-:Y:S01]  /*2810*/  BSSY B1, `(.L_x_1200) ;  /* 0x0000014000017945 */ /* 0x000fe20003800000 */
[----:B0-----:R-:W-:Y:S01]  /*2820*/  @P3 FMUL.FTZ R94, R92, R93 ;  /* 0x0000005d5c5e3220 */ /* 0x001fe20000410000 */
[----:B------:R-:W-:-:S03]  /*2830*/  @P5 F2FP.F16.F32.PACK_AB R92, RZ, R92 ;  /* 0x0000005cff5c523e */ /* 0x000fc600000000ff */
[-C--:B------:R-:W-:Y:S01]  /*2840*/  @P3 FMUL.FTZ R93, R111, R94.reuse ;  /* 0x0000005e6f5d3220 */ /* 0x080fe20000410000 */
[----:B------:R-:W-:Y:S01]  /*2850*/  @P3 FFMA.FTZ R65, R116, R94, R65 ;  /* 0x0000005e74413223 */ /* 0x000fe20000010041 */
[----:B------:R-:W-:-:S03]  /*2860*/  @P5 PRMT R84, R84, 0x5410, R92 ;  /* 0x0000541054545816 */ /* 0x000fc6000000005c */
[----:B------:R-:W-:-:S04]  /*2870*/  @P3 F2FP.F16.F32.PACK_AB R93, RZ, R93 ;  /* 0x0000005dff5d323e */ /* 0x000fc800000000ff */
[----:B------:R-:W-:Y:S01]  /*2880*/  @P3 PRMT R88, R88, 0x5410, R93 ;  /* 0x0000541058583816 */ /* 0x000fe2000000005d */
[----:B------:R-:W-:Y:S06]  /*2890*/  @P1 BRA `(.L_x_1201) ;  /* 0x0000000000101947 */ /* 0x000fec0003800000 */
[----:B------:R-:W-:Y:S01]  /*28a0*/  MOV R92, RZ ;  /* 0x000000ff005c7202 */ /* 0x000fe20000000f00 */
[----:B------:R-:W-:Y:S06]  /*28b0*/  @!P4 BRA `(.L_x_1202) ;  /* 0x000000000024c947 */ /* 0x000fec0003800000 */
[----:B------:R-:W-:Y:S01]  /*28c0*/  HADD2.F32 R92, -RZ, R77.H0_H0 ;  /* 0x2000004dff5c7230 */ /* 0x000fe20000004100 */
[----:B------:R-:W-:Y:S06]  /*28d0*/  BRA `(.L_x_1202) ;  /* 0x00000000001c7947 */ /* 0x000fec0003800000 */
.L_x_1201:
[----:B------:R-:W-:-:S04]  /*28e0*/  ISETP.NE.AND P6, PT, R100, RZ, PT ;  /* 0x000000ff6400720c */ /* 0x000fc80003fc5270 */
[----:B------:R-:W-:-:S05]  /*28f0*/  FSEL R92, R96, RZ, !P6 ;  /* 0x000000ff605c7208 */ /* 0x000fca0007000000 */
[----:B------:R-:W-:-:S04]  /*2900*/  FFMA.FTZ R93, R141, R98, R92 ;  /* 0x000000628d5d7223 */ /* 0x000fc8000001005c */
[----:B------:R-:W-:Y:S01]  /*2910*/  FADD.FTZ R92, R146, -R93 ;  /* 0x8000005d925c7221 */ /* 0x000fe20000010000 */
[----:B------:R-:W-:-:S03]  /*2920*/  @P4 HADD2.F32 R93, -RZ, R77.H0_H0 ;  /* 0x2000004dff5d4230 */ /* 0x000fc60000004100 */
[----:B------:R-:W-:-:S04]  /*2930*/  FMUL.FTZ R92, R119, R92 ;  /* 0x0000005c775c7220 */ /* 0x000fc80000410000 */
[----:B------:R-:W-:-:S07]  /*2940*/  @P4 FADD.FTZ R92, R92, R93 ;  /* 0x0000005d5c5c4221 */ /* 0x000fce0000010000 */
.L_x_1202:
[----:B------:R-:W-:Y:S05]  /*2950*/  BSYNC B1 ;  /* 0x0000000000017941 */ /* 0x000fea0003800000 */
.L_x_1200:
[----:B------:R-:W0:Y:S01]  /*2960*/  @P3 LDC R93, c[0x0][0x29c] ;  /* 0x0000a700ff5d3b82 */ /* 0x000e220000000800 */
[----:B------:R-:W-:Y:S01]  /*2970*/  @P3 HADD2.F32 R95, -RZ, R81.H0_H0 ;  /* 0x20000051ff5f3230 */ /* 0x000fe20000004100 */
        /* <DEDUP_REMOVED lines=13> */
.L_x_1204:
[----:B------:R-:W-:-:S04]  /*2a50*/  ISETP.NE.AND P6, PT, R100, RZ, PT ;  /* 0x000000ff6400720c */ /* 0x000fc80003fc5270 */
[----:B------:R-:W-:-:S05]  /*2a60*/  FSEL R93, R96, RZ, !P6 ;  /* 0x000000ff605d7208 */ /* 0x000fca0007000000 */
[----:B------:R-:W-:Y:S01]  /*2a70*/  FFMA.FTZ R92, R144, R98, R93 ;  /* 0x00000062905c7223 */ /* 0x000fe2000001005d */
[----:B------:R-:W-:-:S03]  /*2a80*/  @P4 HADD2.F32 R93, -RZ, R77.H1_H1 ;  /* 0x3000004dff5d4230 */ /* 0x000fc60000004100 */
[----:B------:R-:W-:-:S04]  /*2a90*/  FADD.FTZ R92, R145, -R92 ;  /* 0x8000005c915c7221 */ /* 0x000fc80000010000 */
[----:B------:R-:W-:-:S04]  /*2aa0*/  FMUL.FTZ R92, R119, R92 ;  /* 0x0000005c775c7220 */ /* 0x000fc80000410000 */
[----:B------:R-:W-:-:S07]  /*2ab0*/  @P4 FADD.FTZ R92, R92, R93 ;  /* 0x0000005d5c5c4221 */ /* 0x000fce0000010000 */
.L_x_1205:
[----:B------:R-:W-:Y:S05]  /*2ac0*/  BSYNC B1 ;  /* 0x0000000000017941 */ /* 0x000fea0003800000 */
.L_x_1203:
        /* <DEDUP_REMOVED lines=15> */
.L_x_1207:
[----:B------:R-:W-:-:S04]  /*2bc0*/  ISETP.NE.AND P6, PT, R100, RZ, PT ;  /* 0x000000ff6400720c */ /* 0x000fc80003fc5270 */
[----:B------:R-:W-:-:S05]  /*2bd0*/  FSEL R92, R96, RZ, !P6 ;  /* 0x000000ff605c7208 */ /* 0x000fca0007000000 */
[----:B------:R-:W-:-:S04]  /*2be0*/  FFMA.FTZ R93, R147, R98, R92 ;  /* 0x00000062935d7223 */ /* 0x000fc8000001005c */
[----:B------:R-:W-:Y:S01]  /*2bf0*/  FADD.FTZ R92, R148, -R93 ;  /* 0x8000005d945c7221 */ /* 0x000fe20000010000 */
[----:B------:R-:W-:-:S03]  /*2c00*/  @P4 HADD2.F32 R93, -RZ, R78.H0_H0 ;  /* 0x2000004eff5d4230 */ /* 0x000fc60000004100 */
[----:B------:R-:W-:-:S04]  /*2c10*/  FMUL.FTZ R92, R119, R92 ;  /* 0x0000005c775c7220 */ /* 0x000fc80000410000 */
[----:B------:R-:W-:-:S07]  /*2c20*/  @P4 FADD.FTZ R92, R92, R93 ;  /* 0x0000005d5c5c4221 */ /* 0x000fce0000010000 */
.L_x_1208:
[----:B------:R-:W-:Y:S05]  /*2c30*/  BSYNC B1 ;  /* 0x0000000000017941 */ /* 0x000fea0003800000 */
.L_x_1206:
        /* <DEDUP_REMOVED lines=15> */
.L_x_1210:
[----:B------:R-:W-:-:S04]  /*2d30*/  ISETP.NE.AND P6, PT, R100, RZ, PT ;  /* 0x000000ff6400720c */ /* 0x000fc80003fc5270 */
[----:B------:R-:W-:-:S05]  /*2d40*/  FSEL R93, R96, RZ, !P6 ;  /* 0x000000ff605d7208 */ /* 0x000fca0007000000 */
[----:B------:R-:W-:Y:S01]  /*2d50*/  FFMA.FTZ R92, R150, R98, R93 ;  /* 0x00000062965c7223 */ /* 0x000fe2000001005d */
[----:B------:R-:W-:-:S03]  /*2d60*/  @P4 HADD2.F32 R93, -RZ, R78.H1_H1 ;  /* 0x3000004eff5d4230 */ /* 0x000fc60000004100 */
[----:B------:R-:W-:-:S04]  /*2d70*/  FADD.FTZ R92, R149, -R92 ;  /* 0x8000005c955c7221 */ /* 0x000fc80000010000 */
[----:B------:R-:W-:-:S04]  /*2d80*/  FMUL.FTZ R92, R119, R92 ;  /* 0x0000005c775c7220 */ /* 0x000fc80000410000 */
[----:B------:R-:W-:-:S07]  /*2d90*/  @P4 FADD.FTZ R92, R92, R93 ;  /* 0x0000005d5c5c4221 */ /* 0x000fce0000010000 */
.L_x_1211:
[----:B------:R-:W-:Y:S05]  /*2da0*/  BSYNC B1 ;  /* 0x0000000000017941 */ /* 0x000fea0003800000 */
.L_x_1209:
        /* <DEDUP_REMOVED lines=15> */
.L_x_1213:
[----:B------:R-:W-:-:S04]  /*2ea0*/  ISETP.NE.AND P6, PT, R100, RZ, PT ;  /* 0x000000ff6400720c */ /* 0x000fc80003fc5270 */
[----:B------:R-:W-:-:S05]  /*2eb0*/  FSEL R92, R96, RZ, !P6 ;  /* 0x000000ff605c7208 */ /* 0x000fca0007000000 */
[----:B------:R-:W-:-:S04]  /*2ec0*/  FFMA.FTZ R93, R151, R98, R92 ;  /* 0x00000062975d7223 */ /* 0x000fc8000001005c */
[----:B------:R-:W-:Y:S01]  /*2ed0*/  FADD.FTZ R92, R152, -R93 ;  /* 0x8000005d985c7221 */ /* 0x000fe20000010000 */
[----:B------:R-:W-:-:S03]  /*2ee0*/  @P4 HADD2.F32 R93, -RZ, R79.H0_H0 ;  /* 0x2000004fff5d4230 */ /* 0x000fc60000004100 */
[----:B------:R-:W-:-:S04]  /*2ef0*/  FMUL.FTZ R92, R119, R92 ;  /* 0x0000005c775c7220 */ /* 0x000fc80000410000 */
[----:B------:R-:W-:-:S07]  /*2f00*/  @P4 FADD.FTZ R92, R92, R93 ;  /* 0x0000005d5c5c4221 */ /* 0x000fce0000010000 */
.L_x_1214:
[----:B------:R-:W-:Y:S05]  /*2f10*/  BSYNC B1 ;  /* 0x0000000000017941 */ /* 0x000fea0003800000 */
.L_x_1212:
        /* <DEDUP_REMOVED lines=15> */
.L_x_1216:
[----:B------:R-:W-:-:S04]  /*3010*/  ISETP.NE.AND P1, PT, R100, RZ, PT ;  /* 0x000000ff6400720c */ /* 0x000fc80003f25270 */
[----:B------:R-:W-:-:S05]  /*3020*/  FSEL R93, R96, RZ, !P1 ;  /* 0x000000ff605d7208 */ /* 0x000fca0004800000 */
[----:B------:R-:W-:Y:S01]  /*3030*/  FFMA.FTZ R98, R154, R98, R93 ;  /* 0x000000629a627223 */ /* 0x000fe2000001005d */
[----:B------:R-:W-:-:S03]  /*3040*/  @P4 HADD2.F32 R93, -RZ, R79.H1_H1 ;  /* 0x3000004fff5d4230 */ /* 0x000fc60000004100 */
[----:B------:R-:W-:-:S04]  /*3050*/  FADD.FTZ R98, R153, -R98 ;  /* 0x8000006299627221 */ /* 0x000fc80000010000 */
[----:B------:R-:W-:-:S04]  /*3060*/  FMUL.FTZ R98, R119, R98 ;  /* 0x0000006277627220 */ /* 0x000fc80000410000 */
[----:B------:R-:W-:-:S07]  /*3070*/  @P4 FADD.FTZ R98, R98, R93 ;  /* 0x0000005d62624221 */ /* 0x000fce0000010000 */
.L_x_1217:
[----:B------:R-:W-:Y:S05]  /*3080*/  BSYNC B1 ;  /* 0x0000000000017941 */ /* 0x000fea0003800000 */
.L_x_1215:
        /* <DEDUP_REMOVED lines=8> */
[----:B-1----:R-:W-:Y:S01]  /*3110*/  @P5 IMAD.WIDE.U32 R94, R121, 0x10, R94 ;  /* 0x00000010795e5825 */ /* 0x002fe200078e005e */
[----:B------:R-:W-:-:S03]  /*3120*/  @P3 F2FP.F16.F32.PACK_AB R99, RZ, R99 ;  /* 0x00000063ff63323e */ /* 0x000fc600000000ff */
[----:B------:R-:W-:Y:S01]  /*3130*/  @P3 FFMA.FTZ R71, R98, R96, R71 ;  /* 0x0000006062473223 */ /* 0x000fe20000010047 */
[----:B------:R-:W-:Y:S01]  /*3140*/  @P3 PRMT R91, R91, 0x5410, R99 ;  /* 0x000054105b5b3816 */ /* 0x000fe20000000063 */
[----:B------:R1:W-:Y:S01]  /*3150*/  @P5 STG.E.128 desc[UR4][R94.64], R84 ;  /* 0x000000545e005986 */ /* 0x0003e2000c101d04 */
[----:B--2---:R-:W-:-:S05]  /*3160*/  @P3 IMAD.WIDE.U32 R92, R97, 0x10, R92 ;  /* 0x00000010615c3825 */ /* 0x004fca00078e005c */
[----:B------:R1:W-:Y:S02]  /*3170*/  @P3 STG.E.128 desc[UR4][R92.64], R88 ;  /* 0x000000585c003986 */ /* 0x0003e4000c101d04 */
.L_x_1191:
[----:B------:R-:W-:Y:S05]  /*3180*/  BSYNC B0 ;  /* 0x0000000000007941 */ /* 0x000fea0003800000 */
.L_x_1190:
[----:B------:R-:W-:Y:S02]  /*3190*/  IADD3 R19, R19, UR12, RZ ;  /* 0x0000000c13137c10 */ /* 0x000fe4000fffe0ff */
[----:B------:R-:W-:Y:S02]  /*31a0*/  SEL R155, RZ, 0x1, P2 ;  /* 0x00000001ff9b7807 */ /* 0x000fe40001000000 */
[----:B------:R-:W-:-:S13]  /*31b0*/  ISETP.GE.AND P1, PT, R19, UR13, PT ;  /* 0x0000000d13007c0c */ /* 0x000fda000bf26270 */
[----:B------:R-:W-:Y:S05]  /*31c0*/  @!P1 BRA `(.L_x_1218) ;  /* 0xffffffd400209947 */ /* 0x000fea000383ffff */
.L_x_1152:
        /* <DEDUP_REMOVED lines=20> */
.L_x_1220:
[----:B------:R-:W-:Y:S05]  /*3310*/  BSYNC B0 ;  /* 0x0000000000007941 */ /* 0x000fea0003800000 */
.L_x_1219:
[----:B------:R-:W-:-:S13]  /*3320*/  ISETP.NE.AND P0, PT, R23, RZ, PT ;  /* 0x000000ff1700720c */ /* 0x000fda0003f05270 */
        /* <DEDUP_REMOVED lines=14> */
.L_x_1161:
[----:B------:R-:W-:Y:S01]  /*3410*/  HFMA2.MMA R156, -RZ, RZ, 0, 1.847743988037109375e-06 ;  /* 0x0000001fff9c7435 */ /* 0x000fe200000001ff */
[----:B------:R-:W-:Y:S02]  /*3420*/  MOV R155, 0x10 ;  /* 0x00000010009b7802 */ /* 0x000fe40000000f00 */
[----:B0-----:R-:W-:-:S08]  /*3430*/  MOV R122, 0xffffffff ;  /* 0xffffffff007a7802 */ /* 0x001fd00000000f00 */
[----:B-----5:R-:W-:Y:S05]  /*3440*/  WARPSYNC.COLLECTIVE R122, `(.L_x_1221) ;  /* 0x000000007a087348 */ /* 0x020fea0003c00000 */
[----:B------:R0:W1:Y:S02]  /*3450*/  SHFL.DOWN P4, R123, R159, R155, R156 ;  /* 0x0800009b9f7b7389 */ /* 0x000064000008009c */
[----:B01---5:R-:W-:Y:S01]  /*3460*/  ENDCOLLECTIVE ;  /* 0x000000000000791b */ /* 0x023fe20003800000 */
.L_x_1221:
[----:B------:R-:W-:-:S05]  /*3470*/  MOV R94, R123 ;  /* 0x0000007b005e7202 */ /* 0x000fca0000000f00 */
[----:B------:R-:W-:Y:S01]  /*3480*/  FADD.FTZ R94, R94, R159 ;  /* 0x0000009f5e5e7221 */ /* 0x000fe20000010000 */
[----:B------:R-:W-:-:S07]  /*3490*/  MOV R159, R158 ;  /* 0x0000009e009f7202 */ /* 0x000fce0000000f00 */
[----:B------:R-:W-:Y:S05]  /*34a0*/  WARPSYNC.COLLECTIVE R122, `(.L_x_1222) ;  /* 0x000000007a087348 */ /* 0x000fea0003c00000 */
[----:B------:R0:W1:Y:S02]  /*34b0*/  SHFL.DOWN P4, R123, R159, R155, R156 ;  /* 0x0800009b9f7b7389 */ /* 0x000064000008009c */
[----:B01----:R-:W-:Y:S01]  /*34c0*/  ENDCOLLECTIVE ;  /* 0x000000000000791b */ /* 0x003fe20003800000 */
.L_x_1222:
[----:B------:R-:W-:Y:S01]  /*34d0*/  HFMA2.MMA R155, -RZ, RZ, 0, 4.76837158203125e-07 ;  /* 0x00000008ff9b7435 */ /* 0x000fe200000001ff */
[----:B------:R-:W-:Y:S02]  /*34e0*/  MOV R159, R94 ;  /* 0x0000005e009f7202 */ /* 0x000fe40000000f00 */
[----:B------:R-:W-:-:S08]  /*34f0*/  MOV R95, R123 ;  /* 0x0000007b005f7202 */ /* 0x000fd00000000f00 */
[----:B------:R-:W-:Y:S05]  /*3500*/  WARPSYNC.COLLECTIVE R122, `(.L_x_1223) ;  /* 0x000000007a087348 */ /* 0x000fea0003c00000 */
[----:B------:R0:W1:Y:S02]  /*3510*/  SHFL.DOWN P4, R123, R159, R155, R156 ;  /* 0x0800009b9f7b7389 */ /* 0x000064000008009c */
[----:B01----:R-:W-:Y:S01]  /*3520*/  ENDCOLLECTIVE ;  /* 0x000000000000791b */ /* 0x003fe20003800000 */
.L_x_1223:
[----:B------:R-:W-:-:S05]  /*3530*/  FADD.FTZ R95, R95, R158 ;  /* 0x0000009e5f5f7221 */ /* 0x000fca0000010000 */
[----:B------:R-:W-:Y:S02]  /*3540*/  MOV R159, R95 ;  /* 0x0000005f009f7202 */ /* 0x000fe40000000f00 */
[----:B------:R-:W-:-:S07]  /*3550*/  MOV R97, R123 ;  /* 0x0000007b00617202 */ /* 0x000fce0000000f00 */
[----:B------:R-:W-:Y:S05]  /*3560*/  WARPSYNC.COLLECTIVE R122, `(.L_x_1224) ;  /* 0x000000007a087348 */ /* 0x000fea0003c00000 */
[----:B------:R0:W1:Y:S02]  /*3570*/  SHFL.DOWN P4, R123, R159, R155, R156 ;  /* 0x0800009b9f7b7389 */ /* 0x000064000008009c */
[----:B01----:R-:W-:Y:S01]  /*3580*/  ENDCOLLECTIVE ;  /* 0x000000000000791b */ /* 0x003fe20003800000 */
.L_x_1224:
[----:B------:R-:W-:Y:S01]  /*3590*/  FADD.FTZ R97, R94, R97 ;  /* 0x000000615e617221 */ /* 0x000fe20000010000 */
[----:B------:R-:W-:-:S04]  /*35a0*/  HFMA2.MMA R155, -RZ, RZ, 0, 2.384185791015625e-07 ;  /* 0x00000004ff9b7435 */ /* 0x000fc800000001ff */
[----:B------:R-:W-:Y:S02]  /*35b0*/  MOV R159, R97 ;  /* 0x00000061009f7202 */ /* 0x000fe40000000f00 */
[----:B------:R-:W-:-:S07]  /*35c0*/  MOV R96, R123 ;  /* 0x0000007b00607202 */ /* 0x000fce0000000f00 */
[----:B------:R-:W-:Y:S05]  /*35d0*/  WARPSYNC.COLLECTIVE R122, `(.L_x_1225) ;  /* 0x000000007a087348 */ /* 0x000fea0003c00000 */
[----:B------:R0:W1:Y:S02]  /*35e0*/  SHFL.DOWN P4, R123, R159, R155, R156 ;  /* 0x0800009b9f7b7389 */ /* 0x000064000008009c */
[----:B01----:R-:W-:Y:S01]  /*35f0*/  ENDCOLLECTIVE ;  /* 0x000000000000791b */ /* 0x003fe20003800000 */
.L_x_1225:
[----:B------:R-:W-:-:S05]  /*3600*/  FADD.FTZ R96, R95, R96 ;  /* 0x000000605f607221 */ /* 0x000fca0000010000 */
[----:B------:R-:W-:Y:S02]  /*3610*/  MOV R159, R96 ;  /* 0x00000060009f7202 */ /* 0x000fe40000000f00 */
[----:B------:R-:W-:-:S07]  /*3620*/  MOV R98, R123 ;  /* 0x0000007b00627202 */ /* 0x000fce0000000f00 */
[----:B------:R-:W-:Y:S05]  /*3630*/  WARPSYNC.COLLECTIVE R122, `(.L_x_1226) ;  /* 0x000000007a087348 */ /* 0x000fea0003c00000 */
[----:B------:R0:W1:Y:S02]  /*3640*/  SHFL.DOWN P4, R123, R159, R155, R156 ;  /* 0x0800009b9f7b7389 */ /* 0x000064000008009c */
[----:B01----:R-:W-:Y:S01]  /*3650*/  ENDCOLLECTIVE ;  /* 0x000000000000791b */ /* 0x003fe20003800000 */
.L_x_1226:
[----:B------:R-:W-:Y:S01]  /*3660*/  FADD.FTZ R98, R97, R98 ;  /* 0x0000006261627221 */ /* 0x000fe20000010000 */
[----:B------:R-:W-:-:S04]  /*3670*/  HFMA2.MMA R155, -RZ, RZ, 0, 1.1920928955078125e-07 ;  /* 0x00000002ff9b7435 */ /* 0x000fc800000001ff */
[----:B------:R-:W-:Y:S02]  /*3680*/  MOV R159, R98 ;  /* 0x00000062009f7202 */ /* 0x000fe40000000f00 */
[----:B------:R-:W-:-:S07]  /*3690*/  MOV R99, R123 ;  /* 0x0000007b00637202 */ /* 0x000fce0000000f00 */
[----:B------:R-:W-:Y:S05]  /*36a0*/  WARPSYNC.COLLECTIVE R122, `(.L_x_1227) ;  /* 0x000000007a087348 */ /* 0x000fea0003c00000 */
[----:B------:R0:W1:Y:S02]  /*36b0*/  SHFL.DOWN P4, R123, R159, R155, R156 ;  /* 0x0800009b9f7b7389 */ /* 0x000064000008009c */
[----:B01----:R-:W-:Y:S01]  /*36c0*/  ENDCOLLECTIVE ;  /* 0x000000000000791b */ /* 0x003fe20003800000 */
.L_x_1227:
[----:B------:R-:W-:-:S05]  /*36d0*/  FADD.FTZ R99, R96, R99 ;  /* 0x0000006360637221 */ /* 0x000fca0000010000 */
[----:B------:R-:W-:Y:S02]  /*36e0*/  MOV R159, R99 ;  /* 0x00000063009f7202 */ /* 0x000fe40000000f00 */
[----:B------:R-:W-:-:S07]  /*36f0*/  MOV R117, R123 ;  /* 0x0000007b00757202 */ /* 0x000fce0000000f00 */
[----:B------:R-:W-:Y:S05]  /*3700*/  WARPSYNC.COLLECTIVE R122, `(.L_x_1228) ;  /* 0x000000007a087348 */ /* 0x000fea0003c00000 */
[----:B------:R0:W1:Y:S02]  /*3710*/  SHFL.DOWN P4, R123, R159, R155, R156 ;  /* 0x0800009b9f7b7389 */ /* 0x000064000008009c */
[----:B01----:R-:W-:Y:S01]  /*3720*/  ENDCOLLECTIVE ;  /* 0x000000000000791b */ /* 0x003fe20003800000 */
.L_x_1228:
[----:B------:R-:W-:Y:S01]  /*3730*/  FADD.FTZ R117, R98, R117 ;  /* 0x0000007562757221 */ /* 0x000fe20000010000 */
[----:B------:R-:W-:-:S04]  /*3740*/  HFMA2.MMA R155, -RZ, RZ, 0, 5.9604644775390625e-08 ;  /* 0x00000001ff9b7435 */ /* 0x000fc800000001ff */
[----:B------:R-:W-:Y:S02]  /*3750*/  MOV R159, R117 ;  /* 0x00000075009f7202 */ /* 0x000fe40000000f00 */
[----:B------:R-:W-:-:S07]  /*3760*/  MOV R116, R123 ;  /* 0x0000007b00747202 */ /* 0x000fce0000000f00 */
[----:B------:R-:W-:Y:S05]  /*3770*/  WARPSYNC.COLLECTIVE R122, `(.L_x_1229) ;  /* 0x000000007a087348 */ /* 0x000fea0003c00000 */
[----:B------:R0:W1:Y:S02]  /*3780*/  SHFL.DOWN P4, R123, R159, R155, R156 ;  /* 0x0800009b9f7b7389 */ /* 0x000064000008009c */
[----:B01----:R-:W-:Y:S01]  /*3790*/  ENDCOLLECTIVE ;  /* 0x000000000000791b */ /* 0x003fe20003800000 */
.L_x_1229:
[----:B------:R-:W-:-:S05]  /*37a0*/  FADD.FTZ R94, R99, R116 ;  /* 0x00000074635e7221 */ /* 0x000fca0000010000 */
[----:B------:R-:W-:Y:S02]  /*37b0*/  MOV R159, R94 ;  /* 0x0000005e009f7202 */ /* 0x000fe40000000f00 */
[----:B------:R-:W-:-:S07]  /*37c0*/  MOV R116, R123 ;  /* 0x0000007b00747202 */ /* 0x000fce0000000f00 */
[----:B------:R-:W-:Y:S05]  /*37d0*/  WARPSYNC.COLLECTIVE R122, `(.L_x_1230) ;  /* 0x000000007a087348 */ /* 0x000fea0003c00000 */
[----:B------:R0:W1:Y:S02]  /*37e0*/  SHFL.DOWN P4, R123, R159, R155, R156 ;  /* 0x0800009b9f7b7389 */ /* 0x000064000008009c */
[----:B01----:R-:W-:Y:S01]  /*37f0*/  ENDCOLLECTIVE ;  /* 0x000000000000791b */ /* 0x003fe20003800000 */
.L_x_1230:
[----:B------:R-:W-:Y:S01]  /*3800*/  MOV R95, R123 ;  /* 0x0000007b005f7202 */ /* 0x000fe20000000f00 */
[----:B------:R-:W-:Y:S06]  /*3810*/  BRA `(.L_x_1231) ;  /* 0xffffffdc00587947 */ /* 0x000fec000383ffff */
.L_x_1232:
        /* <DEDUP_REMOVED lines=14> */
.L_x_8704:


//--------------------- .text._ZN10layer_norm13ln_bwd_kernelINS_13Kernel_traitsI6__halfS2_S2_S2_fjLj2048ELj1ELj1ELj4ELj16ENS_18Kernel_traits_baseILj2048ES2_S2_S2_S2_fjLj128EEEEELb0ELb1ELb1ELb1EEEvNS_9BwdParamsE --------------------------
	.section	.text._ZN10layer_norm13ln_bwd_kernelINS_13Kernel_traitsI6__halfS2_S2_S2_fjLj2048ELj1ELj1ELj4ELj16ENS_18Kernel_traits_baseILj2048ES2_S2_S2_S2_fjLj128EEEEELb0ELb1ELb1ELb1EEEvNS_9BwdParamsE,"ax",@progbits
	.align	128
        .global         _ZN10layer_norm13ln_bwd_kernelINS_13Kernel_traitsI6__halfS2_S2_S2_fjLj2048ELj1ELj1ELj4ELj16ENS_18Kernel_traits_baseILj2048ES2_S2_S2_S2_fjLj128EEEEELb0ELb1ELb1ELb1EEEvNS_9BwdParamsE
        .type           _ZN10layer_norm13ln_bwd_kernelINS_13Kernel_traitsI6__halfS2_S2_S2_fjLj2048ELj1ELj1ELj4ELj16ENS_18Kernel_traits_baseILj2048ES2_S2_S2_S2_fjLj128EEEEELb0ELb1ELb1ELb1EEEvNS_9BwdParamsE,@function
        .size           _ZN10layer_norm13ln_bwd_kernelINS_13Kernel_traitsI6__halfS2_S2_S2_fjLj2048ELj1ELj1ELj4ELj16ENS_18Kernel_traits_baseILj2048ES2_S2_S2_S2_fjLj128EEEEELb0ELb1ELb1ELb1EEEvNS_9BwdParamsE,(.L_x_8705 - _ZN10layer_norm13ln_bwd_kernelINS_13Kernel_traitsI6__halfS2_S2_S2_fjLj2048ELj1ELj1ELj4ELj16ENS_18Kernel_traits_baseILj2048ES2_S2_S2_S2_fjLj128EEEEELb0ELb1ELb1ELb1EEEvNS_9BwdParamsE)
        .other          _ZN10layer_norm13ln_bwd_kernelINS_13Kernel_traitsI6__halfS2_S2_S2_fjLj2048ELj1ELj1ELj4ELj16ENS_18Kernel_traits_baseILj2048ES2_S2_S2_S2_fjLj128EEEEELb0ELb1ELb1ELb1EEEvNS_9BwdParamsE,@"STO_CUDA_ENTRY STV_DEFAULT"
_ZN10layer_norm13ln_bwd_kernelINS_13Kernel_traitsI6__halfS2_S2_S2_fjLj2048ELj1ELj1ELj4ELj16ENS_18Kernel_traits_baseILj2048ES2_S2_S2_S2_fjLj128EEEEELb0ELb1ELb1ELb1EEEvNS_9BwdParamsE:
.text._ZN10layer_norm13ln_bwd_kernelINS_13Kernel_traitsI6__halfS2_S2_S2_fjLj2048ELj1ELj1ELj4ELj16ENS_18Kernel_traits_baseILj2048ES2_S2_S2_S2_fjLj128EEEEELb0ELb1ELb1ELb1EEEvNS_9BwdParamsE:
        /* <DEDUP_REMOVED lines=10> */
[----:B------:R-:W-:-:S04]  /*00a0*/  IADD3 R2, P0, R0, UR4, RZ ;  /* 0x0000000400027c10 */ /* 0x000fc8000ff1e0ff */
[----:B------:R-:W-:Y:S01]  /*00b0*/  IADD3.X R3, RZ, UR5, RZ, P0, !PT ;  /* 0x00000005ff037c10 */ /* 0x000fe200087fe4ff */
        /* <DEDUP_REMOVED lines=33> */
.L_x_1233:
[----:B------:R-:W-:Y:S02]  /*02d0*/  ULDC.64 UR6, c[0x0][0x260] ;  /* 0x0000980000067ab9 */ /* 0x000fe40000000a00 */
[----:B------:R-:W-:-:S04]  /*02e0*/  LEA R2, P0, R113, UR6, 0x4 ;  /* 0x0000000671027c11 */ /* 0x000fc8000f8020ff */
        /* <DEDUP_REMOVED lines=27> */
[----:B------:R-:W-:Y:S01]  /*04a0*/  CS2R R80, SRZ ;  /* 0x0000000000507805 */ /* 0x000fe2000001ff00 */
[--C-:B--2---:R-:W-:Y:S02]  /*04b0*/  HADD2.F32 R112, -RZ, R4.reuse.H0_H0 ;  /* 0x20000004ff707230 */ /* 0x104fe40000004100 */
[----:B------:R-:W-:Y:S02]  /*04c0*/  HADD2.F32 R19, -RZ, R4.H1_H1 ;  /* 0x30000004ff137230 */ /* 0x000fe40000004100 */
[----:B------:R-:W0:Y:S01]  /*04d0*/  LDC.U8 R4, c[0x0][0x2a0] ;  /* 0x0000a800ff047b82 */ /* 0x000e220000000000 */
[----:B------:R-:W-:-:S02]  /*04e0*/  HADD2.F32 R18, -RZ, R5.H0_H0 ;  /* 0x20000005ff127230 */ /* 0x000fc40000004100 */
[----:B------:R-:W-:Y:S02]  /*04f0*/  HADD2.F32 R17, -RZ, R5.H1_H1 ;  /* 0x30000005ff117230 */ /* 0x000fe40000004100 */
[--C-:B------:R-:W-:Y:S02]  /*0500*/  HADD2.F32 R16, -RZ, R6.reuse.H0_H0 ;  /* 0x20000006ff107230 */ /* 0x100fe40000004100 */
[----:B------:R-:W-:Y:S02]  /*0510*/  HADD2.F32 R15, -RZ, R6.H1_H1 ;  /* 0x30000006ff0f7230 */ /* 0x000fe40000004100 */
[--C-:B------:R-:W-:Y:S02]  /*0520*/  HADD2.F32 R14, -RZ, R7.reuse.H0_H0 ;  /* 0x20000007ff0e7230 */ /* 0x100fe40000004100 */
[----:B------:R-:W-:Y:S02]  /*0530*/  HADD2.F32 R13, -RZ, R7.H1_H1 ;  /* 0x30000007ff0d7230 */ /* 0x000fe40000004100 */
[----:B---3--:R-:W-:-:S02]  /*0540*/  HADD2.F32 R12, -RZ, R20.H0_H0 ;  /* 0x20000014ff0c7230 */ /* 0x008fc40000004100 */
[----:B------:R-:W-:Y:S02]  /*0550*/  HADD2.F32 R11, -RZ, R20.H1_H1 ;  /* 0x30000014ff0b7230 */ /* 0x000fe40000004100 */
[--C-:B------:R-:W-:Y:S02]  /*0560*/  HADD2.F32 R10, -RZ, R21.reuse.H0_H0 ;  /* 0x20000015ff0a7230 */ /* 0x100fe40000004100 */
[----:B------:R-:W-:Y:S02]  /*0570*/  HADD2.F32 R9, -RZ, R21.H1_H1 ;  /* 0x30000015ff097230 */ /* 0x000fe40000004100 */
[--C-:B------:R-:W-:Y:S02]  /*0580*/  HADD2.F32 R8, -RZ, R22.reuse.H0_H0 ;  /* 0x20000016ff087230 */ /* 0x100fe40000004100 */
[----:B------:R-:W-:Y:S02]  /*0590*/  HADD2.F32 R7, -RZ, R22.H1_H1 ;  /* 0x30000016ff077230 */ /* 0x000fe40000004100 */
[----:B------:R-:W-:-:S02]  /*05a0*/  HADD2.F32 R6, -RZ, R23.H0_H0 ;  /* 0x20000017ff067230 */ /* 0x000fc40000004100 */
[----:B------:R-:W-:-:S07]  /*05b0*/  HADD2.F32 R5, -RZ, R23.H1_H1 ;  /* 0x30000017ff057230 */ /* 0x000fce0000004100 */
.L_x_1289:
        /* <DEDUP_REMOVED lines=33> */
.L_x_1236:
[----:B------:R-:W0:Y:S01]  /*07d0*/  LDC.64 R104, c[0x0][0x238] ;  /* 0x00008e00ff687b82 */ /* 0x000e220000000a00 */
[----:B------:R-:W-:-:S05]  /*07e0*/  IADD3 R96, R96, -0x1, RZ ;  /* 0xffffffff60607810 */ /* 0x000fca0007ffe0ff */
        /* <DEDUP_REMOVED lines=17> */
[----:B------:R-:W-:Y:S02]  /*0900*/  MOV R117, UR14 ;  /* 0x0000000e00757c02 */ /* 0x000fe40008000f00 */
[----:B------:R-:W-:Y:S02]  /*0910*/  MOV R116, UR15 ;  /* 0x0000000f00747c02 */ /* 0x000fe40008000f00 */
[----:B------:R-:W-:-:S04]  /*0920*/  ISETP.NE.U32.AND P0, PT, R117, RZ, PT ;  /* 0x000000ff7500720c */ /* 0x000fc80003f05070 */
[----:B------:R-:W-:-:S13]  /*0930*/  ISETP.NE.AND.EX P0, PT, R116, RZ, PT, P0 ;  /* 0x000000ff7400720c */ /* 0x000fda0003f05300 */
[----:B------:R-:W5:Y:S04]  /*0940*/  @P0 LDG.E.128 R24, desc[UR4][R122.64] ;  /* 0x000000047a180981 */ /* 0x000f68000c1e1d00 */
[----:B------:R1:W5:Y:S01]  /*0950*/  @P0 LDG.E.128 R20, desc[UR4][R120.64] ;  /* 0x0000000478140981 */ /* 0x000362000c1e1d00 */
[----:B------:R-:W-:Y:S01]  /*0960*/  ISETP.NE.AND P0, PT, R4, RZ, PT ;  /* 0x000000ff0400720c */ /* 0x000fe20003f05270 */
[--C-:B---3--:R-:W-:Y:S02]  /*0970*/  HADD2.F32 R3, -RZ, R96.reuse.H0_H0 ;  /* 0x20000060ff037230 */ /* 0x108fe40000004100 */
[----:B0-----:R-:W-:Y:S02]  /*0980*/  HADD2.F32 R119, -RZ, R96.H1_H1 ;  /* 0x30000060ff777230 */ /* 0x001fe40000004100 */
[----:B------:R-:W-:-:S02]  /*0990*/  HADD2.F32 R124, -RZ, R97.H0_H0 ;  /* 0x20000061ff7c7230 */ /* 0x000fc40000004100 */
[--C-:B------:R-:W-:Y:S01]  /*09a0*/  HADD2.F32 R125, -RZ, R98.reuse.H0_H0 ;  /* 0x20000062ff7d7230 */ /* 0x100fe20000004100 */
[----:B----4-:R-:W-:Y:S01]  /*09b0*/  FSEL R137, R118, RZ, !P0 ;  /* 0x000000ff76897208 */ /* 0x010fe20004000000 */
[----:B------:R-:W-:Y:S02]  /*09c0*/  HADD2.F32 R97, -RZ, R97.H1_H1 ;  /* 0x30000061ff617230 */ /* 0x000fe40000004100 */
[----:B------:R-:W-:Y:S02]  /*09d0*/  HADD2.F32 R98, -RZ, R98.H1_H1 ;  /* 0x30000062ff627230 */ /* 0x000fe40000004100 */
[----:B------:R-:W-:Y:S02]  /*09e0*/  HADD2.F32 R126, -RZ, R99.H0_H0 ;  /* 0x20000063ff7e7230 */ /* 0x000fe40000004100 */
[--C-:B--2---:R-:W-:Y:S02]  /*09f0*/  HADD2.F32 R129, -RZ, R100.reuse.H0_H0 ;  /* 0x20000064ff817230 */ /* 0x104fe40000004100 */
[----:B------:R-:W-:-:S02]  /*0a00*/  HADD2.F32 R130, -RZ, R100.H1_H1 ;  /* 0x30000064ff827230 */ /* 0x000fc40000004100 */
[--C-:B-1----:R-:W-:Y:S02]  /*0a10*/  HADD2.F32 R121, -RZ, R103.reuse.H0_H0 ;  /* 0x20000067ff797230 */ /* 0x102fe40000004100 */
[----:B------:R-:W-:Y:S02]  /*0a20*/  HADD2.F32 R96, -RZ, R103.H1_H1 ;  /* 0x30000067ff607230 */ /* 0x000fe40000004100 */
[----:B------:R-:W-:Y:S02]  /*0a30*/  HADD2.F32 R100, -RZ, R104.H0_H0 ;  /* 0x20000068ff647230 */ /* 0x000fe40000004100 */
[----:B------:R-:W-:Y:S01]  /*0a40*/  FADD.FTZ R3, -R137, R3 ;  /* 0x0000000389037221 */ /* 0x000fe20000010100 */
[--C-:B------:R-:W-:Y:S02]  /*0a50*/  HADD2.F32 R131, -RZ, R101.reuse.H0_H0 ;  /* 0x20000065ff837230 */ /* 0x100fe40000004100 */
[----:B------:R-:W-:Y:S02]  /*0a60*/  HADD2.F32 R132, -RZ, R101.H1_H1 ;  /* 0x30000065ff847230 */ /* 0x000fe40000004100 */
[----:B------:R-:W-:-:S02]  /*0a70*/  HADD2.F32 R123, -RZ, R102.H0_H0 ;  /* 0x20000066ff7b7230 */ /* 0x000fc40000004100 */
[----:B------:R-:W-:Y:S02]  /*0a80*/  HADD2.F32 R122, -RZ, R102.H1_H1 ;  /* 0x30000066ff7a7230 */ /* 0x000fe40000004100 */
[----:B------:R-:W-:Y:S02]  /*0a90*/  HADD2.F32 R104, -RZ, R104.H1_H1 ;  /* 0x30000068ff687230 */ /* 0x000fe40000004100 */
[----:B------:R-:W-:Y:S02]  /*0aa0*/  HADD2.F32 R103, -RZ, R106.H0_H0 ;  /* 0x2000006aff677230 */ /* 0x000fe40000004100 */
[----:B------:R-:W-:Y:S01]  /*0ab0*/  FADD.FTZ R119, -R137, R119 ;  /* 0x0000007789777221 */ /* 0x000fe20000010100 */
[----:B------:R-:W-:Y:S02]  /*0ac0*/  HADD2.F32 R99, -RZ, R99.H1_H1 ;  /* 0x30000063ff637230 */ /* 0x000fe40000004100 */
[--C-:B------:R-:W-:Y:S02]  /*0ad0*/  HADD2.F32 R101, -RZ, R105.reuse.H0_H0 ;  /* 0x20000069ff657230 */ /* 0x100fe40000004100 */
[----:B------:R-:W-:-:S02]  /*0ae0*/  HADD2.F32 R102, -RZ, R105.H1_H1 ;  /* 0x30000069ff667230 */ /* 0x000fc40000004100 */
[----:B------:R-:W-:Y:S02]  /*0af0*/  HADD2.F32 R106, -RZ, R106.H1_H1 ;  /* 0x3000006aff6a7230 */ /* 0x000fe40000004100 */
[--C-:B------:R-:W-:Y:S02]  /*0b00*/  HADD2.F32 R118, -RZ, R107.reuse.H0_H0 ;  /* 0x2000006bff767230 */ /* 0x100fe40000004100 */
[----:B------:R-:W-:Y:S02]  /*0b10*/  HADD2.F32 R120, -RZ, R107.H1_H1 ;  /* 0x3000006bff787230 */ /* 0x000fe40000004100 */
[C---:B------:R-:W-:Y:S01]  /*0b20*/  FADD.FTZ R105, -R137.reuse, R124 ;  /* 0x0000007c89697221 */ /* 0x040fe20000010100 */
[C---:B------:R-:W-:Y:S01]  /*0b30*/  FADD.FTZ R107, -R137.reuse, R97 ;  /* 0x00000061896b7221 */ /* 0x040fe20000010100 */
[C---:B------:R-:W-:Y:S01]  /*0b40*/  FADD.FTZ R127, -R137.reuse, R98 ;  /* 0x00000062897f7221 */ /* 0x040fe20000010100 */
[C---:B------:R-:W-:Y:S01]  /*0b50*/  FADD.FTZ R125, -R137.reuse, R125 ;  /* 0x0000007d897d7221 */ /* 0x040fe20000010100 */
[C---:B------:R-:W-:Y:S01]  /*0b60*/  FADD.FTZ R141, -R137.reuse, R104 ;  /* 0x00000068898d7221 */ /* 0x040fe20000010100 */
[C---:B-----5:R-:W-:Y:S01]  /*0b70*/  FMUL.FTZ R3, R2.reuse, R3 ;  /* 0x0000000302037220 */ /* 0x060fe20000410000 */
        /* <DEDUP_REMOVED lines=10> */
[----:B------:R-:W-:-:S02]  /*0c20*/  HADD2.F32 R137, -RZ, R108.H0_H0 ;  /* 0x2000006cff897230 */ /* 0x000fc40000004100 */
[C---:B------:R-:W-:Y:S01]  /*0c30*/  FMUL.FTZ R105, R2.reuse, R105 ;  /* 0x0000006902697220 */ /* 0x040fe20000410000 */
[----:B------:R-:W-:Y:S02]  /*0c40*/  HADD2.F32 R120, -RZ, R108.H1_H1 ;  /* 0x3000006cff787230 */ /* 0x000fe40000004100 */
[C---:B------:R-:W-:Y:S01]  /*0c50*/  FMUL.FTZ R106, R2.reuse, R107 ;  /* 0x0000006b026a7220 */ /* 0x040fe20000410000 */
[C---:B------:R-:W-:Y:S01]  /*0c60*/  FMUL.FTZ R108, R2.reuse, R127 ;  /* 0x0000007f026c7220 */ /* 0x040fe20000410000 */
[----:B------:R-:W-:Y:S01]  /*0c70*/  FMUL.FTZ R107, R2, R125 ;  /* 0x0000007d026b7220 */ /* 0x000fe20000410000 */
[-C--:B------:R-:W-:Y:S01]  /*0c80*/  FFMA.FTZ R80, R3, R129.reuse, R80 ;  /* 0x0000008103507223 */ /* 0x080fe20000010050 */
[----:B------:R-:W-:Y:S01]  /*0c90*/  FADD.FTZ R72, R72, R129 ;  /* 0x0000008148487221 */ /* 0x000fe20000010000 */
[----:B------:R-:W-:Y:S01]  /*0ca0*/  FMUL.FTZ R128, R112, R129 ;  /* 0x0000008170807220 */ /* 0x000fe20000410000 */
[--C-:B------:R-:W-:Y:S02]  /*0cb0*/  HADD2.F32 R103, -RZ, R109.reuse.H0_H0 ;  /* 0x2000006dff677230 */ /* 0x100fe40000004100 */
[----:B------:R-:W-:Y:S01]  /*0cc0*/  FFMA.FTZ R81, R104, R130, R81 ;  /* 0x0000008268517223 */ /* 0x000fe20000010051 */
[----:B------:R-:W-:-:S02]  /*0cd0*/  HADD2.F32 R102, -RZ, R109.H1_H1 ;  /* 0x3000006dff667230 */ /* 0x000fc40000004100 */
[----:B------:R-:W-:Y:S01]  /*0ce0*/  FADD.FTZ R73, R73, R130 ;  /* 0x0000008249497221 */ /* 0x000fe20000010000 */
[----:B------:R-:W-:Y:S01]  /*0cf0*/  FMUL.FTZ R129, R19, R130 ;  /* 0x0000008213817220 */ /* 0x000fe20000410000 */
[----:B------:R-:W-:Y:S01]  /*0d00*/  FMUL.FTZ R109, R2, R133 ;  /* 0x00000085026d7220 */ /* 0x000fe20000410000 */
[-C--:B------:R-:W-:Y:S01]  /*0d10*/  FFMA.FTZ R82, R105, R131.reuse, R82 ;  /* 0x0000008369527223 */ /* 0x080fe20000010052 */
[----:B------:R-:W-:Y:S01]  /*0d20*/  FADD.FTZ R74, R74, R131 ;  /* 0x000000834a4a7221 */ /* 0x000fe20000010000 */
        /* <DEDUP_REMOVED lines=12> */
[-C--:B------:R-:W-:Y:S01]  /*0df0*/  FFMA.FTZ R86, R109, R121.reuse, R86 ;  /* 0x000000796d567223 */ /* 0x080fe20000010056 */
[----:B------:R-:W-:Y:S01]  /*0e00*/  FADD.FTZ R70, R70, R121 ;  /* 0x0000007946467221 */ /* 0x000fe20000010000 */
[----:B------:R-:W-:Y:S01]  /*0e10*/  FMUL.FTZ R134, R14, R121 ;  /* 0x000000790e867220 */ /* 0x000fe20000410000 */
[----:B------:R-:W-:Y:S01]  /*0e20*/  FADD.FTZ R121, R122, R129 ;  /* 0x000000817a797221 */ /* 0x000fe20000010000 */
[----:B------:R-:W-:Y:S01]  /*0e30*/  FFMA.FTZ R122, R104, R129, R123 ;  /* 0x00000081687a7223 */ /* 0x000fe2000001007b */
[----:B------:R-:W-:-:S02]  /*0e40*/  HADD2.F32 R101, -RZ, R110.H0_H0 ;  /* 0x2000006eff657230 */ /* 0x000fc40000004100 */
[----:B------:R-:W-:Y:S02]  /*0e50*/  HADD2.F32 R100, -RZ, R110.H1_H1 ;  /* 0x3000006eff647230 */ /* 0x000fe40000004100 */
        /* <DEDUP_REMOVED lines=8> */
[----:B------:R-:W-:-:S02]  /*0ee0*/  HADD2.F32 R99, -RZ, R111.H0_H0 ;  /* 0x2000006fff637230 */ /* 0x000fc40000004100 */
[----:B------:R-:W-:Y:S01]  /*0ef0*/  FADD.FTZ R122, R123, R132 ;  /* 0x000000847b7a7221 */ /* 0x000fe20000010000 */
[----:B------:R-:W-:Y:S02]  /*0f00*/  HADD2.F32 R98, -RZ, R111.H1_H1 ;  /* 0x3000006fff627230 */ /* 0x000fe40000004100 */
[----:B------:R-:W-:Y:S01]  /*0f10*/  FFMA.FTZ R121, R107, R132, R96 ;  /* 0x000000846b797223 */ /* 0x000fe20000010060 */
[C---:B------:R-:W-:Y:S01]  /*0f20*/  FMUL.FTZ R111, R2.reuse, R139 ;  /* 0x0000008b026f7220 */ /* 0x040fe20000410000 */
[----:B------:R-:W-:Y:S01]  /*0f30*/  FMUL.FTZ R118, R2, R141 ;  /* 0x0000008d02767220 */ /* 0x000fe20000410000 */
[----:B------:R-:W-:Y:S01]  /*0f40*/  FADD.FTZ R123, R122, R133 ;  /* 0x000000857a7b7221 */ /* 0x000fe20000010000 */
[----:B------:R-:W-:Y:S01]  /*0f50*/  FFMA.FTZ R96, R108, R133, R121 ;  /* 0x000000856c607223 */ /* 0x000fe20000010079 */
        /* <DEDUP_REMOVED lines=13> */
[----:B------:R-:W-:-:S03]  /*1030*/  FFMA.FTZ R120, R110, R135, R121 ;  /* 0x000000876e787223 */ /* 0x000fc60000010079 */
[----:B------:R-:W-:Y:S01]  /*1040*/  FADD.FTZ R96, R103, R136 ;  /* 0x0000008867607221 */ /* 0x000fe20000010000 */
        /* <DEDUP_REMOVED lines=8> */
[-C--:B------:R-:W-:Y:S01]  /*10d0*/  FFMA.FTZ R92, R125, R101.reuse, R92 ;  /* 0x000000657d5c7223 */ /* 0x080fe2000001005c */
[----:B------:R-:W-:Y:S01]  /*10e0*/  FADD.FTZ R44, R44, R101 ;  /* 0x000000652c2c7221 */ /* 0x000fe20000010000 */
[----:B------:R-:W-:Y:S01]  /*10f0*/  FMUL.FTZ R140, R8, R101 ;  /* 0x00000065088c7220 */ /* 0x000fe20000410000 */
[----:B------:R-:W-:Y:S01]  /*1100*/  FADD.FTZ R102, R121, R138 ;  /* 0x0000008a79667221 */ /* 0x000fe20000010000 */
[----:B------:R-:W-:Y:S01]  /*1110*/  FFMA.FTZ R101, R119, R138, R96 ;  /* 0x0000008a77657223 */ /* 0x000fe20000010060 */
[----:B------:R-:W-:-:S02]  /*1120*/  FMUL.FTZ R126, R2, R153 ;  /* 0x00000099027e7220 */ /* 0x000fc40000410000 */
        /* <DEDUP_REMOVED lines=19> */
[----:B------:R-:W-:Y:S01]  /*1260*/  FADD.FTZ R100, R100, R143 ;  /* 0x0000008f64647221 */ /* 0x000fe20000010000 */
[----:B------:R-:W-:-:S07]  /*1270*/  FFMA.FTZ R96, R144, R143, R96 ;  /* 0x0000008f90607223 */ /* 0x000fce0000010060 */
.L_x_1237:
[----:B------:R-:W-:Y:S05]  /*1280*/  BSYNC B0 ;  /* 0x0000000000007941 */ /* 0x000fea0003800000 */
.L_x_1235:
[----:B------:R-:W1:Y:S01]  /*1290*/  S2R R146, SR_TID.X ;  /* 0x0000000000927919 */ /* 0x000e620000002100 */
[----:B------:R-:W-:Y:S01]  /*12a0*/  LOP3.LUT P3, RZ, R145, 0xff, RZ, 0xc0, !PT ;  /* 0x000000ff91ff7812 */ /* 0x000fe2000786c0ff */
[----:B------:R-:W-:Y:S01]  /*12b0*/  UMOV UR6, 0xffffffff ;  /* 0xffffffff00067882 */ /* 0x000fe20000000000 */
[----:B-1----:R-:W-:Y:S02]  /*12c0*/  SHF.R.U32.HI R99, RZ, 0x5, R146 ;  /* 0x00000005ff637819 */ /* 0x002fe40000011692 */
        /* <DEDUP_REMOVED lines=22> */
.L_x_1300:
[----:B------:R-:W3:Y:S01]  /*1430*/  S2R R121, SR_CgaCtaId ;  /* 0x0000000000797919 */ /* 0x000ee20000008800 */
[----:B-----5:R-:W-:Y:S01]  /*1440*/  ISETP.GE.AND P4, PT, R148, 0x1, PT ;  /* 0x000000019400780c */ /* 0x020fe20003f86270 */
[----:B-1----:R-:W-:Y:S01]  /*1450*/  FADD.FTZ R120, R122, R101 ;  /* 0x000000657a787221 */ /* 0x002fe20000010000 */
[----:B------:R-:W-:Y:S01]  /*1460*/  MOV R102, 0x400 ;  /* 0x0000040000667802 */ /* 0x000fe20000000f00 */
[----:B------:R-:W-:Y:S05]  /*1470*/  WARPSYNC.ALL ;  /* 0x0000000000007948 */ /* 0x000fea0003800000 */
[----:B------:R-:W-:Y:S01]  /*1480*/  @!P0 LOP3.LUT R99, R99, 0x3, RZ, 0xc0, !PT ;  /* 0x0000000363638812 */ /* 0x000fe200078ec0ff */
[----:B------:R-:W-:-:S03]  /*1490*/  HFMA2.MMA R145, -RZ, RZ, 0, 0 ;  /* 0x00000000ff917435 */ /* 0x000fc600000001ff */
        /* <DEDUP_REMOVED lines=8> */
[----:B------:R-:W-:Y:S02]  /*1520*/  @P4 LEA.HI.SX32 R145, R148, R113, 0x1d ;  /* 0x0000007194914211 */ /* 0x000fe400078feaff */
[----:B------:R-:W-:-:S03]  /*1530*/  @!P0 LEA R147, R99, R102, 0x3 ;  /* 0x0000006663938211 */ /* 0x000fc600078e18ff */
[----:B0-----:R-:W-:Y:S02]  /*1540*/  @P4 IMAD.WIDE.U32 R122, R145, 0x10, R96 ;  /* 0x00000010917a4825 */ /* 0x001fe400078e0060 */
        /* <DEDUP_REMOVED lines=18> */
[----:B------:R-:W-:Y:S02]  /*1670*/  ISETP.NE.U32.AND P0, PT, R117, RZ, PT ;  /* 0x000000ff7500720c */ /* 0x000fe40003f05070 */
[----:B------:R-:W-:Y:S02]  /*1680*/  MOV R97, RZ ;  /* 0x000000ff00617202 */ /* 0x000fe40000000f00 */
[----:B------:R-:W-:-:S13]  /*1690*/  ISETP.NE.AND.EX P0, PT, R116, RZ, PT, P0 ;  /* 0x000000ff7400720c */ /* 0x000fda0003f05300 */
[----:B------:R-:W-:Y:S05]  /*16a0*/  @!P0 BRA `(.L_x_1241) ;  /* 0x00000000002c8947 */ /* 0x000fea0003800000 */
[----:B------:R-:W-:Y:S01]  /*16b0*/  HADD2.F32 R97, -RZ, R24.H0_H0 ;  /* 0x20000018ff617230 */ /* 0x000fe20000004100 */
[----:B------:R-:W-:Y:S06]  /*16c0*/  BRA `(.L_x_1241) ;  /* 0x0000000000247947 */ /* 0x000fec0003800000 */
.L_x_1240:
[----:B------:R-:W-:Y:S02]  /*16d0*/  ISETP.NE.U32.AND P0, PT, R117, RZ, PT ;  /* 0x000000ff7500720c */ /* 0x000fe40003f05070 */
[----:B------:R-:W-:Y:S02]  /*16e0*/  ISETP.NE.AND P1, PT, R4, RZ, PT ;  /* 0x000000ff0400720c */ /* 0x000fe40003f25270 */
[----:B------:R-:W-:Y:S02]  /*16f0*/  ISETP.NE.AND.EX P0, PT, R116, RZ, PT, P0 ;  /* 0x000000ff7400720c */ /* 0x000fe40003f05300 */
[----:B------:R-:W-:-:S05]  /*1700*/  FSEL R96, R100, RZ, !P1 ;  /* 0x000000ff64607208 */ /* 0x000fca0004800000 */
[----:B------:R-:W-:-:S04]  /*1710*/  FFMA.FTZ R97, R3, R101, R96 ;  /* 0x0000006503617223 */ /* 0x000fc80000010060 */
[----:B------:R-:W-:Y:S02]  /*1720*/  FADD.FTZ R97, R128, -R97 ;  /* 0x8000006180617221 */ /* 0x000fe40000010000 */
[----:B------:R-:W-:Y:S02]  /*1730*/  @P0 HADD2.F32 R96, -RZ, R24.H0_H0 ;  /* 0x20000018ff600230 */ /* 0x000fe40000004100 */
[----:B------:R-:W-:-:S04]  /*1740*/  FMUL.FTZ R97, R2, R97 ;  /* 0x0000006102617220 */ /* 0x000fc80000410000 */
[----:B------:R-:W-:-:S07]  /*1750*/  @P0 FADD.FTZ R97, R97, R96 ;  /* 0x0000006061610221 */ /* 0x000fce0000010000 */
.L_x_1241:
[----:B------:R-:W-:Y:S05]  /*1760*/  BSYNC B0 ;  /* 0x0000000000007941 */ /* 0x000fea0003800000 */
.L_x_1239:
[----:B------:R-:W0:Y:S01]  /*1770*/  @P4 LDC R98, c[0x0][0x29c] ;  /* 0x0000a700ff624b82 */ /* 0x000e220000000800 */
[----:B------:R-:W-:Y:S01]  /*1780*/  ISETP.NE.U32.AND P1, PT, RZ, UR10, PT ;  /* 0x0000000aff007c0c */ /* 0x000fe2000bf25070 */
[----:B------:R-:W-:Y:S01]  /*1790*/  @P4 HADD2.F32 R96, -RZ, R28.H0_H0 ;  /* 0x2000001cff604230 */ /* 0x000fe20000004100 */
[----:B------:R-:W-:Y:S02]  /*17a0*/  BSSY B0, `(.L_x_1242) ;  /* 0x0000016000007945 */ /* 0x000fe40003800000 */
[----:B------:R-:W-:Y:S01]  /*17b0*/  ISETP.NE.AND.EX P1, PT, RZ, UR11, PT, P1 ;  /* 0x0000000bff007c0c */ /* 0x000fe2000bf25310 */
[----:B0-----:R-:W-:-:S12]  /*17c0*/  @P4 FMUL.FTZ R99, R97, R98 ;  /* 0x0000006261634220 */ /* 0x001fd80000410000 */
[----:B------:R-:W-:Y:S01]  /*17d0*/  @P1 F2FP.F16.F32.PACK_AB R97, RZ, R97 ;  /* 0x00000061ff61123e */ /* 0x000fe200000000ff */
[----:B------:R-:W-:Y:S01]  /*17e0*/  @P4 FMUL.FTZ R98, R99, R96 ;  /* 0x0000006063624220 */ /* 0x000fe20000410000 */
[----:B-----5:R-:W-:Y:S02]  /*17f0*/  @P4 HADD2.F32 R96, -RZ, R36.H0_H0 ;  /* 0x20000024ff604230 */ /* 0x020fe40000004100 */
[----:B------:R-:W-:Y:S02]  /*1800*/  @P1 PRMT R76, R97, 0x7610, R76 ;  /* 0x00007610614c1816 */ /* 0x000fe4000000004c */
[----:B------:R-:W-:Y:S01]  /*1810*/  @P4 F2FP.F16.F32.PACK_AB R98, RZ, R98 ;  /* 0x00000062ff62423e */ /* 0x000fe200000000ff */
[----:B------:R-:W-:-:S03]  /*1820*/  @P4 FFMA.FTZ R52, R99, R96, R52 ;  /* 0x0000006063344223 */ /* 0x000fc60000010034 */
[----:B------:R-:W-:Y:S01]  /*1830*/  @P4 PRMT R48, R98, 0x7610, R48 ;  /* 0x0000761062304816 */ /* 0x000fe20000000030 */
[----:B------:R-:W-:Y:S06]  /*1840*/  @P2 BRA `(.L_x_1243) ;  /* 0x0000000000102947 */ /* 0x000fec0003800000 */
[----:B------:R-:W-:Y:S01]  /*1850*/  MOV R97, RZ ;  /* 0x000000ff00617202 */ /* 0x000fe20000000f00 */
[----:B------:R-:W-:Y:S06]  /*1860*/  @!P0 BRA `(.L_x_1244) ;  /* 0x0000000000248947 */ /* 0x000fec0003800000 */
[----:B------:R-:W-:Y:S01]  /*1870*/  HADD2.F32 R97, -RZ, R24.H1_H1 ;  /* 0x30000018ff617230 */ /* 0x000fe20000004100 */
[----:B------:R-:W-:Y:S06]  /*1880*/  BRA `(.L_x_1244) ;  /* 0x00000000001c7947 */ /* 0x000fec0003800000 */
.L_x_1243:
[----:B------:R-:W-:-:S04]  /*1890*/  ISETP.NE.AND P5, PT, R4, RZ, PT ;  /* 0x000000ff0400720c */ /* 0x000fc80003fa5270 */
[----:B------:R-:W-:-:S05]  /*18a0*/  FSEL R97, R100, RZ, !P5 ;  /* 0x000000ff64617208 */ /* 0x000fca0006800000 */
[----:B------:R-:W-:-:S04]  /*18b0*/  FFMA.FTZ R96, R104, R101, R97 ;  /* 0x0000006568607223 */ /* 0x000fc80000010061 */
[----:B------:R-:W-:Y:S01]  /*18c0*/  FADD.FTZ R97, R129, -R96 ;  /* 0x8000006081617221 */ /* 0x000fe20000010000 */
[----:B------:R-:W-:-:S03]  /*18d0*/  @P0 HADD2.F32 R96, -RZ, R24.H1_H1 ;  /* 0x30000018ff600230 */ /* 0x000fc60000004100 */
[----:B------:R-:W-:-:S04]  /*18e0*/  FMUL.FTZ R97, R2, R97 ;  /* 0x0000006102617220 */ /* 0x000fc80000410000 */
[----:B------:R-:W-:-:S07]  /*18f0*/  @P0 FADD.FTZ R97, R97, R96 ;  /* 0x0000006061610221 */ /* 0x000fce0000010000 */
.L_x_1244:
[----:B------:R-:W-:Y:S05]  /*1900*/  BSYNC B0 ;  /* 0x0000000000007941 */ /* 0x000fea0003800000 */
.L_x_1242:
[----:B------:R-:W0:Y:S01]  /*1910*/  @P4 LDC R96, c[0x0][0x29c] ;  /* 0x0000a700ff604b82 */ /* 0x000e220000000800 */
[----:B------:R-:W-:Y:S01]  /*1920*/  @P4 HADD2.F32 R99, -RZ, R28.H1_H1 ;  /* 0x3000001cff634230 */ /* 0x000fe20000004100 */
[----:B------:R-:W-:Y:S01]  /*1930*/  BSSY B0, `(.L_x_1245) ;  /* 0x0000015000007945 */ /* 0x000fe20003800000 */
[----:B------:R-:W-:Y:S02]  /*1940*/  @P4 HADD2.F32 R98, -RZ, R36.H1_H1 ;  /* 0x30000024ff624230 */ /* 0x000fe40000004100 */
[----:B0-----:R-:W-:Y:S01]  /*1950*/  @P4 FMUL.FTZ R96, R97, R96 ;  /* 0x0000006061604220 */ /* 0x001fe20000410000 */
[----:B------:R-:W-:-:S03]  /*1960*/  @P1 F2FP.F16.F32.PACK_AB R97, RZ, R97 ;  /* 0x00000061ff61123e */ /* 0x000fc600000000ff */
[C---:B------:R-:W-:Y:S01]  /*1970*/  @P4 FMUL.FTZ R99, R96.reuse, R99 ;  /* 0x0000006360634220 */ /* 0x040fe20000410000 */
[----:B------:R-:W-:Y:S01]  /*1980*/  @P4 FFMA.FTZ R53, R96, R98, R53 ;  /* 0x0000006260354223 */ /* 0x000fe20000010035 */
[----:B------:R-:W-:-:S03]  /*1990*/  @P1 PRMT R76, R76, 0x5410, R97 ;  /* 0x000054104c4c1816 */ /* 0x000fc60000000061 */
[----:B------:R-:W-:-:S04]  /*19a0*/  @P4 F2FP.F16.F32.PACK_AB R99, RZ, R99 ;  /* 0x00000063ff63423e */ /* 0x000fc800000000ff */
[----:B------:R-:W-:Y:S01]  /*19b0*/  @P4 PRMT R48, R48, 0x5410, R99 ;  /* 0x0000541030304816 */ /* 0x000fe20000000063 */
[----:B------:R-:W-:Y:S06]  /*19c0*/  @P2 BRA `(.L_x_1246) ;  /* 0x0000000000102947 */ /* 0x000fec0003800000 */
[----:B------:R-:W-:Y:S01]  /*19d0*/  HFMA2.MMA R97, -RZ, RZ, 0, 0 ;  /* 0x00000000ff617435 */ /* 0x000fe200000001ff */
[----:B------:R-:W-:Y:S10]  /*19e0*/  @!P0 BRA `(.L_x_1247) ;  /* 0x0000000000248947 */ /* 0x000ff40003800000 */
[----:B------:R-:W-:Y:S01]  /*19f0*/  HADD2.F32 R97, -RZ, R25.H0_H0 ;  /* 0x20000019ff617230 */ /* 0x000fe20000004100 */
[----:B------:R-:W-:Y:S06]  /*1a00*/  BRA `(.L_x_1247) ;  /* 0x00000000001c7947 */ /* 0x000fec0003800000 */
.L_x_1246:
[----:B------:R-:W-:-:S04]  /*1a10*/  ISETP.NE.AND P5, PT, R4, RZ, PT ;  /* 0x000000ff0400720c */ /* 0x000fc80003fa5270 */
[----:B------:R-:W-:-:S05]  /*1a20*/  FSEL R96, R100, RZ, !P5 ;  /* 0x000000ff64607208 */ /* 0x000fca0006800000 */
[----:B------:R-:W-:Y:S01]  /*1a30*/  FFMA.FTZ R97, R105, R101, R96 ;  /* 0x0000006569617223 */ /* 0x000fe20000010060 */
[----:B------:R-:W-:-:S03]  /*1a40*/  @P0 HADD2.F32 R96, -RZ, R25.H0_H0 ;  /* 0x20000019ff600230 */ /* 0x000fc60000004100 */
[----:B------:R-:W-:-:S04]  /*1a50*/  FADD.FTZ R97, R130, -R97 ;  /* 0x8000006182617221 */ /* 0x000fc80000010000 */
[----:B------:R-:W-:-:S04]  /*1a60*/  FMUL.FTZ R97, R2, R97 ;  /* 0x0000006102617220 */ /* 0x000fc80000410000 */
[----:B------:R-:W-:-:S07]  /*1a70*/  @P0 FADD.FTZ R97, R97, R96 ;  /* 0x0000006061610221 */ /* 0x000fce0000010000 */
.L_x_1247:
[----:B------:R-:W-:Y:S05]  /*1a80*/  BSYNC B0 ;  /* 0x0000000000007941 */ /* 0x000fea0003800000 */
.L_x_1245:
[----:B------:R-:W0:Y:S01]  /*1a90*/  @P4 LDC R98, c[0x0][0x29c] ;  /* 0x0000a700ff624b82 */ /* 0x000e220000000800 */
[----:B------:R-:W-:Y:S01]  /*1aa0*/  @P4 HADD2.F32 R96, -RZ, R29.H0_H0 ;  /* 0x2000001dff604230 */ /* 0x000fe20000004100 */
[----:B------:R-:W-:Y:S01]  /*1ab0*/  BSSY B0, `(.L_x_1248) ;  /* 0x0000015000007945 */ /* 0x000fe20003800000 */
[----:B0-----:R-:W-:Y:S01]  /*1ac0*/  @P4 FMUL.FTZ R99, R97, R98 ;  /* 0x0000006261634220 */ /* 0x001fe20000410000 */
[----:B------:R-:W-:-:S03]  /*1ad0*/  @P1 F2FP.F16.F32.PACK_AB R97, RZ, R97 ;  /* 0x00000061ff61123e */ /* 0x000fc600000000ff */
[----:B------:R-:W-:Y:S01]  /*1ae0*/  @P4 FMUL.FTZ R98, R99, R96 ;  /* 0x0000006063624220 */ /* 0x000fe20000410000 */
[----:B------:R-:W-:Y:S01]  /*1af0*/  @P4 HADD2.F32 R96, -RZ, R37.H0_H0 ;  /* 0x20000025ff604230 */ /* 0x000fe20000004100 */
[----:B------:R-:W-:-:S03]  /*1b00*/  @P1 PRMT R77, R97, 0x7610, R77 ;  /* 0x00007610614d1816 */ /* 0x000fc6000000004d */
        /* <DEDUP_REMOVED lines=8> */
.L_x_1249:
[----:B------:R-:W-:-:S04]  /*1b90*/  ISETP.NE.AND P5, PT, R4, RZ, PT ;  /* 0x000000ff0400720c */ /* 0x000fc80003fa5270 */
[----:B------:R-:W-:-:S05]  /*1ba0*/  FSEL R97, R100, RZ, !P5 ;  /* 0x000000ff64617208 */ /* 0x000fca0006800000 */
[----:B------:R-:W-:-:S04]  /*1bb0*/  FFMA.FTZ R96, R106, R101, R97 ;  /* 0x000000656a607223 */ /* 0x000fc80000010061 */
[----:B------:R-:W-:Y:S01]  /*1bc0*/  FADD.FTZ R97, R131, -R96 ;  /* 0x8000006083617221 */ /* 0x000fe20000010000 */
[----:B------:R-:W-:-:S03]  /*1bd0*/  @P0 HADD2.F32 R96, -RZ, R25.H1_H1 ;  /* 0x30000019ff600230 */ /* 0x000fc60000004100 */
[----:B------:R-:W-:-:S04]  /*1be0*/  FMUL.FTZ R97, R2, R97 ;  /* 0x0000006102617220 */ /* 0x000fc80000410000 */
[----:B------:R-:W-:-:S07]  /*1bf0*/  @P0 FADD.FTZ R97, R97, R96 ;  /* 0x0000006061610221 */ /* 0x000fce0000010000 */
.L_x_1250:
[----:B------:R-:W-:Y:S05]  /*1c00*/  BSYNC B0 ;  /* 0x0000000000007941 */ /* 0x000fea0003800000 */
.L_x_1248:
        /* <DEDUP_REMOVED lines=16> */
.L_x_1252:
[----:B------:R-:W-:-:S04]  /*1d10*/  ISETP.NE.AND P5, PT, R4, RZ, PT ;  /* 0x000000ff0400720c */ /* 0x000fc80003fa5270 */
[----:B------:R-:W-:-:S05]  /*1d20*/  FSEL R96, R100, RZ, !P5 ;  /* 0x000000ff64607208 */ /* 0x000fca0006800000 */
[----:B------:R-:W-:Y:S01]  /*1d30*/  FFMA.FTZ R97, R107, R101, R96 ;  /* 0x000000656b617223 */ /* 0x000fe20000010060 */
[----:B------:R-:W-:-:S03]  /*1d40*/  @P0 HADD2.F32 R96, -RZ, R26.H0_H0 ;  /* 0x2000001aff600230 */ /* 0x000fc60000004100 */
[----:B------:R-:W-:-:S04]  /*1d50*/  FADD.FTZ R97, R132, -R97 ;  /* 0x8000006184617221 */ /* 0x000fc80000010000 */
[----:B------:R-:W-:-:S04]  /*1d60*/  FMUL.FTZ R97, R2, R97 ;  /* 0x0000006102617220 */ /* 0x000fc80000410000 */
[----:B------:R-:W-:-:S07]  /*1d70*/  @P0 FADD.FTZ R97, R97, R96 ;  /* 0x0000006061610221 */ /* 0x000fce0000010000 */
.L_x_1253:
[----:B------:R-:W-:Y:S05]  /*1d80*/  BSYNC B0 ;  /* 0x0000000000007941 */ /* 0x000fea0003800000 */
.L_x_1251:
        /* <DEDUP_REMOVED lines=16> */
.L_x_1255:
[----:B------:R-:W-:-:S04]  /*1e90*/  ISETP.NE.AND P5, PT, R4, RZ, PT ;  /* 0x000000ff0400720c */ /* 0x000fc80003fa5270 */
[----:B------:R-:W-:-:S05]  /*1ea0*/  FSEL R97, R100, RZ, !P5 ;  /* 0x000000ff64617208 */ /* 0x000fca0006800000 */
[----:B------:R-:W-:-:S04]  /*1eb0*/  FFMA.FTZ R96, R108, R101, R97 ;  /* 0x000000656c607223 */ /* 0x000fc80000010061 */
[----:B------:R-:W-:Y:S01]  /*1ec0*/  FADD.FTZ R97, R133, -R96 ;  /* 0x8000006085617221 */ /* 0x000fe20000010000 */
[----:B------:R-:W-:-:S03]  /*1ed0*/  @P0 HADD2.F32 R96, -RZ, R26.H1_H1 ;  /* 0x3000001aff600230 */ /* 0x000fc60000004100 */
[----:B------:R-:W-:-:S04]  /*1ee0*/  FMUL.FTZ R97, R2, R97 ;  /* 0x0000006102617220 */ /* 0x000fc80000410000 */
[----:B------:R-:W-:-:S07]  /*1ef0*/  @P0 FADD.FTZ R97, R97, R96 ;  /* 0x0000006061610221 */ /* 0x000fce0000010000 */
.L_x_1256:
[----:B------:R-:W-:Y:S05]  /*1f00*/  BSYNC B0 ;  /* 0x0000000000007941 */ /* 0x000fea0003800000 */
.L_x_1254:
        /* <DEDUP_REMOVED lines=16> */
.L_x_1258:
[----:B------:R-:W-:-:S04]  /*2010*/  ISETP.NE.AND P5, PT, R4, RZ, PT ;  /* 0x000000ff0400720c */ /* 0x000fc80003fa5270 */
[----:B------:R-:W-:-:S05]  /*2020*/  FSEL R96, R100, RZ, !P5 ;  /* 0x000000ff64607208 */ /* 0x000fca0006800000 */
[----:B------:R-:W-:Y:S01]  /*2030*/  FFMA.FTZ R97, R109, R101, R96 ;  /* 0x000000656d617223 */ /* 0x000fe20000010060 */
[----:B------:R-:W-:-:S03]  /*2040*/  @P0 HADD2.F32 R96, -RZ, R27.H0_H0 ;  /* 0x2000001bff600230 */ /* 0x000fc60000004100 */
[----:B------:R-:W-:-:S04]  /*2050*/  FADD.FTZ R97, R134, -R97 ;  /* 0x8000006186617221 */ /* 0x000fc80000010000 */
[----:B------:R-:W-:-:S04]  /*2060*/  FMUL.FTZ R97, R2, R97 ;  /* 0x0000006102617220 */ /* 0x000fc80000410000 */
[----:B------:R-:W-:-:S07]  /*2070*/  @P0 FADD.FTZ R97, R97, R96 ;  /* 0x0000006061610221 */ /* 0x000fce0000010000 */
.L_x_1259:
[----:B------:R-:W-:Y:S05]  /*2080*/  BSYNC B0 ;  /* 0x0000000000007941 */ /* 0x000fea0003800000 */
.L_x_1257:
        /* <DEDUP_REMOVED lines=16> */
.L_x_1261:
[----:B------:R-:W-:Y:S01]  /*2190*/  ISETP.NE.AND P5, PT, R4, RZ, PT ;  /* 0x000000ff0400720c */ /* 0x000fe20003fa5270 */
[----:B------:R-:W-:-:S03]  /*21a0*/  @P0 HADD2.F32 R99, -RZ, R27.H1_H1 ;  /* 0x3000001bff630230 */ /* 0x000fc60000004100 */
[----:B------:R-:W-:-:S05]  /*21b0*/  FSEL R97, R100, RZ, !P5 ;  /* 0x000000ff64617208 */ /* 0x000fca0006800000 */
[----:B------:R-:W-:-:S04]  /*21c0*/  FFMA.FTZ R96, R110, R101, R97 ;  /* 0x000000656e607223 */ /* 0x000fc80000010061 */
[----:B------:R-:W-:-:S04]  /*21d0*/  FADD.FTZ R97, R135, -R96 ;  /* 0x8000006087617221 */ /* 0x000fc80000010000 */
[----:B------:R-:W-:-:S04]  /*21e0*/  FMUL.FTZ R102, R2, R97 ;  /* 0x0000006102667220 */ /* 0x000fc80000410000 */
[----:B------:R-:W-:-:S07]  /*21f0*/  @P0 FADD.FTZ R102, R102, R99 ;  /* 0x0000006366660221 */ /* 0x000fce0000010000 */
.L_x_1262:
[----:B------:R-:W-:Y:S05]  /*2200*/  BSYNC B0 ;  /* 0x0000000000007941 */ /* 0x000fea0003800000 */
.L_x_1260:
[----:B------:R-:W0:Y:S01]  /*2210*/  @P4 LDC R117, c[0x0][0x29c] ;  /* 0x0000a700ff754b82 */ /* 0x000e220000000800 */
[----:B------:R-:W-:Y:S01]  /*2220*/  @P4 HADD2.F32 R103, -RZ, R31.H1_H1 ;  /* 0x3000001fff674230 */ /* 0x000fe20000004100 */
[----:B------:R-:W-:Y:S06]  /*2230*/  BSSY B0, `(.L_x_1263) ;  /* 0x0000013000007945 */ /* 0x000fec0003800000 */
        /* <DEDUP_REMOVED lines=8> */
[----:B------:R-:W-:-:S04]  /*22c0*/  @P4 F2FP.F16.F32.PACK_AB R103, RZ, R103 ;  /* 0x00000067ff67423e */ /* 0x000fc800000000ff */
[----:B------:R-:W-:Y:S01]  /*22d0*/  @P4 PRMT R51, R51, 0x5410, R103 ;  /* 0x0000541033334816 */ /* 0x000fe20000000067 */
[----:B------:R0:W-:Y:S01]  /*22e0*/  @P1 STG.E.128 desc[UR4][R96.64], R76 ;  /* 0x0000004c60001986 */ /* 0x0001e2000c101d04 */
[C---:B--2---:R-:W-:Y:S01]  /*22f0*/  @P4 IMAD.WIDE.U32 R98, R145.reuse, 0x10, R98 ;  /* 0x0000001091624825 */ /* 0x044fe200078e0062 */
[----:B------:R-:W-:-:S04]  /*2300*/  IADD3 R145, R145, 0x80, RZ ;  /* 0x0000008091917810 */ /* 0x000fc80007ffe0ff */
[----:B------:R0:W-:Y:S01]  /*2310*/  @P4 STG.E.128 desc[UR4][R98.64], R48 ;  /* 0x0000003062004986 */ /* 0x0001e2000c101d04 */
[----:B------:R-:W-:Y:S05]  /*2320*/  @!P4 BRA `(.L_x_1264) ;  /* 0x00000000000cc947 */ /* 0x000fea0003800000 */
[----:B------:R-:W1:Y:S02]  /*2330*/  LDC.64 R36, c[0x0][0x220] ;  /* 0x00008800ff247b82 */ /* 0x000e640000000a00 */
[----:B-1----:R-:W-:-:S06]  /*2340*/  IMAD.WIDE.U32 R36, R145, 0x10, R36 ;  /* 0x0000001091247825 */ /* 0x002fcc00078e0024 */
[----:B------:R-:W5:Y:S02]  /*2350*/  LDG.E.128 R36, desc[UR4][R36.64] ;  /* 0x0000000424247981 */ /* 0x000f64000c1e1d00 */
.L_x_1264:
[----:B------:R-:W-:Y:S05]  /*2360*/  BSYNC B0 ;  /* 0x0000000000007941 */ /* 0x000fea0003800000 */
.L_x_1263:
[----:B------:R-:W-:Y:S01]  /*2370*/  BSSY B0, `(.L_x_1265) ;  /* 0x000000e000007945 */ /* 0x000fe20003800000 */
[----:B------:R-:W-:-:S03]  /*2380*/  @P4 FFMA.FTZ R59, R116, R102, R59 ;  /* 0x00000066743b4223 */ /* 0x000fc6000001003b */
[----:B------:R-:W-:Y:S05]  /*2390*/  @P2 BRA `(.L_x_1266) ;  /* 0x0000000000102947 */ /* 0x000fea0003800000 */
[----:B0-----:R-:W-:Y:S01]  /*23a0*/  HFMA2.MMA R97, -RZ, RZ, 0, 0 ;  /* 0x00000000ff617435 */ /* 0x001fe200000001ff */
[----:B------:R-:W-:Y:S10]  /*23b0*/  @!P0 BRA `(.L_x_1267) ;  /* 0x0000000000248947 */ /* 0x000ff40003800000 */
[----:B------:R-:W-:Y:S01]  /*23c0*/  HADD2.F32 R97, -RZ, R20.H0_H0 ;  /* 0x20000014ff617230 */ /* 0x000fe20000004100 */
[----:B------:R-:W-:Y:S06]  /*23d0*/  BRA `(.L_x_1267) ;  /* 0x00000000001c7947 */ /* 0x000fec0003800000 */
.L_x_1266:
[----:B------:R-:W-:-:S04]  /*23e0*/  ISETP.NE.AND P5, PT, R4, RZ, PT ;  /* 0x000000ff0400720c */ /* 0x000fc80003fa5270 */
[----:B0-----:R-:W-:-:S05]  /*23f0*/  FSEL R96, R100, RZ, !P5 ;  /* 0x000000ff64607208 */ /* 0x001fca0006800000 */
[----:B------:R-:W-:Y:S01]  /*2400*/  FFMA.FTZ R97, R111, R101, R96 ;  /* 0x000000656f617223 */ /* 0x000fe20000010060 */
[----:B------:R-:W-:-:S03]  /*2410*/  @P0 HADD2.F32 R96, -RZ, R20.H0_H0 ;  /* 0x20000014ff600230 */ /* 0x000fc60000004100 */
[----:B------:R-:W-:-:S04]  /*2420*/  FADD.FTZ R97, R136, -R97 ;  /* 0x8000006188617221 */ /* 0x000fc80000010000 */
[----:B------:R-:W-:-:S04]  /*2430*/  FMUL.FTZ R97, R2, R97 ;  /* 0x0000006102617220 */ /* 0x000fc80000410000 */
[----:B------:R-:W-:-:S07]  /*2440*/  @P0 FADD.FTZ R97, R97, R96 ;  /* 0x0000006061610221 */ /* 0x000fce0000010000 */
.L_x_1267:
[----:B------:R-:W-:Y:S05]  /*2450*/  BSYNC B0 ;  /* 0x0000000000007941 */ /* 0x000fea0003800000 */
.L_x_1265:
[----:B------:R-:W0:Y:S01]  /*2460*/  @P4 LDC R98, c[0x0][0x29c] ;  /* 0x0000a700ff624b82 */ /* 0x000e220000000800 */
[----:B------:R-:W-:Y:S01]  /*2470*/  @P4 HADD2.F32 R96, -RZ, R32.H0_H0 ;  /* 0x20000020ff604230 */ /* 0x000fe20000004100 */
[----:B------:R-:W-:Y:S01]  /*2480*/  BSSY B0, `(.L_x_1268) ;  /* 0x0000015000007945 */ /* 0x000fe20003800000 */
[----:B-----5:R-:W-:Y:S02]  /*2490*/  @P4 HADD2.F32 R103, -RZ, R36.H0_H0 ;  /* 0x20000024ff674230 */ /* 0x020fe40000004100 */
        /* <DEDUP_REMOVED lines=8> */
[----:B------:R-:W-:Y:S01]  /*2520*/  MOV R97, RZ ;  /* 0x000000ff00617202 */ /* 0x000fe20000000f00 */
[----:B------:R-:W-:Y:S06]  /*2530*/  @!P0 BRA `(.L_x_1270) ;  /* 0x0000000000248947 */ /* 0x000fec0003800000 */
[----:B------:R-:W-:Y:S01]  /*2540*/  HADD2.F32 R97, -RZ, R20.H1_H1 ;  /* 0x30000014ff617230 */ /* 0x000fe20000004100 */
[----:B------:R-:W-:Y:S06]  /*2550*/  BRA `(.L_x_1270) ;  /* 0x00000000001c7947 */ /* 0x000fec0003800000 */
.L_x_1269:
[----:B------:R-:W-:-:S04]  /*2560*/  ISETP.NE.AND P5, PT, R4, RZ, PT ;  /* 0x000000ff0400720c */ /* 0x000fc80003fa5270 */
[----:B------:R-:W-:-:S05]  /*2570*/  FSEL R97, R100, RZ, !P5 ;  /* 0x000000ff64617208 */ /* 0x000fca0006800000 */
[----:B------:R-:W-:-:S04]  /*2580*/  FFMA.FTZ R96, R118, R101, R97 ;  /* 0x0000006576607223 */ /* 0x000fc80000010061 */
[----:B------:R-:W-:Y:S01]  /*2590*/  FADD.FTZ R97, R137, -R96 ;  /* 0x8000006089617221 */ /* 0x000fe20000010000 */
[----:B------:R-:W-:-:S03]  /*25a0*/  @P0 HADD2.F32 R96, -RZ, R20.H1_H1 ;  /* 0x30000014ff600230 */ /* 0x000fc60000004100 */
[----:B------:R-:W-:-:S04]  /*25b0*/  FMUL.FTZ R97, R2, R97 ;  /* 0x0000006102617220 */ /* 0x000fc80000410000 */
[----:B------:R-:W-:-:S07]  /*25c0*/  @P0 FADD.FTZ R97, R97, R96 ;  /* 0x0000006061610221 */ /* 0x000fce0000010000 */
.L_x_1270:
[----:B------:R-:W-:Y:S05]  /*25d0*/  BSYNC B0 ;  /* 0x0000000000007941 */ /* 0x000fea0003800000 */
.L_x_1268:
[----:B------:R-:W0:Y:S01]  /*25e0*/  @P4 LDC R96, c[0x0][0x29c] ;  /* 0x0000a700ff604b82 */ /* 0x000e220000000800 */
[----:B------:R-:W-:Y:S01]  /*25f0*/  @P4 HADD2.F32 R99, -RZ, R32.H1_H1 ;  /* 0x30000020ff634230 */ /* 0x000fe20000004100 */
[----:B------:R-:W-:Y:S01]  /*2600*/  BSSY B0, `(.L_x_1271) ;  /* 0x0000015000007945 */ /* 0x000fe20003800000 */
[----:B------:R-:W-:Y:S02]  /*2610*/  @P4 HADD2.F32 R98, -RZ, R36.H1_H1 ;  /* 0x30000024ff624230 */ /* 0x000fe40000004100 */
        /* <DEDUP_REMOVED lines=12> */
.L_x_1272:
[----:B------:R-:W-:-:S04]  /*26e0*/  ISETP.NE.AND P5, PT, R4, RZ, PT ;  /* 0x000000ff0400720c */ /* 0x000fc80003fa5270 */
[----:B------:R-:W-:-:S05]  /*26f0*/  FSEL R96, R100, RZ, !P5 ;  /* 0x000000ff64607208 */ /* 0x000fca0006800000 */
[----:B------:R-:W-:Y:S01]  /*2700*/  FFMA.FTZ R97, R119, R101, R96 ;  /* 0x0000006577617223 */ /* 0x000fe20000010060 */
[----:B------:R-:W-:-:S03]  /*2710*/  @P0 HADD2.F32 R96, -RZ, R21.H0_H0 ;  /* 0x20000015ff600230 */ /* 0x000fc60000004100 */
[----:B------:R-:W-:-:S04]  /*2720*/  FADD.FTZ R97, R138, -R97 ;  /* 0x800000618a617221 */ /* 0x000fc80000010000 */
[----:B------:R-:W-:-:S04]  /*2730*/  FMUL.FTZ R97, R2, R97 ;  /* 0x0000006102617220 */ /* 0x000fc80000410000 */
[----:B------:R-:W-:-:S07]  /*2740*/  @P0 FADD.FTZ R97, R97, R96 ;  /* 0x0000006061610221 */ /* 0x000fce0000010000 */
.L_x_1273:
[----:B------:R-:W-:Y:S05]  /*2750*/  BSYNC B0 ;  /* 0x0000000000007941 */ /* 0x000fea0003800000 */
.L_x_1271:
[----:B------:R-:W0:Y:S01]  /*2760*/  @P4 LDC R98, c[0x0][0x29c] ;  /* 0x0000a700ff624b82 */ /* 0x000e220000000800 */
[----:B------:R-:W-:Y:S01]  /*2770*/  @P4 HADD2.F32 R96, -RZ, R33.H0_H0 ;  /* 0x20000021ff604230 */ /* 0x000fe20000004100 */
[----:B------:R-:W-:Y:S01]  /*2780*/  BSSY B0, `(.L_x_1274) ;  /* 0x0000015000007945 */ /* 0x000fe20003800000 */
[----:B------:R-:W-:Y:S02]  /*2790*/  @P4 HADD2.F32 R103, -RZ, R37.H0_H0 ;  /* 0x20000025ff674230 */ /* 0x000fe40000004100 */
        /* <DEDUP_REMOVED lines=12> */
.L_x_1275:
[----:B------:R-:W-:-:S04]  /*2860*/  ISETP.NE.AND P5, PT, R4, RZ, PT ;  /* 0x000000ff0400720c */ /* 0x000fc80003fa5270 */
[----:B------:R-:W-:-:S05]  /*2870*/  FSEL R97, R100, RZ, !P5 ;  /* 0x000000ff64617208 */ /* 0x000fca0006800000 */
[----:B------:R-:W-:-:S04]  /*2880*/  FFMA.FTZ R96, R124, R101, R97 ;  /* 0x000000657c607223 */ /* 0x000fc80000010061 */
[----:B------:R-:W-:Y:S01]  /*2890*/  FADD.FTZ R97, R139, -R96 ;  /* 0x800000608b617221 */ /* 0x000fe20000010000 */
[----:B------:R-:W-:-:S03]  /*28a0*/  @P0 HADD2.F32 R96, -RZ, R21.H1_H1 ;  /* 0x30000015ff600230 */ /* 0x000fc60000004100 */
[----:B------:R-:W-:-:S04]  /*28b0*/  FMUL.FTZ R97, R2, R97 ;  /* 0x0000006102617220 */ /* 0x000fc80000410000 */
[----:B------:R-:W-:-:S07]  /*28c0*/  @P0 FADD.FTZ R97, R97, R96 ;  /* 0x0000006061610221 */ /* 0x000fce0000010000 */
.L_x_1276:
[----:B------:R-:W-:Y:S05]  /*28d0*/  BSYNC B0 ;  /* 0x0000000000007941 */ /* 0x000fea0003800000 */
.L_x_1274:
        /* <DEDUP_REMOVED lines=16> */
.L_x_1278:
[----:B------:R-:W-:-:S04]  /*29e0*/  ISETP.NE.AND P5, PT, R4, RZ, PT ;  /* 0x000000ff0400720c */ /* 0x000fc80003fa5270 */
[----:B------:R-:W-:-:S05]  /*29f0*/  FSEL R96, R100, RZ, !P5 ;  /* 0x000000ff64607208 */ /* 0x000fca0006800000 */
[----:B------:R-:W-:Y:S01]  /*2a00*/  FFMA.FTZ R97, R125, R101, R96 ;  /* 0x000000657d617223 */ /* 0x000fe20000010060 */
[----:B------:R-:W-:-:S03]  /*2a10*/  @P0 HADD2.F32 R96, -RZ, R22.H0_H0 ;  /* 0x20000016ff600230 */ /* 0x000fc60000004100 */
[----:B------:R-:W-:-:S04]  /*2a20*/  FADD.FTZ R97, R140, -R97 ;  /* 0x800000618c617221 */ /* 0x000fc80000010000 */
[----:B------:R-:W-:-:S04]  /*2a30*/  FMUL.FTZ R97, R2, R97 ;  /* 0x0000006102617220 */ /* 0x000fc80000410000 */
[----:B------:R-:W-:-:S07]  /*2a40*/  @P0 FADD.FTZ R97, R97, R96 ;  /* 0x0000006061610221 */ /* 0x000fce0000010000 */
.L_x_1279:
[----:B------:R-:W-:Y:S05]  /*2a50*/  BSYNC B0 ;  /* 0x0000000000007941 */ /* 0x000fea0003800000 */
.L_x_1277:
        /* <DEDUP_REMOVED lines=16> */
.L_x_1281:
[----:B------:R-:W-:-:S04]  /*2b60*/  ISETP.NE.AND P5, PT, R4, RZ, PT ;  /* 0x000000ff0400720c */ /* 0x000fc80003fa5270 */
[----:B------:R-:W-:-:S05]  /*2b70*/  FSEL R97, R100, RZ, !P5 ;  /* 0x000000ff64617208 */ /* 0x000fca0006800000 */
[----:B------:R-:W-:-:S04]  /*2b80*/  FFMA.FTZ R96, R126, R101, R97 ;  /* 0x000000657e607223 */ /* 0x000fc80000010061 */
[----:B------:R-:W-:Y:S01]  /*2b90*/  FADD.FTZ R97, R141, -R96 ;  /* 0x800000608d617221 */ /* 0x000fe20000010000 */
[----:B------:R-:W-:-:S03]  /*2ba0*/  @P0 HADD2.F32 R96, -RZ, R22.H1_H1 ;  /* 0x30000016ff600230 */ /* 0x000fc60000004100 */
[----:B------:R-:W-:-:S04]  /*2bb0*/  FMUL.FTZ R97, R2, R97 ;  /* 0x0000006102617220 */ /* 0x000fc80000410000 */
[----:B------:R-:W-:-:S07]  /*2bc0*/  @P0 FADD.FTZ R97, R97, R96 ;  /* 0x0000006061610221 */ /* 0x000fce0000010000 */
.L_x_1282:
[----:B------:R-:W-:Y:S05]  /*2bd0*/  BSYNC B0 ;  /* 0x0000000000007941 */ /* 0x000fea0003800000 */
.L_x_1280:
        /* <DEDUP_REMOVED lines=16> */
.L_x_1284:
[----:B------:R-:W-:-:S04]  /*2ce0*/  ISETP.NE.AND P5, PT, R4, RZ, PT ;  /* 0x000000ff0400720c */ /* 0x000fc80003fa5270 */
[----:B------:R-:W-:-:S05]  /*2cf0*/  FSEL R96, R100, RZ, !P5 ;  /* 0x000000ff64607208 */ /* 0x000fca0006800000 */
[----:B------:R-:W-:Y:S01]  /*2d00*/  FFMA.FTZ R97, R127, R101, R96 ;  /* 0x000000657f617223 */ /* 0x000fe20000010060 */
[----:B------:R-:W-:-:S03]  /*2d10*/  @P0 HADD2.F32 R96, -RZ, R23.H0_H0 ;  /* 0x20000017ff600230 */ /* 0x000fc60000004100 */
[----:B------:R-:W-:-:S04]  /*2d20*/  FADD.FTZ R97, R142, -R97 ;  /* 0x800000618e617221 */ /* 0x000fc80000010000 */
[----:B------:R-:W-:-:S04]  /*2d30*/  FMUL.FTZ R97, R2, R97 ;  /* 0x0000006102617220 */ /* 0x000fc80000410000 */
[----:B------:R-:W-:-:S07]  /*2d40*/  @P0 FADD.FTZ R97, R97, R96 ;  /* 0x0000006061610221 */ /* 0x000fce0000010000 */
.L_x_1285:
[----:B------:R-:W-:Y:S05]  /*2d50*/  BSYNC B0 ;  /* 0x0000000000007941 */ /* 0x000fea0003800000 */
.L_x_1283:
        /* <DEDUP_REMOVED lines=16> */
.L_x_1287:
[----:B------:R-:W-:Y:S01]  /*2e60*/  ISETP.NE.AND P2, PT, R4, RZ, PT ;  /* 0x000000ff0400720c */ /* 0x000fe20003f45270 */
[----:B------:R-:W-:-:S03]  /*2e70*/  @P0 HADD2.F32 R99, -RZ, R23.H1_H1 ;  /* 0x30000017ff630230 */ /* 0x000fc60000004100 */
[----:B------:R-:W-:-:S05]  /*2e80*/  FSEL R97, R100, RZ, !P2 ;  /* 0x000000ff64617208 */ /* 0x000fca0005000000 */
[----:B------:R-:W-:-:S04]  /*2e90*/  FFMA.FTZ R96, R144, R101, R97 ;  /* 0x0000006590607223 */ /* 0x000fc80000010061 */
[----:B------:R-:W-:-:S04]  /*2ea0*/  FADD.FTZ R97, R143, -R96 ;  /* 0x800000608f617221 */ /* 0x000fc80000010000 */
[----:B------:R-:W-:-:S04]  /*2eb0*/  FMUL.FTZ R2, R2, R97 ;  /* 0x0000006102027220 */ /* 0x000fc80000410000 */
[----:B------:R-:W-:-:S07]  /*2ec0*/  @P0 FADD.FTZ R2, R2, R99 ;  /* 0x0000006302020221 */ /* 0x000fce0000010000 */
.L_x_1288:
[----:B------:R-:W-:Y:S05]  /*2ed0*/  BSYNC B0 ;  /* 0x0000000000007941 */ /* 0x000fea0003800000 */
.L_x_1286:
[----:B------:R-:W0:Y:S01]  /*2ee0*/  @P4 LDC R103, c[0x0][0x29c] ;  /* 0x0000a700ff674b82 */ /* 0x000e220000000800 */
[----:B------:R-:W-:Y:S01]  /*2ef0*/  @P4 HADD2.F32 R101, -RZ, R35.H1_H1 ;  /* 0x30000023ff654230 */ /* 0x000fe20000004100 */
[----:B------:R-:W-:-:S04]  /*2f00*/  IADD3 R114, R114, UR12, RZ ;  /* 0x0000000c72727c10 */ /* 0x000fc8000fffe0ff */
[----:B------:R-:W-:Y:S02]  /*2f10*/  ISETP.GE.AND P0, PT, R114, UR13, PT ;  /* 0x0000000d72007c0c */ /* 0x000fe4000bf06270 */
[----:B------:R-:W1:Y:S08]  /*2f20*/  @P1 LDC.64 R98, c[0x0][0x308] ;  /* 0x0000c200ff621b82 */ /* 0x000e700000000a00 */
[----:B------:R-:W2:Y:S01]  /*2f30*/  @P4 LDC.64 R96, c[0x0][0x2f8] ;  /* 0x0000be00ff604b82 */ /* 0x000ea20000000a00 */
[----:B0-----:R-:W-:Y:S01]  /*2f40*/  @P4 FMUL.FTZ R100, R2, R103 ;  /* 0x0000006702644220 */ /* 0x001fe20000410000 */
[----:B------:R-:W-:-:S03]  /*2f50*/  @P1 F2FP.F16.F32.PACK_AB R2, RZ, R2 ;  /* 0x00000002ff02123e */ /* 0x000fc600000000ff */
[----:B------:R-:W-:Y:S01]  /*2f60*/  @P4 FMUL.FTZ R101, R100, R101 ;  /* 0x0000006564654220 */ /* 0x000fe20000410000 */
[----:B------:R-:W-:Y:S01]  /*2f70*/  @P1 PRMT R79, R79, 0x5410, R2 ;  /* 0x000054104f4f1816 */ /* 0x000fe20000000002 */
[----:B-1----:R-:W-:-:S03]  /*2f80*/  @P1 IMAD.WIDE.U32 R98, R0, 0x10, R98 ;  /* 0x0000001000621825 */ /* 0x002fc600078e0062 */
[----:B------:R-:W-:Y:S01]  /*2f90*/  @P4 F2FP.F16.F32.PACK_AB R101, RZ, R101 ;  /* 0x00000065ff65423e */ /* 0x000fe200000000ff */
[----:B------:R-:W-:-:S03]  /*2fa0*/  @P4 HADD2.F32 R0, -RZ, R39.H1_H1 ;  /* 0x30000027ff004230 */ /* 0x000fc60000004100 */
[----:B------:R-:W-:Y:S01]  /*2fb0*/  @P4 PRMT R51, R51, 0x5410, R101 ;  /* 0x0000541033334816 */ /* 0x000fe20000000065 */
[----:B------:R1:W-:Y:S01]  /*2fc0*/  @P1 STG.E.128 desc[UR4][R98.64], R76 ;  /* 0x0000004c62001986 */ /* 0x0003e2000c101d04 */
[----:B--2---:R-:W-:Y:S01]  /*2fd0*/  @P4 IMAD.WIDE.U32 R96, R145, 0x10, R96 ;  /* 0x0000001091604825 */ /* 0x004fe200078e0060 */
[----:B------:R-:W-:-:S03]  /*2fe0*/  SEL R145, RZ, 0x1, P3 ;  /* 0x00000001ff917807 */ /* 0x000fc60001800000 */
[----:B------:R-:W-:Y:S01]  /*2ff0*/  @P4 FFMA.FTZ R67, R0, R100, R67 ;  /* 0x0000006400434223 */ /* 0x000fe20000010043 */
[----:B------:R1:W-:Y:S01]  /*3000*/  @P4 STG.E.128 desc[UR4][R96.64], R48 ;  /* 0x0000003060004986 */ /* 0x0003e2000c101d04 */
[----:B------:R-:W-:Y:S05]  /*3010*/  @!P0 BRA `(.L_x_1289) ;  /* 0xffffffd400688947 */ /* 0x000fea000383ffff */
.L_x_1234:
        /* <DEDUP_REMOVED lines=24> */
.L_x_1238:
[----:B------:R-:W-:Y:S01]  /*31a0*/  HFMA2.MMA R149, -RZ, RZ, 0, 9.5367431640625e-07 ;  /* 0x00000010ff957435 */ /* 0x000fe200000001ff */
[----:B------:R-:W-:Y:S02]  /*31b0*/  MOV R150, R100 ;  /* 0x0000006400967202 */ /* 0x000fe40000000f00 */
[----:B------:R-:W-:Y:S02]  /*31c0*/  MOV R152, 0x1f ;  /* 0x0000001f00987802 */ /* 0x000fe40000000f00 */
[----:B------:R-:W-:-:S07]  /*31d0*/  MOV R145, 0xffffffff ;  /* 0xffffffff00917802 */ /* 0x000fce0000000f00 */
[----:B0----5:R-:W-:Y:S05]  /*31e0*/  WARPSYNC.COLLECTIVE R145, `(.L_x_1290) ;  /* 0x0000000091087348 */ /* 0x021fea0003c00000 */
[----:B0-----:R0:W1:Y:S02]  /*31f0*/  SHFL.DOWN P1, R123, R150, R149, R152 ;  /* 0x08000095967b7389 */ /* 0x0010640000020098 */
[----:B01---5:R-:W-:Y:S01]  /*3200*/  ENDCOLLECTIVE ;  /* 0x000000000000791b */ /* 0x023fe20003800000 */
.L_x_1290:
[----:B------:R-:W-:Y:S02]  /*3210*/  MOV R150, R96 ;  /* 0x0000006000967202 */ /* 0x000fe40000000f00 */
[----:B------:R-:W-:-:S07]  /*3220*/  MOV R97, R123 ;  /* 0x0000007b00617202 */ /* 0x000fce0000000f00 */
[----:B------:R-:W-:Y:S05]  /*3230*/  WARPSYNC.COLLECTIVE R145, `(.L_x_1291) ;  /* 0x0000000091087348 */ /* 0x000fea0003c00000 */
[----:B------:R0:W1:Y:S02]  /*3240*/  SHFL.DOWN P1, R123, R150, R149, R152 ;  /* 0x08000095967b7389 */ /* 0x0000640000020098 */
[----:B01----:R-:W-:Y:S01]  /*3250*/  ENDCOLLECTIVE ;  /* 0x000000000000791b */ /* 0x003fe20003800000 */
.L_x_1291:
[----:B------:R-:W-:Y:S01]  /*3260*/  FADD.FTZ R97, R97, R100 ;  /* 0x0000006461617221 */ /* 0x000fe20000010000 */
[----:B------:R-:W-:-:S04]  /*3270*/  HFMA2.MMA R149, -RZ, RZ, 0, 4.76837158203125e-07 ;  /* 0x00000008ff957435 */ /* 0x000fc800000001ff */
[----:B------:R-:W-:Y:S02]  /*3280*/  MOV R150, R97 ;  /* 0x0000006100967202 */ /* 0x000fe40000000f00 */
[----:B------:R-:W-:-:S07]  /*3290*/  MOV R101, R123 ;  /* 0x0000007b00657202 */ /* 0x000fce0000000f00 */
[----:B------:R-:W-:Y:S05]  /*32a0*/  WARPSYNC.COLLECTIVE R145, `(.L_x_1292) ;  /* 0x0000000091087348 */ /* 0x000fea0003c00000 */
[----:B------:R0:W1:Y:S02]  /*32b0*/  SHFL.DOWN P1, R123, R150, R149, R152 ;  /* 0x08000095967b7389 */ /* 0x0000640000020098 */
[----:B01----:R-:W-:Y:S01]  /*32c0*/  ENDCOLLECTIVE ;  /* 0x000000000000791b */ /* 0x003fe20003800000 */
.L_x_1292:
[----:B------:R-:W-:-:S05]  /*32d0*/  FADD.FTZ R101, R101, R96 ;  /* 0x0000006065657221 */ /* 0x000fca0000010000 */
[----:B------:R-:W-:Y:S02]  /*32e0*/  MOV R150, R101 ;  /* 0x0000006500967202 */ /* 0x000fe40000000f00 */
[----:B------:R-:W-:-:S07]  /*32f0*/  MOV R102, R123 ;  /* 0x0000007b00667202 */ /* 0x000fce0000000f00 */
[----:B------:R-:W-:Y:S05]  /*3300*/  WARPSYNC.COLLECTIVE R145, `(.L_x_1293) ;  /* 0x0000000091087348 */ /* 0x000fea0003c00000 */
[----:B------:R0:W1:Y:S02]  /*3310*/  SHFL.DOWN P1, R123, R150, R149, R152 ;  /* 0x08000095967b7389 */ /* 0x0000640000020098 */
[----:B01----:R-:W-:Y:S01]  /*3320*/  ENDCOLLECTIVE ;  /* 0x000000000000791b */ /* 0x003fe20003800000 */
.L_x_1293:
[----:B------:R-:W-:Y:S01]  /*3330*/  FADD.FTZ R102, R97, R102 ;  /* 0x0000006661667221 */ /* 0x000fe20000010000 */
[----:B------:R-:W-:-:S04]  /*3340*/  HFMA2.MMA R149, -RZ, RZ, 0, 2.384185791015625e-07 ;  /* 0x00000004ff957435 */ /* 0x000fc800000001ff */
[----:B------:R-:W-:Y:S02]  /*3350*/  MOV R150, R102 ;  /* 0x0000006600967202 */ /* 0x000fe40000000f00 */
[----:B------:R-:W-:-:S07]  /*3360*/  MOV R120, R123 ;  /* 0x0000007b00787202 */ /* 0x000fce0000000f00 */
[----:B------:R-:W-:Y:S05]  /*3370*/  WARPSYNC.COLLECTIVE R145, `(.L_x_1294) ;  /* 0x0000000091087348 */ /* 0x000fea0003c00000 */
[----:B------:R0:W1:Y:S02]  /*3380*/  SHFL.DOWN P1, R123, R150, R149, R152 ;  /* 0x08000095967b7389 */ /* 0x0000640000020098 */
[----:B01----:R-:W-:Y:S01]  /*3390*/  ENDCOLLECTIVE ;  /* 0x000000000000791b */ /* 0x003fe20003800000 */
.L_x_1294:
[----:B------:R-:W-:-:S05]  /*33a0*/  FADD.FTZ R120, R101, R120 ;  /* 0x0000007865787221 */ /* 0x000fca0000010000 */
[----:B------:R-:W-:Y:S02]  /*33b0*/  MOV R150, R120 ;  /* 0x0000007800967202 */ /* 0x000fe40000000f00 */
[----:B------:R-:W-:-:S07]  /*33c0*/  MOV R103, R123 ;  /* 0x0000007b00677202 */ /* 0x000fce0000000f00 */
[----:B------:R-:W-:Y:S05]  /*33d0*/  WARPSYNC.COLLECTIVE R145, `(.L_x_1295) ;  /* 0x0000000091087348 */ /* 0x000fea0003c00000 */
[----:B------:R0:W1:Y:S02]  /*33e0*/  SHFL.DOWN P1, R123, R150, R149, R152 ;  /* 0x08000095967b7389 */ /* 0x0000640000020098 */
[----:B01----:R-:W-:Y:S01]  /*33f0*/  ENDCOLLECTIVE ;  /* 0x000000000000791b */ /* 0x003fe20003800000 */
.L_x_1295:
[----:B------:R-:W-:Y:S01]  /*3400*/  FADD.FTZ R103, R102, R103 ;  /* 0x0000006766677221 */ /* 0x000fe20000010000 */
[----:B------:R-:W-:-:S04]  /*3410*/  HFMA2.MMA R149, -RZ, RZ, 0, 1.1920928955078125e-07 ;  /* 0x00000002ff957435 */ /* 0x000fc800000001ff */
[----:B------:R-:W-:Y:S02]  /*3420*/  MOV R150, R103 ;  /* 0x0000006700967202 */ /* 0x000fe40000000f00 */
[----:B------:R-:W-:-:S07]  /*3430*/  MOV R121, R123 ;  /* 0x0000007b00797202 */ /* 0x000fce0000000f00 */
[----:B------:R-:W-:Y:S05]  /*3440*/  WARPSYNC.COLLECTIVE R145, `(.L_x_1296) ;  /* 0x0000000091087348 */ /* 0x000fea0003c00000 */
[----:B------:R0:W1:Y:S02]  /*3450*/  SHFL.DOWN P1, R123, R150, R149, R152 ;  /* 0x08000095967b7389 */ /* 0x0000640000020098 */
[----:B01----:R-:W-:Y:S01]  /*3460*/  ENDCOLLECTIVE ;  /* 0x000000000000791b */ /* 0x003fe20003800000 */
.L_x_1296:
[----:B------:R-:W-:-:S05]  /*3470*/  FADD.FTZ R121, R120, R121 ;  /* 0x0000007978797221 */ /* 0x000fca0000010000 */
[----:B------:R-:W-:Y:S02]  /*3480*/  MOV R150, R121 ;  /* 0x0000007900967202 */ /* 0x000fe40000000f00 */
[----:B------:R-:W-:-:S07]  /*3490*/  MOV R96, R123 ;  /* 0x0000007b00607202 */ /* 0x000fce0000000f00 */
[----:B------:R-:W-:Y:S05]  /*34a0*/  WARPSYNC.COLLECTIVE R145, `(.L_x_1297) ;  /* 0x0000000091087348 */ /* 0x000fea0003c00000 */
[----:B------:R0:W1:Y:S02]  /*34b0*/  SHFL.DOWN P1, R123, R150, R149, R152 ;  /* 0x08000095967b7389 */ /* 0x0000640000020098 */
[----:B01----:R-:W-:Y:S01]  /*34c0*/  ENDCOLLECTIVE ;  /* 0x000000000000791b */ /* 0x003fe20003800000 */
.L_x_1297:
[----:B------:R-:W-:Y:S01]  /*34d0*/  FADD.FTZ R122, R103, R96 ;  /* 0x00000060677a7221 */ /* 0x000fe20000010000 */
[----:B------:R-:W-:-:S04]  /*34e0*/  HFMA2.MMA R149, -RZ, RZ, 0, 5.9604644775390625e-08 ;  /* 0x00000001ff957435 */ /* 0x000fc800000001ff */
[----:B------:R-:W-:Y:S02]  /*34f0*/  MOV R150, R122 ;  /* 0x0000007a00967202 */ /* 0x000fe40000000f00 */
[----:B------:R-:W-:-:S07]  /*3500*/  MOV R100, R123 ;  /* 0x0000007b00647202 */ /* 0x000fce0000000f00 */
[----:B------:R-:W-:Y:S05]  /*3510*/  WARPSYNC.COLLECTIVE R145, `(.L_x_1298) ;  /* 0x0000000091087348 */ /* 0x000fea0003c00000 */
[----:B------:R0:W1:Y:S02]  /*3520*/  SHFL.DOWN P1, R123, R150, R149, R152 ;  /* 0x08000095967b7389 */ /* 0x0000640000020098 */
[----:B01----:R-:W-:Y:S01]  /*3530*/  ENDCOLLECTIVE ;  /* 0x000000000000791b */ /* 0x003fe20003800000 */
.L_x_1298:
[----:B------:R-:W-:-:S05]  /*3540*/  FADD.FTZ R100, R121, R100 ;  /* 0x0000006479647221 */ /* 0x000fca0000010000 */
[----:B------:R-:W-:Y:S02]  /*3550*/  MOV R150, R100 ;  /* 0x0000006400967202 */ /* 0x000fe40000000f00 */
[----:B------:R-:W-:-:S07]  /*3560*/  MOV R101, R123 ;  /* 0x0000007b00657202 */ /* 0x000fce0000000f00 */
[----:B------:R-:W-:Y:S05]  /*3570*/  WARPSYNC.COLLECTIVE R145, `(.L_x_1299) ;  /* 0x0000000091087348 */ /* 0x000fea0003c00000 */
[----:B------:R0:W1:Y:S02]  /*3580*/  SHFL.DOWN P1, R123, R150, R149, R152 ;  /* 0x08000095967b7389 */ /* 0x0000640000020098 */
[----:B01----:R-:W-:Y:S01]  /*3590*/  ENDCOLLECTIVE ;  /* 0x000000000000791b */ /* 0x003fe20003800000 */
.L_x_1299:
[----:B------:R-:W-:Y:S05]  /*35a0*/  BRA `(.L_x_1300) ;  /* 0xffffffdc00a07947 */ /* 0x000fea000383ffff */
.L_x_1301:
        /* <DEDUP_REMOVED lines=13> */
.L_x_8705:


//--------------------- .text._ZN10layer_norm13ln_bwd_kernelINS_13Kernel_traitsI6__halfS2_S2_S2_fjLj2048ELj1ELj1ELj4ELj16ENS_18Kernel_traits_baseILj2048ES2_S2_S2_S2_fjLj128EEEEELb1ELb0ELb0ELb0EEEvNS_9BwdParamsE --------------------------
	.section	.text._ZN10layer_norm13ln_bwd_kernelINS_13Kernel_traitsI6__halfS2_S2_S2_fjLj2048ELj1ELj1ELj4ELj16ENS_18Kernel_traits_baseILj2048ES2_S2_S2_S2_fjLj128EEEEELb1ELb0ELb0ELb0EEEvNS_9BwdParamsE,"ax",@progbits
	.align	128
        .global         _ZN10layer_norm13ln_bwd_kernelINS_13Kernel_traitsI6__halfS2_S2_S2_fjLj2048ELj1ELj1ELj4ELj16ENS_18Kernel_traits_baseILj2048ES2_S2_S2_S2_fjLj128EEEEELb1ELb0ELb0ELb0EEEvNS_9BwdParamsE
        .type           _ZN10layer_norm13ln_bwd_kernelINS_13Kernel_traitsI6__halfS2_S2_S2_fjLj2048ELj1ELj1ELj4ELj16ENS_18Kernel_traits_baseILj2048ES2_S2_S2_S2_fjLj128EEEEELb1ELb0ELb0ELb0EEEvNS_9BwdParamsE,@function
        .size           _ZN10layer_norm13ln_bwd_kernelINS_13Kernel_traitsI6__halfS2_S2_S2_fjLj2048ELj1ELj1ELj4ELj16ENS_18Kernel_traits_baseILj2048ES2_S2_S2_S2_fjLj128EEEEELb1ELb0ELb0ELb0EEEvNS_9BwdParamsE,(.L_x_8706 - _ZN10layer_norm13ln_bwd_kernelINS_13Kernel_traitsI6__halfS2_S2_S2_fjLj2048ELj1ELj1ELj4ELj16ENS_18Kernel_traits_baseILj2048ES2_S2_S2_S2_fjLj128EEEEELb1ELb0ELb0ELb0EEEvNS_9BwdParamsE)
        .other          _ZN10layer_norm13ln_bwd_kernelINS_13Kernel_traitsI6__halfS2_S2_S2_fjLj2048ELj1ELj1ELj4ELj16ENS_18Kernel_traits_baseILj2048ES2_S2_S2_S2_fjLj128EEEEELb1ELb0ELb0ELb0EEEvNS_9BwdParamsE,@"STO_CUDA_ENTRY STV_DEFAULT"
_ZN10layer_norm13ln_bwd_kernelINS_13Kernel_traitsI6__halfS2_S2_S2_fjLj2048ELj1ELj1ELj4ELj16ENS_18Kernel_traits_baseILj2048ES2_S2_S2_S2_fjLj128EEEEELb1ELb0ELb0ELb0EEEvNS_9BwdParamsE:
.text._ZN10layer_norm13ln_bwd_kernelINS_13Kernel_traitsI6__halfS2_S2_S2_fjLj2048ELj1ELj1ELj4ELj16ENS_18Kernel_traits_baseILj2048ES2_S2_S2_S2_fjLj128EEEEELb1ELb0ELb0ELb0EEEvNS_9BwdParamsE:
        /* <DEDUP_REMOVED lines=71> */
.L_x_1312:
        /* <DEDUP_REMOVED lines=39> */
[----:B------:R-:W-:Y:S01]  /*06e0*/  IADD3 R107, R74, 0x80, RZ ;  /* 0x000000804a6b7810 */ /* 0x000fe20007ffe0ff */
[--C-:B--2---:R-:W-:Y:S02]  /*06f0*/  HADD2.F32 R76, -RZ, R68.reuse.H0_H0 ;  /* 0x20000044ff4c7230 */ /* 0x104fe40000004100 */
[----:B------:R-:W-:Y:S02]  /*0700*/  HADD2.F32 R80, -RZ, R68.H1_H1 ;  /* 0x30000044ff507230 */ /* 0x000fe40000004100 */
[--C-:B------:R-:W-:Y:S02]  /*0710*/  HADD2.F32 R84, -RZ, R69.reuse.H1_H1 ;  /* 0x30000045ff547230 */ /* 0x100fe40000004100 */
[C---:B------:R-:W-:Y:S01]  /*0720*/  FADD.FTZ R76, -R95.reuse, R76 ;  /* 0x0000004c5f4c7221 */ /* 0x040fe20000010100 */
[----:B------:R-:W-:Y:S02]  /*0730*/  HADD2.F32 R82, -RZ, R69.H0_H0 ;  /* 0x20000045ff527230 */ /* 0x000fe40000004100 */
[----:B------:R-:W-:Y:S01]  /*0740*/  FADD.FTZ R80, -R95, R80 ;  /* 0x000000505f507221 */ /* 0x000fe20000010100 */
[----:B-----5:R-:W-:Y:S01]  /*0750*/  FMUL.FTZ R3, R75, R76 ;  /* 0x0000004c4b037220 */ /* 0x020fe20000410000 */
[----:B0-----:R-:W-:Y:S01]  /*0760*/  FADD.FTZ R78, -R95, R84 ;  /* 0x000000545f4e7221 */ /* 0x001fe20000010100 */
[----:B------:R-:W-:-:S02]  /*0770*/  HADD2.F32 R90, -RZ, R70.H1_H1 ;  /* 0x30000046ff5a7230 */ /* 0x000fc40000004100 */
[----:B------:R-:W-:Y:S01]  /*0780*/  FMUL.FTZ R76, R75, R80 ;  /* 0x000000504b4c7220 */ /* 0x000fe20000410000 */
[----:B------:R-:W-:Y:S01]  /*0790*/  FADD.FTZ R82, -R95, R82 ;  /* 0x000000525f527221 */ /* 0x000fe20000010100 */
[--C-:B---3--:R-:W-:Y:S02]  /*07a0*/  HADD2.F32 R110, -RZ, R64.reuse.H0_H0 ;  /* 0x20000040ff6e7230 */ /* 0x108fe40000004100 */
[----:B------:R-:W-:Y:S02]  /*07b0*/  HADD2.F32 R64, -RZ, R64.H1_H1 ;  /* 0x30000040ff407230 */ /* 0x000fe40000004100 */
[--C-:B------:R-:W-:Y:S02]  /*07c0*/  HADD2.F32 R69, -RZ, R65.reuse.H0_H0 ;  /* 0x20000041ff457230 */ /* 0x100fe40000004100 */
[----:B------:R-:W-:Y:S01]  /*07d0*/  FADD.FTZ R36, R36, R110 ;  /* 0x0000006e24247221 */ /* 0x000fe20000010000 */
[----:B------:R-:W-:Y:S02]  /*07e0*/  HADD2.F32 R65, -RZ, R65.H1_H1 ;  /* 0x30000041ff417230 */ /* 0x000fe40000004100 */
[-C--:B------:R-:W-:Y:S01]  /*07f0*/  FFMA.FTZ R20, R3, R110.reuse, R20 ;  /* 0x0000006e03147223 */ /* 0x080fe20000010014 */
[----:B------:R-:W-:Y:S01]  /*0800*/  FMUL.FTZ R110, R17, R110 ;  /* 0x0000006e116e7220 */ /* 0x000fe20000410000 */
[----:B------:R-:W-:Y:S01]  /*0810*/  FMUL.FTZ R78, R75, R78 ;  /* 0x0000004e4b4e7220 */ /* 0x000fe20000410000 */
[----:B------:R-:W-:Y:S01]  /*0820*/  FADD.FTZ R37, R37, R64 ;  /* 0x0000004025257221 */ /* 0x000fe20000010000 */
[-C--:B------:R-:W-:Y:S01]  /*0830*/  FFMA.FTZ R21, R76, R64.reuse, R21 ;  /* 0x000000404c157223 */ /* 0x080fe20000010015 */
[----:B------:R-:W-:Y:S01]  /*0840*/  FMUL.FTZ R79, R16, R64 ;  /* 0x00000040104f7220 */ /* 0x000fe20000410000 */
[----:B------:R-:W-:Y:S01]  /*0850*/  FMUL.FTZ R81, R75, R82 ;  /* 0x000000524b517220 */ /* 0x000fe20000410000 */
[----:B------:R-:W-:-:S02]  /*0860*/  HADD2.F32 R88, -RZ, R70.H0_H0 ;  /* 0x20000046ff587230 */ /* 0x000fc40000004100 */
[----:B------:R-:W-:Y:S01]  /*0870*/  FADD.FTZ R39, R39, R65 ;  /* 0x0000004127277221 */ /* 0x000fe20000010000 */
[-C--:B------:R-:W-:Y:S01]  /*0880*/  FFMA.FTZ R23, R78, R65.reuse, R23 ;  /* 0x000000414e177223 */ /* 0x080fe20000010017 */
[----:B------:R-:W-:Y:S01]  /*0890*/  FMUL.FTZ R85, R14, R65 ;  /* 0x000000410e557220 */ /* 0x000fe20000410000 */
[----:B------:R-:W-:Y:S01]  /*08a0*/  FADD.FTZ R84, -R95, R90 ;  /* 0x0000005a5f547221 */ /* 0x000fe20000010100 */
[----:B------:R-:W-:Y:S01]  /*08b0*/  FADD.FTZ R64, RZ, R110 ;  /* 0x0000006eff407221 */ /* 0x000fe20000010000 */
[--C-:B------:R-:W-:Y:S02]  /*08c0*/  HADD2.F32 R70, -RZ, R71.reuse.H0_H0 ;  /* 0x20000047ff467230 */ /* 0x100fe40000004100 */
[----:B------:R-:W-:Y:S01]  /*08d0*/  FFMA.FTZ R65, R3, R110, RZ ;  /* 0x0000006e03417223 */ /* 0x000fe200000100ff */
[----:B------:R-:W-:Y:S02]  /*08e0*/  HADD2.F32 R68, -RZ, R71.H1_H1 ;  /* 0x30000047ff447230 */ /* 0x000fe40000004100 */
[----:B------:R-:W-:Y:S01]  /*08f0*/  FADD.FTZ R38, R38, R69 ;  /* 0x0000004526267221 */ /* 0x000fe20000010000 */
[----:B------:R-:W-:-:S02]  /*0900*/  HADD2.F32 R71, -RZ, R66.H0_H0 ;  /* 0x20000042ff477230 */ /* 0x000fc40000004100 */
[-C--:B------:R-:W-:Y:S01]  /*0910*/  FFMA.FTZ R22, R81, R69.reuse, R22 ;  /* 0x0000004551167223 */ /* 0x080fe20000010016 */
[----:B------:R-:W-:Y:S02]  /*0920*/  HADD2.F32 R66, -RZ, R66.H1_H1 ;  /* 0x30000042ff427230 */ /* 0x000fe40000004100 */
[----:B------:R-:W-:Y:S01]  /*0930*/  FMUL.FTZ R80, R15, R69 ;  /* 0x000000450f507220 */ /* 0x000fe20000410000 */
        /* <DEDUP_REMOVED lines=8> */
[----:B------:R-:W-:Y:S01]  /*09c0*/  FFMA.FTZ R65, R81, R80, R64 ;  /* 0x0000005051417223 */ /* 0x000fe20000010040 */
[----:B------:R-:W-:Y:S01]  /*09d0*/  FADD.FTZ R70, -R95, R70 ;  /* 0x000000465f467221 */ /* 0x000fe20000010100 */
[----:B------:R-:W-:Y:S01]  /*09e0*/  FMUL.FTZ R83, R75, R88 ;  /* 0x000000584b537220 */ /* 0x000fe20000410000 */
[----:B------:R-:W-:Y:S01]  /*09f0*/  FMUL.FTZ R82, R13, R71 ;  /* 0x000000470d527220 */ /* 0x000fe20000410000 */
[----:B------:R-:W-:Y:S01]  /*0a00*/  FADD.FTZ R69, R66, R85 ;  /* 0x0000005542457221 */ /* 0x000fe20000010000 */
[----:B------:R-:W-:Y:S01]  /*0a10*/  FFMA.FTZ R64, R78, R85, R65 ;  /* 0x000000554e407223 */ /* 0x000fe20000010041 */
[----:B------:R-:W-:-:S02]  /*0a20*/  HADD2.F32 R86, -RZ, R67.H0_H0 ;  /* 0x20000043ff567230 */ /* 0x000fc40000004100 */
[----:B------:R-:W-:Y:S01]  /*0a30*/  FMUL.FTZ R89, R75, R70 ;  /* 0x000000464b597220 */ /* 0x000fe20000410000 */
        /* <DEDUP_REMOVED lines=19> */
.L_x_1304:
[----:B------:R-:W-:Y:S05]  /*0b70*/  BSYNC B0 ;  /* 0x0000000000007941 */ /* 0x000fea0003800000 */
.L_x_1303:
        /* <DEDUP_REMOVED lines=16> */
[--C-:B--2---:R-:W-:Y:S02]  /*0c80*/  HADD2.F32 R104, -RZ, R66.reuse.H0_H0 ;  /* 0x20000042ff687230 */ /* 0x104fe40000004100 */
[----:B------:R-:W-:Y:S02]  /*0c90*/  HADD2.F32 R66, -RZ, R66.H1_H1 ;  /* 0x30000042ff427230 */ /* 0x000fe40000004100 */
[----:B------:R-:W-:Y:S02]  /*0ca0*/  HADD2.F32 R96, -RZ, R64.H0_H0 ;  /* 0x20000040ff607230 */ /* 0x000fe40000004100 */
[C---:B------:R-:W-:Y:S01]  /*0cb0*/  FADD.FTZ R106, -R95.reuse, R104 ;  /* 0x000000685f6a7221 */ /* 0x040fe20000010100 */
[--C-:B------:R-:W-:Y:S02]  /*0cc0*/  HADD2.F32 R98, -RZ, R65.reuse.H0_H0 ;  /* 0x20000041ff627230 */ /* 0x100fe40000004100 */
[----:B------:R-:W-:Y:S01]  /*0cd0*/  FADD.FTZ R104, -R95, R66 ;  /* 0x000000425f687221 */ /* 0x000fe20000010100 */
[----:B------:R-:W-:-:S02]  /*0ce0*/  HADD2.F32 R100, -RZ, R65.H1_H1 ;  /* 0x30000041ff647230 */ /* 0x000fc40000004100 */
[C---:B------:R-:W-:Y:S01]  /*0cf0*/  FADD.FTZ R96, -R95.reuse, R96 ;  /* 0x000000605f607221 */ /* 0x040fe20000010100 */
[----:B------:R-:W-:Y:S02]  /*0d00*/  HADD2.F32 R64, -RZ, R64.H1_H1 ;  /* 0x30000040ff407230 */ /* 0x000fe40000004100 */
[C---:B------:R-:W-:Y:S01]  /*0d10*/  FADD.FTZ R98, -R95.reuse, R98 ;  /* 0x000000625f627221 */ /* 0x040fe20000010100 */
[----:B------:R-:W-:Y:S01]  /*0d20*/  FADD.FTZ R102, -R95, R100 ;  /* 0x000000645f667221 */ /* 0x000fe20000010100 */
[----:B-----5:R-:W-:Y:S01]  /*0d30*/  FMUL.FTZ R77, R75, R96 ;  /* 0x000000604b4d7220 */ /* 0x020fe20000410000 */
[--C-:B---3--:R-:W-:Y:S02]  /*0d40*/  HADD2.F32 R66, -RZ, R68.reuse.H0_H0 ;  /* 0x20000044ff427230 */ /* 0x108fe40000004100 */
[----:B------:R-:W-:Y:S02]  /*0d50*/  HADD2.F32 R68, -RZ, R68.H1_H1 ;  /* 0x30000044ff447230 */ /* 0x000fe40000004100 */
[----:B0-----:R-:W-:Y:S01]  /*0d60*/  FADD.FTZ R92, -R95, R64 ;  /* 0x000000405f5c7221 */ /* 0x001fe20000010100 */
[----:B------:R-:W-:-:S02]  /*0d70*/  HADD2.F32 R100, -RZ, R69.H0_H0 ;  /* 0x20000045ff647230 */ /* 0x000fc40000004100 */
[----:B------:R-:W-:Y:S01]  /*0d80*/  FMUL.FTZ R96, R9, R66 ;  /* 0x0000004209607220 */ /* 0x000fe20000410000 */
[----:B------:R-:W-:Y:S02]  /*0d90*/  HADD2.F32 R69, -RZ, R69.H1_H1 ;  /* 0x30000045ff457230 */ /* 0x000fe40000004100 */
[----:B------:R-:W-:Y:S01]  /*0da0*/  FMUL.FTZ R91, R75, R98 ;  /* 0x000000624b5b7220 */ /* 0x000fe20000410000 */
[----:B------:R-:W-:Y:S01]  /*0db0*/  FADD.FTZ R44, R44, R66 ;  /* 0x000000422c2c7221 */ /* 0x000fe20000010000 */
[----:B------:R-:W-:Y:S01]  /*0dc0*/  FFMA.FTZ R28, R77, R66, R28 ;  /* 0x000000424d1c7223 */ /* 0x000fe2000001001c */
        /* <DEDUP_REMOVED lines=9> */
[----:B------:R-:W-:Y:S01]  /*0e60*/  FADD.FTZ R47, R47, R69 ;  /* 0x000000452f2f7221 */ /* 0x000fe20000010000 */
[-C--:B------:R-:W-:Y:S01]  /*0e70*/  FFMA.FTZ R31, R98, R69.reuse, R31 ;  /* 0x00000045621f7223 */ /* 0x080fe2000001001f */
[----:B------:R-:W-:Y:S01]  /*0e80*/  FMUL.FTZ R97, R6, R69 ;  /* 0x0000004506617220 */ /* 0x000fe20000410000 */
[----:B------:R-:W-:Y:S01]  /*0e90*/  FMUL.FTZ R100, R7, R100 ;  /* 0x0000006407647220 */ /* 0x000fe20000410000 */
[----:B------:R-:W-:Y:S01]  /*0ea0*/  FADD.FTZ R69, R66, R93 ;  /* 0x0000005d42457221 */ /* 0x000fe20000010000 */
[C---:B------:R-:W-:Y:S01]  /*0eb0*/  FADD.FTZ R64, -R95.reuse, R108 ;  /* 0x0000006c5f407221 */ /* 0x040fe20000010100 */
[----:B------:R-:W-:Y:S01]  /*0ec0*/  FFMA.FTZ R66, R92, R93, R67 ;  /* 0x0000005d5c427223 */ /* 0x000fe20000010043 */
[----:B------:R-:W-:Y:S01]  /*0ed0*/  FADD.FTZ R108, -R95, R118 ;  /* 0x000000765f6c7221 */ /* 0x000fe20000010100 */
[----:B------:R-:W-:-:S02]  /*0ee0*/  HADD2.F32 R95, -RZ, R70.H0_H0 ;  /* 0x20000046ff5f7230 */ /* 0x000fc40000004100 */
[----:B------:R-:W-:Y:S01]  /*0ef0*/  FADD.FTZ R45, R45, R68 ;  /* 0x000000442d2d7221 */ /* 0x000fe20000010000 */
[----:B------:R-:W-:Y:S01]  /*0f00*/  FFMA.FTZ R29, R92, R68, R29 ;  /* 0x000000445c1d7223 */ /* 0x000fe2000001001d */
[----:B------:R-:W-:Y:S01]  /*0f10*/  FADD.FTZ R68, R69, R100 ;  /* 0x0000006445447221 */ /* 0x000fe20000010000 */
[----:B------:R-:W-:Y:S01]  /*0f20*/  FFMA.FTZ R67, R91, R100, R66 ;  /* 0x000000645b437223 */ /* 0x000fe20000010042 */
[----:B------:R-:W-:Y:S02]  /*0f30*/  HADD2.F32 R70, -RZ, R70.H1_H1 ;  /* 0x30000046ff467230 */ /* 0x000fe40000004100 */
[----:B------:R-:W-:Y:S01]  /*0f40*/  FMUL.FTZ R102, R5, R95 ;  /* 0x0000005f05667220 */ /* 0x000fe20000410000 */
[----:B------:R-:W-:Y:S01]  /*0f50*/  FADD.FTZ R69, R68, R97 ;  /* 0x0000006144457221 */ /* 0x000fe20000010000 */
[----:B------:R-:W-:Y:S01]  /*0f60*/  FMUL.FTZ R99, R75, R106 ;  /* 0x0000006a4b637220 */ /* 0x000fe20000410000 */
[----:B------:R-:W-:Y:S01]  /*0f70*/  FFMA.FTZ R66, R98, R97, R67 ;  /* 0x0000006162427223 */ /* 0x000fe20000010043 */
[----:B------:R-:W-:-:S02]  /*0f80*/  HADD2.F32 R65, -RZ, R71.H0_H0 ;  /* 0x20000047ff417230 */ /* 0x000fc40000004100 */
        /* <DEDUP_REMOVED lines=8> */
[----:B------:R-:W-:Y:S02]  /*1010*/  HADD2.F32 R71, -RZ, R71.H1_H1 ;  /* 0x30000047ff477230 */ /* 0x000fe40000004100 */
        /* <DEDUP_REMOVED lines=14> */
.L_x_1306:
[----:B------:R-:W-:Y:S05]  /*1100*/  BSYNC B0 ;  /* 0x0000000000007941 */ /* 0x000fea0003800000 */
.L_x_1305:
        /* <DEDUP_REMOVED lines=26> */
.L_x_1325:
        /* <DEDUP_REMOVED lines=29> */
[----:B------:R-:W-:Y:S01]  /*1480*/  ISETP.NE.U32.AND P1, PT, RZ, UR16, PT ;  /* 0x00000010ff007c0c */ /* 0x000fe2000bf25070 */
[-C--:B------:R-:W-:Y:S01]  /*1490*/  FFMA.FTZ R67, R81, R94.reuse, R95 ;  /* 0x0000005e51437223 */ /* 0x080fe2000001005f */
[----:B------:R-:W-:Y:S01]  /*14a0*/  ISETP.NE.AND.EX P2, PT, RZ, UR11, PT, P2 ;  /* 0x0000000bff007c0c */ /* 0x000fe2000bf45320 */
[----:B------:R-:W-:Y:S01]  /*14b0*/  FADD.FTZ R64, R82, -R65 ;  /* 0x8000004152407221 */ /* 0x000fe20000010000 */
[----:B------:R-:W-:Y:S01]  /*14c0*/  FFMA.FTZ R69, R89, R94, R95 ;  /* 0x0000005e59457223 */ /* 0x000fe2000001005f */
[----:B------:R-:W-:Y:S01]  /*14d0*/  ISETP.NE.AND.EX P1, PT, RZ, UR17, PT, P1 ;  /* 0x00000011ff007c0c */ /* 0x000fe2000bf25310 */
[----:B------:R-:W-:Y:S01]  /*14e0*/  FADD.FTZ R70, R80, -R67 ;  /* 0x8000004350467221 */ /* 0x000fe20000010000 */
[C---:B------:R-:W-:Y:S01]  /*14f0*/  FMUL.FTZ R66, R75.reuse, R64 ;  /* 0x000000404b427220 */ /* 0x040fe20000410000 */
[----:B------:R-:W-:Y:S01]  /*1500*/  FFMA.FTZ R64, R84, R94, R95 ;  /* 0x0000005e54407223 */ /* 0x000fe2000001005f */
[----:B------:R-:W-:Y:S01]  /*1510*/  FADD.FTZ R118, R86, -R69 ;  /* 0x8000004556767221 */ /* 0x000fe20000010000 */
[----:B------:R-:W-:Y:S01]  /*1520*/  FMUL.FTZ R70, R75, R70 ;  /* 0x000000464b467220 */ /* 0x000fe20000410000 */
[----:B------:R-:W-:Y:S01]  /*1530*/  LOP3.LUT P6, RZ, R115, 0xff, RZ, 0xc0, !PT ;  /* 0x000000ff73ff7812 */ /* 0x000fe200078cc0ff */
[----:B------:R-:W-:-:S03]  /*1540*/  FADD.FTZ R64, R87, -R64 ;  /* 0x8000004057407221 */ /* 0x000fc60000010000 */
[--C-:B------:R-:W-:Y:S02]  /*1550*/  @P2 HADD2.F32 R65, -RZ, R54.reuse.H0_H0 ;  /* 0x20000036ff412230 */ /* 0x100fe40000004100 */
[C---:B------:R-:W-:Y:S01]  /*1560*/  FMUL.FTZ R116, R75.reuse, R64 ;  /* 0x000000404b747220 */ /* 0x040fe20000410000 */
[----:B------:R-:W-:Y:S02]  /*1570*/  @P2 HADD2.F32 R69, -RZ, R54.H1_H1 ;  /* 0x30000036ff452230 */ /* 0x000fe40000004100 */
[----:B------:R-:W-:Y:S01]  /*1580*/  FMUL.FTZ R64, R75, R118 ;  /* 0x000000764b407220 */ /* 0x000fe20000410000 */
[----:B------:R-:W-:Y:S02]  /*1590*/  @P2 HADD2.F32 R67, -RZ, R53.H0_H0 ;  /* 0x20000035ff432230 */ /* 0x000fe40000004100 */
[----:B------:R-:W-:Y:S01]  /*15a0*/  @P2 FADD.FTZ R66, R66, R65 ;  /* 0x0000004142422221 */ /* 0x000fe20000010000 */
[----:B------:R-:W-:Y:S01]  /*15b0*/  FFMA.FTZ R65, R3, R94, R95 ;  /* 0x0000005e03417223 */ /* 0x000fe2000001005f */
[----:B------:R-:W-:-:S02]  /*15c0*/  @P2 HADD2.F32 R71, -RZ, R55.H0_H0 ;  /* 0x20000037ff472230 */ /* 0x000fc40000004100 */
[----:B------:R-:W-:Y:S01]  /*15d0*/  @P2 FADD.FTZ R116, R116, R69 ;  /* 0x0000004574742221 */ /* 0x000fe20000010000 */
[----:B------:R-:W-:Y:S01]  /*15e0*/  @P2 FADD.FTZ R70, R70, R67 ;  /* 0x0000004346462221 */ /* 0x000fe20000010000 */
[----:B------:R-:W-:Y:S01]  /*15f0*/  FADD.FTZ R68, R110, -R65 ;  /* 0x800000416e447221 */ /* 0x000fe20000010000 */
[--C-:B------:R-:W-:Y:S02]  /*1600*/  @P2 HADD2.F32 R65, -RZ, R52.reuse.H0_H0 ;  /* 0x20000034ff412230 */ /* 0x100fe40000004100 */
[-C--:B------:R-:W-:Y:S01]  /*1610*/  FMUL.FTZ R67, R66, R107.reuse ;  /* 0x0000006b42437220 */ /* 0x080fe20000410000 */
[----:B------:R-:W-:Y:S01]  /*1620*/  @P2 FADD.FTZ R64, R64, R71 ;  /* 0x0000004740402221 */ /* 0x000fe20000010000 */
[----:B------:R-:W-:Y:S01]  /*1630*/  FMUL.FTZ R68, R75, R68 ;  /* 0x000000444b447220 */ /* 0x000fe20000410000 */
[----:B------:R-:W-:Y:S01]  /*1640*/  FFMA.FTZ R118, R78, R94, R95 ;  /* 0x0000005e4e767223 */ /* 0x000fe2000001005f */
[----:B------:R-:W-:Y:S01]  /*1650*/  FMUL.FTZ R71, R67, UR18 ;  /* 0x0000001243477c20 */ /* 0x000fe20008410000 */
[----:B------:R-:W-:Y:S01]  /*1660*/  @P1 F2FP.F16.F32.PACK_AB R69, RZ, R66 ;  /* 0x00000042ff45123e */ /* 0x000fe200000000ff */
[----:B------:R-:W-:Y:S01]  /*1670*/  @P2 FADD.FTZ R68, R68, R65 ;  /* 0x0000004144442221 */ /* 0x000fe20000010000 */
[----:B------:R-:W-:Y:S01]  /*1680*/  @P1 F2FP.F16.F32.PACK_AB R65, RZ, R116 ;  /* 0x00000074ff41123e */ /* 0x000fe200000000ff */
[-C--:B------:R-:W-:Y:S01]  /*1690*/  FMUL.FTZ R116, R116, R107.reuse ;  /* 0x0000006b74747220 */ /* 0x080fe20000410000 */
[----:B------:R-:W-:Y:S01]  /*16a0*/  FSEL R71, R71, RZ, P6 ;  /* 0x000000ff47477208 */ /* 0x000fe20003000000 */
[----:B------:R-:W-:Y:S01]  /*16b0*/  FADD.FTZ R118, R85, -R118 ;  /* 0x8000007655767221 */ /* 0x000fe20000010000 */
[----:B------:R-:W-:Y:S01]  /*16c0*/  LOP3.LUT P6, RZ, R115, 0xff00, RZ, 0xc0, !PT ;  /* 0x0000ff0073ff7812 */ /* 0x000fe200078cc0ff */
[----:B------:R-:W-:Y:S01]  /*16d0*/  FMUL.FTZ R116, R116, UR18 ;  /* 0x0000001274747c20 */ /* 0x000fe20008410000 */
[----:B------:R-:W-:Y:S01]  /*16e0*/  @P1 F2FP.F16.F32.PACK_AB R66, RZ, R68 ;  /* 0x00000044ff42123e */ /* 0x000fe200000000ff */
[----:B------:R-:W-:Y:S01]  /*16f0*/  FMUL.FTZ R68, R68, R107 ;  /* 0x0000006b44447220 */ /* 0x000fe20000410000 */
[----:B------:R-:W-:Y:S01]  /*1700*/  @P1 PRMT R62, R69, 0x7610, R62 ;  /* 0x00007610453e1816 */ /* 0x000fe2000000003e */
[----:B------:R-:W-:Y:S01]  /*1710*/  @P2 HADD2.F32 R69, -RZ, R53.H1_H1 ;  /* 0x30000035ff452230 */ /* 0x000fe20000004100 */
[----:B------:R-:W-:Y:S01]  /*1720*/  FSEL R120, R116, RZ, P6 ;  /* 0x000000ff74787208 */ /* 0x000fe20003000000 */
[----:B------:R-:W-:Y:S01]  /*1730*/  FFMA.FTZ R116, R76, R94, R95 ;  /* 0x0000005e4c747223 */ /* 0x000fe2000001005f */
[----:B------:R-:W-:Y:S01]  /*1740*/  @P1 PRMT R60, R66, 0x7610, R60 ;  /* 0x00007610423c1816 */ /* 0x000fe2000000003c */
[----:B------:R-:W-:Y:S01]  /*1750*/  FMUL.FTZ R68, R68, UR18 ;  /* 0x0000001244447c20 */ /* 0x000fe20008410000 */
[----:B------:R-:W-:Y:S01]  /*1760*/  F2FP.F16.F32.PACK_AB R66, R120, R71 ;  /* 0x000000477842723e */ /* 0x000fe200000000ff */
[----:B------:R-:W-:Y:S01]  /*1770*/  FMUL.FTZ R120, R75, R118 ;  /* 0x000000764b787220 */ /* 0x000fe20000410000 */
[----:B------:R-:W-:Y:S01]  /*1780*/  FADD.FTZ R116, R79, -R116 ;  /* 0x800000744f747221 */ /* 0x000fe20000010000 */
[----:B------:R-:W-:Y:S01]  /*1790*/  @P1 F2FP.F16.F32.PACK_AB R67, RZ, R70 ;  /* 0x00000046ff43123e */ /* 0x000fe200000000ff */
[----:B------:R-:W-:Y:S01]  /*17a0*/  FMUL.FTZ R70, R70, R107 ;  /* 0x0000006b46467220 */ /* 0x000fe20000410000 */
[----:B------:R-:W-:Y:S01]  /*17b0*/  @P2 FADD.FTZ R120, R120, R69 ;  /* 0x0000004578782221 */ /* 0x000fe20000010000 */
[----:B------:R-:W-:Y:S01]  /*17c0*/  FFMA.FTZ R69, R90, R94, R95 ;  /* 0x0000005e5a457223 */ /* 0x000fe2000001005f */
[----:B------:R-:W-:Y:S01]  /*17d0*/  @P1 F2FP.F16.F32.PACK_AB R71, RZ, R64 ;  /* 0x00000040ff47123e */ /* 0x000fe200000000ff */
[----:B------:R-:W-:Y:S01]  /*17e0*/  FMUL.FTZ R118, R75, R116 ;  /* 0x000000744b767220 */ /* 0x000fe20000410000 */
[----:B------:R-:W-:Y:S01]  /*17f0*/  @P1 PRMT R61, R67, 0x7610, R61 ;  /* 0x00007610433d1816 */ /* 0x000fe2000000003d */
[----:B------:R-:W-:Y:S01]  /*1800*/  FADD.FTZ R116, R88, -R69 ;  /* 0x8000004558747221 */ /* 0x000fe20000010000 */
[----:B------:R-:W-:Y:S01]  /*1810*/  @P1 PRMT R63, R71, 0x7610, R63 ;  /* 0x00007610473f1816 */ /* 0x000fe2000000003f */
[----:B------:R-:W-:Y:S01]  /*1820*/  @P2 HADD2.F32 R67, -RZ, R52.H1_H1 ;  /* 0x30000034ff432230 */ /* 0x000fe20000004100 */
[----:B------:R-:W-:Y:S01]  /*1830*/  @P1 F2FP.F16.F32.PACK_AB R69, RZ, R120 ;  /* 0x00000078ff45123e */ /* 0x000fe200000000ff */
[----:B------:R-:W-:-:S02]  /*1840*/  @P2 HADD2.F32 R71, -RZ, R55.H1_H1 ;  /* 0x30000037ff472230 */ /* 0x000fc40000004100 */
[----:B------:R-:W-:Y:S01]  /*1850*/  FMUL.FTZ R116, R75, R116 ;  /* 0x000000744b747220 */ /* 0x000fe20000410000 */
[-C--:B------:R-:W-:Y:S01]  /*1860*/  FMUL.FTZ R120, R120, R107.reuse ;  /* 0x0000006b78787220 */ /* 0x080fe20000410000 */
[----:B------:R-:W-:Y:S01]  /*1870*/  @P2 FADD.FTZ R118, R118, R67 ;  /* 0x0000004376762221 */ /* 0x000fe20000010000 */
[----:B------:R-:W-:Y:S01]  /*1880*/  FMUL.FTZ R67, R70, UR18 ;  /* 0x0000001246437c20 */ /* 0x000fe20008410000 */
[----:B------:R-:W-:Y:S01]  /*1890*/  @P2 FADD.FTZ R116, R116, R71 ;  /* 0x0000004774742221 */ /* 0x000fe20000010000 */
[----:B------:R-:W-:Y:S01]  /*18a0*/  ISETP.NE.U32.AND P2, PT, RZ, UR16, PT ;  /* 0x00000010ff007c0c */ /* 0x000fe2000bf45070 */
[----:B------:R-:W-:Y:S01]  /*18b0*/  FMUL.FTZ R120, R120, UR18 ;  /* 0x0000001278787c20 */ /* 0x000fe20008410000 */
[----:B------:R-:W-:Y:S01]  /*18c0*/  LOP3.LUT P6, RZ, R114, 0xff0000, RZ, 0xc0, !PT ;  /* 0x00ff000072ff7812 */ /* 0x000fe200078cc0ff */
[----:B------:R-:W-:Y:S01]  /*18d0*/  FMUL.FTZ R64, R64, R107 ;  /* 0x0000006b40407220 */ /* 0x000fe20000410000 */
[----:B------:R-:W-:Y:S02]  /*18e0*/  ISETP.NE.AND.EX P2, PT, RZ, UR17, PT, P2 ;  /* 0x00000011ff007c0c */ /* 0x000fe4000bf45320 */
[----:B------:R-:W-:Y:S01]  /*18f0*/  FSEL R67, R67, RZ, P6 ;  /* 0x000000ff43437208 */ /* 0x000fe20003000000 */
[----:B------:R-:W-:Y:S01]  /*1900*/  FMUL.FTZ R64, R64, UR18 ;  /* 0x0000001240407c20 */ /* 0x000fe20008410000 */
[----:B------:R-:W-:-:S02]  /*1910*/  LOP3.LUT P6, RZ, R114, 0xff000000, RZ, 0xc0, !PT ;  /* 0xff00000072ff7812 */ /* 0x000fc400078cc0ff */
[----:B------:R-:W-:Y:S02]  /*1920*/  MOV R70, R114 ;  /* 0x0000007200467202 */ /* 0x000fe40000000f00 */
[----:B------:R-:W-:Y:S02]  /*1930*/  FSEL R120, R120, RZ, P6 ;  /* 0x000000ff78787208 */ /* 0x000fe40003000000 */
[----:B------:R-:W-:Y:S02]  /*1940*/  LOP3.LUT P6, RZ, R70, 0xff, RZ, 0xc0, !PT ;  /* 0x000000ff46ff7812 */ /* 0x000fe400078cc0ff */
[----:B------:R-:W-:Y:S01]  /*1950*/  @P1 PRMT R61, R61, 0x5410, R69 ;  /* 0x000054103d3d1816 */ /* 0x000fe20000000045 */
[----:B------:R-:W0:Y:S01]  /*1960*/  @P2 LDC.64 R70, c[0x0][0x308] ;  /* 0x0000c200ff462b82 */ /* 0x000e220000000a00 */
[----:B------:R-:W-:Y:S02]  /*1970*/  FSEL R117, R68, RZ, P6 ;  /* 0x000000ff44757208 */ /* 0x000fe40003000000 */
[----:B------:R-:W-:Y:S01]  /*1980*/  @P1 F2FP.F16.F32.PACK_AB R109, RZ, R118 ;  /* 0x00000076ff6d123e */ /* 0x000fe200000000ff */
[----:B------:R-:W-:Y:S01]  /*1990*/  FMUL.FTZ R118, R118, R107 ;  /* 0x0000006b76767220 */ /* 0x000fe20000410000 */
[----:B------:R-:W-:-:S02]  /*19a0*/  LOP3.LUT P6, RZ, R114, 0xff00, RZ, 0xc0, !PT ;  /* 0x0000ff0072ff7812 */ /* 0x000fc400078cc0ff */
[----:B------:R-:W-:Y:S01]  /*19b0*/  @P1 F2FP.F16.F32.PACK_AB R111, RZ, R116 ;  /* 0x00000074ff6f123e */ /* 0x000fe200000000ff */
[----:B------:R-:W1:Y:S01]  /*19c0*/  LDC.64 R68, c[0x0][0x2f8] ;  /* 0x0000be00ff447b82 */ /* 0x000e620000000a00 */
[----:B------:R-:W-:Y:S01]  /*19d0*/  FMUL.FTZ R118, R118, UR18 ;  /* 0x0000001276767c20 */ /* 0x000fe20008410000 */
[----:B------:R-:W-:Y:S01]  /*19e0*/  FMUL.FTZ R116, R116, R107 ;  /* 0x0000006b74747220 */ /* 0x000fe20000410000 */
[----:B------:R-:W-:Y:S02]  /*19f0*/  @P1 PRMT R62, R62, 0x5410, R65 ;  /* 0x000054103e3e1816 */ /* 0x000fe40000000041 */
[----:B------:R-:W-:Y:S01]  /*1a00*/  F2FP.F16.F32.PACK_AB R65, R120, R67 ;  /* 0x000000437841723e */ /* 0x000fe200000000ff */
[----:B------:R-:W-:Y:S01]  /*1a10*/  FMUL.FTZ R116, R116, UR18 ;  /* 0x0000001274747c20 */ /* 0x000fe20008410000 */
[----:B------:R-:W-:Y:S02]  /*1a20*/  FSEL R118, R118, RZ, P6 ;  /* 0x000000ff76767208 */ /* 0x000fe40003000000 */
[----:B------:R-:W-:-:S02]  /*1a30*/  LOP3.LUT P6, RZ, R115, 0xff0000, RZ, 0xc0, !PT ;  /* 0x00ff000073ff7812 */ /* 0x000fc400078cc0ff */
[----:B------:R-:W-:Y:S02]  /*1a40*/  @P1 PRMT R60, R60, 0x5410, R109 ;  /* 0x000054103c3c1816 */ /* 0x000fe4000000006d */
[----:B------:R-:W-:Y:S02]  /*1a50*/  FSEL R119, R64, RZ, P6 ;  /* 0x000000ff40777208 */ /* 0x000fe40003000000 */
[----:B------:R-:W-:Y:S01]  /*1a60*/  LOP3.LUT P6, RZ, R115, 0xff000000, RZ, 0xc0, !PT ;  /* 0xff00000073ff7812 */ /* 0x000fe200078cc0ff */
[----:B0-----:R-:W-:Y:S01]  /*1a70*/  @P2 IMAD.WIDE.U32 R70, R74, 0x10, R70 ;  /* 0x000000104a462825 */ /* 0x001fe200078e0046 */
[----:B------:R-:W-:Y:S02]  /*1a80*/  @P1 PRMT R63, R63, 0x5410, R111 ;  /* 0x000054103f3f1816 */ /* 0x000fe4000000006f */
[----:B------:R-:W-:Y:S02]  /*1a90*/  FSEL R116, R116, RZ, P6 ;  /* 0x000000ff74747208 */ /* 0x000fe40003000000 */
[----:B------:R-:W-:Y:S01]  /*1aa0*/  F2FP.F16.F32.PACK_AB R64, R118, R117 ;  /* 0x000000757640723e */ /* 0x000fe200000000ff */
[----:B------:R0:W-:Y:S01]  /*1ab0*/  @P2 STG.E.128 desc[UR4][R70.64], R60 ;  /* 0x0000003c46002986 */ /* 0x0001e2000c101d04 */
[----:B------:R-:W-:Y:S01]  /*1ac0*/  F2FP.F16.F32.PACK_AB R67, R116, R119 ;  /* 0x000000777443723e */ /* 0x000fe200000000ff */
[C---:B-1----:R-:W-:Y:S01]  /*1ad0*/  IMAD.WIDE.U32 R68, R74.reuse, 0x10, R68 ;  /* 0x000000104a447825 */ /* 0x042fe200078e0044 */
[----:B------:R-:W-:-:S04]  /*1ae0*/  IADD3 R74, R74, 0x80, RZ ;  /* 0x000000804a4a7810 */ /* 0x000fc80007ffe0ff */
[----:B------:R0:W-:Y:S03]  /*1af0*/  STG.E.128 desc[UR4][R68.64], R64 ;  /* 0x0000004044007986 */ /* 0x0001e6000c101d04 */
.L_x_1309:
[----:B------:R-:W-:Y:S05]  /*1b00*/  BSYNC B0 ;  /* 0x0000000000007941 */ /* 0x000fea0003800000 */
.L_x_1308:
[----:B------:R-:W-:Y:S04]  /*1b10*/  BSSY B0, `(.L_x_1310) ;  /* 0x000006b000007945 */ /* 0x000fe80003800000 */
[----:B------:R-:W-:Y:S05]  /*1b20*/  @!P4 BRA `(.L_x_1311) ;  /* 0x0000000400a4c947 */ /* 0x000fea0003800000 */
[----:B------:R-:W-:Y:S01]  /*1b30*/  ISETP.NE.U32.AND P1, PT, RZ, UR10, PT ;  /* 0x0000000aff007c0c */ /* 0x000fe2000bf25070 */
[-CC-:B0-----:R-:W-:Y:S01]  /*1b40*/  FFMA.FTZ R69, R99, R94.reuse, R95.reuse ;  /* 0x0000005e63457223 */ /* 0x181fe2000001005f */
[-CC-:B------:R-:W-:Y:S01]  /*1b50*/  FFMA.FTZ R64, R92, R94.reuse, R95.reuse ;  /* 0x0000005e5c407223 */ /* 0x180fe2000001005f */
[-CC-:B------:R-:W-:Y:S01]  /*1b60*/  FFMA.FTZ R65, R77, R94.reuse, R95.reuse ;  /* 0x0000005e4d417223 */ /* 0x180fe2000001005f */
[----:B------:R-:W-:Y:S01]  /*1b70*/  ISETP.NE.AND.EX P2, PT, RZ, UR11, PT, P1 ;  /* 0x0000000bff007c0c */ /* 0x000fe2000bf45310 */
[-C--:B------:R-:W-:Y:S01]  /*1b80*/  FFMA.FTZ R70, R104, R94.reuse, R95 ;  /* 0x0000005e68467223 */ /* 0x080fe2000001005f */
[----:B------:R-:W-:Y:S01]  /*1b90*/  ISETP.NE.U32.AND P1, PT, RZ, UR16, PT ;  /* 0x00000010ff007c0c */ /* 0x000fe2000bf25070 */
[----:B------:R-:W-:Y:S01]  /*1ba0*/  FADD.FTZ R124, R102, -R69 ;  /* 0x80000045667c7221 */ /* 0x000fe20000010000 */
[----:B------:R-:W-:Y:S01]  /*1bb0*/  FFMA.FTZ R67, R91, R94, R95 ;  /* 0x0000005e5b437223 */ /* 0x000fe2000001005f */
[----:B------:R-:W-:Y:S01]  /*1bc0*/  FADD.FTZ R64, R93, -R64 ;  /* 0x800000405d407221 */ /* 0x000fe20000010000 */
[----:B------:R-:W-:Y:S01]  /*1bd0*/  ISETP.NE.AND.EX P1, PT, RZ, UR17, PT, P1 ;  /* 0x00000011ff007c0c */ /* 0x000fe2000bf25310 */
[----:B------:R-:W-:Y:S01]  /*1be0*/  FADD.FTZ R66, R96, -R65 ;  /* 0x8000004160427221 */ /* 0x000fe20000010000 */
[----:B------:R-:W-:Y:S01]  /*1bf0*/  FADD.FTZ R70, R101, -R70 ;  /* 0x8000004665467221 */ /* 0x000fe20000010000 */
[----:B------:R-:W-:Y:S01]  /*1c00*/  FMUL.FTZ R124, R75, R124 ;  /* 0x0000007c4b7c7220 */ /* 0x000fe20000410000 */
[-CC-:B------:R-:W-:Y:S01]  /*1c10*/  FFMA.FTZ R68, R98, R94.reuse, R95.reuse ;  /* 0x0000005e62447223 */ /* 0x180fe2000001005f */
[-CC-:B------:R-:W-:Y:S01]  /*1c20*/  FFMA.FTZ R71, R103, R94.reuse, R95.reuse ;  /* 0x0000005e67477223 */ /* 0x180fe2000001005f */
[----:B------:R-:W-:Y:S01]  /*1c30*/  FFMA.FTZ R94, R108, R94, R95 ;  /* 0x0000005e6c5e7223 */ /* 0x000fe2000001005f */
[----:B------:R-:W-:-:S02]  /*1c40*/  @P2 HADD2.F32 R69, -RZ, R58.H0_H0 ;  /* 0x2000003aff452230 */ /* 0x000fc40000004100 */
[----:B------:R-:W-:Y:S01]  /*1c50*/  FADD.FTZ R122, R100, -R67 ;  /* 0x80000043647a7221 */ /* 0x000fe20000010000 */
[C---:B------:R-:W-:Y:S01]  /*1c60*/  FMUL.FTZ R116, R75.reuse, R64 ;  /* 0x000000404b747220 */ /* 0x040fe20000410000 */
[----:B------:R-:W-:Y:S02]  /*1c70*/  @P2 HADD2.F32 R64, -RZ, R58.H1_H1 ;  /* 0x3000003aff402230 */ /* 0x000fe40000004100 */
[C---:B------:R-:W-:Y:S01]  /*1c80*/  FMUL.FTZ R66, R75.reuse, R66 ;  /* 0x000000424b427220 */ /* 0x040fe20000410000 */
[--C-:B------:R-:W-:Y:S02]  /*1c90*/  @P2 HADD2.F32 R65, -RZ, R56.reuse.H0_H0 ;  /* 0x20000038ff412230 */ /* 0x100fe40000004100 */
[----:B------:R-:W-:Y:S01]  /*1ca0*/  FMUL.FTZ R95, R75, R70 ;  /* 0x000000464b5f7220 */ /* 0x000fe20000410000 */
[----:B------:R-:W-:Y:S02]  /*1cb0*/  @P2 HADD2.F32 R67, -RZ, R56.H1_H1 ;  /* 0x30000038ff432230 */ /* 0x000fe40000004100 */
[----:B------:R-:W-:Y:S01]  /*1cc0*/  @P2 FADD.FTZ R124, R124, R69 ;  /* 0x000000457c7c2221 */ /* 0x000fe20000010000 */
[----:B------:R-:W-:Y:S01]  /*1cd0*/  FADD.FTZ R68, R97, -R68 ;  /* 0x8000004461447221 */ /* 0x000fe20000010000 */
[----:B------:R-:W-:Y:S01]  /*1ce0*/  FADD.FTZ R118, R106, -R71 ;  /* 0x800000476a767221 */ /* 0x000fe20000010000 */
[----:B------:R-:W-:Y:S01]  /*1cf0*/  FADD.FTZ R94, R105, -R94 ;  /* 0x8000005e695e7221 */ /* 0x000fe20000010000 */
[----:B------:R-:W-:Y:S01]  /*1d00*/  @P2 FADD.FTZ R95, R95, R64 ;  /* 0x000000405f5f2221 */ /* 0x000fe20000010000 */
[----:B------:R-:W-:Y:S01]  /*1d10*/  @P2 FADD.FTZ R66, R66, R65 ;  /* 0x0000004142422221 */ /* 0x000fe20000010000 */
[----:B------:R-:W-:Y:S01]  /*1d20*/  @P2 FADD.FTZ R116, R116, R67 ;  /* 0x0000004374742221 */ /* 0x000fe20000010000 */
[--C-:B------:R-:W-:Y:S01]  /*1d30*/  @P2 HADD2.F32 R65, -RZ, R57.reuse.H0_H0 ;  /* 0x20000039ff412230 */ /* 0x100fe20000004100 */
[----:B------:R-:W-:Y:S01]  /*1d40*/  @P1 F2FP.F16.F32.PACK_AB R64, RZ, R124 ;  /* 0x0000007cff40123e */ /* 0x000fe200000000ff */
[----:B------:R-:W-:-:S02]  /*1d50*/  @P2 HADD2.F32 R67, -RZ, R57.H1_H1 ;  /* 0x30000039ff432230 */ /* 0x000fc40000004100 */
[C---:B------:R-:W-:Y:S01]  /*1d60*/  FMUL.FTZ R122, R75.reuse, R122 ;  /* 0x0000007a4b7a7220 */ /* 0x040fe20000410000 */
[--C-:B------:R-:W-:Y:S02]  /*1d70*/  @P2 HADD2.F32 R69, -RZ, R59.reuse.H0_H0 ;  /* 0x2000003bff452230 */ /* 0x100fe40000004100 */
[C---:B------:R-:W-:Y:S01]  /*1d80*/  FMUL.FTZ R120, R75.reuse, R68 ;  /* 0x000000444b787220 */ /* 0x040fe20000410000 */
[----:B------:R-:W-:Y:S02]  /*1d90*/  @P2 HADD2.F32 R71, -RZ, R59.H1_H1 ;  /* 0x3000003bff472230 */ /* 0x000fe40000004100 */
[C---:B------:R-:W-:Y:S01]  /*1da0*/  FMUL.FTZ R118, R75.reuse, R118 ;  /* 0x000000764b767220 */ /* 0x040fe20000410000 */
[----:B------:R-:W-:Y:S01]  /*1db0*/  FMUL.FTZ R94, R75, R94 ;  /* 0x0000005e4b5e7220 */ /* 0x000fe20000410000 */
[-C--:B------:R-:W-:Y:S01]  /*1dc0*/  FMUL.FTZ R124, R124, R107.reuse ;  /* 0x0000006b7c7c7220 */ /* 0x080fe20000410000 */
[----:B------:R-:W-:Y:S01]  /*1dd0*/  @P2 FADD.FTZ R122, R122, R65 ;  /* 0x000000417a7a2221 */ /* 0x000fe20000010000 */
[----:B------:R-:W-:Y:S01]  /*1de0*/  @P2 FADD.FTZ R120, R120, R67 ;  /* 0x0000004378782221 */ /* 0x000fe20000010000 */
[----:B------:R-:W-:Y:S01]  /*1df0*/  @P2 FADD.FTZ R118, R118, R69 ;  /* 0x0000004576762221 */ /* 0x000fe20000010000 */
[----:B------:R-:W-:Y:S01]  /*1e00*/  @P2 FADD.FTZ R94, R94, R71 ;  /* 0x000000475e5e2221 */ /* 0x000fe20000010000 */
[----:B------:R-:W-:Y:S01]  /*1e10*/  FMUL.FTZ R111, R124, UR18 ;  /* 0x000000127c6f7c20 */ /* 0x000fe20008410000 */
[----:B------:R-:W-:Y:S01]  /*1e20*/  LOP3.LUT P2, RZ, R113, 0xff, RZ, 0xc0, !PT ;  /* 0x000000ff71ff7812 */ /* 0x000fe2000784c0ff */
[----:B------:R-:W-:Y:S01]  /*1e30*/  FMUL.FTZ R109, R118, R107 ;  /* 0x0000006b766d7220 */ /* 0x000fe20000410000 */
[----:B------:R-:W-:Y:S01]  /*1e40*/  @P1 F2FP.F16.F32.PACK_AB R67, RZ, R95 ;  /* 0x0000005fff43123e */ /* 0x000fe200000000ff */
[-C--:B------:R-:W-:Y:S01]  /*1e50*/  FMUL.FTZ R95, R95, R107.reuse ;  /* 0x0000006b5f5f7220 */ /* 0x080fe20000410000 */
[----:B------:R-:W-:Y:S01]  /*1e60*/  FSEL R111, R111, RZ, P2 ;  /* 0x000000ff6f6f7208 */ /* 0x000fe20001000000 */
[-C--:B------:R-:W-:Y:S01]  /*1e70*/  FMUL.FTZ R75, R116, R107.reuse ;  /* 0x0000006b744b7220 */ /* 0x080fe20000410000 */
[----:B------:R-:W-:Y:S01]  /*1e80*/  ISETP.NE.U32.AND P2, PT, RZ, UR16, PT ;  /* 0x00000010ff007c0c */ /* 0x000fe2000bf45070 */
[----:B------:R-:W-:Y:S01]  /*1e90*/  FMUL.FTZ R109, R109, UR18 ;  /* 0x000000126d6d7c20 */ /* 0x000fe20008410000 */
[----:B------:R-:W-:Y:S01]  /*1ea0*/  @P1 F2FP.F16.F32.PACK_AB R65, RZ, R118 ;  /* 0x00000076ff41123e */ /* 0x000fe200000000ff */
[----:B------:R-:W-:Y:S01]  /*1eb0*/  FMUL.FTZ R118, R95, UR18 ;  /* 0x000000125f767c20 */ /* 0x000fe20008410000 */
[----:B------:R-:W-:Y:S01]  /*1ec0*/  @P1 F2FP.F16.F32.PACK_AB R69, RZ, R122 ;  /* 0x0000007aff45123e */ /* 0x000fe200000000ff */
[-C--:B------:R-:W-:Y:S01]  /*1ed0*/  FMUL.FTZ R122, R122, R107.reuse ;  /* 0x0000006b7a7a7220 */ /* 0x080fe20000410000 */
[----:B------:R-:W-:Y:S01]  /*1ee0*/  LOP3.LUT P6, RZ, R113, 0xff00, RZ, 0xc0, !PT ;  /* 0x0000ff0071ff7812 */ /* 0x000fe200078cc0ff */
[----:B------:R-:W-:Y:S01]  /*1ef0*/  FMUL.FTZ R75, R75, UR18 ;  /* 0x000000124b4b7c20 */ /* 0x000fe20008410000 */
[----:B------:R-:W-:Y:S01]  /*1f00*/  ISETP.NE.AND.EX P2, PT, RZ, UR17, PT, P2 ;  /* 0x00000011ff007c0c */ /* 0x000fe2000bf45320 */
[----:B------:R-:W-:Y:S01]  /*1f10*/  FMUL.FTZ R95, R122, UR18 ;  /* 0x000000127a5f7c20 */ /* 0x000fe20008410000 */
[----:B------:R-:W-:Y:S01]  /*1f20*/  @P1 F2FP.F16.F32.PACK_AB R70, RZ, R120 ;  /* 0x00000078ff46123e */ /* 0x000fe200000000ff */
[----:B------:R-:W-:Y:S01]  /*1f30*/  FMUL.FTZ R120, R120, R107 ;  /* 0x0000006b78787220 */ /* 0x000fe20000410000 */
[----:B------:R-:W-:-:S02]  /*1f40*/  FSEL R118, R118, RZ, P6 ;  /* 0x000000ff76767208 */ /* 0x000fc40003000000 */
[----:B------:R-:W-:Y:S02]  /*1f50*/  LOP3.LUT P6, RZ, R112, 0xff0000, RZ, 0xc0, !PT ;  /* 0x00ff000070ff7812 */ /* 0x000fe400078cc0ff */
[----:B------:R-:W-:Y:S01]  /*1f60*/  @P1 F2FP.F16.F32.PACK_AB R68, RZ, R66 ;  /* 0x00000042ff44123e */ /* 0x000fe200000000ff */
[-C--:B------:R-:W-:Y:S01]  /*1f70*/  FMUL.FTZ R66, R66, R107.reuse ;  /* 0x0000006b42427220 */ /* 0x080fe20000410000 */
[----:B------:R-:W-:Y:S01]  /*1f80*/  @P1 F2FP.F16.F32.PACK_AB R71, RZ, R116 ;  /* 0x00000074ff47123e */ /* 0x000fe200000000ff */
[----:B------:R-:W-:Y:S01]  /*1f90*/  FMUL.FTZ R116, R120, UR18 ;  /* 0x0000001278747c20 */ /* 0x000fe20008410000 */
[----:B------:R-:W-:Y:S01]  /*1fa0*/  FSEL R95, R95, RZ, P6 ;  /* 0x000000ff5f5f7208 */ /* 0x000fe20003000000 */
[----:B------:R-:W-:Y:S01]  /*1fb0*/  FMUL.FTZ R107, R94, R107 ;  /* 0x0000006b5e6b7220 */ /* 0x000fe20000410000 */
[----:B------:R-:W-:Y:S02]  /*1fc0*/  LOP3.LUT P6, RZ, R112, 0xff000000, RZ, 0xc0, !PT ;  /* 0xff00000070ff7812 */ /* 0x000fe400078cc0ff */
[----:B------:R-:W-:Y:S01]  /*1fd0*/  MOV R117, R112 ;  /* 0x0000007000757202 */ /* 0x000fe20000000f00 */
[----:B------:R-:W-:Y:S01]  /*1fe0*/  FMUL.FTZ R107, R107, UR18 ;  /* 0x000000126b6b7c20 */ /* 0x000fe20008410000 */
[----:B------:R-:W-:-:S02]  /*1ff0*/  @P1 PRMT R61, R69, 0x7610, R61 ;  /* 0x00007610453d1816 */ /* 0x000fc4000000003d */
[----:B------:R-:W-:Y:S02]  /*2000*/  @P1 PRMT R60, R68, 0x7610, R60 ;  /* 0x00007610443c1816 */ /* 0x000fe4000000003c */
[----:B------:R-:W-:Y:S01]  /*2010*/  FSEL R116, R116, RZ, P6 ;  /* 0x000000ff74747208 */ /* 0x000fe20003000000 */
[----:B------:R-:W0:Y:S01]  /*2020*/  @P2 LDC.64 R68, c[0x0][0x308] ;  /* 0x0000c200ff442b82 */ /* 0x000e220000000a00 */
[----:B------:R-:W-:Y:S02]  /*2030*/  @P1 PRMT R62, R64, 0x7610, R62 ;  /* 0x00007610403e1816 */ /* 0x000fe4000000003e */
[----:B------:R-:W-:Y:S02]  /*2040*/  @P1 PRMT R63, R65, 0x7610, R63 ;  /* 0x00007610413f1816 */ /* 0x000fe4000000003f */
[----:B------:R-:W-:Y:S01]  /*2050*/  LOP3.LUT P6, RZ, R117, 0xff, RZ, 0xc0, !PT ;  /* 0x000000ff75ff7812 */ /* 0x000fe200078cc0ff */
[----:B------:R-:W-:Y:S01]  /*2060*/  FMUL.FTZ R117, R66, UR18 ;  /* 0x0000001242757c20 */ /* 0x000fe20008410000 */
[----:B------:R-:W-:Y:S01]  /*2070*/  F2FP.F16.F32.PACK_AB R66, R118, R111 ;  /* 0x0000006f7642723e */ /* 0x000fe200000000ff */
[----:B------:R-:W1:Y:S01]  /*2080*/  LDC.64 R64, c[0x0][0x2f8] ;  /* 0x0000be00ff407b82 */ /* 0x000e620000000a00 */
[----:B------:R-:W-:-:S02]  /*2090*/  @P1 F2FP.F16.F32.PACK_AB R94, RZ, R94 ;  /* 0x0000005eff5e123e */ /* 0x000fc400000000ff */
[----:B------:R-:W-:Y:S02]  /*20a0*/  FSEL R111, R117, RZ, P6 ;  /* 0x000000ff756f7208 */ /* 0x000fe40003000000 */
[----:B------:R-:W-:Y:S02]  /*20b0*/  LOP3.LUT P6, RZ, R112, 0xff00, RZ, 0xc0, !PT ;  /* 0x0000ff0070ff7812 */ /* 0x000fe400078cc0ff */
[----:B------:R-:W-:Y:S02]  /*20c0*/  @P1 PRMT R62, R62, 0x5410, R67 ;  /* 0x000054103e3e1816 */ /* 0x000fe40000000043 */
[----:B------:R-:W-:Y:S02]  /*20d0*/  FSEL R118, R75, RZ, P6 ;  /* 0x000000ff4b767208 */ /* 0x000fe40003000000 */
[----:B------:R-:W-:Y:S02]  /*20e0*/  LOP3.LUT P6, RZ, R113, 0xff0000, RZ, 0xc0, !PT ;  /* 0x00ff000071ff7812 */ /* 0x000fe400078cc0ff */
[----:B------:R-:W-:-:S02]  /*20f0*/  @P1 PRMT R61, R61, 0x5410, R70 ;  /* 0x000054103d3d1816 */ /* 0x000fc40000000046 */
[----:B------:R-:W-:Y:S01]  /*2100*/  FSEL R109, R109, RZ, P6 ;  /* 0x000000ff6d6d7208 */ /* 0x000fe20003000000 */
[----:B0-----:R-:W-:Y:S01]  /*2110*/  @P2 IMAD.WIDE.U32 R68, R74, 0x10, R68 ;  /* 0x000000104a442825 */ /* 0x001fe200078e0044 */
[----:B------:R-:W-:Y:S02]  /*2120*/  LOP3.LUT P6, RZ, R113, 0xff000000, RZ, 0xc0, !PT ;  /* 0xff00000071ff7812 */ /* 0x000fe400078cc0ff */
[----:B------:R-:W-:Y:S02]  /*2130*/  @P1 PRMT R60, R60, 0x5410, R71 ;  /* 0x000054103c3c1816 */ /* 0x000fe40000000047 */
[----:B------:R-:W-:Y:S02]  /*2140*/  FSEL R120, R107, RZ, P6 ;  /* 0x000000ff6b787208 */ /* 0x000fe40003000000 */
[----:B------:R-:W-:Y:S01]  /*2150*/  @P1 PRMT R63, R63, 0x5410, R94 ;  /* 0x000054103f3f1816 */ /* 0x000fe2000000005e */
[----:B-1----:R-:W-:Y:S01]  /*2160*/  IMAD.WIDE.U32 R74, R74, 0x10, R64 ;  /* 0x000000104a4a7825 */ /* 0x002fe200078e0040 */
[----:B------:R-:W-:-:S02]  /*2170*/  F2FP.F16.F32.PACK_AB R65, R116, R95 ;  /* 0x0000005f7441723e */ /* 0x000fc400000000ff */
[----:B------:R-:W-:Y:S01]  /*2180*/  F2FP.F16.F32.PACK_AB R64, R118, R111 ;  /* 0x0000006f7640723e */ /* 0x000fe200000000ff */
[----:B------:R1:W-:Y:S01]  /*2190*/  @P2 STG.E.128 desc[UR4][R68.64], R60 ;  /* 0x0000003c44002986 */ /* 0x0003e2000c101d04 */
[----:B------:R-:W-:-:S05]  /*21a0*/  F2FP.F16.F32.PACK_AB R67, R120, R109 ;  /* 0x0000006d7843723e */ /* 0x000fca00000000ff */
[----:B------:R1:W-:Y:S02]  /*21b0*/  STG.E.128 desc[UR4][R74.64], R64 ;  /* 0x000000404a007986 */ /* 0x0003e4000c101d04 */
.L_x_1311:
[----:B------:R-:W-:Y:S05]  /*21c0*/  BSYNC B0 ;  /* 0x0000000000007941 */ /* 0x000fea0003800000 */
.L_x_1310:
[----:B------:R-:W-:Y:S02]  /*21d0*/  IADD3 R18, R18, UR20, RZ ;  /* 0x0000001412127c10 */ /* 0x000fe4000fffe0ff */
[----:B0-----:R-:W-:Y:S02]  /*21e0*/  SEL R70, RZ, 0x1, P5 ;  /* 0x00000001ff467807 */ /* 0x001fe40002800000 */
[----:B------:R-:W-:-:S13]  /*21f0*/  ISETP.GE.AND P1, PT, R18, UR21, PT ;  /* 0x0000001512007c0c */ /* 0x000fda000bf26270 */
[----:B------:R-:W-:Y:S05]  /*2200*/  @!P1 BRA `(.L_x_1312) ;  /* 0xffffffe000989947 */ /* 0x000fea000383ffff */
.L_x_1302:
        /* <DEDUP_REMOVED lines=15> */
.L_x_1314:
[----:B------:R-:W-:Y:S05]  /*2300*/  BSYNC B0 ;  /* 0x0000000000007941 */ /* 0x000fea0003800000 */
.L_x_1313:
        /* <DEDUP_REMOVED lines=10> */
.L_x_1307:
[----:B------:R-:W-:Y:S02]  /*23b0*/  MOV R118, R109 ;  /* 0x0000006d00767202 */ /* 0x000fe40000000f00 */
[----:B------:R-:W-:Y:S02]  /*23c0*/  MOV R119, 0x10 ;  /* 0x0000001000777802 */ /* 0x000fe40000000f00 */
[----:B------:R-:W-:Y:S02]  /*23d0*/  MOV R120, 0x1f ;  /* 0x0000001f00787802 */ /* 0x000fe40000000f00 */
[----:B------:R-:W-:-:S07]  /*23e0*/  MOV R111, 0xffffffff ;  /* 0xffffffff006f7802 */ /* 0x000fce0000000f00 */
[----:B------:R-:W-:Y:S05]  /*23f0*/  WARPSYNC.COLLECTIVE R111, `(.L_x_1315) ;  /* 0x000000006f087348 */ /* 0x000fea0003c00000 */
[----:B------:R0:W1:Y:S02]  /*2400*/  SHFL.DOWN P6, R117, R118, R119, R120 ;  /* 0x0800007776757389 */ /* 0x00006400000c0078 */
[----:B01----:R-:W-:Y:S01]  /*2410*/  ENDCOLLECTIVE ;  /* 0x000000000000791b */ /* 0x003fe20003800000 */
.L_x_1315:
[----:B------:R-:W-:Y:S02]  /*2420*/  MOV R118, R116 ;  /* 0x0000007400767202 */ /* 0x000fe40000000f00 */
[----:B------:R-:W-:-:S07]  /*2430*/  MOV R66, R117 ;  /* 0x0000007500427202 */ /* 0x000fce0000000f00 */
[----:B------:R-:W-:Y:S05]  /*2440*/  WARPSYNC.COLLECTIVE R111, `(.L_x_1316) ;  /* 0x000000006f087348 */ /* 0x000fea0003c00000 */
[----:B------:R0:W1:Y:S02]  /*2450*/  SHFL.DOWN P6, R117, R118, R119, R120 ;  /* 0x0800007776757389 */ /* 0x00006400000c0078 */
[----:B01----:R-:W-:Y:S01]  /*2460*/  ENDCOLLECTIVE ;  /* 0x000000000000791b */ /* 0x003fe20003800000 */
.L_x_1316:
[----:B------:R-:W-:-:S05]  /*2470*/  FADD.FTZ R66, R66, R109 ;  /* 0x0000006d42427221 */ /* 0x000fca0000010000 */
[----:B------:R-:W-:Y:S02]  /*2480*/  MOV R118, R66 ;  /* 0x0000004200767202 */ /* 0x000fe40000000f00 */
[----:B------:R-:W-:Y:S02]  /*2490*/  MOV R119, 0x8 ;  /* 0x0000000800777802 */ /* 0x000fe40000000f00 */
[----:B------:R-:W-:-:S07]  /*24a0*/  MOV R67, R117 ;  /* 0x0000007500437202 */ /* 0x000fce0000000f00 */
[----:B------:R-:W-:Y:S05]  /*24b0*/  WARPSYNC.COLLECTIVE R111, `(.L_x_1317) ;  /* 0x000000006f087348 */ /* 0x000fea0003c00000 */
[----:B------:R0:W1:Y:S02]  /*24c0*/  SHFL.DOWN P6, R117, R118, R119, R120 ;  /* 0x0800007776757389 */ /* 0x00006400000c0078 */
[----:B01----:R-:W-:Y:S01]  /*24d0*/  ENDCOLLECTIVE ;  /* 0x000000000000791b */ /* 0x003fe20003800000 */
.L_x_1317:
[----:B------:R-:W-:-:S05]  /*24e0*/  FADD.FTZ R67, R67, R116 ;  /* 0x0000007443437221 */ /* 0x000fca0000010000 */
[----:B------:R-:W-:Y:S02]  /*24f0*/  MOV R118, R67 ;  /* 0x0000004300767202 */ /* 0x000fe40000000f00 */
[----:B------:R-:W-:-:S07]  /*2500*/  MOV R69, R117 ;  /* 0x0000007500457202 */ /* 0x000fce0000000f00 */
[----:B------:R-:W-:Y:S05]  /*2510*/  WARPSYNC.COLLECTIVE R111, `(.L_x_1318) ;  /* 0x000000006f087348 */ /* 0x000fea0003c00000 */
[----:B------:R0:W1:Y:S02]  /*2520*/  SHFL.DOWN P6, R117, R118, R119, R120 ;  /* 0x0800007776757389 */ /* 0x00006400000c0078 */
[----:B01----:R-:W-:Y:S01]  /*2530*/  ENDCOLLECTIVE ;  /* 0x000000000000791b */ /* 0x003fe20003800000 */
.L_x_1318:
[----:B------:R-:W-:-:S05]  /*2540*/  FADD.FTZ R69, R66, R69 ;  /* 0x0000004542457221 */ /* 0x000fca0000010000 */
[----:B------:R-:W-:Y:S02]  /*2550*/  MOV R118, R69 ;  /* 0x0000004500767202 */ /* 0x000fe40000000f00 */
[----:B------:R-:W-:Y:S02]  /*2560*/  MOV R119, 0x4 ;  /* 0x0000000400777802 */ /* 0x000fe40000000f00 */
[----:B------:R-:W-:-:S07]  /*2570*/  MOV R68, R117 ;  /* 0x0000007500447202 */ /* 0x000fce0000000f00 */
[----:B------:R-:W-:Y:S05]  /*2580*/  WARPSYNC.COLLECTIVE R111, `(.L_x_1319) ;  /* 0x000000006f087348 */ /* 0x000fea0003c00000 */
[----:B------:R0:W1:Y:S02]  /*2590*/  SHFL.DOWN P6, R117, R118, R119, R120 ;  /* 0x0800007776757389 */ /* 0x00006400000c0078 */
[----:B01----:R-:W-:Y:S01]  /*25a0*/  ENDCOLLECTIVE ;  /* 0x000000000000791b */ /* 0x003fe20003800000 */
.L_x_1319:
[----:B------:R-:W-:-:S05]  /*25b0*/  FADD.FTZ R68, R67, R68 ;  /* 0x0000004443447221 */ /* 0x000fca0000010000 */
[----:B------:R-:W-:Y:S02]  /*25c0*/  MOV R118, R68 ;  /* 0x0000004400767202 */ /* 0x000fe40000000f00 */
[----:B------:R-:W-:-:S07]  /*25d0*/  MOV R70, R117 ;  /* 0x0000007500467202 */ /* 0x000fce0000000f00 */
[----:B------:R-:W-:Y:S05]  /*25e0*/  WARPSYNC.COLLECTIVE R111, `(.L_x_1320) ;  /* 0x000000006f087348 */ /* 0x000fea0003c00000 */
[----:B------:R0:W1:Y:S02]  /*25f0*/  SHFL.DOWN P6, R117, R118, R119, R120 ;  /* 0x0800007776757389 */ /* 0x00006400000c0078 */
[----:B01----:R-:W-:Y:S01]  /*2600*/  ENDCOLLECTIVE ;  /* 0x000000000000791b */ /* 0x003fe20003800000 */
.L_x_1320:
[----:B------:R-:W-:-:S05]  /*2610*/  FADD.FTZ R70, R69, R70 ;  /* 0x0000004645467221 */ /* 0x000fca0000010000 */
[----:B------:R-:W-:Y:S02]  /*2620*/  MOV R118, R70 ;  /* 0x0000004600767202 */ /* 0x000fe40000000f00 */
[----:B------:R-:W-:Y:S02]  /*2630*/  MOV R119, 0x2 ;  /* 0x0000000200777802 */ /* 0x000fe40000000f00 */
[----:B------:R-:W-:-:S07]  /*2640*/  MOV R71, R117 ;  /* 0x0000007500477202 */ /* 0x000fce0000000f00 */
[----:B------:R-:W-:Y:S05]  /*2650*/  WARPSYNC.COLLECTIVE R111, `(.L_x_1321) ;  /* 0x000000006f087348 */ /* 0x000fea0003c00000 */
[----:B------:R0:W1:Y:S02]  /*2660*/  SHFL.DOWN P6, R117, R118, R119, R120 ;  /* 0x0800007776757389 */ /* 0x00006400000c0078 */
[----:B01----:R-:W-:Y:S01]  /*2670*/  ENDCOLLECTIVE ;  /* 0x000000000000791b */ /* 0x003fe20003800000 */
.L_x_1321:
[----:B------:R-:W-:-:S05]  /*2680*/  FADD.FTZ R71, R68, R71 ;  /* 0x0000004744477221 */ /* 0x000fca0000010000 */
[----:B------:R-:W-:Y:S02]  /*2690*/  MOV R118, R71 ;  /* 0x0000004700767202 */ /* 0x000fe40000000f00 */
[----:B------:R-:W-:-:S07]  /*26a0*/  MOV R95, R117 ;  /* 0x00000075005f7202 */ /* 0x000fce0000000f00 */
[----:B------:R-:W-:Y:S05]  /*26b0*/  WARPSYNC.COLLECTIVE R111, `(.L_x_1322) ;  /* 0x000000006f087348 */ /* 0x000fea0003c00000 */
[----:B------:R0:W1:Y:S02]  /*26c0*/  SHFL.DOWN P6, R117, R118, R119, R120 ;  /* 0x0800007776757389 */ /* 0x00006400000c0078 */
[----:B01----:R-:W-:Y:S01]  /*26d0*/  ENDCOLLECTIVE ;  /* 0x000000000000791b */ /* 0x003fe20003800000 */
.L_x_1322:
[----:B------:R-:W-:-:S05]  /*26e0*/  FADD.FTZ R95, R70, R95 ;  /* 0x0000005f465f7221 */ /* 0x000fca0000010000 */
[----:B------:R-:W-:Y:S02]  /*26f0*/  MOV R118, R95 ;  /* 0x0000005f00767202 */ /* 0x000fe40000000f00 */
[----:B------:R-:W-:Y:S02]  /*2700*/  MOV R119, 0x1 ;  /* 0x0000000100777802 */ /* 0x000fe40000000f00 */
[----:B------:R-:W-:-:S07]  /*2710*/  MOV R94, R117 ;  /* 0x00000075005e7202 */ /* 0x000fce0000000f00 */
[----:B------:R-:W-:Y:S05]  /*2720*/  WARPSYNC.COLLECTIVE R111, `(.L_x_1323) ;  /* 0x000000006f087348 */ /* 0x000fea0003c00000 */
[----:B------:R0:W1:Y:S02]  /*2730*/  SHFL.DOWN P6, R117, R118, R119, R120 ;  /* 0x0800007776757389 */ /* 0x00006400000c0078 */
[----:B01----:R-:W-:Y:S01]  /*2740*/  ENDCOLLECTIVE ;  /* 0x000000000000791b */ /* 0x003fe20003800000 */
.L_x_1323:
[----:B------:R-:W-:-:S05]  /*2750*/  FADD.FTZ R66, R71, R94 ;  /* 0x0000005e47427221 */ /* 0x000fca0000010000 */
[----:B------:R-:W-:Y:S02]  /*2760*/  MOV R118, R66 ;  /* 0x0000004200767202 */ /* 0x000fe40000000f00 */
[----:B------:R-:W-:-:S07]  /*2770*/  MOV R94, R117 ;  /* 0x00000075005e7202 */ /* 0x000fce0000000f00 */
[----:B------:R-:W-:Y:S05]  /*2780*/  WARPSYNC.COLLECTIVE R111, `(.L_x_1324) ;  /* 0x000000006f087348 */ /* 0x000fea0003c00000 */
[----:B------:R0:W1:Y:S02]  /*2790*/  SHFL.DOWN P6, R117, R118, R119, R120 ;  /* 0x0800007776757389 */ /* 0x00006400000c0078 */
[----:B01----:R-:W-:Y:S01]  /*27a0*/  ENDCOLLECTIVE ;  /* 0x000000000000791b */ /* 0x003fe20003800000 */
.L_x_1324:
[----:B------:R-:W-:Y:S01]  /*27b0*/  MOV R67, R117 ;  /* 0x0000007500437202 */ /* 0x000fe20000000f00 */
[----:B------:R-:W-:Y:S06]  /*27c0*/  BRA `(.L_x_1325) ;  /* 0xffffffe800b87947 */ /* 0x000fec000383ffff */
.L_x_1326:
        /* <DEDUP_REMOVED lines=11> */
.L_x_8706:


//--------------------- .text._ZN10layer_norm13ln_bwd_kernelINS_13Kernel_traitsI6__halfS2_S2_S2_fjLj2048ELj1ELj1ELj4ELj16ENS_18Kernel_traits_baseILj2048ES2_S2_S2_S2_fjLj128EEEEELb1ELb0ELb0ELb1EEEvNS_9BwdParamsE --------------------------
	.section	.text._ZN10layer_norm13ln_bwd_kernelINS_13Kernel_traitsI6__halfS2_S2_S2_fjLj2048ELj1ELj1ELj4ELj16ENS_18Kernel_traits_baseILj2048ES2_S2_S2_S2_fjLj128EEEEELb1ELb0ELb0ELb1EEEvNS_9BwdParamsE,"ax",@progbits
	.align	128
        .global         _ZN10layer_norm13ln_bwd_kernelINS_13Kernel_traitsI6__halfS2_S2_S2_fjLj2048ELj1ELj1ELj4ELj16ENS_18Kernel_traits_baseILj2048ES2_S2_S2_S2_fjLj128EEEEELb1ELb0ELb0ELb1EEEvNS_9BwdParamsE
        .type           _ZN10layer_norm13ln_bwd_kernelINS_13Kernel_traitsI6__halfS2_S2_S2_fjLj2048ELj1ELj1ELj4ELj16ENS_18Kernel_traits_baseILj2048ES2_S2_S2_S2_fjLj128EEEEELb1ELb0ELb0ELb1EEEvNS_9BwdParamsE,@function
        .size           _ZN10layer_norm13ln_bwd_kernelINS_13Kernel_traitsI6__halfS2_S2_S2_fjLj2048ELj1ELj1ELj4ELj16ENS_18Kernel_traits_baseILj2048ES2_S2_S2_S2_fjLj128EEEEELb1ELb0ELb0ELb1EEEvNS_9BwdParamsE,(.L_x_8707 - _ZN10layer_norm13ln_bwd_kernelINS_13Kernel_traitsI6__halfS2_S2_S2_fjLj2048ELj1ELj1ELj4ELj16ENS_18Kernel_traits_baseILj2048ES2_S2_S2_S2_fjLj128EEEEELb1ELb0ELb0ELb1EEEvNS_9BwdParamsE)
        .other          _ZN10layer_norm13ln_bwd_kernelINS_13Kernel_traitsI6__halfS2_S2_S2_fjLj2048ELj1ELj1ELj4ELj16ENS_18Kernel_traits_baseILj2048ES2_S2_S2_S2_fjLj128EEEEELb1ELb0ELb0ELb1EEEvNS_9BwdParamsE,@"STO_CUDA_ENTRY STV_DEFAULT"
_ZN10layer_norm13ln_bwd_kernelINS_13Kernel_traitsI6__halfS2_S2_S2_fjLj2048ELj1ELj1ELj4ELj16ENS_18Kernel_traits_baseILj2048ES2_S2_S2_S2_fjLj128EEEEELb1ELb0ELb0ELb1EEEvNS_9BwdParamsE:
.text._ZN10layer_norm13ln_bwd_kernelINS_13Kernel_traitsI6__halfS2_S2_S2_fjLj2048ELj1ELj1ELj4ELj16ENS_18Kernel_traits_baseILj2048ES2_S2_S2_S2_fjLj128EEEEELb1ELb0ELb0ELb1EEEvNS_9BwdParamsE:
        /* <DEDUP_REMOVED lines=33> */
.L_x_1327:
[----:B------:R-:W0:Y:S01]  /*0210*/  LDC.64 R4, c[0x0][0x260] ;  /* 0x00009800ff047b82 */ /* 0x000e220000000a00 */
[----:B------:R-:W-:Y:S01]  /*0220*/  ULDC.64 UR4, c[0x0][0x270] ;  /* 0x00009c0000047ab9 */ /* 0x000fe20000000a00 */
[----:B0-----:R-:W-:-:S05]  /*0230*/  IMAD.WIDE.U32 R4, R2, 0x10, R4 ;  /* 0x0000001002047825 */ /* 0x001fca00078e0004 */
[----:B------:R-:W2:Y:S04]  /*0240*/  LDG.E.128 R8, desc[UR6][R4.64] ;  /* 0x0000000604087981 */ /* 0x000ea8000c1e1d00 */
[----:B------:R0:W3:Y:S01]  /*0250*/  LDG.E.128 R12, desc[UR6][R4.64+0x800] ;  /* 0x00080006040c7981 */ /* 0x0000e2000c1e1d00 */
[----:B------:R-:W-:Y:S01]  /*0260*/  ISETP.NE.U32.AND P0, PT, RZ, UR4, PT ;  /* 0x00000004ff007c0c */ /* 0x000fe2000bf05070 */
[----:B------:R-:W-:Y:S01]  /*0270*/  HFMA2.MMA R90, -RZ, RZ, 0, 5.9604644775390625e-08 ;  /* 0x00000001ff5a7435 */ /* 0x000fe200000001ff */
[----:B------:R-:W-:Y:S01]  /*0280*/  CS2R R20, SRZ ;  /* 0x0000000000147805 */ /* 0x000fe2000001ff00 */
        /* <DEDUP_REMOVED lines=12> */
[----:B------:R-:W-:Y:S01]  /*0350*/  MOV R3, RZ ;  /* 0x000000ff00037202 */ /* 0x000fe20000000f00 */
        /* <DEDUP_REMOVED lines=20> */
.L_x_1331:
        /* <DEDUP_REMOVED lines=20> */
[----:B------:R-:W3:Y:S01]  /*05e0*/  LDG.E.128 R44, desc[UR6][R44.64] ;  /* 0x000000062c2c7981 */ /* 0x000ee2000c1e1d00 */
[----:B------:R-:W-:-:S03]  /*05f0*/  IMAD.WIDE.U32 R48, R93, 0x10, R48 ;  /* 0x000000105d307825 */ /* 0x000fc600078e0030 */
[----:B------:R-:W3:Y:S01]  /*0600*/  LDG.E.128 R40, desc[UR6][R40.64] ;  /* 0x0000000628287981 */ /* 0x000ee2000c1e1d00 */
[----:B0-----:R-:W-:Y:S01]  /*0610*/  IMAD.WIDE R84, R62, 0x4, R72 ;  /* 0x000000043e547825 */ /* 0x001fe200078e0248 */
[----:B-1----:R-:W0:Y:S02]  /*0620*/  LDC.64 R74, c[0x0][0x240] ;  /* 0x00009000ff4a7b82 */ /* 0x002e240000000a00 */
[----:B------:R-:W3:Y:S04]  /*0630*/  LDG.E.128 R48, desc[UR6][R48.64] ;  /* 0x0000000630307981 */ /* 0x000ee8000c1e1d00 */
[----:B------:R1:W3:Y:S01]  /*0640*/  LDG.E R84, desc[UR6][R84.64] ;  /* 0x0000000654547981 */ /* 0x0002e2000c1e1900 */
[----:B0-----:R-:W-:-:S04]  /*0650*/  IMAD.WIDE.U32 R72, R91, 0x8, R74 ;  /* 0x000000085b487825 */ /* 0x001fc800078e004a */
[----:B------:R-:W-:Y:S02]  /*0660*/  IMAD.WIDE.U32 R74, R93, 0x8, R74 ;  /* 0x000000085d4a7825 */ /* 0x000fe400078e004a */
[----:B------:R-:W5:Y:S04]  /*0670*/  LDG.E.64 R72, desc[UR6][R72.64] ;  /* 0x0000000648487981 */ /* 0x000f68000c1e1b00 */
[----:B------:R-:W5:Y:S01]  /*0680*/  LDG.E.64 R74, desc[UR6][R74.64] ;  /* 0x000000064a4a7981 */ /* 0x000f62000c1e1b00 */
        /* <DEDUP_REMOVED lines=12> */
[----:B----4-:R-:W-:Y:S02]  /*0750*/  @P0 HADD2.F32 R85, -RZ, R94.H0_H0 ;  /* 0x2000005eff550230 */ /* 0x010fe40000004100 */
[--C-:B--2---:R-:W-:Y:S02]  /*0760*/  HADD2.F32 R95, -RZ, R37.reuse.H0_H0 ;  /* 0x20000025ff5f7230 */ /* 0x104fe40000004100 */
[----:B------:R-:W-:Y:S01]  /*0770*/  HADD2.F32 R101, -RZ, R37.H1_H1 ;  /* 0x30000025ff657230 */ /* 0x000fe20000004100 */
[----:B------:R-:W-:Y:S01]  /*0780*/  FSEL R92, R92, RZ, !P4 ;  /* 0x000000ff5c5c7208 */ /* 0x000fe20006000000 */
[----:B------:R-:W-:Y:S02]  /*0790*/  HADD2.F32 R37, -RZ, R39.H0_H0 ;  /* 0x20000027ff257230 */ /* 0x000fe40000004100 */
[----:B------:R-:W-:-:S02]  /*07a0*/  HADD2.F32 R94, -RZ, R36.H0_H0 ;  /* 0x20000024ff5e7230 */ /* 0x000fc40000004100 */
[----:B0-----:R-:W-:Y:S02]  /*07b0*/  HADD2.F32 R81, -RZ, R39.H1_H1 ;  /* 0x30000027ff517230 */ /* 0x001fe40000004100 */
[C---:B------:R-:W-:Y:S01]  /*07c0*/  FADD.FTZ R123, -R92.reuse, R95 ;  /* 0x0000005f5c7b7221 */ /* 0x040fe20000010100 */
[--C-:B---3--:R-:W-:Y:S02]  /*07d0*/  HADD2.F32 R121, -RZ, R44.reuse.H0_H0 ;  /* 0x2000002cff797230 */ /* 0x108fe40000004100 */
[----:B------:R-:W-:Y:S02]  /*07e0*/  HADD2.F32 R119, -RZ, R44.H1_H1 ;  /* 0x3000002cff777230 */ /* 0x000fe40000004100 */
[----:B------:R-:W-:Y:S01]  /*07f0*/  FADD.FTZ R95, -R92, R37 ;  /* 0x000000255c5f7221 */ /* 0x000fe20000010100 */
[--C-:B------:R-:W-:Y:S02]  /*0800*/  HADD2.F32 R99, -RZ, R38.reuse.H0_H0 ;  /* 0x20000026ff637230 */ /* 0x100fe40000004100 */
[----:B------:R-:W-:-:S02]  /*0810*/  HADD2.F32 R97, -RZ, R38.H1_H1 ;  /* 0x30000026ff617230 */ /* 0x000fc40000004100 */
[----:B------:R-:W-:Y:S02]  /*0820*/  HADD2.F32 R44, -RZ, R47.H1_H1 ;  /* 0x3000002fff2c7230 */ /* 0x000fe40000004100 */
[----:B------:R-:W-:Y:S01]  /*0830*/  FADD.FTZ R103, -R92, R94 ;  /* 0x0000005e5c677221 */ /* 0x000fe20000010100 */
[----:B------:R-:W-:Y:S02]  /*0840*/  HADD2.F32 R36, -RZ, R36.H1_H1 ;  /* 0x30000024ff247230 */ /* 0x000fe40000004100 */
[----:B------:R-:W-:Y:S02]  /*0850*/  HADD2.F32 R80, -RZ, R40.H0_H0 ;  /* 0x20000028ff507230 */ /* 0x000fe40000004100 */
[--C-:B------:R-:W-:Y:S02]  /*0860*/  HADD2.F32 R100, -RZ, R41.reuse.H0_H0 ;  /* 0x20000029ff647230 */ /* 0x100fe40000004100 */
[----:B------:R-:W-:Y:S02]  /*0870*/  HADD2.F32 R98, -RZ, R41.H1_H1 ;  /* 0x30000029ff627230 */ /* 0x000fe40000004100 */
[----:B------:R-:W-:-:S02]  /*0880*/  HADD2.F32 R38, -RZ, R43.H0_H0 ;  /* 0x2000002bff267230 */ /* 0x000fc40000004100 */
[----:B-1----:R-:W-:Y:S02]  /*0890*/  HADD2.F32 R79, -RZ, R43.H1_H1 ;  /* 0x3000002bff4f7230 */ /* 0x002fe40000004100 */
[--C-:B------:R-:W-:Y:S02]  /*08a0*/  HADD2.F32 R39, -RZ, R45.reuse.H0_H0 ;  /* 0x2000002dff277230 */ /* 0x100fe40000004100 */
[----:B------:R-:W-:Y:S02]  /*08b0*/  HADD2.F32 R115, -RZ, R45.H1_H1 ;  /* 0x3000002dff737230 */ /* 0x000fe40000004100 */
[--C-:B------:R-:W-:Y:S02]  /*08c0*/  HADD2.F32 R43, -RZ, R46.reuse.H0_H0 ;  /* 0x2000002eff2b7230 */ /* 0x100fe40000004100 */
[----:B------:R-:W-:Y:S02]  /*08d0*/  HADD2.F32 R41, -RZ, R46.H1_H1 ;  /* 0x3000002eff297230 */ /* 0x000fe40000004100 */
[----:B------:R-:W-:-:S02]  /*08e0*/  HADD2.F32 R113, -RZ, R47.H0_H0 ;  /* 0x2000002fff717230 */ /* 0x000fc40000004100 */
[C---:B------:R-:W-:Y:S01]  /*08f0*/  FADD.FTZ R81, -R92.reuse, R81 ;  /* 0x000000515c517221 */ /* 0x040fe20000010100 */
[----:B------:R-:W-:Y:S02]  /*0900*/  HADD2.F32 R40, -RZ, R40.H1_H1 ;  /* 0x30000028ff287230 */ /* 0x000fe40000004100 */
[----:B------:R-:W-:Y:S01]  /*0910*/  FADD.FTZ R37, -R92, R44 ;  /* 0x0000002c5c257221 */ /* 0x000fe20000010100 */
[----:B------:R-:W-:Y:S01]  /*0920*/  FMUL.FTZ R95, R84, R95 ;  /* 0x0000005f545f7220 */ /* 0x000fe20000410000 */
[----:B------:R-:W-:Y:S01]  /*0930*/  FADD.FTZ R107, -R92, R36 ;  /* 0x000000245c6b7221 */ /* 0x000fe20000010100 */
[----:B------:R-:W-:Y:S01]  /*0940*/  FMUL.FTZ R44, R84, R103 ;  /* 0x00000067542c7220 */ /* 0x000fe20000410000 */
        /* <DEDUP_REMOVED lines=13> */
[----:B------:R-:W-:Y:S01]  /*0a20*/  FMUL.FTZ R103, R84, R123 ;  /* 0x0000007b54677220 */ /* 0x000fe20000410000 */
[----:B------:R-:W-:Y:S02]  /*0a30*/  HADD2.F32 R45, -RZ, R49.H1_H1 ;  /* 0x30000031ff2d7230 */ /* 0x000fe40000004100 */
[----:B------:R-:W-:Y:S01]  /*0a40*/  FADD.FTZ R13, R38, R13 ;  /* 0x0000000d260d7221 */ /* 0x000fe20000010000 */
[-C--:B------:R-:W-:Y:S01]  /*0a50*/  FFMA.FTZ R14, R95, R38.reuse, R14 ;  /* 0x000000265f0e7223 */ /* 0x080fe2000001000e */
[----:B------:R-:W-:Y:S01]  /*0a60*/  FMUL.FTZ R81, R69, R38 ;  /* 0x0000002645517220 */ /* 0x000fe20000410000 */
[----:B------:R-:W-:Y:S01]  /*0a70*/  FMUL.FTZ R107, R84, R107 ;  /* 0x0000006b546b7220 */ /* 0x000fe20000410000 */
[----:B------:R-:W-:Y:S01]  /*0a80*/  FMUL.FTZ R102, R64, R40 ;  /* 0x0000002840667220 */ /* 0x000fe20000410000 */
[----:B------:R-:W-:Y:S01]  /*0a90*/  FADD.FTZ R49, RZ, R105 ;  /* 0x00000069ff317221 */ /* 0x000fe20000010000 */
[----:B------:R-:W-:Y:S01]  /*0aa0*/  FFMA.FTZ R38, R44, R105, RZ ;  /* 0x000000692c267223 */ /* 0x000fe200000100ff */
[----:B------:R-:W-:Y:S01]  /*0ab0*/  FADD.FTZ R57, R100, R57 ;  /* 0x0000003964397221 */ /* 0x000fe20000010000 */
[----:B------:R-:W-:Y:S01]  /*0ac0*/  FMUL.FTZ R101, R84, R101 ;  /* 0x0000006554657220 */ /* 0x000fe20000410000 */
[-C--:B------:R-:W-:Y:S01]  /*0ad0*/  FFMA.FTZ R58, R103, R100.reuse, R58 ;  /* 0x00000064673a7223 */ /* 0x080fe2000001003a */
[----:B------:R-:W-:Y:S01]  /*0ae0*/  FMUL.FTZ R100, R65, R100 ;  /* 0x0000006441647220 */ /* 0x000fe20000410000 */
[----:B------:R-:W-:Y:S01]  /*0af0*/  FADD.FTZ R49, R49, R102 ;  /* 0x0000006631317221 */ /* 0x000fe20000010000 */
[----:B------:R-:W-:Y:S01]  /*0b00*/  FFMA.FTZ R38, R107, R102, R38 ;  /* 0x000000666b267223 */ /* 0x000fe20000010026 */
[----:B------:R-:W-:-:S02]  /*0b10*/  HADD2.F32 R96, -RZ, R42.H0_H0 ;  /* 0x2000002aff607230 */ /* 0x000fc40000004100 */
[----:B------:R-:W-:Y:S01]  /*0b20*/  FADD.FTZ R55, R98, R55 ;  /* 0x0000003762377221 */ /* 0x000fe20000010000 */
[----:B------:R-:W-:Y:S02]  /*0b30*/  HADD2.F32 R117, -RZ, R48.H1_H1 ;  /* 0x30000030ff757230 */ /* 0x000fe40000004100 */
[C---:B------:R-:W-:Y:S01]  /*0b40*/  FMUL.FTZ R99, R84.reuse, R99 ;  /* 0x0000006354637220 */ /* 0x040fe20000410000 */
[--C-:B------:R-:W-:Y:S02]  /*0b50*/  HADD2.F32 R106, -RZ, R51.reuse.H0_H0 ;  /* 0x20000033ff6a7230 */ /* 0x100fe40000004100 */
[-C--:B------:R-:W-:Y:S01]  /*0b60*/  FFMA.FTZ R56, R101, R98.reuse, R56 ;  /* 0x0000006265387223 */ /* 0x080fe20000010038 */
[----:B------:R-:W-:Y:S02]  /*0b70*/  HADD2.F32 R39, -RZ, R51.H1_H1 ;  /* 0x30000033ff277230 */ /* 0x000fe40000004100 */
[----:B------:R-:W-:Y:S01]  /*0b80*/  FMUL.FTZ R51, R84, R119 ;  /* 0x0000007754337220 */ /* 0x000fe20000410000 */
[----:B------:R-:W-:Y:S01]  /*0b90*/  FMUL.FTZ R98, R66, R98 ;  /* 0x0000006242627220 */ /* 0x000fe20000410000 */
[----:B------:R-:W-:Y:S01]  /*0ba0*/  FADD.FTZ R49, R49, R100 ;  /* 0x0000006431317221 */ /* 0x000fe20000010000 */
[----:B------:R-:W-:Y:S01]  /*0bb0*/  FFMA.FTZ R38, R103, R100, R38 ;  /* 0x0000006467267223 */ /* 0x000fe20000010026 */
[----:B------:R-:W-:-:S02]  /*0bc0*/  HADD2.F32 R109, -RZ, R50.H0_H0 ;  /* 0x20000032ff6d7230 */ /* 0x000fc40000004100 */
[----:B------:R-:W-:Y:S01]  /*0bd0*/  FADD.FTZ R9, R96, R9 ;  /* 0x0000000960097221 */ /* 0x000fe20000010000 */
[----:B------:R-:W-:Y:S02]  /*0be0*/  HADD2.F32 R111, -RZ, R50.H1_H1 ;  /* 0x30000032ff6f7230 */ /* 0x000fe40000004100 */
[-C--:B------:R-:W-:Y:S01]  /*0bf0*/  FFMA.FTZ R10, R99, R96.reuse, R10 ;  /* 0x00000060630a7223 */ /* 0x080fe2000001000a */
[----:B------:R-:W-:Y:S02]  /*0c00*/  HADD2.F32 R42, -RZ, R42.H1_H1 ;  /* 0x3000002aff2a7230 */ /* 0x000fe40000004100 */
[----:B------:R-:W-:Y:S01]  /*0c10*/  FADD.FTZ R18, R117, R18 ;  /* 0x0000001275127221 */ /* 0x000fe20000010000 */
[-C--:B------:R-:W-:Y:S01]  /*0c20*/  FFMA.FTZ R22, R51, R117.reuse, R22 ;  /* 0x0000007533167223 */ /* 0x080fe20000010016 */
[----:B------:R-:W-:Y:S01]  /*0c30*/  FMUL.FTZ R50, R76, R117 ;  /* 0x000000754c327220 */ /* 0x000fe20000410000 */
[----:B------:R-:W-:Y:S01]  /*0c40*/  FMUL.FTZ R96, R67, R96 ;  /* 0x0000006043607220 */ /* 0x000fe20000410000 */
        /* <DEDUP_REMOVED lines=85> */
.L_x_1342:
        /* <DEDUP_REMOVED lines=13> */
.L_x_1330:
[----:B------:R-:W-:Y:S05]  /*1270*/  WARPSYNC.ALL ;  /* 0x0000000000007948 */ /* 0x000fea0003800000 */
[----:B------:R-:W1:Y:S08]  /*1280*/  S2UR UR5, SR_CgaCtaId ;  /* 0x00000000000579c3 */ /* 0x000e700000008800 */
[----:B------:R-:W-:Y:S01]  /*1290*/  BAR.SYNC.DEFER_BLOCKING 0x0 ;  /* 0x0000000000007b1d */ /* 0x000fe20000010000 */
[----:B0-----:R-:W-:-:S02]  /*12a0*/  SHF.R.U32.HI R36, RZ, 0x5, R0 ;  /* 0x00000005ff247819 */ /* 0x001fc40000011600 */
[----:B-----5:R-:W-:Y:S02]  /*12b0*/  LOP3.LUT P6, RZ, R74, 0xff0000, RZ, 0xc0, !PT ;  /* 0x00ff00004aff7812 */ /* 0x020fe400078cc0ff */
[----:B------:R-:W-:Y:S01]  /*12c0*/  LOP3.LUT R36, R36, 0x7fffffc, RZ, 0xc0, !PT ;  /* 0x07fffffc24247812 */ /* 0x000fe200078ec0ff */
[----:B------:R-:W-:Y:S01]  /*12d0*/  UMOV UR4, 0x400 ;  /* 0x0000040000047882 */ /* 0x000fe20000000000 */
[----:B------:R-:W-:Y:S02]  /*12e0*/  IADD3 R62, R62, UR16, RZ ;  /* 0x000000103e3e7c10 */ /* 0x000fe4000fffe0ff */
[----:B------:R-:W-:Y:S01]  /*12f0*/  @!P2 IADD3 R36, R36, 0x4, RZ ;  /* 0x000000042424a810 */ /* 0x000fe20007ffe0ff */
[----:B-1----:R-:W-:-:S06]  /*1300*/  ULEA UR4, UR5, UR4, 0x18 ;  /* 0x0000000405047291 */ /* 0x002fcc000f8ec03f */
[----:B------:R-:W-:-:S05]  /*1310*/  LEA R90, R36, UR4, 0x3 ;  /* 0x00000004245a7c11 */ /* 0x000fca000f8e18ff */
[----:B------:R-:W0:Y:S04]  /*1320*/  LDS.128 R36, [R90+0x2000] ;  /* 0x002000005a247984 */ /* 0x000e280000000c00 */
[----:B------:R-:W1:Y:S01]  /*1330*/  LDS.128 R40, [R90+0x2010] ;  /* 0x002010005a287984 */ /* 0x000e620000000c00 */
[----:B0-----:R-:W-:Y:S01]  /*1340*/  FADD.FTZ R117, RZ, R36 ;  /* 0x00000024ff757221 */ /* 0x001fe20000010000 */
[----:B------:R-:W-:Y:S01]  /*1350*/  FADD.FTZ R36, RZ, R37 ;  /* 0x00000025ff247221 */ /* 0x000fe20000010000 */
[----:B------:R-:W-:Y:S02]  /*1360*/  MOV R37, R72 ;  /* 0x0000004800257202 */ /* 0x000fe40000000f00 */
[----:B------:R-:W-:Y:S01]  /*1370*/  FADD.FTZ R117, R38, R117 ;  /* 0x0000007526757221 */ /* 0x000fe20000010000 */
[----:B------:R-:W-:Y:S01]  /*1380*/  FADD.FTZ R36, R39, R36 ;  /* 0x0000002427247221 */ /* 0x000fe20000010000 */
[----:B------:R-:W-:-:S02]  /*1390*/  LOP3.LUT P3, RZ, R37, 0xff, RZ, 0xc0, !PT ;  /* 0x000000ff25ff7812 */ /* 0x000fc4000786c0ff */
[----:B-1----:R-:W-:Y:S01]  /*13a0*/  FADD.FTZ R117, R117, R40 ;  /* 0x0000002875757221 */ /* 0x002fe20000010000 */
[----:B------:R-:W-:Y:S01]  /*13b0*/  FADD.FTZ R36, R36, R41 ;  /* 0x0000002924247221 */ /* 0x000fe20000010000 */
[----:B------:R-:W-:Y:S02]  /*13c0*/  MOV R38, R74 ;  /* 0x0000004a00267202 */ /* 0x000fe40000000f00 */
[----:B------:R-:W-:Y:S01]  /*13d0*/  FADD.FTZ R42, R42, R117 ;  /* 0x000000752a2a7221 */ /* 0x000fe20000010000 */
[----:B------:R-:W-:Y:S01]  /*13e0*/  FADD.FTZ R36, R43, R36 ;  /* 0x000000242b247221 */ /* 0x000fe20000010000 */
[----:B------:R-:W-:Y:S01]  /*13f0*/  LOP3.LUT P5, RZ, R38, 0xff, RZ, 0xc0, !PT ;  /* 0x000000ff26ff7812 */ /* 0x000fe200078ac0ff */
[----:B------:R-:W-:Y:S02]  /*1400*/  @P1 HADD2.F32 R43, -RZ, R26.H1_H1 ;  /* 0x3000001aff2b1230 */ /* 0x000fe40000004100 */
[----:B------:R-:W-:Y:S01]  /*1410*/  FMUL.FTZ R42, R42, UR12 ;  /* 0x0000000c2a2a7c20 */ /* 0x000fe20008410000 */
[----:B------:R-:W-:-:S04]  /*1420*/  FMUL.FTZ R40, R36, UR12 ;  /* 0x0000000c24287c20 */ /* 0x000fc80008410000 */
[----:B------:R-:W-:Y:S02]  /*1430*/  FSEL R39, R42, RZ, !P4 ;  /* 0x000000ff2a277208 */ /* 0x000fe40006000000 */
[----:B------:R-:W-:-:S03]  /*1440*/  LOP3.LUT P4, RZ, R72, 0xff0000, RZ, 0xc0, !PT ;  /* 0x00ff000048ff7812 */ /* 0x000fc6000788c0ff */
[-CC-:B------:R-:W-:Y:S01]  /*1450*/  FFMA.FTZ R44, R44, R40.reuse, R39.reuse ;  /* 0x000000282c2c7223 */ /* 0x180fe20000010027 */
[-CC-:B------:R-:W-:Y:S01]  /*1460*/  FFMA.FTZ R37, R80, R40.reuse, R39.reuse ;  /* 0x0000002850257223 */ /* 0x180fe20000010027 */
[-CC-:B------:R-:W-:Y:S01]  /*1470*/  FFMA.FTZ R103, R103, R40.reuse, R39.reuse ;  /* 0x0000002867677223 */ /* 0x180fe20000010027 */
[-C--:B------:R-:W-:Y:S01]  /*1480*/  FFMA.FTZ R107, R107, R40.reuse, R39 ;  /* 0x000000286b6b7223 */ /* 0x080fe20000010027 */
[----:B------:R-:W-:Y:S01]  /*1490*/  FADD.FTZ R105, R105, -R44 ;  /* 0x8000002c69697221 */ /* 0x000fe20000010000 */
[----:B------:R-:W-:Y:S01]  /*14a0*/  FADD.FTZ R41, R78, -R37 ;  /* 0x800000254e297221 */ /* 0x000fe20000010000 */
[----:B------:R-:W-:Y:S01]  /*14b0*/  FADD.FTZ R103, R100, -R103 ;  /* 0x8000006764677221 */ /* 0x000fe20000010000 */
[--C-:B------:R-:W-:Y:S02]  /*14c0*/  @P1 HADD2.F32 R37, -RZ, R24.reuse.H0_H0 ;  /* 0x20000018ff251230 */ /* 0x100fe40000004100 */
[----:B------:R-:W-:Y:S01]  /*14d0*/  FMUL.FTZ R100, R84, R105 ;  /* 0x0000006954647220 */ /* 0x000fe20000410000 */
[-C--:B------:R-:W-:Y:S01]  /*14e0*/  FFMA.FTZ R101, R101, R40.reuse, R39 ;  /* 0x0000002865657223 */ /* 0x080fe20000010027 */
        /* <DEDUP_REMOVED lines=12> */
[----:B------:R-:W-:-:S02]  /*15b0*/  @P1 HADD2.F32 R39, -RZ, R24.H1_H1 ;  /* 0x30000018ff271230 */ /* 0x000fc40000004100 */
[----:B------:R-:W-:Y:S01]  /*15c0*/  @P1 FADD.FTZ R100, R100, R37 ;  /* 0x0000002564641221 */ /* 0x000fe20000010000 */
[----:B------:R-:W-:Y:S01]  /*15d0*/  FADD.FTZ R101, R98, -R101 ;  /* 0x8000006562657221 */ /* 0x000fe20000010000 */
[C---:B------:R-:W-:Y:S01]  /*15e0*/  FMUL.FTZ R40, R84.reuse, R107 ;  /* 0x0000006b54287220 */ /* 0x040fe20000410000 */
[----:B------:R-:W-:Y:S02]  /*15f0*/  @P1 HADD2.F32 R37, -RZ, R25.H0_H0 ;  /* 0x20000019ff251230 */ /* 0x000fe40000004100 */
[----:B------:R-:W-:Y:S01]  /*1600*/  FMUL.FTZ R98, R84, R103 ;  /* 0x0000006754627220 */ /* 0x000fe20000410000 */
[----:B------:R-:W-:Y:S01]  /*1610*/  FADD.FTZ R99, R96, -R99 ;  /* 0x8000006360637221 */ /* 0x000fe20000010000 */
[----:B------:R-:W-:Y:S01]  /*1620*/  FADD.FTZ R81, R81, -R36 ;  /* 0x8000002451517221 */ /* 0x000fe20000010000 */
[----:B------:R-:W-:Y:S01]  /*1630*/  @P1 FADD.FTZ R40, R40, R39 ;  /* 0x0000002728281221 */ /* 0x000fe20000010000 */
[----:B------:R-:W-:Y:S02]  /*1640*/  @P1 HADD2.F32 R39, -RZ, R26.H0_H0 ;  /* 0x2000001aff271230 */ /* 0x000fe40000004100 */
[----:B------:R-:W-:Y:S01]  /*1650*/  @P1 FADD.FTZ R98, R98, R37 ;  /* 0x0000002562621221 */ /* 0x000fe20000010000 */
[----:B------:R-:W-:Y:S01]  /*1660*/  FADD.FTZ R111, R111, -R104 ;  /* 0x800000686f6f7221 */ /* 0x000fe20000010000 */
[----:B------:R-:W-:Y:S01]  /*1670*/  FMUL.FTZ R102, R84, R99 ;  /* 0x0000006354667220 */ /* 0x000fe20000410000 */
[----:B------:R-:W-:-:S02]  /*1680*/  @P1 HADD2.F32 R37, -RZ, R27.H0_H0 ;  /* 0x2000001bff251230 */ /* 0x000fc40000004100 */
[----:B------:R-:W-:Y:S01]  /*1690*/  FMUL.FTZ R104, R84, R81 ;  /* 0x0000005154687220 */ /* 0x000fe20000410000 */
[----:B------:R-:W-:Y:S01]  /*16a0*/  FADD.FTZ R79, R79, -R92 ;  /* 0x8000005c4f4f7221 */ /* 0x000fe20000010000 */
[----:B------:R-:W-:Y:S01]  /*16b0*/  FADD.FTZ R51, R50, -R51 ;  /* 0x8000003332337221 */ /* 0x000fe20000010000 */
[----:B------:R-:W-:Y:S01]  /*16c0*/  @P1 FADD.FTZ R102, R102, R39 ;  /* 0x0000002766661221 */ /* 0x000fe20000010000 */
[----:B------:R-:W-:Y:S02]  /*16d0*/  @P1 HADD2.F32 R39, -RZ, R27.H1_H1 ;  /* 0x3000001bff271230 */ /* 0x000fe40000004100 */
[----:B------:R-:W-:Y:S01]  /*16e0*/  @P1 FADD.FTZ R104, R104, R37 ;  /* 0x0000002568681221 */ /* 0x000fe20000010000 */
[----:B------:R-:W-:Y:S01]  /*16f0*/  FADD.FTZ R47, R47, -R38 ;  /* 0x800000262f2f7221 */ /* 0x000fe20000010000 */
[C---:B------:R-:W-:Y:S01]  /*1700*/  FMUL.FTZ R96, R84.reuse, R79 ;  /* 0x0000004f54607220 */ /* 0x040fe20000410000 */
[----:B------:R-:W-:Y:S02]  /*1710*/  @P1 HADD2.F32 R37, -RZ, R28.H1_H1 ;  /* 0x3000001cff251230 */ /* 0x000fe40000004100 */
[----:B------:R-:W-:Y:S01]  /*1720*/  FMUL.FTZ R38, R84, R51 ;  /* 0x0000003354267220 */ /* 0x000fe20000410000 */
[----:B------:R-:W-:Y:S01]  /*1730*/  FADD.FTZ R45, R45, -R48 ;  /* 0x800000302d2d7221 */ /* 0x000fe20000010000 */
[----:B------:R-:W-:Y:S01]  /*1740*/  FADD.FTZ R109, R109, -R46 ;  /* 0x8000002e6d6d7221 */ /* 0x000fe20000010000 */
[----:B------:R-:W-:Y:S01]  /*1750*/  @P1 FADD.FTZ R96, R96, R39 ;  /* 0x0000002760601221 */ /* 0x000fe20000010000 */
[----:B------:R-:W-:-:S02]  /*1760*/  @P1 HADD2.F32 R39, -RZ, R29.H1_H1 ;  /* 0x3000001dff271230 */ /* 0x000fc40000004100 */
[----:B------:R-:W-:Y:S01]  /*1770*/  @P1 FADD.FTZ R38, R38, R37 ;  /* 0x0000002526261221 */ /* 0x000fe20000010000 */
[C---:B------:R-:W-:Y:S01]  /*1780*/  FMUL.FTZ R92, R84.reuse, R41 ;  /* 0x00000029545c7220 */ /* 0x040fe20000410000 */
[C---:B------:R-:W-:Y:S01]  /*1790*/  FMUL.FTZ R90, R84.reuse, R45 ;  /* 0x0000002d545a7220 */ /* 0x040fe20000410000 */
[----:B------:R-:W-:Y:S02]  /*17a0*/  @P1 HADD2.F32 R37, -RZ, R30.H0_H0 ;  /* 0x2000001eff251230 */ /* 0x000fe40000004100 */
[----:B------:R-:W-:Y:S01]  /*17b0*/  FMUL.FTZ R48, R84, R109 ;  /* 0x0000006d54307220 */ /* 0x000fe20000410000 */
[----:B------:R-:W-:Y:S02]  /*17c0*/  @P1 HADD2.F32 R41, -RZ, R25.H1_H1 ;  /* 0x30000019ff291230 */ /* 0x000fe40000004100 */
[----:B------:R-:W-:Y:S01]  /*17d0*/  FADD.FTZ R113, R106, -R113 ;  /* 0x800000716a717221 */ /* 0x000fe20000010000 */
[----:B------:R-:W-:Y:S01]  /*17e0*/  FMUL.FTZ R44, R84, R101 ;  /* 0x00000065542c7220 */ /* 0x000fe20000410000 */
[----:B------:R-:W-:Y:S01]  /*17f0*/  FADD.FTZ R97, R94, -R97 ;  /* 0x800000615e617221 */ /* 0x000fe20000010000 */
[----:B------:R-:W-:Y:S01]  /*1800*/  @P1 FADD.FTZ R90, R90, R39 ;  /* 0x000000275a5a1221 */ /* 0x000fe20000010000 */
[----:B------:R-:W-:-:S02]  /*1810*/  @P1 HADD2.F32 R39, -RZ, R31.H0_H0 ;  /* 0x2000001fff271230 */ /* 0x000fc40000004100 */
[----:B------:R-:W-:Y:S01]  /*1820*/  @P1 FADD.FTZ R48, R48, R37 ;  /* 0x0000002530301221 */ /* 0x000fe20000010000 */
[----:B------:R-:W-:Y:S01]  /*1830*/  FMUL.FTZ R46, R84, R113 ;  /* 0x00000071542e7220 */ /* 0x000fe20000410000 */
[----:B------:R-:W-:Y:S01]  /*1840*/  @P1 FADD.FTZ R44, R44, R41 ;  /* 0x000000292c2c1221 */ /* 0x000fe20000010000 */
[-C--:B------:R-:W-:Y:S01]  /*1850*/  FMUL.FTZ R36, R100, R85.reuse ;  /* 0x0000005564247220 */ /* 0x080fe20000410000 */
[----:B------:R-:W-:Y:S01]  /*1860*/  FMUL.FTZ R37, R98, R85 ;  /* 0x0000005562257220 */ /* 0x000fe20000410000 */
[----:B------:R-:W-:Y:S02]  /*1870*/  @P1 HADD2.F32 R41, -RZ, R28.H0_H0 ;  /* 0x2000001cff291230 */ /* 0x000fe40000004100 */
[----:B------:R-:W-:Y:S01]  /*1880*/  FMUL.FTZ R94, R84, R97 ;  /* 0x00000061545e7220 */ /* 0x000fe20000410000 */
[----:B------:R-:W-:Y:S01]  /*1890*/  @P1 FADD.FTZ R46, R46, R39 ;  /* 0x000000272e2e1221 */ /* 0x000fe20000010000 */
[----:B------:R-:W-:Y:S01]  /*18a0*/  FMUL.FTZ R36, R36, UR13 ;  /* 0x0000000d24247c20 */ /* 0x000fe20008410000 */
[----:B------:R-:W-:Y:S01]  /*18b0*/  FMUL.FTZ R37, R37, UR13 ;  /* 0x0000000d25257c20 */ /* 0x000fe20008410000 */
[----:B------:R-:W-:Y:S01]  /*18c0*/  FMUL.FTZ R39, R102, R85 ;  /* 0x0000005566277220 */ /* 0x000fe20000410000 */
[----:B------:R-:W-:Y:S01]  /*18d0*/  @P1 FADD.FTZ R94, R94, R43 ;  /* 0x0000002b5e5e1221 */ /* 0x000fe20000010000 */
[----:B------:R-:W-:Y:S01]  /*18e0*/  @P1 FADD.FTZ R92, R92, R41 ;  /* 0x000000295c5c1221 */ /* 0x000fe20000010000 */
[----:B------:R-:W-:-:S02]  /*18f0*/  @P1 HADD2.F32 R43, -RZ, R29.H0_H0 ;  /* 0x2000001dff2b1230 */ /* 0x000fc40000004100 */
[----:B------:R-:W-:Y:S01]  /*1900*/  FMUL.FTZ R42, R84, R47 ;  /* 0x0000002f542a7220 */ /* 0x000fe20000410000 */
[----:B------:R-:W-:Y:S01]  /*1910*/  FSEL R50, R36, RZ, P3 ;  /* 0x000000ff24327208 */ /* 0x000fe20001800000 */
[----:B------:R-:W-:Y:S01]  /*1920*/  FMUL.FTZ R39, R39, UR13 ;  /* 0x0000000d27277c20 */ /* 0x000fe20008410000 */
[----:B------:R-:W-:Y:S01]  /*1930*/  FSEL R51, R37, RZ, P4 ;  /* 0x000000ff25337208 */ /* 0x000fe20002000000 */
[----:B------:R-:W-:Y:S01]  /*1940*/  FADD.FTZ R115, R108, -R115 ;  /* 0x800000736c737221 */ /* 0x000fe20000010000 */
[----:B------:R-:W-:Y:S01]  /*1950*/  LOP3.LUT P3, RZ, R73, 0xff, RZ, 0xc0, !PT ;  /* 0x000000ff49ff7812 */ /* 0x000fe2000786c0ff */
[-C--:B------:R-:W-:Y:S01]  /*1960*/  FMUL.FTZ R36, R104, R85.reuse ;  /* 0x0000005568247220 */ /* 0x080fe20000410000 */
[----:B------:R-:W-:Y:S01]  /*1970*/  FMUL.FTZ R37, R92, R85 ;  /* 0x000000555c257220 */ /* 0x000fe20000410000 */
[----:B------:R-:W-:Y:S01]  /*1980*/  @P1 FADD.FTZ R42, R42, R43 ;  /* 0x0000002b2a2a1221 */ /* 0x000fe20000010000 */
[----:B------:R-:W-:Y:S01]  /*1990*/  FMUL.FTZ R80, R84, R111 ;  /* 0x0000006f54507220 */ /* 0x000fe20000410000 */
[----:B------:R-:W-:-:S02]  /*19a0*/  @P1 HADD2.F32 R41, -RZ, R30.H1_H1 ;  /* 0x3000001eff291230 */ /* 0x000fc40000004100 */
[----:B------:R-:W-:Y:S01]  /*19b0*/  FMUL.FTZ R84, R84, R115 ;  /* 0x0000007354547220 */ /* 0x000fe20000410000 */
[----:B------:R-:W-:Y:S02]  /*19c0*/  @P1 HADD2.F32 R43, -RZ, R31.H1_H1 ;  /* 0x3000001fff2b1230 */ /* 0x000fe40000004100 */
        /* <DEDUP_REMOVED lines=42> */
[----:B------:R-:W-:-:S02]  /*1c70*/  @P1 F2FP.F16.F32.PACK_AB R39, RZ, R40 ;  /* 0x00000028ff27123e */ /* 0x000fc400000000ff */
[----:B------:R-:W1:Y:S01]  /*1c80*/  LDC.64 R40, c[0x0][0x2f8] ;  /* 0x0000be00ff287b82 */ /* 0x000e620000000a00 */
[C---:B------:R-:W-:Y:S02]  /*1c90*/  LOP3.LUT P6, RZ, R73.reuse, 0xff00, RZ, 0xc0, !PT ;  /* 0x0000ff0049ff7812 */ /* 0x040fe400078cc0ff */
[----:B------:R-:W-:Y:S01]  /*1ca0*/  LOP3.LUT P4, RZ, R73, 0xff000000, RZ, 0xc0, !PT ;  /* 0xff00000049ff7812 */ /* 0x000fe2000788c0ff */
[----:B------:R-:W-:Y:S01]  /*1cb0*/  FMUL.FTZ R73, R44, R85 ;  /* 0x000000552c497220 */ /* 0x000fe20000410000 */
[----:B------:R-:W-:Y:S02]  /*1cc0*/  @P1 F2FP.F16.F32.PACK_AB R79, RZ, R44 ;  /* 0x0000002cff4f123e */ /* 0x000fe400000000ff */
[----:B------:R-:W-:Y:S01]  /*1cd0*/  @P1 F2FP.F16.F32.PACK_AB R100, RZ, R100 ;  /* 0x00000064ff64123e */ /* 0x000fe200000000ff */
[----:B------:R-:W2:Y:S01]  /*1ce0*/  @P1 LDC.64 R44, c[0x0][0x308] ;  /* 0x0000c200ff2c1b82 */ /* 0x000ea20000000a00 */
[----:B------:R-:W-:Y:S01]  /*1cf0*/  @P1 F2FP.F16.F32.PACK_AB R98, RZ, R98 ;  /* 0x00000062ff62123e */ /* 0x000fe200000000ff */
[----:B------:R-:W-:Y:S01]  /*1d00*/  FMUL.FTZ R73, R73, UR13 ;  /* 0x0000000d49497c20 */ /* 0x000fe20008410000 */
[----:B------:R-:W-:-:S02]  /*1d10*/  @P1 F2FP.F16.F32.PACK_AB R102, RZ, R102 ;  /* 0x00000066ff66123e */ /* 0x000fc400000000ff */
[----:B------:R-:W-:Y:S01]  /*1d20*/  @P1 F2FP.F16.F32.PACK_AB R104, RZ, R104 ;  /* 0x00000068ff68123e */ /* 0x000fe200000000ff */
[----:B0-----:R-:W-:Y:S01]  /*1d30*/  @P1 IMAD.WIDE.U32 R36, R91, 0x10, R36 ;  /* 0x000000105b241825 */ /* 0x001fe200078e0024 */
[----:B------:R-:W-:-:S03]  /*1d40*/  @P1 F2FP.F16.F32.PACK_AB R81, RZ, R94 ;  /* 0x0000005eff51123e */ /* 0x000fc600000000ff */
[-C--:B------:R-:W-:Y:S01]  /*1d50*/  FMUL.FTZ R94, R94, R85.reuse ;  /* 0x000000555e5e7220 */ /* 0x080fe20000410000 */
[----:B------:R-:W-:Y:S01]  /*1d60*/  FMUL.FTZ R85, R96, R85 ;  /* 0x0000005560557220 */ /* 0x000fe20000410000 */
[----:B------:R-:W-:Y:S02]  /*1d70*/  @P1 F2FP.F16.F32.PACK_AB R96, RZ, R96 ;  /* 0x00000060ff60123e */ /* 0x000fe400000000ff */
        /* <DEDUP_REMOVED lines=11> */
[----:B------:R-:W-:Y:S02]  /*1e30*/  @P1 F2FP.F16.F32.PACK_AB R42, RZ, R42 ;  /* 0x0000002aff2a123e */ /* 0x000fe400000000ff */
[----:B------:R-:W-:Y:S01]  /*1e40*/  @P1 F2FP.F16.F32.PACK_AB R48, RZ, R48 ;  /* 0x00000030ff30123e */ /* 0x000fe200000000ff */
[----:B------:R0:W-:Y:S01]  /*1e50*/  @P1 STG.E.128 desc[UR6][R36.64], R32 ;  /* 0x0000002024001986 */ /* 0x0001e2000c101d06 */
[----:B------:R-:W-:-:S02]  /*1e60*/  @P1 F2FP.F16.F32.PACK_AB R46, RZ, R46 ;  /* 0x0000002eff2e123e */ /* 0x000fc400000000ff */
[----:B------:R-:W-:Y:S02]  /*1e70*/  @P1 F2FP.F16.F32.PACK_AB R92, RZ, R92 ;  /* 0x0000005cff5c123e */ /* 0x000fe400000000ff */
[----:B------:R-:W-:Y:S02]  /*1e80*/  @P1 F2FP.F16.F32.PACK_AB R79, RZ, R38 ;  /* 0x00000026ff4f123e */ /* 0x000fe400000000ff */
[----:B------:R-:W-:Y:S02]  /*1e90*/  @P1 F2FP.F16.F32.PACK_AB R90, RZ, R90 ;  /* 0x0000005aff5a123e */ /* 0x000fe400000000ff */
[----:B------:R-:W-:Y:S02]  /*1ea0*/  @P1 F2FP.F16.F32.PACK_AB R80, RZ, R80 ;  /* 0x00000050ff50123e */ /* 0x000fe400000000ff */
[----:B------:R-:W-:Y:S02]  /*1eb0*/  @P1 F2FP.F16.F32.PACK_AB R84, RZ, R84 ;  /* 0x00000054ff54123e */ /* 0x000fe400000000ff */
[----:B------:R-:W-:-:S02]  /*1ec0*/  F2FP.F16.F32.PACK_AB R39, R110, R95 ;  /* 0x0000005f6e27723e */ /* 0x000fc400000000ff */
[----:B------:R-:W-:Y:S02]  /*1ed0*/  F2FP.F16.F32.PACK_AB R38, R108, R75 ;  /* 0x0000004b6c26723e */ /* 0x000fe400000000ff */
[----:B0-----:R-:W-:Y:S02]  /*1ee0*/  F2FP.F16.F32.PACK_AB R37, R106, R49 ;  /* 0x000000316a25723e */ /* 0x001fe400000000ff */
[----:B------:R-:W-:Y:S02]  /*1ef0*/  F2FP.F16.F32.PACK_AB R36, R74, R47 ;  /* 0x0000002f4a24723e */ /* 0x000fe400000000ff */
[----:B------:R-:W-:Y:S02]  /*1f00*/  @P1 PRMT R33, R42, 0x7610, R33 ;  /* 0x000076102a211816 */ /* 0x000fe40000000021 */
[----:B------:R-:W-:Y:S01]  /*1f10*/  @P1 PRMT R34, R48, 0x7610, R34 ;  /* 0x0000761030221816 */ /* 0x000fe20000000022 */
[----:B-1----:R-:W-:Y:S01]  /*1f20*/  IMAD.WIDE.U32 R48, R91, 0x10, R40 ;  /* 0x000000105b307825 */ /* 0x002fe200078e0028 */
[----:B------:R-:W-:-:S02]  /*1f30*/  @P1 PRMT R35, R46, 0x7610, R35 ;  /* 0x000076102e231816 */ /* 0x000fc40000000023 */
[----:B------:R-:W-:Y:S01]  /*1f40*/  FSEL R42, R85, RZ, P4 ;  /* 0x000000ff552a7208 */ /* 0x000fe20002000000 */
[----:B------:R-:W-:Y:S01]  /*1f50*/  IMAD.WIDE.U32 R46, R93, 0x10, R40 ;  /* 0x000000105d2e7825 */ /* 0x000fe200078e0028 */
[----:B------:R-:W-:Y:S02]  /*1f60*/  FSEL R41, R94, RZ, P6 ;  /* 0x000000ff5e297208 */ /* 0x000fe40003000000 */
[----:B------:R-:W-:Y:S02]  /*1f70*/  FSEL R40, R73, RZ, P3 ;  /* 0x000000ff49287208 */ /* 0x000fe40001800000 */
[----:B------:R-:W-:Y:S02]  /*1f80*/  FSEL R73, R72, RZ, P5 ;  /* 0x000000ff48497208 */ /* 0x000fe40002800000 */
[----:B------:R-:W-:Y:S02]  /*1f90*/  @P1 PRMT R32, R92, 0x7610, R32 ;  /* 0x000076105c201816 */ /* 0x000fe40000000020 */
[----:B------:R-:W-:-:S02]  /*1fa0*/  F2FP.F16.F32.PACK_AB R43, R42, R43 ;  /* 0x0000002b2a2b723e */ /* 0x000fc400000000ff */
[----:B------:R-:W-:Y:S02]  /*1fb0*/  F2FP.F16.F32.PACK_AB R42, R41, R78 ;  /* 0x0000004e292a723e */ /* 0x000fe400000000ff */
[----:B------:R-:W-:Y:S02]  /*1fc0*/  F2FP.F16.F32.PACK_AB R41, R40, R51 ;  /* 0x000000332829723e */ /* 0x000fe400000000ff */
[----:B------:R-:W-:Y:S02]  /*1fd0*/  F2FP.F16.F32.PACK_AB R40, R73, R50 ;  /* 0x000000324928723e */ /* 0x000fe400000000ff */
[----:B------:R-:W-:Y:S02]  /*1fe0*/  @P1 PRMT R32, R32, 0x5410, R79 ;  /* 0x0000541020201816 */ /* 0x000fe4000000004f */
[----:B------:R-:W-:Y:S01]  /*1ff0*/  @P1 PRMT R33, R33, 0x5410, R90 ;  /* 0x0000541021211816 */ /* 0x000fe2000000005a */
[----:B------:R0:W-:Y:S01]  /*2000*/  STG.E.128 desc[UR6][R48.64], R40 ;  /* 0x0000002830007986 */ /* 0x0001e2000c101d06 */
[----:B------:R-:W-:-:S02]  /*2010*/  @P1 PRMT R34, R34, 0x5410, R80 ;  /* 0x0000541022221816 */ /* 0x000fc40000000050 */
[----:B------:R-:W-:Y:S02]  /*2020*/  @P1 PRMT R35, R35, 0x5410, R84 ;  /* 0x0000541023231816 */ /* 0x000fe40000000054 */
[----:B------:R-:W-:-:S03]  /*2030*/  SEL R90, RZ, 0x1, P2 ;  /* 0x00000001ff5a7807 */ /* 0x000fc60001000000 */
[----:B------:R0:W-:Y:S01]  /*2040*/  @P1 STG.E.128 desc[UR6][R44.64], R32 ;  /* 0x000000202c001986 */ /* 0x0001e2000c101d06 */
[----:B------:R-:W-:-:S03]  /*2050*/  ISETP.GE.AND P1, PT, R62, UR17, PT ;  /* 0x000000113e007c0c */ /* 0x000fc6000bf26270 */
[----:B------:R0:W-:Y:S10]  /*2060*/  STG.E.128 desc[UR6][R46.64], R36 ;  /* 0x000000242e007986 */ /* 0x0001f4000c101d06 */
[----:B------:R-:W-:Y:S05]  /*2070*/  @!P1 BRA `(.L_x_1331) ;  /* 0xffffffe400089947 */ /* 0x000fea000383ffff */
[----:B0-----:R-:W-:Y:S02]  /*2080*/  MOV R33, R12 ;  /* 0x0000000c00217202 */ /* 0x001fe40000000f00 */
        /* <DEDUP_REMOVED lines=31> */
.L_x_1328:
        /* <DEDUP_REMOVED lines=18> */
.L_x_1329:
[----:B------:R-:W-:Y:S01]  /*23a0*/  HFMA2.MMA R114, -RZ, RZ, 0, 9.5367431640625e-07 ;  /* 0x00000010ff727435 */ /* 0x000fe200000001ff */
[----:B------:R-:W-:Y:S02]  /*23b0*/  MOV R119, 0x1f ;  /* 0x0000001f00777802 */ /* 0x000fe40000000f00 */
[----:B------:R-:W-:-:S08]  /*23c0*/  MOV R110, 0xffffffff ;  /* 0xffffffff006e7802 */ /* 0x000fd00000000f00 */
[----:B-----5:R-:W-:Y:S05]  /*23d0*/  WARPSYNC.COLLECTIVE R110, `(.L_x_1332) ;  /* 0x000000006e087348 */ /* 0x020fea0003c00000 */
[----:B------:R0:W1:Y:S02]  /*23e0*/  SHFL.DOWN P2, R112, R43, R114, R119 ;  /* 0x080000722b707389 */ /* 0x0000640000040077 */
[----:B01---5:R-:W-:Y:S01]  /*23f0*/  ENDCOLLECTIVE ;  /* 0x000000000000791b */ /* 0x023fe20003800000 */
.L_x_1332:
[----:B------:R-:W-:-:S05]  /*2400*/  MOV R36, R112 ;  /* 0x0000007000247202 */ /* 0x000fca0000000f00 */
[----:B------:R-:W-:Y:S01]  /*2410*/  FADD.FTZ R39, R43, R36 ;  /* 0x000000242b277221 */ /* 0x000fe20000010000 */
[----:B------:R-:W-:-:S07]  /*2420*/  MOV R43, R37 ;  /* 0x00000025002b7202 */ /* 0x000fce0000000f00 */
[----:B------:R-:W-:Y:S05]  /*2430*/  WARPSYNC.COLLECTIVE R110, `(.L_x_1333) ;  /* 0x000000006e087348 */ /* 0x000fea0003c00000 */
[----:B------:R0:W1:Y:S02]  /*2440*/  SHFL.DOWN P2, R112, R43, R114, R119 ;  /* 0x080000722b707389 */ /* 0x0000640000040077 */
[----:B01----:R-:W-:Y:S01]  /*2450*/  ENDCOLLECTIVE ;  /* 0x000000000000791b */ /* 0x003fe20003800000 */
.L_x_1333:
[----:B------:R-:W-:Y:S01]  /*2460*/  HFMA2.MMA R114, -RZ, RZ, 0, 4.76837158203125e-07 ;  /* 0x00000008ff727435 */ /* 0x000fe200000001ff */
[----:B------:R-:W-:Y:S02]  /*2470*/  MOV R43, R39 ;  /* 0x00000027002b7202 */ /* 0x000fe40000000f00 */
[----:B------:R-:W-:-:S08]  /*2480*/  MOV R38, R112 ;  /* 0x0000007000267202 */ /* 0x000fd00000000f00 */
[----:B------:R-:W-:Y:S05]  /*2490*/  WARPSYNC.COLLECTIVE R110, `(.L_x_1334) ;  /* 0x000000006e087348 */ /* 0x000fea0003c00000 */
[----:B------:R0:W1:Y:S02]  /*24a0*/  SHFL.DOWN P2, R112, R43, R114, R119 ;  /* 0x080000722b707389 */ /* 0x0000640000040077 */
[----:B01----:R-:W-:Y:S01]  /*24b0*/  ENDCOLLECTIVE ;  /* 0x000000000000791b */ /* 0x003fe20003800000 */
.L_x_1334:
[----:B------:R-:W-:-:S05]  /*24c0*/  FADD.FTZ R38, R37, R38 ;  /* 0x0000002625267221 */ /* 0x000fca0000010000 */
[----:B------:R-:W-:Y:S02]  /*24d0*/  MOV R43, R38 ;  /* 0x00000026002b7202 */ /* 0x000fe40000000f00 */
[----:B------:R-:W-:-:S07]  /*24e0*/  MOV R36, R112 ;  /* 0x0000007000247202 */ /* 0x000fce0000000f00 */
[----:B------:R-:W-:Y:S05]  /*24f0*/  WARPSYNC.COLLECTIVE R110, `(.L_x_1335) ;  /* 0x000000006e087348 */ /* 0x000fea0003c00000 */
[----:B------:R0:W1:Y:S02]  /*2500*/  SHFL.DOWN P2, R112, R43, R114, R119 ;  /* 0x080000722b707389 */ /* 0x0000640000040077 */
[----:B01----:R-:W-:Y:S01]  /*2510*/  ENDCOLLECTIVE ;  /* 0x000000000000791b */ /* 0x003fe20003800000 */
.L_x_1335:
[----:B------:R-:W-:Y:S01]  /*2520*/  FADD.FTZ R40, R39, R36 ;  /* 0x0000002427287221 */ /* 0x000fe20000010000 */
[----:B------:R-:W-:-:S04]  /*2530*/  HFMA2.MMA R114, -RZ, RZ, 0, 2.384185791015625e-07 ;  /* 0x00000004ff727435 */ /* 0x000fc800000001ff */
[----:B------:R-:W-:Y:S02]  /*2540*/  MOV R43, R40 ;  /* 0x00000028002b7202 */ /* 0x000fe40000000f00 */
[----:B------:R-:W-:-:S07]  /*2550*/  MOV R41, R112 ;  /* 0x0000007000297202 */ /* 0x000fce0000000f00 */
[----:B------:R-:W-:Y:S05]  /*2560*/  WARPSYNC.COLLECTIVE R110, `(.L_x_1336) ;  /* 0x000000006e087348 */ /* 0x000fea0003c00000 */
[----:B------:R0:W1:Y:S02]  /*2570*/  SHFL.DOWN P2, R112, R43, R114, R119 ;  /* 0x080000722b707389 */ /* 0x0000640000040077 */
[----:B01----:R-:W-:Y:S01]  /*2580*/  ENDCOLLECTIVE ;  /* 0x000000000000791b */ /* 0x003fe20003800000 */
.L_x_1336:
[----:B------:R-:W-:-:S05]  /*2590*/  FADD.FTZ R41, R38, R41 ;  /* 0x0000002926297221 */ /* 0x000fca0000010000 */
[----:B------:R-:W-:Y:S02]  /*25a0*/  MOV R43, R41 ;  /* 0x00000029002b7202 */ /* 0x000fe40000000f00 */
[----:B------:R-:W-:-:S07]  /*25b0*/  MOV R117, R112 ;  /* 0x0000007000757202 */ /* 0x000fce0000000f00 */
[----:B------:R-:W-:Y:S05]  /*25c0*/  WARPSYNC.COLLECTIVE R110, `(.L_x_1337) ;  /* 0x000000006e087348 */ /* 0x000fea0003c00000 */
[----:B------:R0:W1:Y:S02]  /*25d0*/  SHFL.DOWN P2, R112, R43, R114, R119 ;  /* 0x080000722b707389 */ /* 0x0000640000040077 */
[----:B01----:R-:W-:Y:S01]  /*25e0*/  ENDCOLLECTIVE ;  /* 0x000000000000791b */ /* 0x003fe20003800000 */
.L_x_1337:
[----:B------:R-:W-:Y:S01]  /*25f0*/  FADD.FTZ R117, R40, R117 ;  /* 0x0000007528757221 */ /* 0x000fe20000010000 */
[----:B------:R-:W-:-:S04]  /*2600*/  HFMA2.MMA R114, -RZ, RZ, 0, 1.1920928955078125e-07 ;  /* 0x00000002ff727435 */ /* 0x000fc800000001ff */
[----:B------:R-:W-:Y:S02]  /*2610*/  MOV R43, R117 ;  /* 0x00000075002b7202 */ /* 0x000fe40000000f00 */
[----:B------:R-:W-:-:S07]  /*2620*/  MOV R36, R112 ;  /* 0x0000007000247202 */ /* 0x000fce0000000f00 */
[----:B------:R-:W-:Y:S05]  /*2630*/  WARPSYNC.COLLECTIVE R110, `(.L_x_1338) ;  /* 0x000000006e087348 */ /* 0x000fea0003c00000 */
[----:B------:R0:W1:Y:S02]  /*2640*/  SHFL.DOWN P2, R112, R43, R114, R119 ;  /* 0x080000722b707389 */ /* 0x0000640000040077 */
[----:B01----:R-:W-:Y:S01]  /*2650*/  ENDCOLLECTIVE ;  /* 0x000000000000791b */ /* 0x003fe20003800000 */
.L_x_1338:
[----:B------:R-:W-:-:S05]  /*2660*/  FADD.FTZ R42, R41, R36 ;  /* 0x00000024292a7221 */ /* 0x000fca0000010000 */
[----:B------:R-:W-:Y:S02]  /*2670*/  MOV R43, R42 ;  /* 0x0000002a002b7202 */ /* 0x000fe40000000f00 */
[----:B------:R-:W-:-:S07]  /*2680*/  MOV R36, R112 ;  /* 0x0000007000247202 */ /* 0x000fce0000000f00 */
[----:B------:R-:W-:Y:S05]  /*2690*/  WARPSYNC.COLLECTIVE R110, `(.L_x_1339) ;  /* 0x000000006e087348 */ /* 0x000fea0003c00000 */
[----:B------:R0:W1:Y:S02]  /*26a0*/  SHFL.DOWN P2, R112, R43, R114, R119 ;  /* 0x080000722b707389 */ /* 0x0000640000040077 */
[----:B01----:R-:W-:Y:S01]  /*26b0*/  ENDCOLLECTIVE ;  /* 0x000000000000791b */ /* 0x003fe20003800000 */
.L_x_1339:
[----:B------:R-:W-:Y:S01]  /*26c0*/  FADD.FTZ R36, R117, R36 ;  /* 0x0000002475247221 */ /* 0x000fe20000010000 */
[----:B------:R-:W-:-:S04]  /*26d0*/  HFMA2.MMA R114, -RZ, RZ, 0, 5.9604644775390625e-08 ;  /* 0x00000001ff727435 */ /* 0x000fc800000001ff */
[----:B------:R-:W-:Y:S02]  /*26e0*/  MOV R43, R36 ;  /* 0x00000024002b7202 */ /* 0x000fe40000000f00 */
[----:B------:R-:W-:-:S07]  /*26f0*/  MOV R37, R112 ;  /* 0x0000007000257202 */ /* 0x000fce0000000f00 */
[----:B------:R-:W-:Y:S05]  /*2700*/  WARPSYNC.COLLECTIVE R110, `(.L_x_1340) ;  /* 0x000000006e087348 */ /* 0x000fea0003c00000 */
[----:B------:R0:W1:Y:S02]  /*2710*/  SHFL.DOWN P2, R112, R43, R114, R119 ;  /* 0x080000722b707389 */ /* 0x0000640000040077 */
[----:B01----:R-:W-:Y:S01]  /*2720*/  ENDCOLLECTIVE ;  /* 0x000000000000791b */ /* 0x003fe20003800000 */
.L_x_1340:
[----:B------:R-:W-:-:S05]  /*2730*/  FADD.FTZ R37, R42, R37 ;  /* 0x000000252a257221 */ /* 0x000fca0000010000 */
[----:B------:R-:W-:Y:S02]  /*2740*/  MOV R43, R37 ;  /* 0x00000025002b7202 */ /* 0x000fe40000000f00 */
[----:B------:R-:W-:-:S07]  /*2750*/  MOV R39, R112 ;  /* 0x0000007000277202 */ /* 0x000fce0000000f00 */
[----:B------:R-:W-:Y:S05]  /*2760*/  WARPSYNC.COLLECTIVE R110, `(.L_x_1341) ;  /* 0x000000006e087348 */ /* 0x000fea0003c00000 */
[----:B------:R0:W1:Y:S02]  /*2770*/  SHFL.DOWN P2, R112, R43, R114, R119 ;  /* 0x080000722b707389 */ /* 0x0000640000040077 */
[----:B01----:R-:W-:Y:S01]  /*2780*/  ENDCOLLECTIVE ;  /* 0x000000000000791b */ /* 0x003fe20003800000 */
.L_x_1341:
[----:B------:R-:W-:Y:S01]  /*2790*/  MOV R38, R112 ;  /* 0x0000007000267202 */ /* 0x000fe20000000f00 */
[----:B------:R-:W-:Y:S06]  /*27a0*/  BRA `(.L_x_1342) ;  /* 0xffffffe8007c7947 */ /* 0x000fec000383ffff */
.L_x_1343:
        /* <DEDUP_REMOVED lines=13> */
.L_x_8707:


//--------------------- .text._ZN10layer_norm22ln_bwd_finalize_kernelINS_22Kernel_traits_finalizeILj2048E6__halfS2_S2_S2_fjLb0ELj1024ELj4ENS_18Kernel_traits_baseILj2048ES2_S2_S2_S2_fjLj1024EEEEELb0ELb0EEEvNS_9BwdParamsE --------------------------
	.section	.text._ZN10layer_norm22ln_bwd_finalize_kernelINS_22Kernel_traits_finalizeILj2048E6__halfS2_S2_S2_fjLb0ELj1024ELj4ENS_18Kernel_traits_baseILj2048ES2_S2_S2_S2_fjLj1024EEEEELb0ELb0EEEvNS_9BwdParamsE,"ax",@progbits
	.align	128
        .global         _ZN10layer_norm22ln_bwd_finalize_kernelINS_22Kernel_traits_finalizeILj2048E6__halfS2_S2_S2_fjLb0ELj1024ELj4ENS_18Kernel_traits_baseILj2048ES2_S2_S2_S2_fjLj1024EEEEELb0ELb0EEEvNS_9BwdParamsE
        .type           _ZN10layer_norm22ln_bwd_finalize_kernelINS_22Kernel_traits_finalizeILj2048E6__halfS2_S2_S2_fjLb0ELj1024ELj4ENS_18Kernel_traits_baseILj2048ES2_S2_S2_S2_fjLj1024EEEEELb0ELb0EEEvNS_9BwdParamsE,@function
        .size           _ZN10layer_norm22ln_bwd_finalize_kernelINS_22Kernel_traits_finalizeILj2048E6__halfS2_S2_S2_fjLb0ELj1024ELj4ENS_18Kernel_traits_baseILj2048ES2_S2_S2_S2_fjLj1024EEEEELb0ELb0EEEvNS_9BwdParamsE,(.L_x_8708 - _ZN10layer_norm22ln_bwd_finalize_kernelINS_22Kernel_traits_finalizeILj2048E6__halfS2_S2_S2_fjLb0ELj1024ELj4ENS_18Kernel_traits_baseILj2048ES2_S2_S2_S2_fjLj1024EEEEELb0ELb0EEEvNS_9BwdParamsE)
        .other          _ZN10layer_norm22ln_bwd_finalize_kernelINS_22Kernel_traits_finalizeILj2048E6__halfS2_S2_S2_fjLb0ELj1024ELj4ENS_18Kernel_traits_baseILj2048ES2_S2_S2_S2_fjLj1024EEEEELb0ELb0EEEvNS_9BwdParamsE,@"STO_CUDA_ENTRY STV_DEFAULT"
_ZN10layer_norm22ln_bwd_finalize_kernelINS_22Kernel_traits_finalizeILj2048E6__halfS2_S2_S2_fjLb0ELj1024ELj4ENS_18Kernel_traits_baseILj2048ES2_S2_S2_S2_fjLj1024EEEEELb0ELb0EEEvNS_9BwdParamsE:
.text._ZN10layer_norm22ln_bwd_finalize_kernelINS_22Kernel_traits_finalizeILj2048E6__halfS2_S2_S2_fjLb0ELj1024ELj4ENS_18Kernel_traits_baseILj2048ES2_S2_S2_S2_fjLj1024EEEEELb0ELb0EEEvNS_9BwdParamsE:
        /* <DEDUP_REMOVED lines=25> */
.L_x_1356:
        /* <DEDUP_REMOVED lines=30> */
.L_x_1348:
        /* <DEDUP_REMOVED lines=36> */
.L_x_1347:
[----:B------:R-:W-:Y:S05]  /*05b0*/  BSYNC B1 ;  /* 0x0000000000017941 */ /* 0x000fea0003800000 */
.L_x_1346:
        /* <DEDUP_REMOVED lines=24> */
.L_x_1350:
[----:B------:R-:W-:Y:S05]  /*0740*/  BSYNC B1 ;  /* 0x0000000000017941 */ /* 0x000fea0003800000 */
.L_x_1349:
        /* <DEDUP_REMOVED lines=12> */
.L_x_1351:
[----:B------:R-:W-:Y:S05]  /*0810*/  BSYNC B1 ;  /* 0x0000000000017941 */ /* 0x000fea0003800000 */
.L_x_1345:
[----:B------:R-:W-:Y:S05]  /*0820*/  BSYNC B0 ;  /* 0x0000000000007941 */ /* 0x000fea0003800000 */
.L_x_1344:
        /* <DEDUP_REMOVED lines=29> */
.L_x_1367:
[----:B---3--:R-:W-:Y:S01]  /*0a00*/  FADD.FTZ R9, R18, R9 ;  /* 0x0000000912097221 */ /* 0x008fe20000010000 */
[----:B--2---:R-:W-:-:S04]  /*0a10*/  FADD.FTZ R11, R10, R11 ;  /* 0x0000000b0a0b7221 */ /* 0x004fc80000010000 */
[----:B------:R2:W-:Y:S04]  /*0a20*/  @!P1 STS [R6+0x2000], R9 ;  /* 0x0020000906009388 */ /* 0x0005e80000000800 */
[----:B------:R2:W-:Y:S02]  /*0a30*/  @!P1 STS [R6+0x2080], R11 ;  /* 0x0020800b06009388 */ /* 0x0005e40000000800 */
.L_x_1352:
        /* <DEDUP_REMOVED lines=14> */
[----:B---3--:R-:W-:Y:S02]  /*0b20*/  F2FP.F16.F32.PACK_AB R15, R15, R14 ;  /* 0x0000000e0f0f723e */ /* 0x008fe400000000ff */
[----:B----4-:R-:W-:-:S03]  /*0b30*/  F2FP.F16.F32.PACK_AB R17, R17, R16 ;  /* 0x000000101111723e */ /* 0x010fc600000000ff */
[----:B------:R2:W-:Y:S04]  /*0b40*/  STG.E desc[UR6][R12.64], R15 ;  /* 0x0000000f0c007986 */ /* 0x0005e8000c101906 */
[----:B------:R2:W-:Y:S02]  /*0b50*/  STG.E desc[UR6][R10.64], R17 ;  /* 0x000000110a007986 */ /* 0x0005e4000c101906 */
.L_x_1355:
[----:B------:R-:W-:Y:S05]  /*0b60*/  BSYNC B0 ;  /* 0x0000000000007941 */ /* 0x000fea0003800000 */
.L_x_1354:
[C---:B------:R-:W-:Y:S01]  /*0b70*/  ISETP.GT.U32.AND P1, PT, R3.reuse, -0x801, PT ;  /* 0xfffff7ff0300780c */ /* 0x040fe20003f24070 */
[----:B------:R-:W-:Y:S01]  /*0b80*/  VIADD R4, R4, 0x400 ;  /* 0x0000040004047836 */ /* 0x000fe20000000000 */
[----:B------:R-:W-:-:S11]  /*0b90*/  IADD3 R3, R3, 0x800, RZ ;  /* 0x0000080003037810 */ /* 0x000fd60007ffe0ff */
[----:B------:R-:W-:Y:S05]  /*0ba0*/  @P1 BRA `(.L_x_1356) ;  /* 0xfffffff400781947 */ /* 0x000fea000383ffff */
[----:B------:R-:W-:Y:S05]  /*0bb0*/  EXIT ;  /* 0x000000000000794d */ /* 0x000fea0003800000 */
.L_x_1353:
[----:B------:R-:W-:Y:S01]  /*0bc0*/  HFMA2.MMA R21, -RZ, RZ, 0, 5.9604644775390625e-08 ;  /* 0x00000001ff157435 */ /* 0x000fe200000001ff */
[----:B0--3--:R-:W-:Y:S01]  /*0bd0*/  MOV R22, R10 ;  /* 0x0000000a00167202 */ /* 0x009fe20000000f00 */
[----:B------:R-:W-:Y:S01]  /*0be0*/  IMAD.MOV.U32 R19, RZ, RZ, -0x1 ;  /* 0xffffffffff137424 */ /* 0x000fe200078e00ff */
[----:B------:R-:W-:-:S08]  /*0bf0*/  MOV R24, 0x1f ;  /* 0x0000001f00187802 */ /* 0x000fd00000000f00 */
[----:B-12---:R-:W-:Y:S05]  /*0c00*/  WARPSYNC.COLLECTIVE R19, `(.L_x_1357) ;  /* 0x0000000013087348 */ /* 0x006fea0003c00000 */
[----:B------:R0:W3:Y:S02]  /*0c10*/  SHFL.BFLY P2, R20, R22, R21, R24 ;  /* 0x0c00001516147389 */ /* 0x0000e40000040018 */
[----:B0123--:R-:W-:Y:S01]  /*0c20*/  ENDCOLLECTIVE ;  /* 0x000000000000791b */ /* 0x00ffe20003800000 */
.L_x_1357:
[----:B------:R-:W-:Y:S01]  /*0c30*/  HFMA2.MMA R21, -RZ, RZ, 0, 1.1920928955078125e-07 ;  /* 0x00000002ff157435 */ /* 0x000fe200000001ff */
[----:B------:R-:W-:-:S05]  /*0c40*/  MOV R11, R20 ;  /* 0x00000014000b7202 */ /* 0x000fca0000000f00 */
[----:B------:R-:W-:-:S05]  /*0c50*/  FADD.FTZ R11, R10, R11 ;  /* 0x0000000b0a0b7221 */ /* 0x000fca0000010000 */
[----:B------:R-:W-:-:S07]  /*0c60*/  MOV R22, R11 ;  /* 0x0000000b00167202 */ /* 0x000fce0000000f00 */
[----:B------:R-:W-:Y:S05]  /*0c70*/  WARPSYNC.COLLECTIVE R19, `(.L_x_1358) ;  /* 0x0000000013087348 */ /* 0x000fea0003c00000 */
[----:B------:R0:W1:Y:S02]  /*0c80*/  SHFL.BFLY P2, R20, R22, R21, R24 ;  /* 0x0c00001516147389 */ /* 0x0000640000040018 */
[----:B01----:R-:W-:Y:S01]  /*0c90*/  ENDCOLLECTIVE ;  /* 0x000000000000791b */ /* 0x003fe20003800000 */
.L_x_1358:
[----:B------:R-:W-:Y:S01]  /*0ca0*/  HFMA2.MMA R21, -RZ, RZ, 0, 2.384185791015625e-07 ;  /* 0x00000004ff157435 */ /* 0x000fe200000001ff */
[----:B------:R-:W-:-:S04]  /*0cb0*/  IMAD.MOV.U32 R14, RZ, RZ, R20 ;  /* 0x000000ffff0e7224 */ /* 0x000fc800078e0014 */
[----:B------:R-:W-:-:S05]  /*0cc0*/  FADD.FTZ R14, R11, R14 ;  /* 0x0000000e0b0e7221 */ /* 0x000fca0000010000 */
[----:B------:R-:W-:-:S07]  /*0cd0*/  MOV R22, R14 ;  /* 0x0000000e00167202 */ /* 0x000fce0000000f00 */
[----:B------:R-:W-:Y:S05]  /*0ce0*/  WARPSYNC.COLLECTIVE R19, `(.L_x_1359) ;  /* 0x0000000013087348 */ /* 0x000fea0003c00000 */
[----:B------:R0:W1:Y:S02]  /*0cf0*/  SHFL.BFLY P2, R20, R22, R21, R24 ;  /* 0x0c00001516147389 */ /* 0x0000640000040018 */
[----:B01----:R-:W-:Y:S01]  /*0d00*/  ENDCOLLECTIVE ;  /* 0x000000000000791b */ /* 0x003fe20003800000 */
.L_x_1359:
[----:B------:R-:W-:Y:S01]  /*0d10*/  HFMA2.MMA R21, -RZ, RZ, 0, 4.76837158203125e-07 ;  /* 0x00000008ff157435 */ /* 0x000fe200000001ff */
[----:B------:R-:W-:-:S05]  /*0d20*/  MOV R13, R20 ;  /* 0x00000014000d7202 */ /* 0x000fca0000000f00 */
[----:B------:R-:W-:-:S04]  /*0d30*/  FADD.FTZ R13, R14, R13 ;  /* 0x0000000d0e0d7221 */ /* 0x000fc80000010000 */
[----:B------:R-:W-:-:S07]  /*0d40*/  IMAD.MOV.U32 R22, RZ, RZ, R13 ;  /* 0x000000ffff167224 */ /* 0x000fce00078e000d */
[----:B------:R-:W-:Y:S05]  /*0d50*/  WARPSYNC.COLLECTIVE R19, `(.L_x_1360) ;  /* 0x0000000013087348 */ /* 0x000fea0003c00000 */
[----:B------:R0:W1:Y:S02]  /*0d60*/  SHFL.BFLY P2, R20, R22, R21, R24 ;  /* 0x0c00001516147389 */ /* 0x0000640000040018 */
[----:B01----:R-:W-:Y:S01]  /*0d70*/  ENDCOLLECTIVE ;  /* 0x000000000000791b */ /* 0x003fe20003800000 */
.L_x_1360:
[----:B------:R-:W-:Y:S01]  /*0d80*/  IMAD.MOV.U32 R21, RZ, RZ, 0x10 ;  /* 0x00000010ff157424 */ /* 0x000fe200078e00ff */
[----:B------:R-:W-:-:S05]  /*0d90*/  MOV R10, R20 ;  /* 0x00000014000a7202 */ /* 0x000fca0000000f00 */
[----:B------:R-:W-:-:S05]  /*0da0*/  FADD.FTZ R10, R13, R10 ;  /* 0x0000000a0d0a7221 */ /* 0x000fca0000010000 */
[----:B------:R-:W-:-:S07]  /*0db0*/  MOV R22, R10 ;  /* 0x0000000a00167202 */ /* 0x000fce0000000f00 */
[----:B------:R-:W-:Y:S05]  /*0dc0*/  WARPSYNC.COLLECTIVE R19, `(.L_x_1361) ;  /* 0x0000000013087348 */ /* 0x000fea0003c00000 */
[----:B------:R0:W1:Y:S02]  /*0dd0*/  SHFL.BFLY P2, R20, R22, R21, R24 ;  /* 0x0c00001516147389 */ /* 0x0000640000040018 */
[----:B01----:R-:W-:Y:S01]  /*0de0*/  ENDCOLLECTIVE ;  /* 0x000000000000791b */ /* 0x003fe20003800000 */
.L_x_1361:
[----:B------:R-:W-:Y:S01]  /*0df0*/  HFMA2.MMA R21, -RZ, RZ, 0, 5.9604644775390625e-08 ;  /* 0x00000001ff157435 */ /* 0x000fe200000001ff */
[----:B------:R-:W-:Y:S02]  /*0e00*/  MOV R22, R9 ;  /* 0x0000000900167202 */ /* 0x000fe40000000f00 */
[----:B------:R-:W-:-:S08]  /*0e10*/  MOV R11, R20 ;  /* 0x00000014000b7202 */ /* 0x000fd00000000f00 */
[----:B------:R-:W-:Y:S05]  /*0e20*/  WARPSYNC.COLLECTIVE R19, `(.L_x_1362) ;  /* 0x0000000013087348 */ /* 0x000fea0003c00000 */
[----:B------:R0:W1:Y:S02]  /*0e30*/  SHFL.BFLY P2, R20, R22, R21, R24 ;  /* 0x0c00001516147389 */ /* 0x0000640000040018 */
[----:B01----:R-:W-:Y:S01]  /*0e40*/  ENDCOLLECTIVE ;  /* 0x000000000000791b */ /* 0x003fe20003800000 */
.L_x_1362:
[----:B------:R-:W-:Y:S01]  /*0e50*/  HFMA2.MMA R21, -RZ, RZ, 0, 1.1920928955078125e-07 ;  /* 0x00000002ff157435 */ /* 0x000fe200000001ff */
[----:B------:R-:W-:-:S04]  /*0e60*/  IMAD.MOV.U32 R14, RZ, RZ, R20 ;  /* 0x000000ffff0e7224 */ /* 0x000fc800078e0014 */
[----:B------:R-:W-:-:S05]  /*0e70*/  FADD.FTZ R15, R9, R14 ;  /* 0x0000000e090f7221 */ /* 0x000fca0000010000 */
[----:B------:R-:W-:-:S07]  /*0e80*/  MOV R22, R15 ;  /* 0x0000000f00167202 */ /* 0x000fce0000000f00 */
[----:B------:R-:W-:Y:S05]  /*0e90*/  WARPSYNC.COLLECTIVE R19, `(.L_x_1363) ;  /* 0x0000000013087348 */ /* 0x000fea0003c00000 */
[----:B------:R0:W1:Y:S02]  /*0ea0*/  SHFL.BFLY P2, R20, R22, R21, R24 ;  /* 0x0c00001516147389 */ /* 0x0000640000040018 */
[----:B01----:R-:W-:Y:S01]  /*0eb0*/  ENDCOLLECTIVE ;  /* 0x000000000000791b */ /* 0x003fe20003800000 */
.L_x_1363:
[----:B------:R-:W-:Y:S01]  /*0ec0*/  HFMA2.MMA R21, -RZ, RZ, 0, 2.384185791015625e-07 ;  /* 0x00000004ff157435 */ /* 0x000fe200000001ff */
[----:B------:R-:W-:-:S05]  /*0ed0*/  MOV R16, R20 ;  /* 0x0000001400107202 */ /* 0x000fca0000000f00 */
[----:B------:R-:W-:-:S04]  /*0ee0*/  FADD.FTZ R16, R15, R16 ;  /* 0x000000100f107221 */ /* 0x000fc80000010000 */
[----:B------:R-:W-:-:S07]  /*0ef0*/  IMAD.MOV.U32 R22, RZ, RZ, R16 ;  /* 0x000000ffff167224 */ /* 0x000fce00078e0010 */
[----:B------:R-:W-:Y:S05]  /*0f00*/  WARPSYNC.COLLECTIVE R19, `(.L_x_1364) ;  /* 0x0000000013087348 */ /* 0x000fea0003c00000 */
[----:B------:R0:W1:Y:S02]  /*0f10*/  SHFL.BFLY P2, R20, R22, R21, R24 ;  /* 0x0c00001516147389 */ /* 0x0000640000040018 */
[----:B01----:R-:W-:Y:S01]  /*0f20*/  ENDCOLLECTIVE ;  /* 0x000000000000791b */ /* 0x003fe20003800000 */
.L_x_1364:
[----:B------:R-:W-:Y:S01]  /*0f30*/  IMAD.MOV.U32 R21, RZ, RZ, 0x8 ;  /* 0x00000008ff157424 */ /* 0x000fe200078e00ff */
[----:B------:R-:W-:-:S05]  /*0f40*/  MOV R17, R20 ;  /* 0x0000001400117202 */ /* 0x000fca0000000f00 */
[----:B------:R-:W-:-:S05]  /*0f50*/  FADD.FTZ R17, R16, R17 ;  /* 0x0000001110117221 */ /* 0x000fca0000010000 */
[----:B------:R-:W-:-:S07]  /*0f60*/  MOV R22, R17 ;  /* 0x0000001100167202 */ /* 0x000fce0000000f00 */
[----:B------:R-:W-:Y:S05]  /*0f70*/  WARPSYNC.COLLECTIVE R19, `(.L_x_1365) ;  /* 0x0000000013087348 */ /* 0x000fea0003c00000 */
[----:B------:R0:W1:Y:S02]  /*0f80*/  SHFL.BFLY P2, R20, R22, R21, R24 ;  /* 0x0c00001516147389 */ /* 0x0000640000040018 */
[----:B01----:R-:W-:Y:S01]  /*0f90*/  ENDCOLLECTIVE ;  /* 0x000000000000791b */ /* 0x003fe20003800000 */
.L_x_1365:
[----:B------:R-:W-:Y:S01]  /*0fa0*/  HFMA2.MMA R21, -RZ, RZ, 0, 9.5367431640625e-07 ;  /* 0x00000010ff157435 */ /* 0x000fe200000001ff */
[----:B------:R-:W-:-:S05]  /*0fb0*/  MOV R18, R20 ;  /* 0x0000001400127202 */ /* 0x000fca0000000f00 */
[----:B------:R-:W-:-:S05]  /*0fc0*/  FADD.FTZ R18, R17, R18 ;  /* 0x0000001211127221 */ /* 0x000fca0000010000 */
[----:B------:R-:W-:-:S07]  /*0fd0*/  MOV R22, R18 ;  /* 0x0000001200167202 */ /* 0x000fce0000000f00 */
[----:B------:R-:W-:Y:S05]  /*0fe0*/  WARPSYNC.COLLECTIVE R19, `(.L_x_1366) ;  /* 0x0000000013087348 */ /* 0x000fea0003c00000 */
[----:B------:R0:W1:Y:S02]  /*0ff0*/  SHFL.BFLY P2, R20, R22, R21, R24 ;  /* 0x0c00001516147389 */ /* 0x0000640000040018 */
[----:B01----:R-:W-:Y:S01]  /*1000*/  ENDCOLLECTIVE ;  /* 0x000000000000791b */ /* 0x003fe20003800000 */
.L_x_1366:
[----:B------:R-:W-:Y:S01]  /*1010*/  MOV R9, R20 ;  /* 0x0000001400097202 */ /* 0x000fe20000000f00 */
[----:B------:R-:W-:Y:S06]  /*1020*/  BRA `(.L_x_1367) ;  /* 0xfffffff800747947 */ /* 0x000fec000383ffff */
.L_x_1368:
        /* <DEDUP_REMOVED lines=13> */
.L_x_8708:


//--------------------- .text._ZN10layer_norm13ln_bwd_kernelINS_13Kernel_traitsI6__halfS2_S2_S2_fjLj2048ELj1ELj1ELj4ELj16ENS_18Kernel_traits_baseILj2048ES2_S2_S2_S2_fjLj128EEEEELb1ELb0ELb1ELb0EEEvNS_9BwdParamsE --------------------------
	.section	.text._ZN10layer_norm13ln_bwd_kernelINS_13Kernel_traitsI6__halfS2_S2_S2_fjLj2048ELj1ELj1ELj4ELj16ENS_18Kernel_traits_baseILj2048ES2_S2_S2_S2_fjLj128EEEEELb1ELb0ELb1ELb0EEEvNS_9BwdParamsE,"ax",@progbits
	.align	128
        .global         _ZN10layer_norm13ln_bwd_kernelINS_13Kernel_traitsI6__halfS2_S2_S2_fjLj2048ELj1ELj1ELj4ELj16ENS_18Kernel_traits_baseILj2048ES2_S2_S2_S2_fjLj128EEEEELb1ELb0ELb1ELb0EEEvNS_9BwdParamsE
        .type           _ZN10layer_norm13ln_bwd_kernelINS_13Kernel_traitsI6__halfS2_S2_S2_fjLj2048ELj1ELj1ELj4ELj16ENS_18Kernel_traits_baseILj2048ES2_S2_S2_S2_fjLj128EEEEELb1ELb0ELb1ELb0EEEvNS_9BwdParamsE,@function
        .size           _ZN10layer_norm13ln_bwd_kernelINS_13Kernel_traitsI6__halfS2_S2_S2_fjLj2048ELj1ELj1ELj4ELj16ENS_18Kernel_traits_baseILj2048ES2_S2_S2_S2_fjLj128EEEEELb1ELb0ELb1ELb0EEEvNS_9BwdParamsE,(.L_x_8709 - _ZN10layer_norm13ln_bwd_kernelINS_13Kernel_traitsI6__halfS2_S2_S2_fjLj2048ELj1ELj1ELj4ELj16ENS_18Kernel_traits_baseILj2048ES2_S2_S2_S2_fjLj128EEEEELb1ELb0ELb1ELb0EEEvNS_9BwdParamsE)
        .other          _ZN10layer_norm13ln_bwd_kernelINS_13Kernel_traitsI6__halfS2_S2_S2_fjLj2048ELj1ELj1ELj4ELj16ENS_18Kernel_traits_baseILj2048ES2_S2_S2_S2_fjLj128EEEEELb1ELb0ELb1ELb0EEEvNS_9BwdParamsE,@"STO_CUDA_ENTRY STV_DEFAULT"
_ZN10layer_norm13ln_bwd_kernelINS_13Kernel_traitsI6__halfS2_S2_S2_fjLj2048ELj1ELj1ELj4ELj16ENS_18Kernel_traits_baseILj2048ES2_S2_S2_S2_fjLj128EEEEELb1ELb0ELb1ELb0EEEvNS_9BwdParamsE:
.text._ZN10layer_norm13ln_bwd_kernelINS_13Kernel_traitsI6__halfS2_S2_S2_fjLj2048ELj1ELj1ELj4ELj16ENS_18Kernel_traits_baseILj2048ES2_S2_S2_S2_fjLj128EEEEELb1ELb0ELb1ELb0EEEvNS_9BwdParamsE:
        /* <DEDUP_REMOVED lines=47> */
[----:B------:R-:W-:Y:S01]  /*02f0*/  HFMA2.MMA R102, -RZ, RZ, 0, 5.9604644775390625e-08 ;  /* 0x00000001ff667435 */ /* 0x000fe200000001ff */
[--C-:B-----5:R-:W-:Y:S01]  /*0300*/  HADD2.F32 R120, -RZ, R12.reuse.H0_H0 ;  /* 0x2000000cff787230 */ /* 0x120fe20000004100 */
[----:B------:R-:W-:Y:S01]  /*0310*/  MOV R57, RZ ;  /* 0x000000ff00397202 */ /* 0x000fe20000000f00 */
        /* <DEDUP_REMOVED lines=15> */
.L_x_1430:
        /* <DEDUP_REMOVED lines=21> */
[----:B------:R-:W-:-:S11]  /*0560*/  MOV R71, R6 ;  /* 0x0000000600477202 */ /* 0x000fd60000000f00 */
[----:B------:R-:W-:Y:S02]  /*0570*/  @P3 IADD3 R69, R98, -0x1, RZ ;  /* 0xffffffff62453810 */ /* 0x000fe40007ffe0ff */
[----:B------:R-:W-:-:S03]  /*0580*/  @P3 LOP3.LUT R3, R124, 0x7f, RZ, 0xc0, !PT ;  /* 0x0000007f7c033812 */ /* 0x000fc600078ec0ff */
[----:B------:R-:W-:-:S05]  /*0590*/  @P3 IMAD R69, R69, R2, RZ ;  /* 0x0000000245453224 */ /* 0x000fca00078e02ff */
[----:B------:R-:W-:-:S04]  /*05a0*/  @P3 SHF.R.S32.HI R68, RZ, 0x1f, R69 ;  /* 0x0000001fff443819 */ /* 0x000fc80000011445 */
[----:B------:R-:W-:Y:S01]  /*05b0*/  @P3 LEA.HI R68, R68, R69, RZ, 0x3 ;  /* 0x0000004544443211 */ /* 0x000fe200078f18ff */
[----:B------:R-:W-:-:S06]  /*05c0*/  HFMA2.MMA R69, -RZ, RZ, 0, 0 ;  /* 0x00000000ff457435 */ /* 0x000fcc00000001ff */
        /* <DEDUP_REMOVED lines=8> */
[----:B------:R-:W-:Y:S02]  /*0650*/  IADD3 R69, R69, 0x80, RZ ;  /* 0x0000008045457810 */ /* 0x000fe40007ffe0ff */
[----:B--2---:R-:W-:-:S07]  /*0660*/  IADD3 R71, R6, 0x80, RZ ;  /* 0x0000008006477810 */ /* 0x004fce0007ffe0ff */
.L_x_1373:
[----:B------:R-:W-:Y:S05]  /*0670*/  BSYNC B1 ;  /* 0x0000000000017941 */ /* 0x000fea0003800000 */
.L_x_1372:
[----:B------:R-:W-:Y:S01]  /*0680*/  HFMA2.MMA R70, -RZ, RZ, 0, 0 ;  /* 0x00000000ff467435 */ /* 0x000fe200000001ff */
[----:B------:R-:W-:Y:S01]  /*0690*/  MOV R68, RZ ;  /* 0x000000ff00447202 */ /* 0x000fe20000000f00 */
        /* <DEDUP_REMOVED lines=10> */
.L_x_1371:
[----:B------:R-:W1:Y:S02]  /*0740*/  LDC.64 R68, c[0x0][0x250] ;  /* 0x00009400ff447b82 */ /* 0x000e640000000a00 */
[----:B-1----:R-:W-:-:S06]  /*0750*/  IMAD.WIDE R68, R4, 0x4, R68 ;  /* 0x0000000404447825 */ /* 0x002fcc00078e0244 */
[----:B------:R1:W2:Y:S01]  /*0760*/  LDG.E R68, desc[UR4][R68.64] ;  /* 0x0000000444447981 */ /* 0x0002a2000c1e1900 */
[----:B-----5:R-:W-:Y:S01]  /*0770*/  ISETP.GE.AND P3, PT, R98, 0x1, PT ;  /* 0x000000016200780c */ /* 0x020fe20003f66270 */
[----:B------:R-:W-:Y:S01]  /*0780*/  HFMA2.MMA R110, -RZ, RZ, 0, 0 ;  /* 0x00000000ff6e7435 */ /* 0x000fe200000001ff */
[----:B------:R-:W-:Y:S01]  /*0790*/  IADD3 R3, R74, -0x1, RZ ;  /* 0xffffffff4a037810 */ /* 0x000fe20007ffe0ff */
[----:B------:R-:W-:Y:S01]  /*07a0*/  BSSY B1, `(.L_x_1375) ;  /* 0x0000068000017945 */ /* 0x000fe20003800000 */
[----:B0-----:R-:W-:-:S03]  /*07b0*/  ISETP.NE.AND P4, PT, R121, RZ, PT ;  /* 0x000000ff7900720c */ /* 0x001fc60003f85270 */
        /* <DEDUP_REMOVED lines=13> */
[----:B------:R-:W-:Y:S01]  /*0890*/  HFMA2.MMA R68, -RZ, RZ, 0, 0 ;  /* 0x00000000ff447435 */ /* 0x000fe200000001ff */
[----:B------:R-:W-:Y:S10]  /*08a0*/  @!P0 BRA `(.L_x_1376) ;  /* 0x00000004005c8947 */ /* 0x000ff40003800000 */
        /* <DEDUP_REMOVED lines=12> */
[----:B------:R-:W-:-:S02]  /*0970*/  IADD3 R112, R112, 0x80, RZ ;  /* 0x0000008070707810 */ /* 0x000fc40007ffe0ff */
[----:B------:R-:W-:Y:S01]  /*0980*/  IADD3 R110, R110, 0x80, RZ ;  /* 0x000000806e6e7810 */ /* 0x000fe20007ffe0ff */
[--C-:B---3--:R-:W-:Y:S02]  /*0990*/  HADD2.F32 R0, -RZ, R68.reuse.H0_H0 ;  /* 0x20000044ff007230 */ /* 0x108fe40000004100 */
[----:B------:R-:W-:Y:S02]  /*09a0*/  HADD2.F32 R82, -RZ, R68.H1_H1 ;  /* 0x30000044ff527230 */ /* 0x000fe40000004100 */
[--C-:B------:R-:W-:Y:S02]  /*09b0*/  HADD2.F32 R94, -RZ, R69.reuse.H1_H1 ;  /* 0x30000045ff5e7230 */ /* 0x100fe40000004100 */
[C---:B------:R-:W-:Y:S01]  /*09c0*/  FADD.FTZ R0, -R109.reuse, R0 ;  /* 0x000000006d007221 */ /* 0x040fe20000010100 */
[----:B------:R-:W-:Y:S02]  /*09d0*/  HADD2.F32 R90, -RZ, R69.H0_H0 ;  /* 0x20000045ff5a7230 */ /* 0x000fe40000004100 */
[----:B------:R-:W-:Y:S01]  /*09e0*/  FADD.FTZ R88, -R109, R82 ;  /* 0x000000526d587221 */ /* 0x000fe20000010100 */
[----:B------:R-:W-:-:S02]  /*09f0*/  HADD2.F32 R96, -RZ, R70.H0_H0 ;  /* 0x20000046ff607230 */ /* 0x000fc40000004100 */
[----:B------:R-:W-:Y:S01]  /*0a00*/  FADD.FTZ R94, -R109, R94 ;  /* 0x0000005e6d5e7221 */ /* 0x000fe20000010100 */
[--C-:B----4-:R-:W-:Y:S02]  /*0a10*/  HADD2.F32 R95, -RZ, R72.reuse.H0_H0 ;  /* 0x20000048ff5f7230 */ /* 0x110fe40000004100 */
[----:B------:R-:W-:Y:S01]  /*0a20*/  FMUL.FTZ R0, R5, R0 ;  /* 0x0000000005007220 */ /* 0x000fe20000410000 */
[----:B------:R-:W-:Y:S02]  /*0a30*/  HADD2.F32 R80, -RZ, R72.H1_H1 ;  /* 0x30000048ff507230 */ /* 0x000fe40000004100 */
[C---:B------:R-:W-:Y:S01]  /*0a40*/  FADD.FTZ R90, -R109.reuse, R90 ;  /* 0x0000005a6d5a7221 */ /* 0x040fe20000010100 */
[----:B------:R-:W-:Y:S02]  /*0a50*/  HADD2.F32 R72, -RZ, R73.H1_H1 ;  /* 0x30000049ff487230 */ /* 0x000fe40000004100 */
[----:B0-----:R-:W-:Y:S01]  /*0a60*/  FADD.FTZ R92, -R109, R96 ;  /* 0x000000606d5c7221 */ /* 0x001fe20000010100 */
[----:B------:R-:W-:Y:S01]  /*0a70*/  FADD.FTZ R40, R40, R95 ;  /* 0x0000005f28287221 */ /* 0x000fe20000010000 */
[C---:B------:R-:W-:Y:S01]  /*0a80*/  FMUL.FTZ R99, R5.reuse, R88 ;  /* 0x0000005805637220 */ /* 0x040fe20000410000 */
[----:B------:R-:W-:Y:S01]  /*0a90*/  FFMA.FTZ R56, R0, R95, R56 ;  /* 0x0000005f00387223 */ /* 0x000fe20000010038 */
[----:B------:R-:W-:Y:S01]  /*0aa0*/  FMUL.FTZ R94, R5, R94 ;  /* 0x0000005e055e7220 */ /* 0x000fe20000410000 */
[----:B------:R-:W-:-:S02]  /*0ab0*/  HADD2.F32 R79, -RZ, R70.H1_H1 ;  /* 0x30000046ff4f7230 */ /* 0x000fc40000004100 */
[----:B------:R-:W-:Y:S01]  /*0ac0*/  FMUL.FTZ R95, R120, R95 ;  /* 0x0000005f785f7220 */ /* 0x000fe20000410000 */
[--C-:B------:R-:W-:Y:S02]  /*0ad0*/  HADD2.F32 R68, -RZ, R71.reuse.H0_H0 ;  /* 0x20000047ff447230 */ /* 0x100fe40000004100 */
[----:B------:R-:W-:Y:S01]  /*0ae0*/  FMUL.FTZ R96, R5, R90 ;  /* 0x0000005a05607220 */ /* 0x000fe20000410000 */
[----:B------:R-:W-:Y:S02]  /*0af0*/  HADD2.F32 R70, -RZ, R71.H1_H1 ;  /* 0x30000047ff467230 */ /* 0x000fe40000004100 */
[----:B------:R-:W-:Y:S01]  /*0b00*/  FADD.FTZ R41, R41, R80 ;  /* 0x0000005029297221 */ /* 0x000fe20000010000 */
[----:B------:R-:W-:Y:S02]  /*0b10*/  HADD2.F32 R91, -RZ, R73.H0_H0 ;  /* 0x20000049ff5b7230 */ /* 0x000fe40000004100 */
[----:B------:R-:W-:Y:S01]  /*0b20*/  FFMA.FTZ R57, R99, R80, R57 ;  /* 0x0000005063397223 */ /* 0x000fe20000010039 */
[----:B------:R-:W-:-:S02]  /*0b30*/  HADD2.F32 R71, -RZ, R74.H0_H0 ;  /* 0x2000004aff477230 */ /* 0x000fc40000004100 */
[----:B------:R-:W-:Y:S01]  /*0b40*/  FMUL.FTZ R97, R119, R80 ;  /* 0x0000005077617220 */ /* 0x000fe20000410000 */
[----:B------:R-:W-:Y:S01]  /*0b50*/  FADD.FTZ R43, R43, R72 ;  /* 0x000000482b2b7221 */ /* 0x000fe20000010000 */
[----:B------:R-:W-:Y:S01]  /*0b60*/  FMUL.FTZ R90, R5, R92 ;  /* 0x0000005c055a7220 */ /* 0x000fe20000410000 */
[-C--:B------:R-:W-:Y:S01]  /*0b70*/  FFMA.FTZ R59, R94, R72.reuse, R59 ;  /* 0x000000485e3b7223 */ /* 0x080fe2000001003b */
[----:B------:R-:W-:Y:S01]  /*0b80*/  FMUL.FTZ R89, R117, R72 ;  /* 0x0000004875597220 */ /* 0x000fe20000410000 */
[----:B------:R-:W-:Y:S01]  /*0b90*/  FADD.FTZ R72, RZ, R95 ;  /* 0x0000005fff487221 */ /* 0x000fe20000010000 */
[----:B------:R-:W-:Y:S01]  /*0ba0*/  FFMA.FTZ R80, R0, R95, RZ ;  /* 0x0000005f00507223 */ /* 0x000fe200000100ff */
[----:B------:R-:W-:Y:S01]  /*0bb0*/  FADD.FTZ R42, R42, R91 ;  /* 0x0000005b2a2a7221 */ /* 0x000fe20000010000 */
[----:B------:R-:W-:Y:S01]  /*0bc0*/  FFMA.FTZ R58, R96, R91, R58 ;  /* 0x0000005b603a7223 */ /* 0x000fe2000001003a */
[----:B------:R-:W-:Y:S01]  /*0bd0*/  FADD.FTZ R36, R36, R71 ;  /* 0x0000004724247221 */ /* 0x000fe20000010000 */
[-C--:B------:R-:W-:Y:S01]  /*0be0*/  FFMA.FTZ R52, R90, R71.reuse, R52 ;  /* 0x000000475a347223 */ /* 0x080fe20000010034 */
[----:B------:R-:W-:Y:S01]  /*0bf0*/  FMUL.FTZ R88, R116, R71 ;  /* 0x0000004774587220 */ /* 0x000fe20000410000 */
[----:B------:R-:W-:Y:S01]  /*0c00*/  FMUL.FTZ R91, R118, R91 ;  /* 0x0000005b765b7220 */ /* 0x000fe20000410000 */
[----:B------:R-:W-:Y:S01]  /*0c10*/  FADD.FTZ R72, R72, R97 ;  /* 0x0000006148487221 */ /* 0x000fe20000010000 */
[----:B------:R-:W-:-:S03]  /*0c20*/  FFMA.FTZ R71, R99, R97, R80 ;  /* 0x0000006163477223 */ /* 0x000fc60000010050 */
[----:B------:R-:W-:Y:S01]  /*0c30*/  FADD.FTZ R72, R72, R91 ;  /* 0x0000005b48487221 */ /* 0x000fe20000010000 */
[----:B------:R-:W-:Y:S01]  /*0c40*/  FFMA.FTZ R71, R96, R91, R71 ;  /* 0x0000005b60477223 */ /* 0x000fe20000010047 */
[----:B------:R-:W-:Y:S02]  /*0c50*/  HADD2.F32 R74, -RZ, R74.H1_H1 ;  /* 0x3000004aff4a7230 */ /* 0x000fe40000004100 */
[C---:B------:R-:W-:Y:S01]  /*0c60*/  FADD.FTZ R82, -R109.reuse, R79 ;  /* 0x0000004f6d527221 */ /* 0x040fe20000010100 */
[C---:B------:R-:W-:Y:S01]  /*0c70*/  FADD.FTZ R68, -R109.reuse, R68 ;  /* 0x000000446d447221 */ /* 0x040fe20000010100 */
[----:B------:R-:W-:Y:S01]  /*0c80*/  FADD.FTZ R73, R72, R89 ;  /* 0x0000005948497221 */ /* 0x000fe20000010000 */
[----:B------:R-:W-:Y:S01]  /*0c90*/  FFMA.FTZ R71, R94, R89, R71 ;  /* 0x000000595e477223 */ /* 0x000fe20000010047 */
[--C-:B------:R-:W-:Y:S02]  /*0ca0*/  HADD2.F32 R69, -RZ, R75.reuse.H0_H0 ;  /* 0x2000004bff457230 */ /* 0x100fe40000004100 */
[----:B------:R-:W-:Y:S01]  /*0cb0*/  FADD.FTZ R70, -R109, R70 ;  /* 0x000000466d467221 */ /* 0x000fe20000010100 */
[C---:B------:R-:W-:Y:S01]  /*0cc0*/  FMUL.FTZ R83, R5.reuse, R82 ;  /* 0x0000005205537220 */ /* 0x040fe20000410000 */
[----:B------:R-:W-:Y:S01]  /*0cd0*/  FMUL.FTZ R81, R5, R68 ;  /* 0x0000004405517220 */ /* 0x000fe20000410000 */
[----:B------:R-:W-:Y:S01]  /*0ce0*/  FMUL.FTZ R82, R115, R74 ;  /* 0x0000004a73527220 */ /* 0x000fe20000410000 */
[----:B------:R-:W-:Y:S01]  /*0cf0*/  FADD.FTZ R73, R73, R88 ;  /* 0x0000005849497221 */ /* 0x000fe20000010000 */
[----:B------:R-:W-:Y:S01]  /*0d00*/  FFMA.FTZ R68, R90, R88, R71 ;  /* 0x000000585a447223 */ /* 0x000fe20000010047 */
[----:B------:R-:W-:-:S02]  /*0d10*/  HADD2.F32 R78, -RZ, R75.H1_H1 ;  /* 0x3000004bff4e7230 */ /* 0x000fc40000004100 */
[----:B------:R-:W-:Y:S01]  /*0d20*/  FMUL.FTZ R79, R5, R70 ;  /* 0x00000046054f7220 */ /* 0x000fe20000410000 */
[-C--:B------:R-:W-:Y:S01]  /*0d30*/  FMUL.FTZ R80, R114, R69.reuse ;  /* 0x0000004572507220 */ /* 0x080fe20000410000 */
        /* <DEDUP_REMOVED lines=13> */
[----:B------:R-:W-:-:S07]  /*0e10*/  IADD3 R69, R6, 0x80, RZ ;  /* 0x0000008006457810 */ /* 0x000fce0007ffe0ff */
.L_x_1376:
[----:B------:R-:W-:Y:S05]  /*0e20*/  BSYNC B1 ;  /* 0x0000000000017941 */ /* 0x000fea0003800000 */
.L_x_1375:
        /* <DEDUP_REMOVED lines=14> */
[--C-:B---3--:R-:W-:Y:S02]  /*0f10*/  HADD2.F32 R18, -RZ, R8.reuse.H0_H0 ;  /* 0x20000008ff127230 */ /* 0x108fe40000004100 */
[----:B------:R-:W-:Y:S02]  /*0f20*/  HADD2.F32 R8, -RZ, R8.H1_H1 ;  /* 0x30000008ff087230 */ /* 0x000fe40000004100 */
[--C-:B------:R-:W-:Y:S02]  /*0f30*/  HADD2.F32 R92, -RZ, R10.reuse.H0_H0 ;  /* 0x2000000aff5c7230 */ /* 0x100fe40000004100 */
[----:B------:R-:W-:Y:S02]  /*0f40*/  HADD2.F32 R10, -RZ, R10.H1_H1 ;  /* 0x3000000aff0a7230 */ /* 0x000fe40000004100 */
[----:B------:R-:W-:Y:S02]  /*0f50*/  HADD2.F32 R100, -RZ, R11.H0_H0 ;  /* 0x2000000bff647230 */ /* 0x000fe40000004100 */
[C---:B------:R-:W-:Y:S01]  /*0f60*/  FADD.FTZ R18, -R109.reuse, R18 ;  /* 0x000000126d127221 */ /* 0x040fe20000010100 */
[----:B------:R-:W-:Y:S01]  /*0f70*/  FADD.FTZ R76, -R109, R8 ;  /* 0x000000086d4c7221 */ /* 0x000fe20000010100 */
[----:B----4-:R-:W-:-:S02]  /*0f80*/  HADD2.F32 R7, -RZ, R12.H0_H0 ;  /* 0x2000000cff077230 */ /* 0x010fc40000004100 */
[C---:B------:R-:W-:Y:S01]  /*0f90*/  FADD.FTZ R8, -R109.reuse, R10 ;  /* 0x0000000a6d087221 */ /* 0x040fe20000010100 */
[--C-:B------:R-:W-:Y:S02]  /*0fa0*/  HADD2.F32 R74, -RZ, R9.reuse.H1_H1 ;  /* 0x30000009ff4a7230 */ /* 0x100fe40000004100 */
[----:B------:R-:W-:Y:S01]  /*0fb0*/  FADD.FTZ R10, -R109, R100 ;  /* 0x000000646d0a7221 */ /* 0x000fe20000010100 */
[----:B------:R-:W-:Y:S02]  /*0fc0*/  HADD2.F32 R72, -RZ, R9.H0_H0 ;  /* 0x20000009ff487230 */ /* 0x000fe40000004100 */
[C---:B------:R-:W-:Y:S01]  /*0fd0*/  FMUL.FTZ R100, R5.reuse, R18 ;  /* 0x0000001205647220 */ /* 0x040fe20000410000 */
[----:B------:R-:W-:Y:S02]  /*0fe0*/  HADD2.F32 R12, -RZ, R12.H1_H1 ;  /* 0x3000000cff0c7230 */ /* 0x000fe40000004100 */
[----:B------:R-:W-:Y:S01]  /*0ff0*/  FMUL.FTZ R77, R5, R76 ;  /* 0x0000004c054d7220 */ /* 0x000fe20000410000 */
[----:B------:R-:W-:Y:S01]  /*1000*/  FMUL.FTZ R76, R111, R7 ;  /* 0x000000076f4c7220 */ /* 0x000fe20000410000 */
[----:B------:R-:W-:-:S02]  /*1010*/  HADD2.F32 R112, -RZ, R11.H1_H1 ;  /* 0x3000000bff707230 */ /* 0x000fc40000004100 */
[C---:B0-----:R-:W-:Y:S01]  /*1020*/  FADD.FTZ R16, -R109.reuse, R74 ;  /* 0x0000004a6d107221 */ /* 0x041fe20000010100 */
[--C-:B------:R-:W-:Y:S02]  /*1030*/  HADD2.F32 R69, -RZ, R13.reuse.H0_H0 ;  /* 0x2000000dff457230 */ /* 0x100fe40000004100 */
[----:B------:R-:W-:Y:S01]  /*1040*/  FADD.FTZ R32, R32, R7 ;  /* 0x0000000720207221 */ /* 0x000fe20000010000 */
[----:B------:R-:W-:Y:S01]  /*1050*/  FFMA.FTZ R48, R100, R7, R48 ;  /* 0x0000000764307223 */ /* 0x000fe20000010030 */
[C---:B------:R-:W-:Y:S01]  /*1060*/  FADD.FTZ R110, -R109.reuse, R72 ;  /* 0x000000486d6e7221 */ /* 0x040fe20000010100 */
[----:B------:R-:W-:Y:S01]  /*1070*/  FMUL.FTZ R18, R108, R12 ;  /* 0x0000000c6c127220 */ /* 0x000fe20000410000 */
[----:B------:R-:W-:Y:S01]  /*1080*/  FADD.FTZ R7, R70, R76 ;  /* 0x0000004c46077221 */ /* 0x000fe20000010000 */
[----:B------:R-:W-:Y:S01]  /*1090*/  FFMA.FTZ R68, R100, R76, R68 ;  /* 0x0000004c64447223 */ /* 0x000fe20000010044 */
[C---:B------:R-:W-:Y:S01]  /*10a0*/  FADD.FTZ R72, -R109.reuse, R112 ;  /* 0x000000706d487221 */ /* 0x040fe20000010100 */
[----:B------:R-:W-:Y:S01]  /*10b0*/  FADD.FTZ R92, -R109, R92 ;  /* 0x0000005c6d5c7221 */ /* 0x000fe20000010100 */
[----:B------:R-:W-:-:S02]  /*10c0*/  HADD2.F32 R112, -RZ, R13.H1_H1 ;  /* 0x3000000dff707230 */ /* 0x000fc40000004100 */
[C---:B------:R-:W-:Y:S01]  /*10d0*/  FMUL.FTZ R17, R5.reuse, R16 ;  /* 0x0000001005117220 */ /* 0x040fe20000410000 */
[----:B------:R-:W-:Y:S01]  /*10e0*/  FMUL.FTZ R19, R5, R110 ;  /* 0x0000006e05137220 */ /* 0x000fe20000410000 */
[----:B------:R-:W-:Y:S01]  /*10f0*/  FMUL.FTZ R16, R107, R69 ;  /* 0x000000456b107220 */ /* 0x000fe20000410000 */
[----:B------:R-:W-:Y:S01]  /*1100*/  FADD.FTZ R7, R7, R18 ;  /* 0x0000001207077221 */ /* 0x000fe20000010000 */
[----:B------:R-:W-:Y:S01]  /*1110*/  FFMA.FTZ R68, R77, R18, R68 ;  /* 0x000000124d447223 */ /* 0x000fe20000010044 */
[--C-:B------:R-:W-:Y:S02]  /*1120*/  HADD2.F32 R13, -RZ, R14.reuse.H0_H0 ;  /* 0x2000000eff0d7230 */ /* 0x100fe40000004100 */
[----:B------:R-:W-:Y:S01]  /*1130*/  FADD.FTZ R33, R33, R12 ;  /* 0x0000000c21217221 */ /* 0x000fe20000010000 */
[----:B------:R-:W-:Y:S02]  /*1140*/  HADD2.F32 R11, -RZ, R14.H1_H1 ;  /* 0x3000000eff0b7230 */ /* 0x000fe40000004100 */
[----:B------:R-:W-:Y:S01]  /*1150*/  FFMA.FTZ R49, R77, R12, R49 ;  /* 0x0000000c4d317223 */ /* 0x000fe20000010031 */
[----:B------:R-:W-:-:S02]  /*1160*/  HADD2.F32 R9, -RZ, R15.H0_H0 ;  /* 0x2000000fff097230 */ /* 0x000fc40000004100 */
[C---:B------:R-:W-:Y:S01]  /*1170*/  FMUL.FTZ R14, R5.reuse, R92 ;  /* 0x0000005c050e7220 */ /* 0x040fe20000410000 */
        /* <DEDUP_REMOVED lines=33> */
.L_x_1374:
[----:B------:R-:W-:Y:S05]  /*1390*/  BSYNC B0 ;  /* 0x0000000000007941 */ /* 0x000fea0003800000 */
.L_x_1370:
        /* <DEDUP_REMOVED lines=26> */
.L_x_1443:
[----:B------:R-:W4:Y:S01]  /*1540*/  S2R R74, SR_CgaCtaId ;  /* 0x00000000004a7919 */ /* 0x000f220000008800 */
[----:B------:R-:W-:Y:S01]  /*1550*/  @!P4 LOP3.LUT R72, R71, 0x3, RZ, 0xc0, !PT ;  /* 0x000000034748c812 */ /* 0x000fe200078ec0ff */
[----:B-12---:R-:W-:Y:S01]  /*1560*/  FADD.FTZ R68, R68, R109 ;  /* 0x0000006d44447221 */ /* 0x006fe20000010000 */
[----:B------:R-:W-:Y:S01]  /*1570*/  MOV R71, 0x400 ;  /* 0x0000040000477802 */ /* 0x000fe20000000f00 */
[----:B------:R-:W-:Y:S05]  /*1580*/  WARPSYNC.ALL ;  /* 0x0000000000007948 */ /* 0x000fea0003800000 */
[----:B------:R-:W-:Y:S01]  /*1590*/  @!P4 IADD3 R72, R69, R72, RZ ;  /* 0x000000484548c210 */ /* 0x000fe20007ffe0ff */
[----:B------:R-:W-:Y:S01]  /*15a0*/  BSSY B0, `(.L_x_1378) ;  /* 0x00000e3000007945 */ /* 0x000fe20003800000 */
[----:B------:R-:W-:-:S02]  /*15b0*/  @P3 LOP3.LUT R3, R124, 0x7f, RZ, 0xc0, !PT ;  /* 0x0000007f7c033812 */ /* 0x000fc400078ec0ff */
[----:B----4-:R-:W-:-:S04]  /*15c0*/  LEA R71, R74, R71, 0x18 ;  /* 0x000000474a477211 */ /* 0x010fc800078ec0ff */
[-C--:B------:R-:W-:Y:S01]  /*15d0*/  LEA R102, R69, R71.reuse, 0x3 ;  /* 0x0000004745667211 */ /* 0x080fe200078e18ff */
[----:B---3--:R-:W-:Y:S01]  /*15e0*/  FADD.FTZ R69, R70, R123 ;  /* 0x0000007b46457221 */ /* 0x008fe20000010000 */
[----:B------:R-:W-:Y:S02]  /*15f0*/  @!P4 LEA R92, R72, R71, 0x3 ;  /* 0x00000047485cc211 */ /* 0x000fe400078e18ff */
[----:B------:R-:W-:-:S03]  /*1600*/  @P3 IADD3 R123, R98, -0x1, RZ ;  /* 0xffffffff627b3810 */ /* 0x000fc60007ffe0ff */
[----:B------:R-:W-:Y:S02]  /*1610*/  @!P4 STS.64 [R92+0x2000], R68 ;  /* 0x002000445c00c388 */ /* 0x000fe40000000a00 */
        /* <DEDUP_REMOVED lines=13> */
[----:B------:R-:W-:Y:S01]  /*16f0*/  HFMA2.MMA R74, -RZ, RZ, 0, 0 ;  /* 0x00000000ff4a7435 */ /* 0x000fe200000001ff */
[----:B------:R-:W-:Y:S02]  /*1700*/  FADD.FTZ R92, R75, R98 ;  /* 0x000000624b5c7221 */ /* 0x000fe40000010000 */
[----:B------:R-:W-:Y:S02]  /*1710*/  FMUL.FTZ R75, R109, UR10 ;  /* 0x0000000a6d4b7c20 */ /* 0x000fe40008410000 */
[----:B------:R-:W-:Y:S01]  /*1720*/  FMUL.FTZ R92, R92, UR10 ;  /* 0x0000000a5c5c7c20 */ /* 0x000fe20008410000 */
[----:B------:R-:W-:Y:S01]  /*1730*/  @P3 LEA.HI.SX32 R74, R68, R3, 0x1d ;  /* 0x00000003444a3211 */ /* 0x000fe200078feaff */
        /* <DEDUP_REMOVED lines=8> */
[----:B-----5:R-:W-:Y:S01]  /*17c0*/  HADD2.F32 R70, -RZ, R24.H0_H0 ;  /* 0x20000018ff467230 */ /* 0x020fe20000004100 */
[----:B------:R-:W-:Y:S06]  /*17d0*/  BRA `(.L_x_1382) ;  /* 0x0000000000287947 */ /* 0x000fec0003800000 */
.L_x_1381:
        /* <DEDUP_REMOVED lines=8> */
[----:B-----5:R-:W-:-:S05]  /*1860*/  @P4 HADD2.F32 R69, -RZ, R24.H0_H0 ;  /* 0x20000018ff454230 */ /* 0x020fca0000004100 */
[----:B------:R-:W-:-:S07]  /*1870*/  @P4 FADD.FTZ R70, R70, R69 ;  /* 0x0000004546464221 */ /* 0x000fce0000010000 */
.L_x_1382:
[----:B------:R-:W-:Y:S05]  /*1880*/  BSYNC B1 ;  /* 0x0000000000017941 */ /* 0x000fea0003800000 */
.L_x_1380:
[----:B------:R-:W1:Y:S01]  /*1890*/  @P3 LDC.64 R68, c[0x0][0x298] ;  /* 0x0000a600ff443b82 */ /* 0x000e620000000a00 */
[----:B-----5:R-:W-:Y:S01]  /*18a0*/  @P3 LOP3.LUT P5, RZ, R86, 0xff, RZ, 0xc0, !PT ;  /* 0x000000ff56ff3812 */ /* 0x020fe200078ac0ff */
[----:B------:R-:W-:Y:S01]  /*18b0*/  BSSY B1, `(.L_x_1383) ;  /* 0x0000016000017945 */ /* 0x000fe20003800000 */
[----:B-1----:R-:W-:-:S04]  /*18c0*/  @P3 FMUL.FTZ R69, R70, R69 ;  /* 0x0000004546453220 */ /* 0x002fc80000410000 */
[----:B------:R-:W-:-:S05]  /*18d0*/  @P3 FMUL.FTZ R68, R69, R68 ;  /* 0x0000004445443220 */ /* 0x000fca0000410000 */
[----:B------:R-:W-:Y:S02]  /*18e0*/  @P3 FSEL R68, R68, RZ, P5 ;  /* 0x000000ff44443208 */ /* 0x000fe40002800000 */
[----:B------:R-:W-:Y:S02]  /*18f0*/  ISETP.NE.U32.AND P5, PT, RZ, UR6, PT ;  /* 0x00000006ff007c0c */ /* 0x000fe4000bfa5070 */
[----:B------:R-:W-:Y:S02]  /*1900*/  @P3 F2FP.F16.F32.PACK_AB R68, RZ, R68 ;  /* 0x00000044ff44323e */ /* 0x000fe400000000ff */
[----:B------:R-:W-:Y:S02]  /*1910*/  ISETP.NE.AND.EX P5, PT, RZ, UR7, PT, P5 ;  /* 0x00000007ff007c0c */ /* 0x000fe4000bfa5350 */
[----:B------:R-:W-:-:S11]  /*1920*/  @P3 PRMT R64, R68, 0x7610, R64 ;  /* 0x0000761044403816 */ /* 0x000fd60000000040 */
[----:B------:R-:W-:-:S04]  /*1930*/  @P5 F2FP.F16.F32.PACK_AB R70, RZ, R70 ;  /* 0x00000046ff46523e */ /* 0x000fc800000000ff */
[----:B------:R-:W-:Y:S01]  /*1940*/  @P5 PRMT R60, R70, 0x7610, R60 ;  /* 0x00007610463c5816 */ /* 0x000fe2000000003c */
[----:B------:R-:W-:Y:S06]  /*1950*/  @P2 BRA `(.L_x_1384) ;  /* 0x0000000000102947 */ /* 0x000fec0003800000 */
[----:B------:R-:W-:Y:S01]  /*1960*/  HFMA2.MMA R70, -RZ, RZ, 0, 0 ;  /* 0x00000000ff467435 */ /* 0x000fe200000001ff */
[----:B------:R-:W-:Y:S10]  /*1970*/  @!P4 BRA `(.L_x_1385) ;  /* 0x000000000024c947 */ /* 0x000ff40003800000 */
[----:B------:R-:W-:Y:S01]  /*1980*/  HADD2.F32 R70, -RZ, R24.H1_H1 ;  /* 0x30000018ff467230 */ /* 0x000fe20000004100 */
[----:B------:R-:W-:Y:S06]  /*1990*/  BRA `(.L_x_1385) ;  /* 0x00000000001c7947 */ /* 0x000fec0003800000 */
.L_x_1384:
[----:B0-----:R-:W-:Y:S01]  /*19a0*/  ISETP.NE.AND P6, PT, R121, RZ, PT ;  /* 0x000000ff7900720c */ /* 0x001fe20003fc5270 */
[----:B------:R-:W-:-:S03]  /*19b0*/  @P4 HADD2.F32 R69, -RZ, R24.H1_H1 ;  /* 0x30000018ff454230 */ /* 0x000fc60000004100 */
[----:B------:R-:W-:-:S05]  /*19c0*/  FSEL R68, R75, RZ, !P6 ;  /* 0x000000ff4b447208 */ /* 0x000fca0007000000 */
[----:B------:R-:W-:-:S04]  /*19d0*/  FFMA.FTZ R68, R99, R92, R68 ;  /* 0x0000005c63447223 */ /* 0x000fc80000010044 */
[----:B------:R-:W-:-:S04]  /*19e0*/  FADD.FTZ R68, R97, -R68 ;  /* 0x8000004461447221 */ /* 0x000fc80000010000 */
[----:B------:R-:W-:-:S04]  /*19f0*/  FMUL.FTZ R70, R5, R68 ;  /* 0x0000004405467220 */ /* 0x000fc80000410000 */
[----:B------:R-:W-:-:S07]  /*1a00*/  @P4 FADD.FTZ R70, R70, R69 ;  /* 0x0000004546464221 */ /* 0x000fce0000010000 */
.L_x_1385:
[----:B------:R-:W-:Y:S05]  /*1a10*/  BSYNC B1 ;  /* 0x0000000000017941 */ /* 0x000fea0003800000 */
.L_x_1383:
[----:B------:R-:W1:Y:S01]  /*1a20*/  @P3 LDC.64 R68, c[0x0][0x298] ;  /* 0x0000a600ff443b82 */ /* 0x000e620000000a00 */
[----:B------:R-:W-:Y:S01]  /*1a30*/  @P3 LOP3.LUT P6, RZ, R86, 0xff00, RZ, 0xc0, !PT ;  /* 0x0000ff0056ff3812 */ /* 0x000fe200078cc0ff */
[----:B------:R-:W-:Y:S01]  /*1a40*/  BSSY B1, `(.L_x_1386) ;  /* 0x0000014000017945 */ /* 0x000fe20003800000 */
[----:B-1----:R-:W-:Y:S01]  /*1a50*/  @P3 FMUL.FTZ R69, R70, R69 ;  /* 0x0000004546453220 */ /* 0x002fe20000410000 */
[----:B------:R-:W-:-:S03]  /*1a60*/  @P5 F2FP.F16.F32.PACK_AB R70, RZ, R70 ;  /* 0x00000046ff46523e */ /* 0x000fc600000000ff */
[----:B------:R-:W-:Y:S01]  /*1a70*/  @P3 FMUL.FTZ R68, R69, R68 ;  /* 0x0000004445443220 */ /* 0x000fe20000410000 */
[----:B------:R-:W-:-:S04]  /*1a80*/  @P5 PRMT R60, R60, 0x5410, R70 ;  /* 0x000054103c3c5816 */ /* 0x000fc80000000046 */
[----:B------:R-:W-:-:S04]  /*1a90*/  @P3 FSEL R68, R68, RZ, P6 ;  /* 0x000000ff44443208 */ /* 0x000fc80003000000 */
[----:B------:R-:W-:-:S04]  /*1aa0*/  @P3 F2FP.F16.F32.PACK_AB R68, RZ, R68 ;  /* 0x00000044ff44323e */ /* 0x000fc800000000ff */
[----:B------:R-:W-:Y:S01]  /*1ab0*/  @P3 PRMT R64, R64, 0x5410, R68 ;  /* 0x0000541040403816 */ /* 0x000fe20000000044 */
[----:B------:R-:W-:Y:S06]  /*1ac0*/  @P2 BRA `(.L_x_1387) ;  /* 0x0000000000102947 */ /* 0x000fec0003800000 */
[----:B------:R-:W-:Y:S01]  /*1ad0*/  MOV R70, RZ ;  /* 0x000000ff00467202 */ /* 0x000fe20000000f00 */
[----:B------:R-:W-:Y:S06]  /*1ae0*/  @!P4 BRA `(.L_x_1388) ;  /* 0x000000000024c947 */ /* 0x000fec0003800000 */
[----:B------:R-:W-:Y:S01]  /*1af0*/  HADD2.F32 R70, -RZ, R25.H0_H0 ;  /* 0x20000019ff467230 */ /* 0x000fe20000004100 */
[----:B------:R-:W-:Y:S06]  /*1b00*/  BRA `(.L_x_1388) ;  /* 0x00000000001c7947 */ /* 0x000fec0003800000 */
.L_x_1387:
[----:B0-----:R-:W-:-:S04]  /*1b10*/  ISETP.NE.AND P6, PT, R121, RZ, PT ;  /* 0x000000ff7900720c */ /* 0x001fc80003fc5270 */
[----:B------:R-:W-:-:S05]  /*1b20*/  FSEL R69, R75, RZ, !P6 ;  /* 0x000000ff4b457208 */ /* 0x000fca0007000000 */
[----:B------:R-:W-:Y:S01]  /*1b30*/  FFMA.FTZ R68, R96, R92, R69 ;  /* 0x0000005c60447223 */ /* 0x000fe20000010045 */
[----:B------:R-:W-:-:S03]  /*1b40*/  @P4 HADD2.F32 R69, -RZ, R25.H0_H0 ;  /* 0x20000019ff454230 */ /* 0x000fc60000004100 */
[----:B------:R-:W-:-:S04]  /*1b50*/  FADD.FTZ R68, R91, -R68 ;  /* 0x800000445b447221 */ /* 0x000fc80000010000 */
[----:B------:R-:W-:-:S04]  /*1b60*/  FMUL.FTZ R70, R5, R68 ;  /* 0x0000004405467220 */ /* 0x000fc80000410000 */
[----:B------:R-:W-:-:S07]  /*1b70*/  @P4 FADD.FTZ R70, R70, R69 ;  /* 0x0000004546464221 */ /* 0x000fce0000010000 */
.L_x_1388:
[----:B------:R-:W-:Y:S05]  /*1b80*/  BSYNC B1 ;  /* 0x0000000000017941 */ /* 0x000fea0003800000 */
.L_x_1386:
        /* <DEDUP_REMOVED lines=11> */
[----:B------:R-:W-:Y:S01]  /*1c40*/  HFMA2.MMA R70, -RZ, RZ, 0, 0 ;  /* 0x00000000ff467435 */ /* 0x000fe200000001ff */
[----:B------:R-:W-:Y:S10]  /*1c50*/  @!P4 BRA `(.L_x_1391) ;  /* 0x000000000024c947 */ /* 0x000ff40003800000 */
[----:B------:R-:W-:Y:S01]  /*1c60*/  HADD2.F32 R70, -RZ, R25.H1_H1 ;  /* 0x30000019ff467230 */ /* 0x000fe20000004100 */
[----:B------:R-:W-:Y:S06]  /*1c70*/  BRA `(.L_x_1391) ;  /* 0x00000000001c7947 */ /* 0x000fec0003800000 */
.L_x_1390:
[----:B0-----:R-:W-:-:S04]  /*1c80*/  ISETP.NE.AND P6, PT, R121, RZ, PT ;  /* 0x000000ff7900720c */ /* 0x001fc80003fc5270 */
[----:B------:R-:W-:-:S05]  /*1c90*/  FSEL R69, R75, RZ, !P6 ;  /* 0x000000ff4b457208 */ /* 0x000fca0007000000 */
[----:B------:R-:W-:Y:S01]  /*1ca0*/  FFMA.FTZ R68, R94, R92, R69 ;  /* 0x0000005c5e447223 */ /* 0x000fe20000010045 */
[----:B------:R-:W-:-:S03]  /*1cb0*/  @P4 HADD2.F32 R69, -RZ, R25.H1_H1 ;  /* 0x30000019ff454230 */ /* 0x000fc60000004100 */
[----:B------:R-:W-:-:S04]  /*1cc0*/  FADD.FTZ R68, R89, -R68 ;  /* 0x8000004459447221 */ /* 0x000fc80000010000 */
[----:B------:R-:W-:-:S04]  /*1cd0*/  FMUL.FTZ R70, R5, R68 ;  /* 0x0000004405467220 */ /* 0x000fc80000410000 */
[----:B------:R-:W-:-:S07]  /*1ce0*/  @P4 FADD.FTZ R70, R70, R69 ;  /* 0x0000004546464221 */ /* 0x000fce0000010000 */
.L_x_1391:
[----:B------:R-:W-:Y:S05]  /*1cf0*/  BSYNC B1 ;  /* 0x0000000000017941 */ /* 0x000fea0003800000 */
.L_x_1389:
        /* <DEDUP_REMOVED lines=15> */
.L_x_1393:
[----:B0-----:R-:W-:-:S04]  /*1df0*/  ISETP.NE.AND P6, PT, R121, RZ, PT ;  /* 0x000000ff7900720c */ /* 0x001fc80003fc5270 */
[----:B------:R-:W-:-:S05]  /*1e00*/  FSEL R69, R75, RZ, !P6 ;  /* 0x000000ff4b457208 */ /* 0x000fca0007000000 */
[----:B------:R-:W-:-:S04]  /*1e10*/  FFMA.FTZ R69, R90, R92, R69 ;  /* 0x0000005c5a457223 */ /* 0x000fc80000010045 */
[----:B------:R-:W-:Y:S01]  /*1e20*/  FADD.FTZ R68, R88, -R69 ;  /* 0x8000004558447221 */ /* 0x000fe20000010000 */
[----:B------:R-:W-:-:S03]  /*1e30*/  @P4 HADD2.F32 R69, -RZ, R26.H0_H0 ;  /* 0x2000001aff454230 */ /* 0x000fc60000004100 */
[----:B------:R-:W-:-:S04]  /*1e40*/  FMUL.FTZ R70, R5, R68 ;  /* 0x0000004405467220 */ /* 0x000fc80000410000 */
[----:B------:R-:W-:-:S07]  /*1e50*/  @P4 FADD.FTZ R70, R70, R69 ;  /* 0x0000004546464221 */ /* 0x000fce0000010000 */
.L_x_1394:
[----:B------:R-:W-:Y:S05]  /*1e60*/  BSYNC B1 ;  /* 0x0000000000017941 */ /* 0x000fea0003800000 */
.L_x_1392:
        /* <DEDUP_REMOVED lines=15> */
.L_x_1396:
[----:B0-----:R-:W-:-:S04]  /*1f60*/  ISETP.NE.AND P6, PT, R121, RZ, PT ;  /* 0x000000ff7900720c */ /* 0x001fc80003fc5270 */
[----:B------:R-:W-:-:S05]  /*1f70*/  FSEL R68, R75, RZ, !P6 ;  /* 0x000000ff4b447208 */ /* 0x000fca0007000000 */
[----:B------:R-:W-:-:S04]  /*1f80*/  FFMA.FTZ R69, R83, R92, R68 ;  /* 0x0000005c53457223 */ /* 0x000fc80000010044 */
[----:B------:R-:W-:Y:S01]  /*1f90*/  FADD.FTZ R68, R82, -R69 ;  /* 0x8000004552447221 */ /* 0x000fe20000010000 */
[----:B------:R-:W-:-:S03]  /*1fa0*/  @P4 HADD2.F32 R69, -RZ, R26.H1_H1 ;  /* 0x3000001aff454230 */ /* 0x000fc60000004100 */
[----:B------:R-:W-:-:S04]  /*1fb0*/  FMUL.FTZ R70, R5, R68 ;  /* 0x0000004405467220 */ /* 0x000fc80000410000 */
[----:B------:R-:W-:-:S07]  /*1fc0*/  @P4 FADD.FTZ R70, R70, R69 ;  /* 0x0000004546464221 */ /* 0x000fce0000010000 */
.L_x_1397:
[----:B------:R-:W-:Y:S05]  /*1fd0*/  BSYNC B1 ;  /* 0x0000000000017941 */ /* 0x000fea0003800000 */
.L_x_1395:
        /* <DEDUP_REMOVED lines=15> */
.L_x_1399:
[----:B0-----:R-:W-:-:S04]  /*20d0*/  ISETP.NE.AND P6, PT, R121, RZ, PT ;  /* 0x000000ff7900720c */ /* 0x001fc80003fc5270 */
[----:B------:R-:W-:-:S05]  /*20e0*/  FSEL R68, R75, RZ, !P6 ;  /* 0x000000ff4b447208 */ /* 0x000fca0007000000 */
[----:B------:R-:W-:-:S04]  /*20f0*/  FFMA.FTZ R69, R81, R92, R68 ;  /* 0x0000005c51457223 */ /* 0x000fc80000010044 */
[----:B------:R-:W-:Y:S01]  /*2100*/  FADD.FTZ R68, R80, -R69 ;  /* 0x8000004550447221 */ /* 0x000fe20000010000 */
[----:B------:R-:W-:-:S03]  /*2110*/  @P4 HADD2.F32 R69, -RZ, R27.H0_H0 ;  /* 0x2000001bff454230 */ /* 0x000fc60000004100 */
[----:B------:R-:W-:-:S04]  /*2120*/  FMUL.FTZ R70, R5, R68 ;  /* 0x0000004405467220 */ /* 0x000fc80000410000 */
[----:B------:R-:W-:-:S07]  /*2130*/  @P4 FADD.FTZ R70, R70, R69 ;  /* 0x0000004546464221 */ /* 0x000fce0000010000 */
.L_x_1400:
[----:B------:R-:W-:Y:S05]  /*2140*/  BSYNC B1 ;  /* 0x0000000000017941 */ /* 0x000fea0003800000 */
.L_x_1398:
        /* <DEDUP_REMOVED lines=15> */
.L_x_1402:
[----:B0-----:R-:W-:-:S04]  /*2240*/  ISETP.NE.AND P6, PT, R121, RZ, PT ;  /* 0x000000ff7900720c */ /* 0x001fc80003fc5270 */
[----:B------:R-:W-:-:S05]  /*2250*/  FSEL R68, R75, RZ, !P6 ;  /* 0x000000ff4b447208 */ /* 0x000fca0007000000 */
[----:B------:R-:W-:-:S04]  /*2260*/  FFMA.FTZ R69, R79, R92, R68 ;  /* 0x0000005c4f457223 */ /* 0x000fc80000010044 */
[----:B------:R-:W-:Y:S01]  /*2270*/  FADD.FTZ R68, R78, -R69 ;  /* 0x800000454e447221 */ /* 0x000fe20000010000 */
[----:B------:R-:W-:-:S03]  /*2280*/  @P4 HADD2.F32 R69, -RZ, R27.H1_H1 ;  /* 0x3000001bff454230 */ /* 0x000fc60000004100 */
[----:B------:R-:W-:-:S04]  /*2290*/  FMUL.FTZ R98, R5, R68 ;  /* 0x0000004405627220 */ /* 0x000fc80000410000 */
[----:B------:R-:W-:-:S07]  /*22a0*/  @P4 FADD.FTZ R98, R98, R69 ;  /* 0x0000004562624221 */ /* 0x000fce0000010000 */
.L_x_1403:
[----:B------:R-:W-:Y:S05]  /*22b0*/  BSYNC B1 ;  /* 0x0000000000017941 */ /* 0x000fea0003800000 */
.L_x_1401:
[----:B------:R-:W1:Y:S01]  /*22c0*/  @P3 LDC.64 R70, c[0x0][0x298] ;  /* 0x0000a600ff463b82 */ /* 0x000e620000000a00 */
[----:B------:R-:W-:Y:S02]  /*22d0*/  @P3 LOP3.LUT P4, RZ, R87, 0xff000000, RZ, 0xc0, !PT ;  /* 0xff00000057ff3812 */ /* 0x000fe4000788c0ff */
[----:B------:R-:W-:-:S04]  /*22e0*/  @P5 F2FP.F16.F32.PACK_AB R102, RZ, R98 ;  /* 0x00000062ff66523e */ /* 0x000fc800000000ff */
        /* <DEDUP_REMOVED lines=8> */
[----:B------:R-:W-:Y:S01]  /*2370*/  @P3 F2FP.F16.F32.PACK_AB R70, RZ, R70 ;  /* 0x00000046ff46323e */ /* 0x000fe200000000ff */
[----:B------:R1:W-:Y:S01]  /*2380*/  @P5 STG.E.128 desc[UR4][R72.64], R60 ;  /* 0x0000003c48005986 */ /* 0x0003e2000c101d04 */
[C---:B---3--:R-:W-:Y:S02]  /*2390*/  @P3 IMAD.WIDE.U32 R68, R74.reuse, 0x10, R68 ;  /* 0x000000104a443825 */ /* 0x048fe400078e0044 */
[----:B------:R-:W-:Y:S02]  /*23a0*/  @P3 PRMT R67, R67, 0x5410, R70 ;  /* 0x0000541043433816 */ /* 0x000fe40000000046 */
[----:B------:R-:W-:-:S03]  /*23b0*/  IADD3 R74, R74, 0x80, RZ ;  /* 0x000000804a4a7810 */ /* 0x000fc60007ffe0ff */
[----:B------:R1:W-:Y:S04]  /*23c0*/  @P3 STG.E.128 desc[UR4][R68.64], R64 ;  /* 0x0000004044003986 */ /* 0x0003e8000c101d04 */
.L_x_1379:
[----:B------:R-:W-:Y:S05]  /*23d0*/  BSYNC B0 ;  /* 0x0000000000007941 */ /* 0x000fea0003800000 */
.L_x_1378:
        /* <DEDUP_REMOVED lines=11> */
.L_x_1407:
        /* <DEDUP_REMOVED lines=8> */
[----:B-----5:R-:W-:-:S05]  /*2510*/  @P4 HADD2.F32 R69, -RZ, R20.H0_H0 ;  /* 0x20000014ff454230 */ /* 0x020fca0000004100 */
[----:B------:R-:W-:-:S07]  /*2520*/  @P4 FADD.FTZ R70, R70, R69 ;  /* 0x0000004546464221 */ /* 0x000fce0000010000 */
.L_x_1408:
[----:B------:R-:W-:Y:S05]  /*2530*/  BSYNC B1 ;  /* 0x0000000000017941 */ /* 0x000fea0003800000 */
.L_x_1406:
[----:B-1----:R-:W1:Y:S01]  /*2540*/  @P3 LDC.64 R68, c[0x0][0x298] ;  /* 0x0000a600ff443b82 */ /* 0x002e620000000a00 */
        /* <DEDUP_REMOVED lines=16> */
.L_x_1410:
[----:B0-----:R-:W-:-:S04]  /*2650*/  ISETP.NE.AND P6, PT, R121, RZ, PT ;  /* 0x000000ff7900720c */ /* 0x001fc80003fc5270 */
[----:B------:R-:W-:-:S05]  /*2660*/  FSEL R68, R75, RZ, !P6 ;  /* 0x000000ff4b447208 */ /* 0x000fca0007000000 */
[----:B------:R-:W-:-:S04]  /*2670*/  FFMA.FTZ R69, R77, R92, R68 ;  /* 0x0000005c4d457223 */ /* 0x000fc80000010044 */
[----:B------:R-:W-:Y:S01]  /*2680*/  FADD.FTZ R68, R18, -R69 ;  /* 0x8000004512447221 */ /* 0x000fe20000010000 */
[----:B------:R-:W-:-:S03]  /*2690*/  @P4 HADD2.F32 R69, -RZ, R20.H1_H1 ;  /* 0x30000014ff454230 */ /* 0x000fc60000004100 */
[----:B------:R-:W-:-:S04]  /*26a0*/  FMUL.FTZ R70, R5, R68 ;  /* 0x0000004405467220 */ /* 0x000fc80000410000 */
[----:B------:R-:W-:-:S07]  /*26b0*/  @P4 FADD.FTZ R70, R70, R69 ;  /* 0x0000004546464221 */ /* 0x000fce0000010000 */
.L_x_1411:
[----:B------:R-:W-:Y:S05]  /*26c0*/  BSYNC B1 ;  /* 0x0000000000017941 */ /* 0x000fea0003800000 */
.L_x_1409:
        /* <DEDUP_REMOVED lines=15> */
.L_x_1413:
[----:B0-----:R-:W-:-:S04]  /*27c0*/  ISETP.NE.AND P6, PT, R121, RZ, PT ;  /* 0x000000ff7900720c */ /* 0x001fc80003fc5270 */
[----:B------:R-:W-:-:S05]  /*27d0*/  FSEL R68, R75, RZ, !P6 ;  /* 0x000000ff4b447208 */ /* 0x000fca0007000000 */
[----:B------:R-:W-:-:S04]  /*27e0*/  FFMA.FTZ R69, R19, R92, R68 ;  /* 0x0000005c13457223 */ /* 0x000fc80000010044 */
[----:B------:R-:W-:Y:S01]  /*27f0*/  FADD.FTZ R68, R16, -R69 ;  /* 0x8000004510447221 */ /* 0x000fe20000010000 */
[----:B------:R-:W-:-:S03]  /*2800*/  @P4 HADD2.F32 R69, -RZ, R21.H0_H0 ;  /* 0x20000015ff454230 */ /* 0x000fc60000004100 */
[----:B------:R-:W-:-:S04]  /*2810*/  FMUL.FTZ R70, R5, R68 ;  /* 0x0000004405467220 */ /* 0x000fc80000410000 */
[----:B------:R-:W-:-:S07]  /*2820*/  @P4 FADD.FTZ R70, R70, R69 ;  /* 0x0000004546464221 */ /* 0x000fce0000010000 */
.L_x_1414:
[----:B------:R-:W-:Y:S05]  /*2830*/  BSYNC B1 ;  /* 0x0000000000017941 */ /* 0x000fea0003800000 */
.L_x_1412:
        /* <DEDUP_REMOVED lines=15> */
.L_x_1416:
[----:B0-----:R-:W-:Y:S01]  /*2930*/  ISETP.NE.AND P6, PT, R121, RZ, PT ;  /* 0x000000ff7900720c */ /* 0x001fe20003fc5270 */
[----:B------:R-:W-:-:S03]  /*2940*/  @P4 HADD2.F32 R69, -RZ, R21.H1_H1 ;  /* 0x30000015ff454230 */ /* 0x000fc60000004100 */
[----:B------:R-:W-:-:S05]  /*2950*/  FSEL R68, R75, RZ, !P6 ;  /* 0x000000ff4b447208 */ /* 0x000fca0007000000 */
[----:B------:R-:W-:-:S04]  /*2960*/  FFMA.FTZ R68, R17, R92, R68 ;  /* 0x0000005c11447223 */ /* 0x000fc80000010044 */
[----:B------:R-:W-:-:S04]  /*2970*/  FADD.FTZ R68, R15, -R68 ;  /* 0x800000440f447221 */ /* 0x000fc80000010000 */
[----:B------:R-:W-:-:S04]  /*2980*/  FMUL.FTZ R70, R5, R68 ;  /* 0x0000004405467220 */ /* 0x000fc80000410000 */
[----:B------:R-:W-:-:S07]  /*2990*/  @P4 FADD.FTZ R70, R70, R69 ;  /* 0x0000004546464221 */ /* 0x000fce0000010000 */
.L_x_1417:
[----:B------:R-:W-:Y:S05]  /*29a0*/  BSYNC B1 ;  /* 0x0000000000017941 */ /* 0x000fea0003800000 */
.L_x_1415:
        /* <DEDUP_REMOVED lines=15> */
.L_x_1419:
[----:B0-----:R-:W-:-:S04]  /*2aa0*/  ISETP.NE.AND P6, PT, R121, RZ, PT ;  /* 0x000000ff7900720c */ /* 0x001fc80003fc5270 */
[----:B------:R-:W-:-:S05]  /*2ab0*/  FSEL R69, R75, RZ, !P6 ;  /* 0x000000ff4b457208 */ /* 0x000fca0007000000 */
[----:B------:R-:W-:Y:S01]  /*2ac0*/  FFMA.FTZ R68, R14, R92, R69 ;  /* 0x0000005c0e447223 */ /* 0x000fe20000010045 */
[----:B------:R-:W-:-:S03]  /*2ad0*/  @P4 HADD2.F32 R69, -RZ, R22.H0_H0 ;  /* 0x20000016ff454230 */ /* 0x000fc60000004100 */
[----:B------:R-:W-:-:S04]  /*2ae0*/  FADD.FTZ R68, R13, -R68 ;  /* 0x800000440d447221 */ /* 0x000fc80000010000 */
[----:B------:R-:W-:-:S04]  /*2af0*/  FMUL.FTZ R70, R5, R68 ;  /* 0x0000004405467220 */ /* 0x000fc80000410000 */
[----:B------:R-:W-:-:S07]  /*2b00*/  @P4 FADD.FTZ R70, R70, R69 ;  /* 0x0000004546464221 */ /* 0x000fce0000010000 */
.L_x_1420:
[----:B------:R-:W-:Y:S05]  /*2b10*/  BSYNC B1 ;  /* 0x0000000000017941 */ /* 0x000fea0003800000 */
.L_x_1418:
        /* <DEDUP_REMOVED lines=15> */
.L_x_1422:
[----:B0-----:R-:W-:-:S04]  /*2c10*/  ISETP.NE.AND P6, PT, R121, RZ, PT ;  /* 0x000000ff7900720c */ /* 0x001fc80003fc5270 */
[----:B------:R-:W-:-:S05]  /*2c20*/  FSEL R69, R75, RZ, !P6 ;  /* 0x000000ff4b457208 */ /* 0x000fca0007000000 */
[----:B------:R-:W-:Y:S01]  /*2c30*/  FFMA.FTZ R68, R12, R92, R69 ;  /* 0x0000005c0c447223 */ /* 0x000fe20000010045 */
[----:B------:R-:W-:-:S03]  /*2c40*/  @P4 HADD2.F32 R69, -RZ, R22.H1_H1 ;  /* 0x30000016ff454230 */ /* 0x000fc60000004100 */
[----:B------:R-:W-:-:S04]  /*2c50*/  FADD.FTZ R68, R11, -R68 ;  /* 0x800000440b447221 */ /* 0x000fc80000010000 */
[----:B------:R-:W-:-:S04]  /*2c60*/  FMUL.FTZ R70, R5, R68 ;  /* 0x0000004405467220 */ /* 0x000fc80000410000 */
[----:B------:R-:W-:-:S07]  /*2c70*/  @P4 FADD.FTZ R70, R70, R69 ;  /* 0x0000004546464221 */ /* 0x000fce0000010000 */
.L_x_1423:
[----:B------:R-:W-:Y:S05]  /*2c80*/  BSYNC B1 ;  /* 0x0000000000017941 */ /* 0x000fea0003800000 */
.L_x_1421:
        /* <DEDUP_REMOVED lines=15> */
.L_x_1425:
[----:B0-----:R-:W-:-:S04]  /*2d80*/  ISETP.NE.AND P6, PT, R121, RZ, PT ;  /* 0x000000ff7900720c */ /* 0x001fc80003fc5270 */
[----:B------:R-:W-:-:S05]  /*2d90*/  FSEL R69, R75, RZ, !P6 ;  /* 0x000000ff4b457208 */ /* 0x000fca0007000000 */
[----:B------:R-:W-:Y:S01]  /*2da0*/  FFMA.FTZ R68, R10, R92, R69 ;  /* 0x0000005c0a447223 */ /* 0x000fe20000010045 */
[----:B------:R-:W-:-:S03]  /*2db0*/  @P4 HADD2.F32 R69, -RZ, R23.H0_H0 ;  /* 0x20000017ff454230 */ /* 0x000fc60000004100 */
[----:B------:R-:W-:-:S04]  /*2dc0*/  FADD.FTZ R68, R9, -R68 ;  /* 0x8000004409447221 */ /* 0x000fc80000010000 */
[----:B------:R-:W-:-:S04]  /*2dd0*/  FMUL.FTZ R70, R5, R68 ;  /* 0x0000004405467220 */ /* 0x000fc80000410000 */
[----:B------:R-:W-:-:S07]  /*2de0*/  @P4 FADD.FTZ R70, R70, R69 ;  /* 0x0000004546464221 */ /* 0x000fce0000010000 */
.L_x_1426:
[----:B------:R-:W-:Y:S05]  /*2df0*/  BSYNC B1 ;  /* 0x0000000000017941 */ /* 0x000fea0003800000 */
.L_x_1424:
        /* <DEDUP_REMOVED lines=15> */
.L_x_1428:
[----:B0-----:R-:W-:-:S04]  /*2ef0*/  ISETP.NE.AND P2, PT, R121, RZ, PT ;  /* 0x000000ff7900720c */ /* 0x001fc80003f45270 */
[----:B------:R-:W-:-:S05]  /*2f00*/  FSEL R68, R75, RZ, !P2 ;  /* 0x000000ff4b447208 */ /* 0x000fca0005000000 */
[----:B------:R-:W-:-:S04]  /*2f10*/  FFMA.FTZ R69, R7, R92, R68 ;  /* 0x0000005c07457223 */ /* 0x000fc80000010044 */
[----:B------:R-:W-:Y:S01]  /*2f20*/  FADD.FTZ R68, R8, -R69 ;  /* 0x8000004508447221 */ /* 0x000fe20000010000 */
[----:B------:R-:W-:-:S03]  /*2f30*/  @P4 HADD2.F32 R69, -RZ, R23.H1_H1 ;  /* 0x30000017ff454230 */ /* 0x000fc60000004100 */
[----:B------:R-:W-:-:S04]  /*2f40*/  FMUL.FTZ R92, R5, R68 ;  /* 0x00000044055c7220 */ /* 0x000fc80000410000 */
[----:B------:R-:W-:-:S07]  /*2f50*/  @P4 FADD.FTZ R92, R92, R69 ;  /* 0x000000455c5c4221 */ /* 0x000fce0000010000 */
.L_x_1429:
[----:B------:R-:W-:Y:S05]  /*2f60*/  BSYNC B1 ;  /* 0x0000000000017941 */ /* 0x000fea0003800000 */
.L_x_1427:
[----:B------:R-:W1:Y:S01]  /*2f70*/  @P3 LDC.64 R68, c[0x0][0x298] ;  /* 0x0000a600ff443b82 */ /* 0x000e620000000a00 */
[----:B------:R-:W-:-:S07]  /*2f80*/  @P3 LOP3.LUT P2, RZ, R85, 0xff000000, RZ, 0xc0, !PT ;  /* 0xff00000055ff3812 */ /* 0x000fce000784c0ff */
[----:B------:R-:W2:Y:S08]  /*2f90*/  @P5 LDC.64 R72, c[0x0][0x308] ;  /* 0x0000c200ff485b82 */ /* 0x000eb00000000a00 */
[----:B------:R-:W3:Y:S01]  /*2fa0*/  @P3 LDC.64 R70, c[0x0][0x2f8] ;  /* 0x0000be00ff463b82 */ /* 0x000ee20000000a00 */
[----:B-1----:R-:W-:Y:S01]  /*2fb0*/  @P3 FMUL.FTZ R69, R92, R69 ;  /* 0x000000455c453220 */ /* 0x002fe20000410000 */
[----:B------:R-:W-:-:S03]  /*2fc0*/  @P5 F2FP.F16.F32.PACK_AB R92, RZ, R92 ;  /* 0x0000005cff5c523e */ /* 0x000fc600000000ff */
[----:B------:R-:W-:Y:S01]  /*2fd0*/  @P3 FMUL.FTZ R68, R69, R68 ;  /* 0x0000004445443220 */ /* 0x000fe20000410000 */
[----:B------:R-:W-:-:S04]  /*2fe0*/  @P5 PRMT R63, R63, 0x5410, R92 ;  /* 0x000054103f3f5816 */ /* 0x000fc8000000005c */
[----:B------:R-:W-:Y:S01]  /*2ff0*/  @P3 FSEL R5, R68, RZ, P2 ;  /* 0x000000ff44053208 */ /* 0x000fe20001000000 */
[----:B--2---:R-:W-:-:S03]  /*3000*/  @P5 IMAD.WIDE.U32 R68, R6, 0x10, R72 ;  /* 0x0000001006445825 */ /* 0x004fc600078e0048 */
[----:B------:R-:W-:Y:S02]  /*3010*/  @P3 F2FP.F16.F32.PACK_AB R5, RZ, R5 ;  /* 0x00000005ff05323e */ /* 0x000fe400000000ff */
[----:B------:R2:W-:Y:S01]  /*3020*/  @P5 STG.E.128 desc[UR4][R68.64], R60 ;  /* 0x0000003c44005986 */ /* 0x0005e2000c101d04 */
[----:B---3--:R-:W-:Y:S01]  /*3030*/  @P3 IMAD.WIDE.U32 R70, R74, 0x10, R70 ;  /* 0x000000104a463825 */ /* 0x008fe200078e0046 */
[----:B------:R-:W-:-:S05]  /*3040*/  @P3 PRMT R67, R67, 0x5410, R5 ;  /* 0x0000541043433816 */ /* 0x000fca0000000005 */
[----:B------:R2:W-:Y:S02]  /*3050*/  @P3 STG.E.128 desc[UR4][R70.64], R64 ;  /* 0x0000004046003986 */ /* 0x0005e4000c101d04 */
.L_x_1405:
[----:B------:R-:W-:Y:S05]  /*3060*/  BSYNC B0 ;  /* 0x0000000000007941 */ /* 0x000fea0003800000 */
.L_x_1404:
[----:B------:R-:W-:Y:S02]  /*3070*/  IADD3 R4, R4, UR12, RZ ;  /* 0x0000000c04047c10 */ /* 0x000fe4000fffe0ff */
[----:B------:R-:W-:Y:S02]  /*3080*/  ISETP.NE.AND P3, PT, R93, RZ, PT ;  /* 0x000000ff5d00720c */ /* 0x000fe40003f65270 */
[----:B------:R-:W-:Y:S02]  /*3090*/  ISETP.GE.AND P2, PT, R4, UR13, PT ;  /* 0x0000000d04007c0c */ /* 0x000fe4000bf46270 */
[----:B------:R-:W-:-:S11]  /*30a0*/  SEL R102, RZ, 0x1, P3 ;  /* 0x00000001ff667807 */ /* 0x000fd60001800000 */
[----:B------:R-:W-:Y:S05]  /*30b0*/  @!P2 BRA `(.L_x_1430) ;  /* 0xffffffd000d4a947 */ /* 0x000fea000383ffff */
.L_x_1369:
        /* <DEDUP_REMOVED lines=16> */
.L_x_1432:
[----:B------:R-:W-:Y:S05]  /*31c0*/  BSYNC B0 ;  /* 0x0000000000007941 */ /* 0x000fea0003800000 */
.L_x_1431:
        /* <DEDUP_REMOVED lines=10> */
.L_x_1377:
[----:B------:R-:W-:Y:S01]  /*3270*/  HFMA2.MMA R72, -RZ, RZ, 0, 9.5367431640625e-07 ;  /* 0x00000010ff487435 */ /* 0x000fe200000001ff */
[----:B------:R-:W-:Y:S02]  /*3280*/  MOV R75, R70 ;  /* 0x00000046004b7202 */ /* 0x000fe40000000f00 */
[----:B------:R-:W-:Y:S02]  /*3290*/  MOV R73, 0x1f ;  /* 0x0000001f00497802 */ /* 0x000fe40000000f00 */
[----:B------:R-:W-:-:S07]  /*32a0*/  MOV R74, 0xffffffff ;  /* 0xffffffff004a7802 */ /* 0x000fce0000000f00 */
[----:B0----5:R-:W-:Y:S05]  /*32b0*/  WARPSYNC.COLLECTIVE R74, `(.L_x_1433) ;  /* 0x000000004a087348 */ /* 0x021fea0003c00000 */
[----:B------:R1:W2:Y:S02]  /*32c0*/  SHFL.DOWN P5, R112, R75, R72, R73 ;  /* 0x080000484b707389 */ /* 0x0002a400000a0049 */
[----:B012--5:R-:W-:Y:S01]  /*32d0*/  ENDCOLLECTIVE ;  /* 0x000000000000791b */ /* 0x027fe20003800000 */
.L_x_1433:
[----:B------:R-:W-:Y:S02]  /*32e0*/  MOV R75, R68 ;  /* 0x00000044004b7202 */ /* 0x000fe40000000f00 */
[----:B------:R-:W-:-:S07]  /*32f0*/  MOV R109, R112 ;  /* 0x00000070006d7202 */ /* 0x000fce0000000f00 */
[----:B------:R-:W-:Y:S05]  /*3300*/  WARPSYNC.COLLECTIVE R74, `(.L_x_1434) ;  /* 0x000000004a087348 */ /* 0x000fea0003c00000 */
[----:B------:R0:W1:Y:S02]  /*3310*/  SHFL.DOWN P5, R112, R75, R72, R73 ;  /* 0x080000484b707389 */ /* 0x00006400000a0049 */
[----:B01----:R-:W-:Y:S01]  /*3320*/  ENDCOLLECTIVE ;  /* 0x000000000000791b */ /* 0x003fe20003800000 */
.L_x_1434:
[----:B------:R-:W-:Y:S01]  /*3330*/  FADD.FTZ R109, R109, R70 ;  /* 0x000000466d6d7221 */ /* 0x000fe20000010000 */
[----:B------:R-:W-:-:S04]  /*3340*/  HFMA2.MMA R72, -RZ, RZ, 0, 4.76837158203125e-07 ;  /* 0x00000008ff487435 */ /* 0x000fc800000001ff */
[----:B------:R-:W-:Y:S02]  /*3350*/  MOV R75, R109 ;  /* 0x0000006d004b7202 */ /* 0x000fe40000000f00 */
[----:B------:R-:W-:-:S07]  /*3360*/  MOV R123, R112 ;  /* 0x00000070007b7202 */ /* 0x000fce0000000f00 */
[----:B------:R-:W-:Y:S05]  /*3370*/  WARPSYNC.COLLECTIVE R74, `(.L_x_1435) ;  /* 0x000000004a087348 */ /* 0x000fea0003c00000 */
[----:B------:R0:W1:Y:S02]  /*3380*/  SHFL.DOWN P5, R112, R75, R72, R73 ;  /* 0x080000484b707389 */ /* 0x00006400000a0049 */
[----:B01----:R-:W-:Y:S01]  /*3390*/  ENDCOLLECTIVE ;  /* 0x000000000000791b */ /* 0x003fe20003800000 */
.L_x_1435:
[----:B------:R-:W-:-:S05]  /*33a0*/  FADD.FTZ R123, R123, R68 ;  /* 0x000000447b7b7221 */ /* 0x000fca0000010000 */
[----:B------:R-:W-:Y:S02]  /*33b0*/  MOV R75, R123 ;  /* 0x0000007b004b7202 */ /* 0x000fe40000000f00 */
[----:B------:R-:W-:-:S07]  /*33c0*/  MOV R92, R112 ;  /* 0x00000070005c7202 */ /* 0x000fce0000000f00 */
[----:B------:R-:W-:Y:S05]  /*33d0*/  WARPSYNC.COLLECTIVE R74, `(.L_x_1436) ;  /* 0x000000004a087348 */ /* 0x000fea0003c00000 */
[----:B------:R0:W1:Y:S02]  /*33e0*/  SHFL.DOWN P5, R112, R75, R72, R73 ;  /* 0x080000484b707389 */ /* 0x00006400000a0049 */
[----:B01----:R-:W-:Y:S01]  /*33f0*/  ENDCOLLECTIVE ;  /* 0x000000000000791b */ /* 0x003fe20003800000 */
.L_x_1436:
[----:B------:R-:W-:Y:S01]  /*3400*/  FADD.FTZ R92, R109, R92 ;  /* 0x0000005c6d5c7221 */ /* 0x000fe20000010000 */
[----:B------:R-:W-:-:S04]  /*3410*/  HFMA2.MMA R72, -RZ, RZ, 0, 2.384185791015625e-07 ;  /* 0x00000004ff487435 */ /* 0x000fc800000001ff */
[----:B------:R-:W-:Y:S02]  /*3420*/  MOV R75, R92 ;  /* 0x0000005c004b7202 */ /* 0x000fe40000000f00 */
[----:B------:R-:W-:-:S07]  /*3430*/  MOV R102, R112 ;  /* 0x0000007000667202 */ /* 0x000fce0000000f00 */
[----:B------:R-:W-:Y:S05]  /*3440*/  WARPSYNC.COLLECTIVE R74, `(.L_x_1437) ;  /* 0x000000004a087348 */ /* 0x000fea0003c00000 */
[----:B------:R0:W1:Y:S02]  /*3450*/  SHFL.DOWN P5, R112, R75, R72, R73 ;  /* 0x080000484b707389 */ /* 0x00006400000a0049 */
[----:B01----:R-:W-:Y:S01]  /*3460*/  ENDCOLLECTIVE ;  /* 0x000000000000791b */ /* 0x003fe20003800000 */
.L_x_1437:
[----:B------:R-:W-:-:S05]  /*3470*/  FADD.FTZ R102, R123, R102 ;  /* 0x000000667b667221 */ /* 0x000fca0000010000 */
[----:B------:R-:W-:Y:S02]  /*3480*/  MOV R75, R102 ;  /* 0x00000066004b7202 */ /* 0x000fe40000000f00 */
[----:B------:R-:W-:-:S07]  /*3490*/  MOV R125, R112 ;  /* 0x00000070007d7202 */ /* 0x000fce0000000f00 */
[----:B------:R-:W-:Y:S05]  /*34a0*/  WARPSYNC.COLLECTIVE R74, `(.L_x_1438) ;  /* 0x000000004a087348 */ /* 0x000fea0003c00000 */
[----:B------:R0:W1:Y:S02]  /*34b0*/  SHFL.DOWN P5, R112, R75, R72, R73 ;  /* 0x080000484b707389 */ /* 0x00006400000a0049 */
[----:B01----:R-:W-:Y:S01]  /*34c0*/  ENDCOLLECTIVE ;  /* 0x000000000000791b */ /* 0x003fe20003800000 */
.L_x_1438:
[----:B------:R-:W-:Y:S01]  /*34d0*/  FADD.FTZ R125, R92, R125 ;  /* 0x0000007d5c7d7221 */ /* 0x000fe20000010000 */
[----:B------:R-:W-:-:S04]  /*34e0*/  HFMA2.MMA R72, -RZ, RZ, 0, 1.1920928955078125e-07 ;  /* 0x00000002ff487435 */ /* 0x000fc800000001ff */
[----:B------:R-:W-:Y:S02]  /*34f0*/  MOV R75, R125 ;  /* 0x0000007d004b7202 */ /* 0x000fe40000000f00 */
[----:B------:R-:W-:-:S07]  /*3500*/  MOV R110, R112 ;  /* 0x00000070006e7202 */ /* 0x000fce0000000f00 */
[----:B------:R-:W-:Y:S05]  /*3510*/  WARPSYNC.COLLECTIVE R74, `(.L_x_1439) ;  /* 0x000000004a087348 */ /* 0x000fea0003c00000 */
[----:B------:R0:W1:Y:S02]  /*3520*/  SHFL.DOWN P5, R112, R75, R72, R73 ;  /* 0x080000484b707389 */ /* 0x00006400000a0049 */
[----:B01----:R-:W-:Y:S01]  /*3530*/  ENDCOLLECTIVE ;  /* 0x000000000000791b */ /* 0x003fe20003800000 */
.L_x_1439:
[----:B------:R-:W-:-:S05]  /*3540*/  FADD.FTZ R110, R102, R110 ;  /* 0x0000006e666e7221 */ /* 0x000fca0000010000 */
[----:B------:R-:W-:Y:S02]  /*3550*/  MOV R75, R110 ;  /* 0x0000006e004b7202 */ /* 0x000fe40000000f00 */
[----:B------:R-:W-:-:S07]  /*3560*/  MOV R68, R112 ;  /* 0x0000007000447202 */ /* 0x000fce0000000f00 */
[----:B------:R-:W-:Y:S05]  /*3570*/  WARPSYNC.COLLECTIVE R74, `(.L_x_1440) ;  /* 0x000000004a087348 */ /* 0x000fea0003c00000 */
[----:B------:R0:W1:Y:S02]  /*3580*/  SHFL.DOWN P5, R112, R75, R72, R73 ;  /* 0x080000484b707389 */ /* 0x00006400000a0049 */
[----:B01----:R-:W-:Y:S01]  /*3590*/  ENDCOLLECTIVE ;  /* 0x000000000000791b */ /* 0x003fe20003800000 */
.L_x_1440:
[----:B------:R-:W-:Y:S01]  /*35a0*/  FADD.FTZ R68, R125, R68 ;  /* 0x000000447d447221 */ /* 0x000fe20000010000 */
[----:B------:R-:W-:-:S04]  /*35b0*/  HFMA2.MMA R72, -RZ, RZ, 0, 5.9604644775390625e-08 ;  /* 0x00000001ff487435 */ /* 0x000fc800000001ff */
[----:B------:R-:W-:Y:S02]  /*35c0*/  MOV R75, R68 ;  /* 0x00000044004b7202 */ /* 0x000fe40000000f00 */
[----:B------:R-:W-:-:S07]  /*35d0*/  MOV R70, R112 ;  /* 0x0000007000467202 */ /* 0x000fce0000000f00 */
[----:B------:R-:W-:Y:S05]  /*35e0*/  WARPSYNC.COLLECTIVE R74, `(.L_x_1441) ;  /* 0x000000004a087348 */ /* 0x000fea0003c00000 */
[----:B------:R0:W1:Y:S02]  /*35f0*/  SHFL.DOWN P5, R112, R75, R72, R73 ;  /* 0x080000484b707389 */ /* 0x00006400000a0049 */
[----:B01----:R-:W-:Y:S01]  /*3600*/  ENDCOLLECTIVE ;  /* 0x000000000000791b */ /* 0x003fe20003800000 */
.L_x_1441:
[----:B------:R-:W-:-:S05]  /*3610*/  FADD.FTZ R70, R110, R70 ;  /* 0x000000466e467221 */ /* 0x000fca0000010000 */
[----:B------:R-:W-:Y:S02]  /*3620*/  MOV R75, R70 ;  /* 0x00000046004b7202 */ /* 0x000fe40000000f00 */
[----:B------:R-:W-:-:S07]  /*3630*/  MOV R109, R112 ;  /* 0x00000070006d7202 */ /* 0x000fce0000000f00 */
[----:B------:R-:W-:Y:S05]  /*3640*/  WARPSYNC.COLLECTIVE R74, `(.L_x_1442) ;  /* 0x000000004a087348 */ /* 0x000fea0003c00000 */
[----:B------:R0:W1:Y:S02]  /*3650*/  SHFL.DOWN P5, R112, R75, R72, R73 ;  /* 0x080000484b707389 */ /* 0x00006400000a0049 */
[----:B01----:R-:W-:Y:S01]  /*3660*/  ENDCOLLECTIVE ;  /* 0x000000000000791b */ /* 0x003fe20003800000 */
.L_x_1442:
[----:B------:R-:W-:Y:S01]  /*3670*/  MOV R123, R112 ;  /* 0x00000070007b7202 */ /* 0x000fe20000000f00 */
[----:B------:R-:W-:Y:S06]  /*3680*/  BRA `(.L_x_1443) ;  /* 0xffffffdc00ac7947 */ /* 0x000fec000383ffff */
.L_x_1444:
        /* <DEDUP_REMOVED lines=15> */
.L_x_8709:


//--------------------- .text._ZN10layer_norm22ln_bwd_finalize_kernelINS_22Kernel_traits_finalizeILj2048E6__halfS2_S2_S2_fjLb0ELj1024ELj4ENS_18Kernel_traits_baseILj2048ES2_S2_S2_S2_fjLj1024EEEEELb0ELb1EEEvNS_9BwdParamsE --------------------------
	.section	.text._ZN10layer_norm22ln_bwd_finalize_kernelINS_22Kernel_traits_finalizeILj2048E6__halfS2_S2_S2_fjLb0ELj1024ELj4ENS_18Kernel_traits_baseILj2048ES2_S2_S2_S2_fjLj1024EEEEELb0ELb1EEEvNS_9BwdParamsE,"ax",@progbits
	.align	128
        .global         _ZN10layer_norm22ln_bwd_finalize_kernelINS_22Kernel_traits_finalizeILj2048E6__halfS2_S2_S2_fjLb0ELj1024ELj4ENS_18Kernel_traits_baseILj2048ES2_S2_S2_S2_fjLj1024EEEEELb0ELb1EEEvNS_9BwdParamsE
        .type           _ZN10layer_norm22ln_bwd_finalize_kernelINS_22Kernel_traits_finalizeILj2048E6__halfS2_S2_S2_fjLb0ELj1024ELj4ENS_18Kernel_traits_baseILj2048ES2_S2_S2_S2_fjLj1024EEEEELb0ELb1EEEvNS_9BwdParamsE,@function
        .size           _ZN10layer_norm22ln_bwd_finalize_kernelINS_22Kernel_traits_finalizeILj2048E6__halfS2_S2_S2_fjLb0ELj1024ELj4ENS_18Kernel_traits_baseILj2048ES2_S2_S2_S2_fjLj1024EEEEELb0ELb1EEEvNS_9BwdParamsE,(.L_x_8710 - _ZN10layer_norm22ln_bwd_finalize_kernelINS_22Kernel_traits_finalizeILj2048E6__halfS2_S2_S2_fjLb0ELj1024ELj4ENS_18Kernel_traits_baseILj2048ES2_S2_S2_S2_fjLj1024EEEEELb0ELb1EEEvNS_9BwdParamsE)
        .other          _ZN10layer_norm22ln_bwd_finalize_kernelINS_22Kernel_traits_finalizeILj2048E6__halfS2_S2_S2_fjLb0ELj1024ELj4ENS_18Kernel_traits_baseILj2048ES2_S2_S2_S2_fjLj1024EEEEELb0ELb1EEEvNS_9BwdParamsE,@"STO_CUDA_ENTRY STV_DEFAULT"
_ZN10layer_norm22ln_bwd_finalize_kernelINS_22Kernel_traits_finalizeILj2048E6__halfS2_S2_S2_fjLb0ELj1024ELj4ENS_18Kernel_traits_baseILj2048ES2_S2_S2_S2_fjLj1024EEEEELb0ELb1EEEvNS_9BwdParamsE:
.text._ZN10layer_norm22ln_bwd_finalize_kernelINS_22Kernel_traits_finalizeILj2048E6__halfS2_S2_S2_fjLb0ELj1024ELj4ENS_18Kernel_traits_baseILj2048ES2_S2_S2_S2_fjLj1024EEEEELb0ELb1EEEvNS_9BwdParamsE:
        /* <DEDUP_REMOVED lines=26> */
.L_x_1456:
        /* <DEDUP_REMOVED lines=31> */
.L_x_1449:
        /* <DEDUP_REMOVED lines=34> */
.L_x_1448:
[----:B------:R-:W-:Y:S05]  /*05b0*/  BSYNC B1 ;  /* 0x0000000000017941 */ /* 0x000fea0003800000 */
.L_x_1447:
        /* <DEDUP_REMOVED lines=25> */
.L_x_1451:
[----:B------:R-:W-:Y:S05]  /*0750*/  BSYNC B1 ;  /* 0x0000000000017941 */ /* 0x000fea0003800000 */
.L_x_1450:
        /* <DEDUP_REMOVED lines=12> */
.L_x_1446:
[----:B------:R-:W-:Y:S05]  /*0820*/  BSYNC B0 ;  /* 0x0000000000007941 */ /* 0x000fea0003800000 */
.L_x_1445:
        /* <DEDUP_REMOVED lines=29> */
.L_x_1467:
[----:B------:R-:W-:Y:S01]  /*0a00*/  @!P1 SHF.R.U32.HI R12, RZ, 0x3, R0 ;  /* 0x00000003ff0c9819 */ /* 0x000fe20000011600 */
[----:B----4-:R-:W-:Y:S01]  /*0a10*/  FADD.FTZ R14, R9, R14 ;  /* 0x0000000e090e7221 */ /* 0x010fe20000010000 */
[----:B---3--:R-:W-:Y:S02]  /*0a20*/  FADD.FTZ R11, R10, R11 ;  /* 0x0000000b0a0b7221 */ /* 0x008fe40000010000 */
[----:B------:R-:W-:-:S05]  /*0a30*/  @!P1 LOP3.LUT R12, R12, 0x1ffffffc, RZ, 0xc0, !PT ;  /* 0x1ffffffc0c0c9812 */ /* 0x000fca00078ec0ff */
[----:B------:R3:W-:Y:S04]  /*0a40*/  @!P1 STS [R12+UR4+0x2000], R14 ;  /* 0x0020000e0c009988 */ /* 0x0007e80008000804 */
[----:B------:R3:W-:Y:S02]  /*0a50*/  @!P1 STS [R12+UR4+0x2080], R11 ;  /* 0x0020800b0c009988 */ /* 0x0007e40008000804 */
.L_x_1452:
        /* <DEDUP_REMOVED lines=10> */
[----:B---3--:R-:W-:Y:S02]  /*0b00*/  F2FP.F16.F32.PACK_AB R15, R15, R14 ;  /* 0x0000000e0f0f723e */ /* 0x008fe400000000ff */
[----:B-----5:R-:W-:-:S03]  /*0b10*/  F2FP.F16.F32.PACK_AB R17, R17, R16 ;  /* 0x000000101111723e */ /* 0x020fc600000000ff */
[----:B------:R4:W-:Y:S04]  /*0b20*/  STG.E desc[UR6][R12.64], R15 ;  /* 0x0000000f0c007986 */ /* 0x0009e8000c101906 */
[----:B------:R4:W-:Y:S02]  /*0b30*/  STG.E desc[UR6][R10.64], R17 ;  /* 0x000000110a007986 */ /* 0x0009e4000c101906 */
.L_x_1455:
[----:B------:R-:W-:Y:S05]  /*0b40*/  BSYNC B0 ;  /* 0x0000000000007941 */ /* 0x000fea0003800000 */
.L_x_1454:
[C---:B------:R-:W-:Y:S02]  /*0b50*/  ISETP.GT.U32.AND P1, PT, R3.reuse, -0x801, PT ;  /* 0xfffff7ff0300780c */ /* 0x040fe40003f24070 */
[----:B------:R-:W-:Y:S02]  /*0b60*/  IADD3 R3, R3, 0x800, RZ ;  /* 0x0000080003037810 */ /* 0x000fe40007ffe0ff */
[----:B------:R-:W-:-:S09]  /*0b70*/  IADD3 R4, R4, 0x400, RZ ;  /* 0x0000040004047810 */ /* 0x000fd20007ffe0ff */
[----:B------:R-:W-:Y:S05]  /*0b80*/  @P1 BRA `(.L_x_1456) ;  /* 0xfffffff400841947 */ /* 0x000fea000383ffff */
[----:B------:R-:W-:Y:S05]  /*0b90*/  EXIT ;  /* 0x000000000000794d */ /* 0x000fea0003800000 */
.L_x_1453:
[----:B------:R-:W-:Y:S01]  /*0ba0*/  HFMA2.MMA R22, -RZ, RZ, 0, 1.847743988037109375e-06 ;  /* 0x0000001fff167435 */ /* 0x000fe200000001ff */
[----:B0--3--:R-:W-:Y:S01]  /*0bb0*/  MOV R20, R10 ;  /* 0x0000000a00147202 */ /* 0x009fe20000000f00 */
[----:B------:R-:W-:Y:S01]  /*0bc0*/  IMAD.MOV.U32 R19, RZ, RZ, 0x1 ;  /* 0x00000001ff137424 */ /* 0x000fe200078e00ff */
[----:B------:R-:W-:-:S08]  /*0bd0*/  MOV R17, 0xffffffff ;  /* 0xffffffff00117802 */ /* 0x000fd00000000f00 */
[----:B-12---:R-:W-:Y:S05]  /*0be0*/  WARPSYNC.COLLECTIVE R17, `(.L_x_1457) ;  /* 0x0000000011087348 */ /* 0x006fea0003c00000 */
[----:B------:R0:W3:Y:S02]  /*0bf0*/  SHFL.BFLY P2, R18, R20, R19, R22 ;  /* 0x0c00001314127389 */ /* 0x0000e40000040016 */
[----:B0123--:R-:W-:Y:S01]  /*0c00*/  ENDCOLLECTIVE ;  /* 0x000000000000791b */ /* 0x00ffe20003800000 */
.L_x_1457:
[----:B------:R-:W-:Y:S01]  /*0c10*/  HFMA2.MMA R19, -RZ, RZ, 0, 1.1920928955078125e-07 ;  /* 0x00000002ff137435 */ /* 0x000fe200000001ff */
[----:B------:R-:W-:-:S05]  /*0c20*/  MOV R11, R18 ;  /* 0x00000012000b7202 */ /* 0x000fca0000000f00 */
[----:B------:R-:W-:-:S04]  /*0c30*/  FADD.FTZ R11, R10, R11 ;  /* 0x0000000b0a0b7221 */ /* 0x000fc80000010000 */
[----:B------:R-:W-:-:S07]  /*0c40*/  IMAD.MOV.U32 R20, RZ, RZ, R11 ;  /* 0x000000ffff147224 */ /* 0x000fce00078e000b */
[----:B------:R-:W-:Y:S05]  /*0c50*/  WARPSYNC.COLLECTIVE R17, `(.L_x_1458) ;  /* 0x0000000011087348 */ /* 0x000fea0003c00000 */
[----:B------:R0:W1:Y:S02]  /*0c60*/  SHFL.BFLY P2, R18, R20, R19, R22 ;  /* 0x0c00001314127389 */ /* 0x0000640000040016 */
[----:B01----:R-:W-:Y:S01]  /*0c70*/  ENDCOLLECTIVE ;  /* 0x000000000000791b */ /* 0x003fe20003800000 */
.L_x_1458:
[----:B------:R-:W-:Y:S01]  /*0c80*/  IMAD.MOV.U32 R19, RZ, RZ, 0x4 ;  /* 0x00000004ff137424 */ /* 0x000fe200078e00ff */
[----:B------:R-:W-:-:S05]  /*0c90*/  MOV R12, R18 ;  /* 0x00000012000c7202 */ /* 0x000fca0000000f00 */
[----:B------:R-:W-:-:S05]  /*0ca0*/  FADD.FTZ R12, R11, R12 ;  /* 0x0000000c0b0c7221 */ /* 0x000fca0000010000 */
[----:B------:R-:W-:-:S07]  /*0cb0*/  MOV R20, R12 ;  /* 0x0000000c00147202 */ /* 0x000fce0000000f00 */
[----:B------:R-:W-:Y:S05]  /*0cc0*/  WARPSYNC.COLLECTIVE R17, `(.L_x_1459) ;  /* 0x0000000011087348 */ /* 0x000fea0003c00000 */
[----:B------:R0:W1:Y:S02]  /*0cd0*/  SHFL.BFLY P2, R18, R20, R19, R22 ;  /* 0x0c00001314127389 */ /* 0x0000640000040016 */
[----:B01----:R-:W-:Y:S01]  /*0ce0*/  ENDCOLLECTIVE ;  /* 0x000000000000791b */ /* 0x003fe20003800000 */
.L_x_1459:
[----:B------:R-:W-:Y:S01]  /*0cf0*/  HFMA2.MMA R19, -RZ, RZ, 0, 4.76837158203125e-07 ;  /* 0x00000008ff137435 */ /* 0x000fe200000001ff */
[----:B------:R-:W-:-:S05]  /*0d00*/  MOV R13, R18 ;  /* 0x00000012000d7202 */ /* 0x000fca0000000f00 */
[----:B------:R-:W-:-:S05]  /*0d10*/  FADD.FTZ R13, R12, R13 ;  /* 0x0000000d0c0d7221 */ /* 0x000fca0000010000 */
[----:B------:R-:W-:-:S07]  /*0d20*/  MOV R20, R13 ;  /* 0x0000000d00147202 */ /* 0x000fce0000000f00 */
[----:B------:R-:W-:Y:S05]  /*0d30*/  WARPSYNC.COLLECTIVE R17, `(.L_x_1460) ;  /* 0x0000000011087348 */ /* 0x000fea0003c00000 */
[----:B------:R0:W1:Y:S02]  /*0d40*/  SHFL.BFLY P2, R18, R20, R19, R22 ;  /* 0x0c00001314127389 */ /* 0x0000640000040016 */
[----:B01----:R-:W-:Y:S01]  /*0d50*/  ENDCOLLECTIVE ;  /* 0x000000000000791b */ /* 0x003fe20003800000 */
.L_x_1460:
[----:B------:R-:W-:Y:S01]  /*0d60*/  HFMA2.MMA R19, -RZ, RZ, 0, 9.5367431640625e-07 ;  /* 0x00000010ff137435 */ /* 0x000fe200000001ff */
[----:B------:R-:W-:-:S04]  /*0d70*/  IMAD.MOV.U32 R10, RZ, RZ, R18 ;  /* 0x000000ffff0a7224 */ /* 0x000fc800078e0012 */
[----:B------:R-:W-:-:S05]  /*0d80*/  FADD.FTZ R10, R13, R10 ;  /* 0x0000000a0d0a7221 */ /* 0x000fca0000010000 */
[----:B------:R-:W-:-:S07]  /*0d90*/  MOV R20, R10 ;  /* 0x0000000a00147202 */ /* 0x000fce0000000f00 */
[----:B------:R-:W-:Y:S05]  /*0da0*/  WARPSYNC.COLLECTIVE R17, `(.L_x_1461) ;  /* 0x0000000011087348 */ /* 0x000fea0003c00000 */
[----:B------:R0:W1:Y:S02]  /*0db0*/  SHFL.BFLY P2, R18, R20, R19, R22 ;  /* 0x0c00001314127389 */ /* 0x0000640000040016 */
[----:B01----:R-:W-:Y:S01]  /*0dc0*/  ENDCOLLECTIVE ;  /* 0x000000000000791b */ /* 0x003fe20003800000 */
.L_x_1461:
[----:B------:R-:W-:Y:S01]  /*0dd0*/  HFMA2.MMA R19, -RZ, RZ, 0, 5.9604644775390625e-08 ;  /* 0x00000001ff137435 */ /* 0x000fe200000001ff */
[----:B------:R-:W-:Y:S01]  /*0de0*/  IMAD.MOV.U32 R20, RZ, RZ, R9 ;  /* 0x000000ffff147224 */ /* 0x000fe200078e0009 */
[----:B------:R-:W-:-:S09]  /*0df0*/  MOV R11, R18 ;  /* 0x00000012000b7202 */ /* 0x000fd20000000f00 */
[----:B------:R-:W-:Y:S05]  /*0e00*/  WARPSYNC.COLLECTIVE R17, `(.L_x_1462) ;  /* 0x0000000011087348 */ /* 0x000fea0003c00000 */
[----:B------:R0:W1:Y:S02]  /*0e10*/  SHFL.BFLY P2, R18, R20, R19, R22 ;  /* 0x0c00001314127389 */ /* 0x0000640000040016 */
[----:B01----:R-:W-:Y:S01]  /*0e20*/  ENDCOLLECTIVE ;  /* 0x000000000000791b */ /* 0x003fe20003800000 */
.L_x_1462:
[----:B------:R-:W-:Y:S01]  /*0e30*/  HFMA2.MMA R19, -RZ, RZ, 0, 1.1920928955078125e-07 ;  /* 0x00000002ff137435 */ /* 0x000fe200000001ff */
[----:B------:R-:W-:-:S05]  /*0e40*/  MOV R12, R18 ;  /* 0x00000012000c7202 */ /* 0x000fca0000000f00 */
[----:B------:R-:W-:-:S05]  /*0e50*/  FADD.FTZ R14, R9, R12 ;  /* 0x0000000c090e7221 */ /* 0x000fca0000010000 */
[----:B------:R-:W-:-:S07]  /*0e60*/  MOV R20, R14 ;  /* 0x0000000e00147202 */ /* 0x000fce0000000f00 */
[----:B------:R-:W-:Y:S05]  /*0e70*/  WARPSYNC.COLLECTIVE R17, `(.L_x_1463) ;  /* 0x0000000011087348 */ /* 0x000fea0003c00000 */
[----:B------:R0:W1:Y:S02]  /*0e80*/  SHFL.BFLY P2, R18, R20, R19, R22 ;  /* 0x0c00001314127389 */ /* 0x0000640000040016 */
[----:B01----:R-:W-:Y:S01]  /*0e90*/  ENDCOLLECTIVE ;  /* 0x000000000000791b */ /* 0x003fe20003800000 */
.L_x_1463:
[----:B------:R-:W-:Y:S01]  /*0ea0*/  HFMA2.MMA R19, -RZ, RZ, 0, 2.384185791015625e-07 ;  /* 0x00000004ff137435 */ /* 0x000fe200000001ff */
[----:B------:R-:W-:-:S04]  /*0eb0*/  IMAD.MOV.U32 R13, RZ, RZ, R18 ;  /* 0x000000ffff0d7224 */ /* 0x000fc800078e0012 */
[----:B------:R-:W-:-:S05]  /*0ec0*/  FADD.FTZ R15, R14, R13 ;  /* 0x0000000d0e0f7221 */ /* 0x000fca0000010000 */
[----:B------:R-:W-:-:S07]  /*0ed0*/  MOV R20, R15 ;  /* 0x0000000f00147202 */ /* 0x000fce0000000f00 */
[----:B------:R-:W-:Y:S05]  /*0ee0*/  WARPSYNC.COLLECTIVE R17, `(.L_x_1464) ;  /* 0x0000000011087348 */ /* 0x000fea0003c00000 */
[----:B------:R0:W1:Y:S02]  /*0ef0*/  SHFL.BFLY P2, R18, R20, R19, R22 ;  /* 0x0c00001314127389 */ /* 0x0000640000040016 */
[----:B01----:R-:W-:Y:S01]  /*0f00*/  ENDCOLLECTIVE ;  /* 0x000000000000791b */ /* 0x003fe20003800000 */
.L_x_1464:
[----:B------:R-:W-:Y:S01]  /*0f10*/  IMAD.MOV.U32 R19, RZ, RZ, 0x8 ;  /* 0x00000008ff137424 */ /* 0x000fe200078e00ff */
[----:B------:R-:W-:-:S05]  /*0f20*/  MOV R16, R18 ;  /* 0x0000001200107202 */ /* 0x000fca0000000f00 */
[----:B------:R-:W-:-:S05]  /*0f30*/  FADD.FTZ R16, R15, R16 ;  /* 0x000000100f107221 */ /* 0x000fca0000010000 */
[----:B------:R-:W-:-:S07]  /*0f40*/  MOV R20, R16 ;  /* 0x0000001000147202 */ /* 0x000fce0000000f00 */
[----:B------:R-:W-:Y:S05]  /*0f50*/  WARPSYNC.COLLECTIVE R17, `(.L_x_1465) ;  /* 0x0000000011087348 */ /* 0x000fea0003c00000 */
[----:B------:R0:W1:Y:S02]  /*0f60*/  SHFL.BFLY P2, R18, R20, R19, R22 ;  /* 0x0c00001314127389 */ /* 0x0000640000040016 */
[----:B01----:R-:W-:Y:S01]  /*0f70*/  ENDCOLLECTIVE ;  /* 0x000000000000791b */ /* 0x003fe20003800000 */
.L_x_1465:
[----:B------:R-:W-:Y:S01]  /*0f80*/  HFMA2.MMA R19, -RZ, RZ, 0, 9.5367431640625e-07 ;  /* 0x00000010ff137435 */ /* 0x000fe200000001ff */
[----:B------:R-:W-:-:S05]  /*0f90*/  MOV R9, R18 ;  /* 0x0000001200097202 */ /* 0x000fca0000000f00 */
[----:B------:R-:W-:-:S05]  /*0fa0*/  FADD.FTZ R9, R16, R9 ;  /* 0x0000000910097221 */ /* 0x000fca0000010000 */
[----:B------:R-:W-:-:S07]  /*0fb0*/  MOV R20, R9 ;  /* 0x0000000900147202 */ /* 0x000fce0000000f00 */
[----:B------:R-:W-:Y:S05]  /*0fc0*/  WARPSYNC.COLLECTIVE R17, `(.L_x_1466) ;  /* 0x0000000011087348 */ /* 0x000fea0003c00000 */
[----:B------:R0:W1:Y:S02]  /*0fd0*/  SHFL.BFLY P2, R18, R20, R19, R22 ;  /* 0x0c00001314127389 */ /* 0x0000640000040016 */
[----:B01----:R-:W-:Y:S01]  /*0fe0*/  ENDCOLLECTIVE ;  /* 0x000000000000791b */ /* 0x003fe20003800000 */
.L_x_1466:
[----:B------:R-:W-:Y:S01]  /*0ff0*/  MOV R14, R18 ;  /* 0x00000012000e7202 */ /* 0x000fe20000000f00 */
[----:B------:R-:W-:Y:S06]  /*1000*/  BRA `(.L_x_1467) ;  /* 0xfffffff8007c7947 */ /* 0x000fec000383ffff */
.L_x_1468:
        /* <DEDUP_REMOVED lines=15> */
.L_x_8710:


//--------------------- .text._ZN10layer_norm13ln_bwd_kernelINS_13Kernel_traitsI6__halfS2_S2_S2_fjLj2048ELj1ELj1ELj4ELj16ENS_18Kernel_traits_baseILj2048ES2_S2_S2_S2_fjLj128EEEEELb1ELb0ELb1ELb1EEEvNS_9BwdParamsE --------------------------
	.section	.text._ZN10layer_norm13ln_bwd_kernelINS_13Kernel_traitsI6__halfS2_S2_S2_fjLj2048ELj1ELj1ELj4ELj16ENS_18Kernel_traits_baseILj2048ES2_S2_S2_S2_fjLj128EEEEELb1ELb0ELb1ELb1EEEvNS_9BwdParamsE,"ax",@progbits
	.align	128
        .global         _ZN10layer_norm13ln_bwd_kernelINS_13Kernel_traitsI6__halfS2_S2_S2_fjLj2048ELj1ELj1ELj4ELj16ENS_18Kernel_traits_baseILj2048ES2_S2_S2_S2_fjLj128EEEEELb1ELb0ELb1ELb1EEEvNS_9BwdParamsE
        .type           _ZN10layer_norm13ln_bwd_kernelINS_13Kernel_traitsI6__halfS2_S2_S2_fjLj2048ELj1ELj1ELj4ELj16ENS_18Kernel_traits_baseILj2048ES2_S2_S2_S2_fjLj128EEEEELb1ELb0ELb1ELb1EEEvNS_9BwdParamsE,@function
        .size           _ZN10layer_norm13ln_bwd_kernelINS_13Kernel_traitsI6__halfS2_S2_S2_fjLj2048ELj1ELj1ELj4ELj16ENS_18Kernel_traits_baseILj2048ES2_S2_S2_S2_fjLj128EEEEELb1ELb0ELb1ELb1EEEvNS_9BwdParamsE,(.L_x_8711 - _ZN10layer_norm13ln_bwd_kernelINS_13Kernel_traitsI6__halfS2_S2_S2_fjLj2048ELj1ELj1ELj4ELj16ENS_18Kernel_traits_baseILj2048ES2_S2_S2_S2_fjLj128EEEEELb1ELb0ELb1ELb1EEEvNS_9BwdParamsE)
        .other          _ZN10layer_norm13ln_bwd_kernelINS_13Kernel_traitsI6__halfS2_S2_S2_fjLj2048ELj1ELj1ELj4ELj16ENS_18Kernel_traits_baseILj2048ES2_S2_S2_S2_fjLj128EEEEELb1ELb0ELb1ELb1EEEvNS_9BwdParamsE,@"STO_CUDA_ENTRY STV_DEFAULT"
_ZN10layer_norm13ln_bwd_kernelINS_13Kernel_traitsI6__halfS2_S2_S2_fjLj2048ELj1ELj1ELj4ELj16ENS_18Kernel_traits_baseILj2048ES2_S2_S2_S2_fjLj128EEEEELb1ELb0ELb1ELb1EEEvNS_9BwdParamsE:
.text._ZN10layer_norm13ln_bwd_kernelINS_13Kernel_traitsI6__halfS2_S2_S2_fjLj2048ELj1ELj1ELj4ELj16ENS_18Kernel_traits_baseILj2048ES2_S2_S2_S2_fjLj128EEEEELb1ELb0ELb1ELb1EEEvNS_9BwdParamsE:
        /* <DEDUP_REMOVED lines=29> */
.L_x_1469:
        /* <DEDUP_REMOVED lines=24> */
[----:B--2---:R-:W-:-:S02]  /*0350*/  HADD2.F32 R3, -RZ, R8.H0_H0 ;  /* 0x20000008ff037230 */ /* 0x004fc40000004100 */
[----:B------:R-:W-:Y:S02]  /*0360*/  HADD2.F32 R4, -RZ, R8.H1_H1 ;  /* 0x30000008ff047230 */ /* 0x000fe40000004100 */
[--C-:B------:R-:W-:Y:S02]  /*0370*/  HADD2.F32 R5, -RZ, R9.reuse.H0_H0 ;  /* 0x20000009ff057230 */ /* 0x100fe40000004100 */
[----:B------:R-:W-:Y:S02]  /*0380*/  HADD2.F32 R6, -RZ, R9.H1_H1 ;  /* 0x30000009ff067230 */ /* 0x000fe40000004100 */
[--C-:B------:R-:W-:Y:S02]  /*0390*/  HADD2.F32 R7, -RZ, R10.reuse.H0_H0 ;  /* 0x2000000aff077230 */ /* 0x100fe40000004100 */
[----:B------:R-:W-:Y:S02]  /*03a0*/  HADD2.F32 R8, -RZ, R10.H1_H1 ;  /* 0x3000000aff087230 */ /* 0x000fe40000004100 */
[----:B------:R-:W-:-:S02]  /*03b0*/  HADD2.F32 R9, -RZ, R11.H0_H0 ;  /* 0x2000000bff097230 */ /* 0x000fc40000004100 */
[----:B------:R-:W-:Y:S02]  /*03c0*/  HADD2.F32 R10, -RZ, R11.H1_H1 ;  /* 0x3000000bff0a7230 */ /* 0x000fe40000004100 */
[--C-:B---3--:R-:W-:Y:S02]  /*03d0*/  HADD2.F32 R11, -RZ, R16.reuse.H0_H0 ;  /* 0x20000010ff0b7230 */ /* 0x108fe40000004100 */
        /* <DEDUP_REMOVED lines=8> */
[----:B0-----:R-:W-:-:S07]  /*0460*/  CS2R R18, SRZ ;  /* 0x0000000000127805 */ /* 0x001fce000001ff00 */
.L_x_1523:
        /* <DEDUP_REMOVED lines=17> */
[----:B------:R-:W-:Y:S02]  /*0580*/  IADD3 R2, R2, UR8, RZ ;  /* 0x0000000802027c10 */ /* 0x000fe4000fffe0ff */
[C---:B------:R-:W-:Y:S01]  /*0590*/  IADD3 R86, R112.reuse, 0x80, RZ ;  /* 0x0000008070567810 */ /* 0x040fe20007ffe0ff */
[----:B------:R-:W-:Y:S01]  /*05a0*/  BSSY B0, `(.L_x_1471) ;  /* 0x00000d4000007945 */ /* 0x000fe20003800000 */
[----:B--2---:R-:W-:Y:S01]  /*05b0*/  IMAD.WIDE.U32 R120, R112, 0x10, R124 ;  /* 0x0000001070787825 */ /* 0x004fe200078e007c */
[----:B------:R-:W-:-:S03]  /*05c0*/  ISETP.GE.AND P3, PT, R2, UR9, PT ;  /* 0x0000000902007c0c */ /* 0x000fc6000bf66270 */
[----:B------:R-:W-:Y:S01]  /*05d0*/  IMAD.WIDE.U32 R124, R86, 0x10, R124 ;  /* 0x00000010567c7825 */ /* 0x000fe200078e007c */
[----:B---3--:R-:W-:-:S13]  /*05e0*/  ISETP.GT.AND P2, PT, R66, RZ, PT ;  /* 0x000000ff4200720c */ /* 0x008fda0003f44270 */
[----:B----4-:R-:W-:Y:S05]  /*05f0*/  @P2 BRA `(.L_x_1472) ;  /* 0x00000000005c2947 */ /* 0x010fea0003800000 */
[----:B-----5:R-:W-:Y:S02]  /*0600*/  ISETP.GE.AND P4, PT, R117, 0x1, PT ;  /* 0x000000017500780c */ /* 0x020fe40003f86270 */
[----:B------:R-:W-:Y:S02]  /*0610*/  MOV R116, UR14 ;  /* 0x0000000e00747c02 */ /* 0x000fe40008000f00 */
[----:B------:R-:W-:Y:S02]  /*0620*/  MOV R115, UR15 ;  /* 0x0000000f00737c02 */ /* 0x000fe40008000f00 */
[----:B------:R-:W-:Y:S02]  /*0630*/  ISETP.NE.U32.AND P0, PT, R116, RZ, PT ;  /* 0x000000ff7400720c */ /* 0x000fe40003f05070 */
[----:B------:R-:W-:Y:S02]  /*0640*/  MOV R123, RZ ;  /* 0x000000ff007b7202 */ /* 0x000fe40000000f00 */
[----:B------:R-:W-:-:S03]  /*0650*/  ISETP.NE.AND.EX P0, PT, R115, RZ, PT, P0 ;  /* 0x000000ff7300720c */ /* 0x000fc60003f05300 */
[----:B------:R-:W-:Y:S02]  /*0660*/  @P4 IADD3 R64, R117, -0x1, RZ ;  /* 0xffffffff75404810 */ /* 0x000fe40007ffe0ff */
[----:B------:R-:W-:-:S03]  /*0670*/  @P4 LOP3.LUT R84, R0, 0x7f, RZ, 0xc0, !PT ;  /* 0x0000007f00544812 */ /* 0x000fc600078ec0ff */
[----:B------:R-:W-:-:S05]  /*0680*/  @P4 IMAD R64, R64, R119, RZ ;  /* 0x0000007740404224 */ /* 0x000fca00078e02ff */
[----:B------:R-:W-:Y:S01]  /*0690*/  @P4 SHF.R.S32.HI R65, RZ, 0x1f, R64 ;  /* 0x0000001fff414819 */ /* 0x000fe20000011440 */
[----:B------:R0:W5:Y:S03]  /*06a0*/  @P0 LDG.E.128 R48, desc[UR4][R120.64] ;  /* 0x0000000478300981 */ /* 0x000166000c1e1d00 */
[----:B------:R-:W-:Y:S01]  /*06b0*/  @P4 LEA.HI R67, R65, R64, RZ, 0x3 ;  /* 0x0000004041434211 */ /* 0x000fe200078f18ff */
[----:B------:R0:W5:Y:S01]  /*06c0*/  @P0 LDG.E.128 R52, desc[UR4][R124.64] ;  /* 0x000000047c340981 */ /* 0x000162000c1e1d00 */
[----:B------:R-:W1:Y:S02]  /*06d0*/  LDC.64 R64, c[0x0][0x240] ;  /* 0x00009000ff407b82 */ /* 0x000e640000000a00 */
[----:B------:R-:W-:-:S04]  /*06e0*/  @P4 LEA.HI.SX32 R123, R67, R84, 0x1d ;  /* 0x00000054437b4211 */ /* 0x000fc800078feaff */
[C---:B------:R-:W-:Y:S01]  /*06f0*/  IADD3 R67, R123.reuse, 0x80, RZ ;  /* 0x000000807b437810 */ /* 0x040fe20007ffe0ff */
[----:B-1----:R-:W-:-:S04]  /*0700*/  IMAD.WIDE.U32 R122, R123, 0x8, R64 ;  /* 0x000000087b7a7825 */ /* 0x002fc800078e0040 */
[----:B------:R-:W-:Y:S02]  /*0710*/  IMAD.WIDE.U32 R64, R67, 0x8, R64 ;  /* 0x0000000843407825 */ /* 0x000fe400078e0040 */
[----:B------:R-:W5:Y:S04]  /*0720*/  LDG.E.64 R122, desc[UR4][R122.64] ;  /* 0x000000047a7a7981 */ /* 0x000f68000c1e1b00 */
[----:B------:R0:W5:Y:S01]  /*0730*/  LDG.E.64 R120, desc[UR4][R64.64] ;  /* 0x0000000440787981 */ /* 0x000162000c1e1b00 */
[----:B------:R-:W-:Y:S01]  /*0740*/  HFMA2.MMA R71, -RZ, RZ, 0, 0 ;  /* 0x00000000ff477435 */ /* 0x000fe200000001ff */
[----:B------:R-:W-:Y:S01]  /*0750*/  MOV R69, RZ ;  /* 0x000000ff00457202 */ /* 0x000fe20000000f00 */
[----:B------:R-:W-:Y:S09]  /*0760*/  BRA `(.L_x_1473) ;  /* 0x0000000800dc7947 */ /* 0x000ff20003800000 */
.L_x_1472:
        /* <DEDUP_REMOVED lines=14> */
[----:B------:R-:W3:Y:S01]  /*0850*/  LDG.E.128 R72, desc[UR4][R72.64] ;  /* 0x0000000448487981 */ /* 0x000ee2000c1e1d00 */
[----:B------:R-:W-:-:S03]  /*0860*/  IADD3 R79, R79, 0x80, RZ ;  /* 0x000000804f4f7810 */ /* 0x000fc60007ffe0ff */
[----:B------:R-:W3:Y:S02]  /*0870*/  LDG.E.128 R68, desc[UR4][R68.64] ;  /* 0x0000000444447981 */ /* 0x000ee4000c1e1d00 */
[----:B------:R-:W-:-:S06]  /*0880*/  IMAD.WIDE.U32 R76, R79, 0x10, R76 ;  /* 0x000000104f4c7825 */ /* 0x000fcc00078e004c */
[----:B------:R-:W3:Y:S01]  /*0890*/  LDG.E.128 R76, desc[UR4][R76.64] ;  /* 0x000000044c4c7981 */ /* 0x000ee2000c1e1d00 */
[----:B-----5:R-:W-:Y:S01]  /*08a0*/  ISETP.GE.AND P4, PT, R117, 0x1, PT ;  /* 0x000000017500780c */ /* 0x020fe20003f86270 */
[----:B------:R-:W-:-:S12]  /*08b0*/  HFMA2.MMA R123, -RZ, RZ, 0, 0 ;  /* 0x00000000ff7b7435 */ /* 0x000fd800000001ff */
[----:B------:R-:W-:-:S05]  /*08c0*/  @P4 IADD3 R90, R117, -0x1, RZ ;  /* 0xffffffff755a4810 */ /* 0x000fca0007ffe0ff */
[----:B------:R-:W-:-:S05]  /*08d0*/  @P4 IMAD R90, R90, R119, RZ ;  /* 0x000000775a5a4224 */ /* 0x000fca00078e02ff */
[----:B------:R-:W-:-:S04]  /*08e0*/  @P4 SHF.R.S32.HI R87, RZ, 0x1f, R90 ;  /* 0x0000001fff574819 */ /* 0x000fc8000001145a */
[----:B------:R-:W-:-:S04]  /*08f0*/  @P4 LEA.HI R87, R87, R90, RZ, 0x3 ;  /* 0x0000005a57574211 */ /* 0x000fc800078f18ff */
[----:B------:R-:W-:-:S04]  /*0900*/  @P4 LEA.HI.SX32 R123, R87, R84, 0x1d ;  /* 0x00000054577b4211 */ /* 0x000fc800078feaff */
[C---:B------:R-:W-:Y:S01]  /*0910*/  IADD3 R87, R123.reuse, 0x80, RZ ;  /* 0x000000807b577810 */ /* 0x040fe20007ffe0ff */
[----:B----4-:R-:W-:-:S06]  /*0920*/  IMAD.WIDE.U32 R122, R123, 0x8, R88 ;  /* 0x000000087b7a7825 */ /* 0x010fcc00078e0058 */
[----:B------:R-:W5:Y:S01]  /*0930*/  LDG.E.64 R122, desc[UR4][R122.64] ;  /* 0x000000047a7a7981 */ /* 0x000f62000c1e1b00 */
[----:B------:R-:W-:Y:S02]  /*0940*/  MOV R116, UR14 ;  /* 0x0000000e00747c02 */ /* 0x000fe40008000f00 */
[----:B-1----:R-:W-:Y:S02]  /*0950*/  MOV R115, UR15 ;  /* 0x0000000f00737c02 */ /* 0x002fe40008000f00 */
[----:B------:R-:W-:-:S04]  /*0960*/  ISETP.NE.U32.AND P0, PT, R116, RZ, PT ;  /* 0x000000ff7400720c */ /* 0x000fc80003f05070 */
[----:B------:R-:W-:Y:S01]  /*0970*/  ISETP.NE.AND.EX P0, PT, R115, RZ, PT, P0 ;  /* 0x000000ff7300720c */ /* 0x000fe20003f05300 */
[----:B------:R-:W-:-:S12]  /*0980*/  IMAD.WIDE.U32 R88, R87, 0x8, R88 ;  /* 0x0000000857587825 */ /* 0x000fd800078e0058 */
[----:B------:R-:W5:Y:S04]  /*0990*/  @P0 LDG.E.128 R48, desc[UR4][R120.64] ;  /* 0x0000000478300981 */ /* 0x000f68000c1e1d00 */
[----:B------:R-:W5:Y:S01]  /*09a0*/  @P0 LDG.E.128 R52, desc[UR4][R124.64] ;  /* 0x000000047c340981 */ /* 0x000f62000c1e1d00 */
[----:B------:R-:W-:-:S03]  /*09b0*/  ISETP.NE.AND P0, PT, R83, RZ, PT ;  /* 0x000000ff5300720c */ /* 0x000fc60003f05270 */
[----:B------:R0:W5:Y:S01]  /*09c0*/  LDG.E.64 R120, desc[UR4][R88.64] ;  /* 0x0000000458787981 */ /* 0x000162000c1e1b00 */
[--C-:B--2---:R-:W-:Y:S02]  /*09d0*/  HADD2.F32 R95, -RZ, R66.reuse.H0_H0 ;  /* 0x20000042ff5f7230 */ /* 0x104fe40000004100 */
[----:B------:R-:W-:Y:S01]  /*09e0*/  HADD2.F32 R97, -RZ, R66.H1_H1 ;  /* 0x30000042ff617230 */ /* 0x000fe20000004100 */
[----:B------:R-:W-:Y:S01]  /*09f0*/  FSEL R66, R114, RZ, !P0 ;  /* 0x000000ff72427208 */ /* 0x000fe20004000000 */
[----:B------:R-:W-:Y:S02]  /*0a00*/  HADD2.F32 R87, -RZ, R64.H0_H0 ;  /* 0x20000040ff577230 */ /* 0x000fe40000004100 */
[----:B---3--:R-:W-:Y:S02]  /*0a10*/  HADD2.F32 R113, -RZ, R74.H0_H0 ;  /* 0x2000004aff717230 */ /* 0x008fe40000004100 */
[--C-:B------:R-:W-:Y:S02]  /*0a20*/  HADD2.F32 R93, -RZ, R65.reuse.H0_H0 ;  /* 0x20000041ff5d7230 */ /* 0x100fe40000004100 */
[----:B------:R-:W-:Y:S01]  /*0a30*/  FADD.FTZ R98, -R66, R87 ;  /* 0x0000005742627221 */ /* 0x000fe20000010100 */
[----:B------:R-:W-:-:S02]  /*0a40*/  HADD2.F32 R65, -RZ, R65.H1_H1 ;  /* 0x30000041ff417230 */ /* 0x000fc40000004100 */
[----:B------:R-:W-:Y:S01]  /*0a50*/  FADD.FTZ R104, -R66, R113 ;  /* 0x0000007142687221 */ /* 0x000fe20000010100 */
[--C-:B------:R-:W-:Y:S02]  /*0a60*/  HADD2.F32 R101, -RZ, R67.reuse.H0_H0 ;  /* 0x20000043ff657230 */ /* 0x100fe40000004100 */
[----:B------:R-:W-:Y:S01]  /*0a70*/  FMUL.FTZ R113, R85, R98 ;  /* 0x0000006255717220 */ /* 0x000fe20000410000 */
[----:B------:R-:W-:Y:S02]  /*0a80*/  HADD2.F32 R67, -RZ, R67.H1_H1 ;  /* 0x30000043ff437230 */ /* 0x000fe40000004100 */
[----:B------:R-:W-:Y:S02]  /*0a90*/  HADD2.F32 R111, -RZ, R68.H0_H0 ;  /* 0x20000044ff6f7230 */ /* 0x000fe40000004100 */
[----:B------:R-:W-:Y:S02]  /*0aa0*/  HADD2.F32 R109, -RZ, R73.H0_H0 ;  /* 0x20000049ff6d7230 */ /* 0x000fe40000004100 */
[----:B------:R-:W-:-:S02]  /*0ab0*/  HADD2.F32 R91, -RZ, R64.H1_H1 ;  /* 0x30000040ff5b7230 */ /* 0x000fc40000004100 */
[C---:B------:R-:W-:Y:S01]  /*0ac0*/  FADD.FTZ R106, -R66.reuse, R65 ;  /* 0x00000041426a7221 */ /* 0x040fe20000010100 */
[--C-:B0-----:R-:W-:Y:S02]  /*0ad0*/  HADD2.F32 R89, -RZ, R72.reuse.H0_H0 ;  /* 0x20000048ff597230 */ /* 0x101fe40000004100 */
[----:B------:R-:W-:Y:S02]  /*0ae0*/  HADD2.F32 R105, -RZ, R72.H1_H1 ;  /* 0x30000048ff697230 */ /* 0x000fe40000004100 */
[----:B------:R-:W-:Y:S02]  /*0af0*/  HADD2.F32 R73, -RZ, R73.H1_H1 ;  /* 0x30000049ff497230 */ /* 0x000fe40000004100 */
[----:B------:R-:W-:Y:S02]  /*0b00*/  HADD2.F32 R125, -RZ, R74.H1_H1 ;  /* 0x3000004aff7d7230 */ /* 0x000fe40000004100 */
[--C-:B------:R-:W-:Y:S02]  /*0b10*/  HADD2.F32 R96, -RZ, R75.reuse.H0_H0 ;  /* 0x2000004bff607230 */ /* 0x100fe40000004100 */
[----:B------:R-:W-:Y:S01]  /*0b20*/  FADD.FTZ R102, -R66, R93 ;  /* 0x0000005d42667221 */ /* 0x000fe20000010100 */
[----:B------:R-:W-:-:S02]  /*0b30*/  HADD2.F32 R75, -RZ, R75.H1_H1 ;  /* 0x3000004bff4b7230 */ /* 0x000fc40000004100 */
[C---:B------:R-:W-:Y:S01]  /*0b40*/  FADD.FTZ R65, -R66.reuse, R67 ;  /* 0x0000004342417221 */ /* 0x040fe20000010100 */
[----:B------:R-:W-:Y:S02]  /*0b50*/  HADD2.F32 R68, -RZ, R68.H1_H1 ;  /* 0x30000044ff447230 */ /* 0x000fe40000004100 */
[----:B------:R-:W-:Y:S01]  /*0b60*/  FADD.FTZ R108, -R66, R109 ;  /* 0x0000006d426c7221 */ /* 0x000fe20000010100 */
[-C--:B------:R-:W-:Y:S01]  /*0b70*/  FFMA.FTZ R16, R113, R111.reuse, R16 ;  /* 0x0000006f71107223 */ /* 0x080fe20000010010 */
[----:B------:R-:W-:Y:S01]  /*0b80*/  FADD.FTZ R36, R36, R111 ;  /* 0x0000006f24247221 */ /* 0x000fe20000010000 */
[C---:B------:R-:W-:Y:S01]  /*0b90*/  FADD.FTZ R110, -R66.reuse, R91 ;  /* 0x0000005b426e7221 */ /* 0x040fe20000010100 */
[----:B------:R-:W-:Y:S01]  /*0ba0*/  FMUL.FTZ R111, R3, R111 ;  /* 0x0000006f036f7220 */ /* 0x000fe20000410000 */
[C---:B------:R-:W-:Y:S01]  /*0bb0*/  FADD.FTZ R118, -R66.reuse, R97 ;  /* 0x0000006142767221 */ /* 0x040fe20000010100 */
[----:B------:R-:W-:Y:S02]  /*0bc0*/  HADD2.F32 R107, -RZ, R69.H0_H0 ;  /* 0x20000045ff6b7230 */ /* 0x000fe40000004100 */
        /* <DEDUP_REMOVED lines=9> */
[C---:B------:R-:W-:Y:S01]  /*0c60*/  FMUL.FTZ R98, R85.reuse, R65 ;  /* 0x0000004155627220 */ /* 0x040fe20000410000 */
[C---:B------:R-:W-:Y:S01]  /*0c70*/  FMUL.FTZ R73, R85.reuse, R108 ;  /* 0x0000006c55497220 */ /* 0x040fe20000410000 */
[----:B------:R-:W-:Y:S01]  /*0c80*/  FMUL.FTZ R110, R85, R110 ;  /* 0x0000006e556e7220 */ /* 0x000fe20000410000 */
[----:B------:R-:W-:Y:S01]  /*0c90*/  FMUL.FTZ R108, R4, R68 ;  /* 0x00000044046c7220 */ /* 0x000fe20000410000 */
[----:B------:R-:W-:Y:S01]  /*0ca0*/  FADD.FTZ R65, RZ, R111 ;  /* 0x0000006fff417221 */ /* 0x000fe20000010000 */
[----:B------:R-:W-:Y:S01]  /*0cb0*/  FFMA.FTZ R67, R113, R111, RZ ;  /* 0x0000006f71437223 */ /* 0x000fe200000100ff */
[----:B------:R-:W-:-:S02]  /*0cc0*/  HADD2.F32 R90, -RZ, R78.H0_H0 ;  /* 0x2000004eff5a7230 */ /* 0x000fc40000004100 */
[-C--:B------:R-:W-:Y:S01]  /*0cd0*/  FFMA.FTZ R18, R109, R107.reuse, R18 ;  /* 0x0000006b6d127223 */ /* 0x080fe20000010012 */
[----:B------:R-:W-:Y:S02]  /*0ce0*/  HADD2.F32 R91, -RZ, R78.H1_H1 ;  /* 0x3000004eff5b7230 */ /* 0x000fe40000004100 */
[----:B------:R-:W-:Y:S01]  /*0cf0*/  FMUL.FTZ R78, R85, R66 ;  /* 0x00000042554e7220 */ /* 0x000fe20000410000 */
[----:B------:R-:W-:Y:S02]  /*0d00*/  HADD2.F32 R69, -RZ, R69.H1_H1 ;  /* 0x30000045ff457230 */ /* 0x000fe40000004100 */
[----:B------:R-:W-:Y:S01]  /*0d10*/  FADD.FTZ R38, R38, R107 ;  /* 0x0000006b26267221 */ /* 0x000fe20000010000 */
[C---:B------:R-:W-:Y:S01]  /*0d20*/  FFMA.FTZ R17, R110.reuse, R68, R17 ;  /* 0x000000446e117223 */ /* 0x040fe20000010011 */
[----:B------:R-:W-:Y:S01]  /*0d30*/  FADD.FTZ R37, R37, R68 ;  /* 0x0000004425257221 */ /* 0x000fe20000010000 */
[----:B------:R-:W-:Y:S01]  /*0d40*/  FMUL.FTZ R107, R5, R107 ;  /* 0x0000006b056b7220 */ /* 0x000fe20000410000 */
[----:B------:R-:W-:Y:S01]  /*0d50*/  FADD.FTZ R66, R65, R108 ;  /* 0x0000006c41427221 */ /* 0x000fe20000010000 */
[----:B------:R-:W-:Y:S01]  /*0d60*/  FFMA.FTZ R68, R110, R108, R67 ;  /* 0x0000006c6e447223 */ /* 0x000fe20000010043 */
[----:B------:R-:W-:-:S02]  /*0d70*/  HADD2.F32 R103, -RZ, R70.H0_H0 ;  /* 0x20000046ff677230 */ /* 0x000fc40000004100 */
[C---:B------:R-:W-:Y:S01]  /*0d80*/  FMUL.FTZ R105, R85.reuse, R114 ;  /* 0x0000007255697220 */ /* 0x040fe20000410000 */
[C---:B------:R-:W-:Y:S01]  /*0d90*/  FMUL.FTZ R75, R85.reuse, R104 ;  /* 0x00000068554b7220 */ /* 0x040fe20000410000 */
[----:B------:R-:W-:Y:S01]  /*0da0*/  FMUL.FTZ R104, R6, R69 ;  /* 0x0000004506687220 */ /* 0x000fe20000410000 */
[----:B------:R-:W-:Y:S01]  /*0db0*/  FADD.FTZ R65, R66, R107 ;  /* 0x0000006b42417221 */ /* 0x000fe20000010000 */
[----:B------:R-:W-:Y:S01]  /*0dc0*/  FMUL.FTZ R106, R85, R106 ;  /* 0x0000006a556a7220 */ /* 0x000fe20000410000 */
[----:B------:R-:W-:Y:S01]  /*0dd0*/  FFMA.FTZ R67, R109, R107, R68 ;  /* 0x0000006b6d437223 */ /* 0x000fe20000010044 */
[----:B------:R-:W-:Y:S02]  /*0de0*/  HADD2.F32 R70, -RZ, R70.H1_H1 ;  /* 0x30000046ff467230 */ /* 0x000fe40000004100 */
[-C--:B------:R-:W-:Y:S01]  /*0df0*/  FFMA.FTZ R20, R105, R103.reuse, R20 ;  /* 0x0000006769147223 */ /* 0x080fe20000010014 */
[----:B------:R-:W-:Y:S01]  /*0e00*/  FADD.FTZ R32, R32, R103 ;  /* 0x0000006720207221 */ /* 0x000fe20000010000 */
[----:B------:R-:W-:Y:S01]  /*0e10*/  FMUL.FTZ R103, R7, R103 ;  /* 0x0000006707677220 */ /* 0x000fe20000410000 */
[----:B------:R-:W-:Y:S01]  /*0e20*/  FADD.FTZ R66, R65, R104 ;  /* 0x0000006841427221 */ /* 0x000fe20000010000 */
[----:B------:R-:W-:Y:S01]  /*0e30*/  FFMA.FTZ R68, R106, R104, R67 ;  /* 0x000000686a447223 */ /* 0x000fe20000010043 */
[----:B------:R-:W-:-:S02]  /*0e40*/  HADD2.F32 R99, -RZ, R71.H0_H0 ;  /* 0x20000047ff637230 */ /* 0x000fc40000004100 */
[C---:B------:R-:W-:Y:S01]  /*0e50*/  FMUL.FTZ R101, R85.reuse, R124 ;  /* 0x0000007c55657220 */ /* 0x040fe20000410000 */
[--C-:B------:R-:W-:Y:S02]  /*0e60*/  HADD2.F32 R64, -RZ, R76.reuse.H0_H0 ;  /* 0x2000004cff407230 */ /* 0x100fe40000004100 */
[C---:B------:R-:W-:Y:S01]  /*0e70*/  FMUL.FTZ R97, R85.reuse, R97 ;  /* 0x0000006155617220 */ /* 0x040fe20000410000 */
[----:B------:R-:W-:Y:S02]  /*0e80*/  HADD2.F32 R87, -RZ, R76.H1_H1 ;  /* 0x3000004cff577230 */ /* 0x000fe40000004100 */
[C---:B------:R-:W-:Y:S01]  /*0e90*/  FMUL.FTZ R76, R85.reuse, R100 ;  /* 0x00000064554c7220 */ /* 0x040fe20000410000 */
[----:B------:R-:W-:Y:S01]  /*0ea0*/  FMUL.FTZ R100, R8, R70 ;  /* 0x0000004608647220 */ /* 0x000fe20000410000 */
[----:B------:R-:W-:Y:S01]  /*0eb0*/  FADD.FTZ R65, R66, R103 ;  /* 0x0000006742417221 */ /* 0x000fe20000010000 */
[----:B------:R-:W-:Y:S01]  /*0ec0*/  FMUL.FTZ R102, R85, R118 ;  /* 0x0000007655667220 */ /* 0x000fe20000410000 */
[----:B------:R-:W-:Y:S01]  /*0ed0*/  FFMA.FTZ R67, R105, R103, R68 ;  /* 0x0000006769437223 */ /* 0x000fe20000010044 */
[----:B------:R-:W-:-:S02]  /*0ee0*/  HADD2.F32 R92, -RZ, R79.H0_H0 ;  /* 0x2000004fff5c7230 */ /* 0x000fc40000004100 */
[-C--:B------:R-:W-:Y:S01]  /*0ef0*/  FFMA.FTZ R22, R101, R99.reuse, R22 ;  /* 0x0000006365167223 */ /* 0x080fe20000010016 */
[----:B------:R-:W-:Y:S02]  /*0f00*/  HADD2.F32 R93, -RZ, R79.H1_H1 ;  /* 0x3000004fff5d7230 */ /* 0x000fe40000004100 */
[----:B------:R-:W-:Y:S01]  /*0f10*/  FADD.FTZ R34, R34, R99 ;  /* 0x0000006322227221 */ /* 0x000fe20000010000 */
[----:B------:R-:W-:Y:S02]  /*0f20*/  HADD2.F32 R71, -RZ, R71.H1_H1 ;  /* 0x30000047ff477230 */ /* 0x000fe40000004100 */
[-C--:B------:R-:W-:Y:S01]  /*0f30*/  FFMA.FTZ R44, R97, R64.reuse, R44 ;  /* 0x00000040612c7223 */ /* 0x080fe2000001002c */
[----:B------:R-:W-:Y:S01]  /*0f40*/  FADD.FTZ R28, R28, R64 ;  /* 0x000000401c1c7221 */ /* 0x000fe20000010000 */
[----:B------:R-:W-:Y:S01]  /*0f50*/  FMUL.FTZ R79, R11, R64 ;  /* 0x000000400b4f7220 */ /* 0x000fe20000410000 */
[----:B------:R-:W-:Y:S01]  /*0f60*/  FMUL.FTZ R99, R9, R99 ;  /* 0x0000006309637220 */ /* 0x000fe20000410000 */
[----:B------:R-:W-:Y:S01]  /*0f70*/  FADD.FTZ R64, R65, R100 ;  /* 0x0000006441407221 */ /* 0x000fe20000010000 */
[----:B------:R-:W-:Y:S01]  /*0f80*/  FFMA.FTZ R66, R102, R100, R67 ;  /* 0x0000006466427223 */ /* 0x000fe20000010043 */
[----:B------:R-:W-:-:S02]  /*0f90*/  HADD2.F32 R88, -RZ, R77.H0_H0 ;  /* 0x2000004dff587230 */ /* 0x000fc40000004100 */
[----:B------:R-:W-:Y:S02]  /*0fa0*/  HADD2.F32 R89, -RZ, R77.H1_H1 ;  /* 0x3000004dff597230 */ /* 0x000fe40000004100 */
[----:B------:R-:W-:Y:S01]  /*0fb0*/  FMUL.FTZ R77, R85, R96 ;  /* 0x00000060554d7220 */ /* 0x000fe20000410000 */
[----:B------:R-:W-:Y:S01]  /*0fc0*/  FMUL.FTZ R96, R10, R71 ;  /* 0x000000470a607220 */ /* 0x000fe20000410000 */
[----:B------:R-:W-:Y:S01]  /*0fd0*/  FADD.FTZ R65, R64, R99 ;  /* 0x0000006340417221 */ /* 0x000fe20000010000 */
[----:B------:R-:W-:Y:S01]  /*0fe0*/  FFMA.FTZ R67, R101, R99, R66 ;  /* 0x0000006365437223 */ /* 0x000fe20000010042 */
[----:B------:R-:W-:Y:S02]  /*0ff0*/  FMUL.FTZ R72, R85, R72 ;  /* 0x0000004855487220 */ /* 0x000fe40000410000 */
        /* <DEDUP_REMOVED lines=35> */
[-C--:B------:R-:W-:Y:S01]  /*1230*/  FFMA.FTZ R43, R78, R93.reuse, R43 ;  /* 0x0000005d4e2b7223 */ /* 0x080fe2000001002b */
        /* <DEDUP_REMOVED lines=8> */
[----:B------:R-:W-:Y:S01]  /*12c0*/  FADD.FTZ R71, R66, R93 ;  /* 0x0000005d42477221 */ /* 0x000fe20000010000 */
[----:B------:R-:W-:-:S07]  /*12d0*/  FFMA.FTZ R69, R78, R93, R69 ;  /* 0x0000005d4e457223 */ /* 0x000fce0000010045 */
.L_x_1473:
[----:B------:R-:W-:Y:S05]  /*12e0*/  BSYNC B0 ;  /* 0x0000000000007941 */ /* 0x000fea0003800000 */
.L_x_1471:
[----:B------:R-:W-:Y:S01]  /*12f0*/  LOP3.LUT P5, RZ, R94, 0xff, RZ, 0xc0, !PT ;  /* 0x000000ff5eff7812 */ /* 0x000fe200078ac0ff */
[----:B------:R-:W-:Y:S01]  /*1300*/  UMOV UR6, 0xffffffff ;  /* 0xffffffff00067882 */ /* 0x000fe20000000000 */
[----:B0-----:R-:W-:Y:S02]  /*1310*/  SHF.R.U32.HI R65, RZ, 0x5, R0 ;  /* 0x00000005ff417819 */ /* 0x001fe40000011600 */
[----:B-----5:R-:W-:Y:S02]  /*1320*/  MOV R66, R122 ;  /* 0x0000007a00427202 */ /* 0x020fe40000000f00 */
[----:B------:R-:W-:Y:S02]  /*1330*/  MOV R67, R120 ;  /* 0x0000007800437202 */ /* 0x000fe40000000f00 */
[----:B------:R-:W-:Y:S02]  /*1340*/  LOP3.LUT R64, R65, 0x7fffffc, RZ, 0xc0, !PT ;  /* 0x07fffffc41407812 */ /* 0x000fe400078ec0ff */
[----:B------:R-:W-:-:S02]  /*1350*/  LOP3.LUT P0, RZ, R0, 0x1f, RZ, 0xc0, !PT ;  /* 0x0000001f00ff7812 */ /* 0x000fc4000780c0ff */
[----:B------:R-:W-:Y:S02]  /*1360*/  PRMT R118, R66, 0x7610, R118 ;  /* 0x0000761042767816 */ /* 0x000fe40000000076 */
[----:B------:R-:W-:Y:S02]  /*1370*/  PRMT R114, R67, 0x7610, R114 ;  /* 0x0000761043727816 */ /* 0x000fe40000000072 */
        /* <DEDUP_REMOVED lines=20> */
.L_x_1534:
[----:B------:R-:W3:Y:S01]  /*14c0*/  S2R R67, SR_CgaCtaId ;  /* 0x0000000000437919 */ /* 0x000ee20000008800 */
[----:B------:R-:W-:Y:S01]  /*14d0*/  @!P0 LOP3.LUT R65, R65, 0x3, RZ, 0xc0, !PT ;  /* 0x0000000341418812 */ /* 0x000fe200078ec0ff */
[----:B-1----:R-:W-:Y:S01]  /*14e0*/  FADD.FTZ R94, R69, R124 ;  /* 0x0000007c455e7221 */ /* 0x002fe20000010000 */
[----:B------:R-:W-:Y:S01]  /*14f0*/  MOV R66, 0x400 ;  /* 0x0000040000427802 */ /* 0x000fe20000000f00 */
[----:B--2---:R-:W-:Y:S01]  /*1500*/  FADD.FTZ R95, R70, R95 ;  /* 0x0000005f465f7221 */ /* 0x004fe20000010000 */
[----:B------:R-:W-:Y:S01]  /*1510*/  @!P0 IADD3 R65, R64, R65, RZ ;  /* 0x0000004140418210 */ /* 0x000fe20007ffe0ff */
[----:B------:R-:W-:Y:S05]  /*1520*/  WARPSYNC.ALL ;  /* 0x0000000000007948 */ /* 0x000fea0003800000 */
[----:B------:R-:W-:Y:S01]  /*1530*/  @P4 IADD3 R117, R117, -0x1, RZ ;  /* 0xffffffff75754810 */ /* 0x000fe20007ffe0ff */
[----:B------:R-:W-:Y:S01]  /*1540*/  BSSY B0, `(.L_x_1475) ;  /* 0x0000028000007945 */ /* 0x000fe20003800000 */
[----:B------:R-:W-:-:S03]  /*1550*/  @P4 LOP3.LUT R84, R0, 0x7f, RZ, 0xc0, !PT ;  /* 0x0000007f00544812 */ /* 0x000fc600078ec0ff */
[----:B------:R-:W-:Y:S01]  /*1560*/  @P4 IMAD R117, R117, R119, RZ ;  /* 0x0000007775754224 */ /* 0x000fe200078e02ff */
[----:B---3--:R-:W-:-:S04]  /*1570*/  LEA R66, R67, R66, 0x18 ;  /* 0x0000004243427211 */ /* 0x008fc800078ec0ff */
[-C--:B------:R-:W-:Y:S02]  /*1580*/  @!P0 LEA R124, R65, R66.reuse, 0x3 ;  /* 0x00000042417c8211 */ /* 0x080fe400078e18ff */
[----:B------:R-:W-:-:S03]  /*1590*/  LEA R125, R64, R66, 0x3 ;  /* 0x00000042407d7211 */ /* 0x000fc600078e18ff */
        /* <DEDUP_REMOVED lines=19> */
[----:B------:R-:W-:Y:S02]  /*16d0*/  ISETP.NE.U32.AND P0, PT, R116, RZ, PT ;  /* 0x000000ff7400720c */ /* 0x000fe40003f05070 */
[----:B------:R-:W-:Y:S02]  /*16e0*/  MOV R70, RZ ;  /* 0x000000ff00467202 */ /* 0x000fe40000000f00 */
[----:B------:R-:W-:-:S13]  /*16f0*/  ISETP.NE.AND.EX P0, PT, R115, RZ, PT, P0 ;  /* 0x000000ff7300720c */ /* 0x000fda0003f05300 */
[----:B------:R-:W-:Y:S05]  /*1700*/  @!P0 BRA `(.L_x_1477) ;  /* 0x00000000002c8947 */ /* 0x000fea0003800000 */
[----:B------:R-:W-:Y:S01]  /*1710*/  HADD2.F32 R70, -RZ, R48.H0_H0 ;  /* 0x20000030ff467230 */ /* 0x000fe20000004100 */
[----:B------:R-:W-:Y:S06]  /*1720*/  BRA `(.L_x_1477) ;  /* 0x0000000000247947 */ /* 0x000fec0003800000 */
.L_x_1476:
        /* <DEDUP_REMOVED lines=9> */
.L_x_1477:
[----:B------:R-:W-:Y:S05]  /*17c0*/  BSYNC B0 ;  /* 0x0000000000007941 */ /* 0x000fea0003800000 */
.L_x_1475:
[----:B------:R-:W0:Y:S01]  /*17d0*/  @P4 LDC.64 R64, c[0x0][0x298] ;  /* 0x0000a600ff404b82 */ /* 0x000e220000000a00 */
[----:B------:R-:W-:Y:S01]  /*17e0*/  ISETP.NE.U32.AND P1, PT, RZ, UR12, PT ;  /* 0x0000000cff007c0c */ /* 0x000fe2000bf25070 */
[----:B------:R-:W-:Y:S01]  /*17f0*/  BSSY B0, `(.L_x_1478) ;  /* 0x0000016000007945 */ /* 0x000fe20003800000 */
[----:B------:R-:W-:Y:S02]  /*1800*/  @P4 LOP3.LUT P6, RZ, R118, 0xff, RZ, 0xc0, !PT ;  /* 0x000000ff76ff4812 */ /* 0x000fe400078cc0ff */
[----:B------:R-:W-:Y:S01]  /*1810*/  ISETP.NE.AND.EX P1, PT, RZ, UR13, PT, P1 ;  /* 0x0000000dff007c0c */ /* 0x000fe2000bf25310 */
[----:B0-----:R-:W-:-:S12]  /*1820*/  @P4 FMUL.FTZ R65, R70, R65 ;  /* 0x0000004146414220 */ /* 0x001fd80000410000 */
[----:B------:R-:W-:Y:S01]  /*1830*/  @P1 F2FP.F16.F32.PACK_AB R70, RZ, R70 ;  /* 0x00000046ff46123e */ /* 0x000fe200000000ff */
[----:B------:R-:W-:-:S03]  /*1840*/  @P4 FMUL.FTZ R64, R65, R64 ;  /* 0x0000004041404220 */ /* 0x000fc60000410000 */
[----:B------:R-:W-:Y:S02]  /*1850*/  @P1 PRMT R56, R70, 0x7610, R56 ;  /* 0x0000761046381816 */ /* 0x000fe40000000038 */
[----:B------:R-:W-:-:S04]  /*1860*/  @P4 FSEL R64, R64, RZ, P6 ;  /* 0x000000ff40404208 */ /* 0x000fc80003000000 */
[----:B------:R-:W-:-:S04]  /*1870*/  @P4 F2FP.F16.F32.PACK_AB R64, RZ, R64 ;  /* 0x00000040ff40423e */ /* 0x000fc800000000ff */
[----:B------:R-:W-:Y:S01]  /*1880*/  @P4 PRMT R60, R64, 0x7610, R60 ;  /* 0x00007610403c4816 */ /* 0x000fe2000000003c */
[----:B------:R-:W-:Y:S06]  /*1890*/  @P2 BRA `(.L_x_1479) ;  /* 0x0000000000102947 */ /* 0x000fec0003800000 */
[----:B------:R-:W-:Y:S01]  /*18a0*/  MOV R70, RZ ;  /* 0x000000ff00467202 */ /* 0x000fe20000000f00 */
[----:B------:R-:W-:Y:S06]  /*18b0*/  @!P0 BRA `(.L_x_1480) ;  /* 0x0000000000248947 */ /* 0x000fec0003800000 */
[----:B------:R-:W-:Y:S01]  /*18c0*/  HADD2.F32 R70, -RZ, R48.H1_H1 ;  /* 0x30000030ff467230 */ /* 0x000fe20000004100 */
[----:B------:R-:W-:Y:S06]  /*18d0*/  BRA `(.L_x_1480) ;  /* 0x00000000001c7947 */ /* 0x000fec0003800000 */
.L_x_1479:
[----:B------:R-:W-:-:S04]  /*18e0*/  ISETP.NE.AND P6, PT, R83, RZ, PT ;  /* 0x000000ff5300720c */ /* 0x000fc80003fc5270 */
[----:B------:R-:W-:-:S05]  /*18f0*/  FSEL R65, R68, RZ, !P6 ;  /* 0x000000ff44417208 */ /* 0x000fca0007000000 */
[----:B------:R-:W-:-:S04]  /*1900*/  FFMA.FTZ R65, R110, R67, R65 ;  /* 0x000000436e417223 */ /* 0x000fc80000010041 */
[----:B------:R-:W-:Y:S01]  /*1910*/  FADD.FTZ R64, R108, -R65 ;  /* 0x800000416c407221 */ /* 0x000fe20000010000 */
[----:B------:R-:W-:-:S03]  /*1920*/  @P0 HADD2.F32 R65, -RZ, R48.H1_H1 ;  /* 0x30000030ff410230 */ /* 0x000fc60000004100 */
[----:B------:R-:W-:-:S04]  /*1930*/  FMUL.FTZ R70, R85, R64 ;  /* 0x0000004055467220 */ /* 0x000fc80000410000 */
[----:B------:R-:W-:-:S07]  /*1940*/  @P0 FADD.FTZ R70, R70, R65 ;  /* 0x0000004146460221 */ /* 0x000fce0000010000 */
.L_x_1480:
[----:B------:R-:W-:Y:S05]  /*1950*/  BSYNC B0 ;  /* 0x0000000000007941 */ /* 0x000fea0003800000 */
.L_x_1478:
[----:B------:R-:W0:Y:S01]  /*1960*/  @P4 LDC.64 R64, c[0x0][0x298] ;  /* 0x0000a600ff404b82 */ /* 0x000e220000000a00 */
[----:B------:R-:W-:Y:S01]  /*1970*/  @P4 LOP3.LUT P6, RZ, R122, 0xff00, RZ, 0xc0, !PT ;  /* 0x0000ff007aff4812 */ /* 0x000fe200078cc0ff */
[----:B------:R-:W-:Y:S01]  /*1980*/  BSSY B0, `(.L_x_1481) ;  /* 0x0000014000007945 */ /* 0x000fe20003800000 */
[----:B0-----:R-:W-:Y:S01]  /*1990*/  @P4 FMUL.FTZ R65, R70, R65 ;  /* 0x0000004146414220 */ /* 0x001fe20000410000 */
        /* <DEDUP_REMOVED lines=9> */
[----:B------:R-:W-:Y:S01]  /*1a30*/  HADD2.F32 R70, -RZ, R49.H0_H0 ;  /* 0x20000031ff467230 */ /* 0x000fe20000004100 */
[----:B------:R-:W-:Y:S06]  /*1a40*/  BRA `(.L_x_1483) ;  /* 0x00000000001c7947 */ /* 0x000fec0003800000 */
.L_x_1482:
[----:B------:R-:W-:Y:S01]  /*1a50*/  ISETP.NE.AND P6, PT, R83, RZ, PT ;  /* 0x000000ff5300720c */ /* 0x000fe20003fc5270 */
[----:B------:R-:W-:-:S03]  /*1a60*/  @P0 HADD2.F32 R65, -RZ, R49.H0_H0 ;  /* 0x20000031ff410230 */ /* 0x000fc60000004100 */
[----:B------:R-:W-:-:S05]  /*1a70*/  FSEL R64, R68, RZ, !P6 ;  /* 0x000000ff44407208 */ /* 0x000fca0007000000 */
[----:B------:R-:W-:-:S04]  /*1a80*/  FFMA.FTZ R64, R109, R67, R64 ;  /* 0x000000436d407223 */ /* 0x000fc80000010040 */
[----:B------:R-:W-:-:S04]  /*1a90*/  FADD.FTZ R64, R107, -R64 ;  /* 0x800000406b407221 */ /* 0x000fc80000010000 */
[----:B------:R-:W-:-:S04]  /*1aa0*/  FMUL.FTZ R70, R85, R64 ;  /* 0x0000004055467220 */ /* 0x000fc80000410000 */
[----:B------:R-:W-:-:S07]  /*1ab0*/  @P0 FADD.FTZ R70, R70, R65 ;  /* 0x0000004146460221 */ /* 0x000fce0000010000 */
.L_x_1483:
[----:B------:R-:W-:Y:S05]  /*1ac0*/  BSYNC B0 ;  /* 0x0000000000007941 */ /* 0x000fea0003800000 */
.L_x_1481:
        /* <DEDUP_REMOVED lines=15> */
.L_x_1485:
[----:B------:R-:W-:-:S04]  /*1bc0*/  ISETP.NE.AND P6, PT, R83, RZ, PT ;  /* 0x000000ff5300720c */ /* 0x000fc80003fc5270 */
[----:B------:R-:W-:-:S05]  /*1bd0*/  FSEL R65, R68, RZ, !P6 ;  /* 0x000000ff44417208 */ /* 0x000fca0007000000 */
[----:B------:R-:W-:-:S04]  /*1be0*/  FFMA.FTZ R65, R106, R67, R65 ;  /* 0x000000436a417223 */ /* 0x000fc80000010041 */
[----:B------:R-:W-:Y:S01]  /*1bf0*/  FADD.FTZ R64, R104, -R65 ;  /* 0x8000004168407221 */ /* 0x000fe20000010000 */
[----:B------:R-:W-:-:S03]  /*1c00*/  @P0 HADD2.F32 R65, -RZ, R49.H1_H1 ;  /* 0x30000031ff410230 */ /* 0x000fc60000004100 */
[----:B------:R-:W-:-:S04]  /*1c10*/  FMUL.FTZ R70, R85, R64 ;  /* 0x0000004055467220 */ /* 0x000fc80000410000 */
[----:B------:R-:W-:-:S07]  /*1c20*/  @P0 FADD.FTZ R70, R70, R65 ;  /* 0x0000004146460221 */ /* 0x000fce0000010000 */
.L_x_1486:
[----:B------:R-:W-:Y:S05]  /*1c30*/  BSYNC B0 ;  /* 0x0000000000007941 */ /* 0x000fea0003800000 */
.L_x_1484:
        /* <DEDUP_REMOVED lines=15> */
.L_x_1488:
[----:B------:R-:W-:Y:S01]  /*1d30*/  ISETP.NE.AND P6, PT, R83, RZ, PT ;  /* 0x000000ff5300720c */ /* 0x000fe20003fc5270 */
[----:B------:R-:W-:-:S03]  /*1d40*/  @P0 HADD2.F32 R65, -RZ, R50.H0_H0 ;  /* 0x20000032ff410230 */ /* 0x000fc60000004100 */
[----:B------:R-:W-:-:S05]  /*1d50*/  FSEL R64, R68, RZ, !P6 ;  /* 0x000000ff44407208 */ /* 0x000fca0007000000 */
[----:B------:R-:W-:-:S04]  /*1d60*/  FFMA.FTZ R64, R105, R67, R64 ;  /* 0x0000004369407223 */ /* 0x000fc80000010040 */
[----:B------:R-:W-:-:S04]  /*1d70*/  FADD.FTZ R64, R103, -R64 ;  /* 0x8000004067407221 */ /* 0x000fc80000010000 */
[----:B------:R-:W-:-:S04]  /*1d80*/  FMUL.FTZ R70, R85, R64 ;  /* 0x0000004055467220 */ /* 0x000fc80000410000 */
[----:B------:R-:W-:-:S07]  /*1d90*/  @P0 FADD.FTZ R70, R70, R65 ;  /* 0x0000004146460221 */ /* 0x000fce0000010000 */
.L_x_1489:
[----:B------:R-:W-:Y:S05]  /*1da0*/  BSYNC B0 ;  /* 0x0000000000007941 */ /* 0x000fea0003800000 */
.L_x_1487:
        /* <DEDUP_REMOVED lines=15> */
.L_x_1491:
[----:B------:R-:W-:-:S04]  /*1ea0*/  ISETP.NE.AND P6, PT, R83, RZ, PT ;  /* 0x000000ff5300720c */ /* 0x000fc80003fc5270 */
[----:B------:R-:W-:-:S05]  /*1eb0*/  FSEL R65, R68, RZ, !P6 ;  /* 0x000000ff44417208 */ /* 0x000fca0007000000 */
[----:B------:R-:W-:-:S04]  /*1ec0*/  FFMA.FTZ R65, R102, R67, R65 ;  /* 0x0000004366417223 */ /* 0x000fc80000010041 */
[----:B------:R-:W-:Y:S01]  /*1ed0*/  FADD.FTZ R64, R100, -R65 ;  /* 0x8000004164407221 */ /* 0x000fe20000010000 */
[----:B------:R-:W-:-:S03]  /*1ee0*/  @P0 HADD2.F32 R65, -RZ, R50.H1_H1 ;  /* 0x30000032ff410230 */ /* 0x000fc60000004100 */
[----:B------:R-:W-:-:S04]  /*1ef0*/  FMUL.FTZ R70, R85, R64 ;  /* 0x0000004055467220 */ /* 0x000fc80000410000 */
[----:B------:R-:W-:-:S07]  /*1f00*/  @P0 FADD.FTZ R70, R70, R65 ;  /* 0x0000004146460221 */ /* 0x000fce0000010000 */
.L_x_1492:
[----:B------:R-:W-:Y:S05]  /*1f10*/  BSYNC B0 ;  /* 0x0000000000007941 */ /* 0x000fea0003800000 */
.L_x_1490:
        /* <DEDUP_REMOVED lines=15> */
.L_x_1494:
[----:B------:R-:W-:Y:S01]  /*2010*/  ISETP.NE.AND P6, PT, R83, RZ, PT ;  /* 0x000000ff5300720c */ /* 0x000fe20003fc5270 */
[----:B------:R-:W-:-:S03]  /*2020*/  @P0 HADD2.F32 R65, -RZ, R51.H0_H0 ;  /* 0x20000033ff410230 */ /* 0x000fc60000004100 */
[----:B------:R-:W-:-:S05]  /*2030*/  FSEL R64, R68, RZ, !P6 ;  /* 0x000000ff44407208 */ /* 0x000fca0007000000 */
[----:B------:R-:W-:-:S04]  /*2040*/  FFMA.FTZ R64, R101, R67, R64 ;  /* 0x0000004365407223 */ /* 0x000fc80000010040 */
[----:B------:R-:W-:-:S04]  /*2050*/  FADD.FTZ R64, R99, -R64 ;  /* 0x8000004063407221 */ /* 0x000fc80000010000 */
[----:B------:R-:W-:-:S04]  /*2060*/  FMUL.FTZ R70, R85, R64 ;  /* 0x0000004055467220 */ /* 0x000fc80000410000 */
[----:B------:R-:W-:-:S07]  /*2070*/  @P0 FADD.FTZ R70, R70, R65 ;  /* 0x0000004146460221 */ /* 0x000fce0000010000 */
.L_x_1495:
[----:B------:R-:W-:Y:S05]  /*2080*/  BSYNC B0 ;  /* 0x0000000000007941 */ /* 0x000fea0003800000 */
.L_x_1493:
        /* <DEDUP_REMOVED lines=15> */
.L_x_1497:
[----:B------:R-:W-:-:S04]  /*2180*/  ISETP.NE.AND P6, PT, R83, RZ, PT ;  /* 0x000000ff5300720c */ /* 0x000fc80003fc5270 */
[----:B------:R-:W-:-:S05]  /*2190*/  FSEL R65, R68, RZ, !P6 ;  /* 0x000000ff44417208 */ /* 0x000fca0007000000 */
[----:B------:R-:W-:-:S04]  /*21a0*/  FFMA.FTZ R65, R98, R67, R65 ;  /* 0x0000004362417223 */ /* 0x000fc80000010041 */
[----:B------:R-:W-:Y:S01]  /*21b0*/  FADD.FTZ R64, R96, -R65 ;  /* 0x8000004160407221 */ /* 0x000fe20000010000 */
[----:B------:R-:W-:-:S03]  /*21c0*/  @P0 HADD2.F32 R65, -RZ, R51.H1_H1 ;  /* 0x30000033ff410230 */ /* 0x000fc60000004100 */
[----:B------:R-:W-:-:S04]  /*21d0*/  FMUL.FTZ R116, R85, R64 ;  /* 0x0000004055747220 */ /* 0x000fc80000410000 */
[----:B------:R-:W-:-:S07]  /*21e0*/  @P0 FADD.FTZ R116, R116, R65 ;  /* 0x0000004174740221 */ /* 0x000fce0000010000 */
.L_x_1498:
[----:B------:R-:W-:Y:S05]  /*21f0*/  BSYNC B0 ;  /* 0x0000000000007941 */ /* 0x000fea0003800000 */
.L_x_1496:
[----:B------:R-:W0:Y:S01]  /*2200*/  @P4 LDC.64 R64, c[0x0][0x298] ;  /* 0x0000a600ff404b82 */ /* 0x000e220000000a00 */
[----:B------:R-:W-:Y:S01]  /*2210*/  @P4 LOP3.LUT P6, RZ, R123, 0xff000000, RZ, 0xc0, !PT ;  /* 0xff0000007bff4812 */ /* 0x000fe200078cc0ff */
[----:B------:R-:W-:Y:S06]  /*2220*/  BSSY B0, `(.L_x_1499) ;  /* 0x000001a000007945 */ /* 0x000fec0003800000 */
[----:B------:R-:W1:Y:S08]  /*2230*/  @P1 LDC.64 R94, c[0x0][0x308] ;  /* 0x0000c200ff5e1b82 */ /* 0x000e700000000a00 */
[----:B------:R-:W2:Y:S01]  /*2240*/  @P4 LDC.64 R70, c[0x0][0x2f8] ;  /* 0x0000be00ff464b82 */ /* 0x000ea20000000a00 */
[----:B0-----:R-:W-:Y:S01]  /*2250*/  @P4 FMUL.FTZ R65, R116, R65 ;  /* 0x0000004174414220 */ /* 0x001fe20000410000 */
[----:B------:R-:W-:-:S03]  /*2260*/  @P1 F2FP.F16.F32.PACK_AB R116, RZ, R116 ;  /* 0x00000074ff74123e */ /* 0x000fc600000000ff */
[----:B------:R-:W-:Y:S01]  /*2270*/  @P4 FMUL.FTZ R64, R65, R64 ;  /* 0x0000004041404220 */ /* 0x000fe20000410000 */
[----:B------:R-:W-:Y:S01]  /*2280*/  @P1 PRMT R59, R59, 0x5410, R116 ;  /* 0x000054103b3b1816 */ /* 0x000fe20000000074 */
[----:B-1----:R-:W-:-:S03]  /*2290*/  @P1 IMAD.WIDE.U32 R94, R112, 0x10, R94 ;  /* 0x00000010705e1825 */ /* 0x002fc600078e005e */
[----:B------:R-:W-:-:S04]  /*22a0*/  @P4 FSEL R64, R64, RZ, P6 ;  /* 0x000000ff40404208 */ /* 0x000fc80003000000 */
[----:B------:R-:W-:Y:S01]  /*22b0*/  @P4 F2FP.F16.F32.PACK_AB R64, RZ, R64 ;  /* 0x00000040ff40423e */ /* 0x000fe200000000ff */
[----:B------:R0:W-:Y:S01]  /*22c0*/  @P1 STG.E.128 desc[UR4][R94.64], R56 ;  /* 0x000000385e001986 */ /* 0x0001e2000c101d04 */
[----:B--2---:R-:W-:Y:S02]  /*22d0*/  @P4 IMAD.WIDE.U32 R70, R66, 0x10, R70 ;  /* 0x0000001042464825 */ /* 0x004fe400078e0046 */
[----:B------:R-:W-:-:S05]  /*22e0*/  @P4 PRMT R63, R63, 0x5410, R64 ;  /* 0x000054103f3f4816 */ /* 0x000fca0000000040 */
[----:B------:R0:W-:Y:S01]  /*22f0*/  @P4 STG.E.128 desc[UR4][R70.64], R60 ;  /* 0x0000003c46004986 */ /* 0x0001e2000c101d04 */
[----:B------:R-:W-:Y:S05]  /*2300*/  @P2 BRA `(.L_x_1500) ;  /* 0x0000000000102947 */ /* 0x000fea0003800000 */
[----:B0-----:R-:W-:Y:S01]  /*2310*/  HFMA2.MMA R70, -RZ, RZ, 0, 0 ;  /* 0x00000000ff467435 */ /* 0x001fe200000001ff */
[----:B------:R-:W-:Y:S10]  /*2320*/  @!P0 BRA `(.L_x_1501) ;  /* 0x0000000000248947 */ /* 0x000ff40003800000 */
[----:B------:R-:W-:Y:S01]  /*2330*/  HADD2.F32 R70, -RZ, R52.H0_H0 ;  /* 0x20000034ff467230 */ /* 0x000fe20000004100 */
[----:B------:R-:W-:Y:S06]  /*2340*/  BRA `(.L_x_1501) ;  /* 0x00000000001c7947 */ /* 0x000fec0003800000 */
.L_x_1500:
[----:B------:R-:W-:Y:S01]  /*2350*/  ISETP.NE.AND P6, PT, R83, RZ, PT ;  /* 0x000000ff5300720c */ /* 0x000fe20003fc5270 */
[----:B------:R-:W-:-:S03]  /*2360*/  @P0 HADD2.F32 R65, -RZ, R52.H0_H0 ;  /* 0x20000034ff410230 */ /* 0x000fc60000004100 */
[----:B------:R-:W-:-:S05]  /*2370*/  FSEL R64, R68, RZ, !P6 ;  /* 0x000000ff44407208 */ /* 0x000fca0007000000 */
[----:B------:R-:W-:-:S04]  /*2380*/  FFMA.FTZ R64, R97, R67, R64 ;  /* 0x0000004361407223 */ /* 0x000fc80000010040 */
[----:B------:R-:W-:-:S04]  /*2390*/  FADD.FTZ R64, R79, -R64 ;  /* 0x800000404f407221 */ /* 0x000fc80000010000 */
[----:B0-----:R-:W-:-:S04]  /*23a0*/  FMUL.FTZ R70, R85, R64 ;  /* 0x0000004055467220 */ /* 0x001fc80000410000 */
[----:B------:R-:W-:-:S07]  /*23b0*/  @P0 FADD.FTZ R70, R70, R65 ;  /* 0x0000004146460221 */ /* 0x000fce0000010000 */
.L_x_1501:
[----:B------:R-:W-:Y:S05]  /*23c0*/  BSYNC B0 ;  /* 0x0000000000007941 */ /* 0x000fea0003800000 */
.L_x_1499:
        /* <DEDUP_REMOVED lines=15> */
.L_x_1503:
[----:B------:R-:W-:-:S04]  /*24c0*/  ISETP.NE.AND P6, PT, R83, RZ, PT ;  /* 0x000000ff5300720c */ /* 0x000fc80003fc5270 */
[----:B------:R-:W-:-:S05]  /*24d0*/  FSEL R65, R68, RZ, !P6 ;  /* 0x000000ff44417208 */ /* 0x000fca0007000000 */
[----:B------:R-:W-:Y:S01]  /*24e0*/  FFMA.FTZ R64, R72, R67, R65 ;  /* 0x0000004348407223 */ /* 0x000fe20000010041 */
[----:B------:R-:W-:-:S03]  /*24f0*/  @P0 HADD2.F32 R65, -RZ, R52.H1_H1 ;  /* 0x30000034ff410230 */ /* 0x000fc60000004100 */
[----:B------:R-:W-:-:S04]  /*2500*/  FADD.FTZ R64, R87, -R64 ;  /* 0x8000004057407221 */ /* 0x000fc80000010000 */
[----:B------:R-:W-:-:S04]  /*2510*/  FMUL.FTZ R70, R85, R64 ;  /* 0x0000004055467220 */ /* 0x000fc80000410000 */
[----:B------:R-:W-:-:S07]  /*2520*/  @P0 FADD.FTZ R70, R70, R65 ;  /* 0x0000004146460221 */ /* 0x000fce0000010000 */
.L_x_1504:
[----:B------:R-:W-:Y:S05]  /*2530*/  BSYNC B0 ;  /* 0x0000000000007941 */ /* 0x000fea0003800000 */
.L_x_1502:
        /* <DEDUP_REMOVED lines=15> */
.L_x_1506:
[----:B------:R-:W-:-:S04]  /*2630*/  ISETP.NE.AND P6, PT, R83, RZ, PT ;  /* 0x000000ff5300720c */ /* 0x000fc80003fc5270 */
[----:B------:R-:W-:-:S05]  /*2640*/  FSEL R64, R68, RZ, !P6 ;  /* 0x000000ff44407208 */ /* 0x000fca0007000000 */
[----:B------:R-:W-:-:S04]  /*2650*/  FFMA.FTZ R65, R73, R67, R64 ;  /* 0x0000004349417223 */ /* 0x000fc80000010040 */
[----:B------:R-:W-:Y:S01]  /*2660*/  FADD.FTZ R64, R88, -R65 ;  /* 0x8000004158407221 */ /* 0x000fe20000010000 */
[----:B------:R-:W-:-:S03]  /*2670*/  @P0 HADD2.F32 R65, -RZ, R53.H0_H0 ;  /* 0x20000035ff410230 */ /* 0x000fc60000004100 */
[----:B------:R-:W-:-:S04]  /*2680*/  FMUL.FTZ R70, R85, R64 ;  /* 0x0000004055467220 */ /* 0x000fc80000410000 */
[----:B------:R-:W-:-:S07]  /*2690*/  @P0 FADD.FTZ R70, R70, R65 ;  /* 0x0000004146460221 */ /* 0x000fce0000010000 */
.L_x_1507:
[----:B------:R-:W-:Y:S05]  /*26a0*/  BSYNC B0 ;  /* 0x0000000000007941 */ /* 0x000fea0003800000 */
.L_x_1505:
        /* <DEDUP_REMOVED lines=15> */
.L_x_1509:
[----:B------:R-:W-:-:S04]  /*27a0*/  ISETP.NE.AND P6, PT, R83, RZ, PT ;  /* 0x000000ff5300720c */ /* 0x000fc80003fc5270 */
[----:B------:R-:W-:-:S05]  /*27b0*/  FSEL R65, R68, RZ, !P6 ;  /* 0x000000ff44417208 */ /* 0x000fca0007000000 */
[----:B------:R-:W-:Y:S01]  /*27c0*/  FFMA.FTZ R64, R74, R67, R65 ;  /* 0x000000434a407223 */ /* 0x000fe20000010041 */
[----:B------:R-:W-:-:S03]  /*27d0*/  @P0 HADD2.F32 R65, -RZ, R53.H1_H1 ;  /* 0x30000035ff410230 */ /* 0x000fc60000004100 */
[----:B------:R-:W-:-:S04]  /*27e0*/  FADD.FTZ R64, R89, -R64 ;  /* 0x8000004059407221 */ /* 0x000fc80000010000 */
[----:B------:R-:W-:-:S04]  /*27f0*/  FMUL.FTZ R70, R85, R64 ;  /* 0x0000004055467220 */ /* 0x000fc80000410000 */
[----:B------:R-:W-:-:S07]  /*2800*/  @P0 FADD.FTZ R70, R70, R65 ;  /* 0x0000004146460221 */ /* 0x000fce0000010000 */
.L_x_1510:
[----:B------:R-:W-:Y:S05]  /*2810*/  BSYNC B0 ;  /* 0x0000000000007941 */ /* 0x000fea0003800000 */
.L_x_1508:
        /* <DEDUP_REMOVED lines=15> */
.L_x_1512:
[----:B------:R-:W-:-:S04]  /*2910*/  ISETP.NE.AND P6, PT, R83, RZ, PT ;  /* 0x000000ff5300720c */ /* 0x000fc80003fc5270 */
[----:B------:R-:W-:-:S05]  /*2920*/  FSEL R64, R68, RZ, !P6 ;  /* 0x000000ff44407208 */ /* 0x000fca0007000000 */
[----:B------:R-:W-:-:S04]  /*2930*/  FFMA.FTZ R65, R75, R67, R64 ;  /* 0x000000434b417223 */ /* 0x000fc80000010040 */
[----:B------:R-:W-:Y:S01]  /*2940*/  FADD.FTZ R64, R90, -R65 ;  /* 0x800000415a407221 */ /* 0x000fe20000010000 */
[----:B------:R-:W-:-:S03]  /*2950*/  @P0 HADD2.F32 R65, -RZ, R54.H0_H0 ;  /* 0x20000036ff410230 */ /* 0x000fc60000004100 */
[----:B------:R-:W-:-:S04]  /*2960*/  FMUL.FTZ R70, R85, R64 ;  /* 0x0000004055467220 */ /* 0x000fc80000410000 */
[----:B------:R-:W-:-:S07]  /*2970*/  @P0 FADD.FTZ R70, R70, R65 ;  /* 0x0000004146460221 */ /* 0x000fce0000010000 */
.L_x_1513:
[----:B------:R-:W-:Y:S05]  /*2980*/  BSYNC B0 ;  /* 0x0000000000007941 */ /* 0x000fea0003800000 */
.L_x_1511:
        /* <DEDUP_REMOVED lines=15> */
.L_x_1515:
[----:B------:R-:W-:-:S04]  /*2a80*/  ISETP.NE.AND P6, PT, R83, RZ, PT ;  /* 0x000000ff5300720c */ /* 0x000fc80003fc5270 */
[----:B------:R-:W-:-:S05]  /*2a90*/  FSEL R65, R68, RZ, !P6 ;  /* 0x000000ff44417208 */ /* 0x000fca0007000000 */
[----:B------:R-:W-:Y:S01]  /*2aa0*/  FFMA.FTZ R64, R76, R67, R65 ;  /* 0x000000434c407223 */ /* 0x000fe20000010041 */
[----:B------:R-:W-:-:S03]  /*2ab0*/  @P0 HADD2.F32 R65, -RZ, R54.H1_H1 ;  /* 0x30000036ff410230 */ /* 0x000fc60000004100 */
[----:B------:R-:W-:-:S04]  /*2ac0*/  FADD.FTZ R64, R91, -R64 ;  /* 0x800000405b407221 */ /* 0x000fc80000010000 */
[----:B------:R-:W-:-:S04]  /*2ad0*/  FMUL.FTZ R70, R85, R64 ;  /* 0x0000004055467220 */ /* 0x000fc80000410000 */
[----:B------:R-:W-:-:S07]  /*2ae0*/  @P0 FADD.FTZ R70, R70, R65 ;  /* 0x0000004146460221 */ /* 0x000fce0000010000 */
.L_x_1516:
[----:B------:R-:W-:Y:S05]  /*2af0*/  BSYNC B0 ;  /* 0x0000000000007941 */ /* 0x000fea0003800000 */
.L_x_1514:
        /* <DEDUP_REMOVED lines=15> */
.L_x_1518:
[----:B------:R-:W-:-:S04]  /*2bf0*/  ISETP.NE.AND P6, PT, R83, RZ, PT ;  /* 0x000000ff5300720c */ /* 0x000fc80003fc5270 */
[----:B------:R-:W-:-:S05]  /*2c00*/  FSEL R64, R68, RZ, !P6 ;  /* 0x000000ff44407208 */ /* 0x000fca0007000000 */
[----:B------:R-:W-:-:S04]  /*2c10*/  FFMA.FTZ R65, R77, R67, R64 ;  /* 0x000000434d417223 */ /* 0x000fc80000010040 */
[----:B------:R-:W-:Y:S01]  /*2c20*/  FADD.FTZ R64, R92, -R65 ;  /* 0x800000415c407221 */ /* 0x000fe20000010000 */
[----:B------:R-:W-:-:S03]  /*2c30*/  @P0 HADD2.F32 R65, -RZ, R55.H0_H0 ;  /* 0x20000037ff410230 */ /* 0x000fc60000004100 */
[----:B------:R-:W-:-:S04]  /*2c40*/  FMUL.FTZ R70, R85, R64 ;  /* 0x0000004055467220 */ /* 0x000fc80000410000 */
[----:B------:R-:W-:-:S07]  /*2c50*/  @P0 FADD.FTZ R70, R70, R65 ;  /* 0x0000004146460221 */ /* 0x000fce0000010000 */
.L_x_1519:
[----:B------:R-:W-:Y:S05]  /*2c60*/  BSYNC B0 ;  /* 0x0000000000007941 */ /* 0x000fea0003800000 */
.L_x_1517:
        /* <DEDUP_REMOVED lines=15> */
.L_x_1521:
[----:B------:R-:W-:-:S04]  /*2d60*/  ISETP.NE.AND P2, PT, R83, RZ, PT ;  /* 0x000000ff5300720c */ /* 0x000fc80003f45270 */
[----:B------:R-:W-:-:S05]  /*2d70*/  FSEL R65, R68, RZ, !P2 ;  /* 0x000000ff44417208 */ /* 0x000fca0005000000 */
[----:B------:R-:W-:Y:S01]  /*2d80*/  FFMA.FTZ R64, R78, R67, R65 ;  /* 0x000000434e407223 */ /* 0x000fe20000010041 */
[----:B------:R-:W-:-:S03]  /*2d90*/  @P0 HADD2.F32 R65, -RZ, R55.H1_H1 ;  /* 0x30000037ff410230 */ /* 0x000fc60000004100 */
[----:B------:R-:W-:-:S04]  /*2da0*/  FADD.FTZ R64, R93, -R64 ;  /* 0x800000405d407221 */ /* 0x000fc80000010000 */
[----:B------:R-:W-:-:S04]  /*2db0*/  FMUL.FTZ R94, R85, R64 ;  /* 0x00000040555e7220 */ /* 0x000fc80000410000 */
[----:B------:R-:W-:-:S07]  /*2dc0*/  @P0 FADD.FTZ R94, R94, R65 ;  /* 0x000000415e5e0221 */ /* 0x000fce0000010000 */
.L_x_1522:
[----:B------:R-:W-:Y:S05]  /*2dd0*/  BSYNC B0 ;  /* 0x0000000000007941 */ /* 0x000fea0003800000 */
.L_x_1520:
[----:B------:R-:W0:Y:S01]  /*2de0*/  @P4 LDC.64 R64, c[0x0][0x298] ;  /* 0x0000a600ff404b82 */ /* 0x000e220000000a00 */
[----:B------:R-:W-:-:S07]  /*2df0*/  @P4 LOP3.LUT P0, RZ, R121, 0xff000000, RZ, 0xc0, !PT ;  /* 0xff00000079ff4812 */ /* 0x000fce000780c0ff */
[----:B------:R-:W1:Y:S08]  /*2e00*/  @P1 LDC.64 R70, c[0x0][0x308] ;  /* 0x0000c200ff461b82 */ /* 0x000e700000000a00 */
[----:B------:R-:W2:Y:S01]  /*2e10*/  @P4 LDC.64 R68, c[0x0][0x2f8] ;  /* 0x0000be00ff444b82 */ /* 0x000ea20000000a00 */
[----:B0-----:R-:W-:Y:S01]  /*2e20*/  @P4 FMUL.FTZ R65, R94, R65 ;  /* 0x000000415e414220 */ /* 0x001fe20000410000 */
[----:B------:R-:W-:-:S03]  /*2e30*/  @P1 F2FP.F16.F32.PACK_AB R94, RZ, R94 ;  /* 0x0000005eff5e123e */ /* 0x000fc600000000ff */
[----:B------:R-:W-:Y:S01]  /*2e40*/  @P4 FMUL.FTZ R64, R65, R64 ;  /* 0x0000004041404220 */ /* 0x000fe20000410000 */
[----:B------:R-:W-:Y:S02]  /*2e50*/  @P4 IADD3 R65, R66, 0x80, RZ ;  /* 0x0000008042414810 */ /* 0x000fe40007ffe0ff */
[----:B------:R-:W-:Y:S01]  /*2e60*/  @P1 PRMT R59, R59, 0x5410, R94 ;  /* 0x000054103b3b1816 */ /* 0x000fe2000000005e */
[----:B-1----:R-:W-:Y:S01]  /*2e70*/  @P1 IMAD.WIDE.U32 R70, R86, 0x10, R70 ;  /* 0x0000001056461825 */ /* 0x002fe200078e0046 */
[----:B------:R-:W-:Y:S02]  /*2e80*/  @P4 FSEL R64, R64, RZ, P0 ;  /* 0x000000ff40404208 */ /* 0x000fe40000000000 */
[----:B------:R-:W-:Y:S02]  /*2e90*/  SEL R94, RZ, 0x1, P5 ;  /* 0x00000001ff5e7807 */ /* 0x000fe40002800000 */
[----:B------:R-:W-:Y:S01]  /*2ea0*/  @P4 F2FP.F16.F32.PACK_AB R64, RZ, R64 ;  /* 0x00000040ff40423e */ /* 0x000fe200000000ff */
[----:B------:R0:W-:Y:S01]  /*2eb0*/  @P1 STG.E.128 desc[UR4][R70.64], R56 ;  /* 0x0000003846001986 */ /* 0x0001e2000c101d04 */
[----:B--2---:R-:W-:-:S02]  /*2ec0*/  @P4 IMAD.WIDE.U32 R68, R65, 0x10, R68 ;  /* 0x0000001041444825 */ /* 0x004fc400078e0044 */
[----:B------:R-:W-:-:S05]  /*2ed0*/  @P4 PRMT R63, R63, 0x5410, R64 ;  /* 0x000054103f3f4816 */ /* 0x000fca0000000040 */
[----:B------:R0:W-:Y:S01]  /*2ee0*/  @P4 STG.E.128 desc[UR4][R68.64], R60 ;  /* 0x0000003c44004986 */ /* 0x0001e2000c101d04 */
[----:B------:R-:W-:Y:S05]  /*2ef0*/  @!P3 BRA `(.L_x_1523) ;  /* 0xffffffd4005cb947 */ /* 0x000fea000383ffff */
.L_x_1470:
        /* <DEDUP_REMOVED lines=19> */
.L_x_1474:
[----:B------:R-:W-:Y:S01]  /*3030*/  HFMA2.MMA R66, -RZ, RZ, 0, 9.5367431640625e-07 ;  /* 0x00000010ff427435 */ /* 0x000fe200000001ff */
[----:B------:R-:W-:Y:S02]  /*3040*/  MOV R67, 0x1f ;  /* 0x0000001f00437802 */ /* 0x000fe40000000f00 */
[----:B------:R-:W-:-:S08]  /*3050*/  MOV R68, 0xffffffff ;  /* 0xffffffff00447802 */ /* 0x000fd00000000f00 */
[----:B------:R-:W-:Y:S05]  /*3060*/  WARPSYNC.COLLECTIVE R68, `(.L_x_1524) ;  /* 0x0000000044087348 */ /* 0x000fea0003c00000 */
[----:B------:R0:W1:Y:S02]  /*3070*/  SHFL.DOWN P1, R95, R71, R66, R67 ;  /* 0x08000042475f7389 */ /* 0x0000640000020043 */
[----:B01----:R-:W-:Y:S01]  /*3080*/  ENDCOLLECTIVE ;  /* 0x000000000000791b */ /* 0x003fe20003800000 */
.L_x_1524:
[----:B------:R-:W-:Y:S01]  /*3090*/  FADD.FTZ R70, R95, R71 ;  /* 0x000000475f467221 */ /* 0x000fe20000010000 */
[----:B------:R-:W-:-:S07]  /*30a0*/  MOV R71, R69 ;  /* 0x0000004500477202 */ /* 0x000fce0000000f00 */
[----:B------:R-:W-:Y:S05]  /*30b0*/  WARPSYNC.COLLECTIVE R68, `(.L_x_1525) ;  /* 0x0000000044087348 */ /* 0x000fea0003c00000 */
[----:B------:R0:W1:Y:S02]  /*30c0*/  SHFL.DOWN P1, R95, R71, R66, R67 ;  /* 0x08000042475f7389 */ /* 0x0000640000020043 */
[----:B01----:R-:W-:Y:S01]  /*30d0*/  ENDCOLLECTIVE ;  /* 0x000000000000791b */ /* 0x003fe20003800000 */
.L_x_1525:
[----:B------:R-:W-:Y:S01]  /*30e0*/  HFMA2.MMA R66, -RZ, RZ, 0, 4.76837158203125e-07 ;  /* 0x00000008ff427435 */ /* 0x000fe200000001ff */
[----:B------:R-:W-:Y:S02]  /*30f0*/  MOV R71, R70 ;  /* 0x0000004600477202 */ /* 0x000fe40000000f00 */
[----:B------:R-:W-:-:S08]  /*3100*/  MOV R94, R95 ;  /* 0x0000005f005e7202 */ /* 0x000fd00000000f00 */
[----:B------:R-:W-:Y:S05]  /*3110*/  WARPSYNC.COLLECTIVE R68, `(.L_x_1526) ;  /* 0x0000000044087348 */ /* 0x000fea0003c00000 */
[----:B------:R0:W1:Y:S02]  /*3120*/  SHFL.DOWN P1, R95, R71, R66, R67 ;  /* 0x08000042475f7389 */ /* 0x0000640000020043 */
[----:B01----:R-:W-:Y:S01]  /*3130*/  ENDCOLLECTIVE ;  /* 0x000000000000791b */ /* 0x003fe20003800000 */
.L_x_1526:
[----:B------:R-:W-:-:S05]  /*3140*/  FADD.FTZ R125, R94, R69 ;  /* 0x000000455e7d7221 */ /* 0x000fca0000010000 */
[----:B------:R-:W-:Y:S01]  /*3150*/  MOV R71, R125 ;  /* 0x0000007d00477202 */ /* 0x000fe20000000f00 */
[----:B------:R-:W-:-:S07]  /*3160*/  FADD.FTZ R94, R70, R95 ;  /* 0x0000005f465e7221 */ /* 0x000fce0000010000 */
[----:B------:R-:W-:Y:S05]  /*3170*/  WARPSYNC.COLLECTIVE R68, `(.L_x_1527) ;  /* 0x0000000044087348 */ /* 0x000fea0003c00000 */
[----:B------:R0:W1:Y:S02]  /*3180*/  SHFL.DOWN P1, R95, R71, R66, R67 ;  /* 0x08000042475f7389 */ /* 0x0000640000020043 */
[----:B01----:R-:W-:Y:S01]  /*3190*/  ENDCOLLECTIVE ;  /* 0x000000000000791b */ /* 0x003fe20003800000 */
.L_x_1527:
[----:B------:R-:W-:Y:S01]  /*31a0*/  HFMA2.MMA R66, -RZ, RZ, 0, 2.384185791015625e-07 ;  /* 0x00000004ff427435 */ /* 0x000fe200000001ff */
[----:B------:R-:W-:Y:S02]  /*31b0*/  MOV R71, R94 ;  /* 0x0000005e00477202 */ /* 0x000fe40000000f00 */
[----:B------:R-:W-:-:S08]  /*31c0*/  MOV R124, R95 ;  /* 0x0000005f007c7202 */ /* 0x000fd00000000f00 */
[----:B------:R-:W-:Y:S05]  /*31d0*/  WARPSYNC.COLLECTIVE R68, `(.L_x_1528) ;  /* 0x0000000044087348 */ /* 0x000fea0003c00000 */
[----:B------:R0:W1:Y:S02]  /*31e0*/  SHFL.DOWN P1, R95, R71, R66, R67 ;  /* 0x08000042475f7389 */ /* 0x0000640000020043 */
[----:B01----:R-:W-:Y:S01]  /*31f0*/  ENDCOLLECTIVE ;  /* 0x000000000000791b */ /* 0x003fe20003800000 */
.L_x_1528:
[----:B------:R-:W-:-:S05]  /*3200*/  FADD.FTZ R125, R125, R124 ;  /* 0x0000007c7d7d7221 */ /* 0x000fca0000010000 */
[----:B------:R-:W-:Y:S01]  /*3210*/  MOV R71, R125 ;  /* 0x0000007d00477202 */ /* 0x000fe20000000f00 */
[----:B------:R-:W-:-:S07]  /*3220*/  FADD.FTZ R124, R94, R95 ;  /* 0x0000005f5e7c7221 */ /* 0x000fce0000010000 */
[----:B------:R-:W-:Y:S05]  /*3230*/  WARPSYNC.COLLECTIVE R68, `(.L_x_1529) ;  /* 0x0000000044087348 */ /* 0x000fea0003c00000 */
[----:B------:R0:W1:Y:S02]  /*3240*/  SHFL.DOWN P1, R95, R71, R66, R67 ;  /* 0x08000042475f7389 */ /* 0x0000640000020043 */
[----:B01----:R-:W-:Y:S01]  /*3250*/  ENDCOLLECTIVE ;  /* 0x000000000000791b */ /* 0x003fe20003800000 */
.L_x_1529:
[----:B------:R-:W-:Y:S01]  /*3260*/  HFMA2.MMA R66, -RZ, RZ, 0, 1.1920928955078125e-07 ;  /* 0x00000002ff427435 */ /* 0x000fe200000001ff */
[----:B------:R-:W-:Y:S02]  /*3270*/  MOV R71, R124 ;  /* 0x0000007c00477202 */ /* 0x000fe40000000f00 */
[----:B------:R-:W-:-:S08]  /*3280*/  MOV R70, R95 ;  /* 0x0000005f00467202 */ /* 0x000fd00000000f00 */
[----:B------:R-:W-:Y:S05]  /*3290*/  WARPSYNC.COLLECTIVE R68, `(.L_x_1530) ;  /* 0x0000000044087348 */ /* 0x000fea0003c00000 */
[----:B------:R0:W1:Y:S02]  /*32a0*/  SHFL.DOWN P1, R95, R71, R66, R67 ;  /* 0x08000042475f7389 */ /* 0x0000640000020043 */
[----:B01----:R-:W-:Y:S01]  /*32b0*/  ENDCOLLECTIVE ;  /* 0x000000000000791b */ /* 0x003fe20003800000 */
.L_x_1530:
[----:B------:R-:W-:-:S05]  /*32c0*/  FADD.FTZ R94, R125, R70 ;  /* 0x000000467d5e7221 */ /* 0x000fca0000010000 */
[----:B------:R-:W-:Y:S01]  /*32d0*/  MOV R71, R94 ;  /* 0x0000005e00477202 */ /* 0x000fe20000000f00 */
[----:B------:R-:W-:-:S07]  /*32e0*/  FADD.FTZ R69, R124, R95 ;  /* 0x0000005f7c457221 */ /* 0x000fce0000010000 */
[----:B------:R-:W-:Y:S05]  /*32f0*/  WARPSYNC.COLLECTIVE R68, `(.L_x_1531) ;  /* 0x0000000044087348 */ /* 0x000fea0003c00000 */
[----:B------:R0:W1:Y:S02]  /*3300*/  SHFL.DOWN P1, R95, R71, R66, R67 ;  /* 0x08000042475f7389 */ /* 0x0000640000020043 */
[----:B01----:R-:W-:Y:S01]  /*3310*/  ENDCOLLECTIVE ;  /* 0x000000000000791b */ /* 0x003fe20003800000 */
.L_x_1531:
[----:B------:R-:W-:Y:S01]  /*3320*/  HFMA2.MMA R66, -RZ, RZ, 0, 5.9604644775390625e-08 ;  /* 0x00000001ff427435 */ /* 0x000fe200000001ff */
[----:B------:R-:W-:Y:S02]  /*3330*/  MOV R71, R69 ;  /* 0x0000004500477202 */ /* 0x000fe40000000f00 */
[----:B------:R-:W-:-:S08]  /*3340*/  MOV R70, R95 ;  /* 0x0000005f00467202 */ /* 0x000fd00000000f00 */
[----:B------:R-:W-:Y:S05]  /*3350*/  WARPSYNC.COLLECTIVE R68, `(.L_x_1532) ;  /* 0x0000000044087348 */ /* 0x000fea0003c00000 */
[----:B------:R0:W1:Y:S02]  /*3360*/  SHFL.DOWN P1, R95, R71, R66, R67 ;  /* 0x08000042475f7389 */ /* 0x0000640000020043 */
[----:B01----:R-:W-:Y:S01]  /*3370*/  ENDCOLLECTIVE ;  /* 0x000000000000791b */ /* 0x003fe20003800000 */
.L_x_1532:
[----:B------:R-:W-:-:S05]  /*3380*/  FADD.FTZ R70, R94, R70 ;  /* 0x000000465e467221 */ /* 0x000fca0000010000 */
[----:B------:R-:W-:Y:S02]  /*3390*/  MOV R71, R70 ;  /* 0x0000004600477202 */ /* 0x000fe40000000f00 */
[----:B------:R-:W-:-:S07]  /*33a0*/  MOV R124, R95 ;  /* 0x0000005f007c7202 */ /* 0x000fce0000000f00 */
[----:B------:R-:W-:Y:S05]  /*33b0*/  WARPSYNC.COLLECTIVE R68, `(.L_x_1533) ;  /* 0x0000000044087348 */ /* 0x000fea0003c00000 */
[----:B------:R0:W1:Y:S02]  /*33c0*/  SHFL.DOWN P1, R95, R71, R66, R67 ;  /* 0x08000042475f7389 */ /* 0x0000640000020043 */
[----:B01----:R-:W-:Y:S01]  /*33d0*/  ENDCOLLECTIVE ;  /* 0x000000000000791b */ /* 0x003fe20003800000 */
.L_x_1533:
[----:B------:R-:W-:Y:S05]  /*33e0*/  BRA `(.L_x_1534) ;  /* 0xffffffe000347947 */ /* 0x000fea000383ffff */
.L_x_1535:
        /* <DEDUP_REMOVED lines=9> */
.L_x_8711:


//--------------------- .text._ZN10layer_norm13ln_bwd_kernelINS_13Kernel_traitsI6__halfS2_S2_S2_fjLj2048ELj1ELj1ELj4ELj16ENS_18Kernel_traits_baseILj2048ES2_S2_S2_S2_fjLj128EEEEELb1ELb1ELb0ELb0EEEvNS_9BwdParamsE --------------------------
	.section	.text._ZN10layer_norm13ln_bwd_kernelINS_13Kernel_traitsI6__halfS2_S2_S2_fjLj2048ELj1ELj1ELj4ELj16ENS_18Kernel_traits_baseILj2048ES2_S2_S2_S2_fjLj128EEEEELb1ELb1ELb0ELb0EEEvNS_9BwdParamsE,"ax",@progbits
	.align	128
        .global         _ZN10layer_norm13ln_bwd_kernelINS_13Kernel_traitsI6__halfS2_S2_S2_fjLj2048ELj1ELj1ELj4ELj16ENS_18Kernel_traits_baseILj2048ES2_S2_S2_S2_fjLj128EEEEELb1ELb1ELb0ELb0EEEvNS_9BwdParamsE
        .type           _ZN10layer_norm13ln_bwd_kernelINS_13Kernel_traitsI6__halfS2_S2_S2_fjLj2048ELj1ELj1ELj4ELj16ENS_18Kernel_traits_baseILj2048ES2_S2_S2_S2_fjLj128EEEEELb1ELb1ELb0ELb0EEEvNS_9BwdParamsE,@function
        .size           _ZN10layer_norm13ln_bwd_kernelINS_13Kernel_traitsI6__halfS2_S2_S2_fjLj2048ELj1ELj1ELj4ELj16ENS_18Kernel_traits_baseILj2048ES2_S2_S2_S2_fjLj128EEEEELb1ELb1ELb0ELb0EEEvNS_9BwdParamsE,(.L_x_8712 - _ZN10layer_norm13ln_bwd_kernelINS_13Kernel_traitsI6__halfS2_S2_S2_fjLj2048ELj1ELj1ELj4ELj16ENS_18Kernel_traits_baseILj2048ES2_S2_S2_S2_fjLj128EEEEELb1ELb1ELb0ELb0EEEvNS_9BwdParamsE)
        .other          _ZN10layer_norm13ln_bwd_kernelINS_13Kernel_traitsI6__halfS2_S2_S2_fjLj2048ELj1ELj1ELj4ELj16ENS_18Kernel_traits_baseILj2048ES2_S2_S2_S2_fjLj128EEEEELb1ELb1ELb0ELb0EEEvNS_9BwdParamsE,@"STO_CUDA_ENTRY STV_DEFAULT"
_ZN10layer_norm13ln_bwd_kernelINS_13Kernel_traitsI6__halfS2_S2_S2_fjLj2048ELj1ELj1ELj4ELj16ENS_18Kernel_traits_baseILj2048ES2_S2_S2_S2_fjLj128EEEEELb1ELb1ELb0ELb0EEEvNS_9BwdParamsE:
.text._ZN10layer_norm13ln_bwd_kernelINS_13Kernel_traitsI6__halfS2_S2_S2_fjLj2048ELj1ELj1ELj4ELj16ENS_18Kernel_traits_baseILj2048ES2_S2_S2_S2_fjLj128EEEEELb1ELb1ELb0ELb0EEEvNS_9BwdParamsE:
        /* <DEDUP_REMOVED lines=68> */
[----:B------:R-:W-:Y:S01]  /*0440*/  ULDC.U8 UR6, c[0x0][0x2a0] ;  /* 0x0000a80000067ab9 */ /* 0x000fe20000000000 */
[--C-:B------:R-:W-:Y:S01]  /*0450*/  HADD2.F32 R6, -RZ, R13.reuse.H0_H0 ;  /* 0x2000000dff067230 */ /* 0x100fe20000004100 */
[----:B------:R-:W-:Y:S01]  /*0460*/  HFMA2.MMA R90, -RZ, RZ, 0, 5.9604644775390625e-08 ;  /* 0x00000001ff5a7435 */ /* 0x000fe200000001ff */
[----:B------:R-:W-:Y:S01]  /*0470*/  HADD2.F32 R7, -RZ, R13.H1_H1 ;  /* 0x3000000dff077230 */ /* 0x000fe20000004100 */
[----:B------:R-:W-:Y:S01]  /*0480*/  ISETP.NE.AND.EX P0, PT, RZ, UR7, PT, P0 ;  /* 0x00000007ff007c0c */ /* 0x000fe2000bf05300 */
[--C-:B------:R-:W-:Y:S01]  /*0490*/  HADD2.F32 R8, -RZ, R14.reuse.H0_H0 ;  /* 0x2000000eff087230 */ /* 0x100fe20000004100 */
[----:B------:R-:W-:Y:S01]  /*04a0*/  ISETP.NE.AND P4, PT, RZ, UR6, PT ;  /* 0x00000006ff007c0c */ /* 0x000fe2000bf85270 */
[----:B------:R-:W-:Y:S01]  /*04b0*/  HADD2.F32 R9, -RZ, R14.H1_H1 ;  /* 0x3000000eff097230 */ /* 0x000fe20000004100 */
[----:B------:R-:W-:Y:S01]  /*04c0*/  MOV R25, RZ ;  /* 0x000000ff00197202 */ /* 0x000fe20000000f00 */
        /* <DEDUP_REMOVED lines=25> */
[----:B------:R-:W-:-:S07]  /*0660*/  HADD2.F32 R105, -RZ, R75.H1_H1 ;  /* 0x3000004bff697230 */ /* 0x000fce0000004100 */
.L_x_1546:
        /* <DEDUP_REMOVED lines=39> */
[----:B--2---:R-:W-:Y:S02]  /*08e0*/  HADD2.F32 R120, -RZ, R90.H0_H0 ;  /* 0x2000005aff787230 */ /* 0x004fe40000004100 */
[--C-:B------:R-:W-:Y:S02]  /*08f0*/  HADD2.F32 R108, -RZ, R88.reuse.H0_H0 ;  /* 0x20000058ff6c7230 */ /* 0x100fe40000004100 */
[--C-:B------:R-:W-:Y:S02]  /*0900*/  HADD2.F32 R114, -RZ, R89.reuse.H0_H0 ;  /* 0x20000059ff727230 */ /* 0x100fe40000004100 */
[----:B------:R-:W-:Y:S02]  /*0910*/  HADD2.F32 R116, -RZ, R89.H1_H1 ;  /* 0x30000059ff747230 */ /* 0x000fe40000004100 */
[----:B------:R-:W-:Y:S01]  /*0920*/  FADD.FTZ R120, -R139, R120 ;  /* 0x000000788b787221 */ /* 0x000fe20000010100 */
[----:B------:R-:W-:-:S02]  /*0930*/  HADD2.F32 R112, -RZ, R88.H1_H1 ;  /* 0x30000058ff707230 */ /* 0x000fc40000004100 */
[C---:B------:R-:W-:Y:S01]  /*0940*/  FADD.FTZ R108, -R139.reuse, R108 ;  /* 0x0000006c8b6c7221 */ /* 0x040fe20000010100 */
[--C-:B------:R-:W-:Y:S02]  /*0950*/  HADD2.F32 R148, -RZ, R91.reuse.H0_H0 ;  /* 0x2000005bff947230 */ /* 0x100fe40000004100 */
[----:B------:R-:W-:Y:S02]  /*0960*/  HADD2.F32 R88, -RZ, R91.H1_H1 ;  /* 0x3000005bff587230 */ /* 0x000fe40000004100 */
[----:B------:R-:W-:Y:S01]  /*0970*/  FADD.FTZ R114, -R139, R114 ;  /* 0x000000728b727221 */ /* 0x000fe20000010100 */
[----:B------:R-:W-:Y:S02]  /*0980*/  HADD2.F32 R122, -RZ, R90.H1_H1 ;  /* 0x3000005aff7a7230 */ /* 0x000fe40000004100 */
[----:B---3--:R-:W-:Y:S02]  /*0990*/  HADD2.F32 R89, -RZ, R84.H0_H0 ;  /* 0x20000054ff597230 */ /* 0x008fe40000004100 */
[----:B------:R-:W-:-:S02]  /*09a0*/  HADD2.F32 R91, -RZ, R85.H0_H0 ;  /* 0x20000055ff5b7230 */ /* 0x000fc40000004100 */
[----:B------:R-:W-:Y:S02]  /*09b0*/  HADD2.F32 R118, -RZ, R85.H1_H1 ;  /* 0x30000055ff767230 */ /* 0x000fe40000004100 */
[----:B------:R-:W-:Y:S01]  /*09c0*/  FMUL.FTZ R142, R4, R89 ;  /* 0x00000059048e7220 */ /* 0x000fe20000410000 */
[----:B------:R-:W-:Y:S02]  /*09d0*/  HADD2.F32 R90, -RZ, R84.H1_H1 ;  /* 0x30000054ff5a7230 */ /* 0x000fe40000004100 */
[----:B-----5:R-:W-:Y:S01]  /*09e0*/  FMUL.FTZ R115, R107, R120 ;  /* 0x000000786b737220 */ /* 0x020fe20000410000 */
[--C-:B------:R-:W-:Y:S02]  /*09f0*/  HADD2.F32 R85, -RZ, R86.reuse.H0_H0 ;  /* 0x20000056ff557230 */ /* 0x100fe40000004100 */
[----:B------:R-:W-:Y:S01]  /*0a00*/  FADD.FTZ R112, -R139, R112 ;  /* 0x000000708b707221 */ /* 0x000fe20000010100 */
[----:B------:R-:W-:Y:S01]  /*0a10*/  FMUL.FTZ R3, R107, R108 ;  /* 0x0000006c6b037220 */ /* 0x000fe20000410000 */
[----:B------:R-:W-:-:S02]  /*0a20*/  HADD2.F32 R124, -RZ, R86.H1_H1 ;  /* 0x30000056ff7c7230 */ /* 0x000fc40000004100 */
[----:B------:R-:W-:Y:S01]  /*0a30*/  FMUL.FTZ R113, R107, R114 ;  /* 0x000000726b717220 */ /* 0x000fe20000410000 */
[----:B0-----:R-:W-:Y:S01]  /*0a40*/  FMUL.FTZ R111, R5, R90 ;  /* 0x0000005a056f7220 */ /* 0x001fe20000410000 */
[----:B------:R-:W-:Y:S01]  /*0a50*/  FADD.FTZ R44, R44, R85 ;  /* 0x000000552c2c7221 */ /* 0x000fe20000010000 */
[-C--:B------:R-:W-:Y:S01]  /*0a60*/  FFMA.FTZ R28, R115, R85.reuse, R28 ;  /* 0x00000055731c7223 */ /* 0x080fe2000001001c */
[----:B------:R-:W-:Y:S01]  /*0a70*/  FMUL.FTZ R114, R8, R85 ;  /* 0x0000005508727220 */ /* 0x000fe20000410000 */
[----:B------:R-:W-:Y:S01]  /*0a80*/  FADD.FTZ R86, RZ, R142 ;  /* 0x0000008eff567221 */ /* 0x000fe20000010000 */
[----:B------:R-:W-:Y:S01]  /*0a90*/  FMUL.FTZ R108, R107, R112 ;  /* 0x000000706b6c7220 */ /* 0x000fe20000410000 */
[----:B------:R-:W-:Y:S01]  /*0aa0*/  FFMA.FTZ R85, R3, R142, RZ ;  /* 0x0000008e03557223 */ /* 0x000fe200000100ff */
[--C-:B------:R-:W-:Y:S02]  /*0ab0*/  HADD2.F32 R123, -RZ, R87.reuse.H0_H0 ;  /* 0x20000057ff7b7230 */ /* 0x100fe40000004100 */
[----:B------:R-:W-:-:S02]  /*0ac0*/  HADD2.F32 R84, -RZ, R87.H1_H1 ;  /* 0x30000057ff547230 */ /* 0x000fc40000004100 */
[----:B------:R-:W-:Y:S01]  /*0ad0*/  FADD.FTZ R87, R86, R111 ;  /* 0x0000006f56577221 */ /* 0x000fe20000010000 */
[----:B------:R-:W-:Y:S01]  /*0ae0*/  FADD.FTZ R110, -R139, R116 ;  /* 0x000000748b6e7221 */ /* 0x000fe20000010100 */
[----:B------:R-:W-:Y:S01]  /*0af0*/  FMUL.FTZ R112, R6, R91 ;  /* 0x0000005b06707220 */ /* 0x000fe20000410000 */
[C---:B------:R-:W-:Y:S01]  /*0b00*/  FFMA.FTZ R86, R108.reuse, R111, R85 ;  /* 0x0000006f6c567223 */ /* 0x040fe20000010055 */
[----:B------:R-:W-:Y:S01]  /*0b10*/  FADD.FTZ R41, R41, R90 ;  /* 0x0000005a29297221 */ /* 0x000fe20000010000 */
[----:B------:R-:W-:Y:S01]  /*0b20*/  FFMA.FTZ R25, R108, R90, R25 ;  /* 0x0000005a6c197223 */ /* 0x000fe20000010019 */
[----:B------:R-:W-:Y:S01]  /*0b30*/  FMUL.FTZ R110, R107, R110 ;  /* 0x0000006e6b6e7220 */ /* 0x000fe20000410000 */
[----:B------:R-:W-:Y:S01]  /*0b40*/  FMUL.FTZ R117, R7, R118 ;  /* 0x0000007607757220 */ /* 0x000fe20000410000 */
[----:B------:R-:W-:Y:S01]  /*0b50*/  FADD.FTZ R90, R87, R112 ;  /* 0x00000070575a7221 */ /* 0x000fe20000010000 */
[----:B------:R-:W-:Y:S01]  /*0b60*/  FFMA.FTZ R85, R113, R112, R86 ;  /* 0x0000007071557223 */ /* 0x000fe20000010056 */
[----:B------:R-:W-:-:S02]  /*0b70*/  FADD.FTZ R116, -R139, R122 ;  /* 0x0000007a8b747221 */ /* 0x000fc40000010100 */
[----:B------:R-:W-:Y:S01]  /*0b80*/  FADD.FTZ R87, R90, R117 ;  /* 0x000000755a577221 */ /* 0x000fe20000010000 */
[C---:B------:R-:W-:Y:S01]  /*0b90*/  FFMA.FTZ R86, R110.reuse, R117, R85 ;  /* 0x000000756e567223 */ /* 0x040fe20000010055 */
[----:B------:R-:W-:Y:S01]  /*0ba0*/  FMUL.FTZ R116, R107, R116 ;  /* 0x000000746b747220 */ /* 0x000fe20000410000 */
[----:B------:R-:W-:Y:S01]  /*0bb0*/  FADD.FTZ R148, -R139, R148 ;  /* 0x000000948b947221 */ /* 0x000fe20000010100 */
[----:B------:R-:W-:Y:S01]  /*0bc0*/  FMUL.FTZ R119, R9, R124 ;  /* 0x0000007c09777220 */ /* 0x000fe20000410000 */
        /* <DEDUP_REMOVED lines=25> */
.L_x_1538:
[----:B------:R-:W-:Y:S05]  /*0d60*/  BSYNC B0 ;  /* 0x0000000000007941 */ /* 0x000fea0003800000 */
.L_x_1537:
        /* <DEDUP_REMOVED lines=18> */
[--C-:B------:R-:W-:Y:S02]  /*0e90*/  HADD2.F32 R128, -RZ, R85.reuse.H0_H0 ;  /* 0x20000055ff807230 */ /* 0x100fe40000004100 */
[----:B------:R-:W-:Y:S02]  /*0ea0*/  HADD2.F32 R130, -RZ, R85.H1_H1 ;  /* 0x30000055ff827230 */ /* 0x000fe40000004100 */
[----:B------:R-:W-:Y:S01]  /*0eb0*/  FADD.FTZ R126, -R139, R126 ;  /* 0x0000007e8b7e7221 */ /* 0x000fe20000010100 */
[----:B------:R-:W-:-:S02]  /*0ec0*/  HADD2.F32 R132, -RZ, R86.H0_H0 ;  /* 0x20000056ff847230 */ /* 0x000fc40000004100 */
[C---:B0-----:R-:W-:Y:S01]  /*0ed0*/  FADD.FTZ R122, -R139.reuse, R128 ;  /* 0x000000808b7a7221 */ /* 0x041fe20000010100 */
[----:B------:R-:W-:Y:S02]  /*0ee0*/  HADD2.F32 R134, -RZ, R86.H1_H1 ;  /* 0x30000056ff867230 */ /* 0x000fe40000004100 */
[----:B------:R-:W-:Y:S01]  /*0ef0*/  FADD.FTZ R86, -R139, R84 ;  /* 0x000000548b567221 */ /* 0x000fe20000010100 */
[----:B-----5:R-:W-:Y:S01]  /*0f00*/  FMUL.FTZ R109, R107, R126 ;  /* 0x0000007e6b6d7220 */ /* 0x020fe20000410000 */
[--C-:B------:R-:W-:Y:S02]  /*0f10*/  HADD2.F32 R140, -RZ, R87.reuse.H0_H0 ;  /* 0x20000057ff8c7230 */ /* 0x100fe40000004100 */
[--C-:B---3--:R-:W-:Y:S02]  /*0f20*/  HADD2.F32 R85, -RZ, R88.reuse.H0_H0 ;  /* 0x20000058ff557230 */ /* 0x108fe40000004100 */
[----:B------:R-:W-:Y:S02]  /*0f30*/  HADD2.F32 R88, -RZ, R88.H1_H1 ;  /* 0x30000058ff587230 */ /* 0x000fe40000004100 */
[----:B------:R-:W-:-:S02]  /*0f40*/  HADD2.F32 R152, -RZ, R87.H1_H1 ;  /* 0x30000057ff987230 */ /* 0x000fc40000004100 */
[-C--:B------:R-:W-:Y:S01]  /*0f50*/  FMUL.FTZ R128, R12, R85.reuse ;  /* 0x000000550c807220 */ /* 0x080fe20000410000 */
[--C-:B------:R-:W-:Y:S02]  /*0f60*/  HADD2.F32 R87, -RZ, R89.reuse.H0_H0 ;  /* 0x20000059ff577230 */ /* 0x100fe40000004100 */
[C---:B------:R-:W-:Y:S01]  /*0f70*/  FMUL.FTZ R126, R107.reuse, R86 ;  /* 0x000000566b7e7220 */ /* 0x040fe20000410000 */
[----:B------:R-:W-:Y:S01]  /*0f80*/  FMUL.FTZ R125, R107, R122 ;  /* 0x0000007a6b7d7220 */ /* 0x000fe20000410000 */
[----:B------:R-:W-:Y:S01]  /*0f90*/  FADD.FTZ R48, R48, R85 ;  /* 0x0000005530307221 */ /* 0x000fe20000010000 */
[----:B------:R-:W-:Y:S01]  /*0fa0*/  FFMA.FTZ R32, R109, R85, R32 ;  /* 0x000000556d207223 */ /* 0x000fe20000010020 */
[----:B------:R-:W-:Y:S01]  /*0fb0*/  FMUL.FTZ R127, R13, R88 ;  /* 0x000000580d7f7220 */ /* 0x000fe20000410000 */
[----:B------:R-:W-:Y:S01]  /*0fc0*/  FADD.FTZ R86, R143, R128 ;  /* 0x000000808f567221 */ /* 0x000fe20000010000 */
[----:B------:R-:W-:Y:S01]  /*0fd0*/  FFMA.FTZ R85, R109, R128, R148 ;  /* 0x000000806d557223 */ /* 0x000fe20000010094 */
[C---:B------:R-:W-:Y:S01]  /*0fe0*/  FADD.FTZ R136, -R139.reuse, R132 ;  /* 0x000000848b887221 */ /* 0x040fe20000010100 */
[----:B------:R-:W-:Y:S01]  /*0ff0*/  FADD.FTZ R138, -R139, R134 ;  /* 0x000000868b8a7221 */ /* 0x000fe20000010100 */
[----:B------:R-:W-:Y:S01]  /*1000*/  FADD.FTZ R50, R50, R87 ;  /* 0x0000005732327221 */ /* 0x000fe20000010000 */
[-C--:B------:R-:W-:Y:S01]  /*1010*/  FFMA.FTZ R34, R125, R87.reuse, R34 ;  /* 0x000000577d227223 */ /* 0x080fe20000010022 */
[----:B------:R-:W-:Y:S01]  /*1020*/  FMUL.FTZ R132, R14, R87 ;  /* 0x000000570e847220 */ /* 0x000fe20000410000 */
[----:B------:R-:W-:Y:S01]  /*1030*/  FADD.FTZ R130, -R139, R130 ;  /* 0x000000828b827221 */ /* 0x000fe20000010100 */
[----:B------:R-:W-:-:S02]  /*1040*/  HADD2.F32 R134, -RZ, R89.H1_H1 ;  /* 0x30000059ff867230 */ /* 0x000fc40000004100 */
[----:B------:R-:W-:Y:S01]  /*1050*/  FADD.FTZ R87, R86, R127 ;  /* 0x0000007f56577221 */ /* 0x000fe20000010000 */
[C---:B------:R-:W-:Y:S01]  /*1060*/  FFMA.FTZ R86, R126.reuse, R127, R85 ;  /* 0x0000007f7e567223 */ /* 0x040fe20000010055 */
[--C-:B------:R-:W-:Y:S02]  /*1070*/  HADD2.F32 R89, -RZ, R90.reuse.H0_H0 ;  /* 0x2000005aff597230 */ /* 0x100fe40000004100 */
[----:B------:R-:W-:Y:S01]  /*1080*/  FADD.FTZ R49, R49, R88 ;  /* 0x0000005831317221 */ /* 0x000fe20000010000 */
[----:B------:R-:W-:Y:S01]  /*1090*/  FFMA.FTZ R33, R126, R88, R33 ;  /* 0x000000587e217223 */ /* 0x000fe20000010021 */
[----:B------:R-:W-:Y:S01]  /*10a0*/  FMUL.FTZ R130, R107, R130 ;  /* 0x000000826b827220 */ /* 0x000fe20000410000 */
        /* <DEDUP_REMOVED lines=11> */
[----:B------:R-:W-:Y:S01]  /*1160*/  FADD.FTZ R150, -R139, R140 ;  /* 0x0000008c8b967221 */ /* 0x000fe20000010100 */
[----:B------:R-:W-:Y:S01]  /*1170*/  FMUL.FTZ R136, R107, R138 ;  /* 0x0000008a6b887220 */ /* 0x000fe20000410000 */
[----:B------:R-:W-:Y:S01]  /*1180*/  FMUL.FTZ R133, R17, R90 ;  /* 0x0000005a11857220 */ /* 0x000fe20000410000 */
[----:B------:R-:W-:Y:S01]  /*1190*/  FADD.FTZ R88, R87, R134 ;  /* 0x0000008657587221 */ /* 0x000fe20000010000 */
[----:B------:R-:W-:Y:S01]  /*11a0*/  FFMA.FTZ R85, R131, R134, R86 ;  /* 0x0000008683557223 */ /* 0x000fe20000010056 */
[----:B------:R-:W-:-:S02]  /*11b0*/  HADD2.F32 R84, -RZ, R91.H1_H1 ;  /* 0x3000005bff547230 */ /* 0x000fc40000004100 */
[----:B------:R-:W-:Y:S01]  /*11c0*/  FADD.FTZ R140, -R139, R152 ;  /* 0x000000988b8c7221 */ /* 0x000fe20000010100 */
        /* <DEDUP_REMOVED lines=18> */
.L_x_1540:
[----:B------:R-:W-:Y:S05]  /*12f0*/  BSYNC B0 ;  /* 0x0000000000007941 */ /* 0x000fea0003800000 */
.L_x_1539:
        /* <DEDUP_REMOVED lines=26> */
.L_x_1559:
        /* <DEDUP_REMOVED lines=38> */
[----:B------:R-:W-:Y:S01]  /*1700*/  HFMA2.MMA R152, -RZ, RZ, 0, 0 ;  /* 0x00000000ff987435 */ /* 0x000fe200000001ff */
[----:B------:R-:W-:Y:S01]  /*1710*/  LOP3.LUT P6, RZ, R88, 0xff, RZ, 0xc0, !PT ;  /* 0x000000ff58ff7812 */ /* 0x000fe200078cc0ff */
[----:B------:R-:W-:Y:S01]  /*1720*/  FADD.FTZ R156, R142, -R89 ;  /* 0x800000598e9c7221 */ /* 0x000fe20000010000 */
[----:B------:R-:W-:Y:S01]  /*1730*/  MOV R88, RZ ;  /* 0x000000ff00587202 */ /* 0x000fe20000000f00 */
[----:B------:R-:W-:Y:S01]  /*1740*/  FADD.FTZ R148, R111, -R148 ;  /* 0x800000946f947221 */ /* 0x000fe20000010000 */
[----:B------:R-:W-:Y:S01]  /*1750*/  MOV R157, RZ ;  /* 0x000000ff009d7202 */ /* 0x000fe20000000f00 */
[----:B------:R-:W-:-:S02]  /*1760*/  FMUL.FTZ R156, R107, R156 ;  /* 0x0000009c6b9c7220 */ /* 0x000fc40000410000 */
[----:B------:R-:W-:Y:S02]  /*1770*/  @P1 HADD2.F32 R89, -RZ, R72.H0_H0 ;  /* 0x20000048ff591230 */ /* 0x000fe40000004100 */
[----:B------:R-:W-:Y:S01]  /*1780*/  FMUL.FTZ R160, R107, R148 ;  /* 0x000000946ba07220 */ /* 0x000fe20000410000 */
[----:B------:R-:W-:Y:S01]  /*1790*/  CS2R R148, SRZ ;  /* 0x0000000000947805 */ /* 0x000fe2000001ff00 */
[----:B------:R-:W-:Y:S02]  /*17a0*/  @P1 HADD2.F32 R153, -RZ, R75.H1_H1 ;  /* 0x3000004bff991230 */ /* 0x000fe40000004100 */
[----:B------:R-:W-:-:S04]  /*17b0*/  @P1 FADD.FTZ R156, R156, R89 ;  /* 0x000000599c9c1221 */ /* 0x000fc80000010000 */
[----:B------:R-:W-:-:S04]  /*17c0*/  FMUL.FTZ R89, R156, R139 ;  /* 0x0000008b9c597220 */ /* 0x000fc80000410000 */
[----:B------:R-:W-:-:S04]  /*17d0*/  FMUL.FTZ R89, R89, UR15 ;  /* 0x0000000f59597c20 */ /* 0x000fc80008410000 */
[----:B------:R-:W-:Y:S01]  /*17e0*/  @P6 FMUL.FTZ R88, R20, R89 ;  /* 0x0000005914586220 */ /* 0x000fe20000410000 */
[----:B--2---:R-:W-:-:S05]  /*17f0*/  @P6 HADD2.F32 R90, -RZ, R84.H0_H0 ;  /* 0x20000054ff5a6230 */ /* 0x004fca0000004100 */
[----:B------:R-:W-:Y:S01]  /*1800*/  @P6 FMUL.FTZ R141, R89, R90 ;  /* 0x0000005a598d6220 */ /* 0x000fe20000410000 */
[----:B------:R-:W-:Y:S01]  /*1810*/  LOP3.LUT P6, RZ, R146, 0xff00, RZ, 0xc0, !PT ;  /* 0x0000ff0092ff7812 */ /* 0x000fe200078cc0ff */
[----:B------:R-:W-:Y:S02]  /*1820*/  @P1 HADD2.F32 R89, -RZ, R72.H1_H1 ;  /* 0x30000048ff591230 */ /* 0x000fe40000004100 */
[----:B------:R-:W-:-:S03]  /*1830*/  FADD.FTZ R56, R56, R141 ;  /* 0x0000008d38387221 */ /* 0x000fc60000010000 */
[----:B------:R-:W-:-:S04]  /*1840*/  @P1 FADD.FTZ R160, R160, R89 ;  /* 0x00000059a0a01221 */ /* 0x000fc80000010000 */
[----:B------:R-:W-:-:S03]  /*1850*/  FMUL.FTZ R89, R160, R139 ;  /* 0x0000008ba0597220 */ /* 0x000fc60000410000 */
[----:B------:R-:W-:Y:S02]  /*1860*/  @P6 HADD2.F32 R84, -RZ, R84.H1_H1 ;  /* 0x30000054ff546230 */ /* 0x000fe40000004100 */
[----:B------:R-:W-:Y:S01]  /*1870*/  FMUL.FTZ R90, R89, UR15 ;  /* 0x0000000f595a7c20 */ /* 0x000fe20008410000 */
[----:B------:R-:W-:-:S03]  /*1880*/  FFMA.FTZ R89, R113, R123, R154 ;  /* 0x0000007b71597223 */ /* 0x000fc6000001009a */
[----:B------:R-:W-:Y:S01]  /*1890*/  @P6 FMUL.FTZ R148, R90, R84 ;  /* 0x000000545a946220 */ /* 0x000fe20000410000 */
[----:B------:R-:W-:Y:S01]  /*18a0*/  FADD.FTZ R84, R112, -R89 ;  /* 0x8000005970547221 */ /* 0x000fe20000010000 */
[----:B------:R-:W-:Y:S01]  /*18b0*/  @P6 FMUL.FTZ R151, R21, R90 ;  /* 0x0000005a15976220 */ /* 0x000fe20000410000 */
[----:B------:R-:W-:Y:S01]  /*18c0*/  LOP3.LUT P6, RZ, R146, 0xff0000, RZ, 0xc0, !PT ;  /* 0x00ff000092ff7812 */ /* 0x000fe200078cc0ff */
[----:B------:R-:W-:Y:S02]  /*18d0*/  @P1 HADD2.F32 R89, -RZ, R73.H0_H0 ;  /* 0x20000049ff591230 */ /* 0x000fe40000004100 */
[----:B------:R-:W-:Y:S01]  /*18e0*/  FMUL.FTZ R84, R107, R84 ;  /* 0x000000546b547220 */ /* 0x000fe20000410000 */
[----:B------:R-:W-:Y:S01]  /*18f0*/  FADD.FTZ R57, R57, R148 ;  /* 0x0000009439397221 */ /* 0x000fe20000010000 */
[----:B------:R-:W-:Y:S02]  /*1900*/  F2FP.F16.F32.PACK_AB R88, R151, R88 ;  /* 0x000000589758723e */ /* 0x000fe400000000ff */
[----:B------:R-:W-:-:S04]  /*1910*/  @P1 FADD.FTZ R84, R84, R89 ;  /* 0x0000005954541221 */ /* 0x000fc80000010000 */
[----:B------:R-:W-:Y:S02]  /*1920*/  FMUL.FTZ R89, R84, R139 ;  /* 0x0000008b54597220 */ /* 0x000fe40000410000 */
[----:B------:R-:W-:Y:S02]  /*1930*/  @P6 HADD2.F32 R90, -RZ, R85.H0_H0 ;  /* 0x20000055ff5a6230 */ /* 0x000fe40000004100 */
[----:B------:R-:W-:Y:S01]  /*1940*/  FMUL.FTZ R91, R89, UR15 ;  /* 0x0000000f595b7c20 */ /* 0x000fe20008410000 */
[----:B------:R-:W-:-:S03]  /*1950*/  MOV R89, RZ ;  /* 0x000000ff00597202 */ /* 0x000fc60000000f00 */
[----:B------:R-:W-:Y:S01]  /*1960*/  @P6 FMUL.FTZ R143, R91, R90 ;  /* 0x0000005a5b8f6220 */ /* 0x000fe20000410000 */
[----:B------:R-:W-:Y:S01]  /*1970*/  FFMA.FTZ R90, R110, R123, R154 ;  /* 0x0000007b6e5a7223 */ /* 0x000fe2000001009a */
[----:B------:R-:W-:Y:S01]  /*1980*/  @P6 FMUL.FTZ R89, R22, R91 ;  /* 0x0000005b16596220 */ /* 0x000fe20000410000 */
[----:B------:R-:W-:Y:S01]  /*1990*/  LOP3.LUT P6, RZ, R146, 0xff000000, RZ, 0xc0, !PT ;  /* 0xff00000092ff7812 */ /* 0x000fe200078cc0ff */
[----:B------:R-:W-:Y:S02]  /*19a0*/  @P1 HADD2.F32 R91, -RZ, R73.H1_H1 ;  /* 0x30000049ff5b1230 */ /* 0x000fe40000004100 */
[----:B------:R-:W-:Y:S01]  /*19b0*/  FADD.FTZ R90, R117, -R90 ;  /* 0x8000005a755a7221 */ /* 0x000fe20000010000 */
[----:B------:R-:W-:-:S03]  /*19c0*/  FADD.FTZ R58, R58, R143 ;  /* 0x0000008f3a3a7221 */ /* 0x000fc60000010000 */
[----:B------:R-:W-:-:S04]  /*19d0*/  FMUL.FTZ R162, R107, R90 ;  /* 0x0000005a6ba27220 */ /* 0x000fc80000410000 */
[----:B------:R-:W-:Y:S01]  /*19e0*/  @P1 FADD.FTZ R162, R162, R91 ;  /* 0x0000005ba2a21221 */ /* 0x000fe20000010000 */
[----:B------:R-:W-:Y:S01]  /*19f0*/  FFMA.FTZ R91, R124, R123, R154 ;  /* 0x0000007b7c5b7223 */ /* 0x000fe2000001009a */
[----:B------:R-:W-:Y:S02]  /*1a00*/  @P6 HADD2.F32 R85, -RZ, R85.H1_H1 ;  /* 0x30000055ff556230 */ /* 0x000fe40000004100 */
[----:B------:R-:W-:-:S04]  /*1a10*/  FMUL.FTZ R90, R162, R139 ;  /* 0x0000008ba25a7220 */ /* 0x000fc80000410000 */
[----:B------:R-:W-:-:S04]  /*1a20*/  FMUL.FTZ R90, R90, UR15 ;  /* 0x0000000f5a5a7c20 */ /* 0x000fc80008410000 */
[----:B------:R-:W-:Y:S01]  /*1a30*/  @P6 FMUL.FTZ R150, R90, R85 ;  /* 0x000000555a966220 */ /* 0x000fe20000410000 */
[----:B------:R-:W-:Y:S01]  /*1a40*/  FFMA.FTZ R85, R115, R123, R154 ;  /* 0x0000007b73557223 */ /* 0x000fe2000001009a */
[----:B------:R-:W-:Y:S01]  /*1a50*/  @P6 FMUL.FTZ R152, R92, R90 ;  /* 0x0000005a5c986220 */ /* 0x000fe20000410000 */
[----:B------:R-:W-:Y:S01]  /*1a60*/  LOP3.LUT P6, RZ, R147, 0xff, RZ, 0xc0, !PT ;  /* 0x000000ff93ff7812 */ /* 0x000fe200078cc0ff */
[----:B------:R-:W-:Y:S01]  /*1a70*/  FADD.FTZ R59, R59, R150 ;  /* 0x000000963b3b7221 */ /* 0x000fe20000010000 */
[----:B------:R-:W-:Y:S01]  /*1a80*/  FADD.FTZ R164, R114, -R85 ;  /* 0x8000005572a47221 */ /* 0x000fe20000010000 */
[----:B------:R-:W-:Y:S01]  /*1a90*/  @P1 HADD2.F32 R85, -RZ, R74.H0_H0 ;  /* 0x2000004aff551230 */ /* 0x000fe20000004100 */
[----:B------:R-:W-:Y:S02]  /*1aa0*/  MOV R90, RZ ;  /* 0x000000ff005a7202 */ /* 0x000fe40000000f00 */
[----:B------:R-:W-:Y:S01]  /*1ab0*/  FMUL.FTZ R164, R107, R164 ;  /* 0x000000a46ba47220 */ /* 0x000fe20000410000 */
[----:B------:R-:W-:-:S03]  /*1ac0*/  F2FP.F16.F32.PACK_AB R89, R152, R89 ;  /* 0x000000599859723e */ /* 0x000fc600000000ff */
[----:B------:R-:W-:-:S04]  /*1ad0*/  @P1 FADD.FTZ R164, R164, R85 ;  /* 0x00000055a4a41221 */ /* 0x000fc80000010000 */
[----:B------:R-:W-:-:S04]  /*1ae0*/  FMUL.FTZ R85, R164, R139 ;  /* 0x0000008ba4557220 */ /* 0x000fc80000410000 */
[----:B------:R-:W-:Y:S01]  /*1af0*/  FMUL.FTZ R158, R85, UR15 ;  /* 0x0000000f559e7c20 */ /* 0x000fe20008410000 */
[----:B------:R-:W-:-:S03]  /*1b00*/  @P6 HADD2.F32 R85, -RZ, R86.H0_H0 ;  /* 0x20000056ff556230 */ /* 0x000fc60000004100 */
[----:B------:R-:W-:Y:S02]  /*1b10*/  @P6 FMUL.FTZ R90, R23, R158 ;  /* 0x0000009e175a6220 */ /* 0x000fe40000410000 */
[----:B------:R-:W-:Y:S01]  /*1b20*/  @P6 FMUL.FTZ R149, R158, R85 ;  /* 0x000000559e956220 */ /* 0x000fe20000410000 */
[----:B------:R-:W-:Y:S01]  /*1b30*/  ISETP.NE.U32.AND P6, PT, RZ, UR16, PT ;  /* 0x00000010ff007c0c */ /* 0x000fe2000bfc5070 */
[----:B------:R-:W-:Y:S02]  /*1b40*/  FFMA.FTZ R85, R121, R123, R154 ;  /* 0x0000007b79557223 */ /* 0x000fe4000001009a */
[----:B------:R-:W-:Y:S01]  /*1b50*/  FADD.FTZ R60, R60, R149 ;  /* 0x000000953c3c7221 */ /* 0x000fe20000010000 */
[----:B------:R-:W-:Y:S01]  /*1b60*/  ISETP.NE.AND.EX P6, PT, RZ, UR17, PT, P6 ;  /* 0x00000011ff007c0c */ /* 0x000fe2000bfc5360 */
[----:B------:R-:W-:Y:S01]  /*1b70*/  FADD.FTZ R158, R118, -R85 ;  /* 0x80000055769e7221 */ /* 0x000fe20000010000 */
[----:B------:R-:W-:-:S03]  /*1b80*/  @P1 HADD2.F32 R85, -RZ, R75.H0_H0 ;  /* 0x2000004bff551230 */ /* 0x000fc60000004100 */
[----:B------:R-:W-:-:S04]  /*1b90*/  FMUL.FTZ R158, R107, R158 ;  /* 0x0000009e6b9e7220 */ /* 0x000fc80000410000 */
[----:B------:R-:W-:-:S04]  /*1ba0*/  @P1 FADD.FTZ R158, R158, R85 ;  /* 0x000000559e9e1221 */ /* 0x000fc80000010000 */
[----:B------:R-:W-:Y:S02]  /*1bb0*/  @P6 F2FP.F16.F32.PACK_AB R84, RZ, R84 ;  /* 0x00000054ff54623e */ /* 0x000fe400000000ff */
[----:B------:R-:W-:Y:S02]  /*1bc0*/  @P6 F2FP.F16.F32.PACK_AB R85, RZ, R158 ;  /* 0x0000009eff55623e */ /* 0x000fe400000000ff */
[----:B------:R-:W-:Y:S02]  /*1bd0*/  @P6 F2FP.F16.F32.PACK_AB R156, RZ, R156 ;  /* 0x0000009cff9c623e */ /* 0x000fe400000000ff */
[----:B------:R-:W-:Y:S02]  /*1be0*/  @P6 PRMT R81, R84, 0x7610, R81 ;  /* 0x0000761054516816 */ /* 0x000fe40000000051 */
[----:B------:R-:W-:Y:S02]  /*1bf0*/  @P6 PRMT R83, R85, 0x7610, R83 ;  /* 0x0000761055536816 */ /* 0x000fe40000000053 */
[----:B------:R-:W0:Y:S01]  /*1c00*/  @P6 LDC.64 R84, c[0x0][0x308] ;  /* 0x0000c200ff546b82 */ /* 0x000e220000000a00 */
[----:B------:R-:W-:Y:S01]  /*1c10*/  @P6 PRMT R80, R156, 0x7610, R80 ;  /* 0x000076109c506816 */ /* 0x000fe20000000050 */
[----:B------:R-:W-:Y:S01]  /*1c20*/  FFMA.FTZ R156, R116, R123, R154 ;  /* 0x0000007b749c7223 */ /* 0x000fe2000001009a */
[----:B------:R-:W-:Y:S01]  /*1c30*/  FADD.FTZ R154, R120, -R91 ;  /* 0x8000005b789a7221 */ /* 0x000fe20000010000 */
[----:B------:R-:W-:Y:S01]  /*1c40*/  @P1 HADD2.F32 R91, -RZ, R74.H1_H1 ;  /* 0x3000004aff5b1230 */ /* 0x000fe20000004100 */
[----:B------:R-:W-:Y:S01]  /*1c50*/  @P6 F2FP.F16.F32.PACK_AB R164, RZ, R164 ;  /* 0x000000a4ffa4623e */ /* 0x000fe200000000ff */
[----:B------:R-:W-:Y:S01]  /*1c60*/  FADD.FTZ R156, R119, -R156 ;  /* 0x8000009c779c7221 */ /* 0x000fe20000010000 */
[----:B------:R-:W-:Y:S01]  /*1c70*/  FMUL.FTZ R154, R107, R154 ;  /* 0x0000009a6b9a7220 */ /* 0x000fe20000410000 */
[----:B------:R-:W-:-:S02]  /*1c80*/  @P6 F2FP.F16.F32.PACK_AB R160, RZ, R160 ;  /* 0x000000a0ffa0623e */ /* 0x000fc400000000ff */
[----:B------:R-:W-:Y:S01]  /*1c90*/  FMUL.FTZ R156, R107, R156 ;  /* 0x0000009c6b9c7220 */ /* 0x000fe20000410000 */
[----:B------:R-:W-:Y:S01]  /*1ca0*/  @P1 FADD.FTZ R154, R154, R153 ;  /* 0x000000999a9a1221 */ /* 0x000fe20000010000 */
[----:B------:R-:W-:Y:S02]  /*1cb0*/  @P6 F2FP.F16.F32.PACK_AB R162, RZ, R162 ;  /* 0x000000a2ffa2623e */ /* 0x000fe400000000ff */
[----:B------:R-:W-:Y:S01]  /*1cc0*/  @P1 FADD.FTZ R156, R156, R91 ;  /* 0x0000005b9c9c1221 */ /* 0x000fe20000010000 */
[----:B------:R-:W-:Y:S01]  /*1cd0*/  LOP3.LUT P1, RZ, R147, 0xff00, RZ, 0xc0, !PT ;  /* 0x0000ff0093ff7812 */ /* 0x000fe2000782c0ff */
[-C--:B------:R-:W-:Y:S01]  /*1ce0*/  FMUL.FTZ R155, R154, R139.reuse ;  /* 0x0000008b9a9b7220 */ /* 0x080fe20000410000 */
[----:B------:R-:W-:Y:S02]  /*1cf0*/  @P6 PRMT R82, R164, 0x7610, R82 ;  /* 0x00007610a4526816 */ /* 0x000fe40000000052 */
[----:B------:R-:W-:Y:S01]  /*1d00*/  @P6 F2FP.F16.F32.PACK_AB R91, RZ, R156 ;  /* 0x0000009cff5b623e */ /* 0x000fe200000000ff */
[----:B------:R-:W-:Y:S01]  /*1d10*/  FMUL.FTZ R156, R156, R139 ;  /* 0x0000008b9c9c7220 */ /* 0x000fe20000410000 */
[----:B------:R-:W-:Y:S01]  /*1d20*/  @P6 F2FP.F16.F32.PACK_AB R153, RZ, R154 ;  /* 0x0000009aff99623e */ /* 0x000fe200000000ff */
[----:B------:R-:W-:Y:S01]  /*1d30*/  FMUL.FTZ R155, R155, UR15 ;  /* 0x0000000f9b9b7c20 */ /* 0x000fe20008410000 */
[----:B------:R-:W-:Y:S01]  /*1d40*/  @P6 PRMT R80, R80, 0x5410, R160 ;  /* 0x0000541050506816 */ /* 0x000fe200000000a0 */
[----:B0-----:R-:W-:Y:S01]  /*1d50*/  @P6 IMAD.WIDE.U32 R84, R106, 0x10, R84 ;  /* 0x000000106a546825 */ /* 0x001fe200078e0054 */
[----:B------:R-:W-:-:S03]  /*1d60*/  @P6 PRMT R81, R81, 0x5410, R162 ;  /* 0x0000541051516816 */ /* 0x000fc600000000a2 */
[----:B------:R-:W-:Y:S01]  /*1d70*/  FMUL.FTZ R156, R156, UR15 ;  /* 0x0000000f9c9c7c20 */ /* 0x000fe20008410000 */
[----:B------:R-:W-:Y:S01]  /*1d80*/  @P6 PRMT R82, R82, 0x5410, R91 ;  /* 0x0000541052526816 */ /* 0x000fe2000000005b */
[----:B------:R-:W-:Y:S01]  /*1d90*/  @P1 HADD2.F32 R91, -RZ, R86.H1_H1 ;  /* 0x30000056ff5b1230 */ /* 0x000fe20000004100 */
[----:B------:R-:W-:Y:S01]  /*1da0*/  @P6 PRMT R83, R83, 0x5410, R153 ;  /* 0x0000541053536816 */ /* 0x000fe20000000099 */
[----:B------:R-:W-:Y:S01]  /*1db0*/  HFMA2.MMA R86, -RZ, RZ, 0, 0 ;  /* 0x00000000ff567435 */ /* 0x000fe200000001ff */
[----:B------:R-:W-:Y:S01]  /*1dc0*/  @P1 FMUL.FTZ R157, R96, R156 ;  /* 0x0000009c609d1220 */ /* 0x000fe20000410000 */
[----:B------:R-:W-:Y:S01]  /*1dd0*/  FMUL.FTZ R153, R158, R139 ;  /* 0x0000008b9e997220 */ /* 0x000fe20000410000 */
[----:B------:R-:W-:Y:S01]  /*1de0*/  MOV R154, RZ ;  /* 0x000000ff009a7202 */ /* 0x000fe20000000f00 */
[----:B------:R0:W-:Y:S01]  /*1df0*/  @P6 STG.E.128 desc[UR4][R84.64], R80 ;  /* 0x0000005054006986 */ /* 0x0001e2000c101d04 */
[C---:B------:R-:W-:Y:S01]  /*1e00*/  LOP3.LUT P6, RZ, R147.reuse, 0xff000000, RZ, 0xc0, !PT ;  /* 0xff00000093ff7812 */ /* 0x040fe200078cc0ff */
[----:B------:R-:W-:Y:S01]  /*1e10*/  @P1 FMUL.FTZ R86, R156, R91 ;  /* 0x0000005b9c561220 */ /* 0x000fe20000410000 */
[----:B------:R-:W-:Y:S01]  /*1e20*/  LOP3.LUT P1, RZ, R147, 0xff0000, RZ, 0xc0, !PT ;  /* 0x00ff000093ff7812 */ /* 0x000fe2000782c0ff */
[----:B------:R-:W-:Y:S01]  /*1e30*/  HFMA2.MMA R91, -RZ, RZ, 0, 0 ;  /* 0x00000000ff5b7435 */ /* 0x000fe200000001ff */
[----:B------:R-:W-:Y:S01]  /*1e40*/  FMUL.FTZ R153, R153, UR15 ;  /* 0x0000000f99997c20 */ /* 0x000fe20008410000 */
[----:B------:R-:W-:Y:S01]  /*1e50*/  F2FP.F16.F32.PACK_AB R90, R157, R90 ;  /* 0x0000005a9d5a723e */ /* 0x000fe200000000ff */
[----:B------:R-:W-:-:S07]  /*1e60*/  FADD.FTZ R61, R61, R86 ;  /* 0x000000563d3d7221 */ /* 0x000fce0000010000 */
[----:B------:R-:W-:Y:S01]  /*1e70*/  @P6 FMUL.FTZ R154, R98, R155 ;  /* 0x0000009b629a6220 */ /* 0x000fe20000410000 */
[--C-:B------:R-:W-:Y:S02]  /*1e80*/  @P6 HADD2.F32 R156, -RZ, R87.reuse.H1_H1 ;  /* 0x30000057ff9c6230 */ /* 0x100fe40000004100 */
[----:B------:R-:W-:Y:S01]  /*1e90*/  @P1 FMUL.FTZ R91, R94, R153 ;  /* 0x000000995e5b1220 */ /* 0x000fe20000410000 */
[----:B------:R-:W-:Y:S01]  /*1ea0*/  @P1 HADD2.F32 R152, -RZ, R87.H0_H0 ;  /* 0x20000057ff981230 */ /* 0x000fe20000004100 */
[----:B0-----:R-:W0:Y:S01]  /*1eb0*/  LDC.64 R84, c[0x0][0x2f8] ;  /* 0x0000be00ff547b82 */ /* 0x001e220000000a00 */
[----:B------:R-:W-:Y:S02]  /*1ec0*/  HFMA2.MMA R87, -RZ, RZ, 0, 0 ;  /* 0x00000000ff577435 */ /* 0x000fe400000001ff */
[----:B------:R-:W-:Y:S02]  /*1ed0*/  F2FP.F16.F32.PACK_AB R91, R154, R91 ;  /* 0x0000005b9a5b723e */ /* 0x000fe400000000ff */
        /* <DEDUP_REMOVED lines=8> */
.L_x_1543:
[----:B------:R-:W-:Y:S05]  /*1f60*/  BSYNC B0 ;  /* 0x0000000000007941 */ /* 0x000fea0003800000 */
.L_x_1542:
[----:B------:R-:W-:Y:S04]  /*1f70*/  BSSY B0, `(.L_x_1544) ;  /* 0x0000093000007945 */ /* 0x000fe80003800000 */
[----:B------:R-:W-:Y:S05]  /*1f80*/  @!P3 BRA `(.L_x_1545) ;  /* 0x000000080044b947 */ /* 0x000fea0003800000 */
[----:B0-----:R-:W0:Y:S02]  /*1f90*/  LDC.64 R84, c[0x0][0x220] ;  /* 0x00008800ff547b82 */ /* 0x001e240000000a00 */
[----:B0-----:R-:W-:-:S06]  /*1fa0*/  IMAD.WIDE.U32 R84, R106, 0x10, R84 ;  /* 0x000000106a547825 */ /* 0x001fcc00078e0054 */
[----:B------:R-:W2:Y:S01]  /*1fb0*/  LDG.E.128 R84, desc[UR4][R84.64] ;  /* 0x0000000454547981 */ /* 0x000ea2000c1e1d00 */
[----:B------:R-:W-:Y:S01]  /*1fc0*/  ISETP.NE.U32.AND P1, PT, RZ, UR8, PT ;  /* 0x00000008ff007c0c */ /* 0x000fe2000bf25070 */
[----:B------:R-:W-:Y:S01]  /*1fd0*/  HFMA2.MMA R141, -RZ, RZ, 0, 0 ;  /* 0x00000000ff8d7435 */ /* 0x000fe200000001ff */
[----:B------:R-:W-:Y:S01]  /*1fe0*/  FSEL R90, R122, RZ, !P4 ;  /* 0x000000ff7a5a7208 */ /* 0x000fe20006000000 */
[----:B------:R-:W-:Y:S01]  /*1ff0*/  HFMA2.MMA R143, -RZ, RZ, 0, 0 ;  /* 0x00000000ff8f7435 */ /* 0x000fe200000001ff */
[----:B------:R-:W-:Y:S02]  /*2000*/  ISETP.NE.AND.EX P1, PT, RZ, UR9, PT, P1 ;  /* 0x00000009ff007c0c */ /* 0x000fe4000bf25310 */
[----:B------:R-:W-:Y:S02]  /*2010*/  CS2R R152, SRZ ;  /* 0x0000000000987805 */ /* 0x000fe4000001ff00 */
[----:B------:R-:W-:Y:S01]  /*2020*/  MOV R91, R144 ;  /* 0x00000090005b7202 */ /* 0x000fe20000000f00 */
[-CC-:B------:R-:W-:Y:S01]  /*2030*/  FFMA.FTZ R89, R109, R123.reuse, R90.reuse ;  /* 0x0000007b6d597223 */ /* 0x180fe2000001005a */
[-CC-:B------:R-:W-:Y:S01]  /*2040*/  FFMA.FTZ R122, R126, R123.reuse, R90.reuse ;  /* 0x0000007b7e7a7223 */ /* 0x180fe2000001005a */
[----:B------:R-:W-:Y:S01]  /*2050*/  MOV R149, RZ ;  /* 0x000000ff00957202 */ /* 0x000fe20000000f00 */
[----:B------:R-:W-:Y:S01]  /*2060*/  FFMA.FTZ R162, R140, R123, R90 ;  /* 0x0000007b8ca27223 */ /* 0x000fe2000001005a */
[----:B------:R-:W-:Y:S01]  /*2070*/  FADD.FTZ R88, R128, -R89 ;  /* 0x8000005980587221 */ /* 0x000fe20000010000 */
[----:B------:R-:W-:Y:S01]  /*2080*/  LOP3.LUT P6, RZ, R91, 0xff, RZ, 0xc0, !PT ;  /* 0x000000ff5bff7812 */ /* 0x000fe200078cc0ff */
[----:B------:R-:W-:Y:S01]  /*2090*/  FADD.FTZ R122, R127, -R122 ;  /* 0x8000007a7f7a7221 */ /* 0x000fe20000010000 */
[----:B------:R-:W-:Y:S01]  /*20a0*/  MOV R155, RZ ;  /* 0x000000ff009b7202 */ /* 0x000fe20000000f00 */
[----:B------:R-:W-:Y:S01]  /*20b0*/  FMUL.FTZ R88, R107, R88 ;  /* 0x000000586b587220 */ /* 0x000fe20000410000 */
[----:B------:R-:W-:Y:S01]  /*20c0*/  FADD.FTZ R164, R137, -R162 ;  /* 0x800000a289a47221 */ /* 0x000fe20000010000 */
[----:B------:R-:W-:-:S02]  /*20d0*/  @P1 HADD2.F32 R89, -RZ, R76.H0_H0 ;  /* 0x2000004cff591230 */ /* 0x000fc40000004100 */
[----:B------:R-:W-:Y:S01]  /*20e0*/  FMUL.FTZ R154, R107, R122 ;  /* 0x0000007a6b9a7220 */ /* 0x000fe20000410000 */
[----:B------:R-:W-:Y:S02]  /*20f0*/  HFMA2.MMA R122, -RZ, RZ, 0, 0 ;  /* 0x00000000ff7a7435 */ /* 0x000fe400000001ff */
[----:B------:R-:W-:-:S04]  /*2100*/  @P1 FADD.FTZ R88, R88, R89 ;  /* 0x0000005958581221 */ /* 0x000fc80000010000 */
[----:B------:R-:W-:-:S04]  /*2110*/  FMUL.FTZ R89, R88, R139 ;  /* 0x0000008b58597220 */ /* 0x000fc80000410000 */
[----:B------:R-:W-:Y:S01]  /*2120*/  FMUL.FTZ R148, R89, UR15 ;  /* 0x0000000f59947c20 */ /* 0x000fe20008410000 */
[----:B------:R-:W-:-:S03]  /*2130*/  @P1 HADD2.F32 R89, -RZ, R76.H1_H1 ;  /* 0x3000004cff591230 */ /* 0x000fc60000004100 */
[----:B------:R-:W-:Y:S02]  /*2140*/  @P6 FMUL.FTZ R149, R97, R148 ;  /* 0x0000009461956220 */ /* 0x000fe40000410000 */
[----:B------:R-:W-:-:S04]  /*2150*/  @P1 FADD.FTZ R154, R154, R89 ;  /* 0x000000599a9a1221 */ /* 0x000fc80000010000 */
[----:B------:R-:W-:Y:S01]  /*2160*/  FMUL.FTZ R89, R154, R139 ;  /* 0x0000008b9a597220 */ /* 0x000fe20000410000 */
[----:B--2---:R-:W-:-:S05]  /*2170*/  @P6 HADD2.F32 R91, -RZ, R84.H0_H0 ;  /* 0x20000054ff5b6230 */ /* 0x004fca0000004100 */
[----:B------:R-:W-:Y:S01]  /*2180*/  @P6 FMUL.FTZ R141, R148, R91 ;  /* 0x0000005b948d6220 */ /* 0x000fe20000410000 */
[----:B------:R-:W-:Y:S01]  /*2190*/  LOP3.LUT P6, RZ, R144, 0xff00, RZ, 0xc0, !PT ;  /* 0x0000ff0090ff7812 */ /* 0x000fe200078cc0ff */
[----:B------:R-:W-:Y:S01]  /*21a0*/  FMUL.FTZ R91, R89, UR15 ;  /* 0x0000000f595b7c20 */ /* 0x000fe20008410000 */
[----:B------:R-:W-:Y:S01]  /*21b0*/  FFMA.FTZ R89, R125, R123, R90 ;  /* 0x0000007b7d597223 */ /* 0x000fe2000001005a */
[----:B------:R-:W-:Y:S01]  /*21c0*/  MOV R148, RZ ;  /* 0x000000ff00947202 */ /* 0x000fe20000000f00 */
[----:B------:R-:W-:-:S09]  /*21d0*/  FADD.FTZ R64, R64, R141 ;  /* 0x0000008d40407221 */ /* 0x000fd20000010000 */
[----:B------:R-:W-:Y:S02]  /*21e0*/  @P6 HADD2.F32 R84, -RZ, R84.H1_H1 ;  /* 0x30000054ff546230 */ /* 0x000fe40000004100 */
[----:B------:R-:W-:-:S03]  /*21f0*/  @P6 FMUL.FTZ R148, R100, R91 ;  /* 0x0000005b64946220 */ /* 0x000fc60000410000 */
[----:B------:R-:W-:Y:S01]  /*2200*/  @P6 FMUL.FTZ R122, R91, R84 ;  /* 0x000000545b7a6220 */ /* 0x000fe20000410000 */
[----:B------:R-:W-:Y:S01]  /*2210*/  FADD.FTZ R84, R132, -R89 ;  /* 0x8000005984547221 */ /* 0x000fe20000010000 */
[----:B------:R-:W-:Y:S01]  /*2220*/  @P1 HADD2.F32 R89, -RZ, R77.H0_H0 ;  /* 0x2000004dff591230 */ /* 0x000fe20000004100 */
[----:B------:R-:W-:Y:S01]  /*2230*/  LOP3.LUT P6, RZ, R144, 0xff0000, RZ, 0xc0, !PT ;  /* 0x00ff000090ff7812 */ /* 0x000fe200078cc0ff */
[----:B------:R-:W-:Y:S01]  /*2240*/  FADD.FTZ R65, R65, R122 ;  /* 0x0000007a41417221 */ /* 0x000fe20000010000 */
[----:B------:R-:W-:-:S04]  /*2250*/  FMUL.FTZ R84, R107, R84 ;  /* 0x000000546b547220 */ /* 0x000fc80000410000 */
[----:B------:R-:W-:-:S04]  /*2260*/  @P1 FADD.FTZ R84, R84, R89 ;  /* 0x0000005954541221 */ /* 0x000fc80000010000 */
[----:B------:R-:W-:-:S04]  /*2270*/  FMUL.FTZ R89, R84, R139 ;  /* 0x0000008b54597220 */ /* 0x000fc80000410000 */
[----:B------:R-:W-:Y:S01]  /*2280*/  FMUL.FTZ R150, R89, UR15 ;  /* 0x0000000f59967c20 */ /* 0x000fe20008410000 */
[----:B------:R-:W-:-:S03]  /*2290*/  @P6 HADD2.F32 R89, -RZ, R85.H0_H0 ;  /* 0x20000055ff596230 */ /* 0x000fc60000004100 */
[----:B------:R-:W-:Y:S02]  /*22a0*/  @P6 FMUL.FTZ R152, R99, R150 ;  /* 0x0000009663986220 */ /* 0x000fe40000410000 */
[----:B------:R-:W-:Y:S01]  /*22b0*/  @P6 FMUL.FTZ R143, R150, R89 ;  /* 0x00000059968f6220 */ /* 0x000fe20000410000 */
[----:B------:R-:W-:Y:S01]  /*22c0*/  FFMA.FTZ R150, R130, R123, R90 ;  /* 0x0000007b82967223 */ /* 0x000fe2000001005a */
[----:B------:R-:W-:Y:S01]  /*22d0*/  LOP3.LUT P6, RZ, R144, 0xff000000, RZ, 0xc0, !PT ;  /* 0xff00000090ff7812 */ /* 0x000fe200078cc0ff */
[----:B------:R-:W-:Y:S02]  /*22e0*/  @P1 HADD2.F32 R89, -RZ, R77.H1_H1 ;  /* 0x3000004dff591230 */ /* 0x000fe40000004100 */
[----:B------:R-:W-:Y:S01]  /*22f0*/  FADD.FTZ R66, R66, R143 ;  /* 0x0000008f42427221 */ /* 0x000fe20000010000 */
[----:B------:R-:W-:-:S04]  /*2300*/  FADD.FTZ R150, R129, -R150 ;  /* 0x8000009681967221 */ /* 0x000fc80000010000 */
[----:B------:R-:W-:Y:S01]  /*2310*/  FMUL.FTZ R156, R107, R150 ;  /* 0x000000966b9c7220 */ /* 0x000fe20000410000 */
[----:B------:R-:W-:-:S03]  /*2320*/  CS2R R150, SRZ ;  /* 0x0000000000967805 */ /* 0x000fc6000001ff00 */
[----:B------:R-:W-:Y:S01]  /*2330*/  @P1 FADD.FTZ R156, R156, R89 ;  /* 0x000000599c9c1221 */ /* 0x000fe20000010000 */
[----:B------:R-:W-:-:S03]  /*2340*/  @P6 HADD2.F32 R85, -RZ, R85.H1_H1 ;  /* 0x30000055ff556230 */ /* 0x000fc60000004100 */
[----:B------:R-:W-:-:S04]  /*2350*/  FMUL.FTZ R89, R156, R139 ;  /* 0x0000008b9c597220 */ /* 0x000fc80000410000 */
[----:B------:R-:W-:-:S04]  /*2360*/  FMUL.FTZ R89, R89, UR15 ;  /* 0x0000000f59597c20 */ /* 0x000fc80008410000 */
[----:B------:R-:W-:Y:S01]  /*2370*/  @P6 FMUL.FTZ R150, R89, R85 ;  /* 0x0000005559966220 */ /* 0x000fe20000410000 */
[----:B------:R-:W-:Y:S01]  /*2380*/  FFMA.FTZ R85, R131, R123, R90 ;  /* 0x0000007b83557223 */ /* 0x000fe2000001005a */
[----:B------:R-:W-:Y:S01]  /*2390*/  @P6 FMUL.FTZ R153, R102, R89 ;  /* 0x0000005966996220 */ /* 0x000fe20000410000 */
[----:B------:R-:W-:Y:S01]  /*23a0*/  LOP3.LUT P6, RZ, R145, 0xff, RZ, 0xc0, !PT ;  /* 0x000000ff91ff7812 */ /* 0x000fe200078cc0ff */
[----:B------:R-:W-:Y:S02]  /*23b0*/  @P1 HADD2.F32 R89, -RZ, R79.H0_H0 ;  /* 0x2000004fff591230 */ /* 0x000fe40000004100 */
[----:B------:R-:W-:Y:S01]  /*23c0*/  FADD.FTZ R160, R134, -R85 ;  /* 0x8000005586a07221 */ /* 0x000fe20000010000 */
[----:B------:R-:W-:Y:S02]  /*23d0*/  @P1 HADD2.F32 R85, -RZ, R78.H0_H0 ;  /* 0x2000004eff551230 */ /* 0x000fe40000004100 */
        /* <DEDUP_REMOVED lines=8> */
[----:B------:R-:W-:Y:S01]  /*2460*/  ISETP.NE.U32.AND P6, PT, RZ, UR16, PT ;  /* 0x00000010ff007c0c */ /* 0x000fe2000bfc5070 */
[-CC-:B------:R-:W-:Y:S01]  /*2470*/  FFMA.FTZ R158, R136, R123.reuse, R90.reuse ;  /* 0x0000007b889e7223 */ /* 0x180fe2000001005a */
[----:B------:R-:W-:Y:S01]  /*2480*/  FFMA.FTZ R85, R135, R123, R90 ;  /* 0x0000007b87557223 */ /* 0x000fe2000001005a */
[----:B------:R-:W-:Y:S01]  /*2490*/  FADD.FTZ R68, R68, R151 ;  /* 0x0000009744447221 */ /* 0x000fe20000010000 */
[----:B------:R-:W-:Y:S01]  /*24a0*/  ISETP.NE.AND.EX P6, PT, RZ, UR17, PT, P6 ;  /* 0x00000011ff007c0c */ /* 0x000fe2000bfc5360 */
[----:B------:R-:W-:Y:S01]  /*24b0*/  FADD.FTZ R158, R133, -R158 ;  /* 0x8000009e859e7221 */ /* 0x000fe20000010000 */
[----:B------:R-:W-:Y:S01]  /*24c0*/  FADD.FTZ R90, R138, -R85 ;  /* 0x800000558a5a7221 */ /* 0x000fe20000010000 */
[----:B------:R-:W-:-:S02]  /*24d0*/  @P1 HADD2.F32 R85, -RZ, R78.H1_H1 ;  /* 0x3000004eff551230 */ /* 0x000fc40000004100 */
[C---:B------:R-:W-:Y:S01]  /*24e0*/  FMUL.FTZ R162, R107.reuse, R158 ;  /* 0x0000009e6ba27220 */ /* 0x040fe20000410000 */
[C---:B------:R-:W-:Y:S01]  /*24f0*/  FMUL.FTZ R90, R107.reuse, R90 ;  /* 0x0000005a6b5a7220 */ /* 0x040fe20000410000 */
[----:B------:R-:W-:Y:S02]  /*2500*/  FMUL.FTZ R158, R107, R164 ;  /* 0x000000a46b9e7220 */ /* 0x000fe40000410000 */
[----:B------:R-:W-:Y:S01]  /*2510*/  @P1 FADD.FTZ R162, R162, R85 ;  /* 0x00000055a2a21221 */ /* 0x000fe20000010000 */
[----:B------:R-:W-:Y:S02]  /*2520*/  @P1 HADD2.F32 R85, -RZ, R79.H1_H1 ;  /* 0x3000004fff551230 */ /* 0x000fe40000004100 */
[----:B------:R-:W-:Y:S01]  /*2530*/  @P1 FADD.FTZ R90, R90, R89 ;  /* 0x000000595a5a1221 */ /* 0x000fe20000010000 */
[----:B------:R-:W-:Y:S02]  /*2540*/  @P6 F2FP.F16.F32.PACK_AB R88, RZ, R88 ;  /* 0x00000058ff58623e */ /* 0x000fe400000000ff */
[----:B------:R-:W-:Y:S01]  /*2550*/  @P1 FADD.FTZ R158, R158, R85 ;  /* 0x000000559e9e1221 */ /* 0x000fe20000010000 */
[----:B------:R-:W-:-:S02]  /*2560*/  @P6 F2FP.F16.F32.PACK_AB R84, RZ, R84 ;  /* 0x00000054ff54623e */ /* 0x000fc400000000ff */
[----:B------:R-:W-:Y:S02]  /*2570*/  @P6 PRMT R80, R88, 0x7610, R80 ;  /* 0x0000761058506816 */ /* 0x000fe40000000050 */
[C---:B------:R-:W-:Y:S02]  /*2580*/  @P6 LEA R88, P1, R106.reuse, UR16, 0x4 ;  /* 0x000000106a586c11 */ /* 0x040fe4000f8220ff */
[----:B------:R-:W-:Y:S02]  /*2590*/  @P6 F2FP.F16.F32.PACK_AB R160, RZ, R160 ;  /* 0x000000a0ffa0623e */ /* 0x000fe400000000ff */
[----:B------:R-:W-:Y:S02]  /*25a0*/  @P6 LEA.HI.X R89, R106, UR17, RZ, 0x4, P1 ;  /* 0x000000116a596c11 */ /* 0x000fe400088f24ff */
[----:B------:R-:W-:Y:S02]  /*25b0*/  LOP3.LUT P1, RZ, R145, 0xff00, RZ, 0xc0, !PT ;  /* 0x0000ff0091ff7812 */ /* 0x000fe4000782c0ff */
[----:B------:R-:W-:-:S02]  /*25c0*/  @P6 PRMT R81, R84, 0x7610, R81 ;  /* 0x0000761054516816 */ /* 0x000fc40000000051 */
[----:B------:R-:W-:Y:S01]  /*25d0*/  @P6 F2FP.F16.F32.PACK_AB R85, RZ, R90 ;  /* 0x0000005aff55623e */ /* 0x000fe200000000ff */
[-C--:B------:R-:W-:Y:S01]  /*25e0*/  FMUL.FTZ R90, R90, R139.reuse ;  /* 0x0000008b5a5a7220 */ /* 0x080fe20000410000 */
[----:B------:R-:W-:Y:S02]  /*25f0*/  @P6 PRMT R82, R160, 0x7610, R82 ;  /* 0x00007610a0526816 */ /* 0x000fe40000000052 */
[----:B------:R-:W-:Y:S01]  /*2600*/  @P6 F2FP.F16.F32.PACK_AB R84, RZ, R162 ;  /* 0x000000a2ff54623e */ /* 0x000fe200000000ff */
[-C--:B------:R-:W-:Y:S01]  /*2610*/  FMUL.FTZ R162, R162, R139.reuse ;  /* 0x0000008ba2a27220 */ /* 0x080fe20000410000 */
[----:B------:R-:W-:Y:S01]  /*2620*/  @P6 F2FP.F16.F32.PACK_AB R154, RZ, R154 ;  /* 0x0000009aff9a623e */ /* 0x000fe200000000ff */
[----:B------:R-:W-:Y:S01]  /*2630*/  FMUL.FTZ R139, R158, R139 ;  /* 0x0000008b9e8b7220 */ /* 0x000fe20000410000 */
[----:B------:R-:W-:Y:S01]  /*2640*/  @P6 F2FP.F16.F32.PACK_AB R156, RZ, R156 ;  /* 0x0000009cff9c623e */ /* 0x000fe200000000ff */
[----:B------:R-:W-:Y:S01]  /*2650*/  FMUL.FTZ R123, R90, UR15 ;  /* 0x0000000f5a7b7c20 */ /* 0x000fe20008410000 */
[----:B------:R-:W-:-:S02]  /*2660*/  @P6 F2FP.F16.F32.PACK_AB R91, RZ, R158 ;  /* 0x0000009eff5b623e */ /* 0x000fc400000000ff */
[----:B------:R-:W-:Y:S01]  /*2670*/  @P6 PRMT R83, R85, 0x7610, R83 ;  /* 0x0000761055536816 */ /* 0x000fe20000000053 */
[----:B------:R-:W-:Y:S01]  /*2680*/  FMUL.FTZ R85, R162, UR15 ;  /* 0x0000000fa2557c20 */ /* 0x000fe20008410000 */
[----:B------:R-:W-:Y:S01]  /*2690*/  @P6 PRMT R82, R82, 0x5410, R84 ;  /* 0x0000541052526816 */ /* 0x000fe20000000054 */
[----:B------:R-:W-:Y:S01]  /*26a0*/  @P1 HADD2.F32 R84, -RZ, R86.H1_H1 ;  /* 0x30000056ff541230 */ /* 0x000fe20000004100 */
[----:B------:R-:W-:Y:S01]  /*26b0*/  HFMA2.MMA R86, -RZ, RZ, 0, 0 ;  /* 0x00000000ff567435 */ /* 0x000fe200000001ff */
[----:B------:R-:W-:Y:S02]  /*26c0*/  @P6 PRMT R80, R80, 0x5410, R154 ;  /* 0x0000541050506816 */ /* 0x000fe4000000009a */
[----:B------:R-:W-:Y:S01]  /*26d0*/  @P6 PRMT R81, R81, 0x5410, R156 ;  /* 0x0000541051516816 */ /* 0x000fe2000000009c */
[----:B------:R-:W-:Y:S01]  /*26e0*/  FMUL.FTZ R156, R139, UR15 ;  /* 0x0000000f8b9c7c20 */ /* 0x000fe20008410000 */
[----:B------:R-:W-:Y:S01]  /*26f0*/  @P6 PRMT R83, R83, 0x5410, R91 ;  /* 0x0000541053536816 */ /* 0x000fe2000000005b */
[----:B------:R-:W-:Y:S01]  /*2700*/  @P1 FMUL.FTZ R86, R85, R84 ;  /* 0x0000005455561220 */ /* 0x000fe20000410000 */
[----:B------:R-:W-:Y:S01]  /*2710*/  MOV R154, RZ ;  /* 0x000000ff009a7202 */ /* 0x000fe20000000f00 */
[----:B------:R-:W-:Y:S01]  /*2720*/  @P1 FMUL.FTZ R154, R104, R85 ;  /* 0x00000055689a1220 */ /* 0x000fe20000410000 */
[----:B------:R-:W-:Y:S01]  /*2730*/  LOP3.LUT P1, RZ, R145, 0xff0000, RZ, 0xc0, !PT ;  /* 0x00ff000091ff7812 */ /* 0x000fe2000782c0ff */
[----:B------:R0:W-:Y:S01]  /*2740*/  @P6 STG.E.128 desc[UR4][R88.64], R80 ;  /* 0x0000005058006986 */ /* 0x0001e2000c101d04 */
[----:B------:R-:W-:Y:S01]  /*2750*/  LEA R84, P6, R106, UR18, 0x4 ;  /* 0x000000126a547c11 */ /* 0x000fe2000f8c20ff */
[----:B------:R-:W-:Y:S01]  /*2760*/  HFMA2.MMA R91, -RZ, RZ, 0, 0 ;  /* 0x00000000ff5b7435 */ /* 0x000fe200000001ff */
[----:B------:R-:W-:Y:S01]  /*2770*/  F2FP.F16.F32.PACK_AB R90, R154, R155 ;  /* 0x0000009b9a5a723e */ /* 0x000fe200000000ff */
[----:B------:R-:W-:Y:S01]  /*2780*/  FADD.FTZ R69, R69, R86 ;  /* 0x0000005645457221 */ /* 0x000fe20000010000 */
[----:B------:R-:W-:-:S02]  /*2790*/  LEA.HI.X R85, R106, UR19, RZ, 0x4, P6 ;  /* 0x000000136a557c11 */ /* 0x000fc4000b0f24ff */
[----:B------:R-:W-:-:S05]  /*27a0*/  LOP3.LUT P6, RZ, R145, 0xff000000, RZ, 0xc0, !PT ;  /* 0xff00000091ff7812 */ /* 0x000fca00078cc0ff */
[----:B------:R-:W-:Y:S01]  /*27b0*/  @P1 FMUL.FTZ R91, R103, R123 ;  /* 0x0000007b675b1220 */ /* 0x000fe20000410000 */
[----:B------:R-:W-:Y:S01]  /*27c0*/  @P1 HADD2.F32 R106, -RZ, R87.H0_H0 ;  /* 0x20000057ff6a1230 */ /* 0x000fe20000004100 */
[----:B0-----:R-:W-:-:S06]  /*27d0*/  MOV R88, RZ ;  /* 0x000000ff00587202 */ /* 0x001fcc0000000f00 */
[----:B------:R-:W-:Y:S01]  /*27e0*/  @P6 FMUL.FTZ R88, R105, R156 ;  /* 0x0000009c69586220 */ /* 0x000fe20000410000 */
[----:B------:R-:W-:Y:S01]  /*27f0*/  F2FP.F16.F32.PACK_AB R89, R153, R152 ;  /* 0x000000989959723e */ /* 0x000fe200000000ff */
[----:B------:R-:W-:Y:S01]  /*2800*/  @P6 HADD2.F32 R107, -RZ, R87.H1_H1 ;  /* 0x30000057ff6b6230 */ /* 0x000fe20000004100 */
[----:B------:R-:W-:Y:S02]  /*2810*/  HFMA2.MMA R87, -RZ, RZ, 0, 0 ;  /* 0x00000000ff577435 */ /* 0x000fe400000001ff */
[----:B------:R-:W-:Y:S02]  /*2820*/  F2FP.F16.F32.PACK_AB R91, R88, R91 ;  /* 0x0000005b585b723e */ /* 0x000fe400000000ff */
[----:B------:R-:W-:Y:S02]  /*2830*/  F2FP.F16.F32.PACK_AB R88, R148, R149 ;  /* 0x000000959458723e */ /* 0x000fe400000000ff */
[----:B------:R-:W-:Y:S01]  /*2840*/  MOV R148, RZ ;  /* 0x000000ff00947202 */ /* 0x000fe20000000f00 */
[----:B------:R-:W-:Y:S01]  /*2850*/  @P1 FMUL.FTZ R87, R123, R106 ;  /* 0x0000006a7b571220 */ /* 0x000fe20000410000 */
[----:B------:R-:W-:Y:S01]  /*2860*/  @P6 FMUL.FTZ R148, R156, R107 ;  /* 0x0000006b9c946220 */ /* 0x000fe20000410000 */
[----:B------:R1:W-:Y:S02]  /*2870*/  STG.E.128 desc[UR4][R84.64], R88 ;  /* 0x0000005854007986 */ /* 0x0003e4000c101d04 */
[----:B------:R-:W-:Y:S01]  /*2880*/  FADD.FTZ R70, R70, R87 ;  /* 0x0000005746467221 */ /* 0x000fe20000010000 */
[----:B------:R-:W-:-:S07]  /*2890*/  FADD.FTZ R71, R71, R148 ;  /* 0x0000009447477221 */ /* 0x000fce0000010000 */
.L_x_1545:
[----:B------:R-:W-:Y:S05]  /*28a0*/  BSYNC B0 ;  /* 0x0000000000007941 */ /* 0x000fea0003800000 */
.L_x_1544:
[----:B------:R-:W-:Y:S02]  /*28b0*/  IADD3 R2, R2, UR20, RZ ;  /* 0x0000001402027c10 */ /* 0x000fe4000fffe0ff */
[----:B01----:R-:W-:Y:S02]  /*28c0*/  SEL R90, RZ, 0x1, P5 ;  /* 0x00000001ff5a7807 */ /* 0x003fe40002800000 */
[----:B------:R-:W-:-:S13]  /*28d0*/  ISETP.GE.AND P1, PT, R2, UR21, PT ;  /* 0x0000001502007c0c */ /* 0x000fda000bf26270 */
[----:B------:R-:W-:Y:S05]  /*28e0*/  @!P1 BRA `(.L_x_1546) ;  /* 0xffffffdc00609947 */ /* 0x000fea000383ffff */
.L_x_1536:
        /* <DEDUP_REMOVED lines=19> */
.L_x_1548:
[----:B------:R-:W-:Y:S05]  /*2a20*/  BSYNC B0 ;  /* 0x0000000000007941 */ /* 0x000fea0003800000 */
.L_x_1547:
        /* <DEDUP_REMOVED lines=14> */
.L_x_1541:
[----:B------:R-:W-:Y:S02]  /*2b10*/  MOV R150, R143 ;  /* 0x0000008f00967202 */ /* 0x000fe40000000f00 */
[----:B------:R-:W-:Y:S02]  /*2b20*/  MOV R151, 0x10 ;  /* 0x0000001000977802 */ /* 0x000fe40000000f00 */
[----:B------:R-:W-:Y:S02]  /*2b30*/  MOV R152, 0x1f ;  /* 0x0000001f00987802 */ /* 0x000fe40000000f00 */
[----:B------:R-:W-:-:S07]  /*2b40*/  MOV R141, 0xffffffff ;  /* 0xffffffff008d7802 */ /* 0x000fce0000000f00 */
[----:B------:R-:W-:Y:S05]  /*2b50*/  WARPSYNC.COLLECTIVE R141, `(.L_x_1549) ;  /* 0x000000008d087348 */ /* 0x000fea0003c00000 */
[----:B------:R0:W1:Y:S02]  /*2b60*/  SHFL.DOWN P6, R149, R150, R151, R152 ;  /* 0x0800009796957389 */ /* 0x00006400000c0098 */
[----:B01----:R-:W-:Y:S01]  /*2b70*/  ENDCOLLECTIVE ;  /* 0x000000000000791b */ /* 0x003fe20003800000 */
.L_x_1549:
[----:B------:R-:W-:Y:S02]  /*2b80*/  MOV R150, R148 ;  /* 0x0000009400967202 */ /* 0x000fe40000000f00 */
[----:B------:R-:W-:-:S07]  /*2b90*/  MOV R86, R149 ;  /* 0x0000009500567202 */ /* 0x000fce0000000f00 */
[----:B------:R-:W-:Y:S05]  /*2ba0*/  WARPSYNC.COLLECTIVE R141, `(.L_x_1550) ;  /* 0x000000008d087348 */ /* 0x000fea0003c00000 */
[----:B------:R0:W1:Y:S02]  /*2bb0*/  SHFL.DOWN P6, R149, R150, R151, R152 ;  /* 0x0800009796957389 */ /* 0x00006400000c0098 */
[----:B01----:R-:W-:Y:S01]  /*2bc0*/  ENDCOLLECTIVE ;  /* 0x000000000000791b */ /* 0x003fe20003800000 */
.L_x_1550:
[----:B------:R-:W-:-:S05]  /*2bd0*/  FADD.FTZ R86, R86, R143 ;  /* 0x0000008f56567221 */ /* 0x000fca0000010000 */
[----:B------:R-:W-:Y:S02]  /*2be0*/  MOV R150, R86 ;  /* 0x0000005600967202 */ /* 0x000fe40000000f00 */
[----:B------:R-:W-:Y:S02]  /*2bf0*/  MOV R151, 0x8 ;  /* 0x0000000800977802 */ /* 0x000fe40000000f00 */
[----:B------:R-:W-:-:S07]  /*2c00*/  MOV R87, R149 ;  /* 0x0000009500577202 */ /* 0x000fce0000000f00 */
[----:B------:R-:W-:Y:S05]  /*2c10*/  WARPSYNC.COLLECTIVE R141, `(.L_x_1551) ;  /* 0x000000008d087348 */ /* 0x000fea0003c00000 */
[----:B------:R0:W1:Y:S02]  /*2c20*/  SHFL.DOWN P6, R149, R150, R151, R152 ;  /* 0x0800009796957389 */ /* 0x00006400000c0098 */
[----:B01----:R-:W-:Y:S01]  /*2c30*/  ENDCOLLECTIVE ;  /* 0x000000000000791b */ /* 0x003fe20003800000 */
.L_x_1551:
[----:B------:R-:W-:-:S05]  /*2c40*/  FADD.FTZ R87, R87, R148 ;  /* 0x0000009457577221 */ /* 0x000fca0000010000 */
[----:B------:R-:W-:Y:S02]  /*2c50*/  MOV R150, R87 ;  /* 0x0000005700967202 */ /* 0x000fe40000000f00 */
[----:B------:R-:W-:-:S07]  /*2c60*/  MOV R89, R149 ;  /* 0x0000009500597202 */ /* 0x000fce0000000f00 */
[----:B------:R-:W-:Y:S05]  /*2c70*/  WARPSYNC.COLLECTIVE R141, `(.L_x_1552) ;  /* 0x000000008d087348 */ /* 0x000fea0003c00000 */
[----:B------:R0:W1:Y:S02]  /*2c80*/  SHFL.DOWN P6, R149, R150, R151, R152 ;  /* 0x0800009796957389 */ /* 0x00006400000c0098 */
[----:B01----:R-:W-:Y:S01]  /*2c90*/  ENDCOLLECTIVE ;  /* 0x000000000000791b */ /* 0x003fe20003800000 */
.L_x_1552:
[----:B------:R-:W-:-:S05]  /*2ca0*/  FADD.FTZ R89, R86, R89 ;  /* 0x0000005956597221 */ /* 0x000fca0000010000 */
[----:B------:R-:W-:Y:S02]  /*2cb0*/  MOV R150, R89 ;  /* 0x0000005900967202 */ /* 0x000fe40000000f00 */
[----:B------:R-:W-:Y:S02]  /*2cc0*/  MOV R151, 0x4 ;  /* 0x0000000400977802 */ /* 0x000fe40000000f00 */
[----:B------:R-:W-:-:S07]  /*2cd0*/  MOV R88, R149 ;  /* 0x0000009500587202 */ /* 0x000fce0000000f00 */
[----:B------:R-:W-:Y:S05]  /*2ce0*/  WARPSYNC.COLLECTIVE R141, `(.L_x_1553) ;  /* 0x000000008d087348 */ /* 0x000fea0003c00000 */
[----:B------:R0:W1:Y:S02]  /*2cf0*/  SHFL.DOWN P6, R149, R150, R151, R152 ;  /* 0x0800009796957389 */ /* 0x00006400000c0098 */
[----:B01----:R-:W-:Y:S01]  /*2d00*/  ENDCOLLECTIVE ;  /* 0x000000000000791b */ /* 0x003fe20003800000 */
.L_x_1553:
[----:B------:R-:W-:-:S05]  /*2d10*/  FADD.FTZ R88, R87, R88 ;  /* 0x0000005857587221 */ /* 0x000fca0000010000 */
[----:B------:R-:W-:Y:S02]  /*2d20*/  MOV R150, R88 ;  /* 0x0000005800967202 */ /* 0x000fe40000000f00 */
[----:B------:R-:W-:-:S07]  /*2d30*/  MOV R90, R149 ;  /* 0x00000095005a7202 */ /* 0x000fce0000000f00 */
[----:B------:R-:W-:Y:S05]  /*2d40*/  WARPSYNC.COLLECTIVE R141, `(.L_x_1554) ;  /* 0x000000008d087348 */ /* 0x000fea0003c00000 */
[----:B------:R0:W1:Y:S02]  /*2d50*/  SHFL.DOWN P6, R149, R150, R151, R152 ;  /* 0x0800009796957389 */ /* 0x00006400000c0098 */
[----:B01----:R-:W-:Y:S01]  /*2d60*/  ENDCOLLECTIVE ;  /* 0x000000000000791b */ /* 0x003fe20003800000 */
.L_x_1554:
[----:B------:R-:W-:-:S05]  /*2d70*/  FADD.FTZ R90, R89, R90 ;  /* 0x0000005a595a7221 */ /* 0x000fca0000010000 */
[----:B------:R-:W-:Y:S02]  /*2d80*/  MOV R150, R90 ;  /* 0x0000005a00967202 */ /* 0x000fe40000000f00 */
[----:B------:R-:W-:Y:S02]  /*2d90*/  MOV R151, 0x2 ;  /* 0x0000000200977802 */ /* 0x000fe40000000f00 */
[----:B------:R-:W-:-:S07]  /*2da0*/  MOV R91, R149 ;  /* 0x00000095005b7202 */ /* 0x000fce0000000f00 */
[----:B------:R-:W-:Y:S05]  /*2db0*/  WARPSYNC.COLLECTIVE R141, `(.L_x_1555) ;  /* 0x000000008d087348 */ /* 0x000fea0003c00000 */
[----:B------:R0:W1:Y:S02]  /*2dc0*/  SHFL.DOWN P6, R149, R150, R151, R152 ;  /* 0x0800009796957389 */ /* 0x00006400000c0098 */
[----:B01----:R-:W-:Y:S01]  /*2dd0*/  ENDCOLLECTIVE ;  /* 0x000000000000791b */ /* 0x003fe20003800000 */
.L_x_1555:
[----:B------:R-:W-:-:S05]  /*2de0*/  FADD.FTZ R91, R88, R91 ;  /* 0x0000005b585b7221 */ /* 0x000fca0000010000 */
[----:B------:R-:W-:Y:S02]  /*2df0*/  MOV R150, R91 ;  /* 0x0000005b00967202 */ /* 0x000fe40000000f00 */
[----:B------:R-:W-:-:S07]  /*2e00*/  MOV R123, R149 ;  /* 0x00000095007b7202 */ /* 0x000fce0000000f00 */
[----:B------:R-:W-:Y:S05]  /*2e10*/  WARPSYNC.COLLECTIVE R141, `(.L_x_1556) ;  /* 0x000000008d087348 */ /* 0x000fea0003c00000 */
[----:B------:R0:W1:Y:S02]  /*2e20*/  SHFL.DOWN P6, R149, R150, R151, R152 ;  /* 0x0800009796957389 */ /* 0x00006400000c0098 */
[----:B01----:R-:W-:Y:S01]  /*2e30*/  ENDCOLLECTIVE ;  /* 0x000000000000791b */ /* 0x003fe20003800000 */
.L_x_1556:
[----:B------:R-:W-:-:S05]  /*2e40*/  FADD.FTZ R123, R90, R123 ;  /* 0x0000007b5a7b7221 */ /* 0x000fca0000010000 */
[----:B------:R-:W-:Y:S02]  /*2e50*/  MOV R150, R123 ;  /* 0x0000007b00967202 */ /* 0x000fe40000000f00 */
[----:B------:R-:W-:Y:S02]  /*2e60*/  MOV R151, 0x1 ;  /* 0x0000000100977802 */ /* 0x000fe40000000f00 */
[----:B------:R-:W-:-:S07]  /*2e70*/  MOV R122, R149 ;  /* 0x00000095007a7202 */ /* 0x000fce0000000f00 */
[----:B------:R-:W-:Y:S05]  /*2e80*/  WARPSYNC.COLLECTIVE R141, `(.L_x_1557) ;  /* 0x000000008d087348 */ /* 0x000fea0003c00000 */
[----:B------:R0:W1:Y:S02]  /*2e90*/  SHFL.DOWN P6, R149, R150, R151, R152 ;  /* 0x0800009796957389 */ /* 0x00006400000c0098 */
[----:B01----:R-:W-:Y:S01]  /*2ea0*/  ENDCOLLECTIVE ;  /* 0x000000000000791b */ /* 0x003fe20003800000 */
.L_x_1557:
[----:B------:R-:W-:-:S05]  /*2eb0*/  FADD.FTZ R86, R91, R122 ;  /* 0x0000007a5b567221 */ /* 0x000fca0000010000 */
[----:B------:R-:W-:Y:S02]  /*2ec0*/  MOV R150, R86 ;  /* 0x0000005600967202 */ /* 0x000fe40000000f00 */
[----:B------:R-:W-:-:S07]  /*2ed0*/  MOV R122, R149 ;  /* 0x00000095007a7202 */ /* 0x000fce0000000f00 */
[----:B------:R-:W-:Y:S05]  /*2ee0*/  WARPSYNC.COLLECTIVE R141, `(.L_x_1558) ;  /* 0x000000008d087348 */ /* 0x000fea0003c00000 */
[----:B------:R0:W1:Y:S02]  /*2ef0*/  SHFL.DOWN P6, R149, R150, R151, R152 ;  /* 0x0800009796957389 */ /* 0x00006400000c0098 */
[----:B01----:R-:W-:Y:S01]  /*2f00*/  ENDCOLLECTIVE ;  /* 0x000000000000791b */ /* 0x003fe20003800000 */
.L_x_1558:
[----:B------:R-:W-:Y:S01]  /*2f10*/  MOV R87, R149 ;  /* 0x0000009500577202 */ /* 0x000fe20000000f00 */
[----:B------:R-:W-:Y:S06]  /*2f20*/  BRA `(.L_x_1559) ;  /* 0xffffffe4005c7947 */ /* 0x000fec000383ffff */
.L_x_1560:
        /* <DEDUP_REMOVED lines=13> */
.L_x_8712:


//--------------------- .text._ZN10layer_norm13ln_bwd_kernelINS_13Kernel_traitsI6__halfS2_S2_S2_fjLj2048ELj1ELj1ELj4ELj16ENS_18Kernel_traits_baseILj2048ES2_S2_S2_S2_fjLj128EEEEELb1ELb1ELb0ELb1EEEvNS_9BwdParamsE --------------------------
	.section	.text._ZN10layer_norm13ln_bwd_kernelINS_13Kernel_traitsI6__halfS2_S2_S2_fjLj2048ELj1ELj1ELj4ELj16ENS_18Kernel_traits_baseILj2048ES2_S2_S2_S2_fjLj128EEEEELb1ELb1ELb0ELb1EEEvNS_9BwdParamsE,"ax",@progbits
	.align	128
        .global         _ZN10layer_norm13ln_bwd_kernelINS_13Kernel_traitsI6__halfS2_S2_S2_fjLj2048ELj1ELj1ELj4ELj16ENS_18Kernel_traits_baseILj2048ES2_S2_S2_S2_fjLj128EEEEELb1ELb1ELb0ELb1EEEvNS_9BwdParamsE
        .type           _ZN10layer_norm13ln_bwd_kernelINS_13Kernel_traitsI6__halfS2_S2_S2_fjLj2048ELj1ELj1ELj4ELj16ENS_18Kernel_traits_baseILj2048ES2_S2_S2_S2_fjLj128EEEEELb1ELb1ELb0ELb1EEEvNS_9BwdParamsE,@function
        .size           _ZN10layer_norm13ln_bwd_kernelINS_13Kernel_traitsI6__halfS2_S2_S2_fjLj2048ELj1ELj1ELj4ELj16ENS_18Kernel_traits_baseILj2048ES2_S2_S2_S2_fjLj128EEEEELb1ELb1ELb0ELb1EEEvNS_9BwdParamsE,(.L_x_8713 - _ZN10layer_norm13ln_bwd_kernelINS_13Kernel_traitsI6__halfS2_S2_S2_fjLj2048ELj1ELj1ELj4ELj16ENS_18Kernel_traits_baseILj2048ES2_S2_S2_S2_fjLj128EEEEELb1ELb1ELb0ELb1EEEvNS_9BwdParamsE)
        .other          _ZN10layer_norm13ln_bwd_kernelINS_13Kernel_traitsI6__halfS2_S2_S2_fjLj2048ELj1ELj1ELj4ELj16ENS_18Kernel_traits_baseILj2048ES2_S2_S2_S2_fjLj128EEEEELb1ELb1ELb0ELb1EEEvNS_9BwdParamsE,@"STO_CUDA_ENTRY STV_DEFAULT"
_ZN10layer_norm13ln_bwd_kernelINS_13Kernel_traitsI6__halfS2_S2_S2_fjLj2048ELj1ELj1ELj4ELj16ENS_18Kernel_traits_baseILj2048ES2_S2_S2_S2_fjLj128EEEEELb1ELb1ELb0ELb1EEEvNS_9BwdParamsE:
.text._ZN10layer_norm13ln_bwd_kernelINS_13Kernel_traitsI6__halfS2_S2_S2_fjLj2048ELj1ELj1ELj4ELj16ENS_18Kernel_traits_baseILj2048ES2_S2_S2_S2_fjLj128EEEEELb1ELb1ELb0ELb1EEEvNS_9BwdParamsE:
        /* <DEDUP_REMOVED lines=49> */
.L_x_1561:
[----:B------:R-:W-:Y:S02]  /*0310*/  ULDC.64 UR4, c[0x0][0x260] ;  /* 0x0000980000047ab9 */ /* 0x000fe40000000a00 */
[----:B------:R-:W-:-:S04]  /*0320*/  LEA R4, P0, R2, UR4, 0x4 ;  /* 0x0000000402047c11 */ /* 0x000fc8000f8020ff */
[----:B------:R-:W-:Y:S01]  /*0330*/  IADD3.X R5, RZ, UR5, RZ, P0, !PT ;  /* 0x00000005ff057c10 */ /* 0x000fe200087fe4ff */
[----:B------:R-:W-:-:S04]  /*0340*/  ULDC.64 UR4, c[0x0][0x270] ;  /* 0x00009c0000047ab9 */ /* 0x000fc80000000a00 */
        /* <DEDUP_REMOVED lines=46> */
.L_x_1565:
        /* <DEDUP_REMOVED lines=20> */
[----:B------:R1:W3:Y:S01]  /*0770*/  LDG.E R119, desc[UR6][R96.64] ;  /* 0x0000000660777981 */ /* 0x0002e2000c1e1900 */
[----:B------:R-:W-:-:S03]  /*0780*/  IMAD.WIDE.U32 R64, R115, 0x10, R64 ;  /* 0x0000001073407825 */ /* 0x000fc600078e0040 */
[----:B------:R-:W3:Y:S01]  /*0790*/  LDG.E.128 R60, desc[UR6][R60.64] ;  /* 0x000000063c3c7981 */ /* 0x000ee2000c1e1d00 */
[----:B0-----:R-:W-:Y:S02]  /*07a0*/  IMAD.WIDE R108, R86, 0x4, R90 ;  /* 0x00000004566c7825 */ /* 0x001fe400078e025a */
[----:B------:R-:W1:Y:S01]  /*07b0*/  LDC.64 R90, c[0x0][0x240] ;  /* 0x00009000ff5a7b82 */ /* 0x000e620000000a00 */
[----:B------:R-:W3:Y:S04]  /*07c0*/  LDG.E.128 R64, desc[UR6][R64.64] ;  /* 0x0000000640407981 */ /* 0x000ee8000c1e1d00 */
[----:B------:R0:W3:Y:S01]  /*07d0*/  LDG.E R108, desc[UR6][R108.64] ;  /* 0x000000066c6c7981 */ /* 0x0000e2000c1e1900 */
[----:B------:R-:W-:-:S04]  /*07e0*/  ISETP.NE.U32.AND P1, PT, RZ, UR10, PT ;  /* 0x0000000aff007c0c */ /* 0x000fc8000bf25070 */
[----:B------:R-:W-:-:S13]  /*07f0*/  ISETP.NE.AND.EX P1, PT, RZ, UR11, PT, P1 ;  /* 0x0000000bff007c0c */ /* 0x000fda000bf25310 */
[----:B------:R-:W0:Y:S01]  /*0800*/  @P1 LDC.64 R104, c[0x0][0x2c8] ;  /* 0x0000b200ff681b82 */ /* 0x000e220000000a00 */
[----:B-1----:R-:W-:-:S04]  /*0810*/  IMAD.WIDE.U32 R96, R117, 0x8, R90 ;  /* 0x0000000875607825 */ /* 0x002fc800078e005a */
[C---:B------:R-:W-:Y:S02]  /*0820*/  IMAD.WIDE.U32 R90, R115.reuse, 0x8, R90 ;  /* 0x00000008735a7825 */ /* 0x040fe400078e005a */
[----:B-----5:R-:W5:Y:S01]  /*0830*/  LDG.E.64 R96, desc[UR6][R96.64] ;  /* 0x0000000660607981 */ /* 0x020f62000c1e1b00 */
[----:B------:R-:W1:Y:S03]  /*0840*/  @P1 LDC.64 R102, c[0x0][0x2c8] ;  /* 0x0000b200ff661b82 */ /* 0x000e660000000a00 */
[----:B------:R-:W5:Y:S01]  /*0850*/  LDG.E.64 R90, desc[UR6][R90.64] ;  /* 0x000000065a5a7981 */ /* 0x000f62000c1e1b00 */
[----:B------:R-:W-:Y:S02]  /*0860*/  ISETP.NE.AND P4, PT, RZ, UR8, PT ;  /* 0x00000008ff007c0c */ /* 0x000fe4000bf85270 */
[----:B------:R-:W-:Y:S02]  /*0870*/  LOP3.LUT P3, RZ, R114, 0xff, RZ, 0xc0, !PT ;  /* 0x000000ff72ff7812 */ /* 0x000fe4000786c0ff */
[----:B0-----:R-:W-:Y:S01]  /*0880*/  MOV R109, 0x3f800000 ;  /* 0x3f800000006d7802 */ /* 0x001fe20000000f00 */
[----:B------:R-:W-:-:S05]  /*0890*/  @P1 IMAD.WIDE.U32 R104, R115, 0x10, R104 ;  /* 0x0000001073681825 */ /* 0x000fca00078e0068 */
[----:B------:R0:W5:Y:S01]  /*08a0*/  @P1 LDG.E.128 R44, desc[UR6][R104.64] ;  /* 0x00000006682c1981 */ /* 0x000162000c1e1d00 */
[----:B-1----:R-:W-:-:S05]  /*08b0*/  @P1 IMAD.WIDE.U32 R102, R117, 0x10, R102 ;  /* 0x0000001075661825 */ /* 0x002fca00078e0066 */
[----:B------:R1:W5:Y:S01]  /*08c0*/  @P1 LDG.E.128 R40, desc[UR6][R102.64] ;  /* 0x0000000666281981 */ /* 0x000362000c1e1d00 */
[----:B------:R-:W-:Y:S01]  /*08d0*/  UMOV UR4, 0xffffffff ;  /* 0xffffffff00047882 */ /* 0x000fe20000000000 */
[----:B------:R-:W-:Y:S01]  /*08e0*/  LOP3.LUT P2, RZ, R0, 0x1f, RZ, 0xc0, !PT ;  /* 0x0000001f00ff7812 */ /* 0x000fe2000784c0ff */
[----:B--2---:R-:W-:Y:S02]  /*08f0*/  @P0 HADD2.F32 R109, -RZ, R116.H0_H0 ;  /* 0x20000074ff6d0230 */ /* 0x004fe40000004100 */
[----:B----4-:R-:W-:Y:S02]  /*0900*/  HADD2.F32 R114, -RZ, R52.H0_H0 ;  /* 0x20000034ff727230 */ /* 0x010fe40000004100 */
[----:B------:R-:W-:Y:S02]  /*0910*/  HADD2.F32 R118, -RZ, R53.H0_H0 ;  /* 0x20000035ff767230 */ /* 0x000fe40000004100 */
[--C-:B---3--:R-:W-:Y:S02]  /*0920*/  HADD2.F32 R126, -RZ, R59.reuse.H0_H0 ;  /* 0x2000003bff7e7230 */ /* 0x108fe40000004100 */
[----:B0-----:R-:W-:-:S02]  /*0930*/  HADD2.F32 R105, -RZ, R59.H1_H1 ;  /* 0x3000003bff697230 */ /* 0x001fc40000004100 */
[--C-:B------:R-:W-:Y:S01]  /*0940*/  HADD2.F32 R136, -RZ, R57.reuse.H0_H0 ;  /* 0x20000039ff887230 */ /* 0x100fe20000004100 */
[----:B------:R-:W-:Y:S01]  /*0950*/  FSEL R123, R119, RZ, !P4 ;  /* 0x000000ff777b7208 */ /* 0x000fe20006000000 */
[----:B------:R-:W-:Y:S02]  /*0960*/  HADD2.F32 R134, -RZ, R57.H1_H1 ;  /* 0x30000039ff867230 */ /* 0x000fe40000004100 */
[----:B------:R-:W-:Y:S02]  /*0970*/  HADD2.F32 R59, -RZ, R61.H0_H0 ;  /* 0x2000003dff3b7230 */ /* 0x000fe40000004100 */
[----:B------:R-:W-:Y:S02]  /*0980*/  HADD2.F32 R53, -RZ, R53.H1_H1 ;  /* 0x30000035ff357230 */ /* 0x000fe40000004100 */
[----:B-1----:R-:W-:Y:S02]  /*0990*/  HADD2.F32 R102, -RZ, R54.H0_H0 ;  /* 0x20000036ff667230 */ /* 0x002fe40000004100 */
[----:B------:R-:W-:-:S02]  /*09a0*/  HADD2.F32 R103, -RZ, R55.H0_H0 ;  /* 0x20000037ff677230 */ /* 0x000fc40000004100 */
[----:B------:R-:W-:Y:S02]  /*09b0*/  HADD2.F32 R57, -RZ, R60.H0_H0 ;  /* 0x2000003cff397230 */ /* 0x000fe40000004100 */
[----:B------:R-:W-:Y:S02]  /*09c0*/  HADD2.F32 R119, -RZ, R62.H0_H0 ;  /* 0x2000003eff777230 */ /* 0x000fe40000004100 */
[----:B------:R-:W-:Y:S02]  /*09d0*/  HADD2.F32 R116, -RZ, R52.H1_H1 ;  /* 0x30000034ff747230 */ /* 0x000fe40000004100 */
[----:B------:R-:W-:Y:S02]  /*09e0*/  HADD2.F32 R54, -RZ, R54.H1_H1 ;  /* 0x30000036ff367230 */ /* 0x000fe40000004100 */
[----:B------:R-:W-:Y:S02]  /*09f0*/  HADD2.F32 R55, -RZ, R55.H1_H1 ;  /* 0x30000037ff377230 */ /* 0x000fe40000004100 */
[----:B------:R-:W-:-:S02]  /*0a00*/  HADD2.F32 R60, -RZ, R60.H1_H1 ;  /* 0x3000003cff3c7230 */ /* 0x000fc40000004100 */
[----:B------:R-:W-:Y:S02]  /*0a10*/  HADD2.F32 R104, -RZ, R61.H1_H1 ;  /* 0x3000003dff687230 */ /* 0x000fe40000004100 */
[----:B------:R-:W-:Y:S02]  /*0a20*/  HADD2.F32 R62, -RZ, R62.H1_H1 ;  /* 0x3000003eff3e7230 */ /* 0x000fe40000004100 */
[--C-:B------:R-:W-:Y:S02]  /*0a30*/  HADD2.F32 R120, -RZ, R63.reuse.H0_H0 ;  /* 0x2000003fff787230 */ /* 0x100fe40000004100 */
[----:B------:R-:W-:Y:S02]  /*0a40*/  HADD2.F32 R122, -RZ, R63.H1_H1 ;  /* 0x3000003fff7a7230 */ /* 0x000fe40000004100 */
[C---:B------:R-:W-:Y:S01]  /*0a50*/  FADD.FTZ R63, -R123.reuse, R114 ;  /* 0x000000727b3f7221 */ /* 0x040fe20000010100 */
[--C-:B------:R-:W-:Y:S02]  /*0a60*/  HADD2.F32 R52, -RZ, R56.reuse.H0_H0 ;  /* 0x20000038ff347230 */ /* 0x100fe40000004100 */
        /* <DEDUP_REMOVED lines=15> */
[----:B------:R-:W-:-:S02]  /*0b60*/  HADD2.F32 R56, -RZ, R56.H1_H1 ;  /* 0x30000038ff387230 */ /* 0x000fc40000004100 */
[----:B------:R-:W-:Y:S01]  /*0b70*/  FMUL.FTZ R141, R87, R52 ;  /* 0x00000034578d7220 */ /* 0x000fe20000410000 */
[--C-:B------:R-:W-:Y:S02]  /*0b80*/  HADD2.F32 R125, -RZ, R66.reuse.H0_H0 ;  /* 0x20000042ff7d7230 */ /* 0x100fe40000004100 */
[----:B------:R-:W-:Y:S02]  /*0b90*/  HADD2.F32 R123, -RZ, R66.H1_H1 ;  /* 0x30000042ff7b7230 */ /* 0x000fe40000004100 */
[C---:B------:R-:W-:Y:S01]  /*0ba0*/  FMUL.FTZ R66, R108.reuse, R63 ;  /* 0x0000003f6c427220 */ /* 0x040fe20000410000 */
[----:B------:R-:W-:Y:S01]  /*0bb0*/  FMUL.FTZ R139, R108, R139 ;  /* 0x0000008b6c8b7220 */ /* 0x000fe20000410000 */
[----:B------:R-:W-:Y:S01]  /*0bc0*/  FADD.FTZ R85, R52, R85 ;  /* 0x0000005534557221 */ /* 0x000fe20000010000 */
[----:B------:R-:W-:Y:S01]  /*0bd0*/  FMUL.FTZ R138, R88, R56 ;  /* 0x00000038588a7220 */ /* 0x000fe20000410000 */
[----:B------:R-:W-:Y:S01]  /*0be0*/  FFMA.FTZ R113, R66, R52, R113 ;  /* 0x0000003442717223 */ /* 0x000fe20000010071 */
[----:B------:R-:W-:Y:S01]  /*0bf0*/  FADD.FTZ R63, RZ, R141 ;  /* 0x0000008dff3f7221 */ /* 0x000fe20000010000 */
[----:B------:R-:W-:Y:S01]  /*0c00*/  FMUL.FTZ R143, R108, R143 ;  /* 0x0000008f6c8f7220 */ /* 0x000fe20000410000 */
        /* <DEDUP_REMOVED lines=9> */
[----:B------:R-:W-:Y:S01]  /*0ca0*/  FMUL.FTZ R135, R108, R135 ;  /* 0x000000876c877220 */ /* 0x000fe20000410000 */
[-C--:B------:R-:W-:Y:S01]  /*0cb0*/  FFMA.FTZ R80, R137, R134.reuse, R80 ;  /* 0x0000008689507223 */ /* 0x080fe20000010050 */
[----:B------:R-:W-:Y:S01]  /*0cc0*/  FMUL.FTZ R134, R92, R134 ;  /* 0x000000865c867220 */ /* 0x000fe20000410000 */
[----:B------:R-:W-:Y:S01]  /*0cd0*/  FADD.FTZ R63, R63, R136 ;  /* 0x000000883f3f7221 */ /* 0x000fe20000010000 */
[----:B------:R-:W-:Y:S01]  /*0ce0*/  FFMA.FTZ R52, R139, R136, R52 ;  /* 0x000000888b347223 */ /* 0x000fe20000010034 */
[----:B------:R-:W-:Y:S02]  /*0cf0*/  HADD2.F32 R58, -RZ, R58.H1_H1 ;  /* 0x3000003aff3a7230 */ /* 0x000fe40000004100 */
        /* <DEDUP_REMOVED lines=8> */
[C---:B------:R-:W-:Y:S01]  /*0d80*/  FMUL.FTZ R133, R108.reuse, R133 ;  /* 0x000000856c857220 */ /* 0x040fe20000410000 */
[----:B------:R-:W-:Y:S01]  /*0d90*/  FFMA.FTZ R52, R135, R132, R52 ;  /* 0x0000008487347223 */ /* 0x000fe20000010034 */
[----:B------:R-:W-:Y:S01]  /*0da0*/  FMUL.FTZ R128, R108, R121 ;  /* 0x000000796c807220 */ /* 0x000fe20000410000 */
[----:B------:R-:W-:Y:S01]  /*0db0*/  FADD.FTZ R73, R126, R73 ;  /* 0x000000497e497221 */ /* 0x000fe20000010000 */
[-C--:B------:R-:W-:Y:S01]  /*0dc0*/  FFMA.FTZ R74, R131, R126.reuse, R74 ;  /* 0x0000007e834a7223 */ /* 0x080fe2000001004a */
[----:B------:R-:W-:Y:S01]  /*0dd0*/  FMUL.FTZ R126, R95, R126 ;  /* 0x0000007e5f7e7220 */ /* 0x000fe20000410000 */
[----:B------:R-:W-:Y:S01]  /*0de0*/  FADD.FTZ R63, R63, R130 ;  /* 0x000000823f3f7221 */ /* 0x000fe20000010000 */
[----:B------:R-:W-:-:S02]  /*0df0*/  HADD2.F32 R120, -RZ, R67.H0_H0 ;  /* 0x20000043ff787230 */ /* 0x000fc40000004100 */
[----:B------:R-:W-:Y:S01]  /*0e00*/  FFMA.FTZ R52, R133, R130, R52 ;  /* 0x0000008285347223 */ /* 0x000fe20000010034 */
[----:B------:R-:W-:Y:S02]  /*0e10*/  HADD2.F32 R55, -RZ, R67.H1_H1 ;  /* 0x30000043ff377230 */ /* 0x000fe40000004100 */
[----:B------:R-:W-:Y:S01]  /*0e20*/  FADD.FTZ R72, R105, R72 ;  /* 0x0000004869487221 */ /* 0x000fe20000010000 */
[--C-:B------:R-:W-:Y:S02]  /*0e30*/  HADD2.F32 R124, -RZ, R64.reuse.H0_H0 ;  /* 0x20000040ff7c7230 */ /* 0x100fe40000004100 */
[-C--:B------:R-:W-:Y:S01]  /*0e40*/  FFMA.FTZ R71, R128, R105.reuse, R71 ;  /* 0x0000006980477223 */ /* 0x080fe20000010047 */
[----:B------:R-:W-:Y:S01]  /*0e50*/  FMUL.FTZ R67, R98, R105 ;  /* 0x0000006962437220 */ /* 0x000fe20000410000 */
[C---:B------:R-:W-:Y:S01]  /*0e60*/  FMUL.FTZ R105, R108.reuse, R129 ;  /* 0x000000816c697220 */ /* 0x040fe20000410000 */
        /* <DEDUP_REMOVED lines=10> */
[----:B------:R-:W-:Y:S01]  /*0f10*/  FMUL.FTZ R129, R100, R147 ;  /* 0x0000009364817220 */ /* 0x000fe20000410000 */
[C---:B------:R-:W-:Y:S01]  /*0f20*/  FMUL.FTZ R116, R108.reuse, R59 ;  /* 0x0000003b6c747220 */ /* 0x040fe20000410000 */
[----:B------:R-:W-:Y:S01]  /*0f30*/  FADD.FTZ R52, R63, R124 ;  /* 0x0000007c3f347221 */ /* 0x000fe20000010000 */
[----:B------:R-:W-:Y:S01]  /*0f40*/  FMUL.FTZ R102, R108, R145 ;  /* 0x000000916c667220 */ /* 0x000fe20000410000 */
[----:B------:R-:W-:Y:S01]  /*0f50*/  FFMA.FTZ R59, R105, R124, R54 ;  /* 0x0000007c693b7223 */ /* 0x000fe20000010036 */
[----:B------:R-:W-:-:S02]  /*0f60*/  HADD2.F32 R65, -RZ, R65.H1_H1 ;  /* 0x30000041ff417230 */ /* 0x000fc40000004100 */
        /* <DEDUP_REMOVED lines=61> */
.L_x_1576:
[----:B01----:R-:W-:Y:S01]  /*1340*/  FADD.FTZ R52, R52, R53 ;  /* 0x0000003534347221 */ /* 0x003fe20000010000 */
[----:B--2---:R-:W-:Y:S01]  /*1350*/  FADD.FTZ R53, R54, R55 ;  /* 0x0000003736357221 */ /* 0x004fe20000010000 */
        /* <DEDUP_REMOVED lines=10> */
.L_x_1564:
        /* <DEDUP_REMOVED lines=9> */
[----:B------:R-:W-:Y:S01]  /*1490*/  HFMA2.MMA R150, -RZ, RZ, 0, 0 ;  /* 0x00000000ff967435 */ /* 0x000fe200000001ff */
[----:B------:R-:W-:-:S02]  /*14a0*/  LOP3.LUT R56, R56, 0x7fffffc, RZ, 0xc0, !PT ;  /* 0x07fffffc38387812 */ /* 0x000fc400078ec0ff */
[----:B------:R-:W-:Y:S02]  /*14b0*/  LOP3.LUT P6, RZ, R96, 0xff0000, RZ, 0xc0, !PT ;  /* 0x00ff000060ff7812 */ /* 0x000fe400078cc0ff */
[----:B------:R-:W-:Y:S02]  /*14c0*/  @!P3 IADD3 R56, R56, 0x4, RZ ;  /* 0x000000043838b810 */ /* 0x000fe40007ffe0ff */
[----:B------:R-:W-:Y:S02]  /*14d0*/  LOP3.LUT P5, RZ, R97, 0xff, RZ, 0xc0, !PT ;  /* 0x000000ff61ff7812 */ /* 0x000fe400078ac0ff */
[----:B------:R-:W-:Y:S01]  /*14e0*/  MOV R142, RZ ;  /* 0x000000ff008e7202 */ /* 0x000fe20000000f00 */
[----:B0-----:R-:W-:-:S06]  /*14f0*/  ULEA UR4, UR5, UR4, 0x18 ;  /* 0x0000000405047291 */ /* 0x001fcc000f8ec03f */
[----:B------:R-:W-:-:S05]  /*1500*/  LEA R140, R56, UR4, 0x3 ;  /* 0x00000004388c7c11 */ /* 0x000fca000f8e18ff */
[----:B------:R-:W0:Y:S04]  /*1510*/  LDS.128 R56, [R140+0x2000] ;  /* 0x002000008c387984 */ /* 0x000e280000000c00 */
[----:B------:R-:W1:Y:S01]  /*1520*/  LDS.128 R60, [R140+0x2010] ;  /* 0x002010008c3c7984 */ /* 0x000e620000000c00 */
[----:B0-----:R-:W-:Y:S01]  /*1530*/  FADD.FTZ R145, RZ, R56 ;  /* 0x00000038ff917221 */ /* 0x001fe20000010000 */
[----:B------:R-:W-:Y:S01]  /*1540*/  FADD.FTZ R56, RZ, R57 ;  /* 0x00000039ff387221 */ /* 0x000fe20000010000 */
[--C-:B------:R-:W-:Y:S02]  /*1550*/  @P1 HADD2.F32 R57, -RZ, R40.reuse.H0_H0 ;  /* 0x20000028ff391230 */ /* 0x100fe40000004100 */
[----:B------:R-:W-:Y:S01]  /*1560*/  FADD.FTZ R145, R58, R145 ;  /* 0x000000913a917221 */ /* 0x000fe20000010000 */
[----:B------:R-:W-:Y:S01]  /*1570*/  FADD.FTZ R56, R59, R56 ;  /* 0x000000383b387221 */ /* 0x000fe20000010000 */
[----:B------:R-:W-:-:S02]  /*1580*/  @P1 HADD2.F32 R59, -RZ, R40.H1_H1 ;  /* 0x30000028ff3b1230 */ /* 0x000fc40000004100 */
[----:B-1----:R-:W-:Y:S01]  /*1590*/  FADD.FTZ R145, R145, R60 ;  /* 0x0000003c91917221 */ /* 0x002fe20000010000 */
[----:B------:R-:W-:Y:S01]  /*15a0*/  FADD.FTZ R56, R56, R61 ;  /* 0x0000003d38387221 */ /* 0x000fe20000010000 */
[----:B------:R-:W-:Y:S02]  /*15b0*/  MOV R60, RZ ;  /* 0x000000ff003c7202 */ /* 0x000fe40000000f00 */
[----:B------:R-:W-:Y:S01]  /*15c0*/  FADD.FTZ R62, R62, R145 ;  /* 0x000000913e3e7221 */ /* 0x000fe20000010000 */
[----:B------:R-:W-:Y:S01]  /*15d0*/  FADD.FTZ R56, R63, R56 ;  /* 0x000000383f387221 */ /* 0x000fe20000010000 */
[----:B------:R-:W-:Y:S02]  /*15e0*/  @P1 HADD2.F32 R63, -RZ, R41.H0_H0 ;  /* 0x20000029ff3f1230 */ /* 0x000fe40000004100 */
[----:B------:R-:W-:Y:S01]  /*15f0*/  FMUL.FTZ R62, R62, UR12 ;  /* 0x0000000c3e3e7c20 */ /* 0x000fe20008410000 */
[----:B------:R-:W-:Y:S01]  /*1600*/  FMUL.FTZ R140, R56, UR12 ;  /* 0x0000000c388c7c20 */ /* 0x000fe20008410000 */
[----:B------:R-:W-:-:S03]  /*1610*/  MOV R56, R96 ;  /* 0x0000006000387202 */ /* 0x000fc60000000f00 */
        /* <DEDUP_REMOVED lines=8> */
[----:B------:R-:W-:Y:S01]  /*16a0*/  FFMA.FTZ R139, R139, R140, R145 ;  /* 0x0000008c8b8b7223 */ /* 0x000fe20000010091 */
[----:B------:R-:W-:Y:S01]  /*16b0*/  FADD.FTZ R137, R134, -R137 ;  /* 0x8000008986897221 */ /* 0x000fe20000010000 */
[C---:B------:R-:W-:Y:S01]  /*16c0*/  FMUL.FTZ R56, R108.reuse, R141 ;  /* 0x0000008d6c387220 */ /* 0x040fe20000410000 */
[----:B------:R-:W-:Y:S01]  /*16d0*/  FMUL.FTZ R58, R108, R143 ;  /* 0x0000008f6c3a7220 */ /* 0x000fe20000410000 */
[----:B------:R-:W-:Y:S01]  /*16e0*/  FADD.FTZ R141, R132, -R135 ;  /* 0x80000087848d7221 */ /* 0x000fe20000010000 */
[----:B------:R-:W-:Y:S01]  /*16f0*/  HFMA2.MMA R132, -RZ, RZ, 0, 0 ;  /* 0x00000000ff847435 */ /* 0x000fe200000001ff */
[----:B------:R-:W-:Y:S01]  /*1700*/  @P1 FADD.FTZ R56, R56, R57 ;  /* 0x0000003938381221 */ /* 0x000fe20000010000 */
[----:B------:R-:W-:Y:S01]  /*1710*/  @P1 FADD.FTZ R58, R58, R59 ;  /* 0x0000003b3a3a1221 */ /* 0x000fe20000010000 */
[----:B------:R-:W-:Y:S01]  /*1720*/  FADD.FTZ R139, R136, -R139 ;  /* 0x8000008b888b7221 */ /* 0x000fe20000010000 */
[----:B------:R-:W-:-:S02]  /*1730*/  @P4 HADD2.F32 R61, -RZ, R36.H0_H0 ;  /* 0x20000024ff3d4230 */ /* 0x000fc40000004100 */
[----:B------:R-:W-:Y:S01]  /*1740*/  FMUL.FTZ R57, R56, R109 ;  /* 0x0000006d38397220 */ /* 0x000fe20000410000 */
[----:B------:R-:W-:Y:S02]  /*1750*/  @P1 HADD2.F32 R135, -RZ, R41.H1_H1 ;  /* 0x30000029ff871230 */ /* 0x000fe40000004100 */
[C---:B------:R-:W-:Y:S01]  /*1760*/  FMUL.FTZ R136, R108.reuse, R137 ;  /* 0x000000896c887220 */ /* 0x040fe20000410000 */
[----:B------:R-:W-:Y:S01]  /*1770*/  FMUL.FTZ R138, R108, R139 ;  /* 0x0000008b6c8a7220 */ /* 0x000fe20000410000 */
[----:B------:R-:W-:Y:S01]  /*1780*/  FMUL.FTZ R66, R57, UR13 ;  /* 0x0000000d39427c20 */ /* 0x000fe20008410000 */
[----:B------:R-:W-:Y:S01]  /*1790*/  MOV R57, RZ ;  /* 0x000000ff00397202 */ /* 0x000fe20000000f00 */
[----:B------:R-:W-:Y:S01]  /*17a0*/  @P1 FADD.FTZ R136, R136, R135 ;  /* 0x0000008788881221 */ /* 0x000fe20000010000 */
[----:B------:R-:W-:Y:S01]  /*17b0*/  @P1 FADD.FTZ R138, R138, R63 ;  /* 0x0000003f8a8a1221 */ /* 0x000fe20000010000 */
[----:B------:R-:W-:Y:S01]  /*17c0*/  @P4 FMUL.FTZ R60, R66, R61 ;  /* 0x0000003d423c4220 */ /* 0x000fe20000410000 */
[----:B------:R-:W-:Y:S01]  /*17d0*/  HFMA2.MMA R135, -RZ, RZ, 0, 0 ;  /* 0x00000000ff877435 */ /* 0x000fe200000001ff */
[----:B------:R-:W-:-:S02]  /*17e0*/  @P2 HADD2.F32 R63, -RZ, R36.H1_H1 ;  /* 0x30000024ff3f2230 */ /* 0x000fc40000004100 */
[----:B------:R-:W-:Y:S01]  /*17f0*/  FMUL.FTZ R62, R108, R141 ;  /* 0x0000008d6c3e7220 */ /* 0x000fe20000410000 */
[----:B------:R-:W-:Y:S02]  /*1800*/  @P1 HADD2.F32 R143, -RZ, R42.H0_H0 ;  /* 0x2000002aff8f1230 */ /* 0x000fe40000004100 */
[----:B------:R-:W-:Y:S01]  /*1810*/  FMUL.FTZ R134, R136, R109 ;  /* 0x0000006d88867220 */ /* 0x000fe20000410000 */
[----:B------:R-:W-:Y:S01]  /*1820*/  HFMA2.MMA R61, -RZ, RZ, 0, 0 ;  /* 0x00000000ff3d7435 */ /* 0x000fe200000001ff */
[-CC-:B------:R-:W-:Y:S01]  /*1830*/  FFMA.FTZ R128, R128, R140.reuse, R145.reuse ;  /* 0x0000008c80807223 */ /* 0x180fe20000010091 */
[-C--:B------:R-:W-:Y:S01]  /*1840*/  FFMA.FTZ R133, R133, R140.reuse, R145 ;  /* 0x0000008c85857223 */ /* 0x080fe20000010091 */
[----:B------:R-:W-:Y:S01]  /*1850*/  @P1 FADD.FTZ R62, R62, R143 ;  /* 0x0000008f3e3e1221 */ /* 0x000fe20000010000 */
[----:B------:R-:W-:Y:S01]  /*1860*/  FMUL.FTZ R144, R134, UR13 ;  /* 0x0000000d86907c20 */ /* 0x000fe20008410000 */
[----:B------:R-:W-:Y:S01]  /*1870*/  FFMA.FTZ R131, R131, R140, R145 ;  /* 0x0000008c83837223 */ /* 0x000fe20000010091 */
[----:B------:R-:W-:Y:S01]  /*1880*/  MOV R134, RZ ;  /* 0x000000ff00867202 */ /* 0x000fe20000000f00 */
[----:B------:R-:W-:-:S02]  /*1890*/  FADD.FTZ R133, R130, -R133 ;  /* 0x8000008582857221 */ /* 0x000fc40000010000 */
[----:B------:R-:W-:Y:S02]  /*18a0*/  FADD.FTZ R131, R126, -R131 ;  /* 0x800000837e837221 */ /* 0x000fe40000010000 */
[C---:B------:R-:W-:Y:S02]  /*18b0*/  FMUL.FTZ R130, R108.reuse, R133 ;  /* 0x000000856c827220 */ /* 0x040fe40000410000 */
[----:B------:R-:W-:Y:S01]  /*18c0*/  FMUL.FTZ R146, R108, R131 ;  /* 0x000000836c927220 */ /* 0x000fe20000410000 */
[----:B------:R-:W-:Y:S01]  /*18d0*/  MOV R131, RZ ;  /* 0x000000ff00837202 */ /* 0x000fe20000000f00 */
[--C-:B--2---:R-:W-:Y:S02]  /*18e0*/  @P4 HADD2.F32 R59, -RZ, R52.reuse.H0_H0 ;  /* 0x20000034ff3b4230 */ /* 0x104fe40000004100 */
[----:B------:R-:W-:-:S03]  /*18f0*/  @P2 HADD2.F32 R52, -RZ, R52.H1_H1 ;  /* 0x30000034ff342230 */ /* 0x000fc60000004100 */
[----:B------:R-:W-:Y:S01]  /*1900*/  @P4 FMUL.FTZ R132, R66, R59 ;  /* 0x0000003b42844220 */ /* 0x000fe20000410000 */
[----:B------:R-:W-:Y:S01]  /*1910*/  LOP3.LUT P4, RZ, R96, 0xff000000, RZ, 0xc0, !PT ;  /* 0xff00000060ff7812 */ /* 0x000fe2000788c0ff */
[-C--:B------:R-:W-:Y:S01]  /*1920*/  FMUL.FTZ R59, R58, R109.reuse ;  /* 0x0000006d3a3b7220 */ /* 0x080fe20000410000 */
[----:B------:R-:W-:Y:S01]  /*1930*/  FMUL.FTZ R66, R138, R109 ;  /* 0x0000006d8a427220 */ /* 0x000fe20000410000 */
[--C-:B------:R-:W-:Y:S02]  /*1940*/  @P6 HADD2.F32 R96, -RZ, R37.reuse.H0_H0 ;  /* 0x20000025ff606230 */ /* 0x100fe40000004100 */
[----:B------:R-:W-:Y:S01]  /*1950*/  FMUL.FTZ R137, R59, UR13 ;  /* 0x0000000d3b897c20 */ /* 0x000fe20008410000 */
[----:B------:R-:W-:Y:S01]  /*1960*/  FMUL.FTZ R139, R66, UR13 ;  /* 0x0000000d428b7c20 */ /* 0x000fe20008410000 */
[----:B------:R-:W-:Y:S02]  /*1970*/  @P5 HADD2.F32 R66, -RZ, R38.H0_H0 ;  /* 0x20000026ff425230 */ /* 0x000fe40000004100 */
[C---:B------:R-:W-:Y:S01]  /*1980*/  @P2 FMUL.FTZ R135, R137.reuse, R52 ;  /* 0x0000003489872220 */ /* 0x040fe20000410000 */
[----:B------:R-:W-:Y:S01]  /*1990*/  @P2 FMUL.FTZ R57, R137, R63 ;  /* 0x0000003f89392220 */ /* 0x000fe20000410000 */
[----:B------:R-:W-:Y:S01]  /*19a0*/  ISETP.NE.U32.AND P2, PT, RZ, UR14, PT ;  /* 0x0000000eff007c0c */ /* 0x000fe2000bf45070 */
[----:B------:R-:W-:Y:S01]  /*19b0*/  @P6 FMUL.FTZ R61, R139, R96 ;  /* 0x000000608b3d6220 */ /* 0x000fe20000410000 */
[----:B------:R-:W-:-:S02]  /*19c0*/  @P4 HADD2.F32 R59, -RZ, R37.H1_H1 ;  /* 0x30000025ff3b4230 */ /* 0x000fc40000004100 */
[----:B------:R-:W-:Y:S01]  /*19d0*/  FMUL.FTZ R63, R62, R109 ;  /* 0x0000006d3e3f7220 */ /* 0x000fe20000410000 */
[----:B------:R-:W-:Y:S01]  /*19e0*/  ISETP.NE.AND.EX P2, PT, RZ, UR15, PT, P2 ;  /* 0x0000000fff007c0c */ /* 0x000fe2000bf45320 */
[----:B------:R-:W-:Y:S01]  /*19f0*/  HFMA2.MMA R96, -RZ, RZ, 0, 0 ;  /* 0x00000000ff607435 */ /* 0x000fe200000001ff */
[--C-:B------:R-:W-:Y:S02]  /*1a00*/  @P6 HADD2.F32 R52, -RZ, R53.reuse.H0_H0 ;  /* 0x20000035ff346230 */ /* 0x100fe40000004100 */
[C---:B------:R-:W-:Y:S01]  /*1a10*/  @P4 FMUL.FTZ R142, R144.reuse, R59 ;  /* 0x0000003b908e4220 */ /* 0x040fe20000410000 */
[----:B------:R-:W-:Y:S01]  /*1a20*/  HFMA2.MMA R59, -RZ, RZ, 0, 0 ;  /* 0x00000000ff3b7435 */ /* 0x000fe200000001ff */
[----:B------:R-:W-:Y:S01]  /*1a30*/  FMUL.FTZ R141, R63, UR13 ;  /* 0x0000000d3f8d7c20 */ /* 0x000fe20008410000 */
[----:B------:R-:W-:Y:S02]  /*1a40*/  @P4 HADD2.F32 R53, -RZ, R53.H1_H1 ;  /* 0x30000035ff354230 */ /* 0x000fe40000004100 */
[----:B------:R-:W-:Y:S01]  /*1a50*/  @P6 FMUL.FTZ R96, R139, R52 ;  /* 0x000000348b606220 */ /* 0x000fe20000410000 */
[----:B------:R-:W-:Y:S01]  /*1a60*/  @P5 HADD2.F32 R63, -RZ, R54.H0_H0 ;  /* 0x20000036ff3f5230 */ /* 0x000fe20000004100 */
[----:B------:R-:W-:Y:S01]  /*1a70*/  MOV R137, RZ ;  /* 0x000000ff00897202 */ /* 0x000fe20000000f00 */
[----:B------:R-:W-:Y:S01]  /*1a80*/  @P5 FMUL.FTZ R59, R141, R66 ;  /* 0x000000428d3b5220 */ /* 0x000fe20000410000 */
[----:B------:R-:W-:Y:S01]  /*1a90*/  FADD.FTZ R139, R67, -R128 ;  /* 0x80000080438b7221 */ /* 0x000fe20000010000 */
[----:B------:R-:W-:Y:S01]  /*1aa0*/  @P4 FMUL.FTZ R137, R144, R53 ;  /* 0x0000003590894220 */ /* 0x000fe20000410000 */
[----:B------:R-:W0:Y:S01]  /*1ab0*/  @P2 LDC.64 R66, c[0x0][0x308] ;  /* 0x0000c200ff422b82 */ /* 0x000e220000000a00 */
[----:B------:R-:W-:Y:S01]  /*1ac0*/  @P5 FMUL.FTZ R134, R141, R63 ;  /* 0x0000003f8d865220 */ /* 0x000fe20000410000 */
[C---:B------:R-:W-:Y:S01]  /*1ad0*/  LOP3.LUT P4, RZ, R97.reuse, 0xff00, RZ, 0xc0, !PT ;  /* 0x0000ff0061ff7812 */ /* 0x040fe2000788c0ff */
[----:B------:R-:W-:Y:S01]  /*1ae0*/  @P1 HADD2.F32 R63, -RZ, R42.H1_H1 ;  /* 0x3000002aff3f1230 */ /* 0x000fe20000004100 */
[C---:B------:R-:W-:Y:S01]  /*1af0*/  LOP3.LUT P6, RZ, R97.reuse, 0xff0000, RZ, 0xc0, !PT ;  /* 0x00ff000061ff7812 */ /* 0x040fe200078cc0ff */
[--C-:B------:R-:W-:Y:S01]  /*1b00*/  @P1 HADD2.F32 R141, -RZ, R43.reuse.H1_H1 ;  /* 0x3000002bff8d1230 */ /* 0x100fe20000004100 */
[----:B------:R-:W-:Y:S01]  /*1b10*/  LOP3.LUT P5, RZ, R97, 0xff000000, RZ, 0xc0, !PT ;  /* 0xff00000061ff7812 */ /* 0x000fe200078ac0ff */
[----:B------:R-:W-:Y:S01]  /*1b20*/  @P1 HADD2.F32 R97, -RZ, R43.H0_H0 ;  /* 0x2000002bff611230 */ /* 0x000fe20000004100 */
[----:B------:R-:W1:Y:S01]  /*1b30*/  LDC.64 R52, c[0x0][0x2f8] ;  /* 0x0000be00ff347b82 */ /* 0x000e620000000a00 */
[----:B------:R-:W-:Y:S01]  /*1b40*/  FMUL.FTZ R148, R108, R139 ;  /* 0x0000008b6c947220 */ /* 0x000fe20000410000 */
[----:B------:R-:W-:Y:S01]  /*1b50*/  @P1 FADD.FTZ R130, R130, R63 ;  /* 0x0000003f82821221 */ /* 0x000fe20000010000 */
[----:B------:R-:W-:Y:S01]  /*1b60*/  HFMA2.MMA R144, -RZ, RZ, 0, 0 ;  /* 0x00000000ff907435 */ /* 0x000fe200000001ff */
[----:B------:R-:W-:Y:S01]  /*1b70*/  @P1 FADD.FTZ R146, R146, R97 ;  /* 0x0000006192921221 */ /* 0x000fe20000010000 */
[----:B------:R-:W-:Y:S01]  /*1b80*/  @P1 FADD.FTZ R148, R148, R141 ;  /* 0x0000008d94941221 */ /* 0x000fe20000010000 */
[----:B------:R-:W-:Y:S01]  /*1b90*/  FMUL.FTZ R126, R130, R109 ;  /* 0x0000006d827e7220 */ /* 0x000fe20000410000 */
[----:B------:R-:W-:-:S02]  /*1ba0*/  @P4 HADD2.F32 R63, -RZ, R38.H1_H1 ;  /* 0x30000026ff3f4230 */ /* 0x000fc40000004100 */
[-C--:B------:R-:W-:Y:S01]  /*1bb0*/  FMUL.FTZ R128, R146, R109.reuse ;  /* 0x0000006d92807220 */ /* 0x080fe20000410000 */
[----:B------:R-:W-:Y:S01]  /*1bc0*/  FMUL.FTZ R97, R148, R109 ;  /* 0x0000006d94617220 */ /* 0x000fe20000410000 */
[--C-:B------:R-:W-:Y:S02]  /*1bd0*/  @P6 HADD2.F32 R133, -RZ, R39.reuse.H0_H0 ;  /* 0x20000027ff856230 */ /* 0x100fe40000004100 */
[----:B------:R-:W-:Y:S01]  /*1be0*/  FMUL.FTZ R126, R126, UR13 ;  /* 0x0000000d7e7e7c20 */ /* 0x000fe20008410000 */
[----:B------:R-:W-:Y:S02]  /*1bf0*/  @P5 HADD2.F32 R152, -RZ, R39.H1_H1 ;  /* 0x30000027ff985230 */ /* 0x000fe40000004100 */
[----:B------:R-:W-:Y:S01]  /*1c00*/  FMUL.FTZ R128, R128, UR13 ;  /* 0x0000000d80807c20 */ /* 0x000fe20008410000 */
[----:B------:R-:W-:Y:S01]  /*1c10*/  FMUL.FTZ R97, R97, UR13 ;  /* 0x0000000d61617c20 */ /* 0x000fe20008410000 */
[----:B------:R-:W-:Y:S01]  /*1c20*/  @P2 F2FP.F16.F32.PACK_AB R56, RZ, R56 ;  /* 0x00000038ff38223e */ /* 0x000fe200000000ff */
[----:B------:R-:W-:Y:S01]  /*1c30*/  @P4 FMUL.FTZ R144, R126, R63 ;  /* 0x0000003f7e904220 */ /* 0x000fe20000410000 */
[----:B------:R-:W-:Y:S01]  /*1c40*/  @P2 F2FP.F16.F32.PACK_AB R138, RZ, R138 ;  /* 0x0000008aff8a223e */ /* 0x000fe200000000ff */
[----:B------:R-:W-:Y:S01]  /*1c50*/  @P6 FMUL.FTZ R131, R128, R133 ;  /* 0x0000008580836220 */ /* 0x000fe20000410000 */
[----:B------:R-:W-:Y:S01]  /*1c60*/  @P2 F2FP.F16.F32.PACK_AB R62, RZ, R62 ;  /* 0x0000003eff3e223e */ /* 0x000fe200000000ff */
[----:B------:R-:W-:Y:S01]  /*1c70*/  @P5 FMUL.FTZ R150, R97, R152 ;  /* 0x0000009861965220 */ /* 0x000fe20000410000 */
[----:B------:R-:W-:Y:S01]  /*1c80*/  @P2 F2FP.F16.F32.PACK_AB R146, RZ, R146 ;  /* 0x00000092ff92223e */ /* 0x000fe200000000ff */
[----:B0-----:R-:W-:Y:S01]  /*1c90*/  @P2 IMAD.WIDE.U32 R66, R117, 0x10, R66 ;  /* 0x0000001075422825 */ /* 0x001fe200078e0042 */
[----:B------:R-:W-:-:S02]  /*1ca0*/  @P2 F2FP.F16.F32.PACK_AB R58, RZ, R58 ;  /* 0x0000003aff3a223e */ /* 0x000fc400000000ff */
[----:B------:R-:W-:Y:S01]  /*1cb0*/  @P2 F2FP.F16.F32.PACK_AB R136, RZ, R136 ;  /* 0x00000088ff88223e */ /* 0x000fe200000000ff */
[----:B-1----:R-:W-:Y:S01]  /*1cc0*/  IMAD.WIDE.U32 R52, R117, 0x10, R52 ;  /* 0x0000001075347825 */ /* 0x002fe200078e0034 */
[----:B------:R-:W-:Y:S02]  /*1cd0*/  @P2 F2FP.F16.F32.PACK_AB R130, RZ, R130 ;  /* 0x00000082ff82223e */ /* 0x000fe400000000ff */
[----:B------:R-:W-:Y:S02]  /*1ce0*/  @P2 F2FP.F16.F32.PACK_AB R148, RZ, R148 ;  /* 0x00000094ff94223e */ /* 0x000fe400000000ff */
[----:B------:R-:W-:Y:S02]  /*1cf0*/  @P2 PRMT R48, R56, 0x7610, R48 ;  /* 0x0000761038302816 */ /* 0x000fe40000000030 */
[----:B------:R-:W-:Y:S02]  /*1d00*/  @P2 PRMT R49, R138, 0x7610, R49 ;  /* 0x000076108a312816 */ /* 0x000fe40000000031 */
[----:B------:R-:W-:-:S02]  /*1d10*/  @P2 PRMT R50, R62, 0x7610, R50 ;  /* 0x000076103e322816 */ /* 0x000fc40000000032 */
[----:B------:R-:W-:Y:S02]  /*1d20*/  @P2 PRMT R51, R146, 0x7610, R51 ;  /* 0x0000761092332816 */ /* 0x000fe40000000033 */
[----:B------:R-:W-:Y:S02]  /*1d30*/  @P2 PRMT R48, R48, 0x5410, R58 ;  /* 0x0000541030302816 */ /* 0x000fe4000000003a */
[----:B------:R-:W-:Y:S02]  /*1d40*/  @P2 PRMT R49, R49, 0x5410, R136 ;  /* 0x0000541031312816 */ /* 0x000fe40000000088 */
[----:B------:R-:W-:Y:S01]  /*1d50*/  F2FP.F16.F32.PACK_AB R60, R57, R60 ;  /* 0x0000003c393c723e */ /* 0x000fe200000000ff */
[----:B------:R-:W-:Y:S01]  /*1d60*/  IMAD.WIDE.U32 R56, R115, 0x10, R64 ;  /* 0x0000001073387825 */ /* 0x000fe200078e0040 */
[----:B------:R-:W-:Y:S02]  /*1d70*/  @P2 PRMT R50, R50, 0x5410, R130 ;  /* 0x0000541032322816 */ /* 0x000fe40000000082 */
[----:B------:R-:W-:-:S02]  /*1d80*/  @P2 PRMT R51, R51, 0x5410, R148 ;  /* 0x0000541033332816 */ /* 0x000fc40000000094 */
[----:B------:R-:W-:Y:S02]  /*1d90*/  F2FP.F16.F32.PACK_AB R63, R150, R131 ;  /* 0x00000083963f723e */ /* 0x000fe400000000ff */
[----:B------:R-:W-:Y:S01]  /*1da0*/  F2FP.F16.F32.PACK_AB R62, R144, R59 ;  /* 0x0000003b903e723e */ /* 0x000fe200000000ff */
[----:B------:R-:W-:Y:S01]  /*1db0*/  @P2 STG.E.128 desc[UR6][R66.64], R48 ;  /* 0x0000003042002986 */ /* 0x000fe2000c101d06 */
[----:B------:R-:W-:-:S05]  /*1dc0*/  F2FP.F16.F32.PACK_AB R61, R142, R61 ;  /* 0x0000003d8e3d723e */ /* 0x000fca00000000ff */
[----:B------:R0:W-:Y:S04]  /*1dd0*/  STG.E.128 desc[UR6][R52.64], R60 ;  /* 0x0000003c34007986 */ /* 0x0001e8000c101d06 */
[----:B------:R-:W2:Y:S01]  /*1de0*/  LDG.E.128 R56, desc[UR6][R56.64] ;  /* 0x0000000638387981 */ /* 0x000ea2000c1e1d00 */
[-CC-:B------:R-:W-:Y:S01]  /*1df0*/  FFMA.FTZ R105, R105, R140.reuse, R145.reuse ;  /* 0x0000008c69697223 */ /* 0x180fe20000010091 */
[----:B------:R-:W-:Y:S02]  /*1e00*/  @P4 HADD2.F32 R117, -RZ, R54.H1_H1 ;  /* 0x30000036ff754230 */ /* 0x000fe40000004100 */
[----:B------:R-:W-:Y:S01]  /*1e10*/  FFMA.FTZ R102, R102, R140, R145 ;  /* 0x0000008c66667223 */ /* 0x000fe20000010091 */
[----:B------:R-:W-:Y:S01]  /*1e20*/  MOV R54, R90 ;  /* 0x0000005a00367202 */ /* 0x000fe20000000f00 */
[----:B------:R-:W-:Y:S01]  /*1e30*/  FADD.FTZ R105, R124, -R105 ;  /* 0x800000697c697221 */ /* 0x000fe20000010000 */
[----:B------:R-:W-:Y:S01]  /*1e40*/  MOV R65, RZ ;  /* 0x000000ff00417202 */ /* 0x000fe20000000f00 */
[-CC-:B------:R-:W-:Y:S01]  /*1e50*/  FFMA.FTZ R118, R118, R140.reuse, R145.reuse ;  /* 0x0000008c76767223 */ /* 0x180fe20000010091 */
[----:B------:R-:W-:Y:S01]  /*1e60*/  @P4 FMUL.FTZ R65, R126, R117 ;  /* 0x000000757e414220 */ /* 0x000fe20000410000 */
[----:B------:R-:W-:Y:S01]  /*1e70*/  FADD.FTZ R129, R129, -R102 ;  /* 0x8000006681817221 */ /* 0x000fe20000010000 */
[----:B------:R-:W-:Y:S01]  /*1e80*/  LOP3.LUT P4, RZ, R54, 0xff, RZ, 0xc0, !PT ;  /* 0x000000ff36ff7812 */ /* 0x000fe2000788c0ff */
[-CC-:B------:R-:W-:Y:S01]  /*1e90*/  FFMA.FTZ R116, R116, R140.reuse, R145.reuse ;  /* 0x0000008c74747223 */ /* 0x180fe20000010091 */
[----:B------:R-:W-:Y:S01]  /*1ea0*/  FFMA.FTZ R104, R104, R140, R145 ;  /* 0x0000008c68687223 */ /* 0x000fe20000010091 */
[----:B------:R-:W-:Y:S01]  /*1eb0*/  HFMA2.MMA R54, -RZ, RZ, 0, 0 ;  /* 0x00000000ff367435 */ /* 0x000fe200000001ff */
[----:B0-----:R-:W-:-:S02]  /*1ec0*/  @P1 HADD2.F32 R53, -RZ, R44.H0_H0 ;  /* 0x2000002cff351230 */ /* 0x001fc40000004100 */
[----:B------:R-:W-:Y:S01]  /*1ed0*/  FMUL.FTZ R60, R108, R105 ;  /* 0x000000696c3c7220 */ /* 0x000fe20000410000 */
[----:B------:R-:W-:Y:S01]  /*1ee0*/  FADD.FTZ R127, R127, -R118 ;  /* 0x800000767f7f7221 */ /* 0x000fe20000010000 */
[----:B------:R-:W-:Y:S02]  /*1ef0*/  @P1 HADD2.F32 R61, -RZ, R44.H1_H1 ;  /* 0x3000002cff3d1230 */ /* 0x000fe40000004100 */
[-C--:B------:R-:W-:Y:S01]  /*1f00*/  FFMA.FTZ R103, R103, R140.reuse, R145 ;  /* 0x0000008c67677223 */ /* 0x080fe20000010091 */
[----:B------:R-:W-:Y:S01]  /*1f10*/  @P1 FADD.FTZ R60, R60, R53 ;  /* 0x000000353c3c1221 */ /* 0x000fe20000010000 */
[----:B------:R-:W-:Y:S02]  /*1f20*/  @P6 HADD2.F32 R53, -RZ, R55.H0_H0 ;  /* 0x20000037ff356230 */ /* 0x000fe40000004100 */
[-CC-:B------:R-:W-:Y:S01]  /*1f30*/  FFMA.FTZ R119, R119, R140.reuse, R145.reuse ;  /* 0x0000008c77777223 */ /* 0x180fe20000010091 */
[----:B------:R-:W-:Y:S01]  /*1f40*/  FMUL.FTZ R64, R108, R129 ;  /* 0x000000816c407220 */ /* 0x000fe20000410000 */
[----:B------:R-:W-:Y:S01]  /*1f50*/  FFMA.FTZ R114, R114, R140, R145 ;  /* 0x0000008c72727223 */ /* 0x000fe20000010091 */
[----:B------:R-:W-:Y:S01]  /*1f60*/  FADD.FTZ R125, R125, -R116 ;  /* 0x800000747d7d7221 */ /* 0x000fe20000010000 */
[----:B------:R-:W-:Y:S01]  /*1f70*/  FADD.FTZ R123, R123, -R104 ;  /* 0x800000687b7b7221 */ /* 0x000fe20000010000 */
[----:B------:R-:W-:-:S02]  /*1f80*/  @P1 HADD2.F32 R63, -RZ, R45.H0_H0 ;  /* 0x2000002dff3f1230 */ /* 0x000fc40000004100 */
[----:B------:R-:W-:Y:S01]  /*1f90*/  FMUL.FTZ R102, R108, R127 ;  /* 0x0000007f6c667220 */ /* 0x000fe20000410000 */
[----:B------:R-:W-:Y:S02]  /*1fa0*/  @P5 HADD2.F32 R52, -RZ, R55.H1_H1 ;  /* 0x30000037ff345230 */ /* 0x000fe40000004100 */
[----:B------:R-:W-:Y:S01]  /*1fb0*/  FADD.FTZ R103, R122, -R103 ;  /* 0x800000677a677221 */ /* 0x000fe20000010000 */
[----:B------:R-:W-:Y:S01]  /*1fc0*/  FADD.FTZ R119, R120, -R119 ;  /* 0x8000007778777221 */ /* 0x000fe20000010000 */
[----:B------:R-:W-:Y:S01]  /*1fd0*/  @P1 FADD.FTZ R64, R64, R61 ;  /* 0x0000003d40401221 */ /* 0x000fe20000010000 */
[----:B------:R-:W-:Y:S01]  /*1fe0*/  @P6 FMUL.FTZ R54, R128, R53 ;  /* 0x0000003580366220 */ /* 0x000fe20000410000 */
[----:B------:R-:W-:Y:S01]  /*1ff0*/  FADD.FTZ R121, R121, -R114 ;  /* 0x8000007279797221 */ /* 0x000fe20000010000 */
[--C-:B------:R-:W-:Y:S02]  /*2000*/  @P1 HADD2.F32 R61, -RZ, R46.reuse.H0_H0 ;  /* 0x2000002eff3d1230 */ /* 0x100fe40000004100 */
[----:B------:R-:W-:Y:S01]  /*2010*/  FMUL.FTZ R114, R108, R125 ;  /* 0x0000007d6c727220 */ /* 0x000fe20000410000 */
[----:B------:R-:W-:-:S02]  /*2020*/  @P1 HADD2.F32 R53, -RZ, R46.H1_H1 ;  /* 0x3000002eff351230 */ /* 0x000fc40000004100 */
[----:B------:R-:W-:Y:S01]  /*2030*/  FMUL.FTZ R116, R108, R123 ;  /* 0x0000007b6c747220 */ /* 0x000fe20000410000 */
[----:B------:R-:W-:Y:S01]  /*2040*/  MOV R55, RZ ;  /* 0x000000ff00377202 */ /* 0x000fe20000000f00 */
[----:B------:R-:W-:Y:S01]  /*2050*/  @P1 FADD.FTZ R102, R102, R63 ;  /* 0x0000003f66661221 */ /* 0x000fe20000010000 */
[----:B------:R-:W-:Y:S01]  /*2060*/  @P5 FMUL.FTZ R55, R97, R52 ;  /* 0x0000003461375220 */ /* 0x000fe20000410000 */
[C---:B------:R-:W-:Y:S01]  /*2070*/  FMUL.FTZ R104, R108.reuse, R103 ;  /* 0x000000676c687220 */ /* 0x040fe20000410000 */
[----:B------:R-:W-:Y:S01]  /*2080*/  FMUL.FTZ R118, R108, R119 ;  /* 0x000000776c767220 */ /* 0x000fe20000410000 */
[--C-:B------:R-:W-:Y:S02]  /*2090*/  @P1 HADD2.F32 R63, -RZ, R47.reuse.H1_H1 ;  /* 0x3000002fff3f1230 */ /* 0x100fe40000004100 */
[----:B------:R-:W-:Y:S01]  /*20a0*/  FMUL.FTZ R52, R60, R109 ;  /* 0x0000006d3c347220 */ /* 0x000fe20000410000 */
[----:B------:R-:W-:Y:S01]  /*20b0*/  FMUL.FTZ R108, R108, R121 ;  /* 0x000000796c6c7220 */ /* 0x000fe20000410000 */
[----:B------:R-:W-:Y:S01]  /*20c0*/  LOP3.LUT P5, RZ, R90, 0xff0000, RZ, 0xc0, !PT ;  /* 0x00ff00005aff7812 */ /* 0x000fe200078ac0ff */
[----:B------:R-:W-:Y:S01]  /*20d0*/  @P1 FADD.FTZ R114, R114, R61 ;  /* 0x0000003d72721221 */ /* 0x000fe20000010000 */
[----:B------:R-:W-:Y:S01]  /*20e0*/  @P1 FADD.FTZ R116, R116, R53 ;  /* 0x0000003574741221 */ /* 0x000fe20000010000 */
[----:B------:R-:W-:-:S02]  /*20f0*/  @P1 HADD2.F32 R61, -RZ, R47.H0_H0 ;  /* 0x2000002fff3d1230 */ /* 0x000fc40000004100 */
[----:B------:R-:W-:Y:S01]  /*2100*/  FMUL.FTZ R117, R52, UR13 ;  /* 0x0000000d34757c20 */ /* 0x000fe20008410000 */
[----:B------:R-:W-:Y:S02]  /*2110*/  @P4 HADD2.F32 R53, -RZ, R32.H0_H0 ;  /* 0x20000020ff354230 */ /* 0x000fe40000004100 */
[----:B------:R-:W-:Y:S01]  /*2120*/  @P1 FADD.FTZ R108, R108, R63 ;  /* 0x0000003f6c6c1221 */ /* 0x000fe20000010000 */
[----:B------:R-:W-:Y:S01]  /*2130*/  @P1 HADD2.F32 R67, -RZ, R45.H1_H1 ;  /* 0x3000002dff431230 */ /* 0x000fe20000004100 */
[----:B------:R-:W-:Y:S02]  /*2140*/  CS2R R62, SRZ ;  /* 0x00000000003e7805 */ /* 0x000fe4000001ff00 */
[----:B------:R-:W-:Y:S01]  /*2150*/  LOP3.LUT P6, RZ, R90, 0xff00, RZ, 0xc0, !PT ;  /* 0x0000ff005aff7812 */ /* 0x000fe200078cc0ff */
[----:B------:R-:W-:Y:S01]  /*2160*/  @P1 FADD.FTZ R118, R118, R61 ;  /* 0x0000003d76761221 */ /* 0x000fe20000010000 */
[----:B------:R-:W-:Y:S01]  /*2170*/  @P4 FMUL.FTZ R63, R117, R53 ;  /* 0x00000035753f4220 */ /* 0x000fe20000410000 */
[-C--:B------:R-:W-:Y:S01]  /*2180*/  FMUL.FTZ R61, R64, R109.reuse ;  /* 0x0000006d403d7220 */ /* 0x080fe20000410000 */
[----:B------:R-:W0:Y:S01]  /*2190*/  @P2 LDC.64 R52, c[0x0][0x308] ;  /* 0x0000c200ff342b82 */ /* 0x000e220000000a00 */
[----:B------:R-:W-:Y:S01]  /*21a0*/  @P1 FADD.FTZ R104, R104, R67 ;  /* 0x0000004368681221 */ /* 0x000fe20000010000 */
[----:B------:R-:W-:Y:S01]  /*21b0*/  FMUL.FTZ R67, R102, R109 ;  /* 0x0000006d66437220 */ /* 0x000fe20000410000 */
[----:B------:R-:W-:Y:S01]  /*21c0*/  HFMA2.MMA R97, -RZ, RZ, 0, 0 ;  /* 0x00000000ff617435 */ /* 0x000fe200000001ff */
[----:B------:R-:W-:Y:S01]  /*21d0*/  FMUL.FTZ R119, R61, UR13 ;  /* 0x0000000d3d777c20 */ /* 0x000fe20008410000 */
[----:B------:R-:W-:-:S02]  /*21e0*/  @P5 HADD2.F32 R61, -RZ, R33.H0_H0 ;  /* 0x20000021ff3d5230 */ /* 0x000fc40000004100 */
[----:B------:R-:W-:Y:S01]  /*21f0*/  FMUL.FTZ R120, R67, UR13 ;  /* 0x0000000d43787c20 */ /* 0x000fe20008410000 */
[----:B------:R-:W-:Y:S01]  /*2200*/  @P2 F2FP.F16.F32.PACK_AB R60, RZ, R60 ;  /* 0x0000003cff3c223e */ /* 0x000fe200000000ff */
[----:B------:R-:W-:Y:S01]  /*2210*/  FADD.FTZ R11, R54, R11 ;  /* 0x0000000b360b7221 */ /* 0x000fe20000010000 */
[----:B------:R-:W-:Y:S02]  /*2220*/  @P6 HADD2.F32 R66, -RZ, R32.H1_H1 ;  /* 0x30000020ff426230 */ /* 0x000fe40000004100 */
[----:B------:R-:W-:Y:S01]  /*2230*/  @P5 FMUL.FTZ R97, R120, R61 ;  /* 0x0000003d78615220 */ /* 0x000fe20000410000 */
[----:B------:R-:W-:Y:S01]  /*2240*/  @P2 F2FP.F16.F32.PACK_AB R61, RZ, R64 ;  /* 0x00000040ff3d223e */ /* 0x000fe200000000ff */
[----:B------:R-:W-:Y:S01]  /*2250*/  FADD.FTZ R12, R55, R12 ;  /* 0x0000000c370c7221 */ /* 0x000fe20000010000 */
[----:B------:R-:W-:Y:S01]  /*2260*/  @P2 F2FP.F16.F32.PACK_AB R64, RZ, R114 ;  /* 0x00000072ff40223e */ /* 0x000fe200000000ff */
[----:B------:R-:W-:Y:S01]  /*2270*/  @P6 FMUL.FTZ R62, R119, R66 ;  /* 0x00000042773e6220 */ /* 0x000fe20000410000 */
[----:B------:R-:W-:Y:S01]  /*2280*/  @P2 PRMT R48, R60, 0x7610, R48 ;  /* 0x000076103c302816 */ /* 0x000fe20000000030 */
[-C--:B------:R-:W-:Y:S01]  /*2290*/  FMUL.FTZ R114, R114, R109.reuse ;  /* 0x0000006d72727220 */ /* 0x080fe20000410000 */
[----:B------:R-:W-:Y:S01]  /*22a0*/  @P2 F2FP.F16.F32.PACK_AB R102, RZ, R102 ;  /* 0x00000066ff66223e */ /* 0x000fe200000000ff */
[----:B------:R-:W-:Y:S01]  /*22b0*/  FADD.FTZ R15, R96, R15 ;  /* 0x0000000f600f7221 */ /* 0x000fe20000010000 */
[----:B------:R-:W-:Y:S01]  /*22c0*/  @P2 F2FP.F16.F32.PACK_AB R103, RZ, R118 ;  /* 0x00000076ff67223e */ /* 0x000fe200000000ff */
[----:B------:R-:W-:Y:S01]  /*22d0*/  FMUL.FTZ R118, R118, R109 ;  /* 0x0000006d76767220 */ /* 0x000fe20000410000 */
[----:B------:R-:W-:Y:S01]  /*22e0*/  @P2 PRMT R50, R64, 0x7610, R50 ;  /* 0x0000761040322816 */ /* 0x000fe20000000032 */
[----:B------:R-:W-:Y:S01]  /*22f0*/  FMUL.FTZ R114, R114, UR13 ;  /* 0x0000000d72727c20 */ /* 0x000fe20008410000 */
[----:B------:R-:W-:Y:S01]  /*2300*/  @P2 F2FP.F16.F32.PACK_AB R66, RZ, R104 ;  /* 0x00000068ff42223e */ /* 0x000fe200000000ff */
[----:B0-----:R-:W-:Y:S01]  /*2310*/  @P2 IMAD.WIDE.U32 R52, R115, 0x10, R52 ;  /* 0x0000001073342825 */ /* 0x001fe200078e0034 */
[----:B------:R-:W-:-:S03]  /*2320*/  @P2 F2FP.F16.F32.PACK_AB R67, RZ, R116 ;  /* 0x00000074ff43223e */ /* 0x000fc600000000ff */
[-C--:B------:R-:W-:Y:S01]  /*2330*/  FMUL.FTZ R104, R104, R109.reuse ;  /* 0x0000006d68687220 */ /* 0x080fe20000410000 */
[----:B------:R-:W-:Y:S01]  /*2340*/  @P2 PRMT R49, R102, 0x7610, R49 ;  /* 0x0000761066312816 */ /* 0x000fe20000000031 */
[-C--:B------:R-:W-:Y:S01]  /*2350*/  FMUL.FTZ R116, R116, R109.reuse ;  /* 0x0000006d74747220 */ /* 0x080fe20000410000 */
[----:B------:R-:W-:Y:S01]  /*2360*/  MOV R64, RZ ;  /* 0x000000ff00407202 */ /* 0x000fe20000000f00 */
[----:B------:R-:W-:Y:S01]  /*2370*/  FMUL.FTZ R118, R118, UR13 ;  /* 0x0000000d76767c20 */ /* 0x000fe20008410000 */
[----:B------:R-:W-:Y:S01]  /*2380*/  @P2 F2FP.F16.F32.PACK_AB R105, RZ, R108 ;  /* 0x0000006cff69223e */ /* 0x000fe200000000ff */
[----:B------:R-:W-:Y:S01]  /*2390*/  FMUL.FTZ R108, R108, R109 ;  /* 0x0000006d6c6c7220 */ /* 0x000fe20000410000 */
[----:B------:R-:W-:Y:S01]  /*23a0*/  @P2 PRMT R51, R103, 0x7610, R51 ;  /* 0x0000761067332816 */ /* 0x000fe20000000033 */
[----:B------:R-:W-:Y:S01]  /*23b0*/  FMUL.FTZ R116, R116, UR13 ;  /* 0x0000000d74747c20 */ /* 0x000fe20008410000 */
[----:B------:R-:W-:Y:S01]  /*23c0*/  @P2 PRMT R49, R49, 0x5410, R66 ;  /* 0x0000541031312816 */ /* 0x000fe20000000042 */
[----:B------:R-:W-:Y:S01]  /*23d0*/  FMUL.FTZ R109, R108, UR13 ;  /* 0x0000000d6c6d7c20 */ /* 0x000fe20008410000 */
[----:B------:R-:W-:-:S02]  /*23e0*/  @P2 PRMT R50, R50, 0x5410, R67 ;  /* 0x0000541032322816 */ /* 0x000fc40000000043 */
[----:B------:R-:W-:Y:S02]  /*23f0*/  CS2R R66, SRZ ;  /* 0x0000000000427805 */ /* 0x000fe4000001ff00 */
[----:B------:R-:W-:Y:S01]  /*2400*/  LOP3.LUT P1, RZ, R90, 0xff000000, RZ, 0xc0, !PT ;  /* 0xff0000005aff7812 */ /* 0x000fe2000782c0ff */
[----:B------:R-:W-:Y:S01]  /*2410*/  FADD.FTZ R14, R65, R14 ;  /* 0x0000000e410e7221 */ /* 0x000fe20000010000 */
[----:B------:R-:W-:Y:S01]  /*2420*/  @P2 PRMT R48, R48, 0x5410, R61 ;  /* 0x0000541030302816 */ /* 0x000fe2000000003d */
[----:B------:R-:W-:Y:S01]  /*2430*/  FADD.FTZ R17, R132, R17 ;  /* 0x0000001184117221 */ /* 0x000fe20000010000 */
[----:B------:R-:W-:Y:S01]  /*2440*/  @P2 PRMT R51, R51, 0x5410, R105 ;  /* 0x0000541033332816 */ /* 0x000fe20000000069 */
[----:B------:R-:W-:Y:S01]  /*2450*/  HFMA2.MMA R105, -RZ, RZ, 0, 0 ;  /* 0x00000000ff697435 */ /* 0x000fe200000001ff */
[----:B------:R-:W-:Y:S01]  /*2460*/  MOV R102, RZ ;  /* 0x000000ff00667202 */ /* 0x000fe20000000f00 */
[----:B------:R-:W-:Y:S01]  /*2470*/  FADD.FTZ R18, R135, R18 ;  /* 0x0000001287127221 */ /* 0x000fe20000010000 */
[----:B------:R-:W-:Y:S01]  /*2480*/  IADD3 R86, R86, UR18, RZ ;  /* 0x0000001256567c10 */ /* 0x000fe2000fffe0ff */
[----:B------:R0:W-:Y:S01]  /*2490*/  @P2 STG.E.128 desc[UR6][R52.64], R48 ;  /* 0x0000003034002986 */ /* 0x0001e2000c101d06 */
[----:B------:R-:W-:Y:S01]  /*24a0*/  LOP3.LUT P2, RZ, R91, 0xff0000, RZ, 0xc0, !PT ;  /* 0x00ff00005bff7812 */ /* 0x000fe2000784c0ff */
[----:B------:R-:W-:Y:S01]  /*24b0*/  FADD.FTZ R16, R137, R16 ;  /* 0x0000001089107221 */ /* 0x000fe20000010000 */
[----:B------:R-:W-:Y:S01]  /*24c0*/  FADD.FTZ R13, R134, R13 ;  /* 0x0000000d860d7221 */ /* 0x000fe20000010000 */
[----:B------:R-:W-:-:S10]  /*24d0*/  @P1 HADD2.F32 R90, -RZ, R33.H1_H1 ;  /* 0x30000021ff5a1230 */ /* 0x000fd40000004100 */
[----:B------:R-:W-:Y:S01]  /*24e0*/  @P2 HADD2.F32 R103, -RZ, R35.H0_H0 ;  /* 0x20000023ff672230 */ /* 0x000fe20000004100 */
[----:B0-----:R-:W-:-:S04]  /*24f0*/  MOV R52, RZ ;  /* 0x000000ff00347202 */ /* 0x001fc80000000f00 */
[----:B------:R-:W-:Y:S01]  /*2500*/  @P2 FMUL.FTZ R102, R118, R103 ;  /* 0x0000006776662220 */ /* 0x000fe20000410000 */
[--C-:B--2---:R-:W-:Y:S02]  /*2510*/  @P4 HADD2.F32 R60, -RZ, R56.reuse.H0_H0 ;  /* 0x20000038ff3c4230 */ /* 0x104fe40000004100 */
[----:B------:R-:W-:Y:S02]  /*2520*/  @P6 HADD2.F32 R56, -RZ, R56.H1_H1 ;  /* 0x30000038ff386230 */ /* 0x000fe40000004100 */
[----:B------:R-:W-:Y:S02]  /*2530*/  @P2 HADD2.F32 R65, -RZ, R59.H0_H0 ;  /* 0x2000003bff412230 */ /* 0x000fe40000004100 */
[----:B------:R-:W-:Y:S01]  /*2540*/  @P4 FMUL.FTZ R64, R117, R60 ;  /* 0x0000003c75404220 */ /* 0x000fe20000410000 */
[----:B------:R-:W-:Y:S02]  /*2550*/  @P5 HADD2.F32 R60, -RZ, R57.H0_H0 ;  /* 0x20000039ff3c5230 */ /* 0x000fe40000004100 */
[----:B------:R-:W-:Y:S01]  /*2560*/  @P6 FMUL.FTZ R67, R119, R56 ;  /* 0x0000003877436220 */ /* 0x000fe20000410000 */
[----:B------:R-:W-:Y:S01]  /*2570*/  LOP3.LUT P4, RZ, R91, 0xff00, RZ, 0xc0, !PT ;  /* 0x0000ff005bff7812 */ /* 0x000fe2000788c0ff */
[----:B------:R-:W-:Y:S01]  /*2580*/  HFMA2.MMA R56, -RZ, RZ, 0, 0 ;  /* 0x00000000ff387435 */ /* 0x000fe200000001ff */
[----:B------:R-:W-:Y:S01]  /*2590*/  FADD.FTZ R9, R64, R9 ;  /* 0x0000000940097221 */ /* 0x000fe20000010000 */
[----:B------:R-:W-:Y:S01]  /*25a0*/  @P5 FMUL.FTZ R66, R120, R60 ;  /* 0x0000003c78425220 */ /* 0x000fe20000410000 */
[----:B------:R-:W-:Y:S01]  /*25b0*/  LEA R60, P6, R115, UR16, 0x4 ;  /* 0x00000010733c7c11 */ /* 0x000fe2000f8c20ff */
[----:B------:R-:W-:Y:S01]  /*25c0*/  FADD.FTZ R10, R67, R10 ;  /* 0x0000000a430a7221 */ /* 0x000fe20000010000 */
[----:B------:R-:W-:Y:S01]  /*25d0*/  LOP3.LUT P5, RZ, R91, 0xff, RZ, 0xc0, !PT ;  /* 0x000000ff5bff7812 */ /* 0x000fe200078ac0ff */
[----:B------:R-:W-:Y:S01]  /*25e0*/  FADD.FTZ R7, R66, R7 ;  /* 0x0000000742077221 */ /* 0x000fe20000010000 */
[----:B------:R-:W-:Y:S01]  /*25f0*/  LEA.HI.X R61, R115, UR17, RZ, 0x4, P6 ;  /* 0x00000011733d7c11 */ /* 0x000fe2000b0f24ff */
[----:B------:R-:W-:Y:S01]  /*2600*/  FMUL.FTZ R115, R104, UR13 ;  /* 0x0000000d68737c20 */ /* 0x000fe20008410000 */
[----:B------:R-:W-:Y:S01]  /*2610*/  LOP3.LUT P6, RZ, R91, 0xff000000, RZ, 0xc0, !PT ;  /* 0xff0000005bff7812 */ /* 0x000fe200078cc0ff */
[----:B------:R-:W-:-:S02]  /*2620*/  HFMA2.MMA R91, -RZ, RZ, 0, 0 ;  /* 0x00000000ff5b7435 */ /* 0x000fc400000001ff */
[----:B------:R-:W-:Y:S01]  /*2630*/  @P1 FMUL.FTZ R56, R115, R90 ;  /* 0x0000005a73381220 */ /* 0x000fe20000410000 */
[----:B------:R-:W-:-:S05]  /*2640*/  @P4 HADD2.F32 R90, -RZ, R34.H1_H1 ;  /* 0x30000022ff5a4230 */ /* 0x000fca0000004100 */
[----:B------:R-:W-:Y:S02]  /*2650*/  @P5 HADD2.F32 R53, -RZ, R34.H0_H0 ;  /* 0x20000022ff355230 */ /* 0x000fe40000004100 */
[----:B------:R-:W-:Y:S01]  /*2660*/  @P4 FMUL.FTZ R91, R116, R90 ;  /* 0x0000005a745b4220 */ /* 0x000fe20000410000 */
[----:B------:R-:W-:Y:S01]  /*2670*/  HFMA2.MMA R90, -RZ, RZ, 0, 0 ;  /* 0x00000000ff5a7435 */ /* 0x000fe200000001ff */
[----:B------:R-:W-:Y:S02]  /*2680*/  @P6 HADD2.F32 R104, -RZ, R35.H1_H1 ;  /* 0x30000023ff686230 */ /* 0x000fe40000004100 */
[----:B------:R-:W-:Y:S01]  /*2690*/  @P5 FMUL.FTZ R52, R114, R53 ;  /* 0x0000003572345220 */ /* 0x000fe20000410000 */
[----:B------:R-:W-:Y:S01]  /*26a0*/  F2FP.F16.F32.PACK_AB R53, R56, R97 ;  /* 0x000000613835723e */ /* 0x000fe200000000ff */
[----:B------:R-:W-:Y:S01]  /*26b0*/  @P1 HADD2.F32 R56, -RZ, R57.H1_H1 ;  /* 0x30000039ff381230 */ /* 0x000fe20000004100 */
[----:B------:R-:W-:Y:S01]  /*26c0*/  MOV R57, RZ ;  /* 0x000000ff00397202 */ /* 0x000fe20000000f00 */
[----:B------:R-:W-:Y:S01]  /*26d0*/  @P6 FMUL.FTZ R105, R109, R104 ;  /* 0x000000686d696220 */ /* 0x000fe20000410000 */
[----:B------:R-:W-:Y:S01]  /*26e0*/  F2FP.F16.F32.PACK_AB R54, R91, R52 ;  /* 0x000000345b36723e */ /* 0x000fe200000000ff */
[----:B------:R-:W-:Y:S01]  /*26f0*/  @P6 HADD2.F32 R96, -RZ, R59.H1_H1 ;  /* 0x3000003bff606230 */ /* 0x000fe20000004100 */
[----:B------:R-:W-:Y:S01]  /*2700*/  F2FP.F16.F32.PACK_AB R52, R62, R63 ;  /* 0x0000003f3e34723e */ /* 0x000fe200000000ff */
[----:B------:R-:W-:Y:S01]  /*2710*/  @P1 FMUL.FTZ R57, R115, R56 ;  /* 0x0000003873391220 */ /* 0x000fe20000410000 */
[----:B------:R-:W-:Y:S01]  /*2720*/  F2FP.F16.F32.PACK_AB R55, R105, R102 ;  /* 0x000000666937723e */ /* 0x000fe200000000ff */
[--C-:B------:R-:W-:Y:S01]  /*2730*/  @P5 HADD2.F32 R62, -RZ, R58.reuse.H0_H0 ;  /* 0x2000003aff3e5230 */ /* 0x100fe20000004100 */
[----:B------:R-:W-:Y:S01]  /*2740*/  ISETP.GE.AND P1, PT, R86, UR19, PT ;  /* 0x0000001356007c0c */ /* 0x000fe2000bf26270 */
[----:B------:R-:W-:Y:S01]  /*2750*/  @P4 HADD2.F32 R63, -RZ, R58.H1_H1 ;  /* 0x3000003aff3f4230 */ /* 0x000fe20000004100 */
[----:B------:R-:W-:Y:S01]  /*2760*/  HFMA2.MMA R58, -RZ, RZ, 0, 0 ;  /* 0x00000000ff3a7435 */ /* 0x000fe200000001ff */
[----:B------:R0:W-:Y:S01]  /*2770*/  STG.E.128 desc[UR6][R60.64], R52 ;  /* 0x000000343c007986 */ /* 0x0001e2000c101d06 */
[----:B------:R-:W-:Y:S01]  /*2780*/  MOV R59, RZ ;  /* 0x000000ff003b7202 */ /* 0x000fe20000000f00 */
[----:B------:R-:W-:Y:S01]  /*2790*/  @P2 FMUL.FTZ R90, R118, R65 ;  /* 0x00000041765a2220 */ /* 0x000fe20000410000 */
[----:B------:R-:W-:Y:S01]  /*27a0*/  MOV R91, RZ ;  /* 0x000000ff005b7202 */ /* 0x000fe20000000f00 */
[----:B------:R-:W-:Y:S01]  /*27b0*/  @P4 FMUL.FTZ R59, R116, R63 ;  /* 0x0000003f743b4220 */ /* 0x000fe20000410000 */
[----:B------:R-:W-:Y:S01]  /*27c0*/  @P5 FMUL.FTZ R58, R114, R62 ;  /* 0x0000003e723a5220 */ /* 0x000fe20000410000 */
[----:B------:R-:W-:Y:S01]  /*27d0*/  @P6 FMUL.FTZ R91, R109, R96 ;  /* 0x000000606d5b6220 */ /* 0x000fe20000410000 */
[----:B------:R-:W-:Y:S01]  /*27e0*/  FADD.FTZ R8, R57, R8 ;  /* 0x0000000839087221 */ /* 0x000fe20000010000 */
[----:B------:R-:W-:Y:S01]  /*27f0*/  SEL R114, RZ, 0x1, P3 ;  /* 0x00000001ff727807 */ /* 0x000fe20001800000 */
[----:B------:R-:W-:Y:S01]  /*2800*/  FADD.FTZ R5, R58, R5 ;  /* 0x000000053a057221 */ /* 0x000fe20000010000 */
[----:B------:R-:W-:Y:S01]  /*2810*/  FADD.FTZ R6, R59, R6 ;  /* 0x000000063b067221 */ /* 0x000fe20000010000 */
[----:B------:R-:W-:Y:S01]  /*2820*/  FADD.FTZ R3, R90, R3 ;  /* 0x000000035a037221 */ /* 0x000fe20000010000 */
[----:B------:R-:W-:Y:S01]  /*2830*/  FADD.FTZ R4, R91, R4 ;  /* 0x000000045b047221 */ /* 0x000fe20000010000 */
[----:B------:R-:W-:Y:S06]  /*2840*/  @!P1 BRA `(.L_x_1565) ;  /* 0xffffffdc00789947 */ /* 0x000fec000383ffff */
        /* <DEDUP_REMOVED lines=46> */
[----:B------:R-:W-:-:S07]  /*2b30*/  MOV R27, R4 ;  /* 0x00000004001b7202 */ /* 0x000fce0000000f00 */
.L_x_1562:
        /* <DEDUP_REMOVED lines=24> */
.L_x_1563:
[----:B------:R-:W-:Y:S01]  /*2cc0*/  HFMA2.MMA R62, -RZ, RZ, 0, 9.5367431640625e-07 ;  /* 0x00000010ff3e7435 */ /* 0x000fe200000001ff */
[----:B------:R-:W-:Y:S02]  /*2cd0*/  MOV R63, R54 ;  /* 0x00000036003f7202 */ /* 0x000fe40000000f00 */
[----:B------:R-:W-:Y:S02]  /*2ce0*/  MOV R65, 0x1f ;  /* 0x0000001f00417802 */ /* 0x000fe40000000f00 */
[----:B------:R-:W-:-:S07]  /*2cf0*/  MOV R60, 0xffffffff ;  /* 0xffffffff003c7802 */ /* 0x000fce0000000f00 */
[----:B-----5:R-:W-:Y:S05]  /*2d00*/  WARPSYNC.COLLECTIVE R60, `(.L_x_1566) ;  /* 0x000000003c087348 */ /* 0x020fea0003c00000 */
[----:B------:R0:W1:Y:S02]  /*2d10*/  SHFL.DOWN P5, R61, R63, R62, R65 ;  /* 0x0800003e3f3d7389 */ /* 0x00006400000a0041 */
[----:B01---5:R-:W-:Y:S01]  /*2d20*/  ENDCOLLECTIVE ;  /* 0x000000000000791b */ /* 0x023fe20003800000 */
.L_x_1566:
[----:B------:R-:W-:Y:S02]  /*2d30*/  MOV R63, R52 ;  /* 0x00000034003f7202 */ /* 0x000fe40000000f00 */
[----:B------:R-:W-:-:S07]  /*2d40*/  MOV R53, R61 ;  /* 0x0000003d00357202 */ /* 0x000fce0000000f00 */
[----:B------:R-:W-:Y:S05]  /*2d50*/  WARPSYNC.COLLECTIVE R60, `(.L_x_1567) ;  /* 0x000000003c087348 */ /* 0x000fea0003c00000 */
[----:B------:R0:W1:Y:S02]  /*2d60*/  SHFL.DOWN P5, R61, R63, R62, R65 ;  /* 0x0800003e3f3d7389 */ /* 0x00006400000a0041 */
[----:B01----:R-:W-:Y:S01]  /*2d70*/  ENDCOLLECTIVE ;  /* 0x000000000000791b */ /* 0x003fe20003800000 */
.L_x_1567:
[----:B------:R-:W-:Y:S01]  /*2d80*/  FADD.FTZ R53, R54, R53 ;  /* 0x0000003536357221 */ /* 0x000fe20000010000 */
[----:B------:R-:W-:-:S04]  /*2d90*/  HFMA2.MMA R62, -RZ, RZ, 0, 4.76837158203125e-07 ;  /* 0x00000008ff3e7435 */ /* 0x000fc800000001ff */
[----:B------:R-:W-:Y:S02]  /*2da0*/  MOV R63, R53 ;  /* 0x00000035003f7202 */ /* 0x000fe40000000f00 */
[----:B------:R-:W-:-:S07]  /*2db0*/  MOV R55, R61 ;  /* 0x0000003d00377202 */ /* 0x000fce0000000f00 */
[----:B------:R-:W-:Y:S05]  /*2dc0*/  WARPSYNC.COLLECTIVE R60, `(.L_x_1568) ;  /* 0x000000003c087348 */ /* 0x000fea0003c00000 */
[----:B------:R0:W1:Y:S02]  /*2dd0*/  SHFL.DOWN P5, R61, R63, R62, R65 ;  /* 0x0800003e3f3d7389 */ /* 0x00006400000a0041 */
[----:B01----:R-:W-:Y:S01]  /*2de0*/  ENDCOLLECTIVE ;  /* 0x000000000000791b */ /* 0x003fe20003800000 */
.L_x_1568:
[----:B------:R-:W-:-:S05]  /*2df0*/  FADD.FTZ R55, R52, R55 ;  /* 0x0000003734377221 */ /* 0x000fca0000010000 */
[----:B------:R-:W-:Y:S02]  /*2e00*/  MOV R63, R55 ;  /* 0x00000037003f7202 */ /* 0x000fe40000000f00 */
[----:B------:R-:W-:-:S07]  /*2e10*/  MOV R56, R61 ;  /* 0x0000003d00387202 */ /* 0x000fce0000000f00 */
[----:B------:R-:W-:Y:S05]  /*2e20*/  WARPSYNC.COLLECTIVE R60, `(.L_x_1569) ;  /* 0x000000003c087348 */ /* 0x000fea0003c00000 */
[----:B------:R0:W1:Y:S02]  /*2e30*/  SHFL.DOWN P5, R61, R63, R62, R65 ;  /* 0x0800003e3f3d7389 */ /* 0x00006400000a0041 */
[----:B01----:R-:W-:Y:S01]  /*2e40*/  ENDCOLLECTIVE ;  /* 0x000000000000791b */ /* 0x003fe20003800000 */
.L_x_1569:
[----:B------:R-:W-:Y:S01]  /*2e50*/  FADD.FTZ R56, R53, R56 ;  /* 0x0000003835387221 */ /* 0x000fe20000010000 */
[----:B------:R-:W-:-:S04]  /*2e60*/  HFMA2.MMA R62, -RZ, RZ, 0, 2.384185791015625e-07 ;  /* 0x00000004ff3e7435 */ /* 0x000fc800000001ff */
[----:B------:R-:W-:Y:S02]  /*2e70*/  MOV R63, R56 ;  /* 0x00000038003f7202 */ /* 0x000fe40000000f00 */
[----:B------:R-:W-:-:S07]  /*2e80*/  MOV R58, R61 ;  /* 0x0000003d003a7202 */ /* 0x000fce0000000f00 */
[----:B------:R-:W-:Y:S05]  /*2e90*/  WARPSYNC.COLLECTIVE R60, `(.L_x_1570) ;  /* 0x000000003c087348 */ /* 0x000fea0003c00000 */
[----:B------:R0:W1:Y:S02]  /*2ea0*/  SHFL.DOWN P5, R61, R63, R62, R65 ;  /* 0x0800003e3f3d7389 */ /* 0x00006400000a0041 */
[----:B01----:R-:W-:Y:S01]  /*2eb0*/  ENDCOLLECTIVE ;  /* 0x000000000000791b */ /* 0x003fe20003800000 */
.L_x_1570:
[----:B------:R-:W-:-:S05]  /*2ec0*/  FADD.FTZ R58, R55, R58 ;  /* 0x0000003a373a7221 */ /* 0x000fca0000010000 */
[----:B------:R-:W-:Y:S02]  /*2ed0*/  MOV R63, R58 ;  /* 0x0000003a003f7202 */ /* 0x000fe40000000f00 */
[----:B------:R-:W-:-:S07]  /*2ee0*/  MOV R57, R61 ;  /* 0x0000003d00397202 */ /* 0x000fce0000000f00 */
[----:B------:R-:W-:Y:S05]  /*2ef0*/  WARPSYNC.COLLECTIVE R60, `(.L_x_1571) ;  /* 0x000000003c087348 */ /* 0x000fea0003c00000 */
[----:B------:R0:W1:Y:S02]  /*2f00*/  SHFL.DOWN P5, R61, R63, R62, R65 ;  /* 0x0800003e3f3d7389 */ /* 0x00006400000a0041 */
[----:B01----:R-:W-:Y:S01]  /*2f10*/  ENDCOLLECTIVE ;  /* 0x000000000000791b */ /* 0x003fe20003800000 */
.L_x_1571:
[----:B------:R-:W-:Y:S01]  /*2f20*/  FADD.FTZ R57, R56, R57 ;  /* 0x0000003938397221 */ /* 0x000fe20000010000 */
[----:B------:R-:W-:-:S04]  /*2f30*/  HFMA2.MMA R62, -RZ, RZ, 0, 1.1920928955078125e-07 ;  /* 0x00000002ff3e7435 */ /* 0x000fc800000001ff */
[----:B------:R-:W-:Y:S02]  /*2f40*/  MOV R63, R57 ;  /* 0x00000039003f7202 */ /* 0x000fe40000000f00 */
[----:B------:R-:W-:-:S07]  /*2f50*/  MOV R59, R61 ;  /* 0x0000003d003b7202 */ /* 0x000fce0000000f00 */
[----:B------:R-:W-:Y:S05]  /*2f60*/  WARPSYNC.COLLECTIVE R60, `(.L_x_1572) ;  /* 0x000000003c087348 */ /* 0x000fea0003c00000 */
[----:B------:R0:W1:Y:S02]  /*2f70*/  SHFL.DOWN P5, R61, R63, R62, R65 ;  /* 0x0800003e3f3d7389 */ /* 0x00006400000a0041 */
[----:B01----:R-:W-:Y:S01]  /*2f80*/  ENDCOLLECTIVE ;  /* 0x000000000000791b */ /* 0x003fe20003800000 */
.L_x_1572:
[----:B------:R-:W-:-:S05]  /*2f90*/  FADD.FTZ R59, R58, R59 ;  /* 0x0000003b3a3b7221 */ /* 0x000fca0000010000 */
[----:B------:R-:W-:Y:S02]  /*2fa0*/  MOV R63, R59 ;  /* 0x0000003b003f7202 */ /* 0x000fe40000000f00 */
[----:B------:R-:W-:-:S07]  /*2fb0*/  MOV R52, R61 ;  /* 0x0000003d00347202 */ /* 0x000fce0000000f00 */
[----:B------:R-:W-:Y:S05]  /*2fc0*/  WARPSYNC.COLLECTIVE R60, `(.L_x_1573) ;  /* 0x000000003c087348 */ /* 0x000fea0003c00000 */
[----:B------:R0:W1:Y:S02]  /*2fd0*/  SHFL.DOWN P5, R61, R63, R62, R65 ;  /* 0x0800003e3f3d7389 */ /* 0x00006400000a0041 */
[----:B01----:R-:W-:Y:S01]  /*2fe0*/  ENDCOLLECTIVE ;  /* 0x000000000000791b */ /* 0x003fe20003800000 */
.L_x_1573:
[----:B------:R-:W-:Y:S01]  /*2ff0*/  FADD.FTZ R52, R57, R52 ;  /* 0x0000003439347221 */ /* 0x000fe20000010000 */
[----:B------:R-:W-:-:S04]  /*3000*/  HFMA2.MMA R62, -RZ, RZ, 0, 5.9604644775390625e-08 ;  /* 0x00000001ff3e7435 */ /* 0x000fc800000001ff */
[----:B------:R-:W-:Y:S02]  /*3010*/  MOV R63, R52 ;  /* 0x00000034003f7202 */ /* 0x000fe40000000f00 */
[----:B------:R-:W-:-:S07]  /*3020*/  MOV R54, R61 ;  /* 0x0000003d00367202 */ /* 0x000fce0000000f00 */
[----:B------:R-:W-:Y:S05]  /*3030*/  WARPSYNC.COLLECTIVE R60, `(.L_x_1574) ;  /* 0x000000003c087348 */ /* 0x000fea0003c00000 */
[----:B------:R0:W1:Y:S02]  /*3040*/  SHFL.DOWN P5, R61, R63, R62, R65 ;  /* 0x0800003e3f3d7389 */ /* 0x00006400000a0041 */
[----:B01----:R-:W-:Y:S01]  /*3050*/  ENDCOLLECTIVE ;  /* 0x000000000000791b */ /* 0x003fe20003800000 */
.L_x_1574:
[----:B------:R-:W-:-:S05]  /*3060*/  FADD.FTZ R54, R59, R54 ;  /* 0x000000363b367221 */ /* 0x000fca0000010000 */
[----:B------:R-:W-:Y:S02]  /*3070*/  MOV R63, R54 ;  /* 0x00000036003f7202 */ /* 0x000fe40000000f00 */
[----:B------:R-:W-:-:S07]  /*3080*/  MOV R53, R61 ;  /* 0x0000003d00357202 */ /* 0x000fce0000000f00 */
[----:B------:R-:W-:Y:S05]  /*3090*/  WARPSYNC.COLLECTIVE R60, `(.L_x_1575) ;  /* 0x000000003c087348 */ /* 0x000fea0003c00000 */
[----:B------:R0:W1:Y:S02]  /*30a0*/  SHFL.DOWN P5, R61, R63, R62, R65 ;  /* 0x0800003e3f3d7389 */ /* 0x00006400000a0041 */
[----:B01----:R-:W-:Y:S01]  /*30b0*/  ENDCOLLECTIVE ;  /* 0x000000000000791b */ /* 0x003fe20003800000 */
.L_x_1575:
[----:B------:R-:W-:Y:S01]  /*30c0*/  MOV R55, R61 ;  /* 0x0000003d00377202 */ /* 0x000fe20000000f00 */
[----:B------:R-:W-:Y:S06]  /*30d0*/  BRA `(.L_x_1576) ;  /* 0xffffffe000987947 */ /* 0x000fec000383ffff */
.L_x_1577:
        /* <DEDUP_REMOVED lines=10> */
.L_x_8713:


//--------------------- .text._ZN10layer_norm22ln_bwd_finalize_kernelINS_22Kernel_traits_finalizeILj2048E6__halfS2_S2_S2_fjLb1ELj1024ELj4ENS_18Kernel_traits_baseILj2048ES2_S2_S2_S2_fjLj1024EEEEELb1ELb0EEEvNS_9BwdParamsE --------------------------
	.section	.text._ZN10layer_norm22ln_bwd_finalize_kernelINS_22Kernel_traits_finalizeILj2048E6__halfS2_S2_S2_fjLb1ELj1024ELj4ENS_18Kernel_traits_baseILj2048ES2_S2_S2_S2_fjLj1024EEEEELb1ELb0EEEvNS_9BwdParamsE,"ax",@progbits
	.align	128
        .global         _ZN10layer_norm22ln_bwd_finalize_kernelINS_22Kernel_traits_finalizeILj2048E6__halfS2_S2_S2_fjLb1ELj1024ELj4ENS_18Kernel_traits_baseILj2048ES2_S2_S2_S2_fjLj1024EEEEELb1ELb0EEEvNS_9BwdParamsE
        .type           _ZN10layer_norm22ln_bwd_finalize_kernelINS_22Kernel_traits_finalizeILj2048E6__halfS2_S2_S2_fjLb1ELj1024ELj4ENS_18Kernel_traits_baseILj2048ES2_S2_S2_S2_fjLj1024EEEEELb1ELb0EEEvNS_9BwdParamsE,@function
        .size           _ZN10layer_norm22ln_bwd_finalize_kernelINS_22Kernel_traits_finalizeILj2048E6__halfS2_S2_S2_fjLb1ELj1024ELj4ENS_18Kernel_traits_baseILj2048ES2_S2_S2_S2_fjLj1024EEEEELb1ELb0EEEvNS_9BwdParamsE,(.L_x_8714 - _ZN10layer_norm22ln_bwd_finalize_kernelINS_22Kernel_traits_finalizeILj2048E6__halfS2_S2_S2_fjLb1ELj1024ELj4ENS_18Kernel_traits_baseILj2048ES2_S2_S2_S2_fjLj1024EEEEELb1ELb0EEEvNS_9BwdParamsE)
        .other          _ZN10layer_norm22ln_bwd_finalize_kernelINS_22Kernel_traits_finalizeILj2048E6__halfS2_S2_S2_fjLb1ELj1024ELj4ENS_18Kernel_traits_baseILj2048ES2_S2_S2_S2_fjLj1024EEEEELb1ELb0EEEvNS_9BwdParamsE,@"STO_CUDA_ENTRY STV_DEFAULT"
_ZN10layer_norm22ln_bwd_finalize_kernelINS_22Kernel_traits_finalizeILj2048E6__halfS2_S2_S2_fjLb1ELj1024ELj4ENS_18Kernel_traits_baseILj2048ES2_S2_S2_S2_fjLj1024EEEEELb1ELb0EEEvNS_9BwdParamsE:
.text._ZN10layer_norm22ln_bwd_finalize_kernelINS_22Kernel_traits_finalizeILj2048E6__halfS2_S2_S2_fjLb1ELj1024ELj4ENS_18Kernel_traits_baseILj2048ES2_S2_S2_S2_fjLj1024EEEEELb1ELb0EEEvNS_9BwdParamsE:
        /* <DEDUP_REMOVED lines=24> */
.L_x_1590:
        /* <DEDUP_REMOVED lines=36> */
.L_x_1582:
        /* <DEDUP_REMOVED lines=49> */
.L_x_1581:
[----:B------:R-:W-:Y:S05]  /*06d0*/  BSYNC B1 ;  /* 0x0000000000017941 */ /* 0x000fea0003800000 */
.L_x_1580:
        /* <DEDUP_REMOVED lines=31> */
.L_x_1584:
[----:B------:R-:W-:Y:S05]  /*08d0*/  BSYNC B1 ;  /* 0x0000000000017941 */ /* 0x000fea0003800000 */
.L_x_1583:
        /* <DEDUP_REMOVED lines=16> */
.L_x_1585:
[----:B------:R-:W-:Y:S05]  /*09e0*/  BSYNC B1 ;  /* 0x0000000000017941 */ /* 0x000fea0003800000 */
.L_x_1579:
[----:B------:R-:W-:Y:S05]  /*09f0*/  BSYNC B0 ;  /* 0x0000000000007941 */ /* 0x000fea0003800000 */
.L_x_1578:
        /* <DEDUP_REMOVED lines=40> */
.L_x_1606:
        /* <DEDUP_REMOVED lines=8> */
.L_x_1586:
        /* <DEDUP_REMOVED lines=17> */
[----:B0-----:R-:W-:Y:S02]  /*0e10*/  F2FP.F16.F32.PACK_AB R21, R21, R20 ;  /* 0x000000141515723e */ /* 0x001fe400000000ff */
[----:B----4-:R-:W-:-:S03]  /*0e20*/  F2FP.F16.F32.PACK_AB R13, R13, R12 ;  /* 0x0000000c0d0d723e */ /* 0x010fc600000000ff */
[----:B------:R3:W-:Y:S01]  /*0e30*/  STG.E desc[UR6][R14.64], R21 ;  /* 0x000000150e007986 */ /* 0x0007e2000c101906 */
[----:B-----5:R-:W-:-:S03]  /*0e40*/  F2FP.F16.F32.PACK_AB R17, R17, R16 ;  /* 0x000000101111723e */ /* 0x020fc600000000ff */
[----:B------:R3:W-:Y:S04]  /*0e50*/  STG.E desc[UR6][R10.64], R13 ;  /* 0x0000000d0a007986 */ /* 0x0007e8000c101906 */
[----:B------:R3:W-:Y:S02]  /*0e60*/  STG.E desc[UR6][R8.64], R17 ;  /* 0x0000001108007986 */ /* 0x0007e4000c101906 */
.L_x_1589:
[----:B------:R-:W-:Y:S05]  /*0e70*/  BSYNC B0 ;  /* 0x0000000000007941 */ /* 0x000fea0003800000 */
.L_x_1588:
[C---:B------:R-:W-:Y:S01]  /*0e80*/  ISETP.GT.U32.AND P1, PT, R4.reuse, -0x801, PT ;  /* 0xfffff7ff0400780c */ /* 0x040fe20003f24070 */
[----:B------:R-:W-:Y:S01]  /*0e90*/  VIADD R4, R4, 0x800 ;  /* 0x0000080004047836 */ /* 0x000fe20000000000 */
[----:B------:R-:W-:-:S11]  /*0ea0*/  IADD3 R5, R5, 0x400, RZ ;  /* 0x0000040005057810 */ /* 0x000fd60007ffe0ff */
[----:B------:R-:W-:Y:S05]  /*0eb0*/  @P1 BRA `(.L_x_1590) ;  /* 0xfffffff000b01947 */ /* 0x000fea000383ffff */
[----:B------:R-:W-:Y:S05]  /*0ec0*/  EXIT ;  /* 0x000000000000794d */ /* 0x000fea0003800000 */
.L_x_1587:
[----:B0-----:R-:W-:Y:S01]  /*0ed0*/  HFMA2.MMA R24, -RZ, RZ, 0, 5.9604644775390625e-08 ;  /* 0x00000001ff187435 */ /* 0x001fe200000001ff */
[----:B----4-:R-:W-:Y:S02]  /*0ee0*/  MOV R23, R10 ;  /* 0x0000000a00177202 */ /* 0x010fe40000000f00 */
[----:B------:R-:W-:Y:S02]  /*0ef0*/  MOV R25, 0x1f ;  /* 0x0000001f00197802 */ /* 0x000fe40000000f00 */
[----:B------:R-:W-:-:S07]  /*0f00*/  MOV R20, 0xffffffff ;  /* 0xffffffff00147802 */ /* 0x000fce0000000f00 */
[----:B-123--:R-:W-:Y:S05]  /*0f10*/  WARPSYNC.COLLECTIVE R20, `(.L_x_1591) ;  /* 0x0000000014087348 */ /* 0x00efea0003c00000 */
[----:B------:R0:W4:Y:S02]  /*0f20*/  SHFL.BFLY P2, R22, R23, R24, R25 ;  /* 0x0c00001817167389 */ /* 0x0001240000040019 */
[----:B01234-:R-:W-:Y:S01]  /*0f30*/  ENDCOLLECTIVE ;  /* 0x000000000000791b */ /* 0x01ffe20003800000 */
.L_x_1591:
[----:B------:R-:W-:Y:S01]  /*0f40*/  HFMA2.MMA R24, -RZ, RZ, 0, 1.1920928955078125e-07 ;  /* 0x00000002ff187435 */ /* 0x000fe200000001ff */
[----:B------:R-:W-:-:S05]  /*0f50*/  MOV R11, R22 ;  /* 0x00000016000b7202 */ /* 0x000fca0000000f00 */
[----:B------:R-:W-:-:S04]  /*0f60*/  FADD.FTZ R11, R10, R11 ;  /* 0x0000000b0a0b7221 */ /* 0x000fc80000010000 */
[----:B------:R-:W-:-:S07]  /*0f70*/  IMAD.MOV.U32 R23, RZ, RZ, R11 ;  /* 0x000000ffff177224 */ /* 0x000fce00078e000b */
[----:B------:R-:W-:Y:S05]  /*0f80*/  WARPSYNC.COLLECTIVE R20, `(.L_x_1592) ;  /* 0x0000000014087348 */ /* 0x000fea0003c00000 */
[----:B------:R0:W1:Y:S02]  /*0f90*/  SHFL.BFLY P2, R22, R23, R24, R25 ;  /* 0x0c00001817167389 */ /* 0x0000640000040019 */
[----:B01----:R-:W-:Y:S01]  /*0fa0*/  ENDCOLLECTIVE ;  /* 0x000000000000791b */ /* 0x003fe20003800000 */
.L_x_1592:
[----:B------:R-:W-:Y:S01]  /*0fb0*/  HFMA2.MMA R24, -RZ, RZ, 0, 2.384185791015625e-07 ;  /* 0x00000004ff187435 */ /* 0x000fe200000001ff */
[----:B------:R-:W-:-:S05]  /*0fc0*/  MOV R14, R22 ;  /* 0x00000016000e7202 */ /* 0x000fca0000000f00 */
[----:B------:R-:W-:-:S05]  /*0fd0*/  FADD.FTZ R14, R11, R14 ;  /* 0x0000000e0b0e7221 */ /* 0x000fca0000010000 */
[----:B------:R-:W-:-:S07]  /*0fe0*/  MOV R23, R14 ;  /* 0x0000000e00177202 */ /* 0x000fce0000000f00 */
[----:B------:R-:W-:Y:S05]  /*0ff0*/  WARPSYNC.COLLECTIVE R20, `(.L_x_1593) ;  /* 0x0000000014087348 */ /* 0x000fea0003c00000 */
[----:B------:R0:W1:Y:S02]  /*1000*/  SHFL.BFLY P2, R22, R23, R24, R25 ;  /* 0x0c00001817167389 */ /* 0x0000640000040019 */
[----:B01----:R-:W-:Y:S01]  /*1010*/  ENDCOLLECTIVE ;  /* 0x000000000000791b */ /* 0x003fe20003800000 */
.L_x_1593:
[----:B------:R-:W-:Y:S01]  /*1020*/  IMAD.MOV.U32 R24, RZ, RZ, 0x8 ;  /* 0x00000008ff187424 */ /* 0x000fe200078e00ff */
[----:B------:R-:W-:-:S05]  /*1030*/  MOV R13, R22 ;  /* 0x00000016000d7202 */ /* 0x000fca0000000f00 */
[----:B------:R-:W-:-:S05]  /*1040*/  FADD.FTZ R13, R14, R13 ;  /* 0x0000000d0e0d7221 */ /* 0x000fca0000010000 */
[----:B------:R-:W-:-:S07]  /*1050*/  MOV R23, R13 ;  /* 0x0000000d00177202 */ /* 0x000fce0000000f00 */
[----:B------:R-:W-:Y:S05]  /*1060*/  WARPSYNC.COLLECTIVE R20, `(.L_x_1594) ;  /* 0x0000000014087348 */ /* 0x000fea0003c00000 */
[----:B------:R0:W1:Y:S02]  /*1070*/  SHFL.BFLY P2, R22, R23, R24, R25 ;  /* 0x0c00001817167389 */ /* 0x0000640000040019 */
[----:B01----:R-:W-:Y:S01]  /*1080*/  ENDCOLLECTIVE ;  /* 0x000000000000791b */ /* 0x003fe20003800000 */
.L_x_1594:
[----:B------:R-:W-:Y:S01]  /*1090*/  HFMA2.MMA R24, -RZ, RZ, 0, 9.5367431640625e-07 ;  /* 0x00000010ff187435 */ /* 0x000fe200000001ff */
[----:B------:R-:W-:-:S05]  /*10a0*/  MOV R10, R22 ;  /* 0x00000016000a7202 */ /* 0x000fca0000000f00 */
[----:B------:R-:W-:-:S05]  /*10b0*/  FADD.FTZ R11, R13, R10 ;  /* 0x0000000a0d0b7221 */ /* 0x000fca0000010000 */
[----:B------:R-:W-:-:S07]  /*10c0*/  MOV R23, R11 ;  /* 0x0000000b00177202 */ /* 0x000fce0000000f00 */
[----:B------:R-:W-:Y:S05]  /*10d0*/  WARPSYNC.COLLECTIVE R20, `(.L_x_1595) ;  /* 0x0000000014087348 */ /* 0x000fea0003c00000 */
[----:B------:R0:W1:Y:S02]  /*10e0*/  SHFL.BFLY P2, R22, R23, R24, R25 ;  /* 0x0c00001817167389 */ /* 0x0000640000040019 */
[----:B01----:R-:W-:Y:S01]  /*10f0*/  ENDCOLLECTIVE ;  /* 0x000000000000791b */ /* 0x003fe20003800000 */
.L_x_1595:
[----:B------:R-:W-:Y:S01]  /*1100*/  HFMA2.MMA R24, -RZ, RZ, 0, 5.9604644775390625e-08 ;  /* 0x00000001ff187435 */ /* 0x000fe200000001ff */
[----:B------:R-:W-:Y:S02]  /*1110*/  MOV R23, R12 ;  /* 0x0000000c00177202 */ /* 0x000fe40000000f00 */
[----:B------:R-:W-:-:S08]  /*1120*/  MOV R10, R22 ;  /* 0x00000016000a7202 */ /* 0x000fd00000000f00 */
[----:B------:R-:W-:Y:S05]  /*1130*/  WARPSYNC.COLLECTIVE R20, `(.L_x_1596) ;  /* 0x0000000014087348 */ /* 0x000fea0003c00000 */
[----:B------:R0:W1:Y:S02]  /*1140*/  SHFL.BFLY P2, R22, R23, R24, R25 ;  /* 0x0c00001817167389 */ /* 0x0000640000040019 */
[----:B01----:R-:W-:Y:S01]  /*1150*/  ENDCOLLECTIVE ;  /* 0x000000000000791b */ /* 0x003fe20003800000 */
.L_x_1596:
[----:B------:R-:W-:Y:S01]  /*1160*/  HFMA2.MMA R24, -RZ, RZ, 0, 1.1920928955078125e-07 ;  /* 0x00000002ff187435 */ /* 0x000fe200000001ff */
[----:B------:R-:W-:-:S04]  /*1170*/  IMAD.MOV.U32 R13, RZ, RZ, R22 ;  /* 0x000000ffff0d7224 */ /* 0x000fc800078e0016 */
[----:B------:R-:W-:-:S05]  /*1180*/  FADD.FTZ R15, R12, R13 ;  /* 0x0000000d0c0f7221 */ /* 0x000fca0000010000 */
[----:B------:R-:W-:-:S07]  /*1190*/  MOV R23, R15 ;  /* 0x0000000f00177202 */ /* 0x000fce0000000f00 */
[----:B------:R-:W-:Y:S05]  /*11a0*/  WARPSYNC.COLLECTIVE R20, `(.L_x_1597) ;  /* 0x0000000014087348 */ /* 0x000fea0003c00000 */
[----:B------:R0:W1:Y:S02]  /*11b0*/  SHFL.BFLY P2, R22, R23, R24, R25 ;  /* 0x0c00001817167389 */ /* 0x0000640000040019 */
[----:B01----:R-:W-:Y:S01]  /*11c0*/  ENDCOLLECTIVE ;  /* 0x000000000000791b */ /* 0x003fe20003800000 */
.L_x_1597:
[----:B------:R-:W-:Y:S01]  /*11d0*/  HFMA2.MMA R24, -RZ, RZ, 0, 2.384185791015625e-07 ;  /* 0x00000004ff187435 */ /* 0x000fe200000001ff */
[----:B------:R-:W-:-:S05]  /*11e0*/  MOV R16, R22 ;  /* 0x0000001600107202 */ /* 0x000fca0000000f00 */
[----:B------:R-:W-:-:S05]  /*11f0*/  FADD.FTZ R16, R15, R16 ;  /* 0x000000100f107221 */ /* 0x000fca0000010000 */
[----:B------:R-:W-:-:S07]  /*1200*/  MOV R23, R16 ;  /* 0x0000001000177202 */ /* 0x000fce0000000f00 */
[----:B------:R-:W-:Y:S05]  /*1210*/  WARPSYNC.COLLECTIVE R20, `(.L_x_1598) ;  /* 0x0000000014087348 */ /* 0x000fea0003c00000 */
[----:B------:R0:W1:Y:S02]  /*1220*/  SHFL.BFLY P2, R22, R23, R24, R25 ;  /* 0x0c00001817167389 */ /* 0x0000640000040019 */
[----:B01----:R-:W-:Y:S01]  /*1230*/  ENDCOLLECTIVE ;  /* 0x000000000000791b */ /* 0x003fe20003800000 */
.L_x_1598:
[----:B------:R-:W-:Y:S01]  /*1240*/  HFMA2.MMA R24, -RZ, RZ, 0, 4.76837158203125e-07 ;  /* 0x00000008ff187435 */ /* 0x000fe200000001ff */
[----:B------:R-:W-:-:S05]  /*1250*/  MOV R17, R22 ;  /* 0x0000001600117202 */ /* 0x000fca0000000f00 */
[----:B------:R-:W-:-:S04]  /*1260*/  FADD.FTZ R17, R16, R17 ;  /* 0x0000001110117221 */ /* 0x000fc80000010000 */
[----:B------:R-:W-:-:S07]  /*1270*/  IMAD.MOV.U32 R23, RZ, RZ, R17 ;  /* 0x000000ffff177224 */ /* 0x000fce00078e0011 */
[----:B------:R-:W-:Y:S05]  /*1280*/  WARPSYNC.COLLECTIVE R20, `(.L_x_1599) ;  /* 0x0000000014087348 */ /* 0x000fea0003c00000 */
[----:B------:R0:W1:Y:S02]  /*1290*/  SHFL.BFLY P2, R22, R23, R24, R25 ;  /* 0x0c00001817167389 */ /* 0x0000640000040019 */
[----:B01----:R-:W-:Y:S01]  /*12a0*/  ENDCOLLECTIVE ;  /* 0x000000000000791b */ /* 0x003fe20003800000 */
.L_x_1599:
[----:B------:R-:W-:Y:S01]  /*12b0*/  HFMA2.MMA R24, -RZ, RZ, 0, 9.5367431640625e-07 ;  /* 0x00000010ff187435 */ /* 0x000fe200000001ff */
[----:B------:R-:W-:-:S05]  /*12c0*/  MOV R12, R22 ;  /* 0x00000016000c7202 */ /* 0x000fca0000000f00 */
[----:B------:R-:W-:-:S05]  /*12d0*/  FADD.FTZ R12, R17, R12 ;  /* 0x0000000c110c7221 */ /* 0x000fca0000010000 */
[----:B------:R-:W-:-:S07]  /*12e0*/  MOV R23, R12 ;  /* 0x0000000c00177202 */ /* 0x000fce0000000f00 */
[----:B------:R-:W-:Y:S05]  /*12f0*/  WARPSYNC.COLLECTIVE R20, `(.L_x_1600) ;  /* 0x0000000014087348 */ /* 0x000fea0003c00000 */
[----:B------:R0:W1:Y:S02]  /*1300*/  SHFL.BFLY P2, R22, R23, R24, R25 ;  /* 0x0c00001817167389 */ /* 0x0000640000040019 */
[----:B01----:R-:W-:Y:S01]  /*1310*/  ENDCOLLECTIVE ;  /* 0x000000000000791b */ /* 0x003fe20003800000 */
.L_x_1600:
[----:B------:R-:W-:Y:S01]  /*1320*/  MOV R23, R8 ;  /* 0x0000000800177202 */ /* 0x000fe20000000f00 */
[----:B------:R-:W-:Y:S01]  /*1330*/  IMAD.MOV.U32 R24, RZ, RZ, 0x1 ;  /* 0x00000001ff187424 */ /* 0x000fe200078e00ff */
[----:B------:R-:W-:-:S07]  /*1340*/  MOV R15, R22 ;  /* 0x00000016000f7202 */ /* 0x000fce0000000f00 */
[----:B------:R-:W-:Y:S05]  /*1350*/  WARPSYNC.COLLECTIVE R20, `(.L_x_1601) ;  /* 0x0000000014087348 */ /* 0x000fea0003c00000 */
[----:B------:R0:W1:Y:S02]  /*1360*/  SHFL.BFLY P2, R22, R23, R24, R25 ;  /* 0x0c00001817167389 */ /* 0x0000640000040019 */
[----:B01----:R-:W-:Y:S01]  /*1370*/  ENDCOLLECTIVE ;  /* 0x000000000000791b */ /* 0x003fe20003800000 */
.L_x_1601:
[----:B------:R-:W-:Y:S01]  /*1380*/  HFMA2.MMA R24, -RZ, RZ, 0, 1.1920928955078125e-07 ;  /* 0x00000002ff187435 */ /* 0x000fe200000001ff */
[----:B------:R-:W-:-:S05]  /*1390*/  MOV R17, R22 ;  /* 0x0000001600117202 */ /* 0x000fca0000000f00 */
[----:B------:R-:W-:-:S05]  /*13a0*/  FADD.FTZ R18, R8, R17 ;  /* 0x0000001108127221 */ /* 0x000fca0000010000 */
[----:B------:R-:W-:-:S07]  /*13b0*/  MOV R23, R18 ;  /* 0x0000001200177202 */ /* 0x000fce0000000f00 */
[----:B------:R-:W-:Y:S05]  /*13c0*/  WARPSYNC.COLLECTIVE R20, `(.L_x_1602) ;  /* 0x0000000014087348 */ /* 0x000fea0003c00000 */
[----:B------:R0:W1:Y:S02]  /*13d0*/  SHFL.BFLY P2, R22, R23, R24, R25 ;  /* 0x0c00001817167389 */ /* 0x0000640000040019 */
[----:B01----:R-:W-:Y:S01]  /*13e0*/  ENDCOLLECTIVE ;  /* 0x000000000000791b */ /* 0x003fe20003800000 */
.L_x_1602:
[----:B------:R-:W-:Y:S01]  /*13f0*/  HFMA2.MMA R24, -RZ, RZ, 0, 2.384185791015625e-07 ;  /* 0x00000004ff187435 */ /* 0x000fe200000001ff */
[----:B------:R-:W-:-:S05]  /*1400*/  MOV R13, R22 ;  /* 0x00000016000d7202 */ /* 0x000fca0000000f00 */
[----:B------:R-:W-:-:S05]  /*1410*/  FADD.FTZ R19, R18, R13 ;  /* 0x0000000d12137221 */ /* 0x000fca0000010000 */
[----:B------:R-:W-:-:S07]  /*1420*/  MOV R23, R19 ;  /* 0x0000001300177202 */ /* 0x000fce0000000f00 */
[----:B------:R-:W-:Y:S05]  /*1430*/  WARPSYNC.COLLECTIVE R20, `(.L_x_1603) ;  /* 0x0000000014087348 */ /* 0x000fea0003c00000 */
[----:B------:R0:W1:Y:S02]  /*1440*/  SHFL.BFLY P2, R22, R23, R24, R25 ;  /* 0x0c00001817167389 */ /* 0x0000640000040019 */
[----:B01----:R-:W-:Y:S01]  /*1450*/  ENDCOLLECTIVE ;  /* 0x000000000000791b */ /* 0x003fe20003800000 */
.L_x_1603:
[----:B------:R-:W-:Y:S01]  /*1460*/  HFMA2.MMA R24, -RZ, RZ, 0, 4.76837158203125e-07 ;  /* 0x00000008ff187435 */ /* 0x000fe200000001ff */
[----:B------:R-:W-:-:S04]  /*1470*/  IMAD.MOV.U32 R8, RZ, RZ, R22 ;  /* 0x000000ffff087224 */ /* 0x000fc800078e0016 */
[----:B------:R-:W-:-:S05]  /*1480*/  FADD.FTZ R8, R19, R8 ;  /* 0x0000000813087221 */ /* 0x000fca0000010000 */
[----:B------:R-:W-:-:S07]  /*1490*/  MOV R23, R8 ;  /* 0x0000000800177202 */ /* 0x000fce0000000f00 */
[----:B------:R-:W-:Y:S05]  /*14a0*/  WARPSYNC.COLLECTIVE R20, `(.L_x_1604) ;  /* 0x0000000014087348 */ /* 0x000fea0003c00000 */
[----:B------:R0:W1:Y:S02]  /*14b0*/  SHFL.BFLY P2, R22, R23, R24, R25 ;  /* 0x0c00001817167389 */ /* 0x0000640000040019 */
[----:B01----:R-:W-:Y:S01]  /*14c0*/  ENDCOLLECTIVE ;  /* 0x000000000000791b */ /* 0x003fe20003800000 */
.L_x_1604:
[----:B------:R-:W-:Y:S01]  /*14d0*/  HFMA2.MMA R24, -RZ, RZ, 0, 9.5367431640625e-07 ;  /* 0x00000010ff187435 */ /* 0x000fe200000001ff */
[----:B------:R-:W-:-:S05]  /*14e0*/  MOV R21, R22 ;  /* 0x0000001600157202 */ /* 0x000fca0000000f00 */
[----:B------:R-:W-:-:S05]  /*14f0*/  FADD.FTZ R21, R8, R21 ;  /* 0x0000001508157221 */ /* 0x000fca0000010000 */
[----:B------:R-:W-:-:S07]  /*1500*/  MOV R23, R21 ;  /* 0x0000001500177202 */ /* 0x000fce0000000f00 */
[----:B------:R-:W-:Y:S05]  /*1510*/  WARPSYNC.COLLECTIVE R20, `(.L_x_1605) ;  /* 0x0000000014087348 */ /* 0x000fea0003c00000 */
[----:B------:R0:W1:Y:S02]  /*1520*/  SHFL.BFLY P2, R22, R23, R24, R25 ;  /* 0x0c00001817167389 */ /* 0x0000640000040019 */
[----:B01----:R-:W-:Y:S01]  /*1530*/  ENDCOLLECTIVE ;  /* 0x000000000000791b */ /* 0x003fe20003800000 */
.L_x_1605:
[----:B------:R-:W-:Y:S01]  /*1540*/  MOV R14, R22 ;  /* 0x00000016000e7202 */ /* 0x000fe20000000f00 */
[----:B------:R-:W-:Y:S06]  /*1550*/  BRA `(.L_x_1606) ;  /* 0xfffffff400c87947 */ /* 0x000fec000383ffff */
.L_x_1607:
        /* <DEDUP_REMOVED lines=10> */
.L_x_8714:


//--------------------- .text._ZN10layer_norm13ln_bwd_kernelINS_13Kernel_traitsI6__halfS2_S2_S2_fjLj2048ELj1ELj1ELj4ELj16ENS_18Kernel_traits_baseILj2048ES2_S2_S2_S2_fjLj128EEEEELb1ELb1ELb1ELb0EEEvNS_9BwdParamsE --------------------------
	.section	.text._ZN10layer_norm13ln_bwd_kernelINS_13Kernel_traitsI6__halfS2_S2_S2_fjLj2048ELj1ELj1ELj4ELj16ENS_18Kernel_traits_baseILj2048ES2_S2_S2_S2_fjLj128EEEEELb1ELb1ELb1ELb0EEEvNS_9BwdParamsE,"ax",@progbits
	.align	128
        .global         _ZN10layer_norm13ln_bwd_kernelINS_13Kernel_traitsI6__halfS2_S2_S2_fjLj2048ELj1ELj1ELj4ELj16ENS_18Kernel_traits_baseILj2048ES2_S2_S2_S2_fjLj128EEEEELb1ELb1ELb1ELb0EEEvNS_9BwdParamsE
        .type           _ZN10layer_norm13ln_bwd_kernelINS_13Kernel_traitsI6__halfS2_S2_S2_fjLj2048ELj1ELj1ELj4ELj16ENS_18Kernel_traits_baseILj2048ES2_S2_S2_S2_fjLj128EEEEELb1ELb1ELb1ELb0EEEvNS_9BwdParamsE,@function
        .size           _ZN10layer_norm13ln_bwd_kernelINS_13Kernel_traitsI6__halfS2_S2_S2_fjLj2048ELj1ELj1ELj4ELj16ENS_18Kernel_traits_baseILj2048ES2_S2_S2_S2_fjLj128EEEEELb1ELb1ELb1ELb0EEEvNS_9BwdParamsE,(.L_x_8715 - _ZN10layer_norm13ln_bwd_kernelINS_13Kernel_traitsI6__halfS2_S2_S2_fjLj2048ELj1ELj1ELj4ELj16ENS_18Kernel_traits_baseILj2048ES2_S2_S2_S2_fjLj128EEEEELb1ELb1ELb1ELb0EEEvNS_9BwdParamsE)
        .other          _ZN10layer_norm13ln_bwd_kernelINS_13Kernel_traitsI6__halfS2_S2_S2_fjLj2048ELj1ELj1ELj4ELj16ENS_18Kernel_traits_baseILj2048ES2_S2_S2_S2_fjLj128EEEEELb1ELb1ELb1ELb0EEEvNS_9BwdParamsE,@"STO_CUDA_ENTRY STV_DEFAULT"
_ZN10layer_norm13ln_bwd_kernelINS_13Kernel_traitsI6__halfS2_S2_S2_fjLj2048ELj1ELj1ELj4ELj16ENS_18Kernel_traits_baseILj2048ES2_S2_S2_S2_fjLj128EEEEELb1ELb1ELb1ELb0EEEvNS_9BwdParamsE:
.text._ZN10layer_norm13ln_bwd_kernelINS_13Kernel_traitsI6__halfS2_S2_S2_fjLj2048ELj1ELj1ELj4ELj16ENS_18Kernel_traits_baseILj2048ES2_S2_S2_S2_fjLj128EEEEELb1ELb1ELb1ELb0EEEvNS_9BwdParamsE:
        /* <DEDUP_REMOVED lines=96> */
.L_x_1705:
        /* <DEDUP_REMOVED lines=20> */
[----:B------:R-:W-:Y:S01]  /*0740*/  HFMA2.MMA R95, -RZ, RZ, 0, 0 ;  /* 0x00000000ff5f7435 */ /* 0x000fe200000001ff */
[----:B------:R-:W-:Y:S01]  /*0750*/  BSSY B1, `(.L_x_1611) ;  /* 0x0000011000017945 */ /* 0x000fe20003800000 */
        /* <DEDUP_REMOVED lines=14> */
[----:B------:R-:W-:Y:S02]  /*0840*/  IADD3 R95, R95, 0x80, RZ ;  /* 0x000000805f5f7810 */ /* 0x000fe40007ffe0ff */
[----:B------:R-:W-:-:S07]  /*0850*/  IADD3 R97, R121, 0x80, RZ ;  /* 0x0000008079617810 */ /* 0x000fce0007ffe0ff */
.L_x_1612:
[----:B------:R-:W-:Y:S05]  /*0860*/  BSYNC B1 ;  /* 0x0000000000017941 */ /* 0x000fea0003800000 */
.L_x_1611:
        /* <DEDUP_REMOVED lines=10> */
[----:B------:R-:W-:Y:S01]  /*0910*/  MOV R162, RZ ;  /* 0x000000ff00a27202 */ /* 0x000fe20000000f00 */
[----:B--2---:R-:W-:Y:S06]  /*0920*/  BRA `(.L_x_1613) ;  /* 0x0000000c00147947 */ /* 0x004fec0003800000 */
.L_x_1610:
[----:B------:R-:W0:Y:S02]  /*0930*/  LDC.64 R92, c[0x0][0x250] ;  /* 0x00009400ff5c7b82 */ /* 0x000e240000000a00 */
[----:B0-----:R-:W-:-:S06]  /*0940*/  IMAD.WIDE R92, R19, 0x4, R92 ;  /* 0x00000004135c7825 */ /* 0x001fcc00078e025c */
[----:B------:R-:W2:Y:S01]  /*0950*/  LDG.E R92, desc[UR4][R92.64] ;  /* 0x000000045c5c7981 */ /* 0x000ea2000c1e1900 */
[----:B-----5:R-:W-:Y:S01]  /*0960*/  ISETP.GE.AND P3, PT, R118, 0x1, PT ;  /* 0x000000017600780c */ /* 0x020fe20003f66270 */
[----:B------:R-:W-:Y:S01]  /*0970*/  HFMA2.MMA R127, -RZ, RZ, 0, 0 ;  /* 0x00000000ff7f7435 */ /* 0x000fe200000001ff */
[----:B------:R-:W-:Y:S01]  /*0980*/  IADD3 R95, R94, -0x1, RZ ;  /* 0xffffffff5e5f7810 */ /* 0x000fe20007ffe0ff */
[----:B------:R-:W-:Y:S01]  /*0990*/  BSSY B1, `(.L_x_1614) ;  /* 0x0000068000017945 */ /* 0x000fe20003800000 */
[----:B------:R-:W-:Y:S01]  /*09a0*/  ISETP.NE.AND P4, PT, R100, RZ, PT ;  /* 0x000000ff6400720c */ /* 0x000fe20003f85270 */
[----:B------:R-:W-:Y:S01]  /*09b0*/  HFMA2.MMA R162, -RZ, RZ, 0, 0 ;  /* 0x00000000ffa27435 */ /* 0x000fe200000001ff */
[----:B------:R-:W-:Y:S01]  /*09c0*/  MOV R161, RZ ;  /* 0x000000ff00a17202 */ /* 0x000fe20000000f00 */
[----:B------:R-:W-:Y:S01]  /*09d0*/  IMAD R95, R95, R22, RZ ;  /* 0x000000165f5f7224 */ /* 0x000fe200078e02ff */
[----:B------:R-:W-:-:S04]  /*09e0*/  MOV R163, R121 ;  /* 0x0000007900a37202 */ /* 0x000fc80000000f00 */
[----:B------:R-:W-:Y:S02]  /*09f0*/  SHF.R.S32.HI R20, RZ, 0x1f, R95 ;  /* 0x0000001fff147819 */ /* 0x000fe4000001145f */
[----:B------:R-:W-:Y:S02]  /*0a00*/  @P3 IADD3 R97, R118, -0x1, RZ ;  /* 0xffffffff76613810 */ /* 0x000fe40007ffe0ff */
[----:B------:R-:W-:-:S03]  /*0a10*/  LEA.HI R95, R20, R95, RZ, 0x3 ;  /* 0x0000005f145f7211 */ /* 0x000fc600078f18ff */
[----:B------:R-:W-:-:S05]  /*0a20*/  @P3 IMAD R97, R97, R22, RZ ;  /* 0x0000001661613224 */ /* 0x000fca00078e02ff */
[----:B------:R-:W-:-:S04]  /*0a30*/  @P3 SHF.R.S32.HI R20, RZ, 0x1f, R97 ;  /* 0x0000001fff143819 */ /* 0x000fc80000011461 */
[----:B------:R-:W-:Y:S02]  /*0a40*/  @P3 LEA.HI R97, R20, R97, RZ, 0x3 ;  /* 0x0000006114613211 */ /* 0x000fe400078f18ff */
[----:B------:R-:W-:-:S04]  /*0a50*/  LOP3.LUT R20, R21, 0x7f, RZ, 0xc0, !PT ;  /* 0x0000007f15147812 */ /* 0x000fc800078ec0ff */
[-C--:B------:R-:W-:Y:S02]  /*0a60*/  @P3 LEA.HI.SX32 R127, R97, R20.reuse, 0x1d ;  /* 0x00000014617f3211 */ /* 0x080fe400078feaff */
[----:B------:R-:W-:Y:S02]  /*0a70*/  LEA.HI.SX32 R160, R95, R20, 0x1d ;  /* 0x000000145fa07211 */ /* 0x000fe400078feaff */
        /* <DEDUP_REMOVED lines=15> */
[----:B------:R-:W-:Y:S02]  /*0b70*/  IADD3 R127, R127, 0x80, RZ ;  /* 0x000000807f7f7810 */ /* 0x000fe40007ffe0ff */
[----:B------:R-:W-:Y:S01]  /*0b80*/  IADD3 R163, R121, 0x80, RZ ;  /* 0x0000008079a37810 */ /* 0x000fe20007ffe0ff */
[--C-:B---3--:R-:W-:Y:S02]  /*0b90*/  HADD2.F32 R122, -RZ, R92.reuse.H0_H0 ;  /* 0x2000005cff7a7230 */ /* 0x108fe40000004100 */
[----:B------:R-:W-:Y:S02]  /*0ba0*/  HADD2.F32 R124, -RZ, R92.H1_H1 ;  /* 0x3000005cff7c7230 */ /* 0x000fe40000004100 */
[--C-:B------:R-:W-:Y:S02]  /*0bb0*/  HADD2.F32 R130, -RZ, R93.reuse.H0_H0 ;  /* 0x2000005dff827230 */ /* 0x100fe40000004100 */
[----:B------:R-:W-:Y:S01]  /*0bc0*/  FADD.FTZ R122, -R155, R122 ;  /* 0x0000007a9b7a7221 */ /* 0x000fe20000010100 */
[----:B------:R-:W-:-:S02]  /*0bd0*/  HADD2.F32 R132, -RZ, R93.H1_H1 ;  /* 0x3000005dff847230 */ /* 0x000fc40000004100 */
[----:B------:R-:W-:Y:S01]  /*0be0*/  FADD.FTZ R124, -R155, R124 ;  /* 0x0000007c9b7c7221 */ /* 0x000fe20000010100 */
[----:B----4-:R-:W-:Y:S02]  /*0bf0*/  HADD2.F32 R125, -RZ, R96.H0_H0 ;  /* 0x20000060ff7d7230 */ /* 0x010fe40000004100 */
[----:B------:R-:W-:Y:S01]  /*0c00*/  FMUL.FTZ R3, R119, R122 ;  /* 0x0000007a77037220 */ /* 0x000fe20000410000 */
[----:B------:R-:W-:Y:S02]  /*0c10*/  HADD2.F32 R134, -RZ, R94.H0_H0 ;  /* 0x2000005eff867230 */ /* 0x000fe40000004100 */
[----:B------:R-:W-:Y:S01]  /*0c20*/  FADD.FTZ R130, -R155, R130 ;  /* 0x000000829b827221 */ /* 0x000fe20000010100 */
[----:B------:R-:W-:Y:S02]  /*0c30*/  HADD2.F32 R128, -RZ, R96.H1_H1 ;  /* 0x30000060ff807230 */ /* 0x000fe40000004100 */
[----:B------:R-:W-:Y:S01]  /*0c40*/  FMUL.FTZ R122, R119, R124 ;  /* 0x0000007c777a7220 */ /* 0x000fe20000410000 */
[----:B------:R-:W-:-:S02]  /*0c50*/  HADD2.F32 R131, -RZ, R97.H0_H0 ;  /* 0x20000061ff837230 */ /* 0x000fc40000004100 */
[----:B------:R-:W-:Y:S01]  /*0c60*/  FADD.FTZ R40, R40, R125 ;  /* 0x0000007d28287221 */ /* 0x000fe20000010000 */
[-C--:B------:R-:W-:Y:S01]  /*0c70*/  FFMA.FTZ R24, R3, R125.reuse, R24 ;  /* 0x0000007d03187223 */ /* 0x080fe20000010018 */
[----:B------:R-:W-:Y:S01]  /*0c80*/  FMUL.FTZ R124, R18, R125 ;  /* 0x0000007d127c7220 */ /* 0x000fe20000410000 */
[----:B------:R-:W-:Y:S01]  /*0c90*/  FADD.FTZ R132, -R155, R132 ;  /* 0x000000849b847221 */ /* 0x000fe20000010100 */
[----:B------:R-:W-:Y:S01]  /*0ca0*/  FMUL.FTZ R125, R119, R130 ;  /* 0x00000082777d7220 */ /* 0x000fe20000410000 */
[----:B------:R-:W-:Y:S01]  /*0cb0*/  FADD.FTZ R134, -R155, R134 ;  /* 0x000000869b867221 */ /* 0x000fe20000010100 */
[--C-:B------:R-:W-:Y:S02]  /*0cc0*/  HADD2.F32 R138, -RZ, R95.reuse.H0_H0 ;  /* 0x2000005fff8a7230 */ /* 0x100fe40000004100 */
[----:B------:R-:W-:Y:S01]  /*0cd0*/  FADD.FTZ R41, R41, R128 ;  /* 0x0000008029297221 */ /* 0x000fe20000010000 */
[----:B------:R-:W-:Y:S02]  /*0ce0*/  HADD2.F32 R162, -RZ, R95.H1_H1 ;  /* 0x3000005fffa27230 */ /* 0x000fe40000004100 */
[----:B------:R-:W-:Y:S01]  /*0cf0*/  FFMA.FTZ R25, R122, R128, R25 ;  /* 0x000000807a197223 */ /* 0x000fe20000010019 */
[----:B------:R-:W-:-:S02]  /*0d00*/  HADD2.F32 R96, -RZ, R97.H1_H1 ;  /* 0x30000061ff607230 */ /* 0x000fc40000004100 */
[----:B------:R-:W-:Y:S01]  /*0d10*/  FMUL.FTZ R129, R17, R128 ;  /* 0x0000008011817220 */ /* 0x000fe20000410000 */
[----:B------:R-:W-:Y:S02]  /*0d20*/  HADD2.F32 R94, -RZ, R94.H1_H1 ;  /* 0x3000005eff5e7230 */ /* 0x000fe40000004100 */
[----:B------:R-:W-:Y:S01]  /*0d30*/  FADD.FTZ R42, R42, R131 ;  /* 0x000000832a2a7221 */ /* 0x000fe20000010000 */
[--C-:B------:R-:W-:Y:S02]  /*0d40*/  HADD2.F32 R95, -RZ, R98.reuse.H0_H0 ;  /* 0x20000062ff5f7230 */ /* 0x100fe40000004100 */
[----:B------:R-:W-:Y:S01]  /*0d50*/  FMUL.FTZ R128, R119, R132 ;  /* 0x0000008477807220 */ /* 0x000fe20000410000 */
[-C--:B------:R-:W-:Y:S01]  /*0d60*/  FFMA.FTZ R26, R125, R131.reuse, R26 ;  /* 0x000000837d1a7223 */ /* 0x080fe2000001001a */
[----:B------:R-:W-:Y:S01]  /*0d70*/  FMUL.FTZ R130, R16, R131 ;  /* 0x0000008310827220 */ /* 0x000fe20000410000 */
[----:B------:R-:W-:Y:S01]  /*0d80*/  FMUL.FTZ R131, R119, R134 ;  /* 0x0000008677837220 */ /* 0x000fe20000410000 */
[----:B------:R-:W-:Y:S01]  /*0d90*/  FADD.FTZ R43, R43, R96 ;  /* 0x000000602b2b7221 */ /* 0x000fe20000010000 */
[-C--:B------:R-:W-:Y:S01]  /*0da0*/  FFMA.FTZ R27, R128, R96.reuse, R27 ;  /* 0x00000060801b7223 */ /* 0x080fe2000001001b */
[----:B------:R-:W-:Y:S01]  /*0db0*/  FMUL.FTZ R133, R15, R96 ;  /* 0x000000600f857220 */ /* 0x000fe20000410000 */
[----:B------:R-:W-:Y:S01]  /*0dc0*/  FADD.FTZ R136, -R155, R94 ;  /* 0x0000005e9b887221 */ /* 0x000fe20000010100 */
[----:B------:R-:W-:Y:S01]  /*0dd0*/  FADD.FTZ R44, R44, R95 ;  /* 0x0000005f2c2c7221 */ /* 0x000fe20000010000 */
[-C--:B------:R-:W-:Y:S01]  /*0de0*/  FFMA.FTZ R28, R131, R95.reuse, R28 ;  /* 0x0000005f831c7223 */ /* 0x080fe2000001001c */
[----:B------:R-:W-:Y:S01]  /*0df0*/  FMUL.FTZ R132, R14, R95 ;  /* 0x0000005f0e847220 */ /* 0x000fe20000410000 */
[----:B------:R-:W-:Y:S01]  /*0e00*/  FADD.FTZ R96, RZ, R124 ;  /* 0x0000007cff607221 */ /* 0x000fe20000010000 */
[----:B------:R-:W-:Y:S01]  /*0e10*/  FFMA.FTZ R95, R3, R124, RZ ;  /* 0x0000007c035f7223 */ /* 0x000fe200000100ff */
[----:B------:R-:W-:-:S02]  /*0e20*/  HADD2.F32 R98, -RZ, R98.H1_H1 ;  /* 0x30000062ff627230 */ /* 0x000fc40000004100 */
        /* <DEDUP_REMOVED lines=9> */
[--C-:B------:R-:W-:Y:S02]  /*0ec0*/  HADD2.F32 R93, -RZ, R99.reuse.H0_H0 ;  /* 0x20000063ff5d7230 */ /* 0x100fe40000004100 */
        /* <DEDUP_REMOVED lines=9> */
[----:B------:R-:W-:-:S02]  /*0f60*/  HADD2.F32 R92, -RZ, R99.H1_H1 ;  /* 0x30000063ff5c7230 */ /* 0x000fc40000004100 */
        /* <DEDUP_REMOVED lines=9> */
[----:B0-----:R-:W-:-:S07]  /*1000*/  FFMA.FTZ R162, R138, R139, R93 ;  /* 0x0000008b8aa27223 */ /* 0x001fce000001005d */
.L_x_1615:
[----:B------:R-:W-:Y:S05]  /*1010*/  BSYNC B1 ;  /* 0x0000000000017941 */ /* 0x000fea0003800000 */
.L_x_1614:
        /* <DEDUP_REMOVED lines=15> */
[--C-:B------:R-:W-:Y:S02]  /*1110*/  HADD2.F32 R142, -RZ, R93.reuse.H0_H0 ;  /* 0x2000005dff8e7230 */ /* 0x100fe40000004100 */
[----:B------:R-:W-:Y:S02]  /*1120*/  HADD2.F32 R146, -RZ, R93.H1_H1 ;  /* 0x3000005dff927230 */ /* 0x000fe40000004100 */
[----:B------:R-:W-:Y:S02]  /*1130*/  HADD2.F32 R92, -RZ, R92.H1_H1 ;  /* 0x3000005cff5c7230 */ /* 0x000fe40000004100 */
[----:B------:R-:W-:Y:S02]  /*1140*/  HADD2.F32 R148, -RZ, R94.H0_H0 ;  /* 0x2000005eff947230 */ /* 0x000fe40000004100 */
[----:B------:R-:W-:-:S02]  /*1150*/  HADD2.F32 R154, -RZ, R95.H0_H0 ;  /* 0x2000005fff9a7230 */ /* 0x000fc40000004100 */
[----:B------:R-:W-:Y:S02]  /*1160*/  HADD2.F32 R158, -RZ, R95.H1_H1 ;  /* 0x3000005fff9e7230 */ /* 0x000fe40000004100 */
[C---:B------:R-:W-:Y:S01]  /*1170*/  FADD.FTZ R140, -R155.reuse, R140 ;  /* 0x0000008c9b8c7221 */ /* 0x040fe20000010100 */
[----:B----4-:R-:W-:Y:S02]  /*1180*/  HADD2.F32 R95, -RZ, R96.H0_H0 ;  /* 0x20000060ff5f7230 */ /* 0x010fe40000004100 */
[C---:B------:R-:W-:Y:S01]  /*1190*/  FADD.FTZ R144, -R155.reuse, R142 ;  /* 0x0000008e9b907221 */ /* 0x040fe20000010100 */
[----:B------:R-:W-:Y:S02]  /*11a0*/  HADD2.F32 R150, -RZ, R94.H1_H1 ;  /* 0x3000005eff967230 */ /* 0x000fe40000004100 */
[C---:B------:R-:W-:Y:S01]  /*11b0*/  FADD.FTZ R146, -R155.reuse, R146 ;  /* 0x000000929b927221 */ /* 0x040fe20000010100 */
[C---:B------:R-:W-:Y:S01]  /*11c0*/  FADD.FTZ R94, -R155.reuse, R92 ;  /* 0x0000005c9b5e7221 */ /* 0x040fe20000010100 */
[----:B------:R-:W-:Y:S01]  /*11d0*/  FADD.FTZ R152, -R155, R148 ;  /* 0x000000949b987221 */ /* 0x000fe20000010100 */
[----:B------:R-:W-:-:S02]  /*11e0*/  HADD2.F32 R96, -RZ, R96.H1_H1 ;  /* 0x30000060ff607230 */ /* 0x000fc40000004100 */
[C---:B------:R-:W-:Y:S01]  /*11f0*/  FMUL.FTZ R123, R119.reuse, R140 ;  /* 0x0000008c777b7220 */ /* 0x040fe20000410000 */
[-C--:B------:R-:W-:Y:S01]  /*1200*/  FMUL.FTZ R142, R10, R95.reuse ;  /* 0x0000005f0a8e7220 */ /* 0x080fe20000410000 */
[--C-:B------:R-:W-:Y:S02]  /*1210*/  HADD2.F32 R127, -RZ, R97.reuse.H0_H0 ;  /* 0x20000061ff7f7230 */ /* 0x100fe40000004100 */
[C---:B------:R-:W-:Y:S01]  /*1220*/  FMUL.FTZ R141, R119.reuse, R144 ;  /* 0x00000090778d7220 */ /* 0x040fe20000410000 */
[----:B------:R-:W-:Y:S02]  /*1230*/  HADD2.F32 R148, -RZ, R97.H1_H1 ;  /* 0x30000061ff947230 */ /* 0x000fe40000004100 */
[C---:B------:R-:W-:Y:S01]  /*1240*/  FMUL.FTZ R144, R119.reuse, R146 ;  /* 0x0000009277907220 */ /* 0x040fe20000410000 */
        /* <DEDUP_REMOVED lines=21> */
[----:B------:R-:W-:Y:S01]  /*13a0*/  FADD.FTZ R92, -R155, R154 ;  /* 0x0000009a9b5c7221 */ /* 0x000fe20000010100 */
[----:B------:R-:W-:-:S02]  /*13b0*/  HADD2.F32 R98, -RZ, R98.H1_H1 ;  /* 0x30000062ff627230 */ /* 0x000fc40000004100 */
[----:B------:R-:W-:Y:S01]  /*13c0*/  FADD.FTZ R97, R96, R145 ;  /* 0x0000009160617221 */ /* 0x000fe20000010000 */
[----:B------:R-:W-:Y:S01]  /*13d0*/  FADD.FTZ R150, -R155, R150 ;  /* 0x000000969b967221 */ /* 0x000fe20000010100 */
[----:B------:R-:W-:Y:S01]  /*13e0*/  FFMA.FTZ R94, R144, R145, R95 ;  /* 0x00000091905e7223 */ /* 0x000fe2000001005f */
[--C-:B------:R-:W-:Y:S02]  /*13f0*/  HADD2.F32 R93, -RZ, R99.reuse.H0_H0 ;  /* 0x20000063ff5d7230 */ /* 0x100fe40000004100 */
        /* <DEDUP_REMOVED lines=10> */
[----:B------:R-:W-:Y:S01]  /*14a0*/  FADD.FTZ R154, -R155, R158 ;  /* 0x0000009e9b9a7221 */ /* 0x000fe20000010100 */
[----:B------:R-:W-:Y:S01]  /*14b0*/  FFMA.FTZ R92, R150, R149, R95 ;  /* 0x00000095965c7223 */ /* 0x000fe2000001005f */
[----:B------:R-:W-:Y:S02]  /*14c0*/  FMUL.FTZ R153, R2, R99 ;  /* 0x0000006302997220 */ /* 0x000fe40000410000 */
        /* <DEDUP_REMOVED lines=11> */
.L_x_1613:
[----:B------:R-:W-:Y:S05]  /*1580*/  BSYNC B0 ;  /* 0x0000000000007941 */ /* 0x000fea0003800000 */
.L_x_1609:
[----:B------:R-:W-:Y:S01]  /*1590*/  LOP3.LUT P5, RZ, R126, 0xff, RZ, 0xc0, !PT ;  /* 0x000000ff7eff7812 */ /* 0x000fe200078ac0ff */
[----:B------:R-:W-:Y:S01]  /*15a0*/  UMOV UR11, 0xffffffff ;  /* 0xffffffff000b7882 */ /* 0x000fe20000000000 */
[----:B-1----:R-:W-:Y:S02]  /*15b0*/  SHF.R.U32.HI R93, RZ, 0x5, R21 ;  /* 0x00000005ff5d7819 */ /* 0x002fe40000011615 */
[----:B------:R-:W-:Y:S02]  /*15c0*/  LOP3.LUT P4, RZ, R21, 0x1f, RZ, 0xc0, !PT ;  /* 0x0000001f15ff7812 */ /* 0x000fe4000788c0ff */
[----:B------:R-:W-:Y:S02]  /*15d0*/  LOP3.LUT R92, R93, 0x7fffffc, RZ, 0xc0, !PT ;  /* 0x07fffffc5d5c7812 */ /* 0x000fe400078ec0ff */
[----:B------:R-:W-:-:S05]  /*15e0*/  P2R R155, PR, RZ, 0x20 ;  /* 0x00000020ff9b7803 */ /* 0x000fca0000000000 */
        /* <DEDUP_REMOVED lines=20> */
.L_x_1718:
        /* <DEDUP_REMOVED lines=38> */
.L_x_1620:
[----:B------:R-:W-:Y:S05]  /*1990*/  BSYNC B1 ;  /* 0x0000000000017941 */ /* 0x000fea0003800000 */
.L_x_1619:
        /* <DEDUP_REMOVED lines=9> */
.L_x_1622:
        /* <DEDUP_REMOVED lines=10> */
.L_x_1623:
[----:B------:R-:W-:Y:S05]  /*1ad0*/  BSYNC B1 ;  /* 0x0000000000017941 */ /* 0x000fea0003800000 */
.L_x_1621:
[----:B------:R-:W-:Y:S01]  /*1ae0*/  ISETP.NE.U32.AND P5, PT, RZ, UR6, PT ;  /* 0x00000006ff007c0c */ /* 0x000fe2000bfa5070 */
[----:B------:R-:W-:Y:S03]  /*1af0*/  BSSY B1, `(.L_x_1624) ;  /* 0x000000f000017945 */ /* 0x000fe60003800000 */
[----:B------:R-:W-:-:S13]  /*1b00*/  ISETP.NE.AND.EX P5, PT, RZ, UR7, PT, P5 ;  /* 0x00000007ff007c0c */ /* 0x000fda000bfa5350 */
[----:B------:R-:W-:Y:S01]  /*1b10*/  @P5 F2FP.F16.F32.PACK_AB R93, RZ, R92 ;  /* 0x0000005cff5d523e */ /* 0x000fe200000000ff */
[----:B------:R-:W-:Y:S06]  /*1b20*/  @!P3 BRA `(.L_x_1625) ;  /* 0x00000000002cb947 */ /* 0x000fec0003800000 */
[----:B-----5:R-:W-:Y:S01]  /*1b30*/  LOP3.LUT P6, RZ, R112, 0xff, RZ, 0xc0, !PT ;  /* 0x000000ff70ff7812 */ /* 0x020fe200078cc0ff */
[----:B------:R-:W-:Y:S01]  /*1b40*/  FMUL.FTZ R92, R92, UR13 ;  /* 0x0000000d5c5c7c20 */ /* 0x000fe20008410000 */
[----:B------:R-:W-:-:S03]  /*1b50*/  HFMA2.MMA R95, -RZ, RZ, 0, 0 ;  /* 0x00000000ff5f7435 */ /* 0x000fc600000001ff */
[----:B------:R-:W-:Y:S01]  /*1b60*/  FMUL.FTZ R99, R92, UR12 ;  /* 0x0000000c5c637c20 */ /* 0x000fe20008410000 */
[----:B------:R-:W-:-:S07]  /*1b70*/  MOV R92, RZ ;  /* 0x000000ff005c7202 */ /* 0x000fce0000000f00 */
[----:B------:R-:W-:Y:S02]  /*1b80*/  @P6 HADD2.F32 R94, -RZ, R80.H0_H0 ;  /* 0x20000050ff5e6230 */ /* 0x000fe40000004100 */
[----:B------:R-:W-:-:S03]  /*1b90*/  @P6 FMUL.FTZ R92, R0, R99 ;  /* 0x00000063005c6220 */ /* 0x000fc60000410000 */
[----:B------:R-:W-:Y:S02]  /*1ba0*/  @P6 FMUL.FTZ R95, R99, R94 ;  /* 0x0000005e635f6220 */ /* 0x000fe40000410000 */
[----:B------:R-:W-:Y:S02]  /*1bb0*/  F2FP.F16.F32.PACK_AB R92, RZ, R92 ;  /* 0x0000005cff5c723e */ /* 0x000fe400000000ff */
[----:B------:R-:W-:Y:S02]  /*1bc0*/  FADD.FTZ R56, R56, R95 ;  /* 0x0000005f38387221 */ /* 0x000fe40000010000 */
[----:B------:R-:W-:-:S07]  /*1bd0*/  PRMT R84, R92, 0x7610, R84 ;  /* 0x000076105c547816 */ /* 0x000fce0000000054 */
.L_x_1625:
[----:B------:R-:W-:Y:S05]  /*1be0*/  BSYNC B1 ;  /* 0x0000000000017941 */ /* 0x000fea0003800000 */
.L_x_1624:
[----:B------:R-:W-:Y:S01]  /*1bf0*/  BSSY B1, `(.L_x_1626) ;  /* 0x000000e000017945 */ /* 0x000fe20003800000 */
[----:B------:R-:W-:-:S03]  /*1c00*/  @P5 PRMT R88, R93, 0x7610, R88 ;  /* 0x000076105d585816 */ /* 0x000fc60000000058 */
[----:B------:R-:W-:Y:S05]  /*1c10*/  @P2 BRA `(.L_x_1627) ;  /* 0x0000000000102947 */ /* 0x000fea0003800000 */
[----:B------:R-:W-:Y:S01]  /*1c20*/  HFMA2.MMA R92, -RZ, RZ, 0, 0 ;  /* 0x00000000ff5c7435 */ /* 0x000fe200000001ff */
[----:B------:R-:W-:Y:S10]  /*1c30*/  @!P4 BRA `(.L_x_1628) ;  /* 0x000000000024c947 */ /* 0x000ff40003800000 */
[----:B-----5:R-:W-:Y:S01]  /*1c40*/  HADD2.F32 R92, -RZ, R72.H1_H1 ;  /* 0x30000048ff5c7230 */ /* 0x020fe20000004100 */
[----:B------:R-:W-:Y:S06]  /*1c50*/  BRA `(.L_x_1628) ;  /* 0x00000000001c7947 */ /* 0x000fec0003800000 */
.L_x_1627:
[----:B------:R-:W-:-:S04]  /*1c60*/  ISETP.NE.AND P6, PT, R100, RZ, PT ;  /* 0x000000ff6400720c */ /* 0x000fc80003fc5270 */
[----:B------:R-:W-:-:S05]  /*1c70*/  FSEL R93, R96, RZ, !P6 ;  /* 0x000000ff605d7208 */ /* 0x000fca0007000000 */
[----:B------:R-:W-:Y:S01]  /*1c80*/  FFMA.FTZ R92, R122, R98, R93 ;  /* 0x000000627a5c7223 */ /* 0x000fe2000001005d */
[----:B-----5:R-:W-:-:S03]  /*1c90*/  @P4 HADD2.F32 R93, -RZ, R72.H1_H1 ;  /* 0x30000048ff5d4230 */ /* 0x020fc60000004100 */
[----:B------:R-:W-:-:S04]  /*1ca0*/  FADD.FTZ R92, R129, -R92 ;  /* 0x8000005c815c7221 */ /* 0x000fc80000010000 */
[----:B------:R-:W-:-:S04]  /*1cb0*/  FMUL.FTZ R92, R119, R92 ;  /* 0x0000005c775c7220 */ /* 0x000fc80000410000 */
[----:B------:R-:W-:-:S07]  /*1cc0*/  @P4 FADD.FTZ R92, R92, R93 ;  /* 0x0000005d5c5c4221 */ /* 0x000fce0000010000 */
.L_x_1628:
[----:B------:R-:W-:Y:S05]  /*1cd0*/  BSYNC B1 ;  /* 0x0000000000017941 */ /* 0x000fea0003800000 */
.L_x_1626:
[----:B------:R-:W-:Y:S01]  /*1ce0*/  BSSY B1, `(.L_x_1629) ;  /* 0x000000e000017945 */ /* 0x000fe20003800000 */
[----:B------:R-:W-:-:S03]  /*1cf0*/  @P5 F2FP.F16.F32.PACK_AB R93, RZ, R92 ;  /* 0x0000005cff5d523e */ /* 0x000fc600000000ff */
[----:B------:R-:W-:Y:S05]  /*1d00*/  @!P3 BRA `(.L_x_1630) ;  /* 0x00000000002cb947 */ /* 0x000fea0003800000 */
[----:B-----5:R-:W-:Y:S01]  /*1d10*/  LOP3.LUT P6, RZ, R112, 0xff00, RZ, 0xc0, !PT ;  /* 0x0000ff0070ff7812 */ /* 0x020fe200078cc0ff */
[----:B------:R-:W-:Y:S01]  /*1d20*/  FMUL.FTZ R92, R92, UR13 ;  /* 0x0000000d5c5c7c20 */ /* 0x000fe20008410000 */
[----:B------:R-:W-:-:S03]  /*1d30*/  MOV R94, RZ ;  /* 0x000000ff005e7202 */ /* 0x000fc60000000f00 */
[----:B------:R-:W-:Y:S01]  /*1d40*/  FMUL.FTZ R118, R92, UR12 ;  /* 0x0000000c5c767c20 */ /* 0x000fe20008410000 */
[----:B------:R-:W-:-:S07]  /*1d50*/  HFMA2.MMA R92, -RZ, RZ, 0, 0 ;  /* 0x00000000ff5c7435 */ /* 0x000fce00000001ff */
[----:B------:R-:W-:Y:S02]  /*1d60*/  @P6 HADD2.F32 R95, -RZ, R80.H1_H1 ;  /* 0x30000050ff5f6230 */ /* 0x000fe40000004100 */
[----:B------:R-:W-:-:S03]  /*1d70*/  @P6 FMUL.FTZ R92, R101, R118 ;  /* 0x00000076655c6220 */ /* 0x000fc60000410000 */
[----:B------:R-:W-:Y:S02]  /*1d80*/  @P6 FMUL.FTZ R94, R118, R95 ;  /* 0x0000005f765e6220 */ /* 0x000fe40000410000 */
[----:B------:R-:W-:Y:S02]  /*1d90*/  F2FP.F16.F32.PACK_AB R92, RZ, R92 ;  /* 0x0000005cff5c723e */ /* 0x000fe400000000ff */
[----:B------:R-:W-:Y:S02]  /*1da0*/  FADD.FTZ R57, R57, R94 ;  /* 0x0000005e39397221 */ /* 0x000fe40000010000 */
[----:B------:R-:W-:-:S07]  /*1db0*/  PRMT R84, R84, 0x5410, R92 ;  /* 0x0000541054547816 */ /* 0x000fce000000005c */
.L_x_1630:
[----:B------:R-:W-:Y:S05]  /*1dc0*/  BSYNC B1 ;  /* 0x0000000000017941 */ /* 0x000fea0003800000 */
.L_x_1629:
[----:B------:R-:W-:Y:S01]  /*1dd0*/  BSSY B1, `(.L_x_1631) ;  /* 0x000000e000017945 */ /* 0x000fe20003800000 */
[----:B------:R-:W-:-:S03]  /*1de0*/  @P5 PRMT R88, R88, 0x5410, R93 ;  /* 0x0000541058585816 */ /* 0x000fc6000000005d */
[----:B------:R-:W-:Y:S05]  /*1df0*/  @P2 BRA `(.L_x_1632) ;  /* 0x0000000000102947 */ /* 0x000fea0003800000 */
[----:B------:R-:W-:Y:S01]  /*1e00*/  MOV R92, RZ ;  /* 0x000000ff005c7202 */ /* 0x000fe20000000f00 */
[----:B------:R-:W-:Y:S06]  /*1e10*/  @!P4 BRA `(.L_x_1633) ;  /* 0x000000000024c947 */ /* 0x000fec0003800000 */
[----:B-----5:R-:W-:Y:S01]  /*1e20*/  HADD2.F32 R92, -RZ, R73.H0_H0 ;  /* 0x20000049ff5c7230 */ /* 0x020fe20000004100 */
[----:B------:R-:W-:Y:S06]  /*1e30*/  BRA `(.L_x_1633) ;  /* 0x00000000001c7947 */ /* 0x000fec0003800000 */
.L_x_1632:
[----:B------:R-:W-:-:S04]  /*1e40*/  ISETP.NE.AND P6, PT, R100, RZ, PT ;  /* 0x000000ff6400720c */ /* 0x000fc80003fc5270 */
[----:B------:R-:W-:-:S05]  /*1e50*/  FSEL R92, R96, RZ, !P6 ;  /* 0x000000ff605c7208 */ /* 0x000fca0007000000 */
[----:B------:R-:W-:-:S04]  /*1e60*/  FFMA.FTZ R93, R125, R98, R92 ;  /* 0x000000627d5d7223 */ /* 0x000fc8000001005c */
[----:B------:R-:W-:Y:S01]  /*1e70*/  FADD.FTZ R92, R130, -R93 ;  /* 0x8000005d825c7221 */ /* 0x000fe20000010000 */
[----:B-----5:R-:W-:-:S03]  /*1e80*/  @P4 HADD2.F32 R93, -RZ, R73.H0_H0 ;  /* 0x20000049ff5d4230 */ /* 0x020fc60000004100 */
[----:B------:R-:W-:-:S04]  /*1e90*/  FMUL.FTZ R92, R119, R92 ;  /* 0x0000005c775c7220 */ /* 0x000fc80000410000 */
[----:B------:R-:W-:-:S07]  /*1ea0*/  @P4 FADD.FTZ R92, R92, R93 ;  /* 0x0000005d5c5c4221 */ /* 0x000fce0000010000 */
.L_x_1633:
[----:B------:R-:W-:Y:S05]  /*1eb0*/  BSYNC B1 ;  /* 0x0000000000017941 */ /* 0x000fea0003800000 */
.L_x_1631:
[----:B------:R-:W-:Y:S01]  /*1ec0*/  BSSY B1, `(.L_x_1634) ;  /* 0x000000e000017945 */ /* 0x000fe20003800000 */
[----:B------:R-:W-:-:S03]  /*1ed0*/  @P5 F2FP.F16.F32.PACK_AB R93, RZ, R92 ;  /* 0x0000005cff5d523e */ /* 0x000fc600000000ff */
[----:B------:R-:W-:Y:S05]  /*1ee0*/  @!P3 BRA `(.L_x_1635) ;  /* 0x00000000002cb947 */ /* 0x000fea0003800000 */
        /* <DEDUP_REMOVED lines=11> */
.L_x_1635:
[----:B------:R-:W-:Y:S05]  /*1fa0*/  BSYNC B1 ;  /* 0x0000000000017941 */ /* 0x000fea0003800000 */
.L_x_1634:
[----:B------:R-:W-:Y:S01]  /*1fb0*/  BSSY B1, `(.L_x_1636) ;  /* 0x000000e000017945 */ /* 0x000fe20003800000 */
[----:B------:R-:W-:-:S03]  /*1fc0*/  @P5 PRMT R89, R93, 0x7610, R89 ;  /* 0x000076105d595816 */ /* 0x000fc60000000059 */
[----:B------:R-:W-:Y:S05]  /*1fd0*/  @P2 BRA `(.L_x_1637) ;  /* 0x0000000000102947 */ /* 0x000fea0003800000 */
[----:B------:R-:W-:Y:S01]  /*1fe0*/  HFMA2.MMA R92, -RZ, RZ, 0, 0 ;  /* 0x00000000ff5c7435 */ /* 0x000fe200000001ff */
[----:B------:R-:W-:Y:S10]  /*1ff0*/  @!P4 BRA `(.L_x_1638) ;  /* 0x000000000024c947 */ /* 0x000ff40003800000 */
[----:B-----5:R-:W-:Y:S01]  /*2000*/  HADD2.F32 R92, -RZ, R73.H1_H1 ;  /* 0x30000049ff5c7230 */ /* 0x020fe20000004100 */
[----:B------:R-:W-:Y:S06]  /*2010*/  BRA `(.L_x_1638) ;  /* 0x00000000001c7947 */ /* 0x000fec0003800000 */
.L_x_1637:
[----:B------:R-:W-:-:S04]  /*2020*/  ISETP.NE.AND P6, PT, R100, RZ, PT ;  /* 0x000000ff6400720c */ /* 0x000fc80003fc5270 */
[----:B------:R-:W-:-:S05]  /*2030*/  FSEL R93, R96, RZ, !P6 ;  /* 0x000000ff605d7208 */ /* 0x000fca0007000000 */
[----:B------:R-:W-:Y:S01]  /*2040*/  FFMA.FTZ R92, R128, R98, R93 ;  /* 0x00000062805c7223 */ /* 0x000fe2000001005d */
[----:B-----5:R-:W-:-:S03]  /*2050*/  @P4 HADD2.F32 R93, -RZ, R73.H1_H1 ;  /* 0x30000049ff5d4230 */ /* 0x020fc60000004100 */
[----:B------:R-:W-:-:S04]  /*2060*/  FADD.FTZ R92, R133, -R92 ;  /* 0x8000005c855c7221 */ /* 0x000fc80000010000 */
[----:B------:R-:W-:-:S04]  /*2070*/  FMUL.FTZ R92, R119, R92 ;  /* 0x0000005c775c7220 */ /* 0x000fc80000410000 */
[----:B------:R-:W-:-:S07]  /*2080*/  @P4 FADD.FTZ R92, R92, R93 ;  /* 0x0000005d5c5c4221 */ /* 0x000fce0000010000 */
.L_x_1638:
[----:B------:R-:W-:Y:S05]  /*2090*/  BSYNC B1 ;  /* 0x0000000000017941 */ /* 0x000fea0003800000 */
.L_x_1636:
        /* <DEDUP_REMOVED lines=14> */
.L_x_1640:
[----:B------:R-:W-:Y:S05]  /*2180*/  BSYNC B1 ;  /* 0x0000000000017941 */ /* 0x000fea0003800000 */
.L_x_1639:
[----:B------:R-:W-:Y:S01]  /*2190*/  BSSY B1, `(.L_x_1641) ;  /* 0x000000e000017945 */ /* 0x000fe20003800000 */
[----:B------:R-:W-:-:S03]  /*21a0*/  @P5 PRMT R89, R89, 0x5410, R93 ;  /* 0x0000541059595816 */ /* 0x000fc6000000005d */
[----:B------:R-:W-:Y:S05]  /*21b0*/  @P2 BRA `(.L_x_1642) ;  /* 0x0000000000102947 */ /* 0x000fea0003800000 */
[----:B------:R-:W-:Y:S01]  /*21c0*/  MOV R92, RZ ;  /* 0x000000ff005c7202 */ /* 0x000fe20000000f00 */
[----:B------:R-:W-:Y:S06]  /*21d0*/  @!P4 BRA `(.L_x_1643) ;  /* 0x000000000024c947 */ /* 0x000fec0003800000 */
[----:B-----5:R-:W-:Y:S01]  /*21e0*/  HADD2.F32 R92, -RZ, R74.H0_H0 ;  /* 0x2000004aff5c7230 */ /* 0x020fe20000004100 */
[----:B------:R-:W-:Y:S06]  /*21f0*/  BRA `(.L_x_1643) ;  /* 0x00000000001c7947 */ /* 0x000fec0003800000 */
.L_x_1642:
[----:B------:R-:W-:-:S04]  /*2200*/  ISETP.NE.AND P6, PT, R100, RZ, PT ;  /* 0x000000ff6400720c */ /* 0x000fc80003fc5270 */
[----:B------:R-:W-:-:S05]  /*2210*/  FSEL R92, R96, RZ, !P6 ;  /* 0x000000ff605c7208 */ /* 0x000fca0007000000 */
[----:B------:R-:W-:-:S04]  /*2220*/  FFMA.FTZ R93, R131, R98, R92 ;  /* 0x00000062835d7223 */ /* 0x000fc8000001005c */
[----:B------:R-:W-:Y:S01]  /*2230*/  FADD.FTZ R92, R132, -R93 ;  /* 0x8000005d845c7221 */ /* 0x000fe20000010000 */
[----:B-----5:R-:W-:-:S03]  /*2240*/  @P4 HADD2.F32 R93, -RZ, R74.H0_H0 ;  /* 0x2000004aff5d4230 */ /* 0x020fc60000004100 */
[----:B------:R-:W-:-:S04]  /*2250*/  FMUL.FTZ R92, R119, R92 ;  /* 0x0000005c775c7220 */ /* 0x000fc80000410000 */
[----:B------:R-:W-:-:S07]  /*2260*/  @P4 FADD.FTZ R92, R92, R93 ;  /* 0x0000005d5c5c4221 */ /* 0x000fce0000010000 */
.L_x_1643:
[----:B------:R-:W-:Y:S05]  /*2270*/  BSYNC B1 ;  /* 0x0000000000017941 */ /* 0x000fea0003800000 */
.L_x_1641:
        /* <DEDUP_REMOVED lines=14> */
.L_x_1645:
[----:B------:R-:W-:Y:S05]  /*2360*/  BSYNC B1 ;  /* 0x0000000000017941 */ /* 0x000fea0003800000 */
.L_x_1644:
[----:B------:R-:W-:Y:S01]  /*2370*/  BSSY B1, `(.L_x_1646) ;  /* 0x000000e000017945 */ /* 0x000fe20003800000 */
[----:B------:R-:W-:-:S03]  /*2380*/  @P5 PRMT R90, R93, 0x7610, R90 ;  /* 0x000076105d5a5816 */ /* 0x000fc6000000005a */
[----:B------:R-:W-:Y:S05]  /*2390*/  @P2 BRA `(.L_x_1647) ;  /* 0x0000000000102947 */ /* 0x000fea0003800000 */
[----:B------:R-:W-:Y:S01]  /*23a0*/  HFMA2.MMA R92, -RZ, RZ, 0, 0 ;  /* 0x00000000ff5c7435 */ /* 0x000fe200000001ff */
[----:B------:R-:W-:Y:S10]  /*23b0*/  @!P4 BRA `(.L_x_1648) ;  /* 0x000000000024c947 */ /* 0x000ff40003800000 */
[----:B-----5:R-:W-:Y:S01]  /*23c0*/  HADD2.F32 R92, -RZ, R74.H1_H1 ;  /* 0x3000004aff5c7230 */ /* 0x020fe20000004100 */
[----:B------:R-:W-:Y:S06]  /*23d0*/  BRA `(.L_x_1648) ;  /* 0x00000000001c7947 */ /* 0x000fec0003800000 */
.L_x_1647:
[----:B------:R-:W-:-:S04]  /*23e0*/  ISETP.NE.AND P6, PT, R100, RZ, PT ;  /* 0x000000ff6400720c */ /* 0x000fc80003fc5270 */
[----:B------:R-:W-:-:S05]  /*23f0*/  FSEL R93, R96, RZ, !P6 ;  /* 0x000000ff605d7208 */ /* 0x000fca0007000000 */
[----:B------:R-:W-:Y:S01]  /*2400*/  FFMA.FTZ R92, R134, R98, R93 ;  /* 0x00000062865c7223 */ /* 0x000fe2000001005d */
[----:B-----5:R-:W-:-:S03]  /*2410*/  @P4 HADD2.F32 R93, -RZ, R74.H1_H1 ;  /* 0x3000004aff5d4230 */ /* 0x020fc60000004100 */
[----:B------:R-:W-:-:S04]  /*2420*/  FADD.FTZ R92, R135, -R92 ;  /* 0x8000005c875c7221 */ /* 0x000fc80000010000 */
[----:B------:R-:W-:-:S04]  /*2430*/  FMUL.FTZ R92, R119, R92 ;  /* 0x0000005c775c7220 */ /* 0x000fc80000410000 */
[----:B------:R-:W-:-:S07]  /*2440*/  @P4 FADD.FTZ R92, R92, R93 ;  /* 0x0000005d5c5c4221 */ /* 0x000fce0000010000 */
.L_x_1648:
[----:B------:R-:W-:Y:S05]  /*2450*/  BSYNC B1 ;  /* 0x0000000000017941 */ /* 0x000fea0003800000 */
.L_x_1646:
        /* <DEDUP_REMOVED lines=14> */
.L_x_1650:
[----:B------:R-:W-:Y:S05]  /*2540*/  BSYNC B1 ;  /* 0x0000000000017941 */ /* 0x000fea0003800000 */
.L_x_1649:
[----:B------:R-:W-:Y:S01]  /*2550*/  BSSY B1, `(.L_x_1651) ;  /* 0x000000e000017945 */ /* 0x000fe20003800000 */
[----:B------:R-:W-:-:S03]  /*2560*/  @P5 PRMT R90, R90, 0x5410, R93 ;  /* 0x000054105a5a5816 */ /* 0x000fc6000000005d */
[----:B------:R-:W-:Y:S05]  /*2570*/  @P2 BRA `(.L_x_1652) ;  /* 0x0000000000102947 */ /* 0x000fea0003800000 */
[----:B------:R-:W-:Y:S01]  /*2580*/  MOV R92, RZ ;  /* 0x000000ff005c7202 */ /* 0x000fe20000000f00 */
[----:B------:R-:W-:Y:S06]  /*2590*/  @!P4 BRA `(.L_x_1653) ;  /* 0x000000000024c947 */ /* 0x000fec0003800000 */
[----:B-----5:R-:W-:Y:S01]  /*25a0*/  HADD2.F32 R92, -RZ, R75.H0_H0 ;  /* 0x2000004bff5c7230 */ /* 0x020fe20000004100 */
[----:B------:R-:W-:Y:S06]  /*25b0*/  BRA `(.L_x_1653) ;  /* 0x00000000001c7947 */ /* 0x000fec0003800000 */
.L_x_1652:
[----:B------:R-:W-:-:S04]  /*25c0*/  ISETP.NE.AND P6, PT, R100, RZ, PT ;  /* 0x000000ff6400720c */ /* 0x000fc80003fc5270 */
[----:B------:R-:W-:-:S05]  /*25d0*/  FSEL R92, R96, RZ, !P6 ;  /* 0x000000ff605c7208 */ /* 0x000fca0007000000 */
[----:B------:R-:W-:-:S04]  /*25e0*/  FFMA.FTZ R93, R137, R98, R92 ;  /* 0x00000062895d7223 */ /* 0x000fc8000001005c */
[----:B------:R-:W-:Y:S01]  /*25f0*/  FADD.FTZ R92, R136, -R93 ;  /* 0x8000005d885c7221 */ /* 0x000fe20000010000 */
[----:B-----5:R-:W-:-:S03]  /*2600*/  @P4 HADD2.F32 R93, -RZ, R75.H0_H0 ;  /* 0x2000004bff5d4230 */ /* 0x020fc60000004100 */
[----:B------:R-:W-:-:S04]  /*2610*/  FMUL.FTZ R92, R119, R92 ;  /* 0x0000005c775c7220 */ /* 0x000fc80000410000 */
[----:B------:R-:W-:-:S07]  /*2620*/  @P4 FADD.FTZ R92, R92, R93 ;  /* 0x0000005d5c5c4221 */ /* 0x000fce0000010000 */
.L_x_1653:
[----:B------:R-:W-:Y:S05]  /*2630*/  BSYNC B1 ;  /* 0x0000000000017941 */ /* 0x000fea0003800000 */
.L_x_1651:
        /* <DEDUP_REMOVED lines=14> */
.L_x_1655:
[----:B------:R-:W-:Y:S05]  /*2720*/  BSYNC B1 ;  /* 0x0000000000017941 */ /* 0x000fea0003800000 */
.L_x_1654:
[----:B------:R-:W-:Y:S01]  /*2730*/  BSSY B1, `(.L_x_1656) ;  /* 0x000000e000017945 */ /* 0x000fe20003800000 */
[----:B------:R-:W-:-:S03]  /*2740*/  @P5 PRMT R91, R93, 0x7610, R91 ;  /* 0x000076105d5b5816 */ /* 0x000fc6000000005b */
[----:B------:R-:W-:Y:S05]  /*2750*/  @P2 BRA `(.L_x_1657) ;  /* 0x0000000000102947 */ /* 0x000fea0003800000 */
[----:B------:R-:W-:Y:S01]  /*2760*/  HFMA2.MMA R99, -RZ, RZ, 0, 0 ;  /* 0x00000000ff637435 */ /* 0x000fe200000001ff */
[----:B------:R-:W-:Y:S10]  /*2770*/  @!P4 BRA `(.L_x_1658) ;  /* 0x000000000024c947 */ /* 0x000ff40003800000 */
[----:B-----5:R-:W-:Y:S01]  /*2780*/  HADD2.F32 R99, -RZ, R75.H1_H1 ;  /* 0x3000004bff637230 */ /* 0x020fe20000004100 */
[----:B------:R-:W-:Y:S06]  /*2790*/  BRA `(.L_x_1658) ;  /* 0x00000000001c7947 */ /* 0x000fec0003800000 */
.L_x_1657:
[----:B------:R-:W-:Y:S01]  /*27a0*/  ISETP.NE.AND P6, PT, R100, RZ, PT ;  /* 0x000000ff6400720c */ /* 0x000fe20003fc5270 */
[----:B-----5:R-:W-:-:S03]  /*27b0*/  @P4 HADD2.F32 R94, -RZ, R75.H1_H1 ;  /* 0x3000004bff5e4230 */ /* 0x020fc60000004100 */
[----:B------:R-:W-:-:S05]  /*27c0*/  FSEL R93, R96, RZ, !P6 ;  /* 0x000000ff605d7208 */ /* 0x000fca0007000000 */
[----:B------:R-:W-:-:S04]  /*27d0*/  FFMA.FTZ R92, R138, R98, R93 ;  /* 0x000000628a5c7223 */ /* 0x000fc8000001005d */
[----:B------:R-:W-:-:S04]  /*27e0*/  FADD.FTZ R92, R139, -R92 ;  /* 0x8000005c8b5c7221 */ /* 0x000fc80000010000 */
[----:B------:R-:W-:-:S04]  /*27f0*/  FMUL.FTZ R99, R119, R92 ;  /* 0x0000005c77637220 */ /* 0x000fc80000410000 */
[----:B------:R-:W-:-:S07]  /*2800*/  @P4 FADD.FTZ R99, R99, R94 ;  /* 0x0000005e63634221 */ /* 0x000fce0000010000 */
.L_x_1658:
[----:B------:R-:W-:Y:S05]  /*2810*/  BSYNC B1 ;  /* 0x0000000000017941 */ /* 0x000fea0003800000 */
.L_x_1656:
[----:B------:R-:W0:Y:S01]  /*2820*/  @P5 LDC.64 R92, c[0x0][0x308] ;  /* 0x0000c200ff5c5b82 */ /* 0x000e220000000a00 */
[----:B------:R-:W-:Y:S01]  /*2830*/  @P5 F2FP.F16.F32.PACK_AB R118, RZ, R99 ;  /* 0x00000063ff76523e */ /* 0x000fe200000000ff */
        /* <DEDUP_REMOVED lines=8> */
[----:B------:R-:W-:Y:S01]  /*28c0*/  FMUL.FTZ R99, R99, UR13 ;  /* 0x0000000d63637c20 */ /* 0x000fe20008410000 */
[----:B------:R-:W-:Y:S01]  /*28d0*/  HFMA2.MMA R94, -RZ, RZ, 0, 0 ;  /* 0x00000000ff5e7435 */ /* 0x000fe200000001ff */
[----:B------:R-:W-:Y:S02]  /*28e0*/  MOV R118, RZ ;  /* 0x000000ff00767202 */ /* 0x000fe40000000f00 */
[----:B------:R-:W-:-:S08]  /*28f0*/  FMUL.FTZ R126, R99, UR12 ;  /* 0x0000000c637e7c20 */ /* 0x000fd00008410000 */
[----:B------:R-:W-:Y:S02]  /*2900*/  @P4 HADD2.F32 R95, -RZ, R83.H1_H1 ;  /* 0x30000053ff5f4230 */ /* 0x000fe40000004100 */
[----:B------:R-:W-:-:S03]  /*2910*/  @P4 FMUL.FTZ R94, R107, R126 ;  /* 0x0000007e6b5e4220 */ /* 0x000fc60000410000 */
[----:B------:R-:W-:Y:S02]  /*2920*/  @P4 FMUL.FTZ R118, R126, R95 ;  /* 0x0000005f7e764220 */ /* 0x000fe40000410000 */
[----:B------:R-:W-:Y:S02]  /*2930*/  F2FP.F16.F32.PACK_AB R94, RZ, R94 ;  /* 0x0000005eff5e723e */ /* 0x000fe400000000ff */
[----:B------:R-:W-:Y:S02]  /*2940*/  FADD.FTZ R63, R63, R118 ;  /* 0x000000763f3f7221 */ /* 0x000fe40000010000 */
[----:B------:R-:W-:-:S07]  /*2950*/  PRMT R87, R87, 0x5410, R94 ;  /* 0x0000541057577816 */ /* 0x000fce000000005e */
.L_x_1660:
[----:B------:R-:W-:Y:S05]  /*2960*/  BSYNC B1 ;  /* 0x0000000000017941 */ /* 0x000fea0003800000 */
.L_x_1659:
[----:B------:R0:W-:Y:S01]  /*2970*/  @P3 STG.E.128 desc[UR4][R92.64], R84 ;  /* 0x000000545c003986 */ /* 0x0001e2000c101d04 */
[----:B------:R-:W-:Y:S02]  /*2980*/  IADD3 R121, R121, 0x80, RZ ;  /* 0x0000008079797810 */ /* 0x000fe40007ffe0ff */
[----:B------:R-:W-:-:S07]  /*2990*/  IADD3 R97, R97, 0x80, RZ ;  /* 0x0000008061617810 */ /* 0x000fce0007ffe0ff */
.L_x_1618:
[----:B------:R-:W-:Y:S05]  /*29a0*/  BSYNC B0 ;  /* 0x0000000000007941 */ /* 0x000fea0003800000 */
.L_x_1617:
[----:B------:R-:W-:Y:S04]  /*29b0*/  BSSY B0, `(.L_x_1661) ;  /* 0x0000106000007945 */ /* 0x000fe80003800000 */
[----:B------:R-:W-:Y:S05]  /*29c0*/  @!P1 BRA `(.L_x_1662) ;  /* 0x0000001000109947 */ /* 0x000fea0003800000 */
[----:B------:R-:W-:Y:S04]  /*29d0*/  BSSY B1, `(.L_x_1663) ;  /* 0x0000005000017945 */ /* 0x000fe80003800000 */
[----:B------:R-:W-:Y:S05]  /*29e0*/  @!P3 BRA `(.L_x_1664) ;  /* 0x00000000000cb947 */ /* 0x000fea0003800000 */
[----:B-----5:R-:W1:Y:S02]  /*29f0*/  LDC.64 R80, c[0x0][0x220] ;  /* 0x00008800ff507b82 */ /* 0x020e640000000a00 */
[----:B-1----:R-:W-:-:S06]  /*2a00*/  IMAD.WIDE.U32 R80, R97, 0x10, R80 ;  /* 0x0000001061507825 */ /* 0x002fcc00078e0050 */
[----:B------:R-:W5:Y:S02]  /*2a10*/  LDG.E.128 R80, desc[UR4][R80.64] ;  /* 0x0000000450507981 */ /* 0x000f64000c1e1d00 */
.L_x_1664:
[----:B------:R-:W-:Y:S05]  /*2a20*/  BSYNC B1 ;  /* 0x0000000000017941 */ /* 0x000fea0003800000 */
.L_x_1663:
[----:B------:R-:W-:Y:S04]  /*2a30*/  BSSY B1, `(.L_x_1665) ;  /* 0x0000013000017945 */ /* 0x000fe80003800000 */
[----:B------:R-:W-:Y:S05]  /*2a40*/  @P2 BRA `(.L_x_1666) ;  /* 0x00000000001c2947 */ /* 0x000fea0003800000 */
[----:B------:R-:W-:Y:S01]  /*2a50*/  UISETP.NE.U32.AND UP0, UPT, UR8, URZ, UPT ;  /* 0x0000003f0800728c */ /* 0x000fe2000bf05070 */
[----:B0-----:R-:W-:-:S03]  /*2a60*/  MOV R92, RZ ;  /* 0x000000ff005c7202 */ /* 0x001fc60000000f00 */
[----:B------:R-:W-:-:S06]  /*2a70*/  UISETP.NE.AND.EX UP0, UPT, UR9, URZ, UPT, UP0 ;  /* 0x0000003f0900728c */ /* 0x000fcc000bf05300 */
[----:B------:R-:W-:-:S13]  /*2a80*/  PLOP3.LUT P4, PT, PT, PT, UP0, 0x80, 0x0 ;  /* 0x000000000000781c */ /* 0x000fda0003f8f008 */
[----:B------:R-:W-:Y:S05]  /*2a90*/  @!P4 BRA `(.L_x_1667) ;  /* 0x000000000030c947 */ /* 0x000fea0003800000 */
[----:B-----5:R-:W-:Y:S01]  /*2aa0*/  HADD2.F32 R92, -RZ, R76.H0_H0 ;  /* 0x2000004cff5c7230 */ /* 0x020fe20000004100 */
[----:B------:R-:W-:Y:S06]  /*2ab0*/  BRA `(.L_x_1667) ;  /* 0x0000000000287947 */ /* 0x000fec0003800000 */
.L_x_1666:
        /* <DEDUP_REMOVED lines=8> */
[----:B-----5:R-:W-:-:S05]  /*2b40*/  @P4 HADD2.F32 R93, -RZ, R76.H0_H0 ;  /* 0x2000004cff5d4230 */ /* 0x020fca0000004100 */
[----:B------:R-:W-:-:S07]  /*2b50*/  @P4 FADD.FTZ R92, R92, R93 ;  /* 0x0000005d5c5c4221 */ /* 0x000fce0000010000 */
.L_x_1667:
[----:B------:R-:W-:Y:S05]  /*2b60*/  BSYNC B1 ;  /* 0x0000000000017941 */ /* 0x000fea0003800000 */
.L_x_1665:
        /* <DEDUP_REMOVED lines=16> */
.L_x_1669:
[----:B------:R-:W-:Y:S05]  /*2c70*/  BSYNC B1 ;  /* 0x0000000000017941 */ /* 0x000fea0003800000 */
.L_x_1668:
[----:B------:R-:W-:Y:S01]  /*2c80*/  BSSY B1, `(.L_x_1670) ;  /* 0x000000e000017945 */ /* 0x000fe20003800000 */
[----:B------:R-:W-:-:S03]  /*2c90*/  @P5 PRMT R88, R93, 0x7610, R88 ;  /* 0x000076105d585816 */ /* 0x000fc60000000058 */
[----:B------:R-:W-:Y:S05]  /*2ca0*/  @P2 BRA `(.L_x_1671) ;  /* 0x0000000000102947 */ /* 0x000fea0003800000 */
[----:B------:R-:W-:Y:S01]  /*2cb0*/  HFMA2.MMA R92, -RZ, RZ, 0, 0 ;  /* 0x00000000ff5c7435 */ /* 0x000fe200000001ff */
[----:B------:R-:W-:Y:S10]  /*2cc0*/  @!P4 BRA `(.L_x_1672) ;  /* 0x000000000024c947 */ /* 0x000ff40003800000 */
[----:B-----5:R-:W-:Y:S01]  /*2cd0*/  HADD2.F32 R92, -RZ, R76.H1_H1 ;  /* 0x3000004cff5c7230 */ /* 0x020fe20000004100 */
[----:B------:R-:W-:Y:S06]  /*2ce0*/  BRA `(.L_x_1672) ;  /* 0x00000000001c7947 */ /* 0x000fec0003800000 */
.L_x_1671:
[----:B------:R-:W-:-:S04]  /*2cf0*/  ISETP.NE.AND P6, PT, R100, RZ, PT ;  /* 0x000000ff6400720c */ /* 0x000fc80003fc5270 */
[----:B------:R-:W-:-:S05]  /*2d00*/  FSEL R93, R96, RZ, !P6 ;  /* 0x000000ff605d7208 */ /* 0x000fca0007000000 */
[----:B------:R-:W-:Y:S01]  /*2d10*/  FFMA.FTZ R92, R140, R98, R93 ;  /* 0x000000628c5c7223 */ /* 0x000fe2000001005d */
[----:B-----5:R-:W-:-:S03]  /*2d20*/  @P4 HADD2.F32 R93, -RZ, R76.H1_H1 ;  /* 0x3000004cff5d4230 */ /* 0x020fc60000004100 */
[----:B------:R-:W-:-:S04]  /*2d30*/  FADD.FTZ R92, R143, -R92 ;  /* 0x8000005c8f5c7221 */ /* 0x000fc80000010000 */
[----:B------:R-:W-:-:S04]  /*2d40*/  FMUL.FTZ R92, R119, R92 ;  /* 0x0000005c775c7220 */ /* 0x000fc80000410000 */
[----:B------:R-:W-:-:S07]  /*2d50*/  @P4 FADD.FTZ R92, R92, R93 ;  /* 0x0000005d5c5c4221 */ /* 0x000fce0000010000 */
.L_x_1672:
[----:B------:R-:W-:Y:S05]  /*2d60*/  BSYNC B1 ;  /* 0x0000000000017941 */ /* 0x000fea0003800000 */
.L_x_1670:
        /* <DEDUP_REMOVED lines=14> */
.L_x_1674:
[----:B------:R-:W-:Y:S05]  /*2e50*/  BSYNC B1 ;  /* 0x0000000000017941 */ /* 0x000fea0003800000 */
.L_x_1673:
[----:B------:R-:W-:Y:S01]  /*2e60*/  BSSY B1, `(.L_x_1675) ;  /* 0x000000e000017945 */ /* 0x000fe20003800000 */
[----:B------:R-:W-:-:S03]  /*2e70*/  @P5 PRMT R88, R88, 0x5410, R93 ;  /* 0x0000541058585816 */ /* 0x000fc6000000005d */
[----:B------:R-:W-:Y:S05]  /*2e80*/  @P2 BRA `(.L_x_1676) ;  /* 0x0000000000102947 */ /* 0x000fea0003800000 */
[----:B------:R-:W-:Y:S01]  /*2e90*/  MOV R92, RZ ;  /* 0x000000ff005c7202 */ /* 0x000fe20000000f00 */
[----:B------:R-:W-:Y:S06]  /*2ea0*/  @!P4 BRA `(.L_x_1677) ;  /* 0x000000000024c947 */ /* 0x000fec0003800000 */
[----:B-----5:R-:W-:Y:S01]  /*2eb0*/  HADD2.F32 R92, -RZ, R77.H0_H0 ;  /* 0x2000004dff5c7230 */ /* 0x020fe20000004100 */
[----:B------:R-:W-:Y:S06]  /*2ec0*/  BRA `(.L_x_1677) ;  /* 0x00000000001c7947 */ /* 0x000fec0003800000 */
.L_x_1676:
[----:B------:R-:W-:-:S04]  /*2ed0*/  ISETP.NE.AND P6, PT, R100, RZ, PT ;  /* 0x000000ff6400720c */ /* 0x000fc80003fc5270 */
[----:B------:R-:W-:-:S05]  /*2ee0*/  FSEL R92, R96, RZ, !P6 ;  /* 0x000000ff605c7208 */ /* 0x000fca0007000000 */
[----:B------:R-:W-:-:S04]  /*2ef0*/  FFMA.FTZ R93, R141, R98, R92 ;  /* 0x000000628d5d7223 */ /* 0x000fc8000001005c */
[----:B------:R-:W-:Y:S01]  /*2f00*/  FADD.FTZ R92, R146, -R93 ;  /* 0x8000005d925c7221 */ /* 0x000fe20000010000 */
[----:B-----5:R-:W-:-:S03]  /*2f10*/  @P4 HADD2.F32 R93, -RZ, R77.H0_H0 ;  /* 0x2000004dff5d4230 */ /* 0x020fc60000004100 */
[----:B------:R-:W-:-:S04]  /*2f20*/  FMUL.FTZ R92, R119, R92 ;  /* 0x0000005c775c7220 */ /* 0x000fc80000410000 */
[----:B------:R-:W-:-:S07]  /*2f30*/  @P4 FADD.FTZ R92, R92, R93 ;  /* 0x0000005d5c5c4221 */ /* 0x000fce0000010000 */
.L_x_1677:
[----:B------:R-:W-:Y:S05]  /*2f40*/  BSYNC B1 ;  /* 0x0000000000017941 */ /* 0x000fea0003800000 */
.L_x_1675:
        /* <DEDUP_REMOVED lines=14> */
.L_x_1679:
[----:B------:R-:W-:Y:S05]  /*3030*/  BSYNC B1 ;  /* 0x0000000000017941 */ /* 0x000fea0003800000 */
.L_x_1678:
[----:B------:R-:W-:Y:S01]  /*3040*/  BSSY B1, `(.L_x_1680) ;  /* 0x000000e000017945 */ /* 0x000fe20003800000 */
[----:B------:R-:W-:-:S03]  /*3050*/  @P5 PRMT R89, R93, 0x7610, R89 ;  /* 0x000076105d595816 */ /* 0x000fc60000000059 */
[----:B------:R-:W-:Y:S05]  /*3060*/  @P2 BRA `(.L_x_1681) ;  /* 0x0000000000102947 */ /* 0x000fea0003800000 */
[----:B------:R-:W-:Y:S01]  /*3070*/  HFMA2.MMA R92, -RZ, RZ, 0, 0 ;  /* 0x00000000ff5c7435 */ /* 0x000fe200000001ff */
[----:B------:R-:W-:Y:S10]  /*3080*/  @!P4 BRA `(.L_x_1682) ;  /* 0x000000000024c947 */ /* 0x000ff40003800000 */
[----:B-----5:R-:W-:Y:S01]  /*3090*/  HADD2.F32 R92, -RZ, R77.H1_H1 ;  /* 0x3000004dff5c7230 */ /* 0x020fe20000004100 */
[----:B------:R-:W-:Y:S06]  /*30a0*/  BRA `(.L_x_1682) ;  /* 0x00000000001c7947 */ /* 0x000fec0003800000 */
.L_x_1681:
[----:B------:R-:W-:-:S04]  /*30b0*/  ISETP.NE.AND P6, PT, R100, RZ, PT ;  /* 0x000000ff6400720c */ /* 0x000fc80003fc5270 */
[----:B------:R-:W-:-:S05]  /*30c0*/  FSEL R93, R96, RZ, !P6 ;  /* 0x000000ff605d7208 */ /* 0x000fca0007000000 */
[----:B------:R-:W-:Y:S01]  /*30d0*/  FFMA.FTZ R92, R144, R98, R93 ;  /* 0x00000062905c7223 */ /* 0x000fe2000001005d */
[----:B-----5:R-:W-:-:S03]  /*30e0*/  @P4 HADD2.F32 R93, -RZ, R77.H1_H1 ;  /* 0x3000004dff5d4230 */ /* 0x020fc60000004100 */
[----:B------:R-:W-:-:S04]  /*30f0*/  FADD.FTZ R92, R145, -R92 ;  /* 0x8000005c915c7221 */ /* 0x000fc80000010000 */
[----:B------:R-:W-:-:S04]  /*3100*/  FMUL.FTZ R92, R119, R92 ;  /* 0x0000005c775c7220 */ /* 0x000fc80000410000 */
[----:B------:R-:W-:-:S07]  /*3110*/  @P4 FADD.FTZ R92, R92, R93 ;  /* 0x0000005d5c5c4221 */ /* 0x000fce0000010000 */
.L_x_1682:
[----:B------:R-:W-:Y:S05]  /*3120*/  BSYNC B1 ;  /* 0x0000000000017941 */ /* 0x000fea0003800000 */
.L_x_1680:
        /* <DEDUP_REMOVED lines=14> */
.L_x_1684:
[----:B------:R-:W-:Y:S05]  /*3210*/  BSYNC B1 ;  /* 0x0000000000017941 */ /* 0x000fea0003800000 */
.L_x_1683:
[----:B------:R-:W-:Y:S01]  /*3220*/  BSSY B1, `(.L_x_1685) ;  /* 0x000000e000017945 */ /* 0x000fe20003800000 */
[----:B------:R-:W-:-:S03]  /*3230*/  @P5 PRMT R89, R89, 0x5410, R93 ;  /* 0x0000541059595816 */ /* 0x000fc6000000005d */
[----:B------:R-:W-:Y:S05]  /*3240*/  @P2 BRA `(.L_x_1686) ;  /* 0x0000000000102947 */ /* 0x000fea0003800000 */
[----:B------:R-:W-:Y:S01]  /*3250*/  MOV R92, RZ ;  /* 0x000000ff005c7202 */ /* 0x000fe20000000f00 */
[----:B------:R-:W-:Y:S06]  /*3260*/  @!P4 BRA `(.L_x_1687) ;  /* 0x000000000024c947 */ /* 0x000fec0003800000 */
[----:B-----5:R-:W-:Y:S01]  /*3270*/  HADD2.F32 R92, -RZ, R78.H0_H0 ;  /* 0x2000004eff5c7230 */ /* 0x020fe20000004100 */
[----:B------:R-:W-:Y:S06]  /*3280*/  BRA `(.L_x_1687) ;  /* 0x00000000001c7947 */ /* 0x000fec0003800000 */
.L_x_1686:
[----:B------:R-:W-:-:S04]  /*3290*/  ISETP.NE.AND P6, PT, R100, RZ, PT ;  /* 0x000000ff6400720c */ /* 0x000fc80003fc5270 */
[----:B------:R-:W-:-:S05]  /*32a0*/  FSEL R92, R96, RZ, !P6 ;  /* 0x000000ff605c7208 */ /* 0x000fca0007000000 */
[----:B------:R-:W-:-:S04]  /*32b0*/  FFMA.FTZ R93, R147, R98, R92 ;  /* 0x00000062935d7223 */ /* 0x000fc8000001005c */
[----:B------:R-:W-:Y:S01]  /*32c0*/  FADD.FTZ R92, R148, -R93 ;  /* 0x8000005d945c7221 */ /* 0x000fe20000010000 */
[----:B-----5:R-:W-:-:S03]  /*32d0*/  @P4 HADD2.F32 R93, -RZ, R78.H0_H0 ;  /* 0x2000004eff5d4230 */ /* 0x020fc60000004100 */
[----:B------:R-:W-:-:S04]  /*32e0*/  FMUL.FTZ R92, R119, R92 ;  /* 0x0000005c775c7220 */ /* 0x000fc80000410000 */
[----:B------:R-:W-:-:S07]  /*32f0*/  @P4 FADD.FTZ R92, R92, R93 ;  /* 0x0000005d5c5c4221 */ /* 0x000fce0000010000 */
.L_x_1687:
[----:B------:R-:W-:Y:S05]  /*3300*/  BSYNC B1 ;  /* 0x0000000000017941 */ /* 0x000fea0003800000 */
.L_x_1685:
        /* <DEDUP_REMOVED lines=14> */
.L_x_1689:
[----:B------:R-:W-:Y:S05]  /*33f0*/  BSYNC B1 ;  /* 0x0000000000017941 */ /* 0x000fea0003800000 */
.L_x_1688:
[----:B------:R-:W-:Y:S01]  /*3400*/  BSSY B1, `(.L_x_1690) ;  /* 0x000000e000017945 */ /* 0x000fe20003800000 */
[----:B------:R-:W-:-:S03]  /*3410*/  @P5 PRMT R90, R93, 0x7610, R90 ;  /* 0x000076105d5a5816 */ /* 0x000fc6000000005a */
[----:B------:R-:W-:Y:S05]  /*3420*/  @P2 BRA `(.L_x_1691) ;  /* 0x0000000000102947 */ /* 0x000fea0003800000 */
[----:B------:R-:W-:Y:S01]  /*3430*/  HFMA2.MMA R92, -RZ, RZ, 0, 0 ;  /* 0x00000000ff5c7435 */ /* 0x000fe200000001ff */
[----:B------:R-:W-:Y:S10]  /*3440*/  @!P4 BRA `(.L_x_1692) ;  /* 0x000000000024c947 */ /* 0x000ff40003800000 */
[----:B-----5:R-:W-:Y:S01]  /*3450*/  HADD2.F32 R92, -RZ, R78.H1_H1 ;  /* 0x3000004eff5c7230 */ /* 0x020fe20000004100 */
[----:B------:R-:W-:Y:S06]  /*3460*/  BRA `(.L_x_1692) ;  /* 0x00000000001c7947 */ /* 0x000fec0003800000 */
.L_x_1691:
[----:B------:R-:W-:-:S04]  /*3470*/  ISETP.NE.AND P6, PT, R100, RZ, PT ;  /* 0x000000ff6400720c */ /* 0x000fc80003fc5270 */
[----:B------:R-:W-:-:S05]  /*3480*/  FSEL R93, R96, RZ, !P6 ;  /* 0x000000ff605d7208 */ /* 0x000fca0007000000 */
[----:B------:R-:W-:Y:S01]  /*3490*/  FFMA.FTZ R92, R150, R98, R93 ;  /* 0x00000062965c7223 */ /* 0x000fe2000001005d */
[----:B-----5:R-:W-:-:S03]  /*34a0*/  @P4 HADD2.F32 R93, -RZ, R78.H1_H1 ;  /* 0x3000004eff5d4230 */ /* 0x020fc60000004100 */
[----:B------:R-:W-:-:S04]  /*34b0*/  FADD.FTZ R92, R149, -R92 ;  /* 0x8000005c955c7221 */ /* 0x000fc80000010000 */
[----:B------:R-:W-:-:S04]  /*34c0*/  FMUL.FTZ R92, R119, R92 ;  /* 0x0000005c775c7220 */ /* 0x000fc80000410000 */
[----:B------:R-:W-:-:S07]  /*34d0*/  @P4 FADD.FTZ R92, R92, R93 ;  /* 0x0000005d5c5c4221 */ /* 0x000fce0000010000 */
.L_x_1692:
[----:B------:R-:W-:Y:S05]  /*34e0*/  BSYNC B1 ;  /* 0x0000000000017941 */ /* 0x000fea0003800000 */
.L_x_1690:
        /* <DEDUP_REMOVED lines=14> */
.L_x_1694:
[----:B------:R-:W-:Y:S05]  /*35d0*/  BSYNC B1 ;  /* 0x0000000000017941 */ /* 0x000fea0003800000 */
.L_x_1693:
[----:B------:R-:W-:Y:S01]  /*35e0*/  BSSY B1, `(.L_x_1695) ;  /* 0x000000e000017945 */ /* 0x000fe20003800000 */
[----:B------:R-:W-:-:S03]  /*35f0*/  @P5 PRMT R90, R90, 0x5410, R93 ;  /* 0x000054105a5a5816 */ /* 0x000fc6000000005d */
[----:B------:R-:W-:Y:S05]  /*3600*/  @P2 BRA `(.L_x_1696) ;  /* 0x0000000000102947 */ /* 0x000fea0003800000 */
[----:B------:R-:W-:Y:S01]  /*3610*/  MOV R92, RZ ;  /* 0x000000ff005c7202 */ /* 0x000fe20000000f00 */
[----:B------:R-:W-:Y:S06]  /*3620*/  @!P4 BRA `(.L_x_1697) ;  /* 0x000000000024c947 */ /* 0x000fec0003800000 */
[----:B-----5:R-:W-:Y:S01]  /*3630*/  HADD2.F32 R92, -RZ, R79.H0_H0 ;  /* 0x2000004fff5c7230 */ /* 0x020fe20000004100 */
[----:B------:R-:W-:Y:S06]  /*3640*/  BRA `(.L_x_1697) ;  /* 0x00000000001c7947 */ /* 0x000fec0003800000 */
.L_x_1696:
[----:B------:R-:W-:-:S04]  /*3650*/  ISETP.NE.AND P6, PT, R100, RZ, PT ;  /* 0x000000ff6400720c */ /* 0x000fc80003fc5270 */
[----:B------:R-:W-:-:S05]  /*3660*/  FSEL R92, R96, RZ, !P6 ;  /* 0x000000ff605c7208 */ /* 0x000fca0007000000 */
[----:B------:R-:W-:-:S04]  /*3670*/  FFMA.FTZ R93, R151, R98, R92 ;  /* 0x00000062975d7223 */ /* 0x000fc8000001005c */
[----:B------:R-:W-:Y:S01]  /*3680*/  FADD.FTZ R92, R152, -R93 ;  /* 0x8000005d985c7221 */ /* 0x000fe20000010000 */
[----:B-----5:R-:W-:-:S03]  /*3690*/  @P4 HADD2.F32 R93, -RZ, R79.H0_H0 ;  /* 0x2000004fff5d4230 */ /* 0x020fc60000004100 */
[----:B------:R-:W-:-:S04]  /*36a0*/  FMUL.FTZ R92, R119, R92 ;  /* 0x0000005c775c7220 */ /* 0x000fc80000410000 */
[----:B------:R-:W-:-:S07]  /*36b0*/  @P4 FADD.FTZ R92, R92, R93 ;  /* 0x0000005d5c5c4221 */ /* 0x000fce0000010000 */
.L_x_1697:
[----:B------:R-:W-:Y:S05]  /*36c0*/  BSYNC B1 ;  /* 0x0000000000017941 */ /* 0x000fea0003800000 */
.L_x_1695:
        /* <DEDUP_REMOVED lines=14> */
.L_x_1699:
[----:B------:R-:W-:Y:S05]  /*37b0*/  BSYNC B1 ;  /* 0x0000000000017941 */ /* 0x000fea0003800000 */
.L_x_1698:
[----:B------:R-:W-:Y:S01]  /*37c0*/  BSSY B1, `(.L_x_1700) ;  /* 0x000000e000017945 */ /* 0x000fe20003800000 */
[----:B------:R-:W-:-:S03]  /*37d0*/  @P5 PRMT R91, R93, 0x7610, R91 ;  /* 0x000076105d5b5816 */ /* 0x000fc6000000005b */
[----:B------:R-:W-:Y:S05]  /*37e0*/  @P2 BRA `(.L_x_1701) ;  /* 0x0000000000102947 */ /* 0x000fea0003800000 */
[----:B------:R-:W-:Y:S01]  /*37f0*/  HFMA2.MMA R98, -RZ, RZ, 0, 0 ;  /* 0x00000000ff627435 */ /* 0x000fe200000001ff */
[----:B------:R-:W-:Y:S10]  /*3800*/  @!P4 BRA `(.L_x_1702) ;  /* 0x000000000024c947 */ /* 0x000ff40003800000 */
[----:B-----5:R-:W-:Y:S01]  /*3810*/  HADD2.F32 R98, -RZ, R79.H1_H1 ;  /* 0x3000004fff627230 */ /* 0x020fe20000004100 */
[----:B------:R-:W-:Y:S06]  /*3820*/  BRA `(.L_x_1702) ;  /* 0x00000000001c7947 */ /* 0x000fec0003800000 */
.L_x_1701:
[----:B------:R-:W-:-:S04]  /*3830*/  ISETP.NE.AND P2, PT, R100, RZ, PT ;  /* 0x000000ff6400720c */ /* 0x000fc80003f45270 */
[----:B------:R-:W-:-:S05]  /*3840*/  FSEL R93, R96, RZ, !P2 ;  /* 0x000000ff605d7208 */ /* 0x000fca0005000000 */
[----:B------:R-:W-:Y:S01]  /*3850*/  FFMA.FTZ R98, R154, R98, R93 ;  /* 0x000000629a627223 */ /* 0x000fe2000001005d */
[----:B-----5:R-:W-:-:S03]  /*3860*/  @P4 HADD2.F32 R93, -RZ, R79.H1_H1 ;  /* 0x3000004fff5d4230 */ /* 0x020fc60000004100 */
[----:B------:R-:W-:-:S04]  /*3870*/  FADD.FTZ R98, R153, -R98 ;  /* 0x8000006299627221 */ /* 0x000fc80000010000 */
[----:B------:R-:W-:-:S04]  /*3880*/  FMUL.FTZ R98, R119, R98 ;  /* 0x0000006277627220 */ /* 0x000fc80000410000 */
[----:B------:R-:W-:-:S07]  /*3890*/  @P4 FADD.FTZ R98, R98, R93 ;  /* 0x0000005d62624221 */ /* 0x000fce0000010000 */
.L_x_1702:
[----:B------:R-:W-:Y:S05]  /*38a0*/  BSYNC B1 ;  /* 0x0000000000017941 */ /* 0x000fea0003800000 */
.L_x_1700:
[----:B------:R-:W0:Y:S01]  /*38b0*/  @P5 LDC.64 R94, c[0x0][0x308] ;  /* 0x0000c200ff5e5b82 */ /* 0x000e220000000a00 */
[----:B------:R-:W-:Y:S01]  /*38c0*/  @P5 F2FP.F16.F32.PACK_AB R96, RZ, R98 ;  /* 0x00000062ff60523e */ /* 0x000fe200000000ff */
        /* <DEDUP_REMOVED lines=17> */
.L_x_1704:
[----:B------:R-:W-:Y:S05]  /*39e0*/  BSYNC B1 ;  /* 0x0000000000017941 */ /* 0x000fea0003800000 */
.L_x_1703:
[----:B------:R1:W-:Y:S04]  /*39f0*/  @P5 STG.E.128 desc[UR4][R94.64], R88 ;  /* 0x000000585e005986 */ /* 0x0003e8000c101d04 */
[----:B------:R1:W-:Y:S02]  /*3a00*/  @P3 STG.E.128 desc[UR4][R92.64], R84 ;  /* 0x000000545c003986 */ /* 0x0003e4000c101d04 */
.L_x_1662:
[----:B------:R-:W-:Y:S05]  /*3a10*/  BSYNC B0 ;  /* 0x0000000000007941 */ /* 0x000fea0003800000 */
.L_x_1661:
[----:B------:R-:W-:Y:S02]  /*3a20*/  IADD3 R19, R19, UR14, RZ ;  /* 0x0000000e13137c10 */ /* 0x000fe4000fffe0ff */
[----:B------:R-:W-:Y:S02]  /*3a30*/  ISETP.NE.AND P3, PT, R155, RZ, PT ;  /* 0x000000ff9b00720c */ /* 0x000fe40003f65270 */
[----:B------:R-:W-:Y:S02]  /*3a40*/  ISETP.GE.AND P2, PT, R19, UR15, PT ;  /* 0x0000000f13007c0c */ /* 0x000fe4000bf46270 */
[----:B------:R-:W-:-:S11]  /*3a50*/  SEL R126, RZ, 0x1, P3 ;  /* 0x00000001ff7e7807 */ /* 0x000fd60001800000 */
[----:B------:R-:W-:Y:S05]  /*3a60*/  @!P2 BRA `(.L_x_1705) ;  /* 0xffffffc800e4a947 */ /* 0x000fea000383ffff */
.L_x_1608:
        /* <DEDUP_REMOVED lines=20> */
.L_x_1707:
[----:B------:R-:W-:Y:S05]  /*3bb0*/  BSYNC B0 ;  /* 0x0000000000007941 */ /* 0x000fea0003800000 */
.L_x_1706:
        /* <DEDUP_REMOVED lines=14> */
.L_x_1616:
[----:B------:R-:W-:Y:S01]  /*3ca0*/  HFMA2.MMA R159, -RZ, RZ, 0, 1.847743988037109375e-06 ;  /* 0x0000001fff9f7435 */ /* 0x000fe200000001ff */
[----:B------:R-:W-:Y:S02]  /*3cb0*/  MOV R158, 0x10 ;  /* 0x00000010009e7802 */ /* 0x000fe40000000f00 */
[----:B------:R-:W-:-:S08]  /*3cc0*/  MOV R156, 0xffffffff ;  /* 0xffffffff009c7802 */ /* 0x000fd00000000f00 */
[----:B-----5:R-:W-:Y:S05]  /*3cd0*/  WARPSYNC.COLLECTIVE R156, `(.L_x_1708) ;  /* 0x000000009c087348 */ /* 0x020fea0003c00000 */
[----:B------:R0:W1:Y:S02]  /*3ce0*/  SHFL.DOWN P5, R157, R161, R158, R159 ;  /* 0x0800009ea19d7389 */ /* 0x00006400000a009f */
[----:B01---5:R-:W-:Y:S01]  /*3cf0*/  ENDCOLLECTIVE ;  /* 0x000000000000791b */ /* 0x023fe20003800000 */
.L_x_1708:
[----:B------:R-:W-:-:S05]  /*3d00*/  MOV R94, R157 ;  /* 0x0000009d005e7202 */ /* 0x000fca0000000f00 */
[----:B------:R-:W-:Y:S01]  /*3d10*/  FADD.FTZ R94, R94, R161 ;  /* 0x000000a15e5e7221 */ /* 0x000fe20000010000 */
[----:B------:R-:W-:-:S07]  /*3d20*/  MOV R161, R162 ;  /* 0x000000a200a17202 */ /* 0x000fce0000000f00 */
[----:B------:R-:W-:Y:S05]  /*3d30*/  WARPSYNC.COLLECTIVE R156, `(.L_x_1709) ;  /* 0x000000009c087348 */ /* 0x000fea0003c00000 */
[----:B------:R0:W1:Y:S02]  /*3d40*/  SHFL.DOWN P5, R157, R161, R158, R159 ;  /* 0x0800009ea19d7389 */ /* 0x00006400000a009f */
[----:B01----:R-:W-:Y:S01]  /*3d50*/  ENDCOLLECTIVE ;  /* 0x000000000000791b */ /* 0x003fe20003800000 */
.L_x_1709:
[----:B------:R-:W-:Y:S01]  /*3d60*/  HFMA2.MMA R158, -RZ, RZ, 0, 4.76837158203125e-07 ;  /* 0x00000008ff9e7435 */ /* 0x000fe200000001ff */
[----:B------:R-:W-:Y:S02]  /*3d70*/  MOV R161, R94 ;  /* 0x0000005e00a17202 */ /* 0x000fe40000000f00 */
[----:B------:R-:W-:-:S08]  /*3d80*/  MOV R95, R157 ;  /* 0x0000009d005f7202 */ /* 0x000fd00000000f00 */
[----:B------:R-:W-:Y:S05]  /*3d90*/  WARPSYNC.COLLECTIVE R156, `(.L_x_1710) ;  /* 0x000000009c087348 */ /* 0x000fea0003c00000 */
[----:B------:R0:W1:Y:S02]  /*3da0*/  SHFL.DOWN P5, R157, R161, R158, R159 ;  /* 0x0800009ea19d7389 */ /* 0x00006400000a009f */
[----:B01----:R-:W-:Y:S01]  /*3db0*/  ENDCOLLECTIVE ;  /* 0x000000000000791b */ /* 0x003fe20003800000 */
.L_x_1710:
[----:B------:R-:W-:-:S05]  /*3dc0*/  FADD.FTZ R95, R95, R162 ;  /* 0x000000a25f5f7221 */ /* 0x000fca0000010000 */
[----:B------:R-:W-:Y:S02]  /*3dd0*/  MOV R161, R95 ;  /* 0x0000005f00a17202 */ /* 0x000fe40000000f00 */
[----:B------:R-:W-:-:S07]  /*3de0*/  MOV R97, R157 ;  /* 0x0000009d00617202 */ /* 0x000fce0000000f00 */
[----:B------:R-:W-:Y:S05]  /*3df0*/  WARPSYNC.COLLECTIVE R156, `(.L_x_1711) ;  /* 0x000000009c087348 */ /* 0x000fea0003c00000 */
[----:B------:R0:W1:Y:S02]  /*3e00*/  SHFL.DOWN P5, R157, R161, R158, R159 ;  /* 0x0800009ea19d7389 */ /* 0x00006400000a009f */
[----:B01----:R-:W-:Y:S01]  /*3e10*/  ENDCOLLECTIVE ;  /* 0x000000000000791b */ /* 0x003fe20003800000 */
.L_x_1711:
[----:B------:R-:W-:Y:S01]  /*3e20*/  FADD.FTZ R97, R94, R97 ;  /* 0x000000615e617221 */ /* 0x000fe20000010000 */
[----:B------:R-:W-:-:S04]  /*3e30*/  HFMA2.MMA R158, -RZ, RZ, 0, 2.384185791015625e-07 ;  /* 0x00000004ff9e7435 */ /* 0x000fc800000001ff */
[----:B------:R-:W-:Y:S02]  /*3e40*/  MOV R161, R97 ;  /* 0x0000006100a17202 */ /* 0x000fe40000000f00 */
[----:B------:R-:W-:-:S07]  /*3e50*/  MOV R96, R157 ;  /* 0x0000009d00607202 */ /* 0x000fce0000000f00 */
[----:B------:R-:W-:Y:S05]  /*3e60*/  WARPSYNC.COLLECTIVE R156, `(.L_x_1712) ;  /* 0x000000009c087348 */ /* 0x000fea0003c00000 */
[----:B------:R0:W1:Y:S02]  /*3e70*/  SHFL.DOWN P5, R157, R161, R158, R159 ;  /* 0x0800009ea19d7389 */ /* 0x00006400000a009f */
[----:B01----:R-:W-:Y:S01]  /*3e80*/  ENDCOLLECTIVE ;  /* 0x000000000000791b */ /* 0x003fe20003800000 */
.L_x_1712:
[----:B------:R-:W-:-:S05]  /*3e90*/  FADD.FTZ R96, R95, R96 ;  /* 0x000000605f607221 */ /* 0x000fca0000010000 */
[----:B------:R-:W-:Y:S02]  /*3ea0*/  MOV R161, R96 ;  /* 0x0000006000a17202 */ /* 0x000fe40000000f00 */
[----:B------:R-:W-:-:S07]  /*3eb0*/  MOV R98, R157 ;  /* 0x0000009d00627202 */ /* 0x000fce0000000f00 */
[----:B------:R-:W-:Y:S05]  /*3ec0*/  WARPSYNC.COLLECTIVE R156, `(.L_x_1713) ;  /* 0x000000009c087348 */ /* 0x000fea0003c00000 */
[----:B------:R0:W1:Y:S02]  /*3ed0*/  SHFL.DOWN P5, R157, R161, R158, R159 ;  /* 0x0800009ea19d7389 */ /* 0x00006400000a009f */
[----:B01----:R-:W-:Y:S01]  /*3ee0*/  ENDCOLLECTIVE ;  /* 0x000000000000791b */ /* 0x003fe20003800000 */
.L_x_1713:
[----:B------:R-:W-:Y:S01]  /*3ef0*/  FADD.FTZ R98, R97, R98 ;  /* 0x0000006261627221 */ /* 0x000fe20000010000 */
[----:B------:R-:W-:-:S04]  /*3f00*/  HFMA2.MMA R158, -RZ, RZ, 0, 1.1920928955078125e-07 ;  /* 0x00000002ff9e7435 */ /* 0x000fc800000001ff */
[----:B------:R-:W-:Y:S02]  /*3f10*/  MOV R161, R98 ;  /* 0x0000006200a17202 */ /* 0x000fe40000000f00 */
[----:B------:R-:W-:-:S07]  /*3f20*/  MOV R99, R157 ;  /* 0x0000009d00637202 */ /* 0x000fce0000000f00 */
[----:B------:R-:W-:Y:S05]  /*3f30*/  WARPSYNC.COLLECTIVE R156, `(.L_x_1714) ;  /* 0x000000009c087348 */ /* 0x000fea0003c00000 */
[----:B------:R0:W1:Y:S02]  /*3f40*/  SHFL.DOWN P5, R157, R161, R158, R159 ;  /* 0x0800009ea19d7389 */ /* 0x00006400000a009f */
[----:B01----:R-:W-:Y:S01]  /*3f50*/  ENDCOLLECTIVE ;  /* 0x000000000000791b */ /* 0x003fe20003800000 */
.L_x_1714:
[----:B------:R-:W-:-:S05]  /*3f60*/  FADD.FTZ R99, R96, R99 ;  /* 0x0000006360637221 */ /* 0x000fca0000010000 */
[----:B------:R-:W-:Y:S02]  /*3f70*/  MOV R161, R99 ;  /* 0x0000006300a17202 */ /* 0x000fe40000000f00 */
[----:B------:R-:W-:-:S07]  /*3f80*/  MOV R127, R157 ;  /* 0x0000009d007f7202 */ /* 0x000fce0000000f00 */
[----:B------:R-:W-:Y:S05]  /*3f90*/  WARPSYNC.COLLECTIVE R156, `(.L_x_1715) ;  /* 0x000000009c087348 */ /* 0x000fea0003c00000 */
[----:B------:R0:W1:Y:S02]  /*3fa0*/  SHFL.DOWN P5, R157, R161, R158, R159 ;  /* 0x0800009ea19d7389 */ /* 0x00006400000a009f */
[----:B01----:R-:W-:Y:S01]  /*3fb0*/  ENDCOLLECTIVE ;  /* 0x000000000000791b */ /* 0x003fe20003800000 */
.L_x_1715:
[----:B------:R-:W-:Y:S01]  /*3fc0*/  FADD.FTZ R127, R98, R127 ;  /* 0x0000007f627f7221 */ /* 0x000fe20000010000 */
[----:B------:R-:W-:-:S04]  /*3fd0*/  HFMA2.MMA R158, -RZ, RZ, 0, 5.9604644775390625e-08 ;  /* 0x00000001ff9e7435 */ /* 0x000fc800000001ff */
[----:B------:R-:W-:Y:S02]  /*3fe0*/  MOV R161, R127 ;  /* 0x0000007f00a17202 */ /* 0x000fe40000000f00 */
[----:B------:R-:W-:-:S07]  /*3ff0*/  MOV R126, R157 ;  /* 0x0000009d007e7202 */ /* 0x000fce0000000f00 */
[----:B------:R-:W-:Y:S05]  /*4000*/  WARPSYNC.COLLECTIVE R156, `(.L_x_1716) ;  /* 0x000000009c087348 */ /* 0x000fea0003c00000 */
[----:B------:R0:W1:Y:S02]  /*4010*/  SHFL.DOWN P5, R157, R161, R158, R159 ;  /* 0x0800009ea19d7389 */ /* 0x00006400000a009f */
[----:B01----:R-:W-:Y:S01]  /*4020*/  ENDCOLLECTIVE ;  /* 0x000000000000791b */ /* 0x003fe20003800000 */
.L_x_1716:
[----:B------:R-:W-:-:S05]  /*4030*/  FADD.FTZ R94, R99, R126 ;  /* 0x0000007e635e7221 */ /* 0x000fca0000010000 */
[----:B------:R-:W-:Y:S02]  /*4040*/  MOV R161, R94 ;  /* 0x0000005e00a17202 */ /* 0x000fe40000000f00 */
[----:B------:R-:W-:-:S07]  /*4050*/  MOV R126, R157 ;  /* 0x0000009d007e7202 */ /* 0x000fce0000000f00 */
[----:B------:R-:W-:Y:S05]  /*4060*/  WARPSYNC.COLLECTIVE R156, `(.L_x_1717) ;  /* 0x000000009c087348 */ /* 0x000fea0003c00000 */
[----:B------:R0:W1:Y:S02]  /*4070*/  SHFL.DOWN P5, R157, R161, R158, R159 ;  /* 0x0800009ea19d7389 */ /* 0x00006400000a009f */
[----:B01----:R-:W-:Y:S01]  /*4080*/  ENDCOLLECTIVE ;  /* 0x000000000000791b */ /* 0x003fe20003800000 */
.L_x_1717:
[----:B------:R-:W-:Y:S01]  /*4090*/  MOV R95, R157 ;  /* 0x0000009d005f7202 */ /* 0x000fe20000000f00 */
[----:B------:R-:W-:Y:S06]  /*40a0*/  BRA `(.L_x_1718) ;  /* 0xffffffd400a07947 */ /* 0x000fec000383ffff */
.L_x_1719:
        /* <DEDUP_REMOVED lines=13> */
.L_x_8715:


//--------------------- .text._ZN10layer_norm22ln_bwd_finalize_kernelINS_22Kernel_traits_finalizeILj2048E6__halfS2_S2_S2_fjLb1ELj1024ELj4ENS_18Kernel_traits_baseILj2048ES2_S2_S2_S2_fjLj1024EEEEELb1ELb1EEEvNS_9BwdParamsE --------------------------
	.section	.text._ZN10layer_norm22ln_bwd_finalize_kernelINS_22Kernel_traits_finalizeILj2048E6__halfS2_S2_S2_fjLb1ELj1024ELj4ENS_18Kernel_traits_baseILj2048ES2_S2_S2_S2_fjLj1024EEEEELb1ELb1EEEvNS_9BwdParamsE,"ax",@progbits
	.align	128
        .global         _ZN10layer_norm22ln_bwd_finalize_kernelINS_22Kernel_traits_finalizeILj2048E6__halfS2_S2_S2_fjLb1ELj1024ELj4ENS_18Kernel_traits_baseILj2048ES2_S2_S2_S2_fjLj1024EEEEELb1ELb1EEEvNS_9BwdParamsE
        .type           _ZN10layer_norm22ln_bwd_finalize_kernelINS_22Kernel_traits_finalizeILj2048E6__halfS2_S2_S2_fjLb1ELj1024ELj4ENS_18Kernel_traits_baseILj2048ES2_S2_S2_S2_fjLj1024EEEEELb1ELb1EEEvNS_9BwdParamsE,@function
        .size           _ZN10layer_norm22ln_bwd_finalize_kernelINS_22Kernel_traits_finalizeILj2048E6__halfS2_S2_S2_fjLb1ELj1024ELj4ENS_18Kernel_traits_baseILj2048ES2_S2_S2_S2_fjLj1024EEEEELb1ELb1EEEvNS_9BwdParamsE,(.L_x_8716 - _ZN10layer_norm22ln_bwd_finalize_kernelINS_22Kernel_traits_finalizeILj2048E6__halfS2_S2_S2_fjLb1ELj1024ELj4ENS_18Kernel_traits_baseILj2048ES2_S2_S2_S2_fjLj1024EEEEELb1ELb1EEEvNS_9BwdParamsE)
        .other          _ZN10layer_norm22ln_bwd_finalize_kernelINS_22Kernel_traits_finalizeILj2048E6__halfS2_S2_S2_fjLb1ELj1024ELj4ENS_18Kernel_traits_baseILj2048ES2_S2_S2_S2_fjLj1024EEEEELb1ELb1EEEvNS_9BwdParamsE,@"STO_CUDA_ENTRY STV_DEFAULT"
_ZN10layer_norm22ln_bwd_finalize_kernelINS_22Kernel_traits_finalizeILj2048E6__halfS2_S2_S2_fjLb1ELj1024ELj4ENS_18Kernel_traits_baseILj2048ES2_S2_S2_S2_fjLj1024EEEEELb1ELb1EEEvNS_9BwdParamsE:
.text._ZN10layer_norm22ln_bwd_finalize_kernelINS_22Kernel_traits_finalizeILj2048E6__halfS2_S2_S2_fjLb1ELj1024ELj4ENS_18Kernel_traits_baseILj2048ES2_S2_S2_S2_fjLj1024EEEEELb1ELb1EEEvNS_9BwdParamsE:
        /* <DEDUP_REMOVED lines=25> */
.L_x_1731:
        /* <DEDUP_REMOVED lines=33> */
.L_x_1724:
        /* <DEDUP_REMOVED lines=49> */
.L_x_1723:
[----:B------:R-:W-:Y:S05]  /*06b0*/  BSYNC B1 ;  /* 0x0000000000017941 */ /* 0x000fea0003800000 */
.L_x_1722:
        /* <DEDUP_REMOVED lines=32> */
.L_x_1726:
[----:B------:R-:W-:Y:S05]  /*08c0*/  BSYNC B1 ;  /* 0x0000000000017941 */ /* 0x000fea0003800000 */
.L_x_1725:
        /* <DEDUP_REMOVED lines=16> */
.L_x_1721:
[----:B------:R-:W-:Y:S05]  /*09d0*/  BSYNC B0 ;  /* 0x0000000000007941 */ /* 0x000fea0003800000 */
.L_x_1720:
        /* <DEDUP_REMOVED lines=40> */
.L_x_1747:
        /* <DEDUP_REMOVED lines=8> */
.L_x_1727:
        /* <DEDUP_REMOVED lines=15> */
[----:B---3--:R-:W-:Y:S02]  /*0dd0*/  F2FP.F16.F32.PACK_AB R21, R21, R20 ;  /* 0x000000141515723e */ /* 0x008fe400000000ff */
[----:B-1----:R-:W-:-:S03]  /*0de0*/  F2FP.F16.F32.PACK_AB R13, R13, R12 ;  /* 0x0000000c0d0d723e */ /* 0x002fc600000000ff */
[----:B------:R3:W-:Y:S01]  /*0df0*/  STG.E desc[UR6][R14.64], R21 ;  /* 0x000000150e007986 */ /* 0x0007e2000c101906 */
[----:B----4-:R-:W-:-:S03]  /*0e00*/  F2FP.F16.F32.PACK_AB R17, R17, R16 ;  /* 0x000000101111723e */ /* 0x010fc600000000ff */
[----:B------:R3:W-:Y:S04]  /*0e10*/  STG.E desc[UR6][R10.64], R13 ;  /* 0x0000000d0a007986 */ /* 0x0007e8000c101906 */
[----:B------:R3:W-:Y:S02]  /*0e20*/  STG.E desc[UR6][R8.64], R17 ;  /* 0x0000001108007986 */ /* 0x0007e4000c101906 */
.L_x_1730:
[----:B------:R-:W-:Y:S05]  /*0e30*/  BSYNC B0 ;  /* 0x0000000000007941 */ /* 0x000fea0003800000 */
.L_x_1729:
[C---:B------:R-:W-:Y:S02]  /*0e40*/  ISETP.GT.U32.AND P1, PT, R4.reuse, -0x801, PT ;  /* 0xfffff7ff0400780c */ /* 0x040fe40003f24070 */
[----:B------:R-:W-:Y:S02]  /*0e50*/  IADD3 R4, R4, 0x800, RZ ;  /* 0x0000080004047810 */ /* 0x000fe40007ffe0ff */
[----:B------:R-:W-:-:S09]  /*0e60*/  IADD3 R5, R5, 0x400, RZ ;  /* 0x0000040005057810 */ /* 0x000fd20007ffe0ff */
[----:B------:R-:W-:Y:S05]  /*0e70*/  @P1 BRA `(.L_x_1731) ;  /* 0xfffffff000c41947 */ /* 0x000fea000383ffff */
[----:B------:R-:W-:Y:S05]  /*0e80*/  EXIT ;  /* 0x000000000000794d */ /* 0x000fea0003800000 */
.L_x_1728:
[----:B------:R-:W-:Y:S01]  /*0e90*/  HFMA2.MMA R22, -RZ, RZ, 0, 5.9604644775390625e-08 ;  /* 0x00000001ff167435 */ /* 0x000fe200000001ff */
[----:B---3--:R-:W-:Y:S01]  /*0ea0*/  MOV R23, R8 ;  /* 0x0000000800177202 */ /* 0x008fe20000000f00 */
[----:B------:R-:W-:Y:S01]  /*0eb0*/  IMAD.MOV.U32 R20, RZ, RZ, -0x1 ;  /* 0xffffffffff147424 */ /* 0x000fe200078e00ff */
[----:B------:R-:W-:-:S08]  /*0ec0*/  MOV R25, 0x1f ;  /* 0x0000001f00197802 */ /* 0x000fd00000000f00 */
[----:B012---:R-:W-:Y:S05]  /*0ed0*/  WARPSYNC.COLLECTIVE R20, `(.L_x_1732) ;  /* 0x0000000014087348 */ /* 0x007fea0003c00000 */
[----:B------:R3:W4:Y:S02]  /*0ee0*/  SHFL.BFLY P2, R21, R23, R22, R25 ;  /* 0x0c00001617157389 */ /* 0x0007240000040019 */
[----:B01234-:R-:W-:Y:S01]  /*0ef0*/  ENDCOLLECTIVE ;  /* 0x000000000000791b */ /* 0x01ffe20003800000 */
.L_x_1732:
[----:B------:R-:W-:Y:S01]  /*0f00*/  HFMA2.MMA R22, -RZ, RZ, 0, 1.1920928955078125e-07 ;  /* 0x00000002ff167435 */ /* 0x000fe200000001ff */
[----:B------:R-:W-:-:S05]  /*0f10*/  MOV R9, R21 ;  /* 0x0000001500097202 */ /* 0x000fca0000000f00 */
[----:B------:R-:W-:-:S05]  /*0f20*/  FADD.FTZ R9, R8, R9 ;  /* 0x0000000908097221 */ /* 0x000fca0000010000 */
[----:B------:R-:W-:-:S07]  /*0f30*/  MOV R23, R9 ;  /* 0x0000000900177202 */ /* 0x000fce0000000f00 */
[----:B------:R-:W-:Y:S05]  /*0f40*/  WARPSYNC.COLLECTIVE R20, `(.L_x_1733) ;  /* 0x0000000014087348 */ /* 0x000fea0003c00000 */
[----:B------:R0:W1:Y:S02]  /*0f50*/  SHFL.BFLY P2, R21, R23, R22, R25 ;  /* 0x0c00001617157389 */ /* 0x0000640000040019 */
[----:B01----:R-:W-:Y:S01]  /*0f60*/  ENDCOLLECTIVE ;  /* 0x000000000000791b */ /* 0x003fe20003800000 */
.L_x_1733:
[----:B------:R-:W-:Y:S01]  /*0f70*/  HFMA2.MMA R22, -RZ, RZ, 0, 2.384185791015625e-07 ;  /* 0x00000004ff167435 */ /* 0x000fe200000001ff */
[----:B------:R-:W-:-:S05]  /*0f80*/  MOV R12, R21 ;  /* 0x00000015000c7202 */ /* 0x000fca0000000f00 */
[----:B------:R-:W-:-:S05]  /*0f90*/  FADD.FTZ R12, R9, R12 ;  /* 0x0000000c090c7221 */ /* 0x000fca0000010000 */
[----:B------:R-:W-:-:S07]  /*0fa0*/  MOV R23, R12 ;  /* 0x0000000c00177202 */ /* 0x000fce0000000f00 */
[----:B------:R-:W-:Y:S05]  /*0fb0*/  WARPSYNC.COLLECTIVE R20, `(.L_x_1734) ;  /* 0x0000000014087348 */ /* 0x000fea0003c00000 */
[----:B------:R0:W1:Y:S02]  /*0fc0*/  SHFL.BFLY P2, R21, R23, R22, R25 ;  /* 0x0c00001617157389 */ /* 0x0000640000040019 */
[----:B01----:R-:W-:Y:S01]  /*0fd0*/  ENDCOLLECTIVE ;  /* 0x000000000000791b */ /* 0x003fe20003800000 */
.L_x_1734:
[----:B------:R-:W-:Y:S01]  /*0fe0*/  HFMA2.MMA R22, -RZ, RZ, 0, 4.76837158203125e-07 ;  /* 0x00000008ff167435 */ /* 0x000fe200000001ff */
[----:B------:R-:W-:-:S05]  /*0ff0*/  MOV R13, R21 ;  /* 0x00000015000d7202 */ /* 0x000fca0000000f00 */
[----:B------:R-:W-:-:S04]  /*1000*/  FADD.FTZ R13, R12, R13 ;  /* 0x0000000d0c0d7221 */ /* 0x000fc80000010000 */
[----:B------:R-:W-:-:S07]  /*1010*/  IMAD.MOV.U32 R23, RZ, RZ, R13 ;  /* 0x000000ffff177224 */ /* 0x000fce00078e000d */
[----:B------:R-:W-:Y:S05]  /*1020*/  WARPSYNC.COLLECTIVE R20, `(.L_x_1735) ;  /* 0x0000000014087348 */ /* 0x000fea0003c00000 */
[----:B------:R0:W1:Y:S02]  /*1030*/  SHFL.BFLY P2, R21, R23, R22, R25 ;  /* 0x0c00001617157389 */ /* 0x0000640000040019 */
[----:B01----:R-:W-:Y:S01]  /*1040*/  ENDCOLLECTIVE ;  /* 0x000000000000791b */ /* 0x003fe20003800000 */
.L_x_1735:
[----:B------:R-:W-:Y:S01]  /*1050*/  HFMA2.MMA R22, -RZ, RZ, 0, 9.5367431640625e-07 ;  /* 0x00000010ff167435 */ /* 0x000fe200000001ff */
[----:B------:R-:W-:-:S05]  /*1060*/  MOV R8, R21 ;  /* 0x0000001500087202 */ /* 0x000fca0000000f00 */
[----:B------:R-:W-:-:S05]  /*1070*/  FADD.FTZ R9, R13, R8 ;  /* 0x000000080d097221 */ /* 0x000fca0000010000 */
[----:B------:R-:W-:-:S07]  /*1080*/  MOV R23, R9 ;  /* 0x0000000900177202 */ /* 0x000fce0000000f00 */
[----:B------:R-:W-:Y:S05]  /*1090*/  WARPSYNC.COLLECTIVE R20, `(.L_x_1736) ;  /* 0x0000000014087348 */ /* 0x000fea0003c00000 */
[----:B------:R0:W1:Y:S02]  /*10a0*/  SHFL.BFLY P2, R21, R23, R22, R25 ;  /* 0x0c00001617157389 */ /* 0x0000640000040019 */
[----:B01----:R-:W-:Y:S01]  /*10b0*/  ENDCOLLECTIVE ;  /* 0x000000000000791b */ /* 0x003fe20003800000 */
.L_x_1736:
[----:B------:R-:W-:Y:S01]  /*10c0*/  HFMA2.MMA R22, -RZ, RZ, 0, 5.9604644775390625e-08 ;  /* 0x00000001ff167435 */ /* 0x000fe200000001ff */
[----:B------:R-:W-:Y:S02]  /*10d0*/  MOV R23, R11 ;  /* 0x0000000b00177202 */ /* 0x000fe40000000f00 */
[----:B------:R-:W-:-:S08]  /*10e0*/  MOV R8, R21 ;  /* 0x0000001500087202 */ /* 0x000fd00000000f00 */
[----:B------:R-:W-:Y:S05]  /*10f0*/  WARPSYNC.COLLECTIVE R20, `(.L_x_1737) ;  /* 0x0000000014087348 */ /* 0x000fea0003c00000 */
[----:B------:R0:W1:Y:S02]  /*1100*/  SHFL.BFLY P2, R21, R23, R22, R25 ;  /* 0x0c00001617157389 */ /* 0x0000640000040019 */
[----:B01----:R-:W-:Y:S01]  /*1110*/  ENDCOLLECTIVE ;  /* 0x000000000000791b */ /* 0x003fe20003800000 */
.L_x_1737:
[----:B------:R-:W-:Y:S01]  /*1120*/  HFMA2.MMA R22, -RZ, RZ, 0, 1.1920928955078125e-07 ;  /* 0x00000002ff167435 */ /* 0x000fe200000001ff */
[----:B------:R-:W-:-:S05]  /*1130*/  MOV R12, R21 ;  /* 0x00000015000c7202 */ /* 0x000fca0000000f00 */
[----:B------:R-:W-:-:S04]  /*1140*/  FADD.FTZ R14, R11, R12 ;  /* 0x0000000c0b0e7221 */ /* 0x000fc80000010000 */
[----:B------:R-:W-:-:S07]  /*1150*/  IMAD.MOV.U32 R23, RZ, RZ, R14 ;  /* 0x000000ffff177224 */ /* 0x000fce00078e000e */
[----:B------:R-:W-:Y:S05]  /*1160*/  WARPSYNC.COLLECTIVE R20, `(.L_x_1738) ;  /* 0x0000000014087348 */ /* 0x000fea0003c00000 */
[----:B------:R0:W1:Y:S02]  /*1170*/  SHFL.BFLY P2, R21, R23, R22, R25 ;  /* 0x0c00001617157389 */ /* 0x0000640000040019 */
[----:B01----:R-:W-:Y:S01]  /*1180*/  ENDCOLLECTIVE ;  /* 0x000000000000791b */ /* 0x003fe20003800000 */
.L_x_1738:
[----:B------:R-:W-:Y:S01]  /*1190*/  HFMA2.MMA R22, -RZ, RZ, 0, 2.384185791015625e-07 ;  /* 0x00000004ff167435 */ /* 0x000fe200000001ff */
[----:B------:R-:W-:-:S05]  /*11a0*/  MOV R13, R21 ;  /* 0x00000015000d7202 */ /* 0x000fca0000000f00 */
[----:B------:R-:W-:-:S05]  /*11b0*/  FADD.FTZ R15, R14, R13 ;  /* 0x0000000d0e0f7221 */ /* 0x000fca0000010000 */
[----:B------:R-:W-:-:S07]  /*11c0*/  MOV R23, R15 ;  /* 0x0000000f00177202 */ /* 0x000fce0000000f00 */
[----:B------:R-:W-:Y:S05]  /*11d0*/  WARPSYNC.COLLECTIVE R20, `(.L_x_1739) ;  /* 0x0000000014087348 */ /* 0x000fea0003c00000 */
[----:B------:R0:W1:Y:S02]  /*11e0*/  SHFL.BFLY P2, R21, R23, R22, R25 ;  /* 0x0c00001617157389 */ /* 0x0000640000040019 */
[----:B01----:R-:W-:Y:S01]  /*11f0*/  ENDCOLLECTIVE ;  /* 0x000000000000791b */ /* 0x003fe20003800000 */
.L_x_1739:
[----:B------:R-:W-:Y:S01]  /*1200*/  HFMA2.MMA R22, -RZ, RZ, 0, 4.76837158203125e-07 ;  /* 0x00000008ff167435 */ /* 0x000fe200000001ff */
[----:B------:R-:W-:-:S05]  /*1210*/  MOV R16, R21 ;  /* 0x0000001500107202 */ /* 0x000fca0000000f00 */
[----:B------:R-:W-:-:S05]  /*1220*/  FADD.FTZ R16, R15, R16 ;  /* 0x000000100f107221 */ /* 0x000fca0000010000 */
[----:B------:R-:W-:-:S07]  /*1230*/  MOV R23, R16 ;  /* 0x0000001000177202 */ /* 0x000fce0000000f00 */
[----:B------:R-:W-:Y:S05]  /*1240*/  WARPSYNC.COLLECTIVE R20, `(.L_x_1740) ;  /* 0x0000000014087348 */ /* 0x000fea0003c00000 */
[----:B------:R0:W1:Y:S02]  /*1250*/  SHFL.BFLY P2, R21, R23, R22, R25 ;  /* 0x0c00001617157389 */ /* 0x0000640000040019 */
[----:B01----:R-:W-:Y:S01]  /*1260*/  ENDCOLLECTIVE ;  /* 0x000000000000791b */ /* 0x003fe20003800000 */
.L_x_1740:
[----:B------:R-:W-:Y:S01]  /*1270*/  HFMA2.MMA R22, -RZ, RZ, 0, 9.5367431640625e-07 ;  /* 0x00000010ff167435 */ /* 0x000fe200000001ff */
[----:B------:R-:W-:-:S05]  /*1280*/  MOV R11, R21 ;  /* 0x00000015000b7202 */ /* 0x000fca0000000f00 */
[----:B------:R-:W-:-:S04]  /*1290*/  FADD.FTZ R11, R16, R11 ;  /* 0x0000000b100b7221 */ /* 0x000fc80000010000 */
[----:B------:R-:W-:-:S07]  /*12a0*/  IMAD.MOV.U32 R23, RZ, RZ, R11 ;  /* 0x000000ffff177224 */ /* 0x000fce00078e000b */
[----:B------:R-:W-:Y:S05]  /*12b0*/  WARPSYNC.COLLECTIVE R20, `(.L_x_1741) ;  /* 0x0000000014087348 */ /* 0x000fea0003c00000 */
[----:B------:R0:W1:Y:S02]  /*12c0*/  SHFL.BFLY P2, R21, R23, R22, R25 ;  /* 0x0c00001617157389 */ /* 0x0000640000040019 */
[----:B01----:R-:W-:Y:S01]  /*12d0*/  ENDCOLLECTIVE ;  /* 0x000000000000791b */ /* 0x003fe20003800000 */
.L_x_1741:
[----:B------:R-:W-:Y:S01]  /*12e0*/  HFMA2.MMA R22, -RZ, RZ, 0, 5.9604644775390625e-08 ;  /* 0x00000001ff167435 */ /* 0x000fe200000001ff */
[----:B------:R-:W-:Y:S02]  /*12f0*/  MOV R23, R10 ;  /* 0x0000000a00177202 */ /* 0x000fe40000000f00 */
[----:B------:R-:W-:-:S08]  /*1300*/  MOV R12, R21 ;  /* 0x00000015000c7202 */ /* 0x000fd00000000f00 */
[----:B------:R-:W-:Y:S05]  /*1310*/  WARPSYNC.COLLECTIVE R20, `(.L_x_1742) ;  /* 0x0000000014087348 */ /* 0x000fea0003c00000 */
[----:B------:R0:W1:Y:S02]  /*1320*/  SHFL.BFLY P2, R21, R23, R22, R25 ;  /* 0x0c00001617157389 */ /* 0x0000640000040019 */
[----:B01----:R-:W-:Y:S01]  /*1330*/  ENDCOLLECTIVE ;  /* 0x000000000000791b */ /* 0x003fe20003800000 */
.L_x_1742:
[----:B------:R-:W-:Y:S01]  /*1340*/  HFMA2.MMA R22, -RZ, RZ, 0, 1.1920928955078125e-07 ;  /* 0x00000002ff167435 */ /* 0x000fe200000001ff */
[----:B------:R-:W-:-:S05]  /*1350*/  MOV R13, R21 ;  /* 0x00000015000d7202 */ /* 0x000fca0000000f00 */
[----:B------:R-:W-:-:S05]  /*1360*/  FADD.FTZ R17, R10, R13 ;  /* 0x0000000d0a117221 */ /* 0x000fca0000010000 */
[----:B------:R-:W-:-:S07]  /*1370*/  MOV R23, R17 ;  /* 0x0000001100177202 */ /* 0x000fce0000000f00 */
[----:B------:R-:W-:Y:S05]  /*1380*/  WARPSYNC.COLLECTIVE R20, `(.L_x_1743) ;  /* 0x0000000014087348 */ /* 0x000fea0003c00000 */
[----:B------:R0:W1:Y:S02]  /*1390*/  SHFL.BFLY P2, R21, R23, R22, R25 ;  /* 0x0c00001617157389 */ /* 0x0000640000040019 */
[----:B01----:R-:W-:Y:S01]  /*13a0*/  ENDCOLLECTIVE ;  /* 0x000000000000791b */ /* 0x003fe20003800000 */
.L_x_1743:
[----:B------:R-:W-:Y:S01]  /*13b0*/  HFMA2.MMA R22, -RZ, RZ, 0, 2.384185791015625e-07 ;  /* 0x00000004ff167435 */ /* 0x000fe200000001ff */
[----:B------:R-:W-:-:S05]  /*13c0*/  MOV R16, R21 ;  /* 0x0000001500107202 */ /* 0x000fca0000000f00 */
[----:B------:R-:W-:-:S04]  /*13d0*/  FADD.FTZ R18, R17, R16 ;  /* 0x0000001011127221 */ /* 0x000fc80000010000 */
[----:B------:R-:W-:-:S07]  /*13e0*/  IMAD.MOV.U32 R23, RZ, RZ, R18 ;  /* 0x000000ffff177224 */ /* 0x000fce00078e0012 */
[----:B------:R-:W-:Y:S05]  /*13f0*/  WARPSYNC.COLLECTIVE R20, `(.L_x_1744) ;  /* 0x0000000014087348 */ /* 0x000fea0003c00000 */
[----:B------:R0:W1:Y:S02]  /*1400*/  SHFL.BFLY P2, R21, R23, R22, R25 ;  /* 0x0c00001617157389 */ /* 0x0000640000040019 */
[----:B01----:R-:W-:Y:S01]  /*1410*/  ENDCOLLECTIVE ;  /* 0x000000000000791b */ /* 0x003fe20003800000 */
.L_x_1744:
[----:B------:R-:W-:Y:S01]  /*1420*/  HFMA2.MMA R22, -RZ, RZ, 0, 4.76837158203125e-07 ;  /* 0x00000008ff167435 */ /* 0x000fe200000001ff */
[----:B------:R-:W-:-:S05]  /*1430*/  MOV R19, R21 ;  /* 0x0000001500137202 */ /* 0x000fca0000000f00 */
[----:B------:R-:W-:-:S05]  /*1440*/  FADD.FTZ R19, R18, R19 ;  /* 0x0000001312137221 */ /* 0x000fca0000010000 */
[----:B------:R-:W-:-:S07]  /*1450*/  MOV R23, R19 ;  /* 0x0000001300177202 */ /* 0x000fce0000000f00 */
[----:B------:R-:W-:Y:S05]  /*1460*/  WARPSYNC.COLLECTIVE R20, `(.L_x_1745) ;  /* 0x0000000014087348 */ /* 0x000fea0003c00000 */
[----:B------:R0:W1:Y:S02]  /*1470*/  SHFL.BFLY P2, R21, R23, R22, R25 ;  /* 0x0c00001617157389 */ /* 0x0000640000040019 */
[----:B01----:R-:W-:Y:S01]  /*1480*/  ENDCOLLECTIVE ;  /* 0x000000000000791b */ /* 0x003fe20003800000 */
.L_x_1745:
[----:B------:R-:W-:Y:S01]  /*1490*/  HFMA2.MMA R22, -RZ, RZ, 0, 9.5367431640625e-07 ;  /* 0x00000010ff167435 */ /* 0x000fe200000001ff */
[----:B------:R-:W-:-:S05]  /*14a0*/  MOV R10, R21 ;  /* 0x00000015000a7202 */ /* 0x000fca0000000f00 */
[----:B------:R-:W-:-:S05]  /*14b0*/  FADD.FTZ R10, R19, R10 ;  /* 0x0000000a130a7221 */ /* 0x000fca0000010000 */
[----:B------:R-:W-:-:S07]  /*14c0*/  MOV R23, R10 ;  /* 0x0000000a00177202 */ /* 0x000fce0000000f00 */
[----:B------:R-:W-:Y:S05]  /*14d0*/  WARPSYNC.COLLECTIVE R20, `(.L_x_1746) ;  /* 0x0000000014087348 */ /* 0x000fea0003c00000 */
[----:B------:R0:W1:Y:S02]  /*14e0*/  SHFL.BFLY P2, R21, R23, R22, R25 ;  /* 0x0c00001617157389 */ /* 0x0000640000040019 */
[----:B01----:R-:W-:Y:S01]  /*14f0*/  ENDCOLLECTIVE ;  /* 0x000000000000791b */ /* 0x003fe20003800000 */
.L_x_1746:
[----:B------:R-:W-:Y:S01]  /*1500*/  MOV R15, R21 ;  /* 0x00000015000f7202 */ /* 0x000fe20000000f00 */
[----:B------:R-:W-:Y:S06]  /*1510*/  BRA `(.L_x_1747) ;  /* 0xfffffff400d07947 */ /* 0x000fec000383ffff */
.L_x_1748:
        /* <DEDUP_REMOVED lines=14> */
.L_x_8716:


//--------------------- .text._ZN10layer_norm13ln_bwd_kernelINS_13Kernel_traitsI6__halfS2_S2_S2_fjLj2048ELj1ELj1ELj4ELj16ENS_18Kernel_traits_baseILj2048ES2_S2_S2_S2_fjLj128EEEEELb1ELb1ELb1ELb1EEEvNS_9BwdParamsE --------------------------
	.section	.text._ZN10layer_norm13ln_bwd_kernelINS_13Kernel_traitsI6__halfS2_S2_S2_fjLj2048ELj1ELj1ELj4ELj16ENS_18Kernel_traits_baseILj2048ES2_S2_S2_S2_fjLj128EEEEELb1ELb1ELb1ELb1EEEvNS_9BwdParamsE,"ax",@progbits
	.align	128
        .global         _ZN10layer_norm13ln_bwd_kernelINS_13Kernel_traitsI6__halfS2_S2_S2_fjLj2048ELj1ELj1ELj4ELj16ENS_18Kernel_traits_baseILj2048ES2_S2_S2_S2_fjLj128EEEEELb1ELb1ELb1ELb1EEEvNS_9BwdParamsE
        .type           _ZN10layer_norm13ln_bwd_kernelINS_13Kernel_traitsI6__halfS2_S2_S2_fjLj2048ELj1ELj1ELj4ELj16ENS_18Kernel_traits_baseILj2048ES2_S2_S2_S2_fjLj128EEEEELb1ELb1ELb1ELb1EEEvNS_9BwdParamsE,@function
        .size           _ZN10layer_norm13ln_bwd_kernelINS_13Kernel_traitsI6__halfS2_S2_S2_fjLj2048ELj1ELj1ELj4ELj16ENS_18Kernel_traits_baseILj2048ES2_S2_S2_S2_fjLj128EEEEELb1ELb1ELb1ELb1EEEvNS_9BwdParamsE,(.L_x_8717 - _ZN10layer_norm13ln_bwd_kernelINS_13Kernel_traitsI6__halfS2_S2_S2_fjLj2048ELj1ELj1ELj4ELj16ENS_18Kernel_traits_baseILj2048ES2_S2_S2_S2_fjLj128EEEEELb1ELb1ELb1ELb1EEEvNS_9BwdParamsE)
        .other          _ZN10layer_norm13ln_bwd_kernelINS_13Kernel_traitsI6__halfS2_S2_S2_fjLj2048ELj1ELj1ELj4ELj16ENS_18Kernel_traits_baseILj2048ES2_S2_S2_S2_fjLj128EEEEELb1ELb1ELb1ELb1EEEvNS_9BwdParamsE,@"STO_CUDA_ENTRY STV_DEFAULT"
_ZN10layer_norm13ln_bwd_kernelINS_13Kernel_traitsI6__halfS2_S2_S2_fjLj2048ELj1ELj1ELj4ELj16ENS_18Kernel_traits_baseILj2048ES2_S2_S2_S2_fjLj128EEEEELb1ELb1ELb1ELb1EEEvNS_9BwdParamsE:
.text._ZN10layer_norm13ln_bwd_kernelINS_13Kernel_traitsI6__halfS2_S2_S2_fjLj2048ELj1ELj1ELj4ELj16ENS_18Kernel_traits_baseILj2048ES2_S2_S2_S2_fjLj128EEEEELb1ELb1ELb1ELb1EEEvNS_9BwdParamsE:
        /* <DEDUP_REMOVED lines=46> */
.L_x_1749:
        /* <DEDUP_REMOVED lines=47> */
.L_x_1837:
[----:B--2---:R-:W1:Y:S08]  /*05d0*/  LDC.64 R98, c[0x0][0x288] ;  /* 0x0000a200ff627b82 */ /* 0x004e700000000a00 */
        /* <DEDUP_REMOVED lines=8> */
[----:B---3--:R-:W-:-:S06]  /*0660*/  IMAD.WIDE R96, R115, 0x4, R96 ;  /* 0x0000000473607825 */ /* 0x008fcc00078e0260 */
[----:B------:R-:W3:Y:S01]  /*0670*/  LDC.64 R126, c[0x0][0x2c8] ;  /* 0x0000b200ff7e7b82 */ /* 0x000ee20000000a00 */
[----:B------:R0:W5:Y:S01]  /*0680*/  LDG.E R119, desc[UR4][R96.64] ;  /* 0x0000000460777981 */ /* 0x000162000c1e1900 */
[----:B-1----:R-:W-:-:S05]  /*0690*/  IMAD R0, R115, R118, RZ ;  /* 0x0000007673007224 */ /* 0x002fca00078e02ff */
[----:B------:R-:W-:-:S04]  /*06a0*/  SHF.R.S32.HI R103, RZ, 0x1f, R0 ;  /* 0x0000001fff677819 */ /* 0x000fc80000011400 */
[----:B------:R-:W-:-:S04]  /*06b0*/  LEA.HI R103, R103, R0, RZ, 0x3 ;  /* 0x0000000067677211 */ /* 0x000fc800078f18ff */
[----:B------:R-:W-:Y:S01]  /*06c0*/  LEA.HI.SX32 R2, R103, R114, 0x1d ;  /* 0x0000007267027211 */ /* 0x000fe200078feaff */
[C---:B--2---:R-:W-:Y:S01]  /*06d0*/  IMAD.WIDE R122, R115.reuse, 0x4, R122 ;  /* 0x00000004737a7825 */ /* 0x044fe200078e027a */
[----:B------:R-:W-:Y:S02]  /*06e0*/  IADD3 R115, R115, UR8, RZ ;  /* 0x0000000873737c10 */ /* 0x000fe4000fffe0ff */
[C---:B------:R-:W-:Y:S01]  /*06f0*/  IADD3 R0, R2.reuse, 0x80, RZ ;  /* 0x0000008002007810 */ /* 0x040fe20007ffe0ff */
[----:B------:R-:W-:Y:S01]  /*0700*/  BSSY B0, `(.L_x_1751) ;  /* 0x00000d2000007945 */ /* 0x000fe20003800000 */
[----:B---3--:R-:W-:Y:S01]  /*0710*/  IMAD.WIDE.U32 R128, R2, 0x10, R126 ;  /* 0x0000001002807825 */ /* 0x008fe200078e007e */
[----:B------:R-:W-:-:S03]  /*0720*/  ISETP.GE.AND P3, PT, R115, UR9, PT ;  /* 0x0000000973007c0c */ /* 0x000fc6000bf66270 */
[----:B------:R-:W-:Y:S01]  /*0730*/  IMAD.WIDE.U32 R126, R0, 0x10, R126 ;  /* 0x00000010007e7825 */ /* 0x000fe200078e007e */
[----:B----4-:R-:W-:-:S13]  /*0740*/  ISETP.GT.AND P2, PT, R98, RZ, PT ;  /* 0x000000ff6200720c */ /* 0x010fda0003f44270 */
[----:B0-----:R-:W-:Y:S05]  /*0750*/  @P2 BRA `(.L_x_1752) ;  /* 0x0000000000582947 */ /* 0x001fea0003800000 */
[----:B-----5:R-:W-:Y:S01]  /*0760*/  ISETP.GE.AND P4, PT, R119, 0x1, PT ;  /* 0x000000017700780c */ /* 0x020fe20003f86270 */
[----:B------:R-:W0:Y:S01]  /*0770*/  LDC.64 R122, c[0x0][0x240] ;  /* 0x00009000ff7a7b82 */ /* 0x000e220000000a00 */
[----:B------:R-:W-:Y:S02]  /*0780*/  MOV R117, UR16 ;  /* 0x0000001000757c02 */ /* 0x000fe40008000f00 */
[----:B------:R-:W-:Y:S02]  /*0790*/  MOV R116, UR17 ;  /* 0x0000001100747c02 */ /* 0x000fe40008000f00 */
[----:B------:R-:W-:Y:S02]  /*07a0*/  ISETP.NE.U32.AND P0, PT, R117, RZ, PT ;  /* 0x000000ff7500720c */ /* 0x000fe40003f05070 */
[----:B------:R-:W-:Y:S02]  /*07b0*/  MOV R125, RZ ;  /* 0x000000ff007d7202 */ /* 0x000fe40000000f00 */
[----:B------:R-:W-:-:S03]  /*07c0*/  ISETP.NE.AND.EX P0, PT, R116, RZ, PT, P0 ;  /* 0x000000ff7400720c */ /* 0x000fc60003f05300 */
        /* <DEDUP_REMOVED lines=12> */
[----:B------:R-:W-:Y:S01]  /*0890*/  HFMA2.MMA R100, -RZ, RZ, 0, 0 ;  /* 0x00000000ff647435 */ /* 0x000fe200000001ff */
[----:B------:R-:W-:Y:S01]  /*08a0*/  MOV R96, RZ ;  /* 0x000000ff00607202 */ /* 0x000fe20000000f00 */
[----:B-1----:R-:W-:Y:S09]  /*08b0*/  BRA `(.L_x_1753) ;  /* 0x0000000800d87947 */ /* 0x002ff20003800000 */
.L_x_1752:
[----:B------:R-:W0:Y:S01]  /*08c0*/  LDC.64 R104, c[0x0][0x238] ;  /* 0x00008e00ff687b82 */ /* 0x000e220000000a00 */
[----:B------:R-:W-:Y:S01]  /*08d0*/  IADD3 R3, R98, -0x1, RZ ;  /* 0xffffffff62037810 */ /* 0x000fe20007ffe0ff */
[----:B------:R1:W2:Y:S04]  /*08e0*/  LDG.E R134, desc[UR4][R122.64] ;  /* 0x000000047a867981 */ /* 0x0002a8000c1e1900 */
        /* <DEDUP_REMOVED lines=12> */
[----:B------:R-:W-:-:S05]  /*09b0*/  IADD3 R3, R3, 0x80, RZ ;  /* 0x0000008003037810 */ /* 0x000fca0007ffe0ff */
[----:B------:R-:W-:Y:S01]  /*09c0*/  IMAD.WIDE.U32 R108, R3, 0x10, R108 ;  /* 0x00000010036c7825 */ /* 0x000fe200078e006c */
[----:B-----5:R-:W-:-:S05]  /*09d0*/  ISETP.GE.AND P4, PT, R119, 0x1, PT ;  /* 0x000000017700780c */ /* 0x020fca0003f86270 */
[----:B------:R-:W3:Y:S08]  /*09e0*/  LDG.E.128 R108, desc[UR4][R108.64] ;  /* 0x000000046c6c7981 */ /* 0x000ef0000c1e1d00 */
[----:B------:R-:W-:-:S05]  /*09f0*/  @P4 IADD3 R3, R119, -0x1, RZ ;  /* 0xffffffff77034810 */ /* 0x000fca0007ffe0ff */
[----:B------:R-:W-:Y:S01]  /*0a00*/  @P4 IMAD R3, R3, R118, RZ ;  /* 0x0000007603034224 */ /* 0x000fe200078e02ff */
[----:B------:R-:W-:-:S04]  /*0a10*/  HFMA2.MMA R131, -RZ, RZ, 0, 0 ;  /* 0x00000000ff837435 */ /* 0x000fc800000001ff */
[----:B------:R-:W-:-:S04]  /*0a20*/  @P4 SHF.R.S32.HI R130, RZ, 0x1f, R3 ;  /* 0x0000001fff824819 */ /* 0x000fc80000011403 */
[----:B------:R-:W-:-:S04]  /*0a30*/  @P4 LEA.HI R3, R130, R3, RZ, 0x3 ;  /* 0x0000000382034211 */ /* 0x000fc800078f18ff */
[----:B------:R-:W-:-:S04]  /*0a40*/  @P4 LEA.HI.SX32 R131, R3, R114, 0x1d ;  /* 0x0000007203834211 */ /* 0x000fc800078feaff */
[----:B-1----:R-:W-:-:S05]  /*0a50*/  IADD3 R123, R131, 0x80, RZ ;  /* 0x00000080837b7810 */ /* 0x002fca0007ffe0ff */
[----:B----4-:R-:W-:-:S06]  /*0a60*/  IMAD.WIDE.U32 R122, R123, 0x8, R124 ;  /* 0x000000087b7a7825 */ /* 0x010fcc00078e007c */
[----:B------:R-:W5:Y:S01]  /*0a70*/  LDG.E.64 R122, desc[UR4][R122.64] ;  /* 0x000000047a7a7981 */ /* 0x000f62000c1e1b00 */
[----:B------:R-:W-:Y:S02]  /*0a80*/  MOV R117, UR16 ;  /* 0x0000001000757c02 */ /* 0x000fe40008000f00 */
[----:B------:R-:W-:Y:S02]  /*0a90*/  MOV R116, UR17 ;  /* 0x0000001100747c02 */ /* 0x000fe40008000f00 */
[----:B------:R-:W-:-:S04]  /*0aa0*/  ISETP.NE.U32.AND P0, PT, R117, RZ, PT ;  /* 0x000000ff7500720c */ /* 0x000fc80003f05070 */
[----:B------:R-:W-:Y:S01]  /*0ab0*/  ISETP.NE.AND.EX P0, PT, R116, RZ, PT, P0 ;  /* 0x000000ff7400720c */ /* 0x000fe20003f05300 */
[----:B------:R-:W-:-:S05]  /*0ac0*/  IMAD.WIDE.U32 R130, R131, 0x8, R124 ;  /* 0x0000000883827825 */ /* 0x000fca00078e007c */
[----:B------:R-:W5:Y:S07]  /*0ad0*/  LDG.E.64 R124, desc[UR4][R130.64] ;  /* 0x00000004827c7981 */ /* 0x000f6e000c1e1b00 */
[----:B------:R-:W5:Y:S04]  /*0ae0*/  @P0 LDG.E.128 R24, desc[UR4][R128.64] ;  /* 0x0000000480180981 */ /* 0x000f68000c1e1d00 */
[----:B------:R3:W5:Y:S01]  /*0af0*/  @P0 LDG.E.128 R20, desc[UR4][R126.64] ;  /* 0x000000047e140981 */ /* 0x000762000c1e1d00 */
[----:B------:R-:W-:-:S04]  /*0b00*/  ISETP.NE.AND P0, PT, R5, RZ, PT ;  /* 0x000000ff0500720c */ /* 0x000fc80003f05270 */
[----:B--2---:R-:W-:Y:S01]  /*0b10*/  FSEL R145, R134, RZ, !P0 ;  /* 0x000000ff86917208 */ /* 0x004fe20004000000 */
[----:B------:R-:W-:Y:S02]  /*0b20*/  HADD2.F32 R3, -RZ, R96.H0_H0 ;  /* 0x20000060ff037230 */ /* 0x000fe40000004100 */
[----:B------:R-:W-:-:S03]  /*0b30*/  HADD2.F32 R121, -RZ, R97.H0_H0 ;  /* 0x20000061ff797230 */ /* 0x000fc60000004100 */
[----:B------:R-:W-:Y:S01]  /*0b40*/  FADD.FTZ R3, -R145, R3 ;  /* 0x0000000391037221 */ /* 0x000fe20000010100 */
[----:B---3--:R-:W-:Y:S02]  /*0b50*/  HADD2.F32 R126, -RZ, R104.H0_H0 ;  /* 0x20000068ff7e7230 */ /* 0x008fe40000004100 */
[----:B------:R-:W-:Y:S02]  /*0b60*/  HADD2.F32 R97, -RZ, R97.H1_H1 ;  /* 0x30000061ff617230 */ /* 0x000fe40000004100 */
[----:B------:R-:W-:Y:S01]  /*0b70*/  FMUL.FTZ R3, R4, R3 ;  /* 0x0000000304037220 */ /* 0x000fe20000410000 */
[----:B------:R-:W-:Y:S02]  /*0b80*/  HADD2.F32 R136, -RZ, R100.H0_H0 ;  /* 0x20000064ff887230 */ /* 0x000fe40000004100 */
[----:B------:R-:W-:Y:S02]  /*0b90*/  HADD2.F32 R104, -RZ, R104.H1_H1 ;  /* 0x30000068ff687230 */ /* 0x000fe40000004100 */
[----:B------:R-:W-:-:S02]  /*0ba0*/  HADD2.F32 R96, -RZ, R96.H1_H1 ;  /* 0x30000060ff607230 */ /* 0x000fc40000004100 */
[----:B------:R-:W-:Y:S02]  /*0bb0*/  HADD2.F32 R132, -RZ, R98.H0_H0 ;  /* 0x20000062ff847230 */ /* 0x000fe40000004100 */
[--C-:B------:R-:W-:Y:S02]  /*0bc0*/  HADD2.F32 R141, -RZ, R106.reuse.H0_H0 ;  /* 0x2000006aff8d7230 */ /* 0x100fe40000004100 */
[--C-:B------:R-:W-:Y:S02]  /*0bd0*/  HADD2.F32 R130, -RZ, R105.reuse.H0_H0 ;  /* 0x20000069ff827230 */ /* 0x100fe40000004100 */
[----:B------:R-:W-:Y:S02]  /*0be0*/  HADD2.F32 R106, -RZ, R106.H1_H1 ;  /* 0x3000006aff6a7230 */ /* 0x000fe40000004100 */
[----:B------:R-:W-:Y:S01]  /*0bf0*/  FADD.FTZ R135, -R145, R104 ;  /* 0x0000006891877221 */ /* 0x000fe20000010100 */
[----:B------:R-:W-:Y:S02]  /*0c00*/  HADD2.F32 R98, -RZ, R98.H1_H1 ;  /* 0x30000062ff627230 */ /* 0x000fe40000004100 */
[----:B------:R-:W-:Y:S01]  /*0c10*/  FFMA.FTZ R84, R3, R136, R84 ;  /* 0x0000008803547223 */ /* 0x000fe20000010054 */
[----:B------:R-:W-:-:S02]  /*0c20*/  HADD2.F32 R134, -RZ, R105.H1_H1 ;  /* 0x30000069ff867230 */ /* 0x000fc40000004100 */
[C---:B------:R-:W-:Y:S01]  /*0c30*/  FADD.FTZ R105, -R145.reuse, R121 ;  /* 0x0000007991697221 */ /* 0x040fe20000010100 */
[--C-:B------:R-:W-:Y:S02]  /*0c40*/  HADD2.F32 R143, -RZ, R107.reuse.H0_H0 ;  /* 0x2000006bff8f7230 */ /* 0x100fe40000004100 */
[----:B------:R-:W-:Y:S01]  /*0c50*/  FADD.FTZ R72, R72, R136 ;  /* 0x0000008848487221 */ /* 0x000fe20000010000 */
[----:B------:R-:W-:Y:S02]  /*0c60*/  HADD2.F32 R144, -RZ, R107.H1_H1 ;  /* 0x3000006bff907230 */ /* 0x000fe40000004100 */
[----:B------:R-:W-:Y:S01]  /*0c70*/  FADD.FTZ R107, -R145, R97 ;  /* 0x00000061916b7221 */ /* 0x000fe20000010100 */
[--C-:B------:R-:W-:Y:S02]  /*0c80*/  HADD2.F32 R133, -RZ, R99.reuse.H0_H0 ;  /* 0x20000063ff857230 */ /* 0x100fe40000004100 */
[----:B------:R-:W-:Y:S01]  /*0c90*/  FMUL.FTZ R136, R113, R136 ;  /* 0x0000008871887220 */ /* 0x000fe20000410000 */
[----:B------:R-:W-:-:S02]  /*0ca0*/  HADD2.F32 R128, -RZ, R99.H1_H1 ;  /* 0x30000063ff807230 */ /* 0x000fc40000004100 */
[C---:B------:R-:W-:Y:S01]  /*0cb0*/  FADD.FTZ R99, -R145.reuse, R96 ;  /* 0x0000006091637221 */ /* 0x040fe20000010100 */
[----:B------:R-:W-:Y:S02]  /*0cc0*/  HADD2.F32 R100, -RZ, R100.H1_H1 ;  /* 0x30000064ff647230 */ /* 0x000fe40000004100 */
[C---:B------:R-:W-:Y:S01]  /*0cd0*/  FADD.FTZ R121, -R145.reuse, R132 ;  /* 0x0000008491797221 */ /* 0x040fe20000010100 */
[--C-:B------:R-:W-:Y:S02]  /*0ce0*/  HADD2.F32 R138, -RZ, R101.reuse.H0_H0 ;  /* 0x20000065ff8a7230 */ /* 0x100fe40000004100 */
[C---:B------:R-:W-:Y:S01]  /*0cf0*/  FADD.FTZ R137, -R145.reuse, R130 ;  /* 0x0000008291897221 */ /* 0x040fe20000010100 */
[----:B------:R-:W-:Y:S02]  /*0d00*/  HADD2.F32 R101, -RZ, R101.H1_H1 ;  /* 0x30000065ff657230 */ /* 0x000fe40000004100 */
        /* <DEDUP_REMOVED lines=8> */
[C---:B------:R-:W-:Y:S01]  /*0d90*/  FMUL.FTZ R107, R4.reuse, R121 ;  /* 0x00000079046b7220 */ /* 0x040fe20000410000 */
[----:B------:R-:W-:Y:S01]  /*0da0*/  FFMA.FTZ R99, R3, R136, RZ ;  /* 0x0000008803637223 */ /* 0x000fe200000100ff */
[----:B------:R-:W-:Y:S01]  /*0db0*/  FMUL.FTZ R121, R4, R137 ;  /* 0x0000008904797220 */ /* 0x000fe20000410000 */
        /* <DEDUP_REMOVED lines=8> */
[----:B------:R-:W-:-:S02]  /*0e40*/  HADD2.F32 R140, -RZ, R102.H0_H0 ;  /* 0x20000066ff8c7230 */ /* 0x000fc40000004100 */
[----:B------:R-:W-:Y:S01]  /*0e50*/  FFMA.FTZ R85, R104, R100, R85 ;  /* 0x0000006468557223 */ /* 0x000fe20000010055 */
[----:B------:R-:W-:Y:S01]  /*0e60*/  FADD.FTZ R73, R73, R100 ;  /* 0x0000006449497221 */ /* 0x000fe20000010000 */
[----:B------:R-:W-:Y:S01]  /*0e70*/  FADD.FTZ R100, R101, R138 ;  /* 0x0000008a65647221 */ /* 0x000fe20000010000 */
[----:B------:R-:W-:Y:S01]  /*0e80*/  FFMA.FTZ R99, R105, R138, R98 ;  /* 0x0000008a69637223 */ /* 0x000fe20000010062 */
[----:B------:R-:W-:Y:S02]  /*0e90*/  HADD2.F32 R102, -RZ, R102.H1_H1 ;  /* 0x30000066ff667230 */ /* 0x000fe40000004100 */
[C---:B------:R-:W-:Y:S01]  /*0ea0*/  FADD.FTZ R133, -R145.reuse, R133 ;  /* 0x0000008591857221 */ /* 0x040fe20000010100 */
[----:B------:R-:W-:Y:S01]  /*0eb0*/  FADD.FTZ R139, -R145, R134 ;  /* 0x00000086918b7221 */ /* 0x000fe20000010100 */
[-C--:B------:R-:W-:Y:S01]  /*0ec0*/  FFMA.FTZ R88, R107, R140.reuse, R88 ;  /* 0x0000008c6b587223 */ /* 0x080fe20000010058 */
[----:B------:R-:W-:Y:S01]  /*0ed0*/  FADD.FTZ R68, R68, R140 ;  /* 0x0000008c44447221 */ /* 0x000fe20000010000 */
[----:B------:R-:W-:Y:S01]  /*0ee0*/  FMUL.FTZ R140, R17, R140 ;  /* 0x0000008c118c7220 */ /* 0x000fe20000410000 */
[----:B------:R-:W-:Y:S01]  /*0ef0*/  FADD.FTZ R101, R100, R137 ;  /* 0x0000008964657221 */ /* 0x000fe20000010000 */
[C---:B------:R-:W-:Y:S01]  /*0f00*/  FADD.FTZ R129, -R145.reuse, R128 ;  /* 0x0000008091817221 */ /* 0x040fe20000010100 */
[C---:B------:R-:W-:Y:S01]  /*0f10*/  FADD.FTZ R131, -R145.reuse, R126 ;  /* 0x0000007e91837221 */ /* 0x040fe20000010100 */
[C---:B------:R-:W-:Y:S01]  /*0f20*/  FADD.FTZ R141, -R145.reuse, R141 ;  /* 0x0000008d918d7221 */ /* 0x040fe20000010100 */
[C---:B------:R-:W-:Y:S01]  /*0f30*/  FADD.FTZ R151, -R145.reuse, R143 ;  /* 0x0000008f91977221 */ /* 0x040fe20000010100 */
[----:B------:R-:W-:Y:S01]  /*0f40*/  FADD.FTZ R97, -R145, R144 ;  /* 0x0000009091617221 */ /* 0x000fe20000010100 */
[----:B------:R-:W-:Y:S01]  /*0f50*/  FFMA.FTZ R98, R106, R137, R99 ;  /* 0x000000896a627223 */ /* 0x000fe20000010063 */
[----:B------:R-:W-:-:S02]  /*0f60*/  HADD2.F32 R142, -RZ, R103.H0_H0 ;  /* 0x20000067ff8e7230 */ /* 0x000fc40000004100 */
[C---:B------:R-:W-:Y:S01]  /*0f70*/  FMUL.FTZ R132, R4.reuse, R139 ;  /* 0x0000008b04847220 */ /* 0x040fe20000410000 */
[--C-:B------:R-:W-:Y:S02]  /*0f80*/  HADD2.F32 R146, -RZ, R109.reuse.H0_H0 ;  /* 0x2000006dff927230 */ /* 0x100fe40000004100 */
[----:B------:R-:W-:Y:S02]  /*0f90*/  HADD2.F32 R145, -RZ, R109.H1_H1 ;  /* 0x3000006dff917230 */ /* 0x000fe40000004100 */
[----:B------:R-:W-:Y:S01]  /*0fa0*/  FMUL.FTZ R109, R4, R133 ;  /* 0x00000085046d7220 */ /* 0x000fe20000410000 */
[--C-:B------:R-:W-:Y:S02]  /*0fb0*/  HADD2.F32 R144, -RZ, R108.reuse.H0_H0 ;  /* 0x2000006cff907230 */ /* 0x100fe40000004100 */
[----:B------:R-:W-:Y:S01]  /*0fc0*/  FMUL.FTZ R139, R16, R102 ;  /* 0x00000066108b7220 */ /* 0x000fe20000410000 */
[----:B------:R-:W-:Y:S02]  /*0fd0*/  HADD2.F32 R143, -RZ, R108.H1_H1 ;  /* 0x3000006cff8f7230 */ /* 0x000fe40000004100 */
[----:B------:R-:W-:Y:S01]  /*0fe0*/  FADD.FTZ R100, R101, R140 ;  /* 0x0000008c65647221 */ /* 0x000fe20000010000 */
[----:B------:R-:W-:Y:S01]  /*0ff0*/  FMUL.FTZ R108, R4, R127 ;  /* 0x0000007f046c7220 */ /* 0x000fe20000410000 */
[----:B------:R-:W-:Y:S01]  /*1000*/  FFMA.FTZ R99, R107, R140, R98 ;  /* 0x0000008c6b637223 */ /* 0x000fe20000010062 */
[----:B------:R-:W-:-:S02]  /*1010*/  HADD2.F32 R103, -RZ, R103.H1_H1 ;  /* 0x30000067ff677230 */ /* 0x000fc40000004100 */
[-C--:B------:R-:W-:Y:S01]  /*1020*/  FFMA.FTZ R90, R109, R142.reuse, R90 ;  /* 0x0000008e6d5a7223 */ /* 0x080fe2000001005a */
[----:B------:R-:W-:Y:S01]  /*1030*/  FADD.FTZ R70, R70, R142 ;  /* 0x0000008e46467221 */ /* 0x000fe20000010000 */
[----:B------:R-:W-:Y:S01]  /*1040*/  FMUL.FTZ R142, R15, R142 ;  /* 0x0000008e0f8e7220 */ /* 0x000fe20000410000 */
[----:B------:R-:W-:Y:S01]  /*1050*/  FADD.FTZ R101, R100, R139 ;  /* 0x0000008b64657221 */ /* 0x000fe20000010000 */
[--C-:B------:R-:W-:Y:S02]  /*1060*/  HADD2.F32 R150, -RZ, R111.reuse.H0_H0 ;  /* 0x2000006fff967230 */ /* 0x100fe40000004100 */
[----:B------:R-:W-:Y:S01]  /*1070*/  FFMA.FTZ R98, R108, R139, R99 ;  /* 0x0000008b6c627223 */ /* 0x000fe20000010063 */
[----:B------:R-:W-:Y:S02]  /*1080*/  HADD2.F32 R96, -RZ, R111.H1_H1 ;  /* 0x3000006fff607230 */ /* 0x000fe40000004100 */
[C---:B------:R-:W-:Y:S01]  /*1090*/  FMUL.FTZ R111, R4.reuse, R131 ;  /* 0x00000083046f7220 */ /* 0x040fe20000410000 */
[----:B------:R-:W-:Y:S01]  /*10a0*/  FMUL.FTZ R131, R4, R141 ;  /* 0x0000008d04837220 */ /* 0x000fe20000410000 */
[----:B------:R-:W-:-:S02]  /*10b0*/  HADD2.F32 R148, -RZ, R110.H0_H0 ;  /* 0x2000006eff947230 */ /* 0x000fc40000004100 */
[----:B------:R-:W-:Y:S01]  /*10c0*/  FMUL.FTZ R141, R14, R103 ;  /* 0x000000670e8d7220 */ /* 0x000fe20000410000 */
[----:B------:R-:W-:Y:S02]  /*10d0*/  HADD2.F32 R147, -RZ, R110.H1_H1 ;  /* 0x3000006eff937230 */ /* 0x000fe40000004100 */
        /* <DEDUP_REMOVED lines=52> */
.L_x_1753:
[----:B------:R-:W-:Y:S05]  /*1420*/  BSYNC B0 ;  /* 0x0000000000007941 */ /* 0x000fea0003800000 */
.L_x_1751:
[----:B------:R-:W0:Y:S01]  /*1430*/  S2R R128, SR_TID.X ;  /* 0x0000000000807919 */ /* 0x000e220000002100 */
[----:B------:R-:W-:Y:S01]  /*1440*/  LOP3.LUT P5, RZ, R120, 0xff, RZ, 0xc0, !PT ;  /* 0x000000ff78ff7812 */ /* 0x000fe200078ac0ff */
[----:B------:R-:W-:Y:S01]  /*1450*/  UMOV UR6, 0xffffffff ;  /* 0xffffffff00067882 */ /* 0x000fe20000000000 */
[----:B-----5:R-:W-:Y:S02]  /*1460*/  MOV R97, R124 ;  /* 0x0000007c00617202 */ /* 0x020fe40000000f00 */
[----:B------:R-:W-:Y:S02]  /*1470*/  MOV R101, R122 ;  /* 0x0000007a00657202 */ /* 0x000fe40000000f00 */
[----:B------:R-:W-:Y:S02]  /*1480*/  PRMT R151, R97, 0x7610, R151 ;  /* 0x0000761061977816 */ /* 0x000fe40000000097 */
[----:B------:R-:W-:Y:S02]  /*1490*/  PRMT R120, R101, 0x7610, R120 ;  /* 0x0000761065787816 */ /* 0x000fe40000000078 */
[----:B0-----:R-:W-:-:S02]  /*14a0*/  SHF.R.U32.HI R99, RZ, 0x5, R128 ;  /* 0x00000005ff637819 */ /* 0x001fc40000011680 */
        /* <DEDUP_REMOVED lines=22> */
.L_x_1848:
[----:B------:R-:W3:Y:S01]  /*1610*/  S2R R103, SR_CgaCtaId ;  /* 0x0000000000677919 */ /* 0x000ee20000008800 */
[----:B------:R-:W-:Y:S01]  /*1620*/  @P4 IADD3 R119, R119, -0x1, RZ ;  /* 0xffffffff77774810 */ /* 0x000fe20007ffe0ff */
[----:B------:R-:W-:Y:S01]  /*1630*/  HFMA2.MMA R129, -RZ, RZ, 0, 0 ;  /* 0x00000000ff817435 */ /* 0x000fe200000001ff */
[----:B------:R-:W-:Y:S01]  /*1640*/  @!P0 LOP3.LUT R99, R99, 0x3, RZ, 0xc0, !PT ;  /* 0x0000000363638812 */ /* 0x000fe200078ec0ff */
[----:B------:R-:W4:Y:S01]  /*1650*/  @P4 LDC.64 R96, c[0x0][0x220] ;  /* 0x00008800ff604b82 */ /* 0x000f220000000a00 */
[----:B------:R-:W-:Y:S05]  /*1660*/  WARPSYNC.ALL ;  /* 0x0000000000007948 */ /* 0x000fea0003800000 */
[----:B------:R-:W-:Y:S01]  /*1670*/  @P4 IMAD R119, R119, R118, RZ ;  /* 0x0000007677774224 */ /* 0x000fe200078e02ff */
[----:B------:R-:W-:Y:S01]  /*1680*/  @!P0 IADD3 R99, R98, R99, RZ ;  /* 0x0000006362638210 */ /* 0x000fe20007ffe0ff */
[----:B-1----:R-:W-:-:S03]  /*1690*/  FADD.FTZ R118, R100, R101 ;  /* 0x0000006564767221 */ /* 0x002fc60000010000 */
[----:B------:R-:W-:-:S04]  /*16a0*/  @P4 SHF.R.S32.HI R102, RZ, 0x1f, R119 ;  /* 0x0000001fff664819 */ /* 0x000fc80000011477 */
[----:B------:R-:W-:Y:S02]  /*16b0*/  @P4 LEA.HI R119, R102, R119, RZ, 0x3 ;  /* 0x0000007766774211 */ /* 0x000fe400078f18ff */
[----:B------:R-:W-:Y:S02]  /*16c0*/  MOV R102, 0x400 ;  /* 0x0000040000667802 */ /* 0x000fe40000000f00 */
[----:B------:R-:W-:Y:S01]  /*16d0*/  @P4 LEA.HI.SX32 R129, R119, R114, 0x1d ;  /* 0x0000007277814211 */ /* 0x000fe200078feaff */
[----:B--2---:R-:W-:-:S04]  /*16e0*/  FADD.FTZ R119, R153, R154 ;  /* 0x0000009a99777221 */ /* 0x004fc80000010000 */
[----:B----4-:R-:W-:Y:S01]  /*16f0*/  @P4 IMAD.WIDE.U32 R126, R129, 0x10, R96 ;  /* 0x00000010817e4825 */ /* 0x010fe200078e0060 */
[----:B---3--:R-:W-:-:S04]  /*1700*/  LEA R102, R103, R102, 0x18 ;  /* 0x0000006667667211 */ /* 0x008fc800078ec0ff */
[----:B0-----:R-:W-:-:S05]  /*1710*/  @!P0 LEA R153, R99, R102, 0x3 ;  /* 0x0000006663998211 */ /* 0x001fca00078e18ff */
        /* <DEDUP_REMOVED lines=24> */
.L_x_1756:
        /* <DEDUP_REMOVED lines=9> */
.L_x_1757:
[----:B------:R-:W-:Y:S05]  /*1930*/  BSYNC B0 ;  /* 0x0000000000007941 */ /* 0x000fea0003800000 */
.L_x_1755:
[----:B------:R-:W-:Y:S01]  /*1940*/  ISETP.NE.U32.AND P1, PT, RZ, UR12, PT ;  /* 0x0000000cff007c0c */ /* 0x000fe2000bf25070 */
[----:B------:R-:W-:Y:S03]  /*1950*/  BSSY B0, `(.L_x_1758) ;  /* 0x000000f000007945 */ /* 0x000fe60003800000 */
[----:B------:R-:W-:-:S13]  /*1960*/  ISETP.NE.AND.EX P1, PT, RZ, UR13, PT, P1 ;  /* 0x0000000dff007c0c */ /* 0x000fda000bf25310 */
[----:B------:R-:W-:Y:S01]  /*1970*/  @P1 F2FP.F16.F32.PACK_AB R96, RZ, R97 ;  /* 0x00000061ff60123e */ /* 0x000fe200000000ff */
[----:B------:R-:W-:Y:S06]  /*1980*/  @!P4 BRA `(.L_x_1759) ;  /* 0x00000000002cc947 */ /* 0x000fec0003800000 */
[----:B------:R-:W-:Y:S01]  /*1990*/  LOP3.LUT P6, RZ, R151, 0xff, RZ, 0xc0, !PT ;  /* 0x000000ff97ff7812 */ /* 0x000fe200078cc0ff */
[----:B------:R-:W-:Y:S01]  /*19a0*/  FMUL.FTZ R97, R97, UR15 ;  /* 0x0000000f61617c20 */ /* 0x000fe20008410000 */
[----:B------:R-:W-:-:S03]  /*19b0*/  CS2R R98, SRZ ;  /* 0x0000000000627805 */ /* 0x000fc6000001ff00 */
[----:B------:R-:W-:-:S08]  /*19c0*/  FMUL.FTZ R103, R97, UR14 ;  /* 0x0000000e61677c20 */ /* 0x000fd00008410000 */
[----:B------:R-:W-:Y:S02]  /*19d0*/  @P6 HADD2.F32 R102, -RZ, R28.H0_H0 ;  /* 0x2000001cff666230 */ /* 0x000fe40000004100 */
[----:B-----5:R-:W-:-:S03]  /*19e0*/  @P6 HADD2.F32 R97, -RZ, R36.H0_H0 ;  /* 0x20000024ff616230 */ /* 0x020fc60000004100 */
[C---:B------:R-:W-:Y:S02]  /*19f0*/  @P6 FMUL.FTZ R98, R103.reuse, R102 ;  /* 0x0000006667626220 */ /* 0x040fe40000410000 */
[----:B------:R-:W-:-:S03]  /*1a00*/  @P6 FMUL.FTZ R99, R103, R97 ;  /* 0x0000006167636220 */ /* 0x000fc60000410000 */
[----:B------:R-:W-:Y:S01]  /*1a10*/  F2FP.F16.F32.PACK_AB R98, RZ, R98 ;  /* 0x00000062ff62723e */ /* 0x000fe200000000ff */
[----:B------:R-:W-:-:S03]  /*1a20*/  FADD.FTZ R52, R52, R99 ;  /* 0x0000006334347221 */ /* 0x000fc60000010000 */
[----:B------:R-:W-:-:S07]  /*1a30*/  PRMT R80, R98, 0x7610, R80 ;  /* 0x0000761062507816 */ /* 0x000fce0000000050 */
.L_x_1759:
[----:B------:R-:W-:Y:S05]  /*1a40*/  BSYNC B0 ;  /* 0x0000000000007941 */ /* 0x000fea0003800000 */
.L_x_1758:
[----:B------:R-:W-:Y:S01]  /*1a50*/  BSSY B0, `(.L_x_1760) ;  /* 0x000000e000007945 */ /* 0x000fe20003800000 */
[----:B------:R-:W-:-:S03]  /*1a60*/  @P1 PRMT R48, R96, 0x7610, R48 ;  /* 0x0000761060301816 */ /* 0x000fc60000000030 */
[----:B------:R-:W-:Y:S05]  /*1a70*/  @P2 BRA `(.L_x_1761) ;  /* 0x0000000000102947 */ /* 0x000fea0003800000 */
[----:B------:R-:W-:Y:S01]  /*1a80*/  MOV R97, RZ ;  /* 0x000000ff00617202 */ /* 0x000fe20000000f00 */
[----:B------:R-:W-:Y:S06]  /*1a90*/  @!P0 BRA `(.L_x_1762) ;  /* 0x0000000000248947 */ /* 0x000fec0003800000 */
[----:B------:R-:W-:Y:S01]  /*1aa0*/  HADD2.F32 R97, -RZ, R24.H1_H1 ;  /* 0x30000018ff617230 */ /* 0x000fe20000004100 */
[----:B------:R-:W-:Y:S06]  /*1ab0*/  BRA `(.L_x_1762) ;  /* 0x00000000001c7947 */ /* 0x000fec0003800000 */
.L_x_1761:
[----:B------:R-:W-:-:S04]  /*1ac0*/  ISETP.NE.AND P6, PT, R5, RZ, PT ;  /* 0x000000ff0500720c */ /* 0x000fc80003fc5270 */
[----:B------:R-:W-:-:S05]  /*1ad0*/  FSEL R97, R100, RZ, !P6 ;  /* 0x000000ff64617208 */ /* 0x000fca0007000000 */
[----:B------:R-:W-:-:S04]  /*1ae0*/  FFMA.FTZ R96, R104, R101, R97 ;  /* 0x0000006568607223 */ /* 0x000fc80000010061 */
[----:B------:R-:W-:Y:S01]  /*1af0*/  FADD.FTZ R97, R135, -R96 ;  /* 0x8000006087617221 */ /* 0x000fe20000010000 */
[----:B------:R-:W-:-:S03]  /*1b00*/  @P0 HADD2.F32 R96, -RZ, R24.H1_H1 ;  /* 0x30000018ff600230 */ /* 0x000fc60000004100 */
[----:B------:R-:W-:-:S04]  /*1b10*/  FMUL.FTZ R97, R4, R97 ;  /* 0x0000006104617220 */ /* 0x000fc80000410000 */
[----:B------:R-:W-:-:S07]  /*1b20*/  @P0 FADD.FTZ R97, R97, R96 ;  /* 0x0000006061610221 */ /* 0x000fce0000010000 */
.L_x_1762:
[----:B------:R-:W-:Y:S05]  /*1b30*/  BSYNC B0 ;  /* 0x0000000000007941 */ /* 0x000fea0003800000 */
.L_x_1760:
[----:B------:R-:W-:Y:S01]  /*1b40*/  BSSY B0, `(.L_x_1763) ;  /* 0x000000f000007945 */ /* 0x000fe20003800000 */
[----:B------:R-:W-:-:S03]  /*1b50*/  @P1 F2FP.F16.F32.PACK_AB R96, RZ, R97 ;  /* 0x00000061ff60123e */ /* 0x000fc600000000ff */
[----:B------:R-:W-:Y:S05]  /*1b60*/  @!P4 BRA `(.L_x_1764) ;  /* 0x000000000030c947 */ /* 0x000fea0003800000 */
[----:B------:R-:W-:Y:S01]  /*1b70*/  LOP3.LUT P6, RZ, R124, 0xff00, RZ, 0xc0, !PT ;  /* 0x0000ff007cff7812 */ /* 0x000fe200078cc0ff */
[----:B------:R-:W-:Y:S01]  /*1b80*/  FMUL.FTZ R97, R97, UR15 ;  /* 0x0000000f61617c20 */ /* 0x000fe20008410000 */
[----:B------:R-:W-:Y:S01]  /*1b90*/  HFMA2.MMA R102, -RZ, RZ, 0, 0 ;  /* 0x00000000ff667435 */ /* 0x000fe200000001ff */
[----:B------:R-:W-:Y:S02]  /*1ba0*/  MOV R98, RZ ;  /* 0x000000ff00627202 */ /* 0x000fe40000000f00 */
[----:B------:R-:W-:-:S08]  /*1bb0*/  FMUL.FTZ R116, R97, UR14 ;  /* 0x0000000e61747c20 */ /* 0x000fd00008410000 */
[----:B------:R-:W-:Y:S02]  /*1bc0*/  @P6 HADD2.F32 R99, -RZ, R28.H1_H1 ;  /* 0x3000001cff636230 */ /* 0x000fe40000004100 */
[----:B-----5:R-:W-:-:S03]  /*1bd0*/  @P6 HADD2.F32 R97, -RZ, R36.H1_H1 ;  /* 0x30000024ff616230 */ /* 0x020fc60000004100 */
[C---:B------:R-:W-:Y:S02]  /*1be0*/  @P6 FMUL.FTZ R98, R116.reuse, R99 ;  /* 0x0000006374626220 */ /* 0x040fe40000410000 */
[----:B------:R-:W-:-:S03]  /*1bf0*/  @P6 FMUL.FTZ R102, R116, R97 ;  /* 0x0000006174666220 */ /* 0x000fc60000410000 */
[----:B------:R-:W-:Y:S01]  /*1c00*/  F2FP.F16.F32.PACK_AB R98, RZ, R98 ;  /* 0x00000062ff62723e */ /* 0x000fe200000000ff */
[----:B------:R-:W-:-:S03]  /*1c10*/  FADD.FTZ R53, R53, R102 ;  /* 0x0000006635357221 */ /* 0x000fc60000010000 */
[----:B------:R-:W-:-:S07]  /*1c20*/  PRMT R80, R80, 0x5410, R98 ;  /* 0x0000541050507816 */ /* 0x000fce0000000062 */
.L_x_1764:
[----:B------:R-:W-:Y:S05]  /*1c30*/  BSYNC B0 ;  /* 0x0000000000007941 */ /* 0x000fea0003800000 */
.L_x_1763:
[----:B------:R-:W-:Y:S01]  /*1c40*/  BSSY B0, `(.L_x_1765) ;  /* 0x000000e000007945 */ /* 0x000fe20003800000 */
[----:B------:R-:W-:-:S03]  /*1c50*/  @P1 PRMT R48, R48, 0x5410, R96 ;  /* 0x0000541030301816 */ /* 0x000fc60000000060 */
[----:B------:R-:W-:Y:S05]  /*1c60*/  @P2 BRA `(.L_x_1766) ;  /* 0x0000000000102947 */ /* 0x000fea0003800000 */
[----:B------:R-:W-:Y:S01]  /*1c70*/  HFMA2.MMA R97, -RZ, RZ, 0, 0 ;  /* 0x00000000ff617435 */ /* 0x000fe200000001ff */
[----:B------:R-:W-:Y:S10]  /*1c80*/  @!P0 BRA `(.L_x_1767) ;  /* 0x0000000000248947 */ /* 0x000ff40003800000 */
[----:B------:R-:W-:Y:S01]  /*1c90*/  HADD2.F32 R97, -RZ, R25.H0_H0 ;  /* 0x20000019ff617230 */ /* 0x000fe20000004100 */
[----:B------:R-:W-:Y:S06]  /*1ca0*/  BRA `(.L_x_1767) ;  /* 0x00000000001c7947 */ /* 0x000fec0003800000 */
.L_x_1766:
[----:B------:R-:W-:-:S04]  /*1cb0*/  ISETP.NE.AND P6, PT, R5, RZ, PT ;  /* 0x000000ff0500720c */ /* 0x000fc80003fc5270 */
[----:B------:R-:W-:-:S05]  /*1cc0*/  FSEL R96, R100, RZ, !P6 ;  /* 0x000000ff64607208 */ /* 0x000fca0007000000 */
[----:B------:R-:W-:Y:S01]  /*1cd0*/  FFMA.FTZ R97, R105, R101, R96 ;  /* 0x0000006569617223 */ /* 0x000fe20000010060 */
[----:B------:R-:W-:-:S03]  /*1ce0*/  @P0 HADD2.F32 R96, -RZ, R25.H0_H0 ;  /* 0x20000019ff600230 */ /* 0x000fc60000004100 */
[----:B------:R-:W-:-:S04]  /*1cf0*/  FADD.FTZ R97, R138, -R97 ;  /* 0x800000618a617221 */ /* 0x000fc80000010000 */
[----:B------:R-:W-:-:S04]  /*1d00*/  FMUL.FTZ R97, R4, R97 ;  /* 0x0000006104617220 */ /* 0x000fc80000410000 */
[----:B------:R-:W-:-:S07]  /*1d10*/  @P0 FADD.FTZ R97, R97, R96 ;  /* 0x0000006061610221 */ /* 0x000fce0000010000 */
.L_x_1767:
[----:B------:R-:W-:Y:S05]  /*1d20*/  BSYNC B0 ;  /* 0x0000000000007941 */ /* 0x000fea0003800000 */
.L_x_1765:
[----:B------:R-:W-:Y:S01]  /*1d30*/  BSSY B0, `(.L_x_1768) ;  /* 0x000000e000007945 */ /* 0x000fe20003800000 */
[----:B------:R-:W-:-:S03]  /*1d40*/  @P1 F2FP.F16.F32.PACK_AB R96, RZ, R97 ;  /* 0x00000061ff60123e */ /* 0x000fc600000000ff */
[----:B------:R-:W-:Y:S05]  /*1d50*/  @!P4 BRA `(.L_x_1769) ;  /* 0x00000000002cc947 */ /* 0x000fea0003800000 */
        /* <DEDUP_REMOVED lines=11> */
.L_x_1769:
[----:B------:R-:W-:Y:S05]  /*1e10*/  BSYNC B0 ;  /* 0x0000000000007941 */ /* 0x000fea0003800000 */
.L_x_1768:
[----:B------:R-:W-:Y:S01]  /*1e20*/  BSSY B0, `(.L_x_1770) ;  /* 0x000000e000007945 */ /* 0x000fe20003800000 */
[----:B------:R-:W-:-:S03]  /*1e30*/  @P1 PRMT R49, R96, 0x7610, R49 ;  /* 0x0000761060311816 */ /* 0x000fc60000000031 */
[----:B------:R-:W-:Y:S05]  /*1e40*/  @P2 BRA `(.L_x_1771) ;  /* 0x0000000000102947 */ /* 0x000fea0003800000 */
[----:B------:R-:W-:Y:S01]  /*1e50*/  MOV R97, RZ ;  /* 0x000000ff00617202 */ /* 0x000fe20000000f00 */
[----:B------:R-:W-:Y:S06]  /*1e60*/  @!P0 BRA `(.L_x_1772) ;  /* 0x0000000000248947 */ /* 0x000fec0003800000 */
[----:B------:R-:W-:Y:S01]  /*1e70*/  HADD2.F32 R97, -RZ, R25.H1_H1 ;  /* 0x30000019ff617230 */ /* 0x000fe20000004100 */
[----:B------:R-:W-:Y:S06]  /*1e80*/  BRA `(.L_x_1772) ;  /* 0x00000000001c7947 */ /* 0x000fec0003800000 */
.L_x_1771:
[----:B------:R-:W-:-:S04]  /*1e90*/  ISETP.NE.AND P6, PT, R5, RZ, PT ;  /* 0x000000ff0500720c */ /* 0x000fc80003fc5270 */
[----:B------:R-:W-:-:S05]  /*1ea0*/  FSEL R97, R100, RZ, !P6 ;  /* 0x000000ff64617208 */ /* 0x000fca0007000000 */
[----:B------:R-:W-:-:S04]  /*1eb0*/  FFMA.FTZ R96, R106, R101, R97 ;  /* 0x000000656a607223 */ /* 0x000fc80000010061 */
[----:B------:R-:W-:Y:S01]  /*1ec0*/  FADD.FTZ R97, R137, -R96 ;  /* 0x8000006089617221 */ /* 0x000fe20000010000 */
[----:B------:R-:W-:-:S03]  /*1ed0*/  @P0 HADD2.F32 R96, -RZ, R25.H1_H1 ;  /* 0x30000019ff600230 */ /* 0x000fc60000004100 */
[----:B------:R-:W-:-:S04]  /*1ee0*/  FMUL.FTZ R97, R4, R97 ;  /* 0x0000006104617220 */ /* 0x000fc80000410000 */
[----:B------:R-:W-:-:S07]  /*1ef0*/  @P0 FADD.FTZ R97, R97, R96 ;  /* 0x0000006061610221 */ /* 0x000fce0000010000 */
.L_x_1772:
[----:B------:R-:W-:Y:S05]  /*1f00*/  BSYNC B0 ;  /* 0x0000000000007941 */ /* 0x000fea0003800000 */
.L_x_1770:
        /* <DEDUP_REMOVED lines=15> */
.L_x_1774:
[----:B------:R-:W-:Y:S05]  /*2000*/  BSYNC B0 ;  /* 0x0000000000007941 */ /* 0x000fea0003800000 */
.L_x_1773:
[----:B------:R-:W-:Y:S01]  /*2010*/  BSSY B0, `(.L_x_1775) ;  /* 0x000000e000007945 */ /* 0x000fe20003800000 */
[----:B------:R-:W-:-:S03]  /*2020*/  @P1 PRMT R49, R49, 0x5410, R96 ;  /* 0x0000541031311816 */ /* 0x000fc60000000060 */
[----:B------:R-:W-:Y:S05]  /*2030*/  @P2 BRA `(.L_x_1776) ;  /* 0x0000000000102947 */ /* 0x000fea0003800000 */
[----:B------:R-:W-:Y:S01]  /*2040*/  HFMA2.MMA R97, -RZ, RZ, 0, 0 ;  /* 0x00000000ff617435 */ /* 0x000fe200000001ff */
[----:B------:R-:W-:Y:S10]  /*2050*/  @!P0 BRA `(.L_x_1777) ;  /* 0x0000000000248947 */ /* 0x000ff40003800000 */
[----:B------:R-:W-:Y:S01]  /*2060*/  HADD2.F32 R97, -RZ, R26.H0_H0 ;  /* 0x2000001aff617230 */ /* 0x000fe20000004100 */
[----:B------:R-:W-:Y:S06]  /*2070*/  BRA `(.L_x_1777) ;  /* 0x00000000001c7947 */ /* 0x000fec0003800000 */
.L_x_1776:
[----:B------:R-:W-:-:S04]  /*2080*/  ISETP.NE.AND P6, PT, R5, RZ, PT ;  /* 0x000000ff0500720c */ /* 0x000fc80003fc5270 */
[----:B------:R-:W-:-:S05]  /*2090*/  FSEL R96, R100, RZ, !P6 ;  /* 0x000000ff64607208 */ /* 0x000fca0007000000 */
[----:B------:R-:W-:Y:S01]  /*20a0*/  FFMA.FTZ R97, R107, R101, R96 ;  /* 0x000000656b617223 */ /* 0x000fe20000010060 */
[----:B------:R-:W-:-:S03]  /*20b0*/  @P0 HADD2.F32 R96, -RZ, R26.H0_H0 ;  /* 0x2000001aff600230 */ /* 0x000fc60000004100 */
[----:B------:R-:W-:-:S04]  /*20c0*/  FADD.FTZ R97, R140, -R97 ;  /* 0x800000618c617221 */ /* 0x000fc80000010000 */
[----:B------:R-:W-:-:S04]  /*20d0*/  FMUL.FTZ R97, R4, R97 ;  /* 0x0000006104617220 */ /* 0x000fc80000410000 */
[----:B------:R-:W-:-:S07]  /*20e0*/  @P0 FADD.FTZ R97, R97, R96 ;  /* 0x0000006061610221 */ /* 0x000fce0000010000 */
.L_x_1777:
[----:B------:R-:W-:Y:S05]  /*20f0*/  BSYNC B0 ;  /* 0x0000000000007941 */ /* 0x000fea0003800000 */
.L_x_1775:
        /* <DEDUP_REMOVED lines=14> */
.L_x_1779:
[----:B------:R-:W-:Y:S05]  /*21e0*/  BSYNC B0 ;  /* 0x0000000000007941 */ /* 0x000fea0003800000 */
.L_x_1778:
[----:B------:R-:W-:Y:S01]  /*21f0*/  BSSY B0, `(.L_x_1780) ;  /* 0x000000e000007945 */ /* 0x000fe20003800000 */
[----:B------:R-:W-:-:S03]  /*2200*/  @P1 PRMT R50, R96, 0x7610, R50 ;  /* 0x0000761060321816 */ /* 0x000fc60000000032 */
[----:B------:R-:W-:Y:S05]  /*2210*/  @P2 BRA `(.L_x_1781) ;  /* 0x0000000000102947 */ /* 0x000fea0003800000 */
[----:B------:R-:W-:Y:S01]  /*2220*/  MOV R97, RZ ;  /* 0x000000ff00617202 */ /* 0x000fe20000000f00 */
[----:B------:R-:W-:Y:S06]  /*2230*/  @!P0 BRA `(.L_x_1782) ;  /* 0x0000000000248947 */ /* 0x000fec0003800000 */
[----:B------:R-:W-:Y:S01]  /*2240*/  HADD2.F32 R97, -RZ, R26.H1_H1 ;  /* 0x3000001aff617230 */ /* 0x000fe20000004100 */
[----:B------:R-:W-:Y:S06]  /*2250*/  BRA `(.L_x_1782) ;  /* 0x00000000001c7947 */ /* 0x000fec0003800000 */
.L_x_1781:
[----:B------:R-:W-:-:S04]  /*2260*/  ISETP.NE.AND P6, PT, R5, RZ, PT ;  /* 0x000000ff0500720c */ /* 0x000fc80003fc5270 */
[----:B------:R-:W-:-:S05]  /*2270*/  FSEL R97, R100, RZ, !P6 ;  /* 0x000000ff64617208 */ /* 0x000fca0007000000 */
[----:B------:R-:W-:-:S04]  /*2280*/  FFMA.FTZ R96, R108, R101, R97 ;  /* 0x000000656c607223 */ /* 0x000fc80000010061 */
[----:B------:R-:W-:Y:S01]  /*2290*/  FADD.FTZ R97, R139, -R96 ;  /* 0x800000608b617221 */ /* 0x000fe20000010000 */
[----:B------:R-:W-:-:S03]  /*22a0*/  @P0 HADD2.F32 R96, -RZ, R26.H1_H1 ;  /* 0x3000001aff600230 */ /* 0x000fc60000004100 */
[----:B------:R-:W-:-:S04]  /*22b0*/  FMUL.FTZ R97, R4, R97 ;  /* 0x0000006104617220 */ /* 0x000fc80000410000 */
[----:B------:R-:W-:-:S07]  /*22c0*/  @P0 FADD.FTZ R97, R97, R96 ;  /* 0x0000006061610221 */ /* 0x000fce0000010000 */
.L_x_1782:
[----:B------:R-:W-:Y:S05]  /*22d0*/  BSYNC B0 ;  /* 0x0000000000007941 */ /* 0x000fea0003800000 */
.L_x_1780:
        /* <DEDUP_REMOVED lines=15> */
.L_x_1784:
[----:B------:R-:W-:Y:S05]  /*23d0*/  BSYNC B0 ;  /* 0x0000000000007941 */ /* 0x000fea0003800000 */
.L_x_1783:
[----:B------:R-:W-:Y:S01]  /*23e0*/  BSSY B0, `(.L_x_1785) ;  /* 0x000000e000007945 */ /* 0x000fe20003800000 */
[----:B------:R-:W-:-:S03]  /*23f0*/  @P1 PRMT R50, R50, 0x5410, R96 ;  /* 0x0000541032321816 */ /* 0x000fc60000000060 */
[----:B------:R-:W-:Y:S05]  /*2400*/  @P2 BRA `(.L_x_1786) ;  /* 0x0000000000102947 */ /* 0x000fea0003800000 */
[----:B------:R-:W-:Y:S01]  /*2410*/  HFMA2.MMA R97, -RZ, RZ, 0, 0 ;  /* 0x00000000ff617435 */ /* 0x000fe200000001ff */
[----:B------:R-:W-:Y:S10]  /*2420*/  @!P0 BRA `(.L_x_1787) ;  /* 0x0000000000248947 */ /* 0x000ff40003800000 */
[----:B------:R-:W-:Y:S01]  /*2430*/  HADD2.F32 R97, -RZ, R27.H0_H0 ;  /* 0x2000001bff617230 */ /* 0x000fe20000004100 */
[----:B------:R-:W-:Y:S06]  /*2440*/  BRA `(.L_x_1787) ;  /* 0x00000000001c7947 */ /* 0x000fec0003800000 */
.L_x_1786:
[----:B------:R-:W-:-:S04]  /*2450*/  ISETP.NE.AND P6, PT, R5, RZ, PT ;  /* 0x000000ff0500720c */ /* 0x000fc80003fc5270 */
[----:B------:R-:W-:-:S05]  /*2460*/  FSEL R96, R100, RZ, !P6 ;  /* 0x000000ff64607208 */ /* 0x000fca0007000000 */
[----:B------:R-:W-:Y:S01]  /*2470*/  FFMA.FTZ R97, R109, R101, R96 ;  /* 0x000000656d617223 */ /* 0x000fe20000010060 */
[----:B------:R-:W-:-:S03]  /*2480*/  @P0 HADD2.F32 R96, -RZ, R27.H0_H0 ;  /* 0x2000001bff600230 */ /* 0x000fc60000004100 */
[----:B------:R-:W-:-:S04]  /*2490*/  FADD.FTZ R97, R142, -R97 ;  /* 0x800000618e617221 */ /* 0x000fc80000010000 */
[----:B------:R-:W-:-:S04]  /*24a0*/  FMUL.FTZ R97, R4, R97 ;  /* 0x0000006104617220 */ /* 0x000fc80000410000 */
[----:B------:R-:W-:-:S07]  /*24b0*/  @P0 FADD.FTZ R97, R97, R96 ;  /* 0x0000006061610221 */ /* 0x000fce0000010000 */
.L_x_1787:
[----:B------:R-:W-:Y:S05]  /*24c0*/  BSYNC B0 ;  /* 0x0000000000007941 */ /* 0x000fea0003800000 */
.L_x_1785:
        /* <DEDUP_REMOVED lines=14> */
.L_x_1789:
[----:B------:R-:W-:Y:S05]  /*25b0*/  BSYNC B0 ;  /* 0x0000000000007941 */ /* 0x000fea0003800000 */
.L_x_1788:
[----:B------:R-:W-:Y:S01]  /*25c0*/  BSSY B0, `(.L_x_1790) ;  /* 0x000000e000007945 */ /* 0x000fe20003800000 */
[----:B------:R-:W-:-:S03]  /*25d0*/  @P1 PRMT R51, R96, 0x7610, R51 ;  /* 0x0000761060331816 */ /* 0x000fc60000000033 */
[----:B------:R-:W-:Y:S05]  /*25e0*/  @P2 BRA `(.L_x_1791) ;  /* 0x0000000000102947 */ /* 0x000fea0003800000 */
[----:B------:R-:W-:Y:S01]  /*25f0*/  MOV R102, RZ ;  /* 0x000000ff00667202 */ /* 0x000fe20000000f00 */
[----:B------:R-:W-:Y:S06]  /*2600*/  @!P0 BRA `(.L_x_1792) ;  /* 0x0000000000248947 */ /* 0x000fec0003800000 */
[----:B------:R-:W-:Y:S01]  /*2610*/  HADD2.F32 R102, -RZ, R27.H1_H1 ;  /* 0x3000001bff667230 */ /* 0x000fe20000004100 */
[----:B------:R-:W-:Y:S06]  /*2620*/  BRA `(.L_x_1792) ;  /* 0x00000000001c7947 */ /* 0x000fec0003800000 */
.L_x_1791:
[----:B------:R-:W-:Y:S01]  /*2630*/  ISETP.NE.AND P6, PT, R5, RZ, PT ;  /* 0x000000ff0500720c */ /* 0x000fe20003fc5270 */
[----:B------:R-:W-:-:S03]  /*2640*/  @P0 HADD2.F32 R99, -RZ, R27.H1_H1 ;  /* 0x3000001bff630230 */ /* 0x000fc60000004100 */
[----:B------:R-:W-:-:S05]  /*2650*/  FSEL R97, R100, RZ, !P6 ;  /* 0x000000ff64617208 */ /* 0x000fca0007000000 */
[----:B------:R-:W-:-:S04]  /*2660*/  FFMA.FTZ R96, R110, R101, R97 ;  /* 0x000000656e607223 */ /* 0x000fc80000010061 */
[----:B------:R-:W-:-:S04]  /*2670*/  FADD.FTZ R97, R141, -R96 ;  /* 0x800000608d617221 */ /* 0x000fc80000010000 */
[----:B------:R-:W-:-:S04]  /*2680*/  FMUL.FTZ R102, R4, R97 ;  /* 0x0000006104667220 */ /* 0x000fc80000410000 */
[----:B------:R-:W-:-:S07]  /*2690*/  @P0 FADD.FTZ R102, R102, R99 ;  /* 0x0000006366660221 */ /* 0x000fce0000010000 */
.L_x_1792:
[----:B------:R-:W-:Y:S05]  /*26a0*/  BSYNC B0 ;  /* 0x0000000000007941 */ /* 0x000fea0003800000 */
.L_x_1790:
        /* <DEDUP_REMOVED lines=20> */
.L_x_1794:
[----:B------:R-:W-:Y:S05]  /*27f0*/  BSYNC B0 ;  /* 0x0000000000007941 */ /* 0x000fea0003800000 */
.L_x_1793:
        /* <DEDUP_REMOVED lines=8> */
.L_x_1796:
[----:B------:R-:W-:Y:S05]  /*2880*/  BSYNC B0 ;  /* 0x0000000000007941 */ /* 0x000fea0003800000 */
.L_x_1795:
[----:B------:R-:W-:Y:S04]  /*2890*/  BSSY B0, `(.L_x_1797) ;  /* 0x000000d000007945 */ /* 0x000fe80003800000 */
[----:B------:R-:W-:Y:S05]  /*28a0*/  @P2 BRA `(.L_x_1798) ;  /* 0x0000000000102947 */ /* 0x000fea0003800000 */
[----:B0-----:R-:W-:Y:S01]  /*28b0*/  HFMA2.MMA R97, -RZ, RZ, 0, 0 ;  /* 0x00000000ff617435 */ /* 0x001fe200000001ff */
[----:B------:R-:W-:Y:S10]  /*28c0*/  @!P0 BRA `(.L_x_1799) ;  /* 0x0000000000248947 */ /* 0x000ff40003800000 */
[----:B------:R-:W-:Y:S01]  /*28d0*/  HADD2.F32 R97, -RZ, R20.H0_H0 ;  /* 0x20000014ff617230 */ /* 0x000fe20000004100 */
[----:B------:R-:W-:Y:S06]  /*28e0*/  BRA `(.L_x_1799) ;  /* 0x00000000001c7947 */ /* 0x000fec0003800000 */
.L_x_1798:
[----:B------:R-:W-:-:S04]  /*28f0*/  ISETP.NE.AND P6, PT, R5, RZ, PT ;  /* 0x000000ff0500720c */ /* 0x000fc80003fc5270 */
[----:B------:R-:W-:-:S05]  /*2900*/  FSEL R2, R100, RZ, !P6 ;  /* 0x000000ff64027208 */ /* 0x000fca0007000000 */
[----:B0-----:R-:W-:Y:S01]  /*2910*/  FFMA.FTZ R97, R111, R101, R2 ;  /* 0x000000656f617223 */ /* 0x001fe20000010002 */
[----:B------:R-:W-:-:S03]  /*2920*/  @P0 HADD2.F32 R2, -RZ, R20.H0_H0 ;  /* 0x20000014ff020230 */ /* 0x000fc60000004100 */
[----:B------:R-:W-:-:S04]  /*2930*/  FADD.FTZ R97, R144, -R97 ;  /* 0x8000006190617221 */ /* 0x000fc80000010000 */
[----:B------:R-:W-:-:S04]  /*2940*/  FMUL.FTZ R97, R4, R97 ;  /* 0x0000006104617220 */ /* 0x000fc80000410000 */
[----:B------:R-:W-:-:S07]  /*2950*/  @P0 FADD.FTZ R97, R97, R2 ;  /* 0x0000000261610221 */ /* 0x000fce0000010000 */
.L_x_1799:
[----:B------:R-:W-:Y:S05]  /*2960*/  BSYNC B0 ;  /* 0x0000000000007941 */ /* 0x000fea0003800000 */
.L_x_1797:
        /* <DEDUP_REMOVED lines=8> */
[----:B------:R-:W-:Y:S02]  /*29f0*/  @P6 HADD2.F32 R97, -RZ, R32.H0_H0 ;  /* 0x20000020ff616230 */ /* 0x000fe40000004100 */
[----:B-----5:R-:W-:-:S03]  /*2a00*/  @P6 HADD2.F32 R103, -RZ, R36.H0_H0 ;  /* 0x20000024ff676230 */ /* 0x020fc60000004100 */
[----:B------:R-:W-:Y:S02]  /*2a10*/  @P6 FMUL.FTZ R96, R98, R97 ;  /* 0x0000006162606220 */ /* 0x000fe40000410000 */
[----:B------:R-:W-:-:S03]  /*2a20*/  @P6 FMUL.FTZ R99, R103, R98 ;  /* 0x0000006267636220 */ /* 0x000fc60000410000 */
[----:B------:R-:W-:Y:S01]  /*2a30*/  F2FP.F16.F32.PACK_AB R96, RZ, R96 ;  /* 0x00000060ff60723e */ /* 0x000fe200000000ff */
[----:B------:R-:W-:-:S03]  /*2a40*/  FADD.FTZ R60, R60, R99 ;  /* 0x000000633c3c7221 */ /* 0x000fc60000010000 */
[----:B------:R-:W-:-:S07]  /*2a50*/  PRMT R80, R96, 0x7610, R80 ;  /* 0x0000761060507816 */ /* 0x000fce0000000050 */
.L_x_1801:
[----:B------:R-:W-:Y:S05]  /*2a60*/  BSYNC B0 ;  /* 0x0000000000007941 */ /* 0x000fea0003800000 */
.L_x_1800:
[----:B------:R-:W-:Y:S01]  /*2a70*/  BSSY B0, `(.L_x_1802) ;  /* 0x000000e000007945 */ /* 0x000fe20003800000 */
[----:B------:R-:W-:-:S03]  /*2a80*/  @P1 PRMT R48, R2, 0x7610, R48 ;  /* 0x0000761002301816 */ /* 0x000fc60000000030 */
[----:B------:R-:W-:Y:S05]  /*2a90*/  @P2 BRA `(.L_x_1803) ;  /* 0x0000000000102947 */ /* 0x000fea0003800000 */
[----:B------:R-:W-:Y:S01]  /*2aa0*/  MOV R97, RZ ;  /* 0x000000ff00617202 */ /* 0x000fe20000000f00 */
[----:B------:R-:W-:Y:S06]  /*2ab0*/  @!P0 BRA `(.L_x_1804) ;  /* 0x0000000000248947 */ /* 0x000fec0003800000 */
[----:B------:R-:W-:Y:S01]  /*2ac0*/  HADD2.F32 R97, -RZ, R20.H1_H1 ;  /* 0x30000014ff617230 */ /* 0x000fe20000004100 */
[----:B------:R-:W-:Y:S06]  /*2ad0*/  BRA `(.L_x_1804) ;  /* 0x00000000001c7947 */ /* 0x000fec0003800000 */
.L_x_1803:
[----:B------:R-:W-:-:S04]  /*2ae0*/  ISETP.NE.AND P6, PT, R5, RZ, PT ;  /* 0x000000ff0500720c */ /* 0x000fc80003fc5270 */
[----:B------:R-:W-:-:S05]  /*2af0*/  FSEL R97, R100, RZ, !P6 ;  /* 0x000000ff64617208 */ /* 0x000fca0007000000 */
[----:B------:R-:W-:-:S04]  /*2b00*/  FFMA.FTZ R2, R130, R101, R97 ;  /* 0x0000006582027223 */ /* 0x000fc80000010061 */
[----:B------:R-:W-:Y:S01]  /*2b10*/  FADD.FTZ R97, R143, -R2 ;  /* 0x800000028f617221 */ /* 0x000fe20000010000 */
[----:B------:R-:W-:-:S03]  /*2b20*/  @P0 HADD2.F32 R2, -RZ, R20.H1_H1 ;  /* 0x30000014ff020230 */ /* 0x000fc60000004100 */
[----:B------:R-:W-:-:S04]  /*2b30*/  FMUL.FTZ R97, R4, R97 ;  /* 0x0000006104617220 */ /* 0x000fc80000410000 */
[----:B------:R-:W-:-:S07]  /*2b40*/  @P0 FADD.FTZ R97, R97, R2 ;  /* 0x0000000261610221 */ /* 0x000fce0000010000 */
.L_x_1804:
[----:B------:R-:W-:Y:S05]  /*2b50*/  BSYNC B0 ;  /* 0x0000000000007941 */ /* 0x000fea0003800000 */
.L_x_1802:
        /* <DEDUP_REMOVED lines=10> */
[----:B------:R-:W-:Y:S02]  /*2c00*/  @P6 FMUL.FTZ R96, R102, R97 ;  /* 0x0000006166606220 */ /* 0x000fe40000410000 */
[----:B------:R-:W-:-:S03]  /*2c10*/  @P6 FMUL.FTZ R98, R99, R102 ;  /* 0x0000006663626220 */ /* 0x000fc60000410000 */
[----:B------:R-:W-:Y:S01]  /*2c20*/  F2FP.F16.F32.PACK_AB R96, RZ, R96 ;  /* 0x00000060ff60723e */ /* 0x000fe200000000ff */
[----:B------:R-:W-:-:S03]  /*2c30*/  FADD.FTZ R61, R61, R98 ;  /* 0x000000623d3d7221 */ /* 0x000fc60000010000 */
[----:B------:R-:W-:-:S07]  /*2c40*/  PRMT R80, R80, 0x5410, R96 ;  /* 0x0000541050507816 */ /* 0x000fce0000000060 */
.L_x_1806:
[----:B------:R-:W-:Y:S05]  /*2c50*/  BSYNC B0 ;  /* 0x0000000000007941 */ /* 0x000fea0003800000 */
.L_x_1805:
[----:B------:R-:W-:Y:S01]  /*2c60*/  BSSY B0, `(.L_x_1807) ;  /* 0x000000e000007945 */ /* 0x000fe20003800000 */
[----:B------:R-:W-:-:S03]  /*2c70*/  @P1 PRMT R48, R48, 0x5410, R2 ;  /* 0x0000541030301816 */ /* 0x000fc60000000002 */
[----:B------:R-:W-:Y:S05]  /*2c80*/  @P2 BRA `(.L_x_1808) ;  /* 0x0000000000102947 */ /* 0x000fea0003800000 */
[----:B------:R-:W-:Y:S01]  /*2c90*/  HFMA2.MMA R97, -RZ, RZ, 0, 0 ;  /* 0x00000000ff617435 */ /* 0x000fe200000001ff */
[----:B------:R-:W-:Y:S10]  /*2ca0*/  @!P0 BRA `(.L_x_1809) ;  /* 0x0000000000248947 */ /* 0x000ff40003800000 */
[----:B------:R-:W-:Y:S01]  /*2cb0*/  HADD2.F32 R97, -RZ, R21.H0_H0 ;  /* 0x20000015ff617230 */ /* 0x000fe20000004100 */
[----:B------:R-:W-:Y:S06]  /*2cc0*/  BRA `(.L_x_1809) ;  /* 0x00000000001c7947 */ /* 0x000fec0003800000 */
.L_x_1808:
[----:B------:R-:W-:-:S04]  /*2cd0*/  ISETP.NE.AND P6, PT, R5, RZ, PT ;  /* 0x000000ff0500720c */ /* 0x000fc80003fc5270 */
[----:B------:R-:W-:-:S05]  /*2ce0*/  FSEL R2, R100, RZ, !P6 ;  /* 0x000000ff64027208 */ /* 0x000fca0007000000 */
[----:B------:R-:W-:Y:S01]  /*2cf0*/  FFMA.FTZ R97, R121, R101, R2 ;  /* 0x0000006579617223 */ /* 0x000fe20000010002 */
[----:B------:R-:W-:-:S03]  /*2d00*/  @P0 HADD2.F32 R2, -RZ, R21.H0_H0 ;  /* 0x20000015ff020230 */ /* 0x000fc60000004100 */
[----:B------:R-:W-:-:S04]  /*2d10*/  FADD.FTZ R97, R146, -R97 ;  /* 0x8000006192617221 */ /* 0x000fc80000010000 */
[----:B------:R-:W-:-:S04]  /*2d20*/  FMUL.FTZ R97, R4, R97 ;  /* 0x0000006104617220 */ /* 0x000fc80000410000 */
[----:B------:R-:W-:-:S07]  /*2d30*/  @P0 FADD.FTZ R97, R97, R2 ;  /* 0x0000000261610221 */ /* 0x000fce0000010000 */
.L_x_1809:
[----:B------:R-:W-:Y:S05]  /*2d40*/  BSYNC B0 ;  /* 0x0000000000007941 */ /* 0x000fea0003800000 */
.L_x_1807:
        /* <DEDUP_REMOVED lines=15> */
.L_x_1811:
[----:B------:R-:W-:Y:S05]  /*2e40*/  BSYNC B0 ;  /* 0x0000000000007941 */ /* 0x000fea0003800000 */
.L_x_1810:
[----:B------:R-:W-:Y:S01]  /*2e50*/  BSSY B0, `(.L_x_1812) ;  /* 0x000000e000007945 */ /* 0x000fe20003800000 */
[----:B------:R-:W-:-:S03]  /*2e60*/  @P1 PRMT R49, R2, 0x7610, R49 ;  /* 0x0000761002311816 */ /* 0x000fc60000000031 */
[----:B------:R-:W-:Y:S05]  /*2e70*/  @P2 BRA `(.L_x_1813) ;  /* 0x0000000000102947 */ /* 0x000fea0003800000 */
[----:B------:R-:W-:Y:S01]  /*2e80*/  MOV R97, RZ ;  /* 0x000000ff00617202 */ /* 0x000fe20000000f00 */
[----:B------:R-:W-:Y:S06]  /*2e90*/  @!P0 BRA `(.L_x_1814) ;  /* 0x0000000000248947 */ /* 0x000fec0003800000 */
[----:B------:R-:W-:Y:S01]  /*2ea0*/  HADD2.F32 R97, -RZ, R21.H1_H1 ;  /* 0x30000015ff617230 */ /* 0x000fe20000004100 */
[----:B------:R-:W-:Y:S06]  /*2eb0*/  BRA `(.L_x_1814) ;  /* 0x00000000001c7947 */ /* 0x000fec0003800000 */
.L_x_1813:
[----:B------:R-:W-:-:S04]  /*2ec0*/  ISETP.NE.AND P6, PT, R5, RZ, PT ;  /* 0x000000ff0500720c */ /* 0x000fc80003fc5270 */
[----:B------:R-:W-:-:S05]  /*2ed0*/  FSEL R97, R100, RZ, !P6 ;  /* 0x000000ff64617208 */ /* 0x000fca0007000000 */
[----:B------:R-:W-:-:S04]  /*2ee0*/  FFMA.FTZ R2, R132, R101, R97 ;  /* 0x0000006584027223 */ /* 0x000fc80000010061 */
[----:B------:R-:W-:Y:S01]  /*2ef0*/  FADD.FTZ R97, R145, -R2 ;  /* 0x8000000291617221 */ /* 0x000fe20000010000 */
[----:B------:R-:W-:-:S03]  /*2f00*/  @P0 HADD2.F32 R2, -RZ, R21.H1_H1 ;  /* 0x30000015ff020230 */ /* 0x000fc60000004100 */
[----:B------:R-:W-:-:S04]  /*2f10*/  FMUL.FTZ R97, R4, R97 ;  /* 0x0000006104617220 */ /* 0x000fc80000410000 */
[----:B------:R-:W-:-:S07]  /*2f20*/  @P0 FADD.FTZ R97, R97, R2 ;  /* 0x0000000261610221 */ /* 0x000fce0000010000 */
.L_x_1814:
[----:B------:R-:W-:Y:S05]  /*2f30*/  BSYNC B0 ;  /* 0x0000000000007941 */ /* 0x000fea0003800000 */
.L_x_1812:
        /* <DEDUP_REMOVED lines=15> */
.L_x_1816:
[----:B------:R-:W-:Y:S05]  /*3030*/  BSYNC B0 ;  /* 0x0000000000007941 */ /* 0x000fea0003800000 */
.L_x_1815:
[----:B------:R-:W-:Y:S01]  /*3040*/  BSSY B0, `(.L_x_1817) ;  /* 0x000000e000007945 */ /* 0x000fe20003800000 */
[----:B------:R-:W-:-:S03]  /*3050*/  @P1 PRMT R49, R49, 0x5410, R2 ;  /* 0x0000541031311816 */ /* 0x000fc60000000002 */
[----:B------:R-:W-:Y:S05]  /*3060*/  @P2 BRA `(.L_x_1818) ;  /* 0x0000000000102947 */ /* 0x000fea0003800000 */
[----:B------:R-:W-:Y:S01]  /*3070*/  HFMA2.MMA R97, -RZ, RZ, 0, 0 ;  /* 0x00000000ff617435 */ /* 0x000fe200000001ff */
[----:B------:R-:W-:Y:S10]  /*3080*/  @!P0 BRA `(.L_x_1819) ;  /* 0x0000000000248947 */ /* 0x000ff40003800000 */
[----:B------:R-:W-:Y:S01]  /*3090*/  HADD2.F32 R97, -RZ, R22.H0_H0 ;  /* 0x20000016ff617230 */ /* 0x000fe20000004100 */
[----:B------:R-:W-:Y:S06]  /*30a0*/  BRA `(.L_x_1819) ;  /* 0x00000000001c7947 */ /* 0x000fec0003800000 */
.L_x_1818:
[----:B------:R-:W-:-:S04]  /*30b0*/  ISETP.NE.AND P6, PT, R5, RZ, PT ;  /* 0x000000ff0500720c */ /* 0x000fc80003fc5270 */
[----:B------:R-:W-:-:S05]  /*30c0*/  FSEL R2, R100, RZ, !P6 ;  /* 0x000000ff64027208 */ /* 0x000fca0007000000 */
[----:B------:R-:W-:Y:S01]  /*30d0*/  FFMA.FTZ R97, R131, R101, R2 ;  /* 0x0000006583617223 */ /* 0x000fe20000010002 */
[----:B------:R-:W-:-:S03]  /*30e0*/  @P0 HADD2.F32 R2, -RZ, R22.H0_H0 ;  /* 0x20000016ff020230 */ /* 0x000fc60000004100 */
[----:B------:R-:W-:-:S04]  /*30f0*/  FADD.FTZ R97, R148, -R97 ;  /* 0x8000006194617221 */ /* 0x000fc80000010000 */
[----:B------:R-:W-:-:S04]  /*3100*/  FMUL.FTZ R97, R4, R97 ;  /* 0x0000006104617220 */ /* 0x000fc80000410000 */
[----:B------:R-:W-:-:S07]  /*3110*/  @P0 FADD.FTZ R97, R97, R2 ;  /* 0x0000000261610221 */ /* 0x000fce0000010000 */
.L_x_1819:
[----:B------:R-:W-:Y:S05]  /*3120*/  BSYNC B0 ;  /* 0x0000000000007941 */ /* 0x000fea0003800000 */
.L_x_1817:
        /* <DEDUP_REMOVED lines=15> */
.L_x_1821:
[----:B------:R-:W-:Y:S05]  /*3220*/  BSYNC B0 ;  /* 0x0000000000007941 */ /* 0x000fea0003800000 */
.L_x_1820:
[----:B------:R-:W-:Y:S01]  /*3230*/  BSSY B0, `(.L_x_1822) ;  /* 0x000000e000007945 */ /* 0x000fe20003800000 */
[----:B------:R-:W-:-:S03]  /*3240*/  @P1 PRMT R50, R2, 0x7610, R50 ;  /* 0x0000761002321816 */ /* 0x000fc60000000032 */
[----:B------:R-:W-:Y:S05]  /*3250*/  @P2 BRA `(.L_x_1823) ;  /* 0x0000000000102947 */ /* 0x000fea0003800000 */
[----:B------:R-:W-:Y:S01]  /*3260*/  MOV R97, RZ ;  /* 0x000000ff00617202 */ /* 0x000fe20000000f00 */
[----:B------:R-:W-:Y:S06]  /*3270*/  @!P0 BRA `(.L_x_1824) ;  /* 0x0000000000248947 */ /* 0x000fec0003800000 */
[----:B------:R-:W-:Y:S01]  /*3280*/  HADD2.F32 R97, -RZ, R22.H1_H1 ;  /* 0x30000016ff617230 */ /* 0x000fe20000004100 */
[----:B------:R-:W-:Y:S06]  /*3290*/  BRA `(.L_x_1824) ;  /* 0x00000000001c7947 */ /* 0x000fec0003800000 */
.L_x_1823:
[----:B------:R-:W-:-:S04]  /*32a0*/  ISETP.NE.AND P6, PT, R5, RZ, PT ;  /* 0x000000ff0500720c */ /* 0x000fc80003fc5270 */
[----:B------:R-:W-:-:S05]  /*32b0*/  FSEL R97, R100, RZ, !P6 ;  /* 0x000000ff64617208 */ /* 0x000fca0007000000 */
[----:B------:R-:W-:-:S04]  /*32c0*/  FFMA.FTZ R2, R134, R101, R97 ;  /* 0x0000006586027223 */ /* 0x000fc80000010061 */
[----:B------:R-:W-:Y:S01]  /*32d0*/  FADD.FTZ R97, R147, -R2 ;  /* 0x8000000293617221 */ /* 0x000fe20000010000 */
[----:B------:R-:W-:-:S03]  /*32e0*/  @P0 HADD2.F32 R2, -RZ, R22.H1_H1 ;  /* 0x30000016ff020230 */ /* 0x000fc60000004100 */
[----:B------:R-:W-:-:S04]  /*32f0*/  FMUL.FTZ R97, R4, R97 ;  /* 0x0000006104617220 */ /* 0x000fc80000410000 */
[----:B------:R-:W-:-:S07]  /*3300*/  @P0 FADD.FTZ R97, R97, R2 ;  /* 0x0000000261610221 */ /* 0x000fce0000010000 */
.L_x_1824:
[----:B------:R-:W-:Y:S05]  /*3310*/  BSYNC B0 ;  /* 0x0000000000007941 */ /* 0x000fea0003800000 */
.L_x_1822:
        /* <DEDUP_REMOVED lines=15> */
.L_x_1826:
[----:B------:R-:W-:Y:S05]  /*3410*/  BSYNC B0 ;  /* 0x0000000000007941 */ /* 0x000fea0003800000 */
.L_x_1825:
[----:B------:R-:W-:Y:S01]  /*3420*/  BSSY B0, `(.L_x_1827) ;  /* 0x000000e000007945 */ /* 0x000fe20003800000 */
[----:B------:R-:W-:-:S03]  /*3430*/  @P1 PRMT R50, R50, 0x5410, R2 ;  /* 0x0000541032321816 */ /* 0x000fc60000000002 */
[----:B------:R-:W-:Y:S05]  /*3440*/  @P2 BRA `(.L_x_1828) ;  /* 0x0000000000102947 */ /* 0x000fea0003800000 */
[----:B------:R-:W-:Y:S01]  /*3450*/  HFMA2.MMA R97, -RZ, RZ, 0, 0 ;  /* 0x00000000ff617435 */ /* 0x000fe200000001ff */
[----:B------:R-:W-:Y:S10]  /*3460*/  @!P0 BRA `(.L_x_1829) ;  /* 0x0000000000248947 */ /* 0x000ff40003800000 */
[----:B------:R-:W-:Y:S01]  /*3470*/  HADD2.F32 R97, -RZ, R23.H0_H0 ;  /* 0x20000017ff617230 */ /* 0x000fe20000004100 */
[----:B------:R-:W-:Y:S06]  /*3480*/  BRA `(.L_x_1829) ;  /* 0x00000000001c7947 */ /* 0x000fec0003800000 */
.L_x_1828:
[----:B------:R-:W-:-:S04]  /*3490*/  ISETP.NE.AND P6, PT, R5, RZ, PT ;  /* 0x000000ff0500720c */ /* 0x000fc80003fc5270 */
[----:B------:R-:W-:-:S05]  /*34a0*/  FSEL R2, R100, RZ, !P6 ;  /* 0x000000ff64027208 */ /* 0x000fca0007000000 */
[----:B------:R-:W-:Y:S01]  /*34b0*/  FFMA.FTZ R97, R133, R101, R2 ;  /* 0x0000006585617223 */ /* 0x000fe20000010002 */
[----:B------:R-:W-:-:S03]  /*34c0*/  @P0 HADD2.F32 R2, -RZ, R23.H0_H0 ;  /* 0x20000017ff020230 */ /* 0x000fc60000004100 */
[----:B------:R-:W-:-:S04]  /*34d0*/  FADD.FTZ R97, R150, -R97 ;  /* 0x8000006196617221 */ /* 0x000fc80000010000 */
[----:B------:R-:W-:-:S04]  /*34e0*/  FMUL.FTZ R97, R4, R97 ;  /* 0x0000006104617220 */ /* 0x000fc80000410000 */
[----:B------:R-:W-:-:S07]  /*34f0*/  @P0 FADD.FTZ R97, R97, R2 ;  /* 0x0000000261610221 */ /* 0x000fce0000010000 */
.L_x_1829:
[----:B------:R-:W-:Y:S05]  /*3500*/  BSYNC B0 ;  /* 0x0000000000007941 */ /* 0x000fea0003800000 */
.L_x_1827:
        /* <DEDUP_REMOVED lines=15> */
.L_x_1831:
[----:B------:R-:W-:Y:S05]  /*3600*/  BSYNC B0 ;  /* 0x0000000000007941 */ /* 0x000fea0003800000 */
.L_x_1830:
[----:B------:R-:W-:Y:S01]  /*3610*/  BSSY B0, `(.L_x_1832) ;  /* 0x000000e000007945 */ /* 0x000fe20003800000 */
[----:B------:R-:W-:-:S03]  /*3620*/  @P1 PRMT R51, R2, 0x7610, R51 ;  /* 0x0000761002331816 */ /* 0x000fc60000000033 */
[----:B------:R-:W-:Y:S05]  /*3630*/  @P2 BRA `(.L_x_1833) ;  /* 0x0000000000102947 */ /* 0x000fea0003800000 */
[----:B------:R-:W-:Y:S01]  /*3640*/  MOV R4, RZ ;  /* 0x000000ff00047202 */ /* 0x000fe20000000f00 */
[----:B------:R-:W-:Y:S06]  /*3650*/  @!P0 BRA `(.L_x_1834) ;  /* 0x0000000000248947 */ /* 0x000fec0003800000 */
[----:B------:R-:W-:Y:S01]  /*3660*/  HADD2.F32 R4, -RZ, R23.H1_H1 ;  /* 0x30000017ff047230 */ /* 0x000fe20000004100 */
[----:B------:R-:W-:Y:S06]  /*3670*/  BRA `(.L_x_1834) ;  /* 0x00000000001c7947 */ /* 0x000fec0003800000 */
.L_x_1833:
[----:B------:R-:W-:Y:S01]  /*3680*/  ISETP.NE.AND P2, PT, R5, RZ, PT ;  /* 0x000000ff0500720c */ /* 0x000fe20003f45270 */
[----:B------:R-:W-:-:S03]  /*3690*/  @P0 HADD2.F32 R99, -RZ, R23.H1_H1 ;  /* 0x30000017ff630230 */ /* 0x000fc60000004100 */
[----:B------:R-:W-:-:S05]  /*36a0*/  FSEL R97, R100, RZ, !P2 ;  /* 0x000000ff64617208 */ /* 0x000fca0005000000 */
[----:B------:R-:W-:-:S04]  /*36b0*/  FFMA.FTZ R2, R152, R101, R97 ;  /* 0x0000006598027223 */ /* 0x000fc80000010061 */
[----:B------:R-:W-:-:S04]  /*36c0*/  FADD.FTZ R97, R149, -R2 ;  /* 0x8000000295617221 */ /* 0x000fc80000010000 */
[----:B------:R-:W-:-:S04]  /*36d0*/  FMUL.FTZ R4, R4, R97 ;  /* 0x0000006104047220 */ /* 0x000fc80000410000 */
[----:B------:R-:W-:-:S07]  /*36e0*/  @P0 FADD.FTZ R4, R4, R99 ;  /* 0x0000006304040221 */ /* 0x000fce0000010000 */
.L_x_1834:
[----:B------:R-:W-:Y:S05]  /*36f0*/  BSYNC B0 ;  /* 0x0000000000007941 */ /* 0x000fea0003800000 */
.L_x_1832:
[----:B------:R-:W-:Y:S01]  /*3700*/  @P1 F2FP.F16.F32.PACK_AB R2, RZ, R4 ;  /* 0x00000004ff02123e */ /* 0x000fe200000000ff */
        /* <DEDUP_REMOVED lines=15> */
.L_x_1836:
[----:B------:R-:W-:Y:S05]  /*3800*/  BSYNC B0 ;  /* 0x0000000000007941 */ /* 0x000fea0003800000 */
.L_x_1835:
        /* <DEDUP_REMOVED lines=8> */
.L_x_1750:
[----:B------:R-:W0:Y:S08]  /*3890*/  S2UR UR6, SR_CTAID.X ;  /* 0x00000000000679c3 */ /* 0x000e300000002500 */
[----:B------:R-:W1:Y:S08]  /*38a0*/  LDC.64 R2, c[0x0][0x2d0] ;  /* 0x0000b400ff027b82 */ /* 0x000e700000000a00 */
[----:B------:R-:W3:Y:S08]  /*38b0*/  LDC.64 R4, c[0x0][0x2d8] ;  /* 0x0000b600ff047b82 */ /* 0x000ef00000000a00 */
[----:B------:R-:W4:Y:S01]  /*38c0*/  LDC.64 R6, c[0x0][0x2f0] ;  /* 0x0000bc00ff067b82 */ /* 0x000f220000000a00 */
[----:B0-----:R-:W-:Y:S01]  /*38d0*/  LEA.HI R9, R128, UR6, RZ, 0x19 ;  /* 0x0000000680097c11 */ /* 0x001fe2000f8fc8ff */
[----:B------:R-:W-:-:S04]  /*38e0*/  ULDC UR6, c[0x0][0x218] ;  /* 0x0000860000067ab9 */ /* 0x000fc80000000800 */
[----:B------:R-:W-:-:S05]  /*38f0*/  IMAD R9, R9, UR6, RZ ;  /* 0x0000000609097c24 */ /* 0x000fca000f8e02ff */
[----:B------:R-:W-:-:S05]  /*3900*/  LEA.HI R9, R9, R114, RZ, 0x1d ;  /* 0x0000007209097211 */ /* 0x000fca00078fe8ff */
[----:B-1----:R-:W-:-:S04]  /*3910*/  IMAD.WIDE.U32 R2, R9, 0x20, R2 ;  /* 0x0000002009027825 */ /* 0x002fc800078e0002 */
        /* <DEDUP_REMOVED lines=15> */
.L_x_1754:
[----:B------:R-:W-:Y:S01]  /*3a10*/  HFMA2.MMA R155, -RZ, RZ, 0, 9.5367431640625e-07 ;  /* 0x00000010ff9b7435 */ /* 0x000fe200000001ff */
[----:B------:R-:W-:Y:S02]  /*3a20*/  MOV R156, R100 ;  /* 0x00000064009c7202 */ /* 0x000fe40000000f00 */
[----:B------:R-:W-:Y:S02]  /*3a30*/  MOV R158, 0x1f ;  /* 0x0000001f009e7802 */ /* 0x000fe40000000f00 */
[----:B------:R-:W-:-:S07]  /*3a40*/  MOV R129, 0xffffffff ;  /* 0xffffffff00817802 */ /* 0x000fce0000000f00 */
[----:B------:R-:W-:Y:S05]  /*3a50*/  WARPSYNC.COLLECTIVE R129, `(.L_x_1838) ;  /* 0x0000000081087348 */ /* 0x000fea0003c00000 */
[----:B------:R0:W1:Y:S02]  /*3a60*/  SHFL.DOWN P1, R154, R156, R155, R158 ;  /* 0x0800009b9c9a7389 */ /* 0x000064000002009e */
[----:B01----:R-:W-:Y:S01]  /*3a70*/  ENDCOLLECTIVE ;  /* 0x000000000000791b */ /* 0x003fe20003800000 */
.L_x_1838:
[----:B------:R-:W-:Y:S02]  /*3a80*/  MOV R156, R96 ;  /* 0x00000060009c7202 */ /* 0x000fe40000000f00 */
[----:B------:R-:W-:-:S07]  /*3a90*/  MOV R97, R154 ;  /* 0x0000009a00617202 */ /* 0x000fce0000000f00 */
[----:B------:R-:W-:Y:S05]  /*3aa0*/  WARPSYNC.COLLECTIVE R129, `(.L_x_1839) ;  /* 0x0000000081087348 */ /* 0x000fea0003c00000 */
[----:B------:R0:W1:Y:S02]  /*3ab0*/  SHFL.DOWN P1, R154, R156, R155, R158 ;  /* 0x0800009b9c9a7389 */ /* 0x000064000002009e */
[----:B01----:R-:W-:Y:S01]  /*3ac0*/  ENDCOLLECTIVE ;  /* 0x000000000000791b */ /* 0x003fe20003800000 */
.L_x_1839:
[----:B------:R-:W-:Y:S01]  /*3ad0*/  FADD.FTZ R97, R97, R100 ;  /* 0x0000006461617221 */ /* 0x000fe20000010000 */
[----:B------:R-:W-:-:S04]  /*3ae0*/  HFMA2.MMA R155, -RZ, RZ, 0, 4.76837158203125e-07 ;  /* 0x00000008ff9b7435 */ /* 0x000fc800000001ff */
[----:B------:R-:W-:Y:S02]  /*3af0*/  MOV R156, R97 ;  /* 0x00000061009c7202 */ /* 0x000fe40000000f00 */
[----:B------:R-:W-:-:S07]  /*3b00*/  MOV R101, R154 ;  /* 0x0000009a00657202 */ /* 0x000fce0000000f00 */
[----:B------:R-:W-:Y:S05]  /*3b10*/  WARPSYNC.COLLECTIVE R129, `(.L_x_1840) ;  /* 0x0000000081087348 */ /* 0x000fea0003c00000 */
[----:B------:R0:W1:Y:S02]  /*3b20*/  SHFL.DOWN P1, R154, R156, R155, R158 ;  /* 0x0800009b9c9a7389 */ /* 0x000064000002009e */
[----:B01----:R-:W-:Y:S01]  /*3b30*/  ENDCOLLECTIVE ;  /* 0x000000000000791b */ /* 0x003fe20003800000 */
.L_x_1840:
[----:B------:R-:W-:-:S05]  /*3b40*/  FADD.FTZ R101, R101, R96 ;  /* 0x0000006065657221 */ /* 0x000fca0000010000 */
[----:B------:R-:W-:Y:S02]  /*3b50*/  MOV R156, R101 ;  /* 0x00000065009c7202 */ /* 0x000fe40000000f00 */
[----:B------:R-:W-:-:S07]  /*3b60*/  MOV R102, R154 ;  /* 0x0000009a00667202 */ /* 0x000fce0000000f00 */
[----:B------:R-:W-:Y:S05]  /*3b70*/  WARPSYNC.COLLECTIVE R129, `(.L_x_1841) ;  /* 0x0000000081087348 */ /* 0x000fea0003c00000 */
[----:B------:R0:W1:Y:S02]  /*3b80*/  SHFL.DOWN P1, R154, R156, R155, R158 ;  /* 0x0800009b9c9a7389 */ /* 0x000064000002009e */
[----:B01----:R-:W-:Y:S01]  /*3b90*/  ENDCOLLECTIVE ;  /* 0x000000000000791b */ /* 0x003fe20003800000 */
.L_x_1841:
[----:B------:R-:W-:Y:S01]  /*3ba0*/  FADD.FTZ R102, R97, R102 ;  /* 0x0000006661667221 */ /* 0x000fe20000010000 */
[----:B------:R-:W-:-:S04]  /*3bb0*/  HFMA2.MMA R155, -RZ, RZ, 0, 2.384185791015625e-07 ;  /* 0x00000004ff9b7435 */ /* 0x000fc800000001ff */
[----:B------:R-:W-:Y:S02]  /*3bc0*/  MOV R156, R102 ;  /* 0x00000066009c7202 */ /* 0x000fe40000000f00 */
[----:B------:R-:W-:-:S07]  /*3bd0*/  MOV R126, R154 ;  /* 0x0000009a007e7202 */ /* 0x000fce0000000f00 */
[----:B------:R-:W-:Y:S05]  /*3be0*/  WARPSYNC.COLLECTIVE R129, `(.L_x_1842) ;  /* 0x0000000081087348 */ /* 0x000fea0003c00000 */
[----:B------:R0:W1:Y:S02]  /*3bf0*/  SHFL.DOWN P1, R154, R156, R155, R158 ;  /* 0x0800009b9c9a7389 */ /* 0x000064000002009e */
[----:B01----:R-:W-:Y:S01]  /*3c00*/  ENDCOLLECTIVE ;  /* 0x000000000000791b */ /* 0x003fe20003800000 */
.L_x_1842:
[----:B------:R-:W-:-:S05]  /*3c10*/  FADD.FTZ R126, R101, R126 ;  /* 0x0000007e657e7221 */ /* 0x000fca0000010000 */
[----:B------:R-:W-:Y:S02]  /*3c20*/  MOV R156, R126 ;  /* 0x0000007e009c7202 */ /* 0x000fe40000000f00 */
[----:B------:R-:W-:-:S07]  /*3c30*/  MOV R103, R154 ;  /* 0x0000009a00677202 */ /* 0x000fce0000000f00 */
[----:B------:R-:W-:Y:S05]  /*3c40*/  WARPSYNC.COLLECTIVE R129, `(.L_x_1843) ;  /* 0x0000000081087348 */ /* 0x000fea0003c00000 */
[----:B------:R0:W1:Y:S02]  /*3c50*/  SHFL.DOWN P1, R154, R156, R155, R158 ;  /* 0x0800009b9c9a7389 */ /* 0x000064000002009e */
[----:B01----:R-:W-:Y:S01]  /*3c60*/  ENDCOLLECTIVE ;  /* 0x000000000000791b */ /* 0x003fe20003800000 */
.L_x_1843:
[----:B------:R-:W-:Y:S01]  /*3c70*/  FADD.FTZ R103, R102, R103 ;  /* 0x0000006766677221 */ /* 0x000fe20000010000 */
[----:B------:R-:W-:-:S04]  /*3c80*/  HFMA2.MMA R155, -RZ, RZ, 0, 1.1920928955078125e-07 ;  /* 0x00000002ff9b7435 */ /* 0x000fc800000001ff */
[----:B------:R-:W-:Y:S02]  /*3c90*/  MOV R156, R103 ;  /* 0x00000067009c7202 */ /* 0x000fe40000000f00 */
[----:B------:R-:W-:-:S07]  /*3ca0*/  MOV R127, R154 ;  /* 0x0000009a007f7202 */ /* 0x000fce0000000f00 */
[----:B------:R-:W-:Y:S05]  /*3cb0*/  WARPSYNC.COLLECTIVE R129, `(.L_x_1844) ;  /* 0x0000000081087348 */ /* 0x000fea0003c00000 */
[----:B------:R0:W1:Y:S02]  /*3cc0*/  SHFL.DOWN P1, R154, R156, R155, R158 ;  /* 0x0800009b9c9a7389 */ /* 0x000064000002009e */
[----:B01----:R-:W-:Y:S01]  /*3cd0*/  ENDCOLLECTIVE ;  /* 0x000000000000791b */ /* 0x003fe20003800000 */
.L_x_1844:
[----:B------:R-:W-:-:S05]  /*3ce0*/  FADD.FTZ R127, R126, R127 ;  /* 0x0000007f7e7f7221 */ /* 0x000fca0000010000 */
[----:B------:R-:W-:Y:S02]  /*3cf0*/  MOV R156, R127 ;  /* 0x0000007f009c7202 */ /* 0x000fe40000000f00 */
[----:B------:R-:W-:-:S07]  /*3d00*/  MOV R100, R154 ;  /* 0x0000009a00647202 */ /* 0x000fce0000000f00 */
[----:B------:R-:W-:Y:S05]  /*3d10*/  WARPSYNC.COLLECTIVE R129, `(.L_x_1845) ;  /* 0x0000000081087348 */ /* 0x000fea0003c00000 */
[----:B------:R0:W1:Y:S02]  /*3d20*/  SHFL.DOWN P1, R154, R156, R155, R158 ;  /* 0x0800009b9c9a7389 */ /* 0x000064000002009e */
[----:B01----:R-:W-:Y:S01]  /*3d30*/  ENDCOLLECTIVE ;  /* 0x000000000000791b */ /* 0x003fe20003800000 */
.L_x_1845:
[----:B------:R-:W-:Y:S01]  /*3d40*/  FADD.FTZ R100, R103, R100 ;  /* 0x0000006467647221 */ /* 0x000fe20000010000 */
[----:B------:R-:W-:-:S04]  /*3d50*/  HFMA2.MMA R155, -RZ, RZ, 0, 5.9604644775390625e-08 ;  /* 0x00000001ff9b7435 */ /* 0x000fc800000001ff */
[----:B------:R-:W-:Y:S02]  /*3d60*/  MOV R156, R100 ;  /* 0x00000064009c7202 */ /* 0x000fe40000000f00 */
[----:B------:R-:W-:-:S07]  /*3d70*/  MOV R96, R154 ;  /* 0x0000009a00607202 */ /* 0x000fce0000000f00 */
[----:B------:R-:W-:Y:S05]  /*3d80*/  WARPSYNC.COLLECTIVE R129, `(.L_x_1846) ;  /* 0x0000000081087348 */ /* 0x000fea0003c00000 */
[----:B------:R0:W1:Y:S02]  /*3d90*/  SHFL.DOWN P1, R154, R156, R155, R158 ;  /* 0x0800009b9c9a7389 */ /* 0x000064000002009e */
[----:B01----:R-:W-:Y:S01]  /*3da0*/  ENDCOLLECTIVE ;  /* 0x000000000000791b */ /* 0x003fe20003800000 */
.L_x_1846:
[----:B------:R-:W-:-:S05]  /*3db0*/  FADD.FTZ R153, R127, R96 ;  /* 0x000000607f997221 */ /* 0x000fca0000010000 */
[----:B------:R-:W-:Y:S02]  /*3dc0*/  MOV R156, R153 ;  /* 0x00000099009c7202 */ /* 0x000fe40000000f00 */
[----:B------:R-:W-:-:S07]  /*3dd0*/  MOV R101, R154 ;  /* 0x0000009a00657202 */ /* 0x000fce0000000f00 */
[----:B------:R-:W-:Y:S05]  /*3de0*/  WARPSYNC.COLLECTIVE R129, `(.L_x_1847) ;  /* 0x0000000081087348 */ /* 0x000fea0003c00000 */
[----:B------:R0:W1:Y:S02]  /*3df0*/  SHFL.DOWN P1, R154, R156, R155, R158 ;  /* 0x0800009b9c9a7389 */ /* 0x000064000002009e */
[----:B01----:R-:W-:Y:S01]  /*3e00*/  ENDCOLLECTIVE ;  /* 0x000000000000791b */ /* 0x003fe20003800000 */
.L_x_1847:
[----:B------:R-:W-:Y:S05]  /*3e10*/  BRA `(.L_x_1848) ;  /* 0xffffffd400fc7947 */ /* 0x000fea000383ffff */
.L_x_1849:
        /* <DEDUP_REMOVED lines=14> */
.L_x_8717:


//--------------------- .text._ZN10layer_norm13ln_bwd_kernelINS_13Kernel_traitsIf13__nv_bfloat16S2_S2_fjLj2048ELj1ELj1ELj4ELj16ENS_18Kernel_traits_baseILj2048EfS2_S2_S2_fjLj128EEEEELb0ELb0ELb0ELb0EEEvNS_9BwdParamsE --------------------------
	.section	.text._ZN10layer_norm13ln_bwd_kernelINS_13Kernel_traitsIf13__nv_bfloat16S2_S2_fjLj2048ELj1ELj1ELj4ELj16ENS_18Kernel_traits_baseILj2048EfS2_S2_S2_fjLj128EEEEELb0ELb0ELb0ELb0EEEvNS_9BwdParamsE,"ax",@progbits
	.align	128
        .global         _ZN10layer_norm13ln_bwd_kernelINS_13Kernel_traitsIf13__nv_bfloat16S2_S2_fjLj2048ELj1ELj1ELj4ELj16ENS_18Kernel_traits_baseILj2048EfS2_S2_S2_fjLj128EEEEELb0ELb0ELb0ELb0EEEvNS_9BwdParamsE
        .type           _ZN10layer_norm13ln_bwd_kernelINS_13Kernel_traitsIf13__nv_bfloat16S2_S2_fjLj2048ELj1ELj1ELj4ELj16ENS_18Kernel_traits_baseILj2048EfS2_S2_S2_fjLj128EEEEELb0ELb0ELb0ELb0EEEvNS_9BwdParamsE,@function
        .size           _ZN10layer_norm13ln_bwd_kernelINS_13Kernel_traitsIf13__nv_bfloat16S2_S2_fjLj2048ELj1ELj1ELj4ELj16ENS_18Kernel_traits_baseILj2048EfS2_S2_S2_fjLj128EEEEELb0ELb0ELb0ELb0EEEvNS_9BwdParamsE,(.L_x_8718 - _ZN10layer_norm13ln_bwd_kernelINS_13Kernel_traitsIf13__nv_bfloat16S2_S2_fjLj2048ELj1ELj1ELj4ELj16ENS_18Kernel_traits_baseILj2048EfS2_S2_S2_fjLj128EEEEELb0ELb0ELb0ELb0EEEvNS_9BwdParamsE)
        .other          _ZN10layer_norm13ln_bwd_kernelINS_13Kernel_traitsIf13__nv_bfloat16S2_S2_fjLj2048ELj1ELj1ELj4ELj16ENS_18Kernel_traits_baseILj2048EfS2_S2_S2_fjLj128EEEEELb0ELb0ELb0ELb0EEEvNS_9BwdParamsE,@"STO_CUDA_ENTRY STV_DEFAULT"
_ZN10layer_norm13ln_bwd_kernelINS_13Kernel_traitsIf13__nv_bfloat16S2_S2_fjLj2048ELj1ELj1ELj4ELj16ENS_18Kernel_traits_baseILj2048EfS2_S2_S2_fjLj128EEEEELb0ELb0ELb0ELb0EEEvNS_9BwdParamsE:
.text._ZN10layer_norm13ln_bwd_kernelINS_13Kernel_traitsIf13__nv_bfloat16S2_S2_fjLj2048ELj1ELj1ELj4ELj16ENS_18Kernel_traits_baseILj2048EfS2_S2_S2_fjLj128EEEEELb0ELb0ELb0ELb0EEEvNS_9BwdParamsE:
        /* <DEDUP_REMOVED lines=17> */
[----:B------:R-:W-:-:S04]  /*0110*/  LOP3.LUT R5, R2, 0x7f, RZ, 0x3c, !PT ;  /* 0x0000007f02057812 */ /* 0x000fc800078e3cff */
[----:B------:R-:W-:Y:S02]  /*0120*/  LEA.HI.SX32 R0, R0, R5, 0x1d ;  /* 0x0000000500007211 */ /* 0x000fe400078feaff */
[----:B------:R-:W-:Y:S02]  /*0130*/  MOV R5, R2 ;  /* 0x0000000200057202 */ /* 0x000fe40000000f00 */
[C---:B------:R-:W-:Y:S02]  /*0140*/  LOP3.LUT P4, RZ, R0.reuse, 0xffffff80, RZ, 0xc0, !PT ;  /* 0xffffff8000ff7812 */ /* 0x040fe4000788c0ff */
[----:B------:R-:W-:-:S11]  /*0150*/  ISETP.GE.U32.AND P5, PT, R0, 0x100, PT ;  /* 0x000001000000780c */ /* 0x000fd60003fa6070 */
[----:B------:R-:W0:Y:S08]  /*0160*/  @P4 LDC.64 R6, c[0x0][0x260] ;  /* 0x00009800ff064b82 */ /* 0x000e300000000a00 */
[----:B------:R-:W2:Y:S01]  /*0170*/  @P5 LDC.64 R8, c[0x0][0x260] ;  /* 0x00009800ff085b82 */ /* 0x000ea20000000a00 */
[C---:B0-----:R-:W-:Y:S01]  /*0180*/  @P4 IMAD.WIDE.U32 R6, R5.reuse, 0x20, R6 ;  /* 0x0000002005064825 */ /* 0x041fe200078e0006 */
[----:B------:R-:W-:-:S04]  /*0190*/  @P4 LOP3.LUT R5, R5, 0x80, RZ, 0xfc, !PT ;  /* 0x0000008005054812 */ /* 0x000fc800078efcff */
[----:B------:R0:W5:Y:S01]  /*01a0*/  @P4 LDG.E.128 R16, desc[UR4][R6.64] ;  /* 0x0000000406104981 */ /* 0x000162000c1e1d00 */
[----:B--2---:R-:W-:-:S03]  /*01b0*/  @P5 IMAD.WIDE.U32 R8, R5, 0x20, R8 ;  /* 0x0000002005085825 */ /* 0x004fc600078e0008 */
[----:B------:R0:W5:Y:S04]  /*01c0*/  @P4 LDG.E.128 R20, desc[UR4][R6.64+0x10] ;  /* 0x0000100406144981 */ /* 0x000168000c1e1d00 */
[----:B------:R0:W5:Y:S04]  /*01d0*/  @P5 LDG.E.128 R24, desc[UR4][R8.64] ;  /* 0x0000000408185981 */ /* 0x000168000c1e1d00 */
        /* <DEDUP_REMOVED lines=22> */
[----:B------:R-:W-:Y:S02]  /*0340*/  ISETP.NE.U32.AND P0, PT, RZ, UR6, PT ;  /* 0x00000006ff007c0c */ /* 0x000fe4000bf05070 */
[----:B------:R-:W-:Y:S02]  /*0350*/  MOV R33, RZ ;  /* 0x000000ff00217202 */ /* 0x000fe40000000f00 */
[----:B------:R-:W-:-:S13]  /*0360*/  ISETP.NE.AND.EX P0, PT, RZ, UR7, PT, P0 ;  /* 0x00000007ff007c0c */ /* 0x000fda000bf05300 */
.L_x_1860:
        /* <DEDUP_REMOVED lines=9> */
[----:B-----5:R0:W5:Y:S04]  /*0400*/  @P0 LDG.E.U16 R100, desc[UR4][R78.64] ;  /* 0x000000044e640981 */ /* 0x020168000c1e1500 */
        /* <DEDUP_REMOVED lines=27> */
[----:B--2---:R-:W-:Y:S02]  /*05c0*/  SHF.L.U32 R80, R8, 0x10, RZ ;  /* 0x0000001008507819 */ /* 0x004fe400000006ff */
[C---:B------:R-:W-:Y:S02]  /*05d0*/  PRMT R77, R10.reuse, 0x7632, R77 ;  /* 0x000076320a4d7816 */ /* 0x040fe4000000004d */
[----:B------:R-:W-:Y:S01]  /*05e0*/  SHF.L.U32 R10, R10, 0x10, RZ ;  /* 0x000000100a0a7819 */ /* 0x000fe200000006ff */
[----:B------:R-:W-:Y:S01]  /*05f0*/  FADD.FTZ R80, -R109, R80 ;  /* 0x000000506d507221 */ /* 0x000fe20000010100 */
[----:B------:R-:W-:Y:S02]  /*0600*/  PRMT R76, R8, 0x7632, R76 ;  /* 0x00007632084c7816 */ /* 0x000fe4000000004c */
[----:B------:R-:W-:Y:S01]  /*0610*/  PRMT R79, R9, 0x7632, R79 ;  /* 0x00007632094f7816 */ /* 0x000fe2000000004f */
[----:B-----5:R-:W-:Y:S01]  /*0620*/  FMUL.FTZ R107, R89, R80 ;  /* 0x00000050596b7220 */ /* 0x020fe20000410000 */
[----:B------:R-:W-:Y:S01]  /*0630*/  SHF.L.U32 R8, R9, 0x10, RZ ;  /* 0x0000001009087819 */ /* 0x000fe200000006ff */
[----:B------:R-:W-:Y:S01]  /*0640*/  FADD.FTZ R10, -R109, R10 ;  /* 0x0000000a6d0a7221 */ /* 0x000fe20000010100 */
[----:B------:R-:W-:-:S02]  /*0650*/  PRMT R78, R11, 0x7632, R78 ;  /* 0x000076320b4e7816 */ /* 0x000fc4000000004e */
[----:B------:R-:W-:Y:S01]  /*0660*/  SHF.L.U32 R82, R11, 0x10, RZ ;  /* 0x000000100b527819 */ /* 0x000fe200000006ff */
[----:B------:R-:W-:Y:S01]  /*0670*/  FADD.FTZ R8, -R109, R8 ;  /* 0x000000086d087221 */ /* 0x000fe20000010100 */
[----:B------:R-:W-:Y:S02]  /*0680*/  SHF.L.U32 R88, R78, 0x10, RZ ;  /* 0x000000104e587819 */ /* 0x000fe400000006ff */
[----:B------:R-:W-:Y:S01]  /*0690*/  SHF.L.U32 R86, R77, 0x10, RZ ;  /* 0x000000104d567819 */ /* 0x000fe200000006ff */
[----:B------:R-:W-:Y:S01]  /*06a0*/  FADD.FTZ R82, -R109, R82 ;  /* 0x000000526d527221 */ /* 0x000fe20000010100 */
[C---:B---3--:R-:W-:Y:S01]  /*06b0*/  PRMT R5, R12.reuse, 0x7632, R5 ;  /* 0x000076320c057816 */ /* 0x048fe20000000005 */
[----:B0-----:R-:W-:Y:S01]  /*06c0*/  FMUL.FTZ R7, R89, R8 ;  /* 0x0000000859077220 */ /* 0x001fe20000410000 */
[----:B------:R-:W-:Y:S01]  /*06d0*/  SHF.L.U32 R9, R12, 0x10, RZ ;  /* 0x000000100c097819 */ /* 0x000fe200000006ff */
[C---:B------:R-:W-:Y:S01]  /*06e0*/  FADD.FTZ R86, -R109.reuse, R86 ;  /* 0x000000566d567221 */ /* 0x040fe20000010100 */
[C---:B------:R-:W-:Y:S01]  /*06f0*/  PRMT R11, R14.reuse, 0x7632, R11 ;  /* 0x000076320e0b7816 */ /* 0x040fe2000000000b */
[----:B------:R-:W-:Y:S01]  /*0700*/  FADD.FTZ R88, -R109, R88 ;  /* 0x000000586d587221 */ /* 0x000fe20000010100 */
[----:B------:R-:W-:Y:S01]  /*0710*/  SHF.L.U32 R81, R14, 0x10, RZ ;  /* 0x000000100e517819 */ /* 0x000fe200000006ff */
[----:B------:R-:W-:Y:S01]  /*0720*/  FADD.FTZ R48, R48, R9 ;  /* 0x0000000930307221 */ /* 0x000fe20000010000 */
[----:B------:R-:W-:Y:S01]  /*0730*/  SHF.L.U32 R14, R5, 0x10, RZ ;  /* 0x00000010050e7819 */ /* 0x000fe200000006ff */
[-C--:B------:R-:W-:Y:S01]  /*0740*/  FFMA.FTZ R32, R107, R9.reuse, R32 ;  /* 0x000000096b207223 */ /* 0x080fe20000010020 */
[----:B------:R-:W-:Y:S01]  /*0750*/  FMUL.FTZ R5, R16, R9 ;  /* 0x0000000910057220 */ /* 0x000fe20000410000 */
[----:B------:R-:W-:Y:S01]  /*0760*/  FMUL.FTZ R9, R89, R10 ;  /* 0x0000000a59097220 */ /* 0x000fe20000410000 */
[----:B------:R-:W-:Y:S01]  /*0770*/  PRMT R12, R15, 0x7632, R12 ;  /* 0x000076320f0c7816 */ /* 0x000fe2000000000c */
[----:B------:R-:W-:Y:S01]  /*0780*/  FADD.FTZ R49, R49, R14 ;  /* 0x0000000e31317221 */ /* 0x000fe20000010000 */
[----:B------:R-:W-:Y:S01]  /*0790*/  SHF.L.U32 R10, R76, 0x10, RZ ;  /* 0x000000104c0a7819 */ /* 0x000fe200000006ff */
[----:B------:R-:W-:Y:S01]  /*07a0*/  FADD.FTZ R78, RZ, R5 ;  /* 0x00000005ff4e7221 */ /* 0x000fe20000010000 */
[----:B------:R-:W-:Y:S01]  /*07b0*/  PRMT R6, R13, 0x7632, R6 ;  /* 0x000076320d067816 */ /* 0x000fe20000000006 */
[----:B------:R-:W-:Y:S01]  /*07c0*/  FMUL.FTZ R8, R20, R81 ;  /* 0x0000005114087220 */ /* 0x000fe20000410000 */
[----:B------:R-:W-:Y:S01]  /*07d0*/  SHF.L.U32 R76, R12, 0x10, RZ ;  /* 0x000000100c4c7819 */ /* 0x000fe200000006ff */
[----:B------:R-:W-:Y:S01]  /*07e0*/  FADD.FTZ R12, -R109, R10 ;  /* 0x0000000a6d0c7221 */ /* 0x000fe20000010100 */
[----:B------:R-:W-:Y:S01]  /*07f0*/  SHF.L.U32 R13, R13, 0x10, RZ ;  /* 0x000000100d0d7819 */ /* 0x000fe200000006ff */
[----:B------:R-:W-:Y:S01]  /*0800*/  FMUL.FTZ R88, R89, R88 ;  /* 0x0000005859587220 */ /* 0x000fe20000410000 */
[----:B------:R-:W-:Y:S01]  /*0810*/  SHF.L.U32 R15, R15, 0x10, RZ ;  /* 0x000000100f0f7819 */ /* 0x000fe200000006ff */
[----:B------:R-:W-:Y:S01]  /*0820*/  FMUL.FTZ R12, R89, R12 ;  /* 0x0000000c590c7220 */ /* 0x000fe20000410000 */
[----:B------:R-:W-:Y:S01]  /*0830*/  SHF.L.U32 R80, R11, 0x10, RZ ;  /* 0x000000100b507819 */ /* 0x000fe200000006ff */
[----:B------:R-:W-:Y:S01]  /*0840*/  FMUL.FTZ R11, R89, R82 ;  /* 0x00000052590b7220 */ /* 0x000fe20000410000 */
[----:B------:R-:W-:Y:S01]  /*0850*/  SHF.L.U32 R84, R6, 0x10, RZ ;  /* 0x0000001006547819 */ /* 0x000fe200000006ff */
[----:B------:R-:W-:Y:S01]  /*0860*/  FADD.FTZ R50, R50, R13 ;  /* 0x0000000d32327221 */ /* 0x000fe20000010000 */
[----:B------:R-:W-:Y:S01]  /*0870*/  SHF.L.U32 R82, R79, 0x10, RZ ;  /* 0x000000104f527819 */ /* 0x000fe200000006ff */
[-C--:B------:R-:W-:Y:S01]  /*0880*/  FFMA.FTZ R34, R7, R13.reuse, R34 ;  /* 0x0000000d07227223 */ /* 0x080fe20000010022 */
[----:B------:R-:W-:Y:S01]  /*0890*/  FMUL.FTZ R6, R18, R13 ;  /* 0x0000000d12067220 */ /* 0x000fe20000410000 */
[----:B------:R-:W-:Y:S01]  /*08a0*/  FADD.FTZ R54, R54, R15 ;  /* 0x0000000f36367221 */ /* 0x000fe20000010000 */
[-C--:B------:R-:W-:Y:S01]  /*08b0*/  FFMA.FTZ R38, R11, R15.reuse, R38 ;  /* 0x0000000f0b267223 */ /* 0x080fe20000010026 */
[----:B------:R-:W-:Y:S01]  /*08c0*/  FMUL.FTZ R10, R22, R15 ;  /* 0x0000000f160a7220 */ /* 0x000fe20000410000 */
[-C--:B------:R-:W-:Y:S01]  /*08d0*/  FMUL.FTZ R13, R17, R14.reuse ;  /* 0x0000000e110d7220 */ /* 0x080fe20000410000 */
[----:B------:R-:W-:Y:S01]  /*08e0*/  FFMA.FTZ R15, R107, R5, RZ ;  /* 0x000000056b0f7223 */ /* 0x000fe200000100ff */
[----:B------:R-:W-:Y:S01]  /*08f0*/  FFMA.FTZ R33, R12, R14, R33 ;  /* 0x0000000e0c217223 */ /* 0x000fe20000010021 */
        /* <DEDUP_REMOVED lines=25> */
[----:B------:R-:W-:-:S02]  /*0a90*/  FFMA.FTZ R39, R88, R76, R39 ;  /* 0x0000004c58277223 */ /* 0x000fc40000010027 */
[----:B------:R-:W-:Y:S01]  /*0aa0*/  FADD.FTZ R111, R79, R86 ;  /* 0x000000564f6f7221 */ /* 0x000fe20000010000 */
[----:B------:R-:W-:-:S07]  /*0ab0*/  FFMA.FTZ R110, R88, R86, R77 ;  /* 0x00000056586e7223 */ /* 0x000fce000001004d */
.L_x_1852:
[----:B------:R-:W-:Y:S05]  /*0ac0*/  BSYNC B0 ;  /* 0x0000000000007941 */ /* 0x000fea0003800000 */
.L_x_1851:
        /* <DEDUP_REMOVED lines=15> */
[C---:B------:R-:W-:Y:S02]  /*0bc0*/  PRMT R93, R77.reuse, 0x7632, R93 ;  /* 0x000076324d5d7816 */ /* 0x040fe4000000005d */
[----:B------:R-:W-:Y:S01]  /*0bd0*/  SHF.L.U32 R76, R77, 0x10, RZ ;  /* 0x000000104d4c7819 */ /* 0x000fe200000006ff */
[C---:B------:R-:W-:Y:S01]  /*0be0*/  FADD.FTZ R94, -R109.reuse, R94 ;  /* 0x0000005e6d5e7221 */ /* 0x040fe20000010100 */
[C---:B------:R-:W-:Y:S02]  /*0bf0*/  PRMT R77, R78.reuse, 0x7632, R77 ;  /* 0x000076324e4d7816 */ /* 0x040fe4000000004d */
[----:B------:R-:W-:Y:S01]  /*0c00*/  SHF.L.U32 R96, R78, 0x10, RZ ;  /* 0x000000104e607819 */ /* 0x000fe200000006ff */
[----:B------:R-:W-:Y:S01]  /*0c10*/  FADD.FTZ R78, -R109, R76 ;  /* 0x0000004c6d4e7221 */ /* 0x000fe20000010100 */
[----:B------:R-:W-:Y:S01]  /*0c20*/  SHF.L.U32 R98, R79, 0x10, RZ ;  /* 0x000000104f627819 */ /* 0x000fe200000006ff */
[----:B0----5:R-:W-:Y:S01]  /*0c30*/  FMUL.FTZ R91, R89, R94 ;  /* 0x0000005e595b7220 */ /* 0x021fe20000410000 */
[----:B------:R-:W-:Y:S01]  /*0c40*/  PRMT R95, R79, 0x7632, R95 ;  /* 0x000076324f5f7816 */ /* 0x000fe2000000005f */
[----:B------:R-:W-:Y:S01]  /*0c50*/  FADD.FTZ R106, -R109, R96 ;  /* 0x000000606d6a7221 */ /* 0x000fe20000010100 */
[----:B------:R-:W-:Y:S01]  /*0c60*/  SHF.L.U32 R90, R93, 0x10, RZ ;  /* 0x000000105d5a7819 */ /* 0x000fe200000006ff */
[----:B------:R-:W-:Y:S01]  /*0c70*/  FADD.FTZ R76, -R109, R98 ;  /* 0x000000626d4c7221 */ /* 0x000fe20000010100 */
[----:B------:R-:W-:Y:S01]  /*0c80*/  SHF.L.U32 R102, R77, 0x10, RZ ;  /* 0x000000104d667819 */ /* 0x000fe200000006ff */
[----:B------:R-:W-:Y:S01]  /*0c90*/  FMUL.FTZ R93, R89, R78 ;  /* 0x0000004e595d7220 */ /* 0x000fe20000410000 */
[C---:B---3--:R-:W-:Y:S01]  /*0ca0*/  PRMT R77, R80.reuse, 0x7632, R77 ;  /* 0x00007632504d7816 */ /* 0x048fe2000000004d */
[C---:B------:R-:W-:Y:S01]  /*0cb0*/  FADD.FTZ R98, -R109.reuse, R90 ;  /* 0x0000005a6d627221 */ /* 0x040fe20000010100 */
[----:B------:R-:W-:Y:S01]  /*0cc0*/  SHF.L.U32 R79, R80, 0x10, RZ ;  /* 0x00000010504f7819 */ /* 0x000fe200000006ff */
[----:B------:R-:W-:Y:S01]  /*0cd0*/  FADD.FTZ R102, -R109, R102 ;  /* 0x000000666d667221 */ /* 0x000fe20000010100 */
[----:B------:R-:W-:Y:S01]  /*0ce0*/  SHF.L.U32 R92, R92, 0x10, RZ ;  /* 0x000000105c5c7819 */ /* 0x000fe200000006ff */
[----:B------:R-:W-:Y:S01]  /*0cf0*/  FMUL.FTZ R98, R89, R98 ;  /* 0x0000006259627220 */ /* 0x000fe20000410000 */
[----:B------:R-:W-:Y:S01]  /*0d00*/  PRMT R97, R82, 0x7632, R97 ;  /* 0x0000763252617816 */ /* 0x000fe20000000061 */
[-C--:B------:R-:W-:Y:S01]  /*0d10*/  FMUL.FTZ R90, R24, R79.reuse ;  /* 0x0000004f185a7220 */ /* 0x080fe20000410000 */
[----:B------:R-:W-:Y:S01]  /*0d20*/  SHF.L.U32 R99, R82, 0x10, RZ ;  /* 0x0000001052637819 */ /* 0x000fe200000006ff */
[----:B------:R-:W-:Y:S01]  /*0d30*/  FADD.FTZ R96, -R109, R92 ;  /* 0x0000005c6d607221 */ /* 0x000fe20000010100 */
[----:B------:R-:W-:Y:S01]  /*0d40*/  PRMT R80, R81, 0x7632, R80 ;  /* 0x0000763251507816 */ /* 0x000fe20000000050 */
[----:B------:R-:W-:Y:S01]  /*0d50*/  FADD.FTZ R56, R56, R79 ;  /* 0x0000004f38387221 */ /* 0x000fe20000010000 */
[----:B------:R-:W-:Y:S01]  /*0d60*/  SHF.L.U32 R82, R77, 0x10, RZ ;  /* 0x000000104d527819 */ /* 0x000fe200000006ff */
[----:B------:R-:W-:Y:S01]  /*0d70*/  FMUL.FTZ R96, R89, R96 ;  /* 0x0000006059607220 */ /* 0x000fe20000410000 */
[----:B------:R-:W-:Y:S01]  /*0d80*/  SHF.L.U32 R108, R95, 0x10, RZ ;  /* 0x000000105f6c7819 */ /* 0x000fe200000006ff */
[----:B------:R-:W-:Y:S01]  /*0d90*/  FMUL.FTZ R95, R89, R106 ;  /* 0x0000006a595f7220 */ /* 0x000fe20000410000 */
[----:B------:R-:W-:Y:S01]  /*0da0*/  SHF.L.U32 R104, R80, 0x10, RZ ;  /* 0x0000001050687819 */ /* 0x000fe200000006ff */
[----:B------:R-:W-:Y:S01]  /*0db0*/  FADD.FTZ R80, R111, R90 ;  /* 0x0000005a6f507221 */ /* 0x000fe20000010000 */
[----:B------:R-:W-:Y:S01]  /*0dc0*/  SHF.L.U32 R106, R97, 0x10, RZ ;  /* 0x00000010616a7819 */ /* 0x000fe200000006ff */
[----:B------:R-:W-:Y:S01]  /*0dd0*/  FMUL.FTZ R97, R25, R82 ;  /* 0x0000005219617220 */ /* 0x000fe20000410000 */
[----:B------:R-:W-:Y:S01]  /*0de0*/  SHF.L.U32 R81, R81, 0x10, RZ ;  /* 0x0000001051517819 */ /* 0x000fe200000006ff */
[C---:B------:R-:W-:Y:S01]  /*0df0*/  FFMA.FTZ R77, R91.reuse, R90, R110 ;  /* 0x0000005a5b4d7223 */ /* 0x040fe2000001006e */
[----:B------:R-:W-:Y:S01]  /*0e00*/  FFMA.FTZ R40, R91, R79, R40 ;  /* 0x0000004f5b287223 */ /* 0x000fe20000010028 */
[----:B------:R-:W-:Y:S01]  /*0e10*/  FADD.FTZ R79, R80, R97 ;  /* 0x00000061504f7221 */ /* 0x000fe20000010000 */
[----:B------:R-:W-:Y:S01]  /*0e20*/  PRMT R103, R83, 0x7632, R103 ;  /* 0x0000763253677816 */ /* 0x000fe20000000067 */
[----:B------:R-:W-:Y:S01]  /*0e30*/  FMUL.FTZ R92, R26, R81 ;  /* 0x000000511a5c7220 */ /* 0x000fe20000410000 */
        /* <DEDUP_REMOVED lines=9> */
[----:B------:R-:W-:Y:S01]  /*0ed0*/  SHF.L.U32 R78, R103, 0x10, RZ ;  /* 0x00000010674e7819 */ /* 0x000fe200000006ff */
[----:B------:R-:W-:Y:S01]  /*0ee0*/  FMUL.FTZ R103, R89, R76 ;  /* 0x0000004c59677220 */ /* 0x000fe20000410000 */
[----:B------:R-:W-:Y:S01]  /*0ef0*/  FADD.FTZ R79, R82, R99 ;  /* 0x00000063524f7221 */ /* 0x000fe20000010000 */
[C---:B------:R-:W-:Y:S01]  /*0f00*/  FFMA.FTZ R76, R98.reuse, R99, R77 ;  /* 0x00000063624c7223 */ /* 0x040fe2000001004d */
[----:B------:R-:W-:Y:S01]  /*0f10*/  SHF.L.U32 R83, R83, 0x10, RZ ;  /* 0x0000001053537819 */ /* 0x000fe200000006ff */
        /* <DEDUP_REMOVED lines=24> */
.L_x_1854:
[----:B------:R-:W-:Y:S05]  /*10a0*/  BSYNC B0 ;  /* 0x0000000000007941 */ /* 0x000fea0003800000 */
.L_x_1853:
        /* <DEDUP_REMOVED lines=25> */
.L_x_1873:
        /* <DEDUP_REMOVED lines=33> */
[----:B------:R-:W-:Y:S01]  /*1450*/  FFMA.FTZ R77, R7, R100, R101 ;  /* 0x00000064074d7223 */ /* 0x000fe20000010065 */
[----:B------:R-:W-:Y:S01]  /*1460*/  FADD.FTZ R112, R5, -R76 ;  /* 0x8000004c05707221 */ /* 0x000fe20000010000 */
[----:B------:R-:W-:Y:S01]  /*1470*/  ISETP.NE.U32.AND P1, PT, RZ, UR14, PT ;  /* 0x0000000eff007c0c */ /* 0x000fe2000bf25070 */
[----:B------:R-:W-:Y:S01]  /*1480*/  FMUL.FTZ R78, R89, R78 ;  /* 0x0000004e594e7220 */ /* 0x000fe20000410000 */
[----:B------:R-:W-:Y:S01]  /*1490*/  FADD.FTZ R80, R6, -R77 ;  /* 0x8000004d06507221 */ /* 0x000fe20000010000 */
[----:B------:R-:W-:Y:S01]  /*14a0*/  FADD.FTZ R82, R85, -R82 ;  /* 0x8000005255527221 */ /* 0x000fe20000010000 */
[C---:B------:R-:W-:Y:S01]  /*14b0*/  FMUL.FTZ R112, R89.reuse, R112 ;  /* 0x0000007059707220 */ /* 0x040fe20000410000 */
[----:B------:R-:W-:Y:S01]  /*14c0*/  ISETP.NE.AND.EX P1, PT, RZ, UR15, PT, P1 ;  /* 0x0000000fff007c0c */ /* 0x000fe2000bf25310 */
[----:B------:R-:W-:Y:S01]  /*14d0*/  FMUL.FTZ R76, R89, R80 ;  /* 0x00000050594c7220 */ /* 0x000fe20000410000 */
[----:B------:R-:W-:Y:S01]  /*14e0*/  ISETP.NE.U32.AND P3, PT, RZ, UR14, PT ;  /* 0x0000000eff007c0c */ /* 0x000fe2000bf65070 */
[----:B------:R-:W-:Y:S01]  /*14f0*/  FFMA.FTZ R114, R14, R100, R101 ;  /* 0x000000640e727223 */ /* 0x000fe20000010065 */
[----:B------:R-:W-:-:S02]  /*1500*/  @P2 SHF.L.U32 R79, R66, 0x10, RZ ;  /* 0x00000010424f2819 */ /* 0x000fc400000006ff */
[----:B------:R-:W-:Y:S01]  /*1510*/  @P2 PRMT R80, R66, 0x7632, R80 ;  /* 0x0000763242502816 */ /* 0x000fe20000000050 */
[----:B------:R-:W-:Y:S01]  /*1520*/  FADD.FTZ R114, R15, -R114 ;  /* 0x800000720f727221 */ /* 0x000fe20000010000 */
[----:B------:R-:W-:Y:S01]  /*1530*/  @P2 SHF.L.U32 R77, R64, 0x10, RZ ;  /* 0x00000010404d2819 */ /* 0x000fe200000006ff */
[----:B------:R-:W-:Y:S01]  /*1540*/  @P2 FADD.FTZ R78, R78, R79 ;  /* 0x0000004f4e4e2221 */ /* 0x000fe20000010000 */
[----:B------:R-:W-:Y:S01]  /*1550*/  FFMA.FTZ R79, R11, R100, R101 ;  /* 0x000000640b4f7223 */ /* 0x000fe20000010065 */
[----:B------:R-:W-:Y:S01]  /*1560*/  @P2 SHF.L.U32 R81, R80, 0x10, RZ ;  /* 0x0000001050512819 */ /* 0x000fe200000006ff */
[----:B------:R-:W-:Y:S01]  /*1570*/  FMUL.FTZ R80, R89, R82 ;  /* 0x0000005259507220 */ /* 0x000fe20000410000 */
[----:B------:R-:W-:Y:S01]  /*1580*/  @P2 FADD.FTZ R112, R112, R77 ;  /* 0x0000004d70702221 */ /* 0x000fe20000010000 */
[----:B------:R-:W-:Y:S01]  /*1590*/  FADD.FTZ R110, R10, -R79 ;  /* 0x8000004f0a6e7221 */ /* 0x000fe20000010000 */
[----:B------:R-:W-:Y:S01]  /*15a0*/  FFMA.FTZ R77, R88, R100, R101 ;  /* 0x00000064584d7223 */ /* 0x000fe20000010065 */
[----:B------:R-:W-:Y:S01]  /*15b0*/  ISETP.NE.AND.EX P3, PT, RZ, UR15, PT, P3 ;  /* 0x0000000fff007c0c */ /* 0x000fe2000bf65330 */
[----:B------:R-:W-:Y:S01]  /*15c0*/  @P2 FADD.FTZ R80, R80, R81 ;  /* 0x0000005150502221 */ /* 0x000fe20000010000 */
[----:B------:R-:W-:Y:S01]  /*15d0*/  @P2 SHF.L.U32 R83, R67, 0x10, RZ ;  /* 0x0000001043532819 */ /* 0x000fe200000006ff */
[----:B------:R-:W-:Y:S01]  /*15e0*/  FMUL.FTZ R110, R89, R110 ;  /* 0x0000006e596e7220 */ /* 0x000fe20000410000 */
[----:B------:R-:W-:Y:S01]  /*15f0*/  FFMA.FTZ R82, R12, R100, R101 ;  /* 0x000000640c527223 */ /* 0x000fe20000010065 */
[----:B------:R-:W-:Y:S01]  /*1600*/  @P2 PRMT R81, R67, 0x7632, R81 ;  /* 0x0000763243512816 */ /* 0x000fe20000000051 */
[----:B------:R-:W-:Y:S01]  /*1610*/  FADD.FTZ R118, R86, -R77 ;  /* 0x8000004d56767221 */ /* 0x000fe20000010000 */
[----:B------:R-:W-:Y:S01]  /*1620*/  @P2 FADD.FTZ R110, R110, R83 ;  /* 0x000000536e6e2221 */ /* 0x000fe20000010000 */
[----:B------:R-:W-:Y:S01]  /*1630*/  FADD.FTZ R82, R13, -R82 ;  /* 0x800000520d527221 */ /* 0x000fe20000010000 */
[----:B------:R-:W-:Y:S01]  /*1640*/  @P2 SHF.L.U32 R83, R81, 0x10, RZ ;  /* 0x0000001051532819 */ /* 0x000fe200000006ff */
[C---:B------:R-:W-:Y:S01]  /*1650*/  FMUL.FTZ R118, R89.reuse, R118 ;  /* 0x0000007659767220 */ /* 0x040fe20000410000 */
[----:B------:R-:W-:Y:S01]  /*1660*/  @P1 F2FP.BF16.F32.PACK_AB R81, RZ, R78 ;  /* 0x0000004eff51123e */ /* 0x000fe200000010ff */
[----:B------:R-:W-:Y:S01]  /*1670*/  FMUL.FTZ R116, R89, R82 ;  /* 0x0000005259747220 */ /* 0x000fe20000410000 */
[----:B------:R-:W-:Y:S01]  /*1680*/  @P2 SHF.L.U32 R79, R65, 0x10, RZ ;  /* 0x00000010414f2819 */ /* 0x000fe200000006ff */
[----:B------:R-:W-:Y:S01]  /*1690*/  @P2 FADD.FTZ R118, R118, R83 ;  /* 0x0000005376762221 */ /* 0x000fe20000010000 */
[----:B------:R-:W-:Y:S01]  /*16a0*/  @P1 PRMT R74, R81, 0x7610, R74 ;  /* 0x00007610514a1816 */ /* 0x000fe2000000004a */
[----:B------:R-:W0:Y:S01]  /*16b0*/  @P3 LDC.64 R82, c[0x0][0x308] ;  /* 0x0000c200ff523b82 */ /* 0x000e220000000a00 */
[----:B------:R-:W-:Y:S01]  /*16c0*/  @P1 F2FP.BF16.F32.PACK_AB R111, RZ, R80 ;  /* 0x00000050ff6f123e */ /* 0x000fe200000010ff */
[-C--:B------:R-:W-:Y:S01]  /*16d0*/  FMUL.FTZ R115, R80, R109.reuse ;  /* 0x0000006d50737220 */ /* 0x080fe20000410000 */
[----:B------:R-:W-:Y:S01]  /*16e0*/  @P2 FADD.FTZ R76, R76, R79 ;  /* 0x0000004f4c4c2221 */ /* 0x000fe20000010000 */
[----:B------:R-:W-:Y:S01]  /*16f0*/  @P2 PRMT R77, R64, 0x7632, R77 ;  /* 0x00007632404d2816 */ /* 0x000fe2000000004d */
[----:B------:R-:W-:Y:S01]  /*1700*/  FMUL.FTZ R114, R89, R114 ;  /* 0x0000007259727220 */ /* 0x000fe20000410000 */
[----:B------:R-:W-:Y:S01]  /*1710*/  @P2 PRMT R79, R65, 0x7632, R79 ;  /* 0x00007632414f2816 */ /* 0x000fe2000000004f */
[-C--:B------:R-:W-:Y:S01]  /*1720*/  FMUL.FTZ R78, R78, R109.reuse ;  /* 0x0000006d4e4e7220 */ /* 0x080fe20000410000 */
[----:B------:R-:W1:Y:S01]  /*1730*/  LDC.64 R80, c[0x0][0x2f8] ;  /* 0x0000be00ff507b82 */ /* 0x000e620000000a00 */
[----:B------:R-:W-:Y:S01]  /*1740*/  @P2 SHF.L.U32 R77, R77, 0x10, RZ ;  /* 0x000000104d4d2819 */ /* 0x000fe200000006ff */
[----:B------:R-:W-:Y:S01]  /*1750*/  FMUL.FTZ R119, R118, R109 ;  /* 0x0000006d76777220 */ /* 0x000fe20000410000 */
[----:B------:R-:W-:-:S02]  /*1760*/  @P2 SHF.L.U32 R79, R79, 0x10, RZ ;  /* 0x000000104f4f2819 */ /* 0x000fc400000006ff */
[----:B------:R-:W-:Y:S01]  /*1770*/  @P1 F2FP.BF16.F32.PACK_AB R113, RZ, R110 ;  /* 0x0000006eff71123e */ /* 0x000fe200000010ff */
        /* <DEDUP_REMOVED lines=16> */
[----:B------:R-:W-:Y:S01]  /*1880*/  @P1 F2FP.BF16.F32.PACK_AB R115, RZ, R118 ;  /* 0x00000076ff73123e */ /* 0x000fe200000010ff */
[----:B-1----:R-:W-:Y:S01]  /*1890*/  IMAD.WIDE.U32 R80, R87, 0x10, R80 ;  /* 0x0000001057507825 */ /* 0x002fe200078e0050 */
[----:B------:R-:W-:Y:S02]  /*18a0*/  F2FP.BF16.F32.PACK_AB R76, R79, R76 ;  /* 0x0000004c4f4c723e */ /* 0x000fe400000010ff */
        /* <DEDUP_REMOVED lines=9> */
.L_x_1857:
[----:B------:R-:W-:Y:S05]  /*1940*/  BSYNC B0 ;  /* 0x0000000000007941 */ /* 0x000fea0003800000 */
.L_x_1856:
        /* <DEDUP_REMOVED lines=14> */
[----:B------:R-:W-:Y:S01]  /*1a30*/  FADD.FTZ R82, R105, -R82 ;  /* 0x8000005269527221 */ /* 0x000fe20000010000 */
[----:B------:R-:W-:Y:S01]  /*1a40*/  FFMA.FTZ R101, R108, R100, R101 ;  /* 0x000000646c657223 */ /* 0x000fe20000010065 */
[----:B------:R-:W-:Y:S01]  /*1a50*/  FADD.FTZ R112, R94, -R81 ;  /* 0x800000515e707221 */ /* 0x000fe20000010000 */
[----:B------:R-:W-:Y:S01]  /*1a60*/  FADD.FTZ R100, R92, -R79 ;  /* 0x8000004f5c647221 */ /* 0x000fe20000010000 */
[----:B------:R-:W-:Y:S01]  /*1a70*/  FADD.FTZ R76, R90, -R77 ;  /* 0x8000004d5a4c7221 */ /* 0x000fe20000010000 */
[----:B------:R-:W-:Y:S01]  /*1a80*/  @P2 PRMT R79, R70, 0x7632, R79 ;  /* 0x00007632464f2816 */ /* 0x000fe2000000004f */
[----:B------:R-:W-:Y:S01]  /*1a90*/  FADD.FTZ R78, R97, -R78 ;  /* 0x8000004e614e7221 */ /* 0x000fe20000010000 */
[----:B------:R-:W-:Y:S01]  /*1aa0*/  FADD.FTZ R116, R104, -R83 ;  /* 0x8000005368747221 */ /* 0x000fe20000010000 */
[----:B------:R-:W-:Y:S01]  /*1ab0*/  FADD.FTZ R118, R106, -R101 ;  /* 0x800000656a767221 */ /* 0x000fe20000010000 */
[C---:B------:R-:W-:Y:S01]  /*1ac0*/  FMUL.FTZ R110, R89.reuse, R80 ;  /* 0x00000050596e7220 */ /* 0x040fe20000410000 */
[----:B------:R-:W-:Y:S01]  /*1ad0*/  @P2 SHF.L.U32 R77, R70, 0x10, RZ ;  /* 0x00000010464d2819 */ /* 0x000fe200000006ff */
[C---:B------:R-:W-:Y:S01]  /*1ae0*/  FMUL.FTZ R114, R89.reuse, R82 ;  /* 0x0000005259727220 */ /* 0x040fe20000410000 */
[----:B------:R-:W-:Y:S01]  /*1af0*/  FMUL.FTZ R112, R89, R112 ;  /* 0x0000007059707220 */ /* 0x000fe20000410000 */
[----:B------:R-:W-:Y:S01]  /*1b00*/  ISETP.NE.U32.AND P3, PT, RZ, UR14, PT ;  /* 0x0000000eff007c0c */ /* 0x000fe2000bf65070 */
[----:B------:R-:W0:Y:S01]  /*1b10*/  LDC.64 R82, c[0x0][0x2f8] ;  /* 0x0000be00ff527b82 */ /* 0x000e220000000a00 */
[----:B------:R-:W-:Y:S01]  /*1b20*/  @P2 SHF.L.U32 R79, R79, 0x10, RZ ;  /* 0x000000104f4f2819 */ /* 0x000fe200000006ff */
[C---:B------:R-:W-:Y:S01]  /*1b30*/  FMUL.FTZ R76, R89.reuse, R76 ;  /* 0x0000004c594c7220 */ /* 0x040fe20000410000 */
[C---:B------:R-:W-:Y:S01]  /*1b40*/  FMUL.FTZ R78, R89.reuse, R78 ;  /* 0x0000004e594e7220 */ /* 0x040fe20000410000 */
[C---:B------:R-:W-:Y:S01]  /*1b50*/  FMUL.FTZ R100, R89.reuse, R100 ;  /* 0x0000006459647220 */ /* 0x040fe20000410000 */
[C---:B------:R-:W-:Y:S01]  /*1b60*/  FMUL.FTZ R116, R89.reuse, R116 ;  /* 0x0000007459747220 */ /* 0x040fe20000410000 */
[----:B------:R-:W-:Y:S01]  /*1b70*/  FMUL.FTZ R118, R89, R118 ;  /* 0x0000007659767220 */ /* 0x000fe20000410000 */
[----:B------:R-:W-:Y:S01]  /*1b80*/  @P2 FADD.FTZ R112, R112, R77 ;  /* 0x0000004d70702221 */ /* 0x000fe20000010000 */
[----:B------:R-:W1:Y:S01]  /*1b90*/  @P1 LDC.64 R80, c[0x0][0x308] ;  /* 0x0000c200ff501b82 */ /* 0x000e620000000a00 */
[----:B------:R-:W-:Y:S01]  /*1ba0*/  @P2 SHF.L.U32 R89, R69, 0x10, RZ ;  /* 0x0000001045592819 */ /* 0x000fe200000006ff */
[----:B------:R-:W-:Y:S01]  /*1bb0*/  @P2 FADD.FTZ R114, R114, R79 ;  /* 0x0000004f72722221 */ /* 0x000fe20000010000 */
[----:B------:R-:W-:-:S02]  /*1bc0*/  ISETP.NE.AND.EX P3, PT, RZ, UR15, PT, P3 ;  /* 0x0000000fff007c0c */ /* 0x000fc4000bf65330 */
[----:B------:R-:W-:Y:S01]  /*1bd0*/  @P2 SHF.L.U32 R77, R68, 0x10, RZ ;  /* 0x00000010444d2819 */ /* 0x000fe200000006ff */
[----:B------:R-:W-:Y:S01]  /*1be0*/  @P2 FADD.FTZ R100, R100, R89 ;  /* 0x0000005964642221 */ /* 0x000fe20000010000 */
[----:B------:R-:W-:Y:S02]  /*1bf0*/  @P2 PRMT R101, R69, 0x7632, R101 ;  /* 0x0000763245652816 */ /* 0x000fe40000000065 */
[----:B------:R-:W-:Y:S01]  /*1c00*/  @P2 PRMT R79, R68, 0x7632, R79 ;  /* 0x00007632444f2816 */ /* 0x000fe2000000004f */
[--C-:B------:R-:W-:Y:S01]  /*1c10*/  @P2 FADD.FTZ R76, R76, R77.reuse ;  /* 0x0000004d4c4c2221 */ /* 0x100fe20000010000 */
[C---:B------:R-:W-:Y:S02]  /*1c20*/  @P2 SHF.L.U32 R89, R71.reuse, 0x10, RZ ;  /* 0x0000001047592819 */ /* 0x040fe400000006ff */
[----:B------:R-:W-:Y:S02]  /*1c30*/  @P2 PRMT R77, R71, 0x7632, R77 ;  /* 0x00007632474d2816 */ /* 0x000fe4000000004d */
[----:B------:R-:W-:Y:S01]  /*1c40*/  @P2 SHF.L.U32 R101, R101, 0x10, RZ ;  /* 0x0000001065652819 */ /* 0x000fe200000006ff */
[----:B------:R-:W-:Y:S01]  /*1c50*/  @P2 FADD.FTZ R116, R116, R89 ;  /* 0x0000005974742221 */ /* 0x000fe20000010000 */
[----:B------:R-:W-:Y:S01]  /*1c60*/  @P2 SHF.L.U32 R79, R79, 0x10, RZ ;  /* 0x000000104f4f2819 */ /* 0x000fe200000006ff */
[----:B0-----:R-:W-:Y:S01]  /*1c70*/  IMAD.WIDE.U32 R82, R87, 0x10, R82 ;  /* 0x0000001057527825 */ /* 0x001fe200078e0052 */
[----:B------:R-:W-:-:S03]  /*1c80*/  @P2 SHF.L.U32 R111, R77, 0x10, RZ ;  /* 0x000000104d6f2819 */ /* 0x000fc600000006ff */
        /* <DEDUP_REMOVED lines=21> */
[----:B------:R-:W-:Y:S02]  /*1de0*/  @P3 F2FP.BF16.F32.PACK_AB R101, RZ, R114 ;  /* 0x00000072ff65323e */ /* 0x000fe400000010ff */
        /* <DEDUP_REMOVED lines=12> */
.L_x_1859:
[----:B------:R-:W-:Y:S05]  /*1eb0*/  BSYNC B0 ;  /* 0x0000000000007941 */ /* 0x000fea0003800000 */
.L_x_1858:
[----:B------:R-:W-:Y:S02]  /*1ec0*/  IADD3 R0, R0, UR16, RZ ;  /* 0x0000001000007c10 */ /* 0x000fe4000fffe0ff */
[----:B01----:R-:W-:Y:S02]  /*1ed0*/  SEL R82, RZ, 0x1, P6 ;  /* 0x00000001ff527807 */ /* 0x003fe40003000000 */
[----:B------:R-:W-:-:S13]  /*1ee0*/  ISETP.GE.AND P1, PT, R0, UR17, PT ;  /* 0x0000001100007c0c */ /* 0x000fda000bf26270 */
[----:B------:R-:W-:Y:S05]  /*1ef0*/  @!P1 BRA `(.L_x_1860) ;  /* 0xffffffe4001c9947 */ /* 0x000fea000383ffff */
.L_x_1850:
[----:B------:R-:W0:Y:S01]  /*1f00*/  S2UR UR6, SR_CTAID.X ;  /* 0x00000000000679c3 */ /* 0x000e220000002500 */
[----:B------:R-:W-:Y:S01]  /*1f10*/  BSSY B0, `(.L_x_1861) ;  /* 0x000000e000007945 */ /* 0x000fe20003800000 */
[----:B0-----:R-:W-:-:S05]  /*1f20*/  LEA.HI R4, R4, UR6, RZ, 0x19 ;  /* 0x0000000604047c11 */ /* 0x001fca000f8fc8ff */
[----:B------:R-:W-:-:S05]  /*1f30*/  IMAD R3, R4, R3, RZ ;  /* 0x0000000304037224 */ /* 0x000fca00078e02ff */
[----:B------:R-:W-:Y:S01]  /*1f40*/  LEA.HI R7, R3, R2, RZ, 0x1d ;  /* 0x0000000203077211 */ /* 0x000fe200078fe8ff */
[----:B------:R-:W-:Y:S06]  /*1f50*/  @!P4 BRA `(.L_x_1862) ;  /* 0x000000000024c947 */ /* 0x000fec0003800000 */
[----:B------:R-:W0:Y:S08]  /*1f60*/  LDC.64 R2, c[0x0][0x2d0] ;  /* 0x0000b400ff027b82 */ /* 0x000e300000000a00 */
[----:B------:R-:W1:Y:S01]  /*1f70*/  LDC.64 R4, c[0x0][0x2d8] ;  /* 0x0000b600ff047b82 */ /* 0x000e620000000a00 */
[----:B0-----:R-:W-:-:S05]  /*1f80*/  IMAD.WIDE.U32 R2, R7, 0x20, R2 ;  /* 0x0000002007027825 */ /* 0x001fca00078e0002 */
[----:B------:R0:W-:Y:S01]  /*1f90*/  STG.E.128 desc[UR4][R2.64], R48 ;  /* 0x0000003002007986 */ /* 0x0001e2000c101d04 */
[----:B-1----:R-:W-:-:S03]  /*1fa0*/  IMAD.WIDE.U32 R4, R7, 0x20, R4 ;  /* 0x0000002007047825 */ /* 0x002fc600078e0004 */
[----:B------:R0:W-:Y:S01]  /*1fb0*/  STG.E.128 desc[UR4][R2.64+0x10], R52 ;  /* 0x0000103402007986 */ /* 0x0001e2000c101d04 */
[----:B------:R-:W-:-:S03]  /*1fc0*/  IADD3 R7, R7, 0x80, RZ ;  /* 0x0000008007077810 */ /* 0x000fc60007ffe0ff */
[----:B------:R0:W-:Y:S04]  /*1fd0*/  STG.E.128 desc[UR4][R4.64], R32 ;  /* 0x0000002004007986 */ /* 0x0001e8000c101d04 */
[----:B------:R0:W-:Y:S02]  /*1fe0*/  STG.E.128 desc[UR4][R4.64+0x10], R36 ;  /* 0x0000102404007986 */ /* 0x0001e4000c101d04 */
.L_x_1862:
[----:B------:R-:W-:Y:S05]  /*1ff0*/  BSYNC B0 ;  /* 0x0000000000007941 */ /* 0x000fea0003800000 */
.L_x_1861:
[----:B------:R-:W-:Y:S05]  /*2000*/  @!P5 EXIT ;  /* 0x000000000000d94d */ /* 0x000fea0003800000 */
[----:B0-----:R-:W0:Y:S08]  /*2010*/  LDC.64 R2, c[0x0][0x2d0] ;  /* 0x0000b400ff027b82 */ /* 0x001e300000000a00 */
[----:B------:R-:W1:Y:S01]  /*2020*/  LDC.64 R4, c[0x0][0x2d8] ;  /* 0x0000b600ff047b82 */ /* 0x000e620000000a00 */
[----:B0-----:R-:W-:-:S05]  /*2030*/  IMAD.WIDE.U32 R2, R7, 0x20, R2 ;  /* 0x0000002007027825 */ /* 0x001fca00078e0002 */
[----:B------:R-:W-:Y:S01]  /*2040*/  STG.E.128 desc[UR4][R2.64], R56 ;  /* 0x0000003802007986 */ /* 0x000fe2000c101d04 */
[----:B-1----:R-:W-:-:S03]  /*2050*/  IMAD.WIDE.U32 R4, R7, 0x20, R4 ;  /* 0x0000002007047825 */ /* 0x002fc600078e0004 */
[----:B------:R-:W-:Y:S04]  /*2060*/  STG.E.128 desc[UR4][R2.64+0x10], R60 ;  /* 0x0000103c02007986 */ /* 0x000fe8000c101d04 */
[----:B------:R-:W-:Y:S04]  /*2070*/  STG.E.128 desc[UR4][R4.64], R40 ;  /* 0x0000002804007986 */ /* 0x000fe8000c101d04 */
[----:B------:R-:W-:Y:S01]  /*2080*/  STG.E.128 desc[UR4][R4.64+0x10], R44 ;  /* 0x0000102c04007986 */ /* 0x000fe2000c101d04 */
[----:B------:R-:W-:Y:S05]  /*2090*/  EXIT ;  /* 0x000000000000794d */ /* 0x000fea0003800000 */
.L_x_1855:
[----:B------:R-:W-:Y:S02]  /*20a0*/  MOV R114, 0x10 ;  /* 0x0000001000727802 */ /* 0x000fe40000000f00 */
[----:B------:R-:W-:Y:S02]  /*20b0*/  MOV R115, 0x1f ;  /* 0x0000001f00737802 */ /* 0x000fe40000000f00 */
[----:B------:R-:W-:-:S07]  /*20c0*/  MOV R112, 0xffffffff ;  /* 0xffffffff00707802 */ /* 0x000fce0000000f00 */
[----:B------:R-:W-:Y:S05]  /*20d0*/  WARPSYNC.COLLECTIVE R112, `(.L_x_1863) ;  /* 0x0000000070087348 */ /* 0x000fea0003c00000 */
[----:B------:R0:W1:Y:S02]  /*20e0*/  SHFL.DOWN P3, R113, R111, R114, R115 ;  /* 0x080000726f717389 */ /* 0x0000640000060073 */
[----:B01----:R-:W-:Y:S01]  /*20f0*/  ENDCOLLECTIVE ;  /* 0x000000000000791b */ /* 0x003fe20003800000 */
.L_x_1863:
[----:B------:R-:W-:-:S05]  /*2100*/  MOV R78, R113 ;  /* 0x00000071004e7202 */ /* 0x000fca0000000f00 */
[----:B------:R-:W-:Y:S01]  /*2110*/  FADD.FTZ R78, R78, R111 ;  /* 0x0000006f4e4e7221 */ /* 0x000fe20000010000 */
[----:B------:R-:W-:-:S07]  /*2120*/  MOV R111, R110 ;  /* 0x0000006e006f7202 */ /* 0x000fce0000000f00 */
[----:B------:R-:W-:Y:S05]  /*2130*/  WARPSYNC.COLLECTIVE R112, `(.L_x_1864) ;  /* 0x0000000070087348 */ /* 0x000fea0003c00000 */
[----:B------:R0:W1:Y:S02]  /*2140*/  SHFL.DOWN P3, R113, R111, R114, R115 ;  /* 0x080000726f717389 */ /* 0x0000640000060073 */
[----:B01----:R-:W-:Y:S01]  /*2150*/  ENDCOLLECTIVE ;  /* 0x000000000000791b */ /* 0x003fe20003800000 */
.L_x_1864:
[----:B------:R-:W-:Y:S02]  /*2160*/  MOV R111, R78 ;  /* 0x0000004e006f7202 */ /* 0x000fe40000000f00 */
[----:B------:R-:W-:Y:S02]  /*2170*/  MOV R114, 0x8 ;  /* 0x0000000800727802 */ /* 0x000fe40000000f00 */
[----:B------:R-:W-:-:S07]  /*2180*/  MOV R77, R113 ;  /* 0x00000071004d7202 */ /* 0x000fce0000000f00 */
[----:B------:R-:W-:Y:S05]  /*2190*/  WARPSYNC.COLLECTIVE R112, `(.L_x_1865) ;  /* 0x0000000070087348 */ /* 0x000fea0003c00000 */
[----:B------:R0:W1:Y:S02]  /*21a0*/  SHFL.DOWN P3, R113, R111, R114, R115 ;  /* 0x080000726f717389 */ /* 0x0000640000060073 */
[----:B01----:R-:W-:Y:S01]  /*21b0*/  ENDCOLLECTIVE ;  /* 0x000000000000791b */ /* 0x003fe20003800000 */
.L_x_1865:
[----:B------:R-:W-:-:S05]  /*21c0*/  FADD.FTZ R77, R77, R110 ;  /* 0x0000006e4d4d7221 */ /* 0x000fca0000010000 */
[----:B------:R-:W-:Y:S02]  /*21d0*/  MOV R111, R77 ;  /* 0x0000004d006f7202 */ /* 0x000fe40000000f00 */
[----:B------:R-:W-:-:S07]  /*21e0*/  MOV R79, R113 ;  /* 0x00000071004f7202 */ /* 0x000fce0000000f00 */
[----:B------:R-:W-:Y:S05]  /*21f0*/  WARPSYNC.COLLECTIVE R112, `(.L_x_1866) ;  /* 0x0000000070087348 */ /* 0x000fea0003c00000 */
[----:B------:R0:W1:Y:S02]  /*2200*/  SHFL.DOWN P3, R113, R111, R114, R115 ;  /* 0x080000726f717389 */ /* 0x0000640000060073 */
[----:B01----:R-:W-:Y:S01]  /*2210*/  ENDCOLLECTIVE ;  /* 0x000000000000791b */ /* 0x003fe20003800000 */
.L_x_1866:
[----:B------:R-:W-:-:S05]  /*2220*/  FADD.FTZ R79, R78, R79 ;  /* 0x0000004f4e4f7221 */ /* 0x000fca0000010000 */
[----:B------:R-:W-:Y:S02]  /*2230*/  MOV R111, R79 ;  /* 0x0000004f006f7202 */ /* 0x000fe40000000f00 */
[----:B------:R-:W-:Y:S02]  /*2240*/  MOV R114, 0x4 ;  /* 0x0000000400727802 */ /* 0x000fe40000000f00 */
[----:B------:R-:W-:-:S07]  /*2250*/  MOV R80, R113 ;  /* 0x0000007100507202 */ /* 0x000fce0000000f00 */
[----:B------:R-:W-:Y:S05]  /*2260*/  WARPSYNC.COLLECTIVE R112, `(.L_x_1867) ;  /* 0x0000000070087348 */ /* 0x000fea0003c00000 */
[----:B------:R0:W1:Y:S02]  /*2270*/  SHFL.DOWN P3, R113, R111, R114, R115 ;  /* 0x080000726f717389 */ /* 0x0000640000060073 */
[----:B01----:R-:W-:Y:S01]  /*2280*/  ENDCOLLECTIVE ;  /* 0x000000000000791b */ /* 0x003fe20003800000 */
.L_x_1867:
[----:B------:R-:W-:-:S05]  /*2290*/  FADD.FTZ R80, R77, R80 ;  /* 0x000000504d507221 */ /* 0x000fca0000010000 */
[----:B------:R-:W-:Y:S02]  /*22a0*/  MOV R111, R80 ;  /* 0x00000050006f7202 */ /* 0x000fe40000000f00 */
[----:B------:R-:W-:-:S07]  /*22b0*/  MOV R82, R113 ;  /* 0x0000007100527202 */ /* 0x000fce0000000f00 */
[----:B------:R-:W-:Y:S05]  /*22c0*/  WARPSYNC.COLLECTIVE R112, `(.L_x_1868) ;  /* 0x0000000070087348 */ /* 0x000fea0003c00000 */
[----:B------:R0:W1:Y:S02]  /*22d0*/  SHFL.DOWN P3, R113, R111, R114, R115 ;  /* 0x080000726f717389 */ /* 0x0000640000060073 */
[----:B01----:R-:W-:Y:S01]  /*22e0*/  ENDCOLLECTIVE ;  /* 0x000000000000791b */ /* 0x003fe20003800000 */
.L_x_1868:
[----:B------:R-:W-:-:S05]  /*22f0*/  FADD.FTZ R82, R79, R82 ;  /* 0x000000524f527221 */ /* 0x000fca0000010000 */
[----:B------:R-:W-:Y:S02]  /*2300*/  MOV R111, R82 ;  /* 0x00000052006f7202 */ /* 0x000fe40000000f00 */
[----:B------:R-:W-:Y:S02]  /*2310*/  MOV R114, 0x2 ;  /* 0x0000000200727802 */ /* 0x000fe40000000f00 */
[----:B------:R-:W-:-:S07]  /*2320*/  MOV R81, R113 ;  /* 0x0000007100517202 */ /* 0x000fce0000000f00 */
[----:B------:R-:W-:Y:S05]  /*2330*/  WARPSYNC.COLLECTIVE R112, `(.L_x_1869) ;  /* 0x0000000070087348 */ /* 0x000fea0003c00000 */
[----:B------:R0:W1:Y:S02]  /*2340*/  SHFL.DOWN P3, R113, R111, R114, R115 ;  /* 0x080000726f717389 */ /* 0x0000640000060073 */
[----:B01----:R-:W-:Y:S01]  /*2350*/  ENDCOLLECTIVE ;  /* 0x000000000000791b */ /* 0x003fe20003800000 */
.L_x_1869:
[----:B------:R-:W-:-:S05]  /*2360*/  FADD.FTZ R81, R80, R81 ;  /* 0x0000005150517221 */ /* 0x000fca0000010000 */
[----:B------:R-:W-:Y:S02]  /*2370*/  MOV R111, R81 ;  /* 0x00000051006f7202 */ /* 0x000fe40000000f00 */
[----:B------:R-:W-:-:S07]  /*2380*/  MOV R83, R113 ;  /* 0x0000007100537202 */ /* 0x000fce0000000f00 */
[----:B------:R-:W-:Y:S05]  /*2390*/  WARPSYNC.COLLECTIVE R112, `(.L_x_1870) ;  /* 0x0000000070087348 */ /* 0x000fea0003c00000 */
[----:B------:R0:W1:Y:S02]  /*23a0*/  SHFL.DOWN P3, R113, R111, R114, R115 ;  /* 0x080000726f717389 */ /* 0x0000640000060073 */
[----:B01----:R-:W-:Y:S01]  /*23b0*/  ENDCOLLECTIVE ;  /* 0x000000000000791b */ /* 0x003fe20003800000 */
.L_x_1870:
[----:B------:R-:W-:-:S05]  /*23c0*/  FADD.FTZ R83, R82, R83 ;  /* 0x0000005352537221 */ /* 0x000fca0000010000 */
[----:B------:R-:W-:Y:S02]  /*23d0*/  MOV R111, R83 ;  /* 0x00000053006f7202 */ /* 0x000fe40000000f00 */
[----:B------:R-:W-:Y:S02]  /*23e0*/  MOV R114, 0x1 ;  /* 0x0000000100727802 */ /* 0x000fe40000000f00 */
[----:B------:R-:W-:-:S07]  /*23f0*/  MOV R100, R113 ;  /* 0x0000007100647202 */ /* 0x000fce0000000f00 */
[----:B------:R-:W-:Y:S05]  /*2400*/  WARPSYNC.COLLECTIVE R112, `(.L_x_1871) ;  /* 0x0000000070087348 */ /* 0x000fea0003c00000 */
[----:B------:R0:W1:Y:S02]  /*2410*/  SHFL.DOWN P3, R113, R111, R114, R115 ;  /* 0x080000726f717389 */ /* 0x0000640000060073 */
[----:B01----:R-:W-:Y:S01]  /*2420*/  ENDCOLLECTIVE ;  /* 0x000000000000791b */ /* 0x003fe20003800000 */
.L_x_1871:
[----:B------:R-:W-:-:S05]  /*2430*/  FADD.FTZ R78, R81, R100 ;  /* 0x00000064514e7221 */ /* 0x000fca0000010000 */
[----:B------:R-:W-:Y:S02]  /*2440*/  MOV R111, R78 ;  /* 0x0000004e006f7202 */ /* 0x000fe40000000f00 */
[----:B------:R-:W-:-:S07]  /*2450*/  MOV R100, R113 ;  /* 0x0000007100647202 */ /* 0x000fce0000000f00 */
[----:B------:R-:W-:Y:S05]  /*2460*/  WARPSYNC.COLLECTIVE R112, `(.L_x_1872) ;  /* 0x0000000070087348 */ /* 0x000fea0003c00000 */
[----:B------:R0:W1:Y:S02]  /*2470*/  SHFL.DOWN P3, R113, R111, R114, R115 ;  /* 0x080000726f717389 */ /* 0x0000640000060073 */
[----:B01----:R-:W-:Y:S01]  /*2480*/  ENDCOLLECTIVE ;  /* 0x000000000000791b */ /* 0x003fe20003800000 */
.L_x_1872:
[----:B------:R-:W-:Y:S01]  /*2490*/  MOV R77, R113 ;  /* 0x00000071004d7202 */ /* 0x000fe20000000f00 */
[----:B------:R-:W-:Y:S06]  /*24a0*/  BRA `(.L_x_1873) ;  /* 0xffffffec00647947 */ /* 0x000fec000383ffff */
.L_x_1874:
        /* <DEDUP_REMOVED lines=13> */
.L_x_8718:


//--------------------- .text._ZN10layer_norm13ln_bwd_kernelINS_13Kernel_traitsIf13__nv_bfloat16S2_S2_fjLj2048ELj1ELj1ELj4ELj16ENS_18Kernel_traits_baseILj2048EfS2_S2_S2_fjLj128EEEEELb0ELb0ELb0ELb1EEEvNS_9BwdParamsE --------------------------
	.section	.text._ZN10layer_norm13ln_bwd_kernelINS_13Kernel_traitsIf13__nv_bfloat16S2_S2_fjLj2048ELj1ELj1ELj4ELj16ENS_18Kernel_traits_baseILj2048EfS2_S2_S2_fjLj128EEEEELb0ELb0ELb0ELb1EEEvNS_9BwdParamsE,"ax",@progbits
	.align	128
        .global         _ZN10layer_norm13ln_bwd_kernelINS_13Kernel_traitsIf13__nv_bfloat16S2_S2_fjLj2048ELj1ELj1ELj4ELj16ENS_18Kernel_traits_baseILj2048EfS2_S2_S2_fjLj128EEEEELb0ELb0ELb0ELb1EEEvNS_9BwdParamsE
        .type           _ZN10layer_norm13ln_bwd_kernelINS_13Kernel_traitsIf13__nv_bfloat16S2_S2_fjLj2048ELj1ELj1ELj4ELj16ENS_18Kernel_traits_baseILj2048EfS2_S2_S2_fjLj128EEEEELb0ELb0ELb0ELb1EEEvNS_9BwdParamsE,@function
        .size           _ZN10layer_norm13ln_bwd_kernelINS_13Kernel_traitsIf13__nv_bfloat16S2_S2_fjLj2048ELj1ELj1ELj4ELj16ENS_18Kernel_traits_baseILj2048EfS2_S2_S2_fjLj128EEEEELb0ELb0ELb0ELb1EEEvNS_9BwdParamsE,(.L_x_8719 - _ZN10layer_norm13ln_bwd_kernelINS_13Kernel_traitsIf13__nv_bfloat16S2_S2_fjLj2048ELj1ELj1ELj4ELj16ENS_18Kernel_traits_baseILj2048EfS2_S2_S2_fjLj128EEEEELb0ELb0ELb0ELb1EEEvNS_9BwdParamsE)
        .other          _ZN10layer_norm13ln_bwd_kernelINS_13Kernel_traitsIf13__nv_bfloat16S2_S2_fjLj2048ELj1ELj1ELj4ELj16ENS_18Kernel_traits_baseILj2048EfS2_S2_S2_fjLj128EEEEELb0ELb0ELb0ELb1EEEvNS_9BwdParamsE,@"STO_CUDA_ENTRY STV_DEFAULT"
_ZN10layer_norm13ln_bwd_kernelINS_13Kernel_traitsIf13__nv_bfloat16S2_S2_fjLj2048ELj1ELj1ELj4ELj16ENS_18Kernel_traits_baseILj2048EfS2_S2_S2_fjLj128EEEEELb0ELb0ELb0ELb1EEEvNS_9BwdParamsE:
.text._ZN10layer_norm13ln_bwd_kernelINS_13Kernel_traitsIf13__nv_bfloat16S2_S2_fjLj2048ELj1ELj1ELj4ELj16ENS_18Kernel_traits_baseILj2048EfS2_S2_S2_fjLj128EEEEELb0ELb0ELb0ELb1EEEvNS_9BwdParamsE:
        /* <DEDUP_REMOVED lines=34> */
.L_x_1875:
[----:B------:R-:W0:Y:S01]  /*0220*/  LDC.64 R2, c[0x0][0x260] ;  /* 0x00009800ff027b82 */ /* 0x000e220000000a00 */
[----:B------:R-:W-:Y:S01]  /*0230*/  ULDC.64 UR4, c[0x0][0x270] ;  /* 0x00009c0000047ab9 */ /* 0x000fe20000000a00 */
[----:B0-----:R-:W-:-:S05]  /*0240*/  IMAD.WIDE.U32 R2, R74, 0x20, R2 ;  /* 0x000000204a027825 */ /* 0x001fca00078e0002 */
[----:B------:R0:W5:Y:S04]  /*0250*/  LDG.E.128 R16, desc[UR6][R2.64] ;  /* 0x0000000602107981 */ /* 0x000168000c1e1d00 */
[----:B------:R0:W5:Y:S04]  /*0260*/  LDG.E.128 R12, desc[UR6][R2.64+0x10] ;  /* 0x00001006020c7981 */ /* 0x000168000c1e1d00 */
[----:B------:R0:W5:Y:S04]  /*0270*/  LDG.E.128 R8, desc[UR6][R2.64+0x1000] ;  /* 0x0010000602087981 */ /* 0x000168000c1e1d00 */
[----:B------:R0:W5:Y:S01]  /*0280*/  LDG.E.128 R4, desc[UR6][R2.64+0x1010] ;  /* 0x0010100602047981 */ /* 0x000162000c1e1d00 */
[----:B------:R-:W-:Y:S01]  /*0290*/  ISETP.NE.U32.AND P0, PT, RZ, UR4, PT ;  /* 0x00000004ff007c0c */ /* 0x000fe2000bf05070 */
[----:B------:R-:W-:Y:S01]  /*02a0*/  HFMA2.MMA R90, -RZ, RZ, 0, 5.9604644775390625e-08 ;  /* 0x00000001ff5a7435 */ /* 0x000fe200000001ff */
[----:B------:R-:W-:Y:S01]  /*02b0*/  CS2R R72, SRZ ;  /* 0x0000000000487805 */ /* 0x000fe2000001ff00 */
        /* <DEDUP_REMOVED lines=9> */
[----:B------:R-:W-:Y:S02]  /*0350*/  MOV R82, RZ ;  /* 0x000000ff00527202 */ /* 0x000fe40000000f00 */
[----:B------:R-:W-:Y:S02]  /*0360*/  CS2R R80, SRZ ;  /* 0x0000000000507805 */ /* 0x000fe4000001ff00 */
[----:B------:R-:W-:Y:S02]  /*0370*/  CS2R R60, SRZ ;  /* 0x00000000003c7805 */ /* 0x000fe4000001ff00 */
[----:B------:R-:W-:Y:S02]  /*0380*/  CS2R R58, SRZ ;  /* 0x00000000003a7805 */ /* 0x000fe4000001ff00 */
[----:B------:R-:W-:-:S02]  /*0390*/  CS2R R56, SRZ ;  /* 0x0000000000387805 */ /* 0x000fc4000001ff00 */
[----:B------:R-:W-:Y:S02]  /*03a0*/  CS2R R54, SRZ ;  /* 0x0000000000367805 */ /* 0x000fe4000001ff00 */
[----:B------:R-:W-:Y:S02]  /*03b0*/  CS2R R52, SRZ ;  /* 0x0000000000347805 */ /* 0x000fe4000001ff00 */
[----:B0-----:R-:W-:-:S07]  /*03c0*/  CS2R R50, SRZ ;  /* 0x0000000000327805 */ /* 0x001fce000001ff00 */
.L_x_1879:
[----:B------:R-:W-:Y:S01]  /*03d0*/  IMAD R0, R84, UR9, RZ ;  /* 0x0000000954007c24 */ /* 0x000fe2000f8e02ff */
[----:B0-----:R-:W0:Y:S04]  /*03e0*/  @P0 LDC.64 R42, c[0x0][0x270] ;  /* 0x00009c00ff2a0b82 */ /* 0x001e280000000a00 */
[----:B------:R-:W-:-:S04]  /*03f0*/  SHF.R.S32.HI R3, RZ, 0x1f, R0 ;  /* 0x0000001fff037819 */ /* 0x000fc80000011400 */
[----:B------:R-:W-:Y:S01]  /*0400*/  LEA.HI R87, R3, R0, RZ, 0x3 ;  /* 0x0000000003577211 */ /* 0x000fe200078f18ff */
[----:B------:R-:W1:Y:S01]  /*0410*/  LDC.64 R32, c[0x0][0x238] ;  /* 0x00008e00ff207b82 */ /* 0x000e620000000a00 */
[----:B------:R-:W-:Y:S02]  /*0420*/  SHF.R.S32.HI R0, RZ, 0x1f, R84 ;  /* 0x0000001fff007819 */ /* 0x000fe40000011454 */
[----:B------:R-:W-:-:S05]  /*0430*/  LEA.HI.SX32 R87, R87, R74, 0x1d ;  /* 0x0000004a57577211 */ /* 0x000fca00078feaff */
[----:B------:R-:W2:Y:S08]  /*0440*/  LDC.64 R2, c[0x0][0x250] ;  /* 0x00009400ff027b82 */ /* 0x000eb00000000a00 */
[----:B------:R-:W3:Y:S01]  /*0450*/  LDC.64 R44, c[0x0][0x2b8] ;  /* 0x0000ae00ff2c7b82 */ /* 0x000ee20000000a00 */
[----:B------:R-:W-:Y:S02]  /*0460*/  IADD3 R89, R87, 0x80, RZ ;  /* 0x0000008057597810 */ /* 0x000fe40007ffe0ff */
[----:B0-----:R-:W-:-:S02]  /*0470*/  @P0 LEA R42, P1, R84, R42, 0x1 ;  /* 0x0000002a542a0211 */ /* 0x001fc400078208ff */
[----:B------:R-:W-:Y:S02]  /*0480*/  SHF.L.U32 R86, R89, 0x4, RZ ;  /* 0x0000000459567819 */ /* 0x000fe400000006ff */
[----:B------:R-:W-:Y:S01]  /*0490*/  @P0 LEA.HI.X R43, R84, R43, R0, 0x1, P1 ;  /* 0x0000002b542b0211 */ /* 0x000fe200008f0c00 */
[----:B-1----:R-:W-:-:S04]  /*04a0*/  IMAD.WIDE.U32 R32, R87, 0x10, R32 ;  /* 0x0000001057207825 */ /* 0x002fc800078e0020 */
[----:B--2---:R-:W-:Y:S01]  /*04b0*/  IMAD.WIDE R94, R84, 0x4, R2 ;  /* 0x00000004545e7825 */ /* 0x004fe200078e0202 */
[----:B------:R-:W-:Y:S01]  /*04c0*/  SHF.R.U32.HI R83, RZ, 0x1c, R89 ;  /* 0x0000001cff537819 */ /* 0x000fe20000011659 */
[----:B------:R-:W0:Y:S01]  /*04d0*/  LDC.64 R2, c[0x0][0x258] ;  /* 0x00009600ff027b82 */ /* 0x000e220000000a00 */
[----:B------:R-:W-:Y:S01]  /*04e0*/  IADD3 R40, P1, R86, UR12, RZ ;  /* 0x0000000c56287c10 */ /* 0x000fe2000ff3e0ff */
[----:B------:R-:W2:Y:S03]  /*04f0*/  @P0 LDG.E.U16 R0, desc[UR6][R42.64] ;  /* 0x000000062a000981 */ /* 0x000ea6000c1e1500 */
[----:B------:R-:W-:Y:S01]  /*0500*/  IADD3.X R41, R83, UR13, RZ, P1, !PT ;  /* 0x0000000d53297c10 */ /* 0x000fe20008ffe4ff */
[----:B------:R-:W4:Y:S01]  /*0510*/  LDG.E.128 R32, desc[UR6][R32.64] ;  /* 0x0000000620207981 */ /* 0x000f22000c1e1d00 */
[----:B---3--:R-:W-:-:S03]  /*0520*/  IMAD.WIDE.U32 R36, R87, 0x10, R44 ;  /* 0x0000001057247825 */ /* 0x008fc600078e002c */
[----:B------:R-:W3:Y:S01]  /*0530*/  LDG.E R96, desc[UR6][R94.64] ;  /* 0x000000065e607981 */ /* 0x000ee2000c1e1900 */
[----:B------:R-:W-:-:S03]  /*0540*/  IMAD.WIDE.U32 R44, R89, 0x10, R44 ;  /* 0x00000010592c7825 */ /* 0x000fc600078e002c */
[----:B------:R-:W3:Y:S04]  /*0550*/  LDG.E.128 R40, desc[UR6][R40.64] ;  /* 0x0000000628287981 */ /* 0x000ee8000c1e1d00 */
[----:B------:R-:W3:Y:S04]  /*0560*/  LDG.E.128 R36, desc[UR6][R36.64] ;  /* 0x0000000624247981 */ /* 0x000ee8000c1e1d00 */
[----:B------:R-:W3:Y:S01]  /*0570*/  LDG.E.128 R44, desc[UR6][R44.64] ;  /* 0x000000062c2c7981 */ /* 0x000ee2000c1e1d00 */
[----:B0-----:R-:W-:-:S05]  /*0580*/  IMAD.WIDE R92, R84, 0x4, R2 ;  /* 0x00000004545c7825 */ /* 0x001fca00078e0202 */
[----:B------:R-:W3:Y:S01]  /*0590*/  LDG.E R88, desc[UR6][R92.64] ;  /* 0x000000065c587981 */ /* 0x000ee2000c1e1900 */
[----:B------:R-:W-:-:S04]  /*05a0*/  ISETP.NE.U32.AND P1, PT, RZ, UR10, PT ;  /* 0x0000000aff007c0c */ /* 0x000fc8000bf25070 */
[----:B------:R-:W-:-:S13]  /*05b0*/  ISETP.NE.AND.EX P1, PT, RZ, UR11, PT, P1 ;  /* 0x0000000bff007c0c */ /* 0x000fda000bf25310 */
[----:B------:R-:W0:Y:S01]  /*05c0*/  @P1 LDC.64 R48, c[0x0][0x2c8] ;  /* 0x0000b200ff301b82 */ /* 0x000e220000000a00 */
[C---:B------:R-:W-:Y:S02]  /*05d0*/  @P1 LEA R2, P2, R89.reuse, UR10, 0x4 ;  /* 0x0000000a59021c11 */ /* 0x040fe4000f8420ff */
[----:B------:R-:W-:Y:S02]  /*05e0*/  ISETP.NE.AND P4, PT, RZ, UR8, PT ;  /* 0x00000008ff007c0c */ /* 0x000fe4000bf85270 */
[----:B------:R-:W-:Y:S02]  /*05f0*/  @P1 LEA.HI.X R3, R89, UR11, RZ, 0x4, P2 ;  /* 0x0000000b59031c11 */ /* 0x000fe400090f24ff */
[----:B------:R-:W-:-:S03]  /*0600*/  MOV R89, 0x3f800000 ;  /* 0x3f80000000597802 */ /* 0x000fc60000000f00 */
[----:B-----5:R1:W5:Y:S01]  /*0610*/  @P1 LDG.E.128 R20, desc[UR6][R2.64] ;  /* 0x0000000602141981 */ /* 0x020362000c1e1d00 */
        /* <DEDUP_REMOVED lines=8> */
[----:B------:R-:W-:Y:S02]  /*06a0*/  SHF.L.U32 R115, R33, 0x10, RZ ;  /* 0x0000001021737819 */ /* 0x000fe400000006ff */
[C---:B------:R-:W-:Y:S02]  /*06b0*/  PRMT R33, R34.reuse, 0x7632, R33 ;  /* 0x0000763222217816 */ /* 0x040fe40000000021 */
[----:B------:R-:W-:Y:S02]  /*06c0*/  SHF.L.U32 R113, R34, 0x10, RZ ;  /* 0x0000001022717819 */ /* 0x000fe400000006ff */
[----:B---3--:R-:W-:Y:S02]  /*06d0*/  FSEL R96, R96, RZ, !P4 ;  /* 0x000000ff60607208 */ /* 0x008fe40006000000 */
[----:B------:R-:W-:Y:S02]  /*06e0*/  PRMT R34, R35, 0x7632, R34 ;  /* 0x0000763223227816 */ /* 0x000fe40000000022 */
[----:B-1----:R-:W-:-:S02]  /*06f0*/  PRMT R2, R40, 0x7632, R2 ;  /* 0x0000763228027816 */ /* 0x002fc40000000002 */
[----:B------:R-:W-:Y:S01]  /*0700*/  SHF.L.U32 R0, R0, 0x10, RZ ;  /* 0x0000001000007819 */ /* 0x000fe200000006ff */
[----:B------:R-:W-:Y:S01]  /*0710*/  FADD.FTZ R117, -R96, R117 ;  /* 0x0000007560757221 */ /* 0x000fe20000010100 */
[----:B------:R-:W-:Y:S02]  /*0720*/  SHF.L.U32 R33, R33, 0x10, RZ ;  /* 0x0000001021217819 */ /* 0x000fe400000006ff */
[C---:B------:R-:W-:Y:S02]  /*0730*/  PRMT R94, R36.reuse, 0x7632, R94 ;  /* 0x00007632245e7816 */ /* 0x040fe4000000005e */
[----:B------:R-:W-:Y:S02]  /*0740*/  SHF.L.U32 R95, R36, 0x10, RZ ;  /* 0x00000010245f7819 */ /* 0x000fe400000006ff */
[----:B------:R-:W-:Y:S02]  /*0750*/  PRMT R3, R41, 0x7632, R3 ;  /* 0x0000763229037816 */ /* 0x000fe40000000003 */
[----:B------:R-:W-:Y:S01]  /*0760*/  SHF.L.U32 R34, R34, 0x10, RZ ;  /* 0x0000001022227819 */ /* 0x000fe200000006ff */
[----:B------:R-:W-:Y:S01]  /*0770*/  IMAD.U32 R93, R37, 0x10000, RZ ;  /* 0x00010000255d7824 */ /* 0x000fe200078e00ff */
[----:B------:R-:W-:Y:S01]  /*0780*/  PRMT R36, R43, 0x7632, R36 ;  /* 0x000076322b247816 */ /* 0x000fe20000000024 */
[----:B------:R-:W-:Y:S01]  /*0790*/  IMAD.U32 R2, R2, 0x10000, RZ ;  /* 0x0001000002027824 */ /* 0x000fe200078e00ff */
[----:B------:R-:W-:Y:S01]  /*07a0*/  SHF.L.U32 R32, R32, 0x10, RZ ;  /* 0x0000001020207819 */ /* 0x000fe200000006ff */
[----:B------:R-:W-:Y:S01]  /*07b0*/  FADD.FTZ R109, -R96, R0 ;  /* 0x00000000606d7221 */ /* 0x000fe20000010100 */
[----:B------:R-:W-:Y:S01]  /*07c0*/  PRMT R92, R37, 0x7632, R92 ;  /* 0x00007632255c7816 */ /* 0x000fe2000000005c */
[----:B------:R-:W-:Y:S01]  /*07d0*/  FMUL.FTZ R0, R88, R117 ;  /* 0x0000007558007220 */ /* 0x000fe20000410000 */
[----:B0-----:R-:W-:-:S02]  /*07e0*/  PRMT R48, R38, 0x7632, R48 ;  /* 0x0000763226307816 */ /* 0x001fc40000000030 */
[----:B------:R-:W-:Y:S01]  /*07f0*/  SHF.L.U32 R37, R43, 0x10, RZ ;  /* 0x000000102b257819 */ /* 0x000fe200000006ff */
[----:B------:R-:W-:Y:S01]  /*0800*/  FADD.FTZ R43, -R96, R33 ;  /* 0x00000021602b7221 */ /* 0x000fe20000010100 */
[----:B------:R-:W-:Y:S02]  /*0810*/  SHF.L.U32 R91, R38, 0x10, RZ ;  /* 0x00000010265b7819 */ /* 0x000fe400000006ff */
[----:B------:R-:W-:Y:S02]  /*0820*/  SHF.L.U32 R105, R40, 0x10, RZ ;  /* 0x0000001028697819 */ /* 0x000fe400000006ff */
[----:B------:R-:W-:Y:S01]  /*0830*/  SHF.L.U32 R103, R41, 0x10, RZ ;  /* 0x0000001029677819 */ /* 0x000fe200000006ff */
[C---:B------:R-:W-:Y:S01]  /*0840*/  FADD.FTZ R41, -R96.reuse, R34 ;  /* 0x0000002260297221 */ /* 0x040fe20000010100 */
[----:B------:R-:W-:Y:S01]  /*0850*/  SHF.L.U32 R3, R3, 0x10, RZ ;  /* 0x0000001003037819 */ /* 0x000fe200000006ff */
[C---:B------:R-:W-:Y:S01]  /*0860*/  FADD.FTZ R107, -R96.reuse, R32 ;  /* 0x00000020606b7221 */ /* 0x040fe20000010100 */
[----:B------:R-:W-:Y:S01]  /*0870*/  SHF.L.U32 R111, R35, 0x10, RZ ;  /* 0x00000010236f7819 */ /* 0x000fe200000006ff */
[----:B------:R-:W-:Y:S01]  /*0880*/  FADD.FTZ R101, -R96, R2 ;  /* 0x0000000260657221 */ /* 0x000fe20000010100 */
[----:B------:R-:W-:-:S02]  /*0890*/  PRMT R38, R39, 0x7632, R38 ;  /* 0x0000763227267816 */ /* 0x000fc40000000026 */
[----:B------:R-:W-:Y:S02]  /*08a0*/  SHF.L.U32 R49, R39, 0x10, RZ ;  /* 0x0000001027317819 */ /* 0x000fe400000006ff */
[----:B------:R-:W-:Y:S02]  /*08b0*/  SHF.L.U32 R36, R36, 0x10, RZ ;  /* 0x0000001024247819 */ /* 0x000fe400000006ff */
[C---:B------:R-:W-:Y:S02]  /*08c0*/  PRMT R35, R42.reuse, 0x7632, R35 ;  /* 0x000076322a237816 */ /* 0x040fe40000000023 */
[----:B------:R-:W-:Y:S02]  /*08d0*/  SHF.L.U32 R39, R42, 0x10, RZ ;  /* 0x000000102a277819 */ /* 0x000fe400000006ff */
[C---:B------:R-:W-:Y:S02]  /*08e0*/  PRMT R104, R44.reuse, 0x7632, R104 ;  /* 0x000076322c687816 */ /* 0x040fe40000000068 */
[----:B------:R-:W-:-:S02]  /*08f0*/  SHF.L.U32 R40, R44, 0x10, RZ ;  /* 0x000000102c287819 */ /* 0x000fc400000006ff */
[C---:B------:R-:W-:Y:S02]  /*0900*/  PRMT R34, R46.reuse, 0x7632, R34 ;  /* 0x000076322e227816 */ /* 0x040fe40000000022 */
[----:B------:R-:W-:Y:S01]  /*0910*/  SHF.L.U32 R99, R46, 0x10, RZ ;  /* 0x000000102e637819 */ /* 0x000fe200000006ff */
[C---:B------:R-:W-:Y:S01]  /*0920*/  FADD.FTZ R115, -R96.reuse, R115 ;  /* 0x0000007360737221 */ /* 0x040fe20000010100 */
[C---:B------:R-:W-:Y:S01]  /*0930*/  PRMT R32, R47.reuse, 0x7632, R32 ;  /* 0x000076322f207816 */ /* 0x040fe20000000020 */
[----:B------:R-:W-:Y:S01]  /*0940*/  FADD.FTZ R33, -R96, R37 ;  /* 0x0000002560217221 */ /* 0x000fe20000010100 */
[----:B------:R-:W-:Y:S01]  /*0950*/  SHF.L.U32 R2, R47, 0x10, RZ ;  /* 0x000000102f027819 */ /* 0x000fe200000006ff */
[----:B------:R-:W-:Y:S01]  /*0960*/  FADD.FTZ R82, R95, R82 ;  /* 0x000000525f527221 */ /* 0x000fe20000010000 */
[----:B------:R-:W-:Y:S01]  /*0970*/  SHF.L.U32 R46, R94, 0x10, RZ ;  /* 0x000000105e2e7819 */ /* 0x000fe200000006ff */
[----:B------:R-:W-:Y:S01]  /*0980*/  FFMA.FTZ R85, R0, R95, R85 ;  /* 0x0000005f00557223 */ /* 0x000fe20000010055 */
[----:B------:R-:W-:Y:S01]  /*0990*/  SHF.L.U32 R44, R92, 0x10, RZ ;  /* 0x000000105c2c7819 */ /* 0x000fe200000006ff */
[----:B------:R-:W-:Y:S01]  /*09a0*/  FMUL.FTZ R92, R88, R109 ;  /* 0x0000006d585c7220 */ /* 0x000fe20000410000 */
[----:B------:R-:W-:Y:S01]  /*09b0*/  SHF.L.U32 R42, R48, 0x10, RZ ;  /* 0x00000010302a7819 */ /* 0x000fe200000006ff */
[----:B------:R-:W-:Y:S01]  /*09c0*/  FMUL.FTZ R47, R88, R43 ;  /* 0x0000002b582f7220 */ /* 0x000fe20000410000 */
[C---:B------:R-:W-:Y:S01]  /*09d0*/  FADD.FTZ R105, -R96.reuse, R105 ;  /* 0x0000006960697221 */ /* 0x040fe20000010100 */
[----:B------:R-:W-:Y:S01]  /*09e0*/  FADD.FTZ R37, -R96, R3 ;  /* 0x0000000360257221 */ /* 0x000fe20000010100 */
[----:B------:R-:W-:Y:S01]  /*09f0*/  FMUL.FTZ R95, R16, R95 ;  /* 0x0000005f105f7220 */ /* 0x000fe20000410000 */
[--C-:B------:R-:W-:Y:S01]  /*0a00*/  FADD.FTZ R3, -R96, R36.reuse ;  /* 0x0000002460037221 */ /* 0x100fe20000010100 */
[C---:B------:R-:W-:Y:S01]  /*0a10*/  PRMT R36, R45.reuse, 0x7632, R36 ;  /* 0x000076322d247816 */ /* 0x040fe20000000024 */
[----:B------:R-:W-:Y:S01]  /*0a20*/  FMUL.FTZ R98, R88, R115 ;  /* 0x0000007358627220 */ /* 0x000fe20000410000 */
[----:B------:R-:W-:Y:S01]  /*0a30*/  SHF.L.U32 R97, R45, 0x10, RZ ;  /* 0x000000102d617819 */ /* 0x000fe200000006ff */
[----:B------:R-:W-:-:S02]  /*0a40*/  IMAD.U32 R38, R38, 0x10000, RZ ;  /* 0x0001000026267824 */ /* 0x000fc400078e00ff */
[----:B------:R-:W-:Y:S01]  /*0a50*/  FADD.FTZ R80, R46, R80 ;  /* 0x000000502e507221 */ /* 0x000fe20000010000 */
[----:B------:R-:W-:Y:S01]  /*0a60*/  FMUL.FTZ R48, R88, R107 ;  /* 0x0000006b58307220 */ /* 0x000fe20000410000 */
[----:B------:R-:W-:Y:S01]  /*0a70*/  FFMA.FTZ R81, R92, R46, R81 ;  /* 0x0000002e5c517223 */ /* 0x000fe20000010051 */
[----:B------:R-:W-:Y:S01]  /*0a80*/  FADD.FTZ R62, R42, R62 ;  /* 0x0000003e2a3e7221 */ /* 0x000fe20000010000 */
[C---:B------:R-:W-:Y:S01]  /*0a90*/  FMUL.FTZ R45, R88.reuse, R41 ;  /* 0x00000029582d7220 */ /* 0x040fe20000410000 */
[-C--:B------:R-:W-:Y:S01]  /*0aa0*/  FFMA.FTZ R50, R47, R42.reuse, R50 ;  /* 0x0000002a2f327223 */ /* 0x080fe20000010032 */
[----:B------:R-:W-:Y:S01]  /*0ab0*/  FMUL.FTZ R43, R13, R42 ;  /* 0x0000002a0d2b7220 */ /* 0x000fe20000410000 */
[----:B------:R-:W-:Y:S01]  /*0ac0*/  FMUL.FTZ R46, R17, R46 ;  /* 0x0000002e112e7220 */ /* 0x000fe20000410000 */
[----:B------:R-:W-:Y:S01]  /*0ad0*/  FADD.FTZ R107, RZ, R95 ;  /* 0x0000005fff6b7221 */ /* 0x000fe20000010000 */
[----:B------:R-:W-:Y:S01]  /*0ae0*/  FMUL.FTZ R42, R88, R105 ;  /* 0x00000069582a7220 */ /* 0x000fe20000410000 */
[----:B------:R-:W-:Y:S01]  /*0af0*/  SHF.L.U32 R35, R35, 0x10, RZ ;  /* 0x0000001023237819 */ /* 0x000fe200000006ff */
[----:B------:R-:W-:Y:S01]  /*0b00*/  FFMA.FTZ R105, R0, R95, RZ ;  /* 0x0000005f00697223 */ /* 0x000fe200000100ff */
[C---:B------:R-:W-:Y:S01]  /*0b10*/  FADD.FTZ R113, -R96.reuse, R113 ;  /* 0x0000007160717221 */ /* 0x040fe20000010100 */
[----:B------:R-:W-:Y:S01]  /*0b20*/  FADD.FTZ R103, -R96, R103 ;  /* 0x0000006760677221 */ /* 0x000fe20000010100 */
[----:B------:R-:W-:Y:S01]  /*0b30*/  FADD.FTZ R78, R93, R78 ;  /* 0x0000004e5d4e7221 */ /* 0x000fe20000010000 */
[-C--:B------:R-:W-:Y:S01]  /*0b40*/  FFMA.FTZ R79, R98, R93.reuse, R79 ;  /* 0x0000005d624f7223 */ /* 0x080fe2000001004f */
        /* <DEDUP_REMOVED lines=30> */
[----:B------:R-:W-:Y:S02]  /*0d30*/  SHF.L.U32 R104, R104, 0x10, RZ ;  /* 0x0000001068687819 */ /* 0x000fe400000006ff */
        /* <DEDUP_REMOVED lines=44> */
[-C--:B------:R-:W-:Y:S01]  /*1000*/  FMUL.FTZ R109, R7, R32.reuse ;  /* 0x00000020076d7220 */ /* 0x080fe20000410000 */
[----:B------:R-:W-:Y:S01]  /*1010*/  FMUL.FTZ R111, R88, R3 ;  /* 0x00000003586f7220 */ /* 0x000fe20000410000 */
        /* <DEDUP_REMOVED lines=25> */
.L_x_1890:
        /* <DEDUP_REMOVED lines=13> */
.L_x_1878:
[----:B------:R-:W-:Y:S05]  /*1280*/  WARPSYNC.ALL ;  /* 0x0000000000007948 */ /* 0x000fea0003800000 */
[----:B------:R-:W1:Y:S08]  /*1290*/  S2UR UR5, SR_CgaCtaId ;  /* 0x00000000000579c3 */ /* 0x000e700000008800 */
[----:B------:R-:W-:Y:S01]  /*12a0*/  BAR.SYNC.DEFER_BLOCKING 0x0 ;  /* 0x0000000000007b1d */ /* 0x000fe20000010000 */
[----:B0-----:R-:W-:Y:S01]  /*12b0*/  SHF.R.U32.HI R2, RZ, 0x5, R75 ;  /* 0x00000005ff027819 */ /* 0x001fe2000001164b */
[----:B------:R-:W-:Y:S01]  /*12c0*/  VIADD R84, R84, UR20 ;  /* 0x0000001454547c36 */ /* 0x000fe20008000000 */
[----:B------:R-:W-:-:S02]  /*12d0*/  ISETP.NE.U32.AND P2, PT, RZ, UR16, PT ;  /* 0x00000010ff007c0c */ /* 0x000fc4000bf45070 */
[----:B------:R-:W-:Y:S01]  /*12e0*/  LOP3.LUT R2, R2, 0x7fffffc, RZ, 0xc0, !PT ;  /* 0x07fffffc02027812 */ /* 0x000fe200078ec0ff */
[----:B------:R-:W-:Y:S01]  /*12f0*/  UMOV UR4, 0x400 ;  /* 0x0000040000047882 */ /* 0x000fe20000000000 */
[----:B------:R-:W-:Y:S02]  /*1300*/  ISETP.NE.AND.EX P2, PT, RZ, UR17, PT, P2 ;  /* 0x00000011ff007c0c */ /* 0x000fe4000bf45320 */
[----:B------:R-:W-:Y:S01]  /*1310*/  @!P3 IADD3 R2, R2, 0x4, RZ ;  /* 0x000000040202b810 */ /* 0x000fe20007ffe0ff */
        /* <DEDUP_REMOVED lines=11> */
[----:B------:R-:W-:Y:S01]  /*13d0*/  FADD.FTZ R32, R39, R32 ;  /* 0x0000002027207221 */ /* 0x000fe20000010000 */
[----:B-----5:R-:W-:Y:S02]  /*13e0*/  @P1 SHF.L.U32 R39, R21, 0x10, RZ ;  /* 0x0000001015271819 */ /* 0x020fe400000006ff */
        /* <DEDUP_REMOVED lines=24> */
[----:B------:R-:W-:Y:S01]  /*1570*/  @P1 PRMT R2, R27, 0x7632, R2 ;  /* 0x000076321b021816 */ /* 0x000fe20000000002 */
[----:B------:R-:W-:Y:S01]  /*1580*/  FMUL.FTZ R34, R88, R3 ;  /* 0x0000000358227220 */ /* 0x000fe20000410000 */
[----:B------:R-:W-:Y:S01]  /*1590*/  FADD.FTZ R41, R41, -R32 ;  /* 0x8000002029297221 */ /* 0x000fe20000010000 */
[----:B------:R-:W-:Y:S01]  /*15a0*/  @P1 PRMT R3, R26, 0x7632, R3 ;  /* 0x000076321a031816 */ /* 0x000fe20000000003 */
[----:B------:R-:W-:Y:S01]  /*15b0*/  FADD.FTZ R93, R93, -R98 ;  /* 0x800000625d5d7221 */ /* 0x000fe20000010000 */
[C---:B------:R-:W-:Y:S01]  /*15c0*/  FMUL.FTZ R38, R88.reuse, R33 ;  /* 0x0000002158267220 */ /* 0x040fe20000410000 */
[----:B------:R-:W-:Y:S01]  /*15d0*/  FMUL.FTZ R48, R88, R37 ;  /* 0x0000002558307220 */ /* 0x000fe20000410000 */
[----:B------:R-:W-:Y:S01]  /*15e0*/  @P1 SHF.L.U32 R33, R2, 0x10, RZ ;  /* 0x0000001002211819 */ /* 0x000fe200000006ff */
[C---:B------:R-:W-:Y:S01]  /*15f0*/  FMUL.FTZ R46, R88.reuse, R41 ;  /* 0x00000029582e7220 */ /* 0x040fe20000410000 */
[----:B------:R-:W-:Y:S01]  /*1600*/  @P1 SHF.L.U32 R37, R3, 0x10, RZ ;  /* 0x0000001003251819 */ /* 0x000fe200000006ff */
[----:B------:R-:W-:Y:S01]  /*1610*/  FMUL.FTZ R36, R88, R93 ;  /* 0x0000005d58247220 */ /* 0x000fe20000410000 */
[C---:B------:R-:W-:Y:S01]  /*1620*/  @P1 PRMT R2, R25.reuse, 0x7632, R2 ;  /* 0x0000763219021816 */ /* 0x040fe20000000002 */
[----:B------:R-:W-:-:S02]  /*1630*/  @P1 IMAD.U32 R3, R25, 0x10000, RZ ;  /* 0x0001000019031824 */ /* 0x000fc400078e00ff */
[----:B------:R-:W-:Y:S01]  /*1640*/  FADD.FTZ R95, R95, -R0 ;  /* 0x800000005f5f7221 */ /* 0x000fe20000010000 */
[----:B------:R-:W-:Y:S01]  /*1650*/  @P1 FADD.FTZ R46, R46, R33 ;  /* 0x000000212e2e1221 */ /* 0x000fe20000010000 */
[----:B------:R-:W-:Y:S01]  /*1660*/  @P1 SHF.L.U32 R33, R2, 0x10, RZ ;  /* 0x0000001002211819 */ /* 0x000fe200000006ff */
[----:B------:R-:W-:Y:S01]  /*1670*/  @P1 FADD.FTZ R36, R36, R3 ;  /* 0x0000000324241221 */ /* 0x000fe20000010000 */
[----:B------:R-:W-:Y:S01]  /*1680*/  @P1 PRMT R2, R24, 0x7632, R2 ;  /* 0x0000763218021816 */ /* 0x000fe20000000002 */
[----:B------:R-:W-:Y:S01]  /*1690*/  FMUL.FTZ R0, R88, R95 ;  /* 0x0000005f58007220 */ /* 0x000fe20000410000 */
[----:B------:R-:W-:Y:S01]  /*16a0*/  @P1 SHF.L.U32 R3, R24, 0x10, RZ ;  /* 0x0000001018031819 */ /* 0x000fe200000006ff */
[----:B------:R-:W-:Y:S01]  /*16b0*/  @P1 FADD.FTZ R38, R38, R33 ;  /* 0x0000002126261221 */ /* 0x000fe20000010000 */
[----:B------:R-:W-:Y:S01]  /*16c0*/  @P1 SHF.L.U32 R33, R2, 0x10, RZ ;  /* 0x0000001002211819 */ /* 0x000fe200000006ff */
[----:B------:R-:W-:Y:S01]  /*16d0*/  FMUL.FTZ R42, R88, R43 ;  /* 0x0000002b582a7220 */ /* 0x000fe20000410000 */
[----:B------:R-:W-:Y:S01]  /*16e0*/  @P1 PRMT R32, R20, 0x7632, R32 ;  /* 0x0000763214201816 */ /* 0x000fe20000000020 */
[----:B------:R-:W-:Y:S01]  /*16f0*/  @P1 FADD.FTZ R0, R0, R3 ;  /* 0x0000000300001221 */ /* 0x000fe20000010000 */
[----:B------:R-:W-:Y:S01]  /*1700*/  FADD.FTZ R49, R49, -R94 ;  /* 0x8000005e31317221 */ /* 0x000fe20000010000 */
[----:B------:R-:W0:Y:S01]  /*1710*/  @P2 LDC.64 R2, c[0x0][0x308] ;  /* 0x0000c200ff022b82 */ /* 0x000e220000000a00 */
[----:B------:R-:W-:Y:S01]  /*1720*/  @P1 FADD.FTZ R42, R42, R37 ;  /* 0x000000252a2a1221 */ /* 0x000fe20000010000 */
[----:B------:R-:W-:Y:S01]  /*1730*/  @P1 SHF.L.U32 R37, R32, 0x10, RZ ;  /* 0x0000001020251819 */ /* 0x000fe200000006ff */
[----:B------:R-:W-:Y:S01]  /*1740*/  FADD.FTZ R103, R106, -R103 ;  /* 0x800000676a677221 */ /* 0x000fe20000010000 */
[----:B------:R-:W-:Y:S01]  /*1750*/  @P1 PRMT R32, R21, 0x7632, R32 ;  /* 0x0000763215201816 */ /* 0x000fe20000000020 */
[----:B------:R-:W-:Y:S01]  /*1760*/  FMUL.FTZ R44, R88, R49 ;  /* 0x00000031582c7220 */ /* 0x000fe20000410000 */
[----:B------:R-:W-:Y:S01]  /*1770*/  @P1 SHF.L.U32 R35, R27, 0x10, RZ ;  /* 0x000000101b231819 */ /* 0x000fe200000006ff */
[----:B------:R-:W-:Y:S01]  /*1780*/  @P1 FADD.FTZ R34, R34, R33 ;  /* 0x0000002122221221 */ /* 0x000fe20000010000 */
[----:B------:R-:W-:Y:S01]  /*1790*/  FADD.FTZ R91, R91, -R96 ;  /* 0x800000605b5b7221 */ /* 0x000fe20000010000 */
[----:B------:R-:W-:Y:S01]  /*17a0*/  @P1 SHF.L.U32 R33, R32, 0x10, RZ ;  /* 0x0000001020211819 */ /* 0x000fe200000006ff */
[----:B------:R-:W-:Y:S01]  /*17b0*/  FMUL.FTZ R94, R88, R103 ;  /* 0x00000067585e7220 */ /* 0x000fe20000410000 */
[----:B------:R-:W-:Y:S01]  /*17c0*/  FADD.FTZ R101, R104, -R101 ;  /* 0x8000006568657221 */ /* 0x000fe20000010000 */
[----:B------:R-:W-:Y:S01]  /*17d0*/  FADD.FTZ R97, R97, -R100 ;  /* 0x8000006461617221 */ /* 0x000fe20000010000 */
[----:B------:R-:W-:Y:S01]  /*17e0*/  @P1 FADD.FTZ R44, R44, R35 ;  /* 0x000000232c2c1221 */ /* 0x000fe20000010000 */
[----:B------:R-:W-:Y:S01]  /*17f0*/  @P1 SHF.L.U32 R35, R26, 0x10, RZ ;  /* 0x000000101a231819 */ /* 0x000fe200000006ff */
[----:B------:R-:W-:Y:S01]  /*1800*/  FMUL.FTZ R40, R88, R91 ;  /* 0x0000005b58287220 */ /* 0x000fe20000410000 */
[----:B------:R-:W-:Y:S01]  /*1810*/  @P1 FADD.FTZ R94, R94, R33 ;  /* 0x000000215e5e1221 */ /* 0x000fe20000010000 */
[C---:B------:R-:W-:Y:S01]  /*1820*/  FMUL.FTZ R90, R88.reuse, R101 ;  /* 0x00000065585a7220 */ /* 0x040fe20000410000 */
[----:B------:R-:W-:Y:S01]  /*1830*/  FMUL.FTZ R92, R88, R97 ;  /* 0x00000061585c7220 */ /* 0x000fe20000410000 */
[----:B------:R-:W-:Y:S01]  /*1840*/  @P2 F2FP.BF16.F32.PACK_AB R33, RZ, R36 ;  /* 0x00000024ff21223e */ /* 0x000fe200000010ff */
[----:B------:R-:W-:Y:S01]  /*1850*/  FADD.FTZ R107, R107, -R108 ;  /* 0x8000006c6b6b7221 */ /* 0x000fe20000010000 */
[----:B------:R-:W-:Y:S01]  /*1860*/  @P2 F2FP.BF16.F32.PACK_AB R32, RZ, R0 ;  /* 0x00000000ff20223e */ /* 0x000fe200000010ff */
[----:B------:R-:W-:Y:S01]  /*1870*/  @P1 FADD.FTZ R40, R40, R35 ;  /* 0x0000002328281221 */ /* 0x000fe20000010000 */
[----:B------:R-:W-:Y:S01]  /*1880*/  @P1 SHF.L.U32 R35, R20, 0x10, RZ ;  /* 0x0000001014231819 */ /* 0x000fe200000006ff */
[----:B------:R-:W-:Y:S01]  /*1890*/  @P1 FADD.FTZ R90, R90, R37 ;  /* 0x000000255a5a1221 */ /* 0x000fe20000010000 */
[----:B------:R-:W-:Y:S01]  /*18a0*/  @P1 FADD.FTZ R92, R92, R39 ;  /* 0x000000275c5c1221 */ /* 0x000fe20000010000 */
[----:B------:R-:W-:Y:S01]  /*18b0*/  @P2 PRMT R29, R33, 0x7610, R29 ;  /* 0x00007610211d2816 */ /* 0x000fe2000000001d */
[----:B------:R-:W-:Y:S01]  /*18c0*/  FADD.FTZ R99, R99, -R102 ;  /* 0x8000006663637221 */ /* 0x000fe20000010000 */
[----:B------:R-:W-:Y:S01]  /*18d0*/  @P2 PRMT R28, R32, 0x7610, R28 ;  /* 0x00007610201c2816 */ /* 0x000fe2000000001c */
[----:B------:R-:W-:Y:S01]  /*18e0*/  FADD.FTZ R105, R110, -R105 ;  /* 0x800000696e697221 */ /* 0x000fe20000010000 */
[----:B------:R-:W-:Y:S01]  /*18f0*/  @P1 PRMT R37, R22, 0x7632, R37 ;  /* 0x0000763216251816 */ /* 0x000fe20000000025 */
[----:B0-----:R-:W-:Y:S01]  /*1900*/  @P2 IMAD.WIDE.U32 R32, R87, 0x10, R2 ;  /* 0x0000001057202825 */ /* 0x001fe200078e0002 */
[----:B------:R-:W-:-:S03]  /*1910*/  @P1 PRMT R41, R23, 0x7632, R41 ;  /* 0x0000763217291816 */ /* 0x000fc60000000029 */
[----:B------:R-:W-:Y:S01]  /*1920*/  FMUL.FTZ R100, R88, R107 ;  /* 0x0000006b58647220 */ /* 0x000fe20000410000 */
[----:B------:R-:W-:Y:S01]  /*1930*/  @P1 SHF.L.U32 R39, R23, 0x10, RZ ;  /* 0x0000001017271819 */ /* 0x000fe200000006ff */
[----:B------:R-:W0:Y:S01]  /*1940*/  LDC.64 R2, c[0x0][0x2f8] ;  /* 0x0000be00ff027b82 */ /* 0x000e220000000a00 */
[----:B------:R-:W-:Y:S01]  /*1950*/  @P1 FADD.FTZ R48, R48, R35 ;  /* 0x0000002330301221 */ /* 0x000fe20000010000 */
[C---:B------:R-:W-:Y:S01]  /*1960*/  FMUL.FTZ R96, R88.reuse, R99 ;  /* 0x0000006358607220 */ /* 0x040fe20000410000 */
[----:B------:R-:W-:Y:S01]  /*1970*/  FMUL.FTZ R98, R88, R105 ;  /* 0x0000006958627220 */ /* 0x000fe20000410000 */
[----:B------:R-:W-:Y:S01]  /*1980*/  @P1 SHF.L.U32 R35, R22, 0x10, RZ ;  /* 0x0000001016231819 */ /* 0x000fe200000006ff */
[----:B------:R-:W-:Y:S01]  /*1990*/  FMUL.FTZ R88, R88, R109 ;  /* 0x0000006d58587220 */ /* 0x000fe20000410000 */
[----:B------:R-:W-:Y:S01]  /*19a0*/  @P1 SHF.L.U32 R37, R37, 0x10, RZ ;  /* 0x0000001025251819 */ /* 0x000fe200000006ff */
[----:B------:R-:W-:Y:S01]  /*19b0*/  @P1 FADD.FTZ R100, R100, R39 ;  /* 0x0000002764641221 */ /* 0x000fe20000010000 */
        /* <DEDUP_REMOVED lines=31> */
[----:B------:R-:W-:Y:S01]  /*1bb0*/  FMUL.FTZ R0, R88, R89 ;  /* 0x0000005958007220 */ /* 0x000fe20000410000 */
[----:B------:R-:W-:Y:S01]  /*1bc0*/  @P2 F2FP.BF16.F32.PACK_AB R100, RZ, R100 ;  /* 0x00000064ff64223e */ /* 0x000fe200000010ff */
[----:B0-----:R-:W-:Y:S01]  /*1bd0*/  IMAD.WIDE.U32 R2, R87, 0x10, R2 ;  /* 0x0000001057027825 */ /* 0x001fe200078e0002 */
[----:B------:R-:W-:-:S03]  /*1be0*/  @P2 F2FP.BF16.F32.PACK_AB R43, RZ, R94 ;  /* 0x0000005eff2b223e */ /* 0x000fc600000010ff */
[-C--:B------:R-:W-:Y:S01]  /*1bf0*/  FMUL.FTZ R94, R94, R89.reuse ;  /* 0x000000595e5e7220 */ /* 0x080fe20000410000 */
[----:B------:R-:W-:Y:S02]  /*1c00*/  @P2 F2FP.BF16.F32.PACK_AB R39, RZ, R90 ;  /* 0x0000005aff27223e */ /* 0x000fe400000010ff */
[----:B------:R-:W-:Y:S02]  /*1c10*/  F2FP.BF16.F32.PACK_AB R38, R91, R40 ;  /* 0x000000285b26723e */ /* 0x000fe400000010ff */
[----:B------:R-:W-:Y:S02]  /*1c20*/  @P2 F2FP.BF16.F32.PACK_AB R88, RZ, R88 ;  /* 0x00000058ff58223e */ /* 0x000fe400000010ff */
[C---:B------:R-:W-:Y:S02]  /*1c30*/  @P2 IADD3 R40, P1, R86.reuse, UR16, RZ ;  /* 0x0000001056282c10 */ /* 0x040fe4000ff3e0ff */
[----:B------:R-:W-:Y:S02]  /*1c40*/  IADD3 R86, P4, R86, UR18, RZ ;  /* 0x0000001256567c10 */ /* 0x000fe4000ff9e0ff */
[----:B------:R-:W-:Y:S01]  /*1c50*/  F2FP.BF16.F32.PACK_AB R36, R47, R36 ;  /* 0x000000242f24723e */ /* 0x000fe200000010ff */
[-C--:B-1----:R-:W-:Y:S01]  /*1c60*/  FMUL.FTZ R32, R48, R89.reuse ;  /* 0x0000005930207220 */ /* 0x082fe20000410000 */
[-C--:B------:R-:W-:Y:S01]  /*1c70*/  FMUL.FTZ R33, R92, R89.reuse ;  /* 0x000000595c217220 */ /* 0x080fe20000410000 */
[----:B------:R-:W-:Y:S01]  /*1c80*/  @P2 PRMT R28, R37, 0x7610, R28 ;  /* 0x00007610251c2816 */ /* 0x000fe2000000001c */
[----:B------:R-:W-:Y:S01]  /*1c90*/  FMUL.FTZ R89, R98, R89 ;  /* 0x0000005962597220 */ /* 0x000fe20000410000 */
[----:B------:R-:W-:-:S02]  /*1ca0*/  @P2 F2FP.BF16.F32.PACK_AB R98, RZ, R98 ;  /* 0x00000062ff62223e */ /* 0x000fc400000010ff */
[----:B------:R-:W-:Y:S02]  /*1cb0*/  @P2 PRMT R29, R41, 0x7610, R29 ;  /* 0x00007610291d2816 */ /* 0x000fe4000000001d */
[----:B------:R-:W-:Y:S02]  /*1cc0*/  @P2 PRMT R30, R45, 0x7610, R30 ;  /* 0x000076102d1e2816 */ /* 0x000fe4000000001e */
[----:B------:R-:W-:Y:S02]  /*1cd0*/  @P2 PRMT R31, R100, 0x7610, R31 ;  /* 0x00007610641f2816 */ /* 0x000fe4000000001f */
[----:B------:R-:W-:Y:S02]  /*1ce0*/  @P2 PRMT R28, R28, 0x5410, R39 ;  /* 0x000054101c1c2816 */ /* 0x000fe40000000027 */
[----:B------:R-:W-:Y:S02]  /*1cf0*/  F2FP.BF16.F32.PACK_AB R39, R93, R44 ;  /* 0x0000002c5d27723e */ /* 0x000fe400000010ff */
[----:B------:R-:W-:-:S02]  /*1d00*/  F2FP.BF16.F32.PACK_AB R37, R49, R42 ;  /* 0x0000002a3125723e */ /* 0x000fc400000010ff */
[----:B------:R-:W-:Y:S02]  /*1d10*/  @P2 PRMT R29, R29, 0x5410, R43 ;  /* 0x000054101d1d2816 */ /* 0x000fe4000000002b */
[----:B------:R-:W-:Y:S01]  /*1d20*/  @P2 IADD3.X R41, R83, UR17, RZ, P1, !PT ;  /* 0x0000001153292c10 */ /* 0x000fe20008ffe4ff */
[----:B------:R0:W-:Y:S01]  /*1d30*/  STG.E.128 desc[UR6][R2.64], R36 ;  /* 0x0000002402007986 */ /* 0x0001e2000c101d06 */
[----:B------:R-:W-:Y:S02]  /*1d40*/  @P2 PRMT R30, R30, 0x5410, R98 ;  /* 0x000054101e1e2816 */ /* 0x000fe40000000062 */
[----:B------:R-:W-:Y:S02]  /*1d50*/  @P2 PRMT R31, R31, 0x5410, R88 ;  /* 0x000054101f1f2816 */ /* 0x000fe40000000058 */
[----:B------:R-:W-:Y:S02]  /*1d60*/  F2FP.BF16.F32.PACK_AB R35, R0, R35 ;  /* 0x000000230023723e */ /* 0x000fe400000010ff */
[----:B------:R-:W-:Y:S01]  /*1d70*/  F2FP.BF16.F32.PACK_AB R34, R89, R34 ;  /* 0x000000225922723e */ /* 0x000fe200000010ff */
[----:B------:R0:W-:Y:S01]  /*1d80*/  @P2 STG.E.128 desc[UR6][R40.64], R28 ;  /* 0x0000001c28002986 */ /* 0x0001e2000c101d06 */
[----:B------:R-:W-:-:S02]  /*1d90*/  F2FP.BF16.F32.PACK_AB R33, R94, R33 ;  /* 0x000000215e21723e */ /* 0x000fc400000010ff */
[----:B------:R-:W-:Y:S02]  /*1da0*/  F2FP.BF16.F32.PACK_AB R32, R95, R32 ;  /* 0x000000205f20723e */ /* 0x000fe400000010ff */
[----:B------:R-:W-:Y:S02]  /*1db0*/  IADD3.X R87, R83, UR19, RZ, P4, !PT ;  /* 0x0000001353577c10 */ /* 0x000fe4000a7fe4ff */
[----:B------:R-:W-:Y:S02]  /*1dc0*/  ISETP.GE.AND P1, PT, R84, UR21, PT ;  /* 0x0000001554007c0c */ /* 0x000fe4000bf26270 */
[----:B------:R-:W-:Y:S01]  /*1dd0*/  SEL R90, RZ, 0x1, P3 ;  /* 0x00000001ff5a7807 */ /* 0x000fe20001800000 */
[----:B------:R0:W-:Y:S10]  /*1de0*/  STG.E.128 desc[UR6][R86.64], R32 ;  /* 0x0000002056007986 */ /* 0x0001f4000c101d06 */
[----:B------:R-:W-:Y:S05]  /*1df0*/  @!P1 BRA `(.L_x_1879) ;  /* 0xffffffe400749947 */ /* 0x000fea000383ffff */
[----:B------:R-:W-:Y:S01]  /*1e00*/  MOV R4, R85 ;  /* 0x0000005500047202 */ /* 0x000fe20000000f00 */
[----:B------:R-:W-:Y:S01]  /*1e10*/  IMAD.MOV.U32 R17, RZ, RZ, R62 ;  /* 0x000000ffff117224 */ /* 0x000fe200078e003e */
[----:B------:R-:W-:Y:S01]  /*1e20*/  MOV R8, R82 ;  /* 0x0000005200087202 */ /* 0x000fe20000000f00 */
[----:B------:R-:W-:Y:S01]  /*1e30*/  IMAD.MOV.U32 R27, RZ, RZ, R68 ;  /* 0x000000ffff1b7224 */ /* 0x000fe200078e0044 */
        /* <DEDUP_REMOVED lines=20> */
[----:B0-----:R-:W-:Y:S02]  /*1f80*/  MOV R32, R59 ;  /* 0x0000003b00207202 */ /* 0x001fe40000000f00 */
[----:B------:R-:W-:-:S02]  /*1f90*/  MOV R36, R71 ;  /* 0x0000004700247202 */ /* 0x000fc40000000f00 */
[----:B------:R-:W-:Y:S02]  /*1fa0*/  MOV R33, R58 ;  /* 0x0000003a00217202 */ /* 0x000fe40000000f00 */
[----:B------:R-:W-:Y:S02]  /*1fb0*/  MOV R37, R70 ;  /* 0x0000004600257202 */ /* 0x000fe40000000f00 */
[----:B------:R-:W-:Y:S02]  /*1fc0*/  MOV R34, R61 ;  /* 0x0000003d00227202 */ /* 0x000fe40000000f00 */
[----:B------:R-:W-:Y:S02]  /*1fd0*/  MOV R38, R73 ;  /* 0x0000004900267202 */ /* 0x000fe40000000f00 */
[----:B------:R-:W-:Y:S02]  /*1fe0*/  MOV R35, R60 ;  /* 0x0000003c00237202 */ /* 0x000fe40000000f00 */
[----:B------:R-:W-:-:S07]  /*1ff0*/  MOV R39, R72 ;  /* 0x0000004800277202 */ /* 0x000fce0000000f00 */
.L_x_1876:
        /* <DEDUP_REMOVED lines=18> */
.L_x_1877:
[----:B------:R-:W-:Y:S01]  /*2120*/  HFMA2.MMA R112, -RZ, RZ, 0, 9.5367431640625e-07 ;  /* 0x00000010ff707435 */ /* 0x000fe200000001ff */
[----:B------:R-:W-:Y:S01]  /*2130*/  MOV R113, R2 ;  /* 0x0000000200717202 */ /* 0x000fe20000000f00 */
[----:B------:R-:W-:Y:S01]  /*2140*/  IMAD.MOV.U32 R38, RZ, RZ, -0x1 ;  /* 0xffffffffff267424 */ /* 0x000fe200078e00ff */
[----:B------:R-:W-:-:S08]  /*2150*/  MOV R115, 0x1f ;  /* 0x0000001f00737802 */ /* 0x000fd00000000f00 */
[----:B-----5:R-:W-:Y:S05]  /*2160*/  WARPSYNC.COLLECTIVE R38, `(.L_x_1880) ;  /* 0x0000000026087348 */ /* 0x020fea0003c00000 */
[----:B------:R0:W1:Y:S02]  /*2170*/  SHFL.DOWN P3, R39, R113, R112, R115 ;  /* 0x0800007071277389 */ /* 0x0000640000060073 */
[----:B01---5:R-:W-:Y:S01]  /*2180*/  ENDCOLLECTIVE ;  /* 0x000000000000791b */ /* 0x023fe20003800000 */
.L_x_1880:
[----:B------:R-:W-:Y:S02]  /*2190*/  MOV R113, R34 ;  /* 0x0000002200717202 */ /* 0x000fe40000000f00 */
[----:B------:R-:W-:-:S07]  /*21a0*/  MOV R3, R39 ;  /* 0x0000002700037202 */ /* 0x000fce0000000f00 */
[----:B------:R-:W-:Y:S05]  /*21b0*/  WARPSYNC.COLLECTIVE R38, `(.L_x_1881) ;  /* 0x0000000026087348 */ /* 0x000fea0003c00000 */
[----:B------:R0:W1:Y:S02]  /*21c0*/  SHFL.DOWN P3, R39, R113, R112, R115 ;  /* 0x0800007071277389 */ /* 0x0000640000060073 */
[----:B01----:R-:W-:Y:S01]  /*21d0*/  ENDCOLLECTIVE ;  /* 0x000000000000791b */ /* 0x003fe20003800000 */
.L_x_1881:
[----:B------:R-:W-:Y:S01]  /*21e0*/  FADD.FTZ R3, R2, R3 ;  /* 0x0000000302037221 */ /* 0x000fe20000010000 */
[----:B------:R-:W-:-:S04]  /*21f0*/  HFMA2.MMA R112, -RZ, RZ, 0, 4.76837158203125e-07 ;  /* 0x00000008ff707435 */ /* 0x000fc800000001ff */
[----:B------:R-:W-:Y:S02]  /*2200*/  MOV R113, R3 ;  /* 0x0000000300717202 */ /* 0x000fe40000000f00 */
[----:B------:R-:W-:-:S07]  /*2210*/  MOV R33, R39 ;  /* 0x0000002700217202 */ /* 0x000fce0000000f00 */
[----:B------:R-:W-:Y:S05]  /*2220*/  WARPSYNC.COLLECTIVE R38, `(.L_x_1882) ;  /* 0x0000000026087348 */ /* 0x000fea0003c00000 */
[----:B------:R0:W1:Y:S02]  /*2230*/  SHFL.DOWN P3, R39, R113, R112, R115 ;  /* 0x0800007071277389 */ /* 0x0000640000060073 */
[----:B01----:R-:W-:Y:S01]  /*2240*/  ENDCOLLECTIVE ;  /* 0x000000000000791b */ /* 0x003fe20003800000 */
.L_x_1882:
[----:B------:R-:W-:-:S05]  /*2250*/  FADD.FTZ R33, R34, R33 ;  /* 0x0000002122217221 */ /* 0x000fca0000010000 */
[----:B------:R-:W-:Y:S02]  /*2260*/  MOV R113, R33 ;  /* 0x0000002100717202 */ /* 0x000fe40000000f00 */
[----:B------:R-:W-:-:S07]  /*2270*/  MOV R32, R39 ;  /* 0x0000002700207202 */ /* 0x000fce0000000f00 */
[----:B------:R-:W-:Y:S05]  /*2280*/  WARPSYNC.COLLECTIVE R38, `(.L_x_1883) ;  /* 0x0000000026087348 */ /* 0x000fea0003c00000 */
[----:B------:R0:W1:Y:S02]  /*2290*/  SHFL.DOWN P3, R39, R113, R112, R115 ;  /* 0x0800007071277389 */ /* 0x0000640000060073 */
[----:B01----:R-:W-:Y:S01]  /*22a0*/  ENDCOLLECTIVE ;  /* 0x000000000000791b */ /* 0x003fe20003800000 */
.L_x_1883:
[----:B------:R-:W-:Y:S01]  /*22b0*/  FADD.FTZ R32, R3, R32 ;  /* 0x0000002003207221 */ /* 0x000fe20000010000 */
[----:B------:R-:W-:-:S04]  /*22c0*/  HFMA2.MMA R112, -RZ, RZ, 0, 2.384185791015625e-07 ;  /* 0x00000004ff707435 */ /* 0x000fc800000001ff */
[----:B------:R-:W-:Y:S02]  /*22d0*/  MOV R113, R32 ;  /* 0x0000002000717202 */ /* 0x000fe40000000f00 */
[----:B------:R-:W-:-:S07]  /*22e0*/  MOV R36, R39 ;  /* 0x0000002700247202 */ /* 0x000fce0000000f00 */
[----:B------:R-:W-:Y:S05]  /*22f0*/  WARPSYNC.COLLECTIVE R38, `(.L_x_1884) ;  /* 0x0000000026087348 */ /* 0x000fea0003c00000 */
[----:B------:R0:W1:Y:S02]  /*2300*/  SHFL.DOWN P3, R39, R113, R112, R115 ;  /* 0x0800007071277389 */ /* 0x0000640000060073 */
[----:B01----:R-:W-:Y:S01]  /*2310*/  ENDCOLLECTIVE ;  /* 0x000000000000791b */ /* 0x003fe20003800000 */
.L_x_1884:
[----:B------:R-:W-:-:S04]  /*2320*/  FADD.FTZ R36, R33, R36 ;  /* 0x0000002421247221 */ /* 0x000fc80000010000 */
[----:B------:R-:W-:Y:S01]  /*2330*/  IMAD.MOV.U32 R113, RZ, RZ, R36 ;  /* 0x000000ffff717224 */ /* 0x000fe200078e0024 */
[----:B------:R-:W-:-:S07]  /*2340*/  MOV R35, R39 ;  /* 0x0000002700237202 */ /* 0x000fce0000000f00 */
[----:B------:R-:W-:Y:S05]  /*2350*/  WARPSYNC.COLLECTIVE R38, `(.L_x_1885) ;  /* 0x0000000026087348 */ /* 0x000fea0003c00000 */
[----:B------:R0:W1:Y:S02]  /*2360*/  SHFL.DOWN P3, R39, R113, R112, R115 ;  /* 0x0800007071277389 */ /* 0x0000640000060073 */
[----:B01----:R-:W-:Y:S01]  /*2370*/  ENDCOLLECTIVE ;  /* 0x000000000000791b */ /* 0x003fe20003800000 */
.L_x_1885:
[----:B------:R-:W-:Y:S01]  /*2380*/  FADD.FTZ R35, R32, R35 ;  /* 0x0000002320237221 */ /* 0x000fe20000010000 */
[----:B------:R-:W-:-:S04]  /*2390*/  HFMA2.MMA R112, -RZ, RZ, 0, 1.1920928955078125e-07 ;  /* 0x00000002ff707435 */ /* 0x000fc800000001ff */
[----:B------:R-:W-:Y:S02]  /*23a0*/  MOV R113, R35 ;  /* 0x0000002300717202 */ /* 0x000fe40000000f00 */
[----:B------:R-:W-:-:S07]  /*23b0*/  MOV R37, R39 ;  /* 0x0000002700257202 */ /* 0x000fce0000000f00 */
[----:B------:R-:W-:Y:S05]  /*23c0*/  WARPSYNC.COLLECTIVE R38, `(.L_x_1886) ;  /* 0x0000000026087348 */ /* 0x000fea0003c00000 */
[----:B------:R0:W1:Y:S02]  /*23d0*/  SHFL.DOWN P3, R39, R113, R112, R115 ;  /* 0x0800007071277389 */ /* 0x0000640000060073 */
[----:B01----:R-:W-:Y:S01]  /*23e0*/  ENDCOLLECTIVE ;  /* 0x000000000000791b */ /* 0x003fe20003800000 */
.L_x_1886:
[----:B------:R-:W-:-:S05]  /*23f0*/  FADD.FTZ R37, R36, R37 ;  /* 0x0000002524257221 */ /* 0x000fca0000010000 */
[----:B------:R-:W-:Y:S02]  /*2400*/  MOV R113, R37 ;  /* 0x0000002500717202 */ /* 0x000fe40000000f00 */
[----:B------:R-:W-:-:S07]  /*2410*/  MOV R2, R39 ;  /* 0x0000002700027202 */ /* 0x000fce0000000f00 */
[----:B------:R-:W-:Y:S05]  /*2420*/  WARPSYNC.COLLECTIVE R38, `(.L_x_1887) ;  /* 0x0000000026087348 */ /* 0x000fea0003c00000 */
[----:B------:R0:W1:Y:S02]  /*2430*/  SHFL.DOWN P3, R39, R113, R112, R115 ;  /* 0x0800007071277389 */ /* 0x0000640000060073 */
[----:B01----:R-:W-:Y:S01]  /*2440*/  ENDCOLLECTIVE ;  /* 0x000000000000791b */ /* 0x003fe20003800000 */
.L_x_1887:
[----:B------:R-:W-:Y:S01]  /*2450*/  FADD.FTZ R2, R35, R2 ;  /* 0x0000000223027221 */ /* 0x000fe20000010000 */
[----:B------:R-:W-:-:S04]  /*2460*/  HFMA2.MMA R112, -RZ, RZ, 0, 5.9604644775390625e-08 ;  /* 0x00000001ff707435 */ /* 0x000fc800000001ff */
[----:B------:R-:W-:Y:S02]  /*2470*/  MOV R113, R2 ;  /* 0x0000000200717202 */ /* 0x000fe40000000f00 */
[----:B------:R-:W-:-:S07]  /*2480*/  MOV R34, R39 ;  /* 0x0000002700227202 */ /* 0x000fce0000000f00 */
[----:B------:R-:W-:Y:S05]  /*2490*/  WARPSYNC.COLLECTIVE R38, `(.L_x_1888) ;  /* 0x0000000026087348 */ /* 0x000fea0003c00000 */
[----:B------:R0:W1:Y:S02]  /*24a0*/  SHFL.DOWN P3, R39, R113, R112, R115 ;  /* 0x0800007071277389 */ /* 0x0000640000060073 */
[----:B01----:R-:W-:Y:S01]  /*24b0*/  ENDCOLLECTIVE ;  /* 0x000000000000791b */ /* 0x003fe20003800000 */
.L_x_1888:
[----:B------:R-:W-:-:S05]  /*24c0*/  FADD.FTZ R3, R37, R34 ;  /* 0x0000002225037221 */ /* 0x000fca0000010000 */
[----:B------:R-:W-:Y:S02]  /*24d0*/  MOV R113, R3 ;  /* 0x0000000300717202 */ /* 0x000fe40000000f00 */
[----:B------:R-:W-:-:S07]  /*24e0*/  MOV R33, R39 ;  /* 0x0000002700217202 */ /* 0x000fce0000000f00 */
[----:B------:R-:W-:Y:S05]  /*24f0*/  WARPSYNC.COLLECTIVE R38, `(.L_x_1889) ;  /* 0x0000000026087348 */ /* 0x000fea0003c00000 */
[----:B------:R0:W1:Y:S02]  /*2500*/  SHFL.DOWN P3, R39, R113, R112, R115 ;  /* 0x0800007071277389 */ /* 0x0000640000060073 */
[----:B01----:R-:W-:Y:S01]  /*2510*/  ENDCOLLECTIVE ;  /* 0x000000000000791b */ /* 0x003fe20003800000 */
.L_x_1889:
[----:B------:R-:W-:Y:S01]  /*2520*/  MOV R34, R39 ;  /* 0x0000002700227202 */ /* 0x000fe20000000f00 */
[----:B------:R-:W-:Y:S06]  /*2530*/  BRA `(.L_x_1890) ;  /* 0xffffffec001c7947 */ /* 0x000fec000383ffff */
.L_x_1891:
        /* <DEDUP_REMOVED lines=12> */
.L_x_8719:


//--------------------- .text._ZN10layer_norm13ln_bwd_kernelINS_13Kernel_traitsIf13__nv_bfloat16S2_S2_fjLj2048ELj1ELj1ELj4ELj16ENS_18Kernel_traits_baseILj2048EfS2_S2_S2_fjLj128EEEEELb0ELb0ELb1ELb0EEEvNS_9BwdParamsE --------------------------
	.section	.text._ZN10layer_norm13ln_bwd_kernelINS_13Kernel_traitsIf13__nv_bfloat16S2_S2_fjLj2048ELj1ELj1ELj4ELj16ENS_18Kernel_traits_baseILj2048EfS2_S2_S2_fjLj128EEEEELb0ELb0ELb1ELb0EEEvNS_9BwdParamsE,"ax",@progbits
	.align	128
        .global         _ZN10layer_norm13ln_bwd_kernelINS_13Kernel_traitsIf13__nv_bfloat16S2_S2_fjLj2048ELj1ELj1ELj4ELj16ENS_18Kernel_traits_baseILj2048EfS2_S2_S2_fjLj128EEEEELb0ELb0ELb1ELb0EEEvNS_9BwdParamsE
        .type           _ZN10layer_norm13ln_bwd_kernelINS_13Kernel_traitsIf13__nv_bfloat16S2_S2_fjLj2048ELj1ELj1ELj4ELj16ENS_18Kernel_traits_baseILj2048EfS2_S2_S2_fjLj128EEEEELb0ELb0ELb1ELb0EEEvNS_9BwdParamsE,@function
        .size           _ZN10layer_norm13ln_bwd_kernelINS_13Kernel_traitsIf13__nv_bfloat16S2_S2_fjLj2048ELj1ELj1ELj4ELj16ENS_18Kernel_traits_baseILj2048EfS2_S2_S2_fjLj128EEEEELb0ELb0ELb1ELb0EEEvNS_9BwdParamsE,(.L_x_8720 - _ZN10layer_norm13ln_bwd_kernelINS_13Kernel_traitsIf13__nv_bfloat16S2_S2_fjLj2048ELj1ELj1ELj4ELj16ENS_18Kernel_traits_baseILj2048EfS2_S2_S2_fjLj128EEEEELb0ELb0ELb1ELb0EEEvNS_9BwdParamsE)
        .other          _ZN10layer_norm13ln_bwd_kernelINS_13Kernel_traitsIf13__nv_bfloat16S2_S2_fjLj2048ELj1ELj1ELj4ELj16ENS_18Kernel_traits_baseILj2048EfS2_S2_S2_fjLj128EEEEELb0ELb0ELb1ELb0EEEvNS_9BwdParamsE,@"STO_CUDA_ENTRY STV_DEFAULT"
_ZN10layer_norm13ln_bwd_kernelINS_13Kernel_traitsIf13__nv_bfloat16S2_S2_fjLj2048ELj1ELj1ELj4ELj16ENS_18Kernel_traits_baseILj2048EfS2_S2_S2_fjLj128EEEEELb0ELb0ELb1ELb0EEEvNS_9BwdParamsE:
.text._ZN10layer_norm13ln_bwd_kernelINS_13Kernel_traitsIf13__nv_bfloat16S2_S2_fjLj2048ELj1ELj1ELj4ELj16ENS_18Kernel_traits_baseILj2048EfS2_S2_S2_fjLj128EEEEELb0ELb0ELb1ELb0EEEvNS_9BwdParamsE:
        /* <DEDUP_REMOVED lines=19> */
[----:B------:R-:W-:-:S04]  /*0130*/  ISETP.GE.U32.AND P1, PT, R11, 0x100, PT ;  /* 0x000001000b00780c */ /* 0x000fc80003f26070 */
[----:B------:R-:W-:-:S07]  /*0140*/  P2R R0, PR, RZ, 0x2 ;  /* 0x00000002ff007803 */ /* 0x000fce0000000000 */
[----:B------:R-:W0:Y:S08]  /*0150*/  @P0 LDC.64 R2, c[0x0][0x260] ;  /* 0x00009800ff020b82 */ /* 0x000e300000000a00 */
[----:B------:R-:W2:Y:S01]  /*0160*/  @P1 LDC.64 R4, c[0x0][0x260] ;  /* 0x00009800ff041b82 */ /* 0x000ea20000000a00 */
[C---:B0-----:R-:W-:Y:S01]  /*0170*/  @P0 IMAD.WIDE.U32 R2, R7.reuse, 0x20, R2 ;  /* 0x0000002007020825 */ /* 0x041fe200078e0002 */
[----:B------:R-:W-:-:S04]  /*0180*/  @P0 LOP3.LUT R7, R7, 0x80, RZ, 0xfc, !PT ;  /* 0x0000008007070812 */ /* 0x000fc800078efcff */
[----:B------:R0:W5:Y:S01]  /*0190*/  @P0 LDG.E.128 R16, desc[UR4][R2.64] ;  /* 0x0000000402100981 */ /* 0x000162000c1e1d00 */
[----:B--2---:R-:W-:-:S03]  /*01a0*/  @P1 IMAD.WIDE.U32 R4, R7, 0x20, R4 ;  /* 0x0000002007041825 */ /* 0x004fc600078e0004 */
[----:B------:R0:W5:Y:S01]  /*01b0*/  @P0 LDG.E.128 R20, desc[UR4][R2.64+0x10] ;  /* 0x0000100402140981 */ /* 0x000162000c1e1d00 */
[----:B-1----:R-:W-:-:S03]  /*01c0*/  LEA.HI R7, R9, UR6, RZ, 0x19 ;  /* 0x0000000609077c11 */ /* 0x002fc6000f8fc8ff */
[----:B------:R0:W5:Y:S04]  /*01d0*/  @P1 LDG.E.128 R24, desc[UR4][R4.64] ;  /* 0x0000000404181981 */ /* 0x000168000c1e1d00 */
[----:B------:R0:W5:Y:S01]  /*01e0*/  @P1 LDG.E.128 R28, desc[UR4][R4.64+0x10] ;  /* 0x00001004041c1981 */ /* 0x000162000c1e1d00 */
[----:B------:R-:W-:Y:S02]  /*01f0*/  ISETP.GE.AND P1, PT, R7, UR7, PT ;  /* 0x0000000707007c0c */ /* 0x000fe4000bf26270 */
        /* <DEDUP_REMOVED lines=19> */
[----:B------:R-:W-:Y:S01]  /*0330*/  HFMA2.MMA R102, -RZ, RZ, 0, 5.9604644775390625e-08 ;  /* 0x00000001ff667435 */ /* 0x000fe200000001ff */
[----:B------:R-:W-:Y:S01]  /*0340*/  ISETP.NE.U32.AND P1, PT, RZ, UR6, PT ;  /* 0x00000006ff007c0c */ /* 0x000fe2000bf25070 */
[----:B------:R-:W-:-:S03]  /*0350*/  IMAD.MOV.U32 R33, RZ, RZ, RZ ;  /* 0x000000ffff217224 */ /* 0x000fc600078e00ff */
[----:B------:R-:W-:-:S04]  /*0360*/  ISETP.NE.AND.EX P1, PT, RZ, UR7, PT, P1 ;  /* 0x00000007ff007c0c */ /* 0x000fc8000bf25310 */
[----:B------:R-:W-:-:S04]  /*0370*/  ISETP.LT.U32.OR P1, PT, R11, 0x100, !P1 ;  /* 0x000001000b00780c */ /* 0x000fc80004f21470 */
[----:B------:R-:W-:-:S09]  /*0380*/  P2R R2, PR, RZ, 0x2 ;  /* 0x00000002ff027803 */ /* 0x000fd20000000000 */
.L_x_1954:
[----:B-1----:R-:W1:Y:S08]  /*0390*/  LDC.64 R10, c[0x0][0x288] ;  /* 0x0000a200ff0a7b82 */ /* 0x002e700000000a00 */
[----:B0-----:R-:W2:Y:S08]  /*03a0*/  LDC.64 R80, c[0x0][0x258] ;  /* 0x00009600ff507b82 */ /* 0x001eb00000000a00 */
[----:B------:R-:W3:Y:S01]  /*03b0*/  LDC.64 R4, c[0x0][0x280] ;  /* 0x0000a000ff047b82 */ /* 0x000ee20000000a00 */
[----:B-1----:R-:W-:-:S07]  /*03c0*/  IMAD.WIDE R82, R7, 0x4, R10 ;  /* 0x0000000407527825 */ /* 0x002fce00078e020a */
[----:B------:R-:W1:Y:S01]  /*03d0*/  LDC.64 R118, c[0x0][0x2c8] ;  /* 0x0000b200ff767b82 */ /* 0x000e620000000a00 */
[----:B------:R-:W4:Y:S01]  /*03e0*/  LDG.E R82, desc[UR4][R82.64] ;  /* 0x0000000452527981 */ /* 0x000f22000c1e1900 */
[----:B--2---:R-:W-:-:S04]  /*03f0*/  IMAD.WIDE R84, R7, 0x4, R80 ;  /* 0x0000000407547825 */ /* 0x004fc800078e0250 */
[C---:B---3--:R-:W-:Y:S02]  /*0400*/  IMAD.WIDE R80, R7.reuse, 0x4, R4 ;  /* 0x0000000407507825 */ /* 0x048fe400078e0204 */
[----:B-----5:R2:W5:Y:S04]  /*0410*/  LDG.E R5, desc[UR4][R84.64] ;  /* 0x0000000454057981 */ /* 0x020568000c1e1900 */
[----:B------:R2:W5:Y:S01]  /*0420*/  LDG.E R4, desc[UR4][R80.64] ;  /* 0x0000000450047981 */ /* 0x000562000c1e1900 */
[----:B------:R-:W-:Y:S01]  /*0430*/  MOV R10, UR9 ;  /* 0x00000009000a7c02 */ /* 0x000fe20008000f00 */
[----:B------:R-:W-:Y:S04]  /*0440*/  BSSY B0, `(.L_x_1893) ;  /* 0x00000e0000007945 */ /* 0x000fe80003800000 */
        /* <DEDUP_REMOVED lines=14> */
.L_x_1897:
[----:B------:R-:W-:-:S07]  /*0530*/  IADD3 R81, R11, 0x80, RZ ;  /* 0x000000800b517810 */ /* 0x000fce0007ffe0ff */
.L_x_1896:
[----:B------:R-:W-:Y:S05]  /*0540*/  BSYNC B1 ;  /* 0x0000000000017941 */ /* 0x000fea0003800000 */
.L_x_1895:
[----:B------:R-:W-:Y:S01]  /*0550*/  ISETP.NE.AND P2, PT, R2, RZ, PT ;  /* 0x000000ff0200720c */ /* 0x000fe20003f45270 */
[----:B------:R-:W-:Y:S01]  /*0560*/  HFMA2.MMA R120, -RZ, RZ, 0, 0 ;  /* 0x00000000ff787435 */ /* 0x000fe200000001ff */
[----:B------:R-:W-:-:S11]  /*0570*/  IMAD.MOV.U32 R117, RZ, RZ, RZ ;  /* 0x000000ffff757224 */ /* 0x000fd600078e00ff */
[----:B------:R-:W-:Y:S05]  /*0580*/  @P2 BRA `(.L_x_1898) ;  /* 0x0000000c002c2947 */ /* 0x000fea0003800000 */
[----:B------:R-:W-:-:S06]  /*0590*/  IMAD.WIDE.U32 R68, R81, 0x10, R118 ;  /* 0x0000001051447825 */ /* 0x000fcc00078e0076 */
[----:B------:R-:W5:Y:S01]  /*05a0*/  LDG.E.128 R68, desc[UR4][R68.64] ;  /* 0x0000000444447981 */ /* 0x000f62000c1e1d00 */
[----:B------:R-:W-:Y:S05]  /*05b0*/  BRA `(.L_x_1898) ;  /* 0x0000000c00207947 */ /* 0x000fea0003800000 */
.L_x_1894:
[----:B------:R-:W1:Y:S02]  /*05c0*/  LDC.64 R80, c[0x0][0x250] ;  /* 0x00009400ff507b82 */ /* 0x000e640000000a00 */
[----:B-1----:R-:W-:-:S06]  /*05d0*/  IMAD.WIDE R80, R7, 0x4, R80 ;  /* 0x0000000407507825 */ /* 0x002fcc00078e0250 */
[----:B------:R-:W2:Y:S01]  /*05e0*/  LDG.E R80, desc[UR4][R80.64] ;  /* 0x0000000450507981 */ /* 0x000ea2000c1e1900 */
[----:B------:R-:W-:Y:S01]  /*05f0*/  IADD3 R83, R82, -0x1, RZ ;  /* 0xffffffff52537810 */ /* 0x000fe20007ffe0ff */
[----:B------:R-:W-:Y:S01]  /*0600*/  BSSY B1, `(.L_x_1899) ;  /* 0x0000067000017945 */ /* 0x000fe20003800000 */
[----:B0-----:R-:W-:Y:S01]  /*0610*/  ISETP.NE.AND P2, PT, R6, RZ, PT ;  /* 0x000000ff0600720c */ /* 0x001fe20003f45270 */
[----:B------:R-:W-:Y:S01]  /*0620*/  IMAD.MOV.U32 R120, RZ, RZ, RZ ;  /* 0x000000ffff787224 */ /* 0x000fe200078e00ff */
[----:B------:R-:W-:Y:S01]  /*0630*/  MOV R117, RZ ;  /* 0x000000ff00757202 */ /* 0x000fe20000000f00 */
[----:B------:R-:W-:Y:S01]  /*0640*/  IMAD R83, R83, R10, RZ ;  /* 0x0000000a53537224 */ /* 0x000fe200078e02ff */
[----:B------:R-:W-:-:S04]  /*0650*/  MOV R121, R11 ;  /* 0x0000000b00797202 */ /* 0x000fc80000000f00 */
        /* <DEDUP_REMOVED lines=17> */
[----:B--2---:R-:W-:Y:S02]  /*0770*/  SHF.L.U32 R120, R15, 0x10, RZ ;  /* 0x000000100f787819 */ /* 0x004fe400000006ff */
[----:B------:R-:W-:Y:S02]  /*0780*/  PRMT R90, R12, 0x7632, R90 ;  /* 0x000076320c5a7816 */ /* 0x000fe4000000005a */
[----:B------:R-:W-:Y:S01]  /*0790*/  PRMT R92, R13, 0x7632, R92 ;  /* 0x000076320d5c7816 */ /* 0x000fe2000000005c */
[----:B------:R-:W-:Y:S01]  /*07a0*/  FADD.FTZ R120, -R103, R120 ;  /* 0x0000007867787221 */ /* 0x000fe20000010100 */
[----:B------:R-:W-:-:S02]  /*07b0*/  SHF.L.U32 R90, R90, 0x10, RZ ;  /* 0x000000105a5a7819 */ /* 0x000fc400000006ff */
[----:B------:R-:W-:Y:S01]  /*07c0*/  SHF.L.U32 R88, R12, 0x10, RZ ;  /* 0x000000100c587819 */ /* 0x000fe200000006ff */
[----:B------:R-:W-:Y:S01]  /*07d0*/  IMAD.U32 R12, R14, 0x10000, RZ ;  /* 0x000100000e0c7824 */ /* 0x000fe200078e00ff */
[----:B------:R-:W-:Y:S01]  /*07e0*/  SHF.L.U32 R94, R13, 0x10, RZ ;  /* 0x000000100d5e7819 */ /* 0x000fe200000006ff */
[----:B-----5:R-:W-:Y:S01]  /*07f0*/  FMUL.FTZ R89, R5, R120 ;  /* 0x0000007805597220 */ /* 0x020fe20000410000 */
[C---:B---3--:R-:W-:Y:S01]  /*0800*/  PRMT R96, R80.reuse, 0x7632, R96 ;  /* 0x0000763250607816 */ /* 0x048fe20000000060 */
[C---:B------:R-:W-:Y:S01]  /*0810*/  FADD.FTZ R120, -R103.reuse, R90 ;  /* 0x0000005a67787221 */ /* 0x040fe20000010100 */
[----:B------:R-:W-:Y:S01]  /*0820*/  SHF.L.U32 R13, R80, 0x10, RZ ;  /* 0x00000010500d7819 */ /* 0x000fe200000006ff */
[----:B------:R-:W-:Y:S01]  /*0830*/  FADD.FTZ R88, -R103, R88 ;  /* 0x0000005867587221 */ /* 0x000fe20000010100 */
[----:B------:R-:W-:Y:S02]  /*0840*/  SHF.L.U32 R92, R92, 0x10, RZ ;  /* 0x000000105c5c7819 */ /* 0x000fe400000006ff */
[C---:B------:R-:W-:Y:S01]  /*0850*/  PRMT R80, R81.reuse, 0x7632, R80 ;  /* 0x0000763251507816 */ /* 0x040fe20000000050 */
[----:B------:R-:W-:Y:S01]  /*0860*/  FADD.FTZ R48, R48, R13 ;  /* 0x0000000d30307221 */ /* 0x000fe20000010000 */
[----:B0-----:R-:W-:Y:S01]  /*0870*/  SHF.L.U32 R87, R81, 0x10, RZ ;  /* 0x0000001051577819 */ /* 0x001fe200000006ff */
[----:B------:R-:W-:Y:S01]  /*0880*/  IMAD.U32 R81, R82, 0x10000, RZ ;  /* 0x0001000052517824 */ /* 0x000fe200078e00ff */
[----:B------:R-:W-:Y:S01]  /*0890*/  PRMT R3, R14, 0x7632, R3 ;  /* 0x000076320e037816 */ /* 0x000fe20000000003 */
[C---:B------:R-:W-:Y:S01]  /*08a0*/  FADD.FTZ R122, -R103.reuse, R92 ;  /* 0x0000005c677a7221 */ /* 0x040fe20000010100 */
[----:B------:R-:W-:Y:S01]  /*08b0*/  PRMT R85, R82, 0x7632, R85 ;  /* 0x0000763252557816 */ /* 0x000fe20000000055 */
[C---:B------:R-:W-:Y:S01]  /*08c0*/  FADD.FTZ R82, -R103.reuse, R12 ;  /* 0x0000000c67527221 */ /* 0x040fe20000010100 */
[----:B------:R-:W-:Y:S01]  /*08d0*/  SHF.L.U32 R96, R96, 0x10, RZ ;  /* 0x0000001060607819 */ /* 0x000fe200000006ff */
[----:B------:R-:W-:Y:S01]  /*08e0*/  FADD.FTZ R14, -R103, R94 ;  /* 0x0000005e670e7221 */ /* 0x000fe20000010100 */
[----:B------:R-:W-:Y:S01]  /*08f0*/  PRMT R98, R15, 0x7632, R98 ;  /* 0x000076320f627816 */ /* 0x000fe20000000062 */
[----:B------:R-:W-:Y:S01]  /*0900*/  FMUL.FTZ R92, R5, R120 ;  /* 0x00000078055c7220 */ /* 0x000fe20000410000 */
[----:B------:R-:W-:-:S02]  /*0910*/  IMAD.U32 R94, R3, 0x10000, RZ ;  /* 0x00010000035e7824 */ /* 0x000fc400078e00ff */
[----:B------:R-:W-:Y:S01]  /*0920*/  FMUL.FTZ R12, R16, R13 ;  /* 0x0000000d100c7220 */ /* 0x000fe20000410000 */
[----:B------:R-:W-:Y:S01]  /*0930*/  FMUL.FTZ R15, R5, R82 ;  /* 0x00000052050f7220 */ /* 0x000fe20000410000 */
[----:B------:R-:W-:Y:S01]  /*0940*/  PRMT R86, R83, 0x7632, R86 ;  /* 0x0000763253567816 */ /* 0x000fe20000000056 */
[----:B------:R-:W-:Y:S01]  /*0950*/  FMUL.FTZ R3, R5, R88 ;  /* 0x0000005805037220 */ /* 0x000fe20000410000 */
[----:B------:R-:W-:Y:S01]  /*0960*/  SHF.L.U32 R83, R83, 0x10, RZ ;  /* 0x0000001053537819 */ /* 0x000fe200000006ff */
[----:B------:R-:W-:Y:S01]  /*0970*/  FADD.FTZ R49, R49, R96 ;  /* 0x0000006031317221 */ /* 0x000fe20000010000 */
[-C--:B------:R-:W-:Y:S01]  /*0980*/  FFMA.FTZ R33, R92, R96.reuse, R33 ;  /* 0x000000605c217223 */ /* 0x080fe20000010021 */
[----:B------:R-:W-:Y:S01]  /*0990*/  FMUL.FTZ R91, R17, R96 ;  /* 0x00000060115b7220 */ /* 0x000fe20000410000 */
[----:B------:R-:W-:Y:S01]  /*09a0*/  FADD.FTZ R52, R52, R81 ;  /* 0x0000005134347221 */ /* 0x000fe20000010000 */
[-C--:B------:R-:W-:Y:S01]  /*09b0*/  FFMA.FTZ R36, R15, R81.reuse, R36 ;  /* 0x000000510f247223 */ /* 0x080fe20000010024 */
[----:B------:R-:W-:Y:S01]  /*09c0*/  FMUL.FTZ R88, R20, R81 ;  /* 0x0000005114587220 */ /* 0x000fe20000410000 */
[----:B------:R-:W-:Y:S01]  /*09d0*/  FADD.FTZ R96, RZ, R12 ;  /* 0x0000000cff607221 */ /* 0x000fe20000010000 */
[C---:B------:R-:W-:Y:S01]  /*09e0*/  FFMA.FTZ R81, R3.reuse, R12, RZ ;  /* 0x0000000c03517223 */ /* 0x040fe200000100ff */
[----:B------:R-:W-:Y:S01]  /*09f0*/  FFMA.FTZ R32, R3, R13, R32 ;  /* 0x0000000d03207223 */ /* 0x000fe20000010020 */
[----:B------:R-:W-:Y:S01]  /*0a00*/  SHF.L.U32 R80, R80, 0x10, RZ ;  /* 0x0000001050507819 */ /* 0x000fe200000006ff */
[----:B------:R-:W-:Y:S01]  /*0a10*/  FADD.FTZ R120, -R103, R94 ;  /* 0x0000005e67787221 */ /* 0x000fe20000010100 */
[----:B------:R-:W-:Y:S01]  /*0a20*/  FMUL.FTZ R13, R5, R14 ;  /* 0x0000000e050d7220 */ /* 0x000fe20000410000 */
[----:B------:R-:W-:Y:S01]  /*0a30*/  FADD.FTZ R54, R54, R83 ;  /* 0x0000005336367221 */ /* 0x000fe20000010000 */
[-C--:B------:R-:W-:Y:S01]  /*0a40*/  FFMA.FTZ R38, R89, R83.reuse, R38 ;  /* 0x0000005359267223 */ /* 0x080fe20000010026 */
        /* <DEDUP_REMOVED lines=20> */
[----:B------:R-:W-:Y:S01]  /*0b90*/  SHF.L.U32 R86, R86, 0x10, RZ ;  /* 0x0000001056567819 */ /* 0x000fe200000006ff */
[----:B------:R-:W-:Y:S01]  /*0ba0*/  FADD.FTZ R98, -R103, R98 ;  /* 0x0000006267627221 */ /* 0x000fe20000010100 */
[----:B------:R-:W-:Y:S01]  /*0bb0*/  FADD.FTZ R83, R82, R95 ;  /* 0x0000005f52537221 */ /* 0x000fe20000010000 */
[----:B------:R-:W-:Y:S01]  /*0bc0*/  FFMA.FTZ R80, R96, R95, R81 ;  /* 0x0000005f60507223 */ /* 0x000fe20000010051 */
[----:B------:R-:W-:Y:S01]  /*0bd0*/  FADD.FTZ R50, R50, R87 ;  /* 0x0000005732327221 */ /* 0x000fe20000010000 */
        /* <DEDUP_REMOVED lines=8> */
[----:B------:R-:W-:-:S07]  /*0c60*/  FFMA.FTZ R120, R98, R97, R81 ;  /* 0x0000006162787223 */ /* 0x000fce0000010051 */
.L_x_1900:
[----:B------:R-:W-:Y:S05]  /*0c70*/  BSYNC B1 ;  /* 0x0000000000017941 */ /* 0x000fea0003800000 */
.L_x_1899:
        /* <DEDUP_REMOVED lines=14> */
[C---:B------:R-:W-:Y:S02]  /*0d60*/  PRMT R101, R81.reuse, 0x7632, R101 ;  /* 0x0000763251657816 */ /* 0x040fe40000000065 */
[----:B------:R-:W-:Y:S01]  /*0d70*/  SHF.L.U32 R104, R81, 0x10, RZ ;  /* 0x0000001051687819 */ /* 0x000fe200000006ff */
        /* <DEDUP_REMOVED lines=10> */
[----:B---3--:R-:W-:Y:S01]  /*0e20*/  IMAD.U32 R83, R84, 0x10000, RZ ;  /* 0x0001000054537824 */ /* 0x008fe200078e00ff */
[----:B------:R-:W-:Y:S01]  /*0e30*/  SHF.L.U32 R112, R81, 0x10, RZ ;  /* 0x0000001051707819 */ /* 0x000fe200000006ff */
[----:B-----5:R-:W-:Y:S01]  /*0e40*/  FMUL.FTZ R105, R5, R80 ;  /* 0x0000005005697220 */ /* 0x020fe20000410000 */
[----:B------:R-:W-:Y:S01]  /*0e50*/  SHF.L.U32 R116, R82, 0x10, RZ ;  /* 0x0000001052747819 */ /* 0x000fe200000006ff */
[C---:B------:R-:W-:Y:S01]  /*0e60*/  FADD.FTZ R82, -R103.reuse, R106 ;  /* 0x0000006a67527221 */ /* 0x040fe20000010100 */
[----:B------:R-:W-:Y:S01]  /*0e70*/  PRMT R81, R84, 0x7632, R81 ;  /* 0x0000763254517816 */ /* 0x000fe20000000051 */
[C---:B------:R-:W-:Y:S01]  /*0e80*/  FADD.FTZ R110, -R103.reuse, R110 ;  /* 0x0000006e676e7221 */ /* 0x040fe20000010100 */
[C---:B------:R-:W-:Y:S01]  /*0e90*/  SHF.L.U32 R107, R86.reuse, 0x10, RZ ;  /* 0x00000010566b7819 */ /* 0x040fe200000006ff */
[C---:B------:R-:W-:Y:S01]  /*0ea0*/  FADD.FTZ R112, -R103.reuse, R112 ;  /* 0x0000007067707221 */ /* 0x040fe20000010100 */
[----:B------:R-:W-:Y:S01]  /*0eb0*/  FADD.FTZ R116, -R103, R116 ;  /* 0x0000007467747221 */ /* 0x000fe20000010100 */
[----:B------:R-:W-:Y:S01]  /*0ec0*/  PRMT R103, R86, 0x7632, R103 ;  /* 0x0000763256677816 */ /* 0x000fe20000000067 */
[----:B------:R-:W-:Y:S01]  /*0ed0*/  FMUL.FTZ R99, R5, R100 ;  /* 0x0000006405637220 */ /* 0x000fe20000410000 */
[----:B------:R-:W-:Y:S01]  /*0ee0*/  PRMT R109, R87, 0x7632, R109 ;  /* 0x00007632576d7816 */ /* 0x000fe2000000006d */
[----:B------:R-:W-:-:S02]  /*0ef0*/  IMAD.U32 R86, R81, 0x10000, RZ ;  /* 0x0001000051567824 */ /* 0x000fc400078e00ff */
[----:B------:R-:W-:Y:S01]  /*0f00*/  FMUL.FTZ R100, R24, R83 ;  /* 0x0000005318647220 */ /* 0x000fe20000410000 */
[----:B------:R-:W-:Y:S01]  /*0f10*/  FADD.FTZ R60, R60, R107 ;  /* 0x0000006b3c3c7221 */ /* 0x000fe20000010000 */
[-C--:B------:R-:W-:Y:S01]  /*0f20*/  FFMA.FTZ R44, R105, R107.reuse, R44 ;  /* 0x0000006b692c7223 */ /* 0x080fe2000001002c */
[----:B------:R-:W-:Y:S01]  /*0f30*/  FMUL.FTZ R106, R28, R107 ;  /* 0x0000006b1c6a7220 */ /* 0x000fe20000410000 */
[----:B------:R-:W-:Y:S01]  /*0f40*/  PRMT R84, R85, 0x7632, R84 ;  /* 0x0000763255547816 */ /* 0x000fe20000000054 */
[----:B------:R-:W-:Y:S01]  /*0f50*/  FMUL.FTZ R107, R5, R82 ;  /* 0x00000052056b7220 */ /* 0x000fe20000410000 */
[----:B------:R-:W-:Y:S01]  /*0f60*/  SHF.L.U32 R80, R109, 0x10, RZ ;  /* 0x000000106d507819 */ /* 0x000fe200000006ff */
        /* <DEDUP_REMOVED lines=8> */
[----:B------:R-:W-:Y:S01]  /*0ff0*/  SHF.L.U32 R114, R84, 0x10, RZ ;  /* 0x0000001054727819 */ /* 0x000fe200000006ff */
[----:B------:R-:W-:Y:S01]  /*1000*/  FADD.FTZ R83, R82, R109 ;  /* 0x0000006d52537221 */ /* 0x000fe20000010000 */
        /* <DEDUP_REMOVED lines=35> */
.L_x_1898:
[----:B------:R-:W-:Y:S05]  /*1240*/  BSYNC B0 ;  /* 0x0000000000007941 */ /* 0x000fea0003800000 */
.L_x_1893:
        /* <DEDUP_REMOVED lines=15> */
[----:B-1----:R-:W1:Y:S04]  /*1340*/  SHFL.DOWN PT, R86, R85, 0x4, 0x1f ;  /* 0x08801f0055567f89 */ /* 0x002e6800000e0000 */
        /* <DEDUP_REMOVED lines=9> */
.L_x_1967:
        /* <DEDUP_REMOVED lines=8> */
[----:B0-----:R-:W-:-:S02]  /*1460*/  ISETP.NE.AND P4, PT, R6, RZ, PT ;  /* 0x000000ff0600720c */ /* 0x001fc40003f85270 */
[----:B----4-:R-:W-:-:S04]  /*1470*/  LEA R83, R84, R83, 0x18 ;  /* 0x0000005354537211 */ /* 0x010fc800078ec0ff */
[-C--:B------:R-:W-:Y:S02]  /*1480*/  @!P3 LEA R117, R81, R83.reuse, 0x3 ;  /* 0x000000535175b211 */ /* 0x080fe400078e18ff */
[----:B------:R-:W-:-:S03]  /*1490*/  LEA R118, R80, R83, 0x3 ;  /* 0x0000005350767211 */ /* 0x000fc600078e18ff */
[----:B------:R-:W-:Y:S01]  /*14a0*/  @!P3 STS.64 [R117+0x2000], R102 ;  /* 0x002000667500b388 */ /* 0x000fe20000000a00 */
[----:B------:R-:W-:Y:S01]  /*14b0*/  BAR.SYNC.DEFER_BLOCKING 0x0 ;  /* 0x0000000000007b1d */ /* 0x000fe20000010000 */
[----:B-----5:R-:W-:-:S13]  /*14c0*/  ISETP.GE.AND P3, PT, R4, 0x1, PT ;  /* 0x000000010400780c */ /* 0x020fda0003f66270 */
[----:B------:R-:W-:Y:S01]  /*14d0*/  @P3 VIADD R121, R4, 0xffffffff ;  /* 0xffffffff04793836 */ /* 0x000fe20000000000 */
        /* <DEDUP_REMOVED lines=27> */
[----:B------:R-:W-:Y:S01]  /*1690*/  SHF.L.U32 R80, R64, 0x10, RZ ;  /* 0x0000001040507819 */ /* 0x000fe200000006ff */
[----:B------:R-:W-:Y:S06]  /*16a0*/  BRA `(.L_x_1906) ;  /* 0x0000000000207947 */ /* 0x000fec0003800000 */
.L_x_1905:
[----:B------:R-:W-:Y:S01]  /*16b0*/  UISETP.NE.U32.AND UP0, UPT, UR14, URZ, UPT ;  /* 0x0000003f0e00728c */ /* 0x000fe2000bf05070 */
[----:B------:R-:W-:-:S03]  /*16c0*/  FFMA.FTZ R81, R3, R87, R4 ;  /* 0x0000005703517223 */ /* 0x000fc60000010004 */
[----:B------:R-:W-:Y:S01]  /*16d0*/  UISETP.NE.AND.EX UP0, UPT, UR15, URZ, UPT, UP0 ;  /* 0x0000003f0f00728c */ /* 0x000fe2000bf05300 */
[----:B------:R-:W-:-:S04]  /*16e0*/  FADD.FTZ R80, R12, -R81 ;  /* 0x800000510c507221 */ /* 0x000fc80000010000 */
[----:B------:R-:W-:Y:S01]  /*16f0*/  FMUL.FTZ R80, R5, R80 ;  /* 0x0000005005507220 */ /* 0x000fe20000410000 */
[----:B------:R-:W-:-:S13]  /*1700*/  PLOP3.LUT P4, PT, PT, PT, UP0, 0x80, 0x0 ;  /* 0x000000000000781c */ /* 0x000fda0003f8f008 */
[----:B------:R-:W-:-:S04]  /*1710*/  @P4 IMAD.U32 R81, R64, 0x10000, RZ ;  /* 0x0001000040514824 */ /* 0x000fc800078e00ff */
[----:B------:R-:W-:-:S07]  /*1720*/  @P4 FADD.FTZ R80, R80, R81 ;  /* 0x0000005150504221 */ /* 0x000fce0000010000 */
.L_x_1906:
[----:B------:R-:W-:Y:S05]  /*1730*/  BSYNC B1 ;  /* 0x0000000000017941 */ /* 0x000fea0003800000 */
.L_x_1904:
        /* <DEDUP_REMOVED lines=15> */
.L_x_1908:
[----:B------:R-:W-:Y:S01]  /*1830*/  FFMA.FTZ R80, R92, R87, R4 ;  /* 0x000000575c507223 */ /* 0x000fe20000010004 */
[----:B------:R-:W-:-:S03]  /*1840*/  @P4 PRMT R81, R64, 0x7632, R81 ;  /* 0x0000763240514816 */ /* 0x000fc60000000051 */
[----:B------:R-:W-:Y:S01]  /*1850*/  FADD.FTZ R80, R91, -R80 ;  /* 0x800000505b507221 */ /* 0x000fe20000010000 */
[----:B------:R-:W-:-:S03]  /*1860*/  @P4 SHF.L.U32 R81, R81, 0x10, RZ ;  /* 0x0000001051514819 */ /* 0x000fc600000006ff */
[----:B------:R-:W-:-:S04]  /*1870*/  FMUL.FTZ R80, R5, R80 ;  /* 0x0000005005507220 */ /* 0x000fc80000410000 */
[----:B------:R-:W-:-:S07]  /*1880*/  @P4 FADD.FTZ R80, R80, R81 ;  /* 0x0000005150504221 */ /* 0x000fce0000010000 */
.L_x_1909:
[----:B------:R-:W-:Y:S05]  /*1890*/  BSYNC B1 ;  /* 0x0000000000017941 */ /* 0x000fea0003800000 */
.L_x_1907:
        /* <DEDUP_REMOVED lines=12> */
.L_x_1911:
[----:B------:R-:W-:-:S04]  /*1960*/  FFMA.FTZ R81, R13, R87, R4 ;  /* 0x000000570d517223 */ /* 0x000fc80000010004 */
[----:B------:R-:W-:Y:S01]  /*1970*/  FADD.FTZ R80, R14, -R81 ;  /* 0x800000510e507221 */ /* 0x000fe20000010000 */
[----:B------:R-:W-:-:S03]  /*1980*/  @P4 SHF.L.U32 R81, R65, 0x10, RZ ;  /* 0x0000001041514819 */ /* 0x000fc600000006ff */
[----:B------:R-:W-:-:S04]  /*1990*/  FMUL.FTZ R80, R5, R80 ;  /* 0x0000005005507220 */ /* 0x000fc80000410000 */
[----:B------:R-:W-:-:S07]  /*19a0*/  @P4 FADD.FTZ R80, R80, R81 ;  /* 0x0000005150504221 */ /* 0x000fce0000010000 */
.L_x_1912:
[----:B------:R-:W-:Y:S05]  /*19b0*/  BSYNC B1 ;  /* 0x0000000000017941 */ /* 0x000fea0003800000 */
.L_x_1910:
        /* <DEDUP_REMOVED lines=13> */
.L_x_1914:
[----:B------:R-:W-:Y:S01]  /*1a90*/  FFMA.FTZ R80, R94, R87, R4 ;  /* 0x000000575e507223 */ /* 0x000fe20000010004 */
[----:B------:R-:W-:-:S03]  /*1aa0*/  @P4 PRMT R81, R65, 0x7632, R81 ;  /* 0x0000763241514816 */ /* 0x000fc60000000051 */
[----:B------:R-:W-:Y:S01]  /*1ab0*/  FADD.FTZ R80, R93, -R80 ;  /* 0x800000505d507221 */ /* 0x000fe20000010000 */
[----:B------:R-:W-:-:S03]  /*1ac0*/  @P4 SHF.L.U32 R81, R81, 0x10, RZ ;  /* 0x0000001051514819 */ /* 0x000fc600000006ff */
[----:B------:R-:W-:-:S04]  /*1ad0*/  FMUL.FTZ R80, R5, R80 ;  /* 0x0000005005507220 */ /* 0x000fc80000410000 */
[----:B------:R-:W-:-:S07]  /*1ae0*/  @P4 FADD.FTZ R80, R80, R81 ;  /* 0x0000005150504221 */ /* 0x000fce0000010000 */
.L_x_1915:
[----:B------:R-:W-:Y:S05]  /*1af0*/  BSYNC B1 ;  /* 0x0000000000017941 */ /* 0x000fea0003800000 */
.L_x_1913:
        /* <DEDUP_REMOVED lines=12> */
.L_x_1917:
[----:B------:R-:W-:-:S04]  /*1bc0*/  FFMA.FTZ R81, R15, R87, R4 ;  /* 0x000000570f517223 */ /* 0x000fc80000010004 */
[----:B------:R-:W-:Y:S01]  /*1bd0*/  FADD.FTZ R80, R88, -R81 ;  /* 0x8000005158507221 */ /* 0x000fe20000010000 */
[----:B------:R-:W-:-:S03]  /*1be0*/  @P4 IMAD.U32 R81, R66, 0x10000, RZ ;  /* 0x0001000042514824 */ /* 0x000fc600078e00ff */
[----:B------:R-:W-:-:S04]  /*1bf0*/  FMUL.FTZ R80, R5, R80 ;  /* 0x0000005005507220 */ /* 0x000fc80000410000 */
[----:B------:R-:W-:-:S07]  /*1c00*/  @P4 FADD.FTZ R80, R80, R81 ;  /* 0x0000005150504221 */ /* 0x000fce0000010000 */
.L_x_1918:
[----:B------:R-:W-:Y:S05]  /*1c10*/  BSYNC B1 ;  /* 0x0000000000017941 */ /* 0x000fea0003800000 */
.L_x_1916:
        /* <DEDUP_REMOVED lines=13> */
.L_x_1920:
[----:B------:R-:W-:Y:S01]  /*1cf0*/  FFMA.FTZ R80, R96, R87, R4 ;  /* 0x0000005760507223 */ /* 0x000fe20000010004 */
[----:B------:R-:W-:-:S03]  /*1d00*/  @P4 PRMT R81, R66, 0x7632, R81 ;  /* 0x0000763242514816 */ /* 0x000fc60000000051 */
[----:B------:R-:W-:Y:S01]  /*1d10*/  FADD.FTZ R80, R95, -R80 ;  /* 0x800000505f507221 */ /* 0x000fe20000010000 */
[----:B------:R-:W-:-:S03]  /*1d20*/  @P4 SHF.L.U32 R81, R81, 0x10, RZ ;  /* 0x0000001051514819 */ /* 0x000fc600000006ff */
[----:B------:R-:W-:-:S04]  /*1d30*/  FMUL.FTZ R80, R5, R80 ;  /* 0x0000005005507220 */ /* 0x000fc80000410000 */
[----:B------:R-:W-:-:S07]  /*1d40*/  @P4 FADD.FTZ R80, R80, R81 ;  /* 0x0000005150504221 */ /* 0x000fce0000010000 */
.L_x_1921:
[----:B------:R-:W-:Y:S05]  /*1d50*/  BSYNC B1 ;  /* 0x0000000000017941 */ /* 0x000fea0003800000 */
.L_x_1919:
        /* <DEDUP_REMOVED lines=12> */
.L_x_1923:
[----:B------:R-:W-:-:S04]  /*1e20*/  FFMA.FTZ R81, R89, R87, R4 ;  /* 0x0000005759517223 */ /* 0x000fc80000010004 */
[----:B------:R-:W-:Y:S01]  /*1e30*/  FADD.FTZ R80, R90, -R81 ;  /* 0x800000515a507221 */ /* 0x000fe20000010000 */
[----:B------:R-:W-:-:S03]  /*1e40*/  @P4 SHF.L.U32 R81, R67, 0x10, RZ ;  /* 0x0000001043514819 */ /* 0x000fc600000006ff */
[----:B------:R-:W-:-:S04]  /*1e50*/  FMUL.FTZ R80, R5, R80 ;  /* 0x0000005005507220 */ /* 0x000fc80000410000 */
[----:B------:R-:W-:-:S07]  /*1e60*/  @P4 FADD.FTZ R80, R80, R81 ;  /* 0x0000005150504221 */ /* 0x000fce0000010000 */
.L_x_1924:
[----:B------:R-:W-:Y:S05]  /*1e70*/  BSYNC B1 ;  /* 0x0000000000017941 */ /* 0x000fea0003800000 */
.L_x_1922:
        /* <DEDUP_REMOVED lines=13> */
.L_x_1926:
[----:B------:R-:W-:Y:S01]  /*1f50*/  FFMA.FTZ R80, R98, R87, R4 ;  /* 0x0000005762507223 */ /* 0x000fe20000010004 */
[----:B------:R-:W-:-:S03]  /*1f60*/  @P4 PRMT R81, R67, 0x7632, R81 ;  /* 0x0000763243514816 */ /* 0x000fc60000000051 */
[----:B------:R-:W-:Y:S01]  /*1f70*/  FADD.FTZ R80, R97, -R80 ;  /* 0x8000005061507221 */ /* 0x000fe20000010000 */
[----:B------:R-:W-:-:S03]  /*1f80*/  @P4 SHF.L.U32 R81, R81, 0x10, RZ ;  /* 0x0000001051514819 */ /* 0x000fc600000006ff */
[----:B------:R-:W-:-:S04]  /*1f90*/  FMUL.FTZ R84, R5, R80 ;  /* 0x0000005005547220 */ /* 0x000fc80000410000 */
[----:B------:R-:W-:-:S07]  /*1fa0*/  @P4 FADD.FTZ R84, R84, R81 ;  /* 0x0000005154544221 */ /* 0x000fce0000010000 */
.L_x_1927:
[----:B------:R-:W-:Y:S05]  /*1fb0*/  BSYNC B1 ;  /* 0x0000000000017941 */ /* 0x000fea0003800000 */
.L_x_1925:
        /* <DEDUP_REMOVED lines=14> */
.L_x_1903:
[----:B------:R-:W-:Y:S05]  /*20a0*/  BSYNC B0 ;  /* 0x0000000000007941 */ /* 0x000fea0003800000 */
.L_x_1902:
        /* <DEDUP_REMOVED lines=12> */
.L_x_1931:
        /* <DEDUP_REMOVED lines=8> */
.L_x_1932:
[----:B------:R-:W-:Y:S05]  /*21f0*/  BSYNC B1 ;  /* 0x0000000000017941 */ /* 0x000fea0003800000 */
.L_x_1930:
        /* <DEDUP_REMOVED lines=15> */
.L_x_1934:
[----:B------:R-:W-:Y:S01]  /*22f0*/  FFMA.FTZ R80, R108, R87, R4 ;  /* 0x000000576c507223 */ /* 0x000fe20000010004 */
[----:B------:R-:W-:-:S03]  /*2300*/  @P4 PRMT R81, R68, 0x7632, R81 ;  /* 0x0000763244514816 */ /* 0x000fc60000000051 */
[----:B------:R-:W-:Y:S01]  /*2310*/  FADD.FTZ R80, R109, -R80 ;  /* 0x800000506d507221 */ /* 0x000fe20000010000 */
[----:B------:R-:W-:-:S03]  /*2320*/  @P4 SHF.L.U32 R81, R81, 0x10, RZ ;  /* 0x0000001051514819 */ /* 0x000fc600000006ff */
[----:B------:R-:W-:-:S04]  /*2330*/  FMUL.FTZ R80, R5, R80 ;  /* 0x0000005005507220 */ /* 0x000fc80000410000 */
[----:B------:R-:W-:-:S07]  /*2340*/  @P4 FADD.FTZ R80, R80, R81 ;  /* 0x0000005150504221 */ /* 0x000fce0000010000 */
.L_x_1935:
[----:B------:R-:W-:Y:S05]  /*2350*/  BSYNC B1 ;  /* 0x0000000000017941 */ /* 0x000fea0003800000 */
.L_x_1933:
        /* <DEDUP_REMOVED lines=12> */
.L_x_1937:
[----:B------:R-:W-:-:S04]  /*2420*/  FFMA.FTZ R81, R101, R87, R4 ;  /* 0x0000005765517223 */ /* 0x000fc80000010004 */
[----:B------:R-:W-:Y:S01]  /*2430*/  FADD.FTZ R80, R104, -R81 ;  /* 0x8000005168507221 */ /* 0x000fe20000010000 */
[----:B------:R-:W-:-:S03]  /*2440*/  @P4 IMAD.U32 R81, R69, 0x10000, RZ ;  /* 0x0001000045514824 */ /* 0x000fc600078e00ff */
[----:B------:R-:W-:-:S04]  /*2450*/  FMUL.FTZ R80, R5, R80 ;  /* 0x0000005005507220 */ /* 0x000fc80000410000 */
[----:B------:R-:W-:-:S07]  /*2460*/  @P4 FADD.FTZ R80, R80, R81 ;  /* 0x0000005150504221 */ /* 0x000fce0000010000 */
.L_x_1938:
[----:B------:R-:W-:Y:S05]  /*2470*/  BSYNC B1 ;  /* 0x0000000000017941 */ /* 0x000fea0003800000 */
.L_x_1936:
        /* <DEDUP_REMOVED lines=13> */
.L_x_1940:
[----:B------:R-:W-:Y:S01]  /*2550*/  FFMA.FTZ R80, R110, R87, R4 ;  /* 0x000000576e507223 */ /* 0x000fe20000010004 */
[----:B------:R-:W-:-:S03]  /*2560*/  @P4 PRMT R81, R69, 0x7632, R81 ;  /* 0x0000763245514816 */ /* 0x000fc60000000051 */
[----:B------:R-:W-:Y:S01]  /*2570*/  FADD.FTZ R80, R111, -R80 ;  /* 0x800000506f507221 */ /* 0x000fe20000010000 */
[----:B------:R-:W-:-:S03]  /*2580*/  @P4 SHF.L.U32 R81, R81, 0x10, RZ ;  /* 0x0000001051514819 */ /* 0x000fc600000006ff */
[----:B------:R-:W-:-:S04]  /*2590*/  FMUL.FTZ R80, R5, R80 ;  /* 0x0000005005507220 */ /* 0x000fc80000410000 */
[----:B------:R-:W-:-:S07]  /*25a0*/  @P4 FADD.FTZ R80, R80, R81 ;  /* 0x0000005150504221 */ /* 0x000fce0000010000 */
.L_x_1941:
[----:B------:R-:W-:Y:S05]  /*25b0*/  BSYNC B1 ;  /* 0x0000000000017941 */ /* 0x000fea0003800000 */
.L_x_1939:
        /* <DEDUP_REMOVED lines=10> */
[----:B------:R-:W-:Y:S01]  /*2660*/  IMAD.U32 R80, R70, 0x10000, RZ ;  /* 0x0001000046507824 */ /* 0x000fe200078e00ff */
[----:B------:R-:W-:Y:S06]  /*2670*/  BRA `(.L_x_1944) ;  /* 0x0000000000147947 */ /* 0x000fec0003800000 */
.L_x_1943:
[----:B------:R-:W-:-:S04]  /*2680*/  FFMA.FTZ R81, R105, R87, R4 ;  /* 0x0000005769517223 */ /* 0x000fc80000010004 */
[----:B------:R-:W-:Y:S01]  /*2690*/  FADD.FTZ R80, R106, -R81 ;  /* 0x800000516a507221 */ /* 0x000fe20000010000 */
[----:B------:R-:W-:-:S03]  /*26a0*/  @P4 SHF.L.U32 R81, R70, 0x10, RZ ;  /* 0x0000001046514819 */ /* 0x000fc600000006ff */
[----:B------:R-:W-:-:S04]  /*26b0*/  FMUL.FTZ R80, R5, R80 ;  /* 0x0000005005507220 */ /* 0x000fc80000410000 */
[----:B------:R-:W-:-:S07]  /*26c0*/  @P4 FADD.FTZ R80, R80, R81 ;  /* 0x0000005150504221 */ /* 0x000fce0000010000 */
.L_x_1944:
[----:B------:R-:W-:Y:S05]  /*26d0*/  BSYNC B1 ;  /* 0x0000000000017941 */ /* 0x000fea0003800000 */
.L_x_1942:
        /* <DEDUP_REMOVED lines=13> */
.L_x_1946:
[----:B------:R-:W-:Y:S01]  /*27b0*/  FFMA.FTZ R80, R112, R87, R4 ;  /* 0x0000005770507223 */ /* 0x000fe20000010004 */
[----:B------:R-:W-:-:S03]  /*27c0*/  @P4 PRMT R81, R70, 0x7632, R81 ;  /* 0x0000763246514816 */ /* 0x000fc60000000051 */
[----:B------:R-:W-:Y:S01]  /*27d0*/  FADD.FTZ R80, R113, -R80 ;  /* 0x8000005071507221 */ /* 0x000fe20000010000 */
[----:B------:R-:W-:-:S03]  /*27e0*/  @P4 SHF.L.U32 R81, R81, 0x10, RZ ;  /* 0x0000001051514819 */ /* 0x000fc600000006ff */
[----:B------:R-:W-:-:S04]  /*27f0*/  FMUL.FTZ R80, R5, R80 ;  /* 0x0000005005507220 */ /* 0x000fc80000410000 */
[----:B------:R-:W-:-:S07]  /*2800*/  @P4 FADD.FTZ R80, R80, R81 ;  /* 0x0000005150504221 */ /* 0x000fce0000010000 */
.L_x_1947:
[----:B------:R-:W-:Y:S05]  /*2810*/  BSYNC B1 ;  /* 0x0000000000017941 */ /* 0x000fea0003800000 */
.L_x_1945:
        /* <DEDUP_REMOVED lines=12> */
.L_x_1949:
[----:B------:R-:W-:-:S04]  /*28e0*/  FFMA.FTZ R81, R107, R87, R4 ;  /* 0x000000576b517223 */ /* 0x000fc80000010004 */
[----:B------:R-:W-:Y:S01]  /*28f0*/  FADD.FTZ R80, R114, -R81 ;  /* 0x8000005172507221 */ /* 0x000fe20000010000 */
[----:B------:R-:W-:-:S03]  /*2900*/  @P4 SHF.L.U32 R81, R71, 0x10, RZ ;  /* 0x0000001047514819 */ /* 0x000fc600000006ff */
[----:B------:R-:W-:-:S04]  /*2910*/  FMUL.FTZ R80, R5, R80 ;  /* 0x0000005005507220 */ /* 0x000fc80000410000 */
[----:B------:R-:W-:-:S07]  /*2920*/  @P4 FADD.FTZ R80, R80, R81 ;  /* 0x0000005150504221 */ /* 0x000fce0000010000 */
.L_x_1950:
[----:B------:R-:W-:Y:S05]  /*2930*/  BSYNC B1 ;  /* 0x0000000000017941 */ /* 0x000fea0003800000 */
.L_x_1948:
        /* <DEDUP_REMOVED lines=13> */
.L_x_1952:
[----:B------:R-:W-:Y:S01]  /*2a10*/  FFMA.FTZ R4, R116, R87, R4 ;  /* 0x0000005774047223 */ /* 0x000fe20000010004 */
[----:B------:R-:W-:-:S03]  /*2a20*/  @P4 PRMT R80, R71, 0x7632, R80 ;  /* 0x0000763247504816 */ /* 0x000fc60000000050 */
[----:B------:R-:W-:Y:S02]  /*2a30*/  FADD.FTZ R4, R115, -R4 ;  /* 0x8000000473047221 */ /* 0x000fe40000010000 */
[----:B------:R-:W-:Y:S02]  /*2a40*/  @P4 IMAD.U32 R81, R80, 0x10000, RZ ;  /* 0x0001000050514824 */ /* 0x000fe400078e00ff */
[----:B------:R-:W-:-:S04]  /*2a50*/  FMUL.FTZ R82, R5, R4 ;  /* 0x0000000405527220 */ /* 0x000fc80000410000 */
[----:B------:R-:W-:-:S07]  /*2a60*/  @P4 FADD.FTZ R82, R82, R81 ;  /* 0x0000005152524221 */ /* 0x000fce0000010000 */
.L_x_1953:
[----:B------:R-:W-:Y:S05]  /*2a70*/  BSYNC B1 ;  /* 0x0000000000017941 */ /* 0x000fea0003800000 */
.L_x_1951:
        /* <DEDUP_REMOVED lines=12> */
.L_x_1929:
[----:B------:R-:W-:Y:S05]  /*2b40*/  BSYNC B0 ;  /* 0x0000000000007941 */ /* 0x000fea0003800000 */
.L_x_1928:
[----:B------:R-:W-:Y:S02]  /*2b50*/  IADD3 R7, R7, UR12, RZ ;  /* 0x0000000c07077c10 */ /* 0x000fe4000fffe0ff */
[----:B------:R-:W-:Y:S02]  /*2b60*/  SEL R102, RZ, 0x1, P2 ;  /* 0x00000001ff667807 */ /* 0x000fe40001000000 */
[----:B------:R-:W-:-:S13]  /*2b70*/  ISETP.GE.AND P1, PT, R7, UR13, PT ;  /* 0x0000000d07007c0c */ /* 0x000fda000bf26270 */
[----:B------:R-:W-:Y:S05]  /*2b80*/  @!P1 BRA `(.L_x_1954) ;  /* 0xffffffd800009947 */ /* 0x000fea000383ffff */
.L_x_1892:
        /* <DEDUP_REMOVED lines=16> */
.L_x_1956:
[----:B------:R-:W-:Y:S05]  /*2c90*/  BSYNC B0 ;  /* 0x0000000000007941 */ /* 0x000fea0003800000 */
.L_x_1955:
        /* <DEDUP_REMOVED lines=11> */
.L_x_1901:
[----:B------:R-:W-:Y:S01]  /*2d50*/  HFMA2.MMA R122, -RZ, RZ, 0, 9.5367431640625e-07 ;  /* 0x00000010ff7a7435 */ /* 0x000fe200000001ff */
[----:B------:R-:W-:Y:S01]  /*2d60*/  MOV R121, R117 ;  /* 0x0000007500797202 */ /* 0x000fe20000000f00 */
[----:B------:R-:W-:Y:S01]  /*2d70*/  IMAD.MOV.U32 R123, RZ, RZ, 0x1f ;  /* 0x0000001fff7b7424 */ /* 0x000fe200078e00ff */
[----:B------:R-:W-:-:S08]  /*2d80*/  MOV R118, 0xffffffff ;  /* 0xffffffff00767802 */ /* 0x000fd00000000f00 */
[----:B01---5:R-:W-:Y:S05]  /*2d90*/  WARPSYNC.COLLECTIVE R118, `(.L_x_1957) ;  /* 0x0000000076087348 */ /* 0x023fea0003c00000 */
[----:B------:R2:W3:Y:S02]  /*2da0*/  SHFL.DOWN P4, R119, R121, R122, R123 ;  /* 0x0800007a79777389 */ /* 0x0004e4000008007b */
[----:B0123-5:R-:W-:Y:S01]  /*2db0*/  ENDCOLLECTIVE ;  /* 0x000000000000791b */ /* 0x02ffe20003800000 */
.L_x_1957:
[----:B------:R-:W-:Y:S02]  /*2dc0*/  MOV R121, R120 ;  /* 0x0000007800797202 */ /* 0x000fe40000000f00 */
[----:B------:R-:W-:-:S07]  /*2dd0*/  MOV R82, R119 ;  /* 0x0000007700527202 */ /* 0x000fce0000000f00 */
[----:B------:R-:W-:Y:S05]  /*2de0*/  WARPSYNC.COLLECTIVE R118, `(.L_x_1958) ;  /* 0x0000000076087348 */ /* 0x000fea0003c00000 */
[----:B------:R0:W1:Y:S02]  /*2df0*/  SHFL.DOWN P4, R119, R121, R122, R123 ;  /* 0x0800007a79777389 */ /* 0x000064000008007b */
[----:B01----:R-:W-:Y:S01]  /*2e00*/  ENDCOLLECTIVE ;  /* 0x000000000000791b */ /* 0x003fe20003800000 */
.L_x_1958:
[----:B------:R-:W-:Y:S01]  /*2e10*/  FADD.FTZ R82, R82, R117 ;  /* 0x0000007552527221 */ /* 0x000fe20000010000 */
[----:B------:R-:W-:-:S03]  /*2e20*/  HFMA2.MMA R122, -RZ, RZ, 0, 4.76837158203125e-07 ;  /* 0x00000008ff7a7435 */ /* 0x000fc600000001ff */
[----:B------:R-:W-:Y:S01]  /*2e30*/  IMAD.MOV.U32 R121, RZ, RZ, R82 ;  /* 0x000000ffff797224 */ /* 0x000fe200078e0052 */
[----:B------:R-:W-:-:S07]  /*2e40*/  MOV R83, R119 ;  /* 0x0000007700537202 */ /* 0x000fce0000000f00 */
[----:B------:R-:W-:Y:S05]  /*2e50*/  WARPSYNC.COLLECTIVE R118, `(.L_x_1959) ;  /* 0x0000000076087348 */ /* 0x000fea0003c00000 */
[----:B------:R0:W1:Y:S02]  /*2e60*/  SHFL.DOWN P4, R119, R121, R122, R123 ;  /* 0x0800007a79777389 */ /* 0x000064000008007b */
[----:B01----:R-:W-:Y:S01]  /*2e70*/  ENDCOLLECTIVE ;  /* 0x000000000000791b */ /* 0x003fe20003800000 */
.L_x_1959:
[----:B------:R-:W-:-:S05]  /*2e80*/  FADD.FTZ R83, R83, R120 ;  /* 0x0000007853537221 */ /* 0x000fca0000010000 */
[----:B------:R-:W-:Y:S02]  /*2e90*/  MOV R121, R83 ;  /* 0x0000005300797202 */ /* 0x000fe40000000f00 */
[----:B------:R-:W-:-:S07]  /*2ea0*/  MOV R85, R119 ;  /* 0x0000007700557202 */ /* 0x000fce0000000f00 */
[----:B------:R-:W-:Y:S05]  /*2eb0*/  WARPSYNC.COLLECTIVE R118, `(.L_x_1960) ;  /* 0x0000000076087348 */ /* 0x000fea0003c00000 */
[----:B------:R0:W1:Y:S02]  /*2ec0*/  SHFL.DOWN P4, R119, R121, R122, R123 ;  /* 0x0800007a79777389 */ /* 0x000064000008007b */
[----:B01----:R-:W-:Y:S01]  /*2ed0*/  ENDCOLLECTIVE ;  /* 0x000000000000791b */ /* 0x003fe20003800000 */
.L_x_1960:
[----:B------:R-:W-:Y:S01]  /*2ee0*/  FADD.FTZ R85, R82, R85 ;  /* 0x0000005552557221 */ /* 0x000fe20000010000 */
[----:B------:R-:W-:-:S03]  /*2ef0*/  HFMA2.MMA R122, -RZ, RZ, 0, 2.384185791015625e-07 ;  /* 0x00000004ff7a7435 */ /* 0x000fc600000001ff */
[----:B------:R-:W-:Y:S01]  /*2f00*/  IMAD.MOV.U32 R121, RZ, RZ, R85 ;  /* 0x000000ffff797224 */ /* 0x000fe200078e0055 */
[----:B------:R-:W-:-:S07]  /*2f10*/  MOV R84, R119 ;  /* 0x0000007700547202 */ /* 0x000fce0000000f00 */
[----:B------:R-:W-:Y:S05]  /*2f20*/  WARPSYNC.COLLECTIVE R118, `(.L_x_1961) ;  /* 0x0000000076087348 */ /* 0x000fea0003c00000 */
[----:B------:R0:W1:Y:S02]  /*2f30*/  SHFL.DOWN P4, R119, R121, R122, R123 ;  /* 0x0800007a79777389 */ /* 0x000064000008007b */
[----:B01----:R-:W-:Y:S01]  /*2f40*/  ENDCOLLECTIVE ;  /* 0x000000000000791b */ /* 0x003fe20003800000 */
.L_x_1961:
[----:B------:R-:W-:-:S05]  /*2f50*/  FADD.FTZ R84, R83, R84 ;  /* 0x0000005453547221 */ /* 0x000fca0000010000 */
[----:B------:R-:W-:Y:S02]  /*2f60*/  MOV R121, R84 ;  /* 0x0000005400797202 */ /* 0x000fe40000000f00 */
[----:B------:R-:W-:-:S07]  /*2f70*/  MOV R86, R119 ;  /* 0x0000007700567202 */ /* 0x000fce0000000f00 */
[----:B------:R-:W-:Y:S05]  /*2f80*/  WARPSYNC.COLLECTIVE R118, `(.L_x_1962) ;  /* 0x0000000076087348 */ /* 0x000fea0003c00000 */
[----:B------:R0:W1:Y:S02]  /*2f90*/  SHFL.DOWN P4, R119, R121, R122, R123 ;  /* 0x0800007a79777389 */ /* 0x000064000008007b */
[----:B01----:R-:W-:Y:S01]  /*2fa0*/  ENDCOLLECTIVE ;  /* 0x000000000000791b */ /* 0x003fe20003800000 */
.L_x_1962:
[----:B------:R-:W-:Y:S01]  /*2fb0*/  FADD.FTZ R86, R85, R86 ;  /* 0x0000005655567221 */ /* 0x000fe20000010000 */
[----:B------:R-:W-:-:S03]  /*2fc0*/  HFMA2.MMA R122, -RZ, RZ, 0, 1.1920928955078125e-07 ;  /* 0x00000002ff7a7435 */ /* 0x000fc600000001ff */
[----:B------:R-:W-:Y:S01]  /*2fd0*/  IMAD.MOV.U32 R121, RZ, RZ, R86 ;  /* 0x000000ffff797224 */ /* 0x000fe200078e0056 */
[----:B------:R-:W-:-:S07]  /*2fe0*/  MOV R87, R119 ;  /* 0x0000007700577202 */ /* 0x000fce0000000f00 */
[----:B------:R-:W-:Y:S05]  /*2ff0*/  WARPSYNC.COLLECTIVE R118, `(.L_x_1963) ;  /* 0x0000000076087348 */ /* 0x000fea0003c00000 */
[----:B------:R0:W1:Y:S02]  /*3000*/  SHFL.DOWN P4, R119, R121, R122, R123 ;  /* 0x0800007a79777389 */ /* 0x000064000008007b */
[----:B01----:R-:W-:Y:S01]  /*3010*/  ENDCOLLECTIVE ;  /* 0x000000000000791b */ /* 0x003fe20003800000 */
.L_x_1963:
[----:B------:R-:W-:-:S05]  /*3020*/  FADD.FTZ R87, R84, R87 ;  /* 0x0000005754577221 */ /* 0x000fca0000010000 */
[----:B------:R-:W-:Y:S02]  /*3030*/  MOV R121, R87 ;  /* 0x0000005700797202 */ /* 0x000fe40000000f00 */
[----:B------:R-:W-:-:S07]  /*3040*/  MOV R103, R119 ;  /* 0x0000007700677202 */ /* 0x000fce0000000f00 */
[----:B------:R-:W-:Y:S05]  /*3050*/  WARPSYNC.COLLECTIVE R118, `(.L_x_1964) ;  /* 0x0000000076087348 */ /* 0x000fea0003c00000 */
[----:B------:R0:W1:Y:S02]  /*3060*/  SHFL.DOWN P4, R119, R121, R122, R123 ;  /* 0x0800007a79777389 */ /* 0x000064000008007b */
[----:B01----:R-:W-:Y:S01]  /*3070*/  ENDCOLLECTIVE ;  /* 0x000000000000791b */ /* 0x003fe20003800000 */
.L_x_1964:
[----:B------:R-:W-:Y:S01]  /*3080*/  FADD.FTZ R117, R86, R103 ;  /* 0x0000006756757221 */ /* 0x000fe20000010000 */
[----:B------:R-:W-:-:S03]  /*3090*/  HFMA2.MMA R122, -RZ, RZ, 0, 5.9604644775390625e-08 ;  /* 0x00000001ff7a7435 */ /* 0x000fc600000001ff */
[----:B------:R-:W-:Y:S01]  /*30a0*/  IMAD.MOV.U32 R121, RZ, RZ, R117 ;  /* 0x000000ffff797224 */ /* 0x000fe200078e0075 */
[----:B------:R-:W-:-:S07]  /*30b0*/  MOV R102, R119 ;  /* 0x0000007700667202 */ /* 0x000fce0000000f00 */
[----:B------:R-:W-:Y:S05]  /*30c0*/  WARPSYNC.COLLECTIVE R118, `(.L_x_1965) ;  /* 0x0000000076087348 */ /* 0x000fea0003c00000 */
[----:B------:R0:W1:Y:S02]  /*30d0*/  SHFL.DOWN P4, R119, R121, R122, R123 ;  /* 0x0800007a79777389 */ /* 0x000064000008007b */
[----:B01----:R-:W-:Y:S01]  /*30e0*/  ENDCOLLECTIVE ;  /* 0x000000000000791b */ /* 0x003fe20003800000 */
.L_x_1965:
[----:B------:R-:W-:-:S05]  /*30f0*/  FADD.FTZ R103, R87, R102 ;  /* 0x0000006657677221 */ /* 0x000fca0000010000 */
[----:B------:R-:W-:Y:S02]  /*3100*/  MOV R121, R103 ;  /* 0x0000006700797202 */ /* 0x000fe40000000f00 */
[----:B------:R-:W-:-:S07]  /*3110*/  MOV R102, R119 ;  /* 0x0000007700667202 */ /* 0x000fce0000000f00 */
[----:B------:R-:W-:Y:S05]  /*3120*/  WARPSYNC.COLLECTIVE R118, `(.L_x_1966) ;  /* 0x0000000076087348 */ /* 0x000fea0003c00000 */
[----:B------:R0:W1:Y:S02]  /*3130*/  SHFL.DOWN P4, R119, R121, R122, R123 ;  /* 0x0800007a79777389 */ /* 0x000064000008007b */
[----:B01----:R-:W-:Y:S01]  /*3140*/  ENDCOLLECTIVE ;  /* 0x000000000000791b */ /* 0x003fe20003800000 */
.L_x_1966:
[----:B------:R-:W-:Y:S01]  /*3150*/  MOV R82, R119 ;  /* 0x0000007700527202 */ /* 0x000fe20000000f00 */
[----:B------:R-:W-:Y:S06]  /*3160*/  BRA `(.L_x_1967) ;  /* 0xffffffe0009c7947 */ /* 0x000fec000383ffff */
.L_x_1968:
        /* <DEDUP_REMOVED lines=9> */
.L_x_8720:


//--------------------- .text._ZN10layer_norm13ln_bwd_kernelINS_13Kernel_traitsIf13__nv_bfloat16S2_S2_fjLj2048ELj1ELj1ELj4ELj16ENS_18Kernel_traits_baseILj2048EfS2_S2_S2_fjLj128EEEEELb0ELb0ELb1ELb1EEEvNS_9BwdParamsE --------------------------
	.section	.text._ZN10layer_norm13ln_bwd_kernelINS_13Kernel_traitsIf13__nv_bfloat16S2_S2_fjLj2048ELj1ELj1ELj4ELj16ENS_18Kernel_traits_baseILj2048EfS2_S2_S2_fjLj128EEEEELb0ELb0ELb1ELb1EEEvNS_9BwdParamsE,"ax",@progbits
	.align	128
        .global         _ZN10layer_norm13ln_bwd_kernelINS_13Kernel_traitsIf13__nv_bfloat16S2_S2_fjLj2048ELj1ELj1ELj4ELj16ENS_18Kernel_traits_baseILj2048EfS2_S2_S2_fjLj128EEEEELb0ELb0ELb1ELb1EEEvNS_9BwdParamsE
        .type           _ZN10layer_norm13ln_bwd_kernelINS_13Kernel_traitsIf13__nv_bfloat16S2_S2_fjLj2048ELj1ELj1ELj4ELj16ENS_18Kernel_traits_baseILj2048EfS2_S2_S2_fjLj128EEEEELb0ELb0ELb1ELb1EEEvNS_9BwdParamsE,@function
        .size           _ZN10layer_norm13ln_bwd_kernelINS_13Kernel_traitsIf13__nv_bfloat16S2_S2_fjLj2048ELj1ELj1ELj4ELj16ENS_18Kernel_traits_baseILj2048EfS2_S2_S2_fjLj128EEEEELb0ELb0ELb1ELb1EEEvNS_9BwdParamsE,(.L_x_8721 - _ZN10layer_norm13ln_bwd_kernelINS_13Kernel_traitsIf13__nv_bfloat16S2_S2_fjLj2048ELj1ELj1ELj4ELj16ENS_18Kernel_traits_baseILj2048EfS2_S2_S2_fjLj128EEEEELb0ELb0ELb1ELb1EEEvNS_9BwdParamsE)
        .other          _ZN10layer_norm13ln_bwd_kernelINS_13Kernel_traitsIf13__nv_bfloat16S2_S2_fjLj2048ELj1ELj1ELj4ELj16ENS_18Kernel_traits_baseILj2048EfS2_S2_S2_fjLj128EEEEELb0ELb0ELb1ELb1EEEvNS_9BwdParamsE,@"STO_CUDA_ENTRY STV_DEFAULT"
_ZN10layer_norm13ln_bwd_kernelINS_13Kernel_traitsIf13__nv_bfloat16S2_S2_fjLj2048ELj1ELj1ELj4ELj16ENS_18Kernel_traits_baseILj2048EfS2_S2_S2_fjLj128EEEEELb0ELb0ELb1ELb1EEEvNS_9BwdParamsE:
.text._ZN10layer_norm13ln_bwd_kernelINS_13Kernel_traitsIf13__nv_bfloat16S2_S2_fjLj2048ELj1ELj1ELj4ELj16ENS_18Kernel_traits_baseILj2048EfS2_S2_S2_fjLj128EEEEELb0ELb0ELb1ELb1EEEvNS_9BwdParamsE:
        /* <DEDUP_REMOVED lines=29> */
.L_x_1969:
[----:B------:R-:W-:Y:S01]  /*01d0*/  SHF.L.U32 R3, R0, 0x5, RZ ;  /* 0x0000000500037819 */ /* 0x000fe200000006ff */
[----:B------:R-:W-:Y:S01]  /*01e0*/  ULDC.64 UR6, c[0x0][0x260] ;  /* 0x0000980000067ab9 */ /* 0x000fe20000000a00 */
[----:B------:R-:W0:Y:S02]  /*01f0*/  LDC.U8 R4, c[0x0][0x2a0] ;  /* 0x0000a800ff047b82 */ /* 0x000e240000000000 */
[----:B------:R-:W-:-:S04]  /*0200*/  LOP3.LUT R3, R3, 0xfe0, RZ, 0xc0, !PT ;  /* 0x00000fe003037812 */ /* 0x000fc800078ec0ff */
[----:B------:R-:W-:-:S04]  /*0210*/  IADD3 R6, P0, R3, UR6, RZ ;  /* 0x0000000603067c10 */ /* 0x000fc8000ff1e0ff */
[----:B------:R-:W-:-:S05]  /*0220*/  IADD3.X R7, RZ, UR7, RZ, P0, !PT ;  /* 0x00000007ff077c10 */ /* 0x000fca00087fe4ff */
[----:B------:R1:W5:Y:S04]  /*0230*/  LDG.E.128 R56, desc[UR4][R6.64] ;  /* 0x0000000406387981 */ /* 0x000368000c1e1d00 */
[----:B------:R1:W5:Y:S04]  /*0240*/  LDG.E.128 R60, desc[UR4][R6.64+0x10] ;  /* 0x00001004063c7981 */ /* 0x000368000c1e1d00 */
[----:B------:R1:W5:Y:S04]  /*0250*/  LDG.E.128 R64, desc[UR4][R6.64+0x1000] ;  /* 0x0010000406407981 */ /* 0x000368000c1e1d00 */
[----:B------:R1:W5:Y:S01]  /*0260*/  LDG.E.128 R68, desc[UR4][R6.64+0x1010] ;  /* 0x0010100406447981 */ /* 0x000362000c1e1d00 */
[----:B------:R-:W-:Y:S01]  /*0270*/  HFMA2.MMA R93, -RZ, RZ, 0, 5.9604644775390625e-08 ;  /* 0x00000001ff5d7435 */ /* 0x000fe200000001ff */
[----:B------:R-:W-:-:S02]  /*0280*/  LOP3.LUT R5, R0, 0x7f, RZ, 0xc0, !PT ;  /* 0x0000007f00057812 */ /* 0x000fc400078ec0ff */
        /* <DEDUP_REMOVED lines=15> */
[----:B01----:R-:W-:-:S07]  /*0380*/  CS2R R20, SRZ ;  /* 0x0000000000147805 */ /* 0x003fce000001ff00 */
.L_x_2023:
[----:B0-----:R-:W0:Y:S08]  /*0390*/  LDC.64 R8, c[0x0][0x288] ;  /* 0x0000a200ff087b82 */ /* 0x001e300000000a00 */
[----:B------:R-:W1:Y:S08]  /*03a0*/  LDC.64 R10, c[0x0][0x258] ;  /* 0x00009600ff0a7b82 */ /* 0x000e700000000a00 */
[----:B------:R-:W2:Y:S01]  /*03b0*/  LDC.64 R6, c[0x0][0x280] ;  /* 0x0000a000ff067b82 */ /* 0x000ea20000000a00 */
[----:B0-----:R-:W-:-:S07]  /*03c0*/  IMAD.WIDE R76, R2, 0x4, R8 ;  /* 0x00000004024c7825 */ /* 0x001fce00078e0208 */
[----:B------:R-:W0:Y:S01]  /*03d0*/  LDC.64 R100, c[0x0][0x2c8] ;  /* 0x0000b200ff647b82 */ /* 0x000e220000000a00 */
[----:B------:R-:W3:Y:S01]  /*03e0*/  LDG.E R76, desc[UR4][R76.64] ;  /* 0x000000044c4c7981 */ /* 0x000ee2000c1e1900 */
[----:B-1----:R-:W-:-:S06]  /*03f0*/  IMAD.WIDE R78, R2, 0x4, R10 ;  /* 0x00000004024e7825 */ /* 0x002fcc00078e020a */
[----:B------:R-:W1:Y:S01]  /*0400*/  LDC R9, c[0x0][0x218] ;  /* 0x00008600ff097b82 */ /* 0x000e620000000800 */
[C---:B--2---:R-:W-:Y:S02]  /*0410*/  IMAD.WIDE R10, R2.reuse, 0x4, R6 ;  /* 0x00000004020a7825 */ /* 0x044fe400078e0206 */
[----:B-----5:R2:W5:Y:S04]  /*0420*/  LDG.E R6, desc[UR4][R78.64] ;  /* 0x000000044e067981 */ /* 0x020568000c1e1900 */
[----:B------:R2:W5:Y:S01]  /*0430*/  LDG.E R10, desc[UR4][R10.64] ;  /* 0x000000040a0a7981 */ /* 0x000562000c1e1900 */
[----:B------:R-:W-:Y:S01]  /*0440*/  BSSY B0, `(.L_x_1971) ;  /* 0x00000d2000007945 */ /* 0x000fe20003800000 */
[----:B-1----:R-:W-:-:S05]  /*0450*/  IMAD R7, R2, R9, RZ ;  /* 0x0000000902077224 */ /* 0x002fca00078e02ff */
[----:B------:R-:W-:-:S04]  /*0460*/  SHF.R.S32.HI R8, RZ, 0x1f, R7 ;  /* 0x0000001fff087819 */ /* 0x000fc80000011407 */
[----:B------:R-:W-:-:S04]  /*0470*/  LEA.HI R8, R8, R7, RZ, 0x3 ;  /* 0x0000000708087211 */ /* 0x000fc800078f18ff */
[----:B------:R-:W-:-:S05]  /*0480*/  LEA.HI.SX32 R7, R8, R5, 0x1d ;  /* 0x0000000508077211 */ /* 0x000fca00078feaff */
[C---:B------:R-:W-:Y:S02]  /*0490*/  VIADD R8, R7.reuse, 0x80 ;  /* 0x0000008007087836 */ /* 0x040fe40000000000 */
[----:B0-----:R-:W-:-:S04]  /*04a0*/  IMAD.WIDE.U32 R102, R7, 0x10, R100 ;  /* 0x0000001007667825 */ /* 0x001fc800078e0064 */
[----:B------:R-:W-:Y:S01]  /*04b0*/  IMAD.WIDE.U32 R100, R8, 0x10, R100 ;  /* 0x0000001008647825 */ /* 0x000fe200078e0064 */
[----:B---3--:R-:W-:-:S13]  /*04c0*/  ISETP.GT.AND P2, PT, R76, RZ, PT ;  /* 0x000000ff4c00720c */ /* 0x008fda0003f44270 */
[----:B--2---:R-:W-:Y:S05]  /*04d0*/  @P2 BRA `(.L_x_1972) ;  /* 0x0000000000302947 */ /* 0x004fea0003800000 */
[----:B------:R-:W-:Y:S01]  /*04e0*/  MOV R92, UR14 ;  /* 0x0000000e005c7c02 */ /* 0x000fe20008000f00 */
[----:B------:R-:W-:Y:S01]  /*04f0*/  IMAD.MOV.U32 R80, RZ, RZ, RZ ;  /* 0x000000ffff507224 */ /* 0x000fe200078e00ff */
[----:B------:R-:W-:Y:S02]  /*0500*/  MOV R11, UR15 ;  /* 0x0000000f000b7c02 */ /* 0x000fe40008000f00 */
[----:B------:R-:W-:Y:S02]  /*0510*/  ISETP.NE.U32.AND P0, PT, R92, RZ, PT ;  /* 0x000000ff5c00720c */ /* 0x000fe40003f05070 */
[----:B------:R-:W-:Y:S02]  /*0520*/  MOV R78, RZ ;  /* 0x000000ff004e7202 */ /* 0x000fe40000000f00 */
[----:B------:R-:W-:-:S13]  /*0530*/  ISETP.NE.AND.EX P0, PT, R11, RZ, PT, P0 ;  /* 0x000000ff0b00720c */ /* 0x000fda0003f05300 */
[----:B------:R-:W-:Y:S05]  /*0540*/  @!P0 BRA `(.L_x_1973) ;  /* 0x0000000c00048947 */ /* 0x000fea0003800000 */
[----:B------:R0:W5:Y:S04]  /*0550*/  LDG.E.128 R16, desc[UR4][R102.64] ;  /* 0x0000000466107981 */ /* 0x000168000c1e1d00 */
[----:B------:R0:W5:Y:S01]  /*0560*/  LDG.E.128 R12, desc[UR4][R100.64] ;  /* 0x00000004640c7981 */ /* 0x000162000c1e1d00 */
[----:B------:R-:W-:Y:S01]  /*0570*/  HFMA2.MMA R78, -RZ, RZ, 0, 0 ;  /* 0x00000000ff4e7435 */ /* 0x000fe200000001ff */
[----:B------:R-:W-:Y:S01]  /*0580*/  MOV R80, RZ ;  /* 0x000000ff00507202 */ /* 0x000fe20000000f00 */
[----:B------:R-:W-:Y:S09]  /*0590*/  BRA `(.L_x_1973) ;  /* 0x0000000800f07947 */ /* 0x000ff20003800000 */
.L_x_1972:
        /* <DEDUP_REMOVED lines=15> */
[----:B--2---:R-:W-:-:S04]  /*0690*/  IMAD.WIDE.U32 R80, R3, 0x10, R88 ;  /* 0x0000001003507825 */ /* 0x004fc800078e0058 */
[----:B------:R-:W-:Y:S02]  /*06a0*/  VIADD R3, R3, 0x80 ;  /* 0x0000008003037836 */ /* 0x000fe40000000000 */
[----:B------:R-:W2:Y:S02]  /*06b0*/  LDG.E.128 R80, desc[UR4][R80.64] ;  /* 0x0000000450507981 */ /* 0x000ea4000c1e1d00 */
[----:B------:R-:W-:-:S06]  /*06c0*/  IMAD.WIDE.U32 R88, R3, 0x10, R88 ;  /* 0x0000001003587825 */ /* 0x000fcc00078e0058 */
[----:B------:R-:W2:Y:S01]  /*06d0*/  LDG.E.128 R88, desc[UR4][R88.64] ;  /* 0x0000000458587981 */ /* 0x000ea2000c1e1d00 */
[----:B------:R-:W-:Y:S02]  /*06e0*/  MOV R92, UR14 ;  /* 0x0000000e005c7c02 */ /* 0x000fe40008000f00 */
[----:B------:R-:W-:Y:S02]  /*06f0*/  MOV R11, UR15 ;  /* 0x0000000f000b7c02 */ /* 0x000fe40008000f00 */
[----:B------:R-:W-:-:S04]  /*0700*/  ISETP.NE.U32.AND P0, PT, R92, RZ, PT ;  /* 0x000000ff5c00720c */ /* 0x000fc80003f05070 */
[----:B------:R-:W-:-:S13]  /*0710*/  ISETP.NE.AND.EX P0, PT, R11, RZ, PT, P0 ;  /* 0x000000ff0b00720c */ /* 0x000fda0003f05300 */
[----:B------:R0:W5:Y:S04]  /*0720*/  @P0 LDG.E.128 R16, desc[UR4][R102.64] ;  /* 0x0000000466100981 */ /* 0x000168000c1e1d00 */
[----:B------:R2:W5:Y:S01]  /*0730*/  @P0 LDG.E.128 R12, desc[UR4][R100.64] ;  /* 0x00000004640c0981 */ /* 0x000562000c1e1d00 */
[----:B------:R-:W-:Y:S02]  /*0740*/  ISETP.NE.AND P0, PT, R4, RZ, PT ;  /* 0x000000ff0400720c */ /* 0x000fe40003f05270 */
[C---:B---3--:R-:W-:Y:S01]  /*0750*/  PRMT R95, R77.reuse, 0x7632, R95 ;  /* 0x000076324d5f7816 */ /* 0x048fe2000000005f */
[----:B------:R-:W-:Y:S01]  /*0760*/  IMAD.U32 R98, R77, 0x10000, RZ ;  /* 0x000100004d627824 */ /* 0x000fe200078e00ff */
[----:B------:R-:W-:Y:S02]  /*0770*/  PRMT R97, R78, 0x7632, R97 ;  /* 0x000076324e617816 */ /* 0x000fe40000000061 */
[----:B------:R-:W-:-:S02]  /*0780*/  PRMT R96, R76, 0x7632, R96 ;  /* 0x000076324c607816 */ /* 0x000fc40000000060 */
[----:B------:R-:W-:Y:S02]  /*0790*/  SHF.L.U32 R78, R78, 0x10, RZ ;  /* 0x000000104e4e7819 */ /* 0x000fe400000006ff */
[C---:B------:R-:W-:Y:S02]  /*07a0*/  PRMT R99, R79.reuse, 0x7632, R99 ;  /* 0x000076324f637816 */ /* 0x040fe40000000063 */
[----:B------:R-:W-:Y:S02]  /*07b0*/  SHF.L.U32 R106, R79, 0x10, RZ ;  /* 0x000000104f6a7819 */ /* 0x000fe400000006ff */
[----:B----4-:R-:W-:Y:S02]  /*07c0*/  FSEL R77, R94, RZ, !P0 ;  /* 0x000000ff5e4d7208 */ /* 0x010fe40004000000 */
[----:B------:R-:W-:Y:S02]  /*07d0*/  SHF.L.U32 R76, R76, 0x10, RZ ;  /* 0x000000104c4c7819 */ /* 0x000fe400000006ff */
[----:B------:R-:W-:-:S02]  /*07e0*/  PRMT R79, R84, 0x7632, R79 ;  /* 0x00007632544f7816 */ /* 0x000fc4000000004f */
[----:B------:R-:W-:Y:S01]  /*07f0*/  SHF.L.U32 R84, R84, 0x10, RZ ;  /* 0x0000001054547819 */ /* 0x000fe200000006ff */
[----:B0-----:R-:W-:Y:S01]  /*0800*/  IMAD.U32 R102, R85, 0x10000, RZ ;  /* 0x0001000055667824 */ /* 0x001fe200078e00ff */
[C---:B--2---:R-:W-:Y:S02]  /*0810*/  PRMT R101, R82.reuse, 0x7632, R101 ;  /* 0x0000763252657816 */ /* 0x044fe40000000065 */
[----:B------:R-:W-:Y:S02]  /*0820*/  SHF.L.U32 R109, R82, 0x10, RZ ;  /* 0x00000010526d7819 */ /* 0x000fe400000006ff */
[C---:B------:R-:W-:Y:S02]  /*0830*/  PRMT R82, R83.reuse, 0x7632, R82 ;  /* 0x0000763253527816 */ /* 0x040fe40000000052 */
[----:B------:R-:W-:Y:S02]  /*0840*/  SHF.L.U32 R111, R83, 0x10, RZ ;  /* 0x00000010536f7819 */ /* 0x000fe400000006ff */
[----:B------:R-:W-:-:S02]  /*0850*/  PRMT R103, R87, 0x7632, R103 ;  /* 0x0000763257677816 */ /* 0x000fc40000000067 */
[----:B------:R-:W-:Y:S01]  /*0860*/  SHF.L.U32 R108, R87, 0x10, RZ ;  /* 0x00000010576c7819 */ /* 0x000fe200000006ff */
[----:B------:R-:W-:Y:S01]  /*0870*/  FADD.FTZ R87, -R77, R78 ;  /* 0x0000004e4d577221 */ /* 0x000fe20000010100 */
[----:B------:R-:W-:Y:S01]  /*0880*/  PRMT R83, R86, 0x7632, R83 ;  /* 0x0000763256537816 */ /* 0x000fe20000000053 */
[----:B------:R-:W-:Y:S01]  /*0890*/  IMAD.U32 R107, R81, 0x10000, RZ ;  /* 0x00010000516b7824 */ /* 0x000fe200078e00ff */
[C---:B------:R-:W-:Y:S01]  /*08a0*/  PRMT R104, R80.reuse, 0x7632, R104 ;  /* 0x0000763250687816 */ /* 0x040fe20000000068 */
[----:B------:R-:W-:Y:S01]  /*08b0*/  FADD.FTZ R3, -R77, R76 ;  /* 0x0000004c4d037221 */ /* 0x000fe20000010100 */
[----:B------:R-:W-:Y:S02]  /*08c0*/  SHF.L.U32 R105, R80, 0x10, RZ ;  /* 0x0000001050697819 */ /* 0x000fe400000006ff */
[----:B------:R-:W-:Y:S02]  /*08d0*/  PRMT R100, R81, 0x7632, R100 ;  /* 0x0000763251647816 */ /* 0x000fe40000000064 */
[----:B------:R-:W-:Y:S01]  /*08e0*/  SHF.L.U32 R78, R97, 0x10, RZ ;  /* 0x00000010614e7819 */ /* 0x000fe200000006ff */
[----:B------:R-:W-:Y:S01]  /*08f0*/  FADD.FTZ R97, -R77, R84 ;  /* 0x000000544d617221 */ /* 0x000fe20000010100 */
[----:B------:R-:W-:Y:S01]  /*0900*/  PRMT R81, R85, 0x7632, R81 ;  /* 0x0000763255517816 */ /* 0x000fe20000000051 */
[----:B------:R-:W-:Y:S01]  /*0910*/  FADD.FTZ R84, -R77, R102 ;  /* 0x000000664d547221 */ /* 0x000fe20000010100 */
[----:B------:R-:W-:-:S02]  /*0920*/  SHF.L.U32 R96, R96, 0x10, RZ ;  /* 0x0000001060607819 */ /* 0x000fc400000006ff */
[----:B------:R-:W-:Y:S01]  /*0930*/  SHF.L.U32 R80, R99, 0x10, RZ ;  /* 0x0000001063507819 */ /* 0x000fe200000006ff */
[----:B------:R-:W-:Y:S01]  /*0940*/  IMAD.U32 R76, R95, 0x10000, RZ ;  /* 0x000100005f4c7824 */ /* 0x000fe200078e00ff */
[----:B------:R-:W-:Y:S01]  /*0950*/  SHF.L.U32 R86, R86, 0x10, RZ ;  /* 0x0000001056567819 */ /* 0x000fe200000006ff */
[----:B------:R-:W-:Y:S01]  /*0960*/  FADD.FTZ R95, -R77, R106 ;  /* 0x0000006a4d5f7221 */ /* 0x000fe20000010100 */
[----:B------:R-:W-:Y:S01]  /*0970*/  SHF.L.U32 R102, R83, 0x10, RZ ;  /* 0x0000001053667819 */ /* 0x000fe200000006ff */
[----:B-----5:R-:W-:Y:S01]  /*0980*/  FMUL.FTZ R3, R6, R3 ;  /* 0x0000000306037220 */ /* 0x020fe20000410000 */
[----:B------:R-:W-:Y:S01]  /*0990*/  SHF.L.U32 R112, R104, 0x10, RZ ;  /* 0x0000001068707819 */ /* 0x000fe200000006ff */
[----:B------:R-:W-:Y:S01]  /*09a0*/  FADD.FTZ R85, -R77, R98 ;  /* 0x000000624d557221 */ /* 0x000fe20000010100 */
[----:B------:R-:W-:Y:S01]  /*09b0*/  FMUL.FTZ R104, R56, R105 ;  /* 0x0000006938687220 */ /* 0x000fe20000410000 */
[----:B------:R-:W-:Y:S01]  /*09c0*/  SHF.L.U32 R94, R79, 0x10, RZ ;  /* 0x000000104f5e7819 */ /* 0x000fe200000006ff */
[----:B------:R-:W-:-:S02]  /*09d0*/  IMAD.U32 R98, R81, 0x10000, RZ ;  /* 0x0001000051627824 */ /* 0x000fc400078e00ff */
[C---:B------:R-:W-:Y:S01]  /*09e0*/  FADD.FTZ R117, -R77.reuse, R96 ;  /* 0x000000604d757221 */ /* 0x040fe20000010100 */
[C---:B------:R-:W-:Y:S01]  /*09f0*/  FADD.FTZ R123, -R77.reuse, R80 ;  /* 0x000000504d7b7221 */ /* 0x040fe20000010100 */
[----:B------:R-:W-:Y:S01]  /*0a00*/  FADD.FTZ R86, -R77, R86 ;  /* 0x000000564d567221 */ /* 0x000fe20000010100 */
[----:B------:R-:W-:Y:S01]  /*0a10*/  SHF.L.U32 R106, R103, 0x10, RZ ;  /* 0x00000010676a7819 */ /* 0x000fe200000006ff */
[C---:B------:R-:W-:Y:S01]  /*0a20*/  IMAD.U32 R81, R89.reuse, 0x10000, RZ ;  /* 0x0001000059517824 */ /* 0x040fe200078e00ff */
[----:B------:R-:W-:Y:S01]  /*0a30*/  PRMT R80, R89, 0x7632, R80 ;  /* 0x0000763259507816 */ /* 0x000fe20000000050 */
[C---:B------:R-:W-:Y:S01]  /*0a40*/  FADD.FTZ R119, -R77.reuse, R76 ;  /* 0x0000004c4d777221 */ /* 0x040fe20000010100 */
[----:B------:R-:W-:Y:S01]  /*0a50*/  FADD.FTZ R113, -R77, R102 ;  /* 0x000000664d717221 */ /* 0x000fe20000010100 */
[----:B------:R-:W-:Y:S01]  /*0a60*/  FMUL.FTZ R89, R6, R95 ;  /* 0x0000005f06597220 */ /* 0x000fe20000410000 */
[----:B------:R-:W-:Y:S01]  /*0a70*/  FFMA.FTZ R20, R3, R105, R20 ;  /* 0x0000006903147223 */ /* 0x000fe20000010014 */
[----:B------:R-:W-:Y:S01]  /*0a80*/  FADD.FTZ R52, R52, R105 ;  /* 0x0000006934347221 */ /* 0x000fe20000010000 */
[----:B------:R-:W-:Y:S01]  /*0a90*/  SHF.L.U32 R116, R82, 0x10, RZ ;  /* 0x0000001052747819 */ /* 0x000fe200000006ff */
[C---:B------:R-:W-:Y:S01]  /*0aa0*/  FMUL.FTZ R95, R6.reuse, R84 ;  /* 0x00000054065f7220 */ /* 0x040fe20000410000 */
[----:B------:R-:W-:Y:S01]  /*0ab0*/  PRMT R76, R91, 0x7632, R76 ;  /* 0x000076325b4c7816 */ /* 0x000fe2000000004c */
[----:B------:R-:W-:Y:S01]  /*0ac0*/  FMUL.FTZ R105, R57, R112 ;  /* 0x0000007039697220 */ /* 0x000fe20000410000 */
[----:B------:R-:W-:Y:S01]  /*0ad0*/  SHF.L.U32 R79, R91, 0x10, RZ ;  /* 0x000000105b4f7819 */ /* 0x000fe200000006ff */
[----:B------:R-:W-:Y:S01]  /*0ae0*/  FADD.FTZ R82, RZ, R104 ;  /* 0x00000068ff527221 */ /* 0x000fe20000010000 */
[----:B------:R-:W-:Y:S01]  /*0af0*/  SHF.L.U32 R114, R101, 0x10, RZ ;  /* 0x0000001065727819 */ /* 0x000fe200000006ff */
[C---:B------:R-:W-:Y:S01]  /*0b00*/  FMUL.FTZ R91, R6.reuse, R97 ;  /* 0x00000061065b7220 */ /* 0x040fe20000410000 */
[C---:B------:R-:W-:Y:S01]  /*0b10*/  FMUL.FTZ R84, R6.reuse, R117 ;  /* 0x0000007506547220 */ /* 0x040fe20000410000 */
[----:B------:R-:W-:Y:S01]  /*0b20*/  FFMA.FTZ R101, R3, R104, RZ ;  /* 0x0000006803657223 */ /* 0x000fe200000100ff */
[C---:B------:R-:W-:Y:S01]  /*0b30*/  FADD.FTZ R99, -R77.reuse, R108 ;  /* 0x0000006c4d637221 */ /* 0x040fe20000010100 */
[C---:B------:R-:W-:Y:S01]  /*0b40*/  FADD.FTZ R121, -R77.reuse, R78 ;  /* 0x0000004e4d797221 */ /* 0x040fe20000010100 */
[C---:B------:R-:W-:Y:S01]  /*0b50*/  FADD.FTZ R125, -R77.reuse, R94 ;  /* 0x0000005e4d7d7221 */ /* 0x040fe20000010100 */
[C---:B------:R-:W-:Y:S01]  /*0b60*/  FADD.FTZ R115, -R77.reuse, R98 ;  /* 0x000000624d737221 */ /* 0x040fe20000010100 */
[C---:B------:R-:W-:Y:S01]  /*0b70*/  FMUL.FTZ R85, R6.reuse, R85 ;  /* 0x0000005506557220 */ /* 0x040fe20000410000 */
[C---:B------:R-:W-:Y:S01]  /*0b80*/  FMUL.FTZ R97, R6.reuse, R86 ;  /* 0x0000005606617220 */ /* 0x040fe20000410000 */
[----:B------:R-:W-:Y:S01]  /*0b90*/  FADD.FTZ R77, -R77, R106 ;  /* 0x0000006a4d4d7221 */ /* 0x000fe20000010100 */
[C---:B------:R-:W-:Y:S01]  /*0ba0*/  FMUL.FTZ R86, R6.reuse, R119 ;  /* 0x0000007706567220 */ /* 0x040fe20000410000 */
[----:B------:R-:W-:Y:S01]  /*0bb0*/  FMUL.FTZ R98, R6, R113 ;  /* 0x0000007106627220 */ /* 0x000fe20000410000 */
[----:B------:R-:W-:-:S02]  /*0bc0*/  IMAD.U32 R100, R100, 0x10000, RZ ;  /* 0x0001000064647824 */ /* 0x000fc400078e00ff */
[----:B------:R-:W-:Y:S01]  /*0bd0*/  FMUL.FTZ R106, R58, R107 ;  /* 0x0000006b3a6a7220 */ /* 0x000fe20000410000 */
[----:B------:R-:W-:Y:S01]  /*0be0*/  FADD.FTZ R113, R82, R105 ;  /* 0x0000006952717221 */ /* 0x000fe20000010000 */
[----:B------:R-:W-:Y:S01]  /*0bf0*/  FFMA.FTZ R82, R84, R105, R101 ;  /* 0x0000006954527223 */ /* 0x000fe20000010065 */
[----:B------:R-:W-:Y:S01]  /*0c00*/  SHF.L.U32 R103, R88, 0x10, RZ ;  /* 0x0000001058677819 */ /* 0x000fe200000006ff */
        /* <DEDUP_REMOVED lines=9> */
[----:B------:R-:W-:Y:S01]  /*0ca0*/  FMUL.FTZ R87, R6, R87 ;  /* 0x0000005706577220 */ /* 0x000fe20000410000 */
[-C--:B------:R-:W-:Y:S01]  /*0cb0*/  FFMA.FTZ R28, R91, R103.reuse, R28 ;  /* 0x000000675b1c7223 */ /* 0x080fe2000001001c */
[----:B------:R-:W-:Y:S01]  /*0cc0*/  FADD.FTZ R40, R40, R103 ;  /* 0x0000006728287221 */ /* 0x000fe20000010000 */
[----:B------:R-:W-:Y:S01]  /*0cd0*/  FMUL.FTZ R112, R64, R103 ;  /* 0x0000006740707220 */ /* 0x000fe20000410000 */
[----:B------:R-:W-:Y:S01]  /*0ce0*/  FMUL.FTZ R108, R60, R109 ;  /* 0x0000006d3c6c7220 */ /* 0x000fe20000410000 */
[----:B------:R-:W-:Y:S01]  /*0cf0*/  FADD.FTZ R103, R100, R107 ;  /* 0x0000006b64677221 */ /* 0x000fe20000010000 */
[----:B------:R-:W-:Y:S01]  /*0d00*/  PRMT R102, R88, 0x7632, R102 ;  /* 0x0000763258667816 */ /* 0x000fe20000000066 */
[----:B------:R-:W-:Y:S01]  /*0d10*/  FFMA.FTZ R82, R86, R107, R101 ;  /* 0x0000006b56527223 */ /* 0x000fe20000010065 */
[----:B------:R-:W-:Y:S01]  /*0d20*/  FMUL.FTZ R88, R6, R121 ;  /* 0x0000007906587220 */ /* 0x000fe20000410000 */
[----:B------:R-:W-:Y:S01]  /*0d30*/  FFMA.FTZ R24, R87, R109, R24 ;  /* 0x0000006d57187223 */ /* 0x000fe20000010018 */
        /* <DEDUP_REMOVED lines=9> */
[----:B------:R-:W-:Y:S01]  /*0dd0*/  FMUL.FTZ R110, R62, R111 ;  /* 0x0000006f3e6e7220 */ /* 0x000fe20000410000 */
[----:B------:R-:W-:Y:S01]  /*0de0*/  FADD.FTZ R81, R100, R109 ;  /* 0x0000006d64517221 */ /* 0x000fe20000010000 */
[----:B------:R-:W-:Y:S01]  /*0df0*/  PRMT R78, R90, 0x7632, R78 ;  /* 0x000076325a4e7816 */ /* 0x000fe2000000004e */
[----:B------:R-:W-:Y:S01]  /*0e00*/  FFMA.FTZ R82, R88, R109, R101 ;  /* 0x0000006d58527223 */ /* 0x000fe20000010065 */
[----:B------:R-:W-:Y:S01]  /*0e10*/  SHF.L.U32 R83, R90, 0x10, RZ ;  /* 0x000000105a537819 */ /* 0x000fe200000006ff */
        /* <DEDUP_REMOVED lines=8> */
[----:B------:R-:W-:Y:S01]  /*0ea0*/  SHF.L.U32 R102, R102, 0x10, RZ ;  /* 0x0000001066667819 */ /* 0x000fe200000006ff */
[-C--:B------:R-:W-:Y:S01]  /*0eb0*/  FFMA.FTZ R44, R97, R83.reuse, R44 ;  /* 0x00000053612c7223 */ /* 0x080fe2000001002c */
[----:B------:R-:W-:Y:S01]  /*0ec0*/  FADD.FTZ R36, R36, R83 ;  /* 0x0000005324247221 */ /* 0x000fe20000010000 */
[----:B------:R-:W-:Y:S01]  /*0ed0*/  FMUL.FTZ R116, R68, R83 ;  /* 0x0000005344747220 */ /* 0x000fe20000410000 */
[----:B------:R-:W-:Y:S01]  /*0ee0*/  FADD.FTZ R83, R100, R111 ;  /* 0x0000006f64537221 */ /* 0x000fe20000010000 */
[----:B------:R-:W-:Y:S01]  /*0ef0*/  FFMA.FTZ R100, R90, R111, R81 ;  /* 0x0000006f5a647223 */ /* 0x000fe20000010051 */
[----:B------:R-:W-:Y:S01]  /*0f00*/  FMUL.FTZ R113, R65, R102 ;  /* 0x0000006641717220 */ /* 0x000fe20000410000 */
[C---:B------:R-:W-:Y:S01]  /*0f10*/  FMUL.FTZ R94, R6.reuse, R125 ;  /* 0x0000007d065e7220 */ /* 0x040fe20000410000 */
[----:B------:R-:W-:Y:S01]  /*0f20*/  FADD.FTZ R82, R83, R112 ;  /* 0x0000007053527221 */ /* 0x000fe20000010000 */
[----:B------:R-:W-:Y:S01]  /*0f30*/  FFMA.FTZ R81, R91, R112, R100 ;  /* 0x000000705b517223 */ /* 0x000fe20000010064 */
[----:B------:R-:W-:Y:S01]  /*0f40*/  FMUL.FTZ R96, R6, R115 ;  /* 0x0000007306607220 */ /* 0x000fe20000410000 */
[----:B------:R-:W-:-:S02]  /*0f50*/  IMAD.U32 R80, R80, 0x10000, RZ ;  /* 0x0001000050507824 */ /* 0x000fc400078e00ff */
[----:B------:R-:W-:Y:S01]  /*0f60*/  FADD.FTZ R83, R82, R113 ;  /* 0x0000007152537221 */ /* 0x000fe20000010000 */
[----:B------:R-:W-:Y:S01]  /*0f70*/  FFMA.FTZ R82, R94, R113, R81 ;  /* 0x000000715e527223 */ /* 0x000fe20000010051 */
[-C--:B------:R-:W-:Y:S01]  /*0f80*/  FFMA.FTZ R31, R96, R80.reuse, R31 ;  /* 0x00000050601f7223 */ /* 0x080fe2000001001f */
[----:B------:R-:W-:Y:S01]  /*0f90*/  FADD.FTZ R43, R43, R80 ;  /* 0x000000502b2b7221 */ /* 0x000fe20000010000 */
[----:B------:R-:W-:Y:S01]  /*0fa0*/  FMUL.FTZ R115, R67, R80 ;  /* 0x0000005043737220 */ /* 0x000fe20000410000 */
[----:B------:R-:W-:Y:S01]  /*0fb0*/  FADD.FTZ R80, R83, R114 ;  /* 0x0000007253507221 */ /* 0x000fe20000010000 */
[----:B------:R-:W-:Y:S01]  /*0fc0*/  FFMA.FTZ R81, R95, R114, R82 ;  /* 0x000000725f517223 */ /* 0x000fe20000010052 */
[----:B------:R-:W-:Y:S02]  /*0fd0*/  SHF.L.U32 R78, R78, 0x10, RZ ;  /* 0x000000104e4e7819 */ /* 0x000fe400000006ff */
        /* <DEDUP_REMOVED lines=24> */
.L_x_1973:
[----:B------:R-:W-:Y:S05]  /*1160*/  BSYNC B0 ;  /* 0x0000000000007941 */ /* 0x000fea0003800000 */
.L_x_1971:
        /* <DEDUP_REMOVED lines=25> */
.L_x_2034:
[----:B------:R-:W3:Y:S01]  /*1300*/  S2R R82, SR_CgaCtaId ;  /* 0x0000000000527919 */ /* 0x000ee20000008800 */
[----:B------:R-:W-:Y:S01]  /*1310*/  @!P0 LOP3.LUT R77, R77, 0x3, RZ, 0xc0, !PT ;  /* 0x000000034d4d8812 */ /* 0x000fe200078ec0ff */
[----:B-1----:R-:W-:Y:S01]  /*1320*/  FADD.FTZ R100, R78, R79 ;  /* 0x0000004f4e647221 */ /* 0x002fe20000010000 */
[----:B------:R-:W-:Y:S01]  /*1330*/  MOV R81, 0x400 ;  /* 0x0000040000517802 */ /* 0x000fe20000000f00 */
[----:B0-2---:R-:W-:Y:S01]  /*1340*/  FADD.FTZ R101, R101, R80 ;  /* 0x0000005065657221 */ /* 0x005fe20000010000 */
[----:B------:R-:W-:Y:S05]  /*1350*/  WARPSYNC.ALL ;  /* 0x0000000000007948 */ /* 0x000fea0003800000 */
[----:B------:R-:W-:Y:S01]  /*1360*/  @!P0 IMAD.IADD R77, R76, 0x1, R77 ;  /* 0x000000014c4d8824 */ /* 0x000fe200078e024d */
        /* <DEDUP_REMOVED lines=20> */
[----:B------:R-:W-:-:S03]  /*14b0*/  FADD.FTZ R10, R10, R81 ;  /* 0x000000510a0a7221 */ /* 0x000fc60000010000 */
[----:B------:R-:W-:Y:S01]  /*14c0*/  FADD.FTZ R82, R82, R9 ;  /* 0x0000000952527221 */ /* 0x000fe20000010000 */
[----:B------:R-:W-:Y:S01]  /*14d0*/  FADD.FTZ R10, R83, R10 ;  /* 0x0000000a530a7221 */ /* 0x000fe20000010000 */
[----:B------:R-:W-:Y:S01]  /*14e0*/  IMAD.MOV.U32 R9, RZ, RZ, RZ ;  /* 0x000000ffff097224 */ /* 0x000fe200078e00ff */
[----:B------:R-:W-:Y:S01]  /*14f0*/  @P4 LEA.HI.SX32 R9, R76, R5, 0x1d ;  /* 0x000000054c094211 */ /* 0x000fe200078feaff */
[----:B------:R-:W-:Y:S01]  /*1500*/  FMUL.FTZ R79, R82, UR8 ;  /* 0x00000008524f7c20 */ /* 0x000fe20008410000 */
[----:B------:R-:W-:-:S04]  /*1510*/  FMUL.FTZ R78, R10, UR8 ;  /* 0x000000080a4e7c20 */ /* 0x000fc80008410000 */
[----:B------:R-:W-:Y:S01]  /*1520*/  FSEL R79, R79, RZ, !P0 ;  /* 0x000000ff4f4f7208 */ /* 0x000fe20004000000 */
[----:B------:R-:W-:Y:S06]  /*1530*/  @P2 BRA `(.L_x_1976) ;  /* 0x0000000000182947 */ /* 0x000fec0003800000 */
[----:B------:R-:W-:-:S04]  /*1540*/  ISETP.NE.U32.AND P0, PT, R92, RZ, PT ;  /* 0x000000ff5c00720c */ /* 0x000fc80003f05070 */
[----:B------:R-:W-:Y:S01]  /*1550*/  ISETP.NE.AND.EX P0, PT, R11, RZ, PT, P0 ;  /* 0x000000ff0b00720c */ /* 0x000fe20003f05300 */
[----:B------:R-:W-:-:S12]  /*1560*/  HFMA2.MMA R11, -RZ, RZ, 0, 0 ;  /* 0x00000000ff0b7435 */ /* 0x000fd800000001ff */
[----:B------:R-:W-:Y:S05]  /*1570*/  @!P0 BRA `(.L_x_1977) ;  /* 0x0000000000248947 */ /* 0x000fea0003800000 */
[----:B------:R-:W-:Y:S01]  /*1580*/  SHF.L.U32 R11, R16, 0x10, RZ ;  /* 0x00000010100b7819 */ /* 0x000fe200000006ff */
[----:B------:R-:W-:Y:S06]  /*1590*/  BRA `(.L_x_1977) ;  /* 0x00000000001c7947 */ /* 0x000fec0003800000 */
.L_x_1976:
[----:B------:R-:W-:-:S04]  /*15a0*/  ISETP.NE.U32.AND P0, PT, R92, RZ, PT ;  /* 0x000000ff5c00720c */ /* 0x000fc80003f05070 */
[----:B------:R-:W-:Y:S01]  /*15b0*/  ISETP.NE.AND.EX P0, PT, R11, RZ, PT, P0 ;  /* 0x000000ff0b00720c */ /* 0x000fe20003f05300 */
[----:B------:R-:W-:-:S04]  /*15c0*/  FFMA.FTZ R11, R3, R78, R79 ;  /* 0x0000004e030b7223 */ /* 0x000fc8000001004f */
[----:B------:R-:W-:-:S04]  /*15d0*/  FADD.FTZ R11, R104, -R11 ;  /* 0x8000000b680b7221 */ /* 0x000fc80000010000 */
[----:B------:R-:W-:-:S04]  /*15e0*/  FMUL.FTZ R11, R6, R11 ;  /* 0x0000000b060b7220 */ /* 0x000fc80000410000 */
[----:B------:R-:W-:-:S05]  /*15f0*/  @P0 SHF.L.U32 R10, R16, 0x10, RZ ;  /* 0x00000010100a0819 */ /* 0x000fca00000006ff */
[----:B------:R-:W-:-:S07]  /*1600*/  @P0 FADD.FTZ R11, R11, R10 ;  /* 0x0000000a0b0b0221 */ /* 0x000fce0000010000 */
.L_x_1977:
[----:B------:R-:W-:Y:S05]  /*1610*/  BSYNC B0 ;  /* 0x0000000000007941 */ /* 0x000fea0003800000 */
.L_x_1975:
        /* <DEDUP_REMOVED lines=15> */
.L_x_1979:
[----:B------:R-:W-:Y:S01]  /*1710*/  FFMA.FTZ R10, R84, R78, R79 ;  /* 0x0000004e540a7223 */ /* 0x000fe2000001004f */
[----:B------:R-:W-:-:S03]  /*1720*/  @P0 PRMT R76, R16, 0x7632, R76 ;  /* 0x00007632104c0816 */ /* 0x000fc6000000004c */
[----:B------:R-:W-:Y:S01]  /*1730*/  FADD.FTZ R11, R105, -R10 ;  /* 0x8000000a690b7221 */ /* 0x000fe20000010000 */
[----:B------:R-:W-:-:S03]  /*1740*/  @P0 SHF.L.U32 R76, R76, 0x10, RZ ;  /* 0x000000104c4c0819 */ /* 0x000fc600000006ff */
[----:B------:R-:W-:-:S04]  /*1750*/  FMUL.FTZ R11, R6, R11 ;  /* 0x0000000b060b7220 */ /* 0x000fc80000410000 */
[----:B------:R-:W-:-:S07]  /*1760*/  @P0 FADD.FTZ R11, R11, R76 ;  /* 0x0000004c0b0b0221 */ /* 0x000fce0000010000 */
.L_x_1980:
[----:B------:R-:W-:Y:S05]  /*1770*/  BSYNC B0 ;  /* 0x0000000000007941 */ /* 0x000fea0003800000 */
.L_x_1978:
        /* <DEDUP_REMOVED lines=12> */
.L_x_1982:
[----:B------:R-:W-:Y:S01]  /*1840*/  FFMA.FTZ R11, R85, R78, R79 ;  /* 0x0000004e550b7223 */ /* 0x000fe2000001004f */
[----:B------:R-:W-:-:S03]  /*1850*/  @P0 SHF.L.U32 R10, R17, 0x10, RZ ;  /* 0x00000010110a0819 */ /* 0x000fc600000006ff */
[----:B------:R-:W-:-:S04]  /*1860*/  FADD.FTZ R11, R106, -R11 ;  /* 0x8000000b6a0b7221 */ /* 0x000fc80000010000 */
[----:B------:R-:W-:-:S04]  /*1870*/  FMUL.FTZ R11, R6, R11 ;  /* 0x0000000b060b7220 */ /* 0x000fc80000410000 */
[----:B------:R-:W-:-:S07]  /*1880*/  @P0 FADD.FTZ R11, R11, R10 ;  /* 0x0000000a0b0b0221 */ /* 0x000fce0000010000 */
.L_x_1983:
[----:B------:R-:W-:Y:S05]  /*1890*/  BSYNC B0 ;  /* 0x0000000000007941 */ /* 0x000fea0003800000 */
.L_x_1981:
        /* <DEDUP_REMOVED lines=13> */
.L_x_1985:
[----:B------:R-:W-:Y:S01]  /*1970*/  FFMA.FTZ R10, R86, R78, R79 ;  /* 0x0000004e560a7223 */ /* 0x000fe2000001004f */
[----:B------:R-:W-:-:S03]  /*1980*/  @P0 PRMT R76, R17, 0x7632, R76 ;  /* 0x00007632114c0816 */ /* 0x000fc6000000004c */
[----:B------:R-:W-:Y:S02]  /*1990*/  FADD.FTZ R11, R107, -R10 ;  /* 0x8000000a6b0b7221 */ /* 0x000fe40000010000 */
[----:B------:R-:W-:Y:S02]  /*19a0*/  @P0 IMAD.U32 R76, R76, 0x10000, RZ ;  /* 0x000100004c4c0824 */ /* 0x000fe400078e00ff */
[----:B------:R-:W-:-:S04]  /*19b0*/  FMUL.FTZ R11, R6, R11 ;  /* 0x0000000b060b7220 */ /* 0x000fc80000410000 */
[----:B------:R-:W-:-:S07]  /*19c0*/  @P0 FADD.FTZ R11, R11, R76 ;  /* 0x0000004c0b0b0221 */ /* 0x000fce0000010000 */
.L_x_1986:
[----:B------:R-:W-:Y:S05]  /*19d0*/  BSYNC B0 ;  /* 0x0000000000007941 */ /* 0x000fea0003800000 */
.L_x_1984:
        /* <DEDUP_REMOVED lines=12> */
.L_x_1988:
[----:B------:R-:W-:Y:S01]  /*1aa0*/  FFMA.FTZ R11, R87, R78, R79 ;  /* 0x0000004e570b7223 */ /* 0x000fe2000001004f */
[----:B------:R-:W-:-:S03]  /*1ab0*/  @P0 SHF.L.U32 R10, R18, 0x10, RZ ;  /* 0x00000010120a0819 */ /* 0x000fc600000006ff */
[----:B------:R-:W-:-:S04]  /*1ac0*/  FADD.FTZ R11, R108, -R11 ;  /* 0x8000000b6c0b7221 */ /* 0x000fc80000010000 */
[----:B------:R-:W-:-:S04]  /*1ad0*/  FMUL.FTZ R11, R6, R11 ;  /* 0x0000000b060b7220 */ /* 0x000fc80000410000 */
[----:B------:R-:W-:-:S07]  /*1ae0*/  @P0 FADD.FTZ R11, R11, R10 ;  /* 0x0000000a0b0b0221 */ /* 0x000fce0000010000 */
.L_x_1989:
[----:B------:R-:W-:Y:S05]  /*1af0*/  BSYNC B0 ;  /* 0x0000000000007941 */ /* 0x000fea0003800000 */
.L_x_1987:
        /* <DEDUP_REMOVED lines=13> */
.L_x_1991:
[----:B------:R-:W-:Y:S01]  /*1bd0*/  FFMA.FTZ R10, R88, R78, R79 ;  /* 0x0000004e580a7223 */ /* 0x000fe2000001004f */
[----:B------:R-:W-:-:S03]  /*1be0*/  @P0 PRMT R76, R18, 0x7632, R76 ;  /* 0x00007632124c0816 */ /* 0x000fc6000000004c */
[----:B------:R-:W-:Y:S01]  /*1bf0*/  FADD.FTZ R11, R109, -R10 ;  /* 0x8000000a6d0b7221 */ /* 0x000fe20000010000 */
[----:B------:R-:W-:-:S03]  /*1c00*/  @P0 SHF.L.U32 R76, R76, 0x10, RZ ;  /* 0x000000104c4c0819 */ /* 0x000fc600000006ff */
[----:B------:R-:W-:-:S04]  /*1c10*/  FMUL.FTZ R11, R6, R11 ;  /* 0x0000000b060b7220 */ /* 0x000fc80000410000 */
[----:B------:R-:W-:-:S07]  /*1c20*/  @P0 FADD.FTZ R11, R11, R76 ;  /* 0x0000004c0b0b0221 */ /* 0x000fce0000010000 */
.L_x_1992:
[----:B------:R-:W-:Y:S05]  /*1c30*/  BSYNC B0 ;  /* 0x0000000000007941 */ /* 0x000fea0003800000 */
.L_x_1990:
        /* <DEDUP_REMOVED lines=12> */
.L_x_1994:
[----:B------:R-:W-:Y:S01]  /*1d00*/  FFMA.FTZ R11, R89, R78, R79 ;  /* 0x0000004e590b7223 */ /* 0x000fe2000001004f */
[----:B------:R-:W-:-:S03]  /*1d10*/  @P0 SHF.L.U32 R10, R19, 0x10, RZ ;  /* 0x00000010130a0819 */ /* 0x000fc600000006ff */
[----:B------:R-:W-:-:S04]  /*1d20*/  FADD.FTZ R11, R110, -R11 ;  /* 0x8000000b6e0b7221 */ /* 0x000fc80000010000 */
[----:B------:R-:W-:-:S04]  /*1d30*/  FMUL.FTZ R11, R6, R11 ;  /* 0x0000000b060b7220 */ /* 0x000fc80000410000 */
[----:B------:R-:W-:-:S07]  /*1d40*/  @P0 FADD.FTZ R11, R11, R10 ;  /* 0x0000000a0b0b0221 */ /* 0x000fce0000010000 */
.L_x_1995:
[----:B------:R-:W-:Y:S05]  /*1d50*/  BSYNC B0 ;  /* 0x0000000000007941 */ /* 0x000fea0003800000 */
.L_x_1993:
        /* <DEDUP_REMOVED lines=13> */
.L_x_1997:
[----:B------:R-:W-:Y:S01]  /*1e30*/  FFMA.FTZ R10, R90, R78, R79 ;  /* 0x0000004e5a0a7223 */ /* 0x000fe2000001004f */
[----:B------:R-:W-:-:S03]  /*1e40*/  @P0 PRMT R76, R19, 0x7632, R76 ;  /* 0x00007632134c0816 */ /* 0x000fc6000000004c */
[----:B------:R-:W-:Y:S02]  /*1e50*/  FADD.FTZ R11, R111, -R10 ;  /* 0x8000000a6f0b7221 */ /* 0x000fe40000010000 */
[----:B------:R-:W-:Y:S02]  /*1e60*/  @P0 IMAD.U32 R77, R76, 0x10000, RZ ;  /* 0x000100004c4d0824 */ /* 0x000fe400078e00ff */
[----:B------:R-:W-:-:S04]  /*1e70*/  FMUL.FTZ R80, R6, R11 ;  /* 0x0000000b06507220 */ /* 0x000fc80000410000 */
[----:B------:R-:W-:-:S07]  /*1e80*/  @P0 FADD.FTZ R80, R80, R77 ;  /* 0x0000004d50500221 */ /* 0x000fce0000010000 */
.L_x_1998:
[----:B------:R-:W-:Y:S05]  /*1e90*/  BSYNC B0 ;  /* 0x0000000000007941 */ /* 0x000fea0003800000 */
.L_x_1996:
        /* <DEDUP_REMOVED lines=14> */
[----:B------:R-:W-:Y:S01]  /*1f80*/  HFMA2.MMA R7, -RZ, RZ, 0, 0 ;  /* 0x00000000ff077435 */ /* 0x000fe200000001ff */
[----:B------:R-:W-:Y:S10]  /*1f90*/  @!P0 BRA `(.L_x_2001) ;  /* 0x00000000001c8947 */ /* 0x000ff40003800000 */
[----:B------:R-:W-:Y:S01]  /*1fa0*/  SHF.L.U32 R7, R12, 0x10, RZ ;  /* 0x000000100c077819 */ /* 0x000fe200000006ff */
[----:B------:R-:W-:Y:S06]  /*1fb0*/  BRA `(.L_x_2001) ;  /* 0x0000000000147947 */ /* 0x000fec0003800000 */
.L_x_2000:
[----:B------:R-:W-:Y:S01]  /*1fc0*/  FFMA.FTZ R7, R91, R78, R79 ;  /* 0x0000004e5b077223 */ /* 0x000fe2000001004f */
[----:B0-----:R-:W-:-:S03]  /*1fd0*/  @P0 SHF.L.U32 R10, R12, 0x10, RZ ;  /* 0x000000100c0a0819 */ /* 0x001fc600000006ff */
[----:B------:R-:W-:-:S04]  /*1fe0*/  FADD.FTZ R7, R112, -R7 ;  /* 0x8000000770077221 */ /* 0x000fc80000010000 */
[----:B------:R-:W-:-:S04]  /*1ff0*/  FMUL.FTZ R7, R6, R7 ;  /* 0x0000000706077220 */ /* 0x000fc80000410000 */
[----:B------:R-:W-:-:S07]  /*2000*/  @P0 FADD.FTZ R7, R7, R10 ;  /* 0x0000000a07070221 */ /* 0x000fce0000010000 */
.L_x_2001:
[----:B------:R-:W-:Y:S05]  /*2010*/  BSYNC B0 ;  /* 0x0000000000007941 */ /* 0x000fea0003800000 */
.L_x_1999:
[----:B0-----:R-:W0:Y:S01]  /*2020*/  @P4 LDC R10, c[0x0][0x29c] ;  /* 0x0000a700ff0a4b82 */ /* 0x001e220000000800 */
        /* <DEDUP_REMOVED lines=12> */
.L_x_2003:
[----:B------:R-:W-:Y:S01]  /*20f0*/  FFMA.FTZ R10, R94, R78, R79 ;  /* 0x0000004e5e0a7223 */ /* 0x000fe2000001004f */
[----:B------:R-:W-:-:S03]  /*2100*/  @P0 PRMT R11, R12, 0x7632, R11 ;  /* 0x000076320c0b0816 */ /* 0x000fc6000000000b */
[----:B------:R-:W-:Y:S01]  /*2110*/  FADD.FTZ R7, R113, -R10 ;  /* 0x8000000a71077221 */ /* 0x000fe20000010000 */
[----:B------:R-:W-:-:S03]  /*2120*/  @P0 SHF.L.U32 R10, R11, 0x10, RZ ;  /* 0x000000100b0a0819 */ /* 0x000fc600000006ff */
[----:B------:R-:W-:-:S04]  /*2130*/  FMUL.FTZ R7, R6, R7 ;  /* 0x0000000706077220 */ /* 0x000fc80000410000 */
[----:B------:R-:W-:-:S07]  /*2140*/  @P0 FADD.FTZ R7, R7, R10 ;  /* 0x0000000a07070221 */ /* 0x000fce0000010000 */
.L_x_2004:
[----:B------:R-:W-:Y:S05]  /*2150*/  BSYNC B0 ;  /* 0x0000000000007941 */ /* 0x000fea0003800000 */
.L_x_2002:
        /* <DEDUP_REMOVED lines=12> */
.L_x_2006:
[----:B------:R-:W-:Y:S01]  /*2220*/  FFMA.FTZ R7, R95, R78, R79 ;  /* 0x0000004e5f077223 */ /* 0x000fe2000001004f */
[----:B------:R-:W-:-:S03]  /*2230*/  @P0 SHF.L.U32 R10, R13, 0x10, RZ ;  /* 0x000000100d0a0819 */ /* 0x000fc600000006ff */
[----:B------:R-:W-:-:S04]  /*2240*/  FADD.FTZ R7, R114, -R7 ;  /* 0x8000000772077221 */ /* 0x000fc80000010000 */
[----:B------:R-:W-:-:S04]  /*2250*/  FMUL.FTZ R7, R6, R7 ;  /* 0x0000000706077220 */ /* 0x000fc80000410000 */
[----:B------:R-:W-:-:S07]  /*2260*/  @P0 FADD.FTZ R7, R7, R10 ;  /* 0x0000000a07070221 */ /* 0x000fce0000010000 */
.L_x_2007:
[----:B------:R-:W-:Y:S05]  /*2270*/  BSYNC B0 ;  /* 0x0000000000007941 */ /* 0x000fea0003800000 */
.L_x_2005:
        /* <DEDUP_REMOVED lines=13> */
.L_x_2009:
[----:B------:R-:W-:Y:S01]  /*2350*/  FFMA.FTZ R10, R96, R78, R79 ;  /* 0x0000004e600a7223 */ /* 0x000fe2000001004f */
[----:B------:R-:W-:-:S03]  /*2360*/  @P0 PRMT R11, R13, 0x7632, R11 ;  /* 0x000076320d0b0816 */ /* 0x000fc6000000000b */
[----:B------:R-:W-:Y:S02]  /*2370*/  FADD.FTZ R7, R115, -R10 ;  /* 0x8000000a73077221 */ /* 0x000fe40000010000 */
[----:B------:R-:W-:Y:S02]  /*2380*/  @P0 IMAD.U32 R10, R11, 0x10000, RZ ;  /* 0x000100000b0a0824 */ /* 0x000fe400078e00ff */
[----:B------:R-:W-:-:S04]  /*2390*/  FMUL.FTZ R7, R6, R7 ;  /* 0x0000000706077220 */ /* 0x000fc80000410000 */
[----:B------:R-:W-:-:S07]  /*23a0*/  @P0 FADD.FTZ R7, R7, R10 ;  /* 0x0000000a07070221 */ /* 0x000fce0000010000 */
.L_x_2010:
[----:B------:R-:W-:Y:S05]  /*23b0*/  BSYNC B0 ;  /* 0x0000000000007941 */ /* 0x000fea0003800000 */
.L_x_2008:
        /* <DEDUP_REMOVED lines=12> */
.L_x_2012:
[----:B------:R-:W-:Y:S01]  /*2480*/  FFMA.FTZ R7, R97, R78, R79 ;  /* 0x0000004e61077223 */ /* 0x000fe2000001004f */
[----:B------:R-:W-:-:S03]  /*2490*/  @P0 SHF.L.U32 R10, R14, 0x10, RZ ;  /* 0x000000100e0a0819 */ /* 0x000fc600000006ff */
[----:B------:R-:W-:-:S04]  /*24a0*/  FADD.FTZ R7, R116, -R7 ;  /* 0x8000000774077221 */ /* 0x000fc80000010000 */
[----:B------:R-:W-:-:S04]  /*24b0*/  FMUL.FTZ R7, R6, R7 ;  /* 0x0000000706077220 */ /* 0x000fc80000410000 */
[----:B------:R-:W-:-:S07]  /*24c0*/  @P0 FADD.FTZ R7, R7, R10 ;  /* 0x0000000a07070221 */ /* 0x000fce0000010000 */
.L_x_2013:
[----:B------:R-:W-:Y:S05]  /*24d0*/  BSYNC B0 ;  /* 0x0000000000007941 */ /* 0x000fea0003800000 */
.L_x_2011:
        /* <DEDUP_REMOVED lines=13> */
.L_x_2015:
[----:B------:R-:W-:Y:S01]  /*25b0*/  FFMA.FTZ R10, R98, R78, R79 ;  /* 0x0000004e620a7223 */ /* 0x000fe2000001004f */
[----:B------:R-:W-:-:S03]  /*25c0*/  @P0 PRMT R11, R14, 0x7632, R11 ;  /* 0x000076320e0b0816 */ /* 0x000fc6000000000b */
[----:B------:R-:W-:Y:S01]  /*25d0*/  FADD.FTZ R7, R117, -R10 ;  /* 0x8000000a75077221 */ /* 0x000fe20000010000 */
[----:B------:R-:W-:-:S03]  /*25e0*/  @P0 SHF.L.U32 R10, R11, 0x10, RZ ;  /* 0x000000100b0a0819 */ /* 0x000fc600000006ff */
[----:B------:R-:W-:-:S04]  /*25f0*/  FMUL.FTZ R7, R6, R7 ;  /* 0x0000000706077220 */ /* 0x000fc80000410000 */
[----:B------:R-:W-:-:S07]  /*2600*/  @P0 FADD.FTZ R7, R7, R10 ;  /* 0x0000000a07070221 */ /* 0x000fce0000010000 */
.L_x_2016:
[----:B------:R-:W-:Y:S05]  /*2610*/  BSYNC B0 ;  /* 0x0000000000007941 */ /* 0x000fea0003800000 */
.L_x_2014:
        /* <DEDUP_REMOVED lines=12> */
.L_x_2018:
[----:B------:R-:W-:Y:S01]  /*26e0*/  FFMA.FTZ R7, R99, R78, R79 ;  /* 0x0000004e63077223 */ /* 0x000fe2000001004f */
[----:B------:R-:W-:-:S03]  /*26f0*/  @P0 SHF.L.U32 R10, R15, 0x10, RZ ;  /* 0x000000100f0a0819 */ /* 0x000fc600000006ff */
[----:B------:R-:W-:-:S04]  /*2700*/  FADD.FTZ R7, R118, -R7 ;  /* 0x8000000776077221 */ /* 0x000fc80000010000 */
[----:B------:R-:W-:-:S04]  /*2710*/  FMUL.FTZ R7, R6, R7 ;  /* 0x0000000706077220 */ /* 0x000fc80000410000 */
[----:B------:R-:W-:-:S07]  /*2720*/  @P0 FADD.FTZ R7, R7, R10 ;  /* 0x0000000a07070221 */ /* 0x000fce0000010000 */
.L_x_2019:
[----:B------:R-:W-:Y:S05]  /*2730*/  BSYNC B0 ;  /* 0x0000000000007941 */ /* 0x000fea0003800000 */
.L_x_2017:
        /* <DEDUP_REMOVED lines=13> */
.L_x_2021:
[----:B------:R-:W-:Y:S01]  /*2810*/  FFMA.FTZ R78, R120, R78, R79 ;  /* 0x0000004e784e7223 */ /* 0x000fe2000001004f */
[----:B------:R-:W-:-:S03]  /*2820*/  @P0 PRMT R10, R15, 0x7632, R10 ;  /* 0x000076320f0a0816 */ /* 0x000fc6000000000a */
[----:B------:R-:W-:Y:S02]  /*2830*/  FADD.FTZ R7, R119, -R78 ;  /* 0x8000004e77077221 */ /* 0x000fe40000010000 */
[----:B------:R-:W-:Y:S02]  /*2840*/  @P0 IMAD.U32 R11, R10, 0x10000, RZ ;  /* 0x000100000a0b0824 */ /* 0x000fe400078e00ff */
[----:B------:R-:W-:-:S04]  /*2850*/  FMUL.FTZ R76, R6, R7 ;  /* 0x00000007064c7220 */ /* 0x000fc80000410000 */
[----:B------:R-:W-:-:S07]  /*2860*/  @P0 FADD.FTZ R76, R76, R11 ;  /* 0x0000000b4c4c0221 */ /* 0x000fce0000010000 */
.L_x_2022:
[----:B------:R-:W-:Y:S05]  /*2870*/  BSYNC B0 ;  /* 0x0000000000007941 */ /* 0x000fea0003800000 */
.L_x_2020:
        /* <DEDUP_REMOVED lines=17> */
.L_x_1970:
[----:B------:R-:W1:Y:S01]  /*2990*/  S2UR UR6, SR_CTAID.X ;  /* 0x00000000000679c3 */ /* 0x000e620000002500 */
[----:B0-----:R-:W-:-:S07]  /*29a0*/  LOP3.LUT R7, R0, 0x7f, RZ, 0xc0, !PT ;  /* 0x0000007f00077812 */ /* 0x001fce00078ec0ff */
[----:B------:R-:W0:Y:S08]  /*29b0*/  LDC.64 R2, c[0x0][0x2d0] ;  /* 0x0000b400ff027b82 */ /* 0x000e300000000a00 */
[----:B------:R-:W2:Y:S01]  /*29c0*/  LDC.64 R4, c[0x0][0x2d8] ;  /* 0x0000b600ff047b82 */ /* 0x000ea20000000a00 */
[----:B-1----:R-:W-:Y:S01]  /*29d0*/  LEA.HI R6, R0, UR6, RZ, 0x19 ;  /* 0x0000000600067c11 */ /* 0x002fe2000f8fc8ff */
[----:B------:R-:W-:-:S04]  /*29e0*/  ULDC UR6, c[0x0][0x218] ;  /* 0x0000860000067ab9 */ /* 0x000fc80000000800 */
[----:B------:R-:W-:-:S05]  /*29f0*/  IMAD R6, R6, UR6, RZ ;  /* 0x0000000606067c24 */ /* 0x000fca000f8e02ff */
[----:B------:R-:W-:-:S05]  /*2a00*/  LEA.HI R7, R6, R7, RZ, 0x1d ;  /* 0x0000000706077211 */ /* 0x000fca00078fe8ff */
[----:B0-----:R-:W-:-:S04]  /*2a10*/  IMAD.WIDE.U32 R2, R7, 0x20, R2 ;  /* 0x0000002007027825 */ /* 0x001fc800078e0002 */
        /* <DEDUP_REMOVED lines=10> */
.L_x_1974:
[----:B------:R-:W-:Y:S01]  /*2ac0*/  HFMA2.MMA R122, -RZ, RZ, 0, 9.5367431640625e-07 ;  /* 0x00000010ff7a7435 */ /* 0x000fe200000001ff */
[----:B------:R-:W-:Y:S01]  /*2ad0*/  MOV R121, R80 ;  /* 0x0000005000797202 */ /* 0x000fe20000000f00 */
[----:B------:R-:W-:Y:S01]  /*2ae0*/  IMAD.MOV.U32 R123, RZ, RZ, 0x1f ;  /* 0x0000001fff7b7424 */ /* 0x000fe200078e00ff */
[----:B0-----:R-:W-:-:S08]  /*2af0*/  MOV R102, 0xffffffff ;  /* 0xffffffff00667802 */ /* 0x001fd00000000f00 */
[----:B-----5:R-:W-:Y:S05]  /*2b00*/  WARPSYNC.COLLECTIVE R102, `(.L_x_2024) ;  /* 0x0000000066087348 */ /* 0x020fea0003c00000 */
[----:B------:R0:W1:Y:S02]  /*2b10*/  SHFL.DOWN P1, R103, R121, R122, R123 ;  /* 0x0800007a79677389 */ /* 0x000064000002007b */
[----:B01---5:R-:W-:Y:S01]  /*2b20*/  ENDCOLLECTIVE ;  /* 0x000000000000791b */ /* 0x023fe20003800000 */
.L_x_2024:
[----:B------:R-:W-:Y:S02]  /*2b30*/  MOV R121, R78 ;  /* 0x0000004e00797202 */ /* 0x000fe40000000f00 */
[----:B------:R-:W-:-:S07]  /*2b40*/  MOV R79, R103 ;  /* 0x00000067004f7202 */ /* 0x000fce0000000f00 */
[----:B------:R-:W-:Y:S05]  /*2b50*/  WARPSYNC.COLLECTIVE R102, `(.L_x_2025) ;  /* 0x0000000066087348 */ /* 0x000fea0003c00000 */
[----:B------:R0:W1:Y:S02]  /*2b60*/  SHFL.DOWN P1, R103, R121, R122, R123 ;  /* 0x0800007a79677389 */ /* 0x000064000002007b */
[----:B01----:R-:W-:Y:S01]  /*2b70*/  ENDCOLLECTIVE ;  /* 0x000000000000791b */ /* 0x003fe20003800000 */
.L_x_2025:
[----:B------:R-:W-:Y:S01]  /*2b80*/  FADD.FTZ R79, R79, R80 ;  /* 0x000000504f4f7221 */ /* 0x000fe20000010000 */
[----:B------:R-:W-:-:S03]  /*2b90*/  HFMA2.MMA R122, -RZ, RZ, 0, 4.76837158203125e-07 ;  /* 0x00000008ff7a7435 */ /* 0x000fc600000001ff */
[----:B------:R-:W-:Y:S01]  /*2ba0*/  IMAD.MOV.U32 R121, RZ, RZ, R79 ;  /* 0x000000ffff797224 */ /* 0x000fe200078e004f */
[----:B------:R-:W-:-:S07]  /*2bb0*/  MOV R81, R103 ;  /* 0x0000006700517202 */ /* 0x000fce0000000f00 */
[----:B------:R-:W-:Y:S05]  /*2bc0*/  WARPSYNC.COLLECTIVE R102, `(.L_x_2026) ;  /* 0x0000000066087348 */ /* 0x000fea0003c00000 */
[----:B------:R0:W1:Y:S02]  /*2bd0*/  SHFL.DOWN P1, R103, R121, R122, R123 ;  /* 0x0800007a79677389 */ /* 0x000064000002007b */
[----:B01----:R-:W-:Y:S01]  /*2be0*/  ENDCOLLECTIVE ;  /* 0x000000000000791b */ /* 0x003fe20003800000 */
.L_x_2026:
[----:B------:R-:W-:-:S05]  /*2bf0*/  FADD.FTZ R81, R81, R78 ;  /* 0x0000004e51517221 */ /* 0x000fca0000010000 */
[----:B------:R-:W-:Y:S02]  /*2c00*/  MOV R121, R81 ;  /* 0x0000005100797202 */ /* 0x000fe40000000f00 */
[----:B------:R-:W-:-:S07]  /*2c10*/  MOV R82, R103 ;  /* 0x0000006700527202 */ /* 0x000fce0000000f00 */
[----:B------:R-:W-:Y:S05]  /*2c20*/  WARPSYNC.COLLECTIVE R102, `(.L_x_2027) ;  /* 0x0000000066087348 */ /* 0x000fea0003c00000 */
[----:B------:R0:W1:Y:S02]  /*2c30*/  SHFL.DOWN P1, R103, R121, R122, R123 ;  /* 0x0800007a79677389 */ /* 0x000064000002007b */
[----:B01----:R-:W-:Y:S01]  /*2c40*/  ENDCOLLECTIVE ;  /* 0x000000000000791b */ /* 0x003fe20003800000 */
.L_x_2027:
[----:B------:R-:W-:Y:S01]  /*2c50*/  FADD.FTZ R82, R79, R82 ;  /* 0x000000524f527221 */ /* 0x000fe20000010000 */
[----:B------:R-:W-:-:S03]  /*2c60*/  HFMA2.MMA R122, -RZ, RZ, 0, 2.384185791015625e-07 ;  /* 0x00000004ff7a7435 */ /* 0x000fc600000001ff */
[----:B------:R-:W-:Y:S01]  /*2c70*/  IMAD.MOV.U32 R121, RZ, RZ, R82 ;  /* 0x000000ffff797224 */ /* 0x000fe200078e0052 */
[----:B------:R-:W-:-:S07]  /*2c80*/  MOV R100, R103 ;  /* 0x0000006700647202 */ /* 0x000fce0000000f00 */
[----:B------:R-:W-:Y:S05]  /*2c90*/  WARPSYNC.COLLECTIVE R102, `(.L_x_2028) ;  /* 0x0000000066087348 */ /* 0x000fea0003c00000 */
[----:B------:R0:W1:Y:S02]  /*2ca0*/  SHFL.DOWN P1, R103, R121, R122, R123 ;  /* 0x0800007a79677389 */ /* 0x000064000002007b */
[----:B01----:R-:W-:Y:S01]  /*2cb0*/  ENDCOLLECTIVE ;  /* 0x000000000000791b */ /* 0x003fe20003800000 */
.L_x_2028:
[----:B------:R-:W-:-:S05]  /*2cc0*/  FADD.FTZ R100, R81, R100 ;  /* 0x0000006451647221 */ /* 0x000fca0000010000 */
[----:B------:R-:W-:Y:S02]  /*2cd0*/  MOV R121, R100 ;  /* 0x0000006400797202 */ /* 0x000fe40000000f00 */
[----:B------:R-:W-:-:S07]  /*2ce0*/  MOV R83, R103 ;  /* 0x0000006700537202 */ /* 0x000fce0000000f00 */
[----:B------:R-:W-:Y:S05]  /*2cf0*/  WARPSYNC.COLLECTIVE R102, `(.L_x_2029) ;  /* 0x0000000066087348 */ /* 0x000fea0003c00000 */
[----:B------:R0:W1:Y:S02]  /*2d00*/  SHFL.DOWN P1, R103, R121, R122, R123 ;  /* 0x0800007a79677389 */ /* 0x000064000002007b */
[----:B01----:R-:W-:Y:S01]  /*2d10*/  ENDCOLLECTIVE ;  /* 0x000000000000791b */ /* 0x003fe20003800000 */
.L_x_2029:
[----:B------:R-:W-:Y:S01]  /*2d20*/  FADD.FTZ R83, R82, R83 ;  /* 0x0000005352537221 */ /* 0x000fe20000010000 */
[----:B------:R-:W-:-:S03]  /*2d30*/  HFMA2.MMA R122, -RZ, RZ, 0, 1.1920928955078125e-07 ;  /* 0x00000002ff7a7435 */ /* 0x000fc600000001ff */
[----:B------:R-:W-:Y:S01]  /*2d40*/  IMAD.MOV.U32 R121, RZ, RZ, R83 ;  /* 0x000000ffff797224 */ /* 0x000fe200078e0053 */
[----:B------:R-:W-:-:S07]  /*2d50*/  MOV R93, R103 ;  /* 0x00000067005d7202 */ /* 0x000fce0000000f00 */
[----:B------:R-:W-:Y:S05]  /*2d60*/  WARPSYNC.COLLECTIVE R102, `(.L_x_2030) ;  /* 0x0000000066087348 */ /* 0x000fea0003c00000 */
[----:B------:R0:W1:Y:S02]  /*2d70*/  SHFL.DOWN P1, R103, R121, R122, R123 ;  /* 0x0800007a79677389 */ /* 0x000064000002007b */
[----:B01----:R-:W-:Y:S01]  /*2d80*/  ENDCOLLECTIVE ;  /* 0x000000000000791b */ /* 0x003fe20003800000 */
.L_x_2030:
[----:B------:R-:W-:-:S05]  /*2d90*/  FADD.FTZ R93, R100, R93 ;  /* 0x0000005d645d7221 */ /* 0x000fca0000010000 */
[----:B------:R-:W-:Y:S02]  /*2da0*/  MOV R121, R93 ;  /* 0x0000005d00797202 */ /* 0x000fe40000000f00 */
[----:B------:R-:W-:-:S07]  /*2db0*/  MOV R78, R103 ;  /* 0x00000067004e7202 */ /* 0x000fce0000000f00 */
[----:B------:R-:W-:Y:S05]  /*2dc0*/  WARPSYNC.COLLECTIVE R102, `(.L_x_2031) ;  /* 0x0000000066087348 */ /* 0x000fea0003c00000 */
[----:B------:R0:W1:Y:S02]  /*2dd0*/  SHFL.DOWN P1, R103, R121, R122, R123 ;  /* 0x0800007a79677389 */ /* 0x000064000002007b */
[----:B01----:R-:W-:Y:S01]  /*2de0*/  ENDCOLLECTIVE ;  /* 0x000000000000791b */ /* 0x003fe20003800000 */
.L_x_2031:
[----:B------:R-:W-:Y:S01]  /*2df0*/  FADD.FTZ R78, R83, R78 ;  /* 0x0000004e534e7221 */ /* 0x000fe20000010000 */
[----:B------:R-:W-:-:S03]  /*2e00*/  HFMA2.MMA R122, -RZ, RZ, 0, 5.9604644775390625e-08 ;  /* 0x00000001ff7a7435 */ /* 0x000fc600000001ff */
[----:B------:R-:W-:Y:S01]  /*2e10*/  IMAD.MOV.U32 R121, RZ, RZ, R78 ;  /* 0x000000ffff797224 */ /* 0x000fe200078e004e */
[----:B------:R-:W-:-:S07]  /*2e20*/  MOV R80, R103 ;  /* 0x0000006700507202 */ /* 0x000fce0000000f00 */
[----:B------:R-:W-:Y:S05]  /*2e30*/  WARPSYNC.COLLECTIVE R102, `(.L_x_2032) ;  /* 0x0000000066087348 */ /* 0x000fea0003c00000 */
[----:B------:R0:W1:Y:S02]  /*2e40*/  SHFL.DOWN P1, R103, R121, R122, R123 ;  /* 0x0800007a79677389 */ /* 0x000064000002007b */
[----:B01----:R-:W-:Y:S01]  /*2e50*/  ENDCOLLECTIVE ;  /* 0x000000000000791b */ /* 0x003fe20003800000 */
.L_x_2032:
[----:B------:R-:W-:-:S05]  /*2e60*/  FADD.FTZ R101, R93, R80 ;  /* 0x000000505d657221 */ /* 0x000fca0000010000 */
[----:B------:R-:W-:Y:S02]  /*2e70*/  MOV R121, R101 ;  /* 0x0000006500797202 */ /* 0x000fe40000000f00 */
[----:B------:R-:W-:-:S07]  /*2e80*/  MOV R79, R103 ;  /* 0x00000067004f7202 */ /* 0x000fce0000000f00 */
[----:B------:R-:W-:Y:S05]  /*2e90*/  WARPSYNC.COLLECTIVE R102, `(.L_x_2033) ;  /* 0x0000000066087348 */ /* 0x000fea0003c00000 */
[----:B------:R0:W1:Y:S02]  /*2ea0*/  SHFL.DOWN P1, R103, R121, R122, R123 ;  /* 0x0800007a79677389 */ /* 0x000064000002007b */
[----:B01----:R-:W-:Y:S01]  /*2eb0*/  ENDCOLLECTIVE ;  /* 0x000000000000791b */ /* 0x003fe20003800000 */
.L_x_2033:
[----:B------:R-:W-:Y:S01]  /*2ec0*/  MOV R80, R103 ;  /* 0x0000006700507202 */ /* 0x000fe20000000f00 */
[----:B------:R-:W-:Y:S06]  /*2ed0*/  BRA `(.L_x_2034) ;  /* 0xffffffe400087947 */ /* 0x000fec000383ffff */
.L_x_2035:
        /* <DEDUP_REMOVED lines=10> */
.L_x_8721:


//--------------------- .text._ZN10layer_norm13ln_bwd_kernelINS_13Kernel_traitsIf13__nv_bfloat16S2_S2_fjLj2048ELj1ELj1ELj4ELj16ENS_18Kernel_traits_baseILj2048EfS2_S2_S2_fjLj128EEEEELb0ELb1ELb0ELb0EEEvNS_9BwdParamsE --------------------------
	.section	.text._ZN10layer_norm13ln_bwd_kernelINS_13Kernel_traitsIf13__nv_bfloat16S2_S2_fjLj2048ELj1ELj1ELj4ELj16ENS_18Kernel_traits_baseILj2048EfS2_S2_S2_fjLj128EEEEELb0ELb1ELb0ELb0EEEvNS_9BwdParamsE,"ax",@progbits
	.align	128
        .global         _ZN10layer_norm13ln_bwd_kernelINS_13Kernel_traitsIf13__nv_bfloat16S2_S2_fjLj2048ELj1ELj1ELj4ELj16ENS_18Kernel_traits_baseILj2048EfS2_S2_S2_fjLj128EEEEELb0ELb1ELb0ELb0EEEvNS_9BwdParamsE
        .type           _ZN10layer_norm13ln_bwd_kernelINS_13Kernel_traitsIf13__nv_bfloat16S2_S2_fjLj2048ELj1ELj1ELj4ELj16ENS_18Kernel_traits_baseILj2048EfS2_S2_S2_fjLj128EEEEELb0ELb1ELb0ELb0EEEvNS_9BwdParamsE,@function
        .size           _ZN10layer_norm13ln_bwd_kernelINS_13Kernel_traitsIf13__nv_bfloat16S2_S2_fjLj2048ELj1ELj1ELj4ELj16ENS_18Kernel_traits_baseILj2048EfS2_S2_S2_fjLj128EEEEELb0ELb1ELb0ELb0EEEvNS_9BwdParamsE,(.L_x_8722 - _ZN10layer_norm13ln_bwd_kernelINS_13Kernel_traitsIf13__nv_bfloat16S2_S2_fjLj2048ELj1ELj1ELj4ELj16ENS_18Kernel_traits_baseILj2048EfS2_S2_S2_fjLj128EEEEELb0ELb1ELb0ELb0EEEvNS_9BwdParamsE)
        .other          _ZN10layer_norm13ln_bwd_kernelINS_13Kernel_traitsIf13__nv_bfloat16S2_S2_fjLj2048ELj1ELj1ELj4ELj16ENS_18Kernel_traits_baseILj2048EfS2_S2_S2_fjLj128EEEEELb0ELb1ELb0ELb0EEEvNS_9BwdParamsE,@"STO_CUDA_ENTRY STV_DEFAULT"
_ZN10layer_norm13ln_bwd_kernelINS_13Kernel_traitsIf13__nv_bfloat16S2_S2_fjLj2048ELj1ELj1ELj4ELj16ENS_18Kernel_traits_baseILj2048EfS2_S2_S2_fjLj128EEEEELb0ELb1ELb0ELb0EEEvNS_9BwdParamsE:
.text._ZN10layer_norm13ln_bwd_kernelINS_13Kernel_traitsIf13__nv_bfloat16S2_S2_fjLj2048ELj1ELj1ELj4ELj16ENS_18Kernel_traits_baseILj2048EfS2_S2_S2_fjLj128EEEEELb0ELb1ELb0ELb0EEEvNS_9BwdParamsE:
        /* <DEDUP_REMOVED lines=30> */
[----:B------:R-:W-:Y:S02]  /*01e0*/  @P3 LOP3.LUT R3, R3, 0x80, RZ, 0xfc, !PT ;  /* 0x0000008003033812 */ /* 0x000fe400078efcff */
[----:B------:R0:W5:Y:S04]  /*01f0*/  @P3 LDG.E.128 R24, desc[UR4][R6.64+0x10] ;  /* 0x0000100406183981 */ /* 0x000168000c1e1d00 */
[----:B------:R0:W5:Y:S01]  /*0200*/  @P3 LDG.E.128 R28, desc[UR4][R8.64] ;  /* 0x00000004081c3981 */ /* 0x000162000c1e1d00 */
[----:B---3--:R-:W-:-:S03]  /*0210*/  @P2 IMAD.WIDE.U32 R10, R3, 0x20, R10 ;  /* 0x00000020030a2825 */ /* 0x008fc600078e000a */
[----:B------:R0:W5:Y:S04]  /*0220*/  @P3 LDG.E.128 R32, desc[UR4][R8.64+0x10] ;  /* 0x0000100408203981 */ /* 0x000168000c1e1d00 */
[----:B------:R0:W5:Y:S01]  /*0230*/  @P2 LDG.E.128 R36, desc[UR4][R10.64] ;  /* 0x000000040a242981 */ /* 0x000162000c1e1d00 */
[----:B----4-:R-:W-:-:S03]  /*0240*/  @P2 IMAD.WIDE.U32 R12, R3, 0x20, R12 ;  /* 0x00000020030c2825 */ /* 0x010fc600078e000c */
        /* <DEDUP_REMOVED lines=31> */
[----:B------:R-:W-:Y:S01]  /*0440*/  HFMA2.MMA R118, -RZ, RZ, 0, 5.9604644775390625e-08 ;  /* 0x00000001ff767435 */ /* 0x000fe200000001ff */
[----:B------:R-:W-:Y:S02]  /*0450*/  ISETP.NE.U32.AND P0, PT, RZ, UR6, PT ;  /* 0x00000006ff007c0c */ /* 0x000fe4000bf05070 */
[----:B------:R-:W-:Y:S02]  /*0460*/  MOV R53, RZ ;  /* 0x000000ff00357202 */ /* 0x000fe40000000f00 */
[----:B------:R-:W-:-:S13]  /*0470*/  ISETP.NE.AND.EX P0, PT, RZ, UR7, PT, P0 ;  /* 0x00000007ff007c0c */ /* 0x000fda000bf05300 */
.L_x_2046:
        /* <DEDUP_REMOVED lines=40> */
[----:B0-----:R-:W-:Y:S01]  /*0700*/  FADD.FTZ R7, -R141, R112 ;  /* 0x000000708d077221 */ /* 0x001fe20000010100 */
[C---:B------:R-:W-:Y:S02]  /*0710*/  PRMT R19, R10.reuse, 0x7632, R19 ;  /* 0x000076320a137816 */ /* 0x040fe40000000013 */
[----:B------:R-:W-:Y:S01]  /*0720*/  SHF.L.U32 R114, R10, 0x10, RZ ;  /* 0x000000100a727819 */ /* 0x000fe200000006ff */
[----:B-----5:R-:W-:Y:S01]  /*0730*/  FMUL.FTZ R7, R122, R7 ;  /* 0x000000077a077220 */ /* 0x020fe20000410000 */
[----:B------:R-:W-:Y:S01]  /*0740*/  PRMT R115, R11, 0x7632, R115 ;  /* 0x000076320b737816 */ /* 0x000fe20000000073 */
[----:B------:R-:W-:Y:S01]  /*0750*/  FADD.FTZ R3, -R141, R18 ;  /* 0x000000128d037221 */ /* 0x000fe20000010100 */
[----:B------:R-:W-:-:S02]  /*0760*/  SHF.L.U32 R118, R11, 0x10, RZ ;  /* 0x000000100b767819 */ /* 0x000fc400000006ff */
[----:B------:R-:W-:Y:S01]  /*0770*/  SHF.L.U32 R16, R16, 0x10, RZ ;  /* 0x0000001010107819 */ /* 0x000fe200000006ff */
[----:B------:R-:W-:Y:S01]  /*0780*/  FMUL.FTZ R3, R122, R3 ;  /* 0x000000037a037220 */ /* 0x000fe20000410000 */
[----:B------:R-:W-:Y:S02]  /*0790*/  PRMT R17, R9, 0x7632, R17 ;  /* 0x0000763209117816 */ /* 0x000fe40000000011 */
[C---:B---3--:R-:W-:Y:S02]  /*07a0*/  PRMT R10, R13.reuse, 0x7632, R10 ;  /* 0x000076320d0a7816 */ /* 0x048fe4000000000a */
[----:B------:R-:W-:Y:S02]  /*07b0*/  PRMT R8, R12, 0x7632, R8 ;  /* 0x000076320c087816 */ /* 0x000fe40000000008 */
[----:B------:R-:W-:Y:S02]  /*07c0*/  SHF.L.U32 R13, R13, 0x10, RZ ;  /* 0x000000100d0d7819 */ /* 0x000fe400000006ff */
[----:B------:R-:W-:-:S02]  /*07d0*/  PRMT R11, R14, 0x7632, R11 ;  /* 0x000076320e0b7816 */ /* 0x000fc4000000000b */
[----:B------:R-:W-:Y:S01]  /*07e0*/  SHF.L.U32 R18, R8, 0x10, RZ ;  /* 0x0000001008127819 */ /* 0x000fe200000006ff */
[----:B------:R-:W-:Y:S01]  /*07f0*/  FADD.FTZ R70, R70, R13 ;  /* 0x0000000d46467221 */ /* 0x000fe20000010000 */
[-C--:B------:R-:W-:Y:S01]  /*0800*/  FFMA.FTZ R54, R7, R13.reuse, R54 ;  /* 0x0000000d07367223 */ /* 0x080fe20000010036 */
[----:B------:R-:W-:Y:S01]  /*0810*/  FMUL.FTZ R8, R22, R13 ;  /* 0x0000000d16087220 */ /* 0x000fe20000410000 */
[----:B------:R-:W-:Y:S01]  /*0820*/  SHF.L.U32 R9, R12, 0x10, RZ ;  /* 0x000000100c097819 */ /* 0x000fe200000006ff */
[----:B------:R-:W-:Y:S01]  /*0830*/  FADD.FTZ R13, -R141, R16 ;  /* 0x000000108d0d7221 */ /* 0x000fe20000010100 */
[----:B------:R-:W-:Y:S01]  /*0840*/  SHF.L.U32 R116, R11, 0x10, RZ ;  /* 0x000000100b747819 */ /* 0x000fe200000006ff */
[----:B------:R-:W-:Y:S01]  /*0850*/  FADD.FTZ R11, -R141, R118 ;  /* 0x000000768d0b7221 */ /* 0x000fe20000010100 */
[----:B------:R-:W-:Y:S01]  /*0860*/  SHF.L.U32 R113, R14, 0x10, RZ ;  /* 0x000000100e717819 */ /* 0x000fe200000006ff */
[----:B------:R-:W-:Y:S01]  /*0870*/  FMUL.FTZ R14, R122, R13 ;  /* 0x0000000d7a0e7220 */ /* 0x000fe20000410000 */
[----:B------:R-:W-:Y:S01]  /*0880*/  PRMT R12, R15, 0x7632, R12 ;  /* 0x000076320f0c7816 */ /* 0x000fe2000000000c */
        /* <DEDUP_REMOVED lines=8> */
[----:B------:R-:W-:Y:S01]  /*0910*/  FADD.FTZ R17, -R141, R16 ;  /* 0x000000108d117221 */ /* 0x000fe20000010100 */
[----:B------:R-:W-:Y:S01]  /*0920*/  FADD.FTZ R68, R68, R9 ;  /* 0x0000000944447221 */ /* 0x000fe20000010000 */
[----:B------:R-:W-:Y:S01]  /*0930*/  FFMA.FTZ R52, R3, R9, R52 ;  /* 0x0000000903347223 */ /* 0x000fe20000010034 */
[----:B------:R-:W-:Y:S01]  /*0940*/  FADD.FTZ R74, R74, R15 ;  /* 0x0000000f4a4a7221 */ /* 0x000fe20000010000 */
[-C--:B------:R-:W-:Y:S01]  /*0950*/  FFMA.FTZ R58, R11, R15.reuse, R58 ;  /* 0x0000000f0b3a7223 */ /* 0x080fe2000001003a */
[----:B------:R-:W-:Y:S01]  /*0960*/  FMUL.FTZ R12, R26, R15 ;  /* 0x0000000f1a0c7220 */ /* 0x000fe20000410000 */
[----:B------:R-:W-:Y:S01]  /*0970*/  FADD.FTZ R18, RZ, R6 ;  /* 0x00000006ff127221 */ /* 0x000fe20000010000 */
[----:B------:R-:W-:Y:S01]  /*0980*/  FADD.FTZ R9, -R141, R114 ;  /* 0x000000728d097221 */ /* 0x000fe20000010100 */
[----:B------:R-:W-:Y:S01]  /*0990*/  FFMA.FTZ R15, R3, R6, RZ ;  /* 0x00000006030f7223 */ /* 0x000fe200000100ff */
[----:B------:R-:W-:Y:S01]  /*09a0*/  SHF.L.U32 R112, R10, 0x10, RZ ;  /* 0x000000100a707819 */ /* 0x000fe200000006ff */
[----:B------:R-:W-:Y:S01]  /*09b0*/  FMUL.FTZ R16, R122, R17 ;  /* 0x000000117a107220 */ /* 0x000fe20000410000 */
[----:B------:R-:W-:Y:S01]  /*09c0*/  SHF.L.U32 R114, R19, 0x10, RZ ;  /* 0x0000001013727819 */ /* 0x000fe200000006ff */
[----:B------:R-:W-:Y:S01]  /*09d0*/  FADD.FTZ R17, R18, R13 ;  /* 0x0000000d12117221 */ /* 0x000fe20000010000 */
[----:B------:R-:W-:Y:S01]  /*09e0*/  FFMA.FTZ R18, R14, R13, R15 ;  /* 0x0000000d0e127223 */ /* 0x000fe2000001000f */
[----:B------:R-:W-:Y:S01]  /*09f0*/  FADD.FTZ R71, R71, R112 ;  /* 0x0000007047477221 */ /* 0x000fe20000010000 */
[-C--:B------:R-:W-:Y:S01]  /*0a00*/  FFMA.FTZ R55, R16, R112.reuse, R55 ;  /* 0x0000007010377223 */ /* 0x080fe20000010037 */
[----:B------:R-:W-:Y:S01]  /*0a10*/  FADD.FTZ R19, -R141, R114 ;  /* 0x000000728d137221 */ /* 0x000fe20000010100 */
[----:B------:R-:W-:Y:S01]  /*0a20*/  FMUL.FTZ R15, R23, R112 ;  /* 0x00000070170f7220 */ /* 0x000fe20000410000 */
[----:B------:R-:W-:Y:S01]  /*0a30*/  FADD.FTZ R112, R17, R8 ;  /* 0x0000000811707221 */ /* 0x000fe20000010000 */
[----:B------:R-:W-:Y:S01]  /*0a40*/  FFMA.FTZ R17, R7, R8, R18 ;  /* 0x0000000807117223 */ /* 0x000fe20000010012 */
[C---:B------:R-:W-:Y:S01]  /*0a50*/  FMUL.FTZ R18, R122.reuse, R19 ;  /* 0x000000137a127220 */ /* 0x040fe20000410000 */
[----:B------:R-:W-:Y:S01]  /*0a60*/  FMUL.FTZ R9, R122, R9 ;  /* 0x000000097a097220 */ /* 0x000fe20000410000 */
[----:B------:R-:W-:Y:S01]  /*0a70*/  FADD.FTZ R19, R112, R15 ;  /* 0x0000000f70137221 */ /* 0x000fe20000010000 */
[----:B------:R-:W-:Y:S01]  /*0a80*/  FMUL.FTZ R10, R24, R113 ;  /* 0x00000071180a7220 */ /* 0x000fe20000410000 */
[----:B------:R-:W-:Y:S01]  /*0a90*/  FFMA.FTZ R112, R16, R15, R17 ;  /* 0x0000000f10707223 */ /* 0x000fe20000010011 */
[----:B------:R-:W-:Y:S01]  /*0aa0*/  SHF.L.U32 R118, R115, 0x10, RZ ;  /* 0x0000001073767819 */ /* 0x000fe200000006ff */
[----:B------:R-:W-:Y:S01]  /*0ab0*/  FADD.FTZ R72, R72, R113 ;  /* 0x0000007148487221 */ /* 0x000fe20000010000 */
[----:B------:R-:W-:Y:S01]  /*0ac0*/  FFMA.FTZ R56, R9, R113, R56 ;  /* 0x0000007109387223 */ /* 0x000fe20000010038 */
[----:B------:R-:W-:Y:S01]  /*0ad0*/  FMUL.FTZ R17, R25, R116 ;  /* 0x0000007419117220 */ /* 0x000fe20000410000 */
[----:B------:R-:W-:Y:S01]  /*0ae0*/  FADD.FTZ R114, R19, R10 ;  /* 0x0000000a13727221 */ /* 0x000fe20000010000 */
[----:B------:R-:W-:Y:S01]  /*0af0*/  FFMA.FTZ R113, R9, R10, R112 ;  /* 0x0000000a09717223 */ /* 0x000fe20000010070 */
[----:B------:R-:W-:Y:S01]  /*0b00*/  FADD.FTZ R117, -R141, R118 ;  /* 0x000000768d757221 */ /* 0x000fe20000010100 */
        /* <DEDUP_REMOVED lines=12> */
.L_x_2038:
[----:B------:R-:W-:Y:S05]  /*0bd0*/  BSYNC B0 ;  /* 0x0000000000007941 */ /* 0x000fea0003800000 */
.L_x_2037:
        /* <DEDUP_REMOVED lines=19> */
[----:B------:R-:W-:Y:S02]  /*0d10*/  PRMT R131, R115, 0x7632, R131 ;  /* 0x0000763273837816 */ /* 0x000fe40000000083 */
[----:B------:R-:W-:Y:S01]  /*0d20*/  SHF.L.U32 R114, R127, 0x10, RZ ;  /* 0x000000107f727819 */ /* 0x000fe200000006ff */
[----:B------:R-:W-:Y:S01]  /*0d30*/  FADD.FTZ R127, -R141, R130 ;  /* 0x000000828d7f7221 */ /* 0x000fe20000010100 */
[----:B0-----:R-:W-:Y:S01]  /*0d40*/  SHF.L.U32 R124, R129, 0x10, RZ ;  /* 0x00000010817c7819 */ /* 0x001fe200000006ff */
[----:B------:R-:W-:Y:S01]  /*0d50*/  FADD.FTZ R129, -R141, R112 ;  /* 0x000000708d817221 */ /* 0x000fe20000010100 */
[----:B------:R-:W-:Y:S01]  /*0d60*/  SHF.L.U32 R132, R115, 0x10, RZ ;  /* 0x0000001073847819 */ /* 0x000fe200000006ff */
[----:B-----5:R-:W-:Y:S01]  /*0d70*/  FMUL.FTZ R127, R122, R127 ;  /* 0x0000007f7a7f7220 */ /* 0x020fe20000410000 */
[----:B------:R-:W-:Y:S01]  /*0d80*/  SHF.L.U32 R128, R113, 0x10, RZ ;  /* 0x0000001071807819 */ /* 0x000fe200000006ff */
[C---:B------:R-:W-:Y:S01]  /*0d90*/  FADD.FTZ R113, -R141.reuse, R126 ;  /* 0x0000007e8d717221 */ /* 0x040fe20000010100 */
[C---:B---3--:R-:W-:Y:S01]  /*0da0*/  PRMT R112, R116.reuse, 0x7632, R112 ;  /* 0x0000763274707816 */ /* 0x048fe20000000070 */
[----:B------:R-:W-:Y:S01]  /*0db0*/  FADD.FTZ R135, -R141, R124 ;  /* 0x0000007c8d877221 */ /* 0x000fe20000010100 */
[----:B------:R-:W-:Y:S01]  /*0dc0*/  SHF.L.U32 R115, R116, 0x10, RZ ;  /* 0x0000001074737819 */ /* 0x000fe200000006ff */
[----:B------:R-:W-:Y:S01]  /*0dd0*/  FMUL.FTZ R123, R122, R113 ;  /* 0x000000717a7b7220 */ /* 0x000fe20000410000 */
[----:B------:R-:W-:Y:S01]  /*0de0*/  SHF.L.U32 R126, R131, 0x10, RZ ;  /* 0x00000010837e7819 */ /* 0x000fe200000006ff */
[----:B------:R-:W-:Y:S01]  /*0df0*/  FADD.FTZ R131, -R141, R114 ;  /* 0x000000728d837221 */ /* 0x000fe20000010100 */
[----:B------:R-:W-:Y:S01]  /*0e00*/  PRMT R130, R119, 0x7632, R130 ;  /* 0x0000763277827816 */ /* 0x000fe20000000082 */
[----:B------:R-:W-:Y:S01]  /*0e10*/  FMUL.FTZ R124, R36, R115 ;  /* 0x00000073247c7220 */ /* 0x000fe20000410000 */
[----:B------:R-:W-:Y:S01]  /*0e20*/  SHF.L.U32 R114, R112, 0x10, RZ ;  /* 0x0000001070727819 */ /* 0x000fe200000006ff */
[----:B------:R-:W-:Y:S01]  /*0e30*/  FADD.FTZ R125, -R141, R128 ;  /* 0x000000808d7d7221 */ /* 0x000fe20000010100 */
[----:B------:R-:W-:Y:S01]  /*0e40*/  SHF.L.U32 R144, R130, 0x10, RZ ;  /* 0x0000001082907819 */ /* 0x000fe200000006ff */
[----:B------:R-:W-:Y:S01]  /*0e50*/  FMUL.FTZ R130, R122, R129 ;  /* 0x000000817a827220 */ /* 0x000fe20000410000 */
[----:B------:R-:W-:Y:S01]  /*0e60*/  PRMT R116, R117, 0x7632, R116 ;  /* 0x0000763275747816 */ /* 0x000fe20000000074 */
[----:B------:R-:W-:Y:S01]  /*0e70*/  FADD.FTZ R112, R143, R124 ;  /* 0x0000007c8f707221 */ /* 0x000fe20000010000 */
[----:B------:R-:W-:Y:S01]  /*0e80*/  SHF.L.U32 R117, R117, 0x10, RZ ;  /* 0x0000001075757819 */ /* 0x000fe200000006ff */
[----:B------:R-:W-:Y:S01]  /*0e90*/  FMUL.FTZ R129, R37, R114 ;  /* 0x0000007225817220 */ /* 0x000fe20000410000 */
[----:B------:R-:W-:Y:S01]  /*0ea0*/  FFMA.FTZ R113, R123, R124, R142 ;  /* 0x0000007c7b717223 */ /* 0x000fe2000001008e */
[----:B------:R-:W-:Y:S01]  /*0eb0*/  FADD.FTZ R139, -R141, R132 ;  /* 0x000000848d8b7221 */ /* 0x000fe20000010100 */
[----:B------:R-:W-:Y:S01]  /*0ec0*/  FADD.FTZ R76, R76, R115 ;  /* 0x000000734c4c7221 */ /* 0x000fe20000010000 */
[----:B------:R-:W-:Y:S01]  /*0ed0*/  FFMA.FTZ R60, R123, R115, R60 ;  /* 0x000000737b3c7223 */ /* 0x000fe2000001003c */
[----:B------:R-:W-:Y:S01]  /*0ee0*/  FADD.FTZ R141, -R141, R126 ;  /* 0x0000007e8d8d7221 */ /* 0x000fe20000010100 */
[----:B------:R-:W-:Y:S01]  /*0ef0*/  SHF.L.U32 R116, R116, 0x10, RZ ;  /* 0x0000001074747819 */ /* 0x000fe200000006ff */
[----:B------:R-:W-:Y:S01]  /*0f00*/  FADD.FTZ R115, R112, R129 ;  /* 0x0000008170737221 */ /* 0x000fe20000010000 */
[----:B------:R-:W-:Y:S01]  /*0f10*/  FMUL.FTZ R125, R122, R125 ;  /* 0x0000007d7a7d7220 */ /* 0x000fe20000410000 */
[----:B------:R-:W-:Y:S01]  /*0f20*/  FMUL.FTZ R126, R38, R117 ;  /* 0x00000075267e7220 */ /* 0x000fe20000410000 */
        /* <DEDUP_REMOVED lines=14> */
[----:B------:R-:W-:Y:S01]  /*1010*/  FMUL.FTZ R134, R122, R135 ;  /* 0x000000877a867220 */ /* 0x000fe20000410000 */
        /* <DEDUP_REMOVED lines=22> */
[----:B------:R-:W-:Y:S01]  /*1180*/  FFMA.FTZ R67, R140, R144, R67 ;  /* 0x000000908c437223 */ /* 0x000fe20000010043 */
[----:B------:R-:W-:Y:S01]  /*1190*/  FADD.FTZ R143, R114, R139 ;  /* 0x0000008b728f7221 */ /* 0x000fe20000010000 */
[----:B------:R-:W-:-:S07]  /*11a0*/  FFMA.FTZ R142, R140, R139, R112 ;  /* 0x0000008b8c8e7223 */ /* 0x000fce0000010070 */
.L_x_2040:
[----:B------:R-:W-:Y:S05]  /*11b0*/  BSYNC B0 ;  /* 0x0000000000007941 */ /* 0x000fea0003800000 */
.L_x_2039:
        /* <DEDUP_REMOVED lines=25> */
.L_x_2059:
        /* <DEDUP_REMOVED lines=76> */
[--C-:B------:R-:W-:Y:S01]  /*1810*/  @P5 FADD.FTZ R146, R146, R119.reuse ;  /* 0x0000007792925221 */ /* 0x100fe20000010000 */
[----:B------:R-:W-:Y:S01]  /*1820*/  @P5 PRMT R119, R101, 0x7632, R119 ;  /* 0x0000763265775816 */ /* 0x000fe20000000077 */
[----:B------:R-:W-:Y:S01]  /*1830*/  @P5 FADD.FTZ R150, R150, R117 ;  /* 0x0000007596965221 */ /* 0x000fe20000010000 */
[----:B------:R-:W-:Y:S01]  /*1840*/  @P1 F2FP.BF16.F32.PACK_AB R137, RZ, R152 ;  /* 0x00000098ff89123e */ /* 0x000fe200000010ff */
[-C--:B------:R-:W-:Y:S01]  /*1850*/  FMUL.FTZ R147, R118, R141.reuse ;  /* 0x0000008d76937220 */ /* 0x080fe20000410000 */
[----:B------:R-:W-:Y:S01]  /*1860*/  @P1 PRMT R110, R136, 0x7610, R110 ;  /* 0x00007610886e1816 */ /* 0x000fe2000000006e */
[----:B------:R-:W-:Y:S01]  /*1870*/  FMUL.FTZ R151, R116, R141 ;  /* 0x0000008d74977220 */ /* 0x000fe20000410000 */
[----:B------:R-:W-:Y:S01]  /*1880*/  @P1 PRMT R111, R137, 0x7610, R111 ;  /* 0x00007610896f1816 */ /* 0x000fe2000000006f */
[----:B------:R-:W-:Y:S01]  /*1890*/  FMUL.FTZ R118, R32, R147 ;  /* 0x0000009320767220 */ /* 0x000fe20000410000 */
[----:B------:R-:W-:-:S02]  /*18a0*/  @P5 SHF.L.U32 R119, R119, 0x10, RZ ;  /* 0x0000001077775819 */ /* 0x000fc400000006ff */
[----:B------:R-:W-:Y:S01]  /*18b0*/  @P1 F2FP.BF16.F32.PACK_AB R136, RZ, R154 ;  /* 0x0000009aff88123e */ /* 0x000fe200000010ff */
[-C--:B------:R-:W-:Y:S01]  /*18c0*/  FMUL.FTZ R154, R154, R141.reuse ;  /* 0x0000008d9a9a7220 */ /* 0x080fe20000410000 */
[----:B------:R-:W-:Y:S01]  /*18d0*/  @P1 F2FP.BF16.F32.PACK_AB R137, RZ, R150 ;  /* 0x00000096ff89123e */ /* 0x000fe200000010ff */
[----:B------:R-:W-:Y:S01]  /*18e0*/  @P5 FADD.FTZ R156, R156, R119 ;  /* 0x000000779c9c5221 */ /* 0x000fe20000010000 */
[----:B------:R-:W-:Y:S01]  /*18f0*/  @P1 PRMT R110, R110, 0x5410, R136 ;  /* 0x000054106e6e1816 */ /* 0x000fe20000000088 */
[----:B------:R-:W-:Y:S01]  /*1900*/  FMUL.FTZ R150, R150, R141 ;  /* 0x0000008d96967220 */ /* 0x000fe20000410000 */
[----:B------:R-:W-:Y:S02]  /*1910*/  @P1 PRMT R111, R111, 0x5410, R137 ;  /* 0x000054106f6f1816 */ /* 0x000fe40000000089 */
[----:B------:R-:W-:Y:S01]  /*1920*/  @P1 F2FP.BF16.F32.PACK_AB R117, RZ, R116 ;  /* 0x00000074ff75123e */ /* 0x000fe200000010ff */
        /* <DEDUP_REMOVED lines=14> */
[----:B------:R-:W-:Y:S01]  /*1a10*/  FMUL.FTZ R119, R33, R154 ;  /* 0x0000009a21777220 */ /* 0x000fe20000410000 */
[----:B------:R-:W-:-:S02]  /*1a20*/  FMUL.FTZ R153, R35, R150 ;  /* 0x0000009623997220 */ /* 0x000fc40000410000 */
[----:B------:R-:W-:Y:S01]  /*1a30*/  F2FP.BF16.F32.PACK_AB R117, R156, R117 ;  /* 0x000000759c75723e */ /* 0x000fe200000010ff */
[----:B------:R0:W-:Y:S01]  /*1a40*/  @P1 STG.E.128 desc[UR4][R142.64], R108 ;  /* 0x0000006c8e001986 */ /* 0x0001e2000c101d04 */
[----:B------:R-:W-:Y:S01]  /*1a50*/  F2FP.BF16.F32.PACK_AB R118, R119, R118 ;  /* 0x000000767776723e */ /* 0x000fe200000010ff */
[----:B------:R-:W-:Y:S01]  /*1a60*/  FMUL.FTZ R119, R29, R146 ;  /* 0x000000921d777220 */ /* 0x000fe20000410000 */
[----:B-1----:R-:W-:-:S04]  /*1a70*/  IMAD.WIDE.U32 R136, R121, 0x10, R136 ;  /* 0x0000001079887825 */ /* 0x002fc800078e0088 */
[----:B------:R-:W-:Y:S02]  /*1a80*/  F2FP.BF16.F32.PACK_AB R116, R119, R116 ;  /* 0x000000747774723e */ /* 0x000fe400000010ff */
[----:B------:R-:W-:Y:S01]  /*1a90*/  IADD3 R121, R121, 0x80, RZ ;  /* 0x0000008079797810 */ /* 0x000fe20007ffe0ff */
[----:B0-----:R-:W-:-:S04]  /*1aa0*/  FMUL.FTZ R143, R152, R141 ;  /* 0x0000008d988f7220 */ /* 0x001fc80000410000 */
        /* <DEDUP_REMOVED lines=14> */
[----:B------:R-:W-:-:S02]  /*1b90*/  PRMT R115, R115, 0x7632, R115 ;  /* 0x0000763273737816 */ /* 0x000fc40000000073 */
[----:B0-----:R-:W-:Y:S02]  /*1ba0*/  SHF.L.U32 R116, R114, 0x10, RZ ;  /* 0x0000001072747819 */ /* 0x001fe400000006ff */
[----:B------:R-:W-:Y:S02]  /*1bb0*/  SHF.L.U32 R112, R112, 0x10, RZ ;  /* 0x0000001070707819 */ /* 0x000fe400000006ff */
[----:B------:R-:W-:Y:S01]  /*1bc0*/  SHF.L.U32 R114, R113, 0x10, RZ ;  /* 0x0000001071727819 */ /* 0x000fe200000006ff */
[----:B------:R-:W-:Y:S01]  /*1bd0*/  FFMA.FTZ R89, R116, R154, R89 ;  /* 0x0000009a74597223 */ /* 0x000fe20000010059 */
[----:B------:R-:W-:Y:S01]  /*1be0*/  SHF.L.U32 R118, R115, 0x10, RZ ;  /* 0x0000001073767819 */ /* 0x000fe200000006ff */
[----:B------:R-:W-:Y:S02]  /*1bf0*/  FFMA.FTZ R85, R112, R146, R85 ;  /* 0x0000009270557223 */ /* 0x000fe40000010055 */
[----:B------:R-:W-:Y:S02]  /*1c00*/  FFMA.FTZ R87, R114, R148, R87 ;  /* 0x0000009472577223 */ /* 0x000fe40000010057 */
[----:B------:R-:W-:-:S07]  /*1c10*/  FFMA.FTZ R91, R118, R150, R91 ;  /* 0x00000096765b7223 */ /* 0x000fce000001005b */
.L_x_2043:
[----:B------:R-:W-:Y:S05]  /*1c20*/  BSYNC B0 ;  /* 0x0000000000007941 */ /* 0x000fea0003800000 */
.L_x_2042:
        /* <DEDUP_REMOVED lines=19> */
[----:B------:R-:W-:Y:S01]  /*1d60*/  FMUL.FTZ R144, R122, R117 ;  /* 0x000000757a907220 */ /* 0x000fe20000410000 */
[----:B------:R-:W-:Y:S01]  /*1d70*/  ISETP.NE.U32.AND P1, PT, RZ, UR14, PT ;  /* 0x0000000eff007c0c */ /* 0x000fe2000bf25070 */
[----:B------:R-:W-:Y:S01]  /*1d80*/  FADD.FTZ R143, R131, -R118 ;  /* 0x80000076838f7221 */ /* 0x000fe20000010000 */
[----:B------:R-:W-:Y:S01]  /*1d90*/  @P5 SHF.L.U32 R117, R104, 0x10, RZ ;  /* 0x0000001068755819 */ /* 0x000fe200000006ff */
[----:B------:R-:W-:Y:S01]  /*1da0*/  FADD.FTZ R147, R128, -R147 ;  /* 0x8000009380937221 */ /* 0x000fe20000010000 */
[C---:B------:R-:W-:Y:S01]  /*1db0*/  FMUL.FTZ R118, R122.reuse, R119 ;  /* 0x000000777a767220 */ /* 0x040fe20000410000 */
[C---:B------:R-:W-:Y:S01]  /*1dc0*/  FMUL.FTZ R142, R122.reuse, R137 ;  /* 0x000000897a8e7220 */ /* 0x040fe20000410000 */
[----:B------:R-:W-:Y:S01]  /*1dd0*/  @P5 SHF.L.U32 R119, R105, 0x10, RZ ;  /* 0x0000001069775819 */ /* 0x000fe200000006ff */
[----:B------:R-:W-:Y:S01]  /*1de0*/  FMUL.FTZ R146, R122, R147 ;  /* 0x000000937a927220 */ /* 0x000fe20000410000 */
[----:B------:R-:W-:Y:S01]  /*1df0*/  ISETP.NE.AND.EX P1, PT, RZ, UR15, PT, P1 ;  /* 0x0000000fff007c0c */ /* 0x000fe2000bf25310 */
[--C-:B------:R-:W-:Y:S01]  /*1e00*/  @P5 FADD.FTZ R144, R144, R117.reuse ;  /* 0x0000007590905221 */ /* 0x100fe20000010000 */
[----:B------:R-:W-:Y:S01]  /*1e10*/  @P5 SHF.L.U32 R137, R106, 0x10, RZ ;  /* 0x000000106a895819 */ /* 0x000fe200000006ff */
[----:B------:R-:W-:Y:S01]  /*1e20*/  FADD.FTZ R145, R135, -R136 ;  /* 0x8000008887917221 */ /* 0x000fe20000010000 */
[----:B------:R-:W-:Y:S01]  /*1e30*/  @P5 PRMT R117, R104, 0x7632, R117 ;  /* 0x0000763268755816 */ /* 0x000fe20000000075 */
[----:B------:R-:W-:Y:S01]  /*1e40*/  FADD.FTZ R149, R138, -R149 ;  /* 0x800000958a957221 */ /* 0x000fe20000010000 */
[----:B------:R-:W-:Y:S01]  /*1e50*/  @P5 FADD.FTZ R142, R142, R119 ;  /* 0x000000778e8e5221 */ /* 0x000fe20000010000 */
[----:B------:R-:W-:Y:S01]  /*1e60*/  @P5 FADD.FTZ R146, R146, R137 ;  /* 0x0000008992925221 */ /* 0x000fe20000010000 */
[----:B------:R-:W-:Y:S01]  /*1e70*/  @P5 PRMT R119, R105, 0x7632, R119 ;  /* 0x0000763269775816 */ /* 0x000fe20000000077 */
[----:B------:R-:W-:Y:S01]  /*1e80*/  FMUL.FTZ R116, R122, R143 ;  /* 0x0000008f7a747220 */ /* 0x000fe20000410000 */
[----:B------:R-:W-:Y:S01]  /*1e90*/  @P5 PRMT R137, R106, 0x7632, R137 ;  /* 0x000076326a895816 */ /* 0x000fe20000000089 */
[C---:B------:R-:W-:Y:S01]  /*1ea0*/  FMUL.FTZ R136, R122.reuse, R145 ;  /* 0x000000917a887220 */ /* 0x040fe20000410000 */
[----:B------:R-:W-:Y:S01]  /*1eb0*/  @P5 SHF.L.U32 R117, R117, 0x10, RZ ;  /* 0x0000001075755819 */ /* 0x000fe200000006ff */
[C---:B------:R-:W-:Y:S01]  /*1ec0*/  FMUL.FTZ R148, R122.reuse, R149 ;  /* 0x000000957a947220 */ /* 0x040fe20000410000 */
[C---:B------:R-:W-:Y:S01]  /*1ed0*/  @P5 SHF.L.U32 R143, R107.reuse, 0x10, RZ ;  /* 0x000000106b8f5819 */ /* 0x040fe200000006ff */
[----:B------:R-:W-:Y:S01]  /*1ee0*/  FMUL.FTZ R122, R122, R151 ;  /* 0x000000977a7a7220 */ /* 0x000fe20000410000 */
[----:B------:R-:W-:Y:S01]  /*1ef0*/  @P5 PRMT R145, R107, 0x7632, R145 ;  /* 0x000076326b915816 */ /* 0x000fe20000000091 */
[----:B------:R-:W-:Y:S01]  /*1f00*/  @P5 FADD.FTZ R118, R118, R117 ;  /* 0x0000007576765221 */ /* 0x000fe20000010000 */
[----:B------:R-:W-:Y:S01]  /*1f10*/  @P5 SHF.L.U32 R119, R119, 0x10, RZ ;  /* 0x0000001077775819 */ /* 0x000fe200000006ff */
[----:B------:R-:W-:Y:S01]  /*1f20*/  @P5 FADD.FTZ R148, R148, R143 ;  /* 0x0000008f94945221 */ /* 0x000fe20000010000 */
[----:B------:R-:W-:Y:S01]  /*1f30*/  @P5 SHF.L.U32 R137, R137, 0x10, RZ ;  /* 0x0000001089895819 */ /* 0x000fe200000006ff */
[-C--:B------:R-:W-:Y:S01]  /*1f40*/  FMUL.FTZ R149, R146, R141.reuse ;  /* 0x0000008d92957220 */ /* 0x080fe20000410000 */
[----:B------:R-:W-:Y:S01]  /*1f50*/  @P1 F2FP.BF16.F32.PACK_AB R117, RZ, R144 ;  /* 0x00000090ff75123e */ /* 0x000fe200000010ff */
[----:B------:R-:W-:Y:S01]  /*1f60*/  @P5 FADD.FTZ R116, R116, R119 ;  /* 0x0000007774745221 */ /* 0x000fe20000010000 */
[----:B------:R-:W-:Y:S01]  /*1f70*/  @P5 SHF.L.U32 R145, R145, 0x10, RZ ;  /* 0x0000001091915819 */ /* 0x000fe200000006ff */
[----:B------:R-:W-:Y:S01]  /*1f80*/  @P5 FADD.FTZ R136, R136, R137 ;  /* 0x0000008988885221 */ /* 0x000fe20000010000 */
[----:B------:R-:W-:Y:S01]  /*1f90*/  @P1 F2FP.BF16.F32.PACK_AB R119, RZ, R142 ;  /* 0x0000008eff77123e */ /* 0x000fe200000010ff */
[-C--:B------:R-:W-:Y:S01]  /*1fa0*/  FMUL.FTZ R147, R148, R141.reuse ;  /* 0x0000008d94937220 */ /* 0x080fe20000410000 */
[----:B------:R-:W-:Y:S01]  /*1fb0*/  @P1 PRMT R108, R117, 0x7610, R108 ;  /* 0x00007610756c1816 */ /* 0x000fe2000000006c */
[----:B------:R-:W-:Y:S01]  /*1fc0*/  @P5 FADD.FTZ R122, R122, R145 ;  /* 0x000000917a7a5221 */ /* 0x000fe20000010000 */
        /* <DEDUP_REMOVED lines=10> */
[----:B------:R-:W-:Y:S01]  /*2070*/  @P1 PRMT R108, R108, 0x5410, R117 ;  /* 0x000054106c6c1816 */ /* 0x000fe20000000075 */
[----:B------:R-:W-:Y:S01]  /*2080*/  FMUL.FTZ R150, R122, R141 ;  /* 0x0000008d7a967220 */ /* 0x000fe20000410000 */
[----:B------:R-:W-:Y:S01]  /*2090*/  FMUL.FTZ R117, R46, R151 ;  /* 0x000000972e757220 */ /* 0x000fe20000410000 */
[----:B------:R-:W-:Y:S01]  /*20a0*/  FMUL.FTZ R116, R47, R148 ;  /* 0x000000942f747220 */ /* 0x000fe20000410000 */
[----:B------:R-:W-:Y:S01]  /*20b0*/  FMUL.FTZ R118, R48, R149 ;  /* 0x0000009530767220 */ /* 0x000fe20000410000 */
[----:B------:R-:W-:Y:S01]  /*20c0*/  FMUL.FTZ R141, R49, R146 ;  /* 0x00000092318d7220 */ /* 0x000fe20000410000 */
[----:B------:R-:W-:-:S02]  /*20d0*/  @P1 PRMT R111, R143, 0x7610, R111 ;  /* 0x000076108f6f1816 */ /* 0x000fc4000000006f */
[----:B------:R-:W-:Y:S02]  /*20e0*/  @P1 F2FP.BF16.F32.PACK_AB R122, RZ, R122 ;  /* 0x0000007aff7a123e */ /* 0x000fe400000010ff */
[----:B------:R-:W-:Y:S01]  /*20f0*/  @P1 PRMT R109, R109, 0x5410, R119 ;  /* 0x000054106d6d1816 */ /* 0x000fe20000000077 */
[----:B------:R-:W-:Y:S01]  /*2100*/  FMUL.FTZ R119, R45, R144 ;  /* 0x000000902d777220 */ /* 0x000fe20000410000 */
[----:B------:R-:W-:Y:S01]  /*2110*/  F2FP.BF16.F32.PACK_AB R117, R116, R117 ;  /* 0x000000757475723e */ /* 0x000fe200000010ff */
[----:B------:R-:W-:Y:S01]  /*2120*/  FMUL.FTZ R116, R44, R145 ;  /* 0x000000912c747220 */ /* 0x000fe20000410000 */
[----:B------:R-:W-:Y:S02]  /*2130*/  @P1 PRMT R110, R137, 0x7610, R110 ;  /* 0x00007610896e1816 */ /* 0x000fe4000000006e */
[----:B------:R-:W-:Y:S01]  /*2140*/  @P1 PRMT R111, R111, 0x5410, R122 ;  /* 0x000054106f6f1816 */ /* 0x000fe2000000007a */
[----:B------:R-:W-:Y:S01]  /*2150*/  FMUL.FTZ R122, R50, R147 ;  /* 0x00000093327a7220 */ /* 0x000fe20000410000 */
[----:B------:R-:W-:Y:S01]  /*2160*/  F2FP.BF16.F32.PACK_AB R118, R141, R118 ;  /* 0x000000768d76723e */ /* 0x000fe200000010ff */
[----:B------:R-:W-:Y:S01]  /*2170*/  FMUL.FTZ R141, R51, R150 ;  /* 0x00000096338d7220 */ /* 0x000fe20000410000 */
[----:B------:R-:W-:-:S02]  /*2180*/  @P1 F2FP.BF16.F32.PACK_AB R137, RZ, R136 ;  /* 0x00000088ff89123e */ /* 0x000fc400000010ff */
[C---:B------:R-:W-:Y:S02]  /*2190*/  @P1 LEA R142, P5, R121.reuse, UR14, 0x4 ;  /* 0x0000000e798e1c11 */ /* 0x040fe4000f8a20ff */
[C---:B------:R-:W-:Y:S02]  /*21a0*/  LEA R136, P6, R121.reuse, UR16, 0x4 ;  /* 0x0000001079887c11 */ /* 0x040fe4000f8c20ff */
        /* <DEDUP_REMOVED lines=27> */
.L_x_2045:
[----:B------:R-:W-:Y:S05]  /*2360*/  BSYNC B0 ;  /* 0x0000000000007941 */ /* 0x000fea0003800000 */
.L_x_2044:
[----:B------:R-:W-:Y:S02]  /*2370*/  IADD3 R0, R0, UR18, RZ ;  /* 0x0000001200007c10 */ /* 0x000fe4000fffe0ff */
[----:B------:R-:W-:Y:S02]  /*2380*/  SEL R118, RZ, 0x1, P4 ;  /* 0x00000001ff767807 */ /* 0x000fe40002000000 */
[----:B------:R-:W-:-:S13]  /*2390*/  ISETP.GE.AND P1, PT, R0, UR19, PT ;  /* 0x0000001300007c0c */ /* 0x000fda000bf26270 */
[----:B------:R-:W-:Y:S05]  /*23a0*/  @!P1 BRA `(.L_x_2046) ;  /* 0xffffffe000349947 */ /* 0x000fea000383ffff */
.L_x_2036:
        /* <DEDUP_REMOVED lines=19> */
.L_x_2048:
[----:B------:R-:W-:Y:S05]  /*24e0*/  BSYNC B0 ;  /* 0x0000000000007941 */ /* 0x000fea0003800000 */
.L_x_2047:
        /* <DEDUP_REMOVED lines=14> */
.L_x_2041:
[----:B------:R-:W-:Y:S02]  /*25d0*/  MOV R146, 0x10 ;  /* 0x0000001000927802 */ /* 0x000fe40000000f00 */
[----:B------:R-:W-:Y:S02]  /*25e0*/  MOV R147, 0x1f ;  /* 0x0000001f00937802 */ /* 0x000fe40000000f00 */
[----:B------:R-:W-:-:S07]  /*25f0*/  MOV R144, 0xffffffff ;  /* 0xffffffff00907802 */ /* 0x000fce0000000f00 */
[----:B------:R-:W-:Y:S05]  /*2600*/  WARPSYNC.COLLECTIVE R144, `(.L_x_2049) ;  /* 0x0000000090087348 */ /* 0x000fea0003c00000 */
[----:B------:R0:W1:Y:S02]  /*2610*/  SHFL.DOWN P6, R145, R143, R146, R147 ;  /* 0x080000928f917389 */ /* 0x00006400000c0093 */
[----:B01----:R-:W-:Y:S01]  /*2620*/  ENDCOLLECTIVE ;  /* 0x000000000000791b */ /* 0x003fe20003800000 */
.L_x_2049:
[----:B------:R-:W-:-:S05]  /*2630*/  MOV R114, R145 ;  /* 0x0000009100727202 */ /* 0x000fca0000000f00 */
[----:B------:R-:W-:Y:S01]  /*2640*/  FADD.FTZ R114, R114, R143 ;  /* 0x0000008f72727221 */ /* 0x000fe20000010000 */
[----:B------:R-:W-:-:S07]  /*2650*/  MOV R143, R142 ;  /* 0x0000008e008f7202 */ /* 0x000fce0000000f00 */
[----:B------:R-:W-:Y:S05]  /*2660*/  WARPSYNC.COLLECTIVE R144, `(.L_x_2050) ;  /* 0x0000000090087348 */ /* 0x000fea0003c00000 */
[----:B------:R0:W1:Y:S02]  /*2670*/  SHFL.DOWN P6, R145, R143, R146, R147 ;  /* 0x080000928f917389 */ /* 0x00006400000c0093 */
[----:B01----:R-:W-:Y:S01]  /*2680*/  ENDCOLLECTIVE ;  /* 0x000000000000791b */ /* 0x003fe20003800000 */
.L_x_2050:
[----:B------:R-:W-:Y:S02]  /*2690*/  MOV R143, R114 ;  /* 0x00000072008f7202 */ /* 0x000fe40000000f00 */
[----:B------:R-:W-:Y:S02]  /*26a0*/  MOV R146, 0x8 ;  /* 0x0000000800927802 */ /* 0x000fe40000000f00 */
[----:B------:R-:W-:-:S07]  /*26b0*/  MOV R113, R145 ;  /* 0x0000009100717202 */ /* 0x000fce0000000f00 */
[----:B------:R-:W-:Y:S05]  /*26c0*/  WARPSYNC.COLLECTIVE R144, `(.L_x_2051) ;  /* 0x0000000090087348 */ /* 0x000fea0003c00000 */
[----:B------:R0:W1:Y:S02]  /*26d0*/  SHFL.DOWN P6, R145, R143, R146, R147 ;  /* 0x080000928f917389 */ /* 0x00006400000c0093 */
[----:B01----:R-:W-:Y:S01]  /*26e0*/  ENDCOLLECTIVE ;  /* 0x000000000000791b */ /* 0x003fe20003800000 */
.L_x_2051:
[----:B------:R-:W-:-:S05]  /*26f0*/  FADD.FTZ R113, R113, R142 ;  /* 0x0000008e71717221 */ /* 0x000fca0000010000 */
[----:B------:R-:W-:Y:S02]  /*2700*/  MOV R143, R113 ;  /* 0x00000071008f7202 */ /* 0x000fe40000000f00 */
[----:B------:R-:W-:-:S07]  /*2710*/  MOV R115, R145 ;  /* 0x0000009100737202 */ /* 0x000fce0000000f00 */
[----:B------:R-:W-:Y:S05]  /*2720*/  WARPSYNC.COLLECTIVE R144, `(.L_x_2052) ;  /* 0x0000000090087348 */ /* 0x000fea0003c00000 */
[----:B------:R0:W1:Y:S02]  /*2730*/  SHFL.DOWN P6, R145, R143, R146, R147 ;  /* 0x080000928f917389 */ /* 0x00006400000c0093 */
[----:B01----:R-:W-:Y:S01]  /*2740*/  ENDCOLLECTIVE ;  /* 0x000000000000791b */ /* 0x003fe20003800000 */
.L_x_2052:
[----:B------:R-:W-:-:S05]  /*2750*/  FADD.FTZ R115, R114, R115 ;  /* 0x0000007372737221 */ /* 0x000fca0000010000 */
[----:B------:R-:W-:Y:S02]  /*2760*/  MOV R143, R115 ;  /* 0x00000073008f7202 */ /* 0x000fe40000000f00 */
[----:B------:R-:W-:Y:S02]  /*2770*/  MOV R146, 0x4 ;  /* 0x0000000400927802 */ /* 0x000fe40000000f00 */
[----:B------:R-:W-:-:S07]  /*2780*/  MOV R116, R145 ;  /* 0x0000009100747202 */ /* 0x000fce0000000f00 */
[----:B------:R-:W-:Y:S05]  /*2790*/  WARPSYNC.COLLECTIVE R144, `(.L_x_2053) ;  /* 0x0000000090087348 */ /* 0x000fea0003c00000 */
[----:B------:R0:W1:Y:S02]  /*27a0*/  SHFL.DOWN P6, R145, R143, R146, R147 ;  /* 0x080000928f917389 */ /* 0x00006400000c0093 */
[----:B01----:R-:W-:Y:S01]  /*27b0*/  ENDCOLLECTIVE ;  /* 0x000000000000791b */ /* 0x003fe20003800000 */
.L_x_2053:
[----:B------:R-:W-:-:S05]  /*27c0*/  FADD.FTZ R116, R113, R116 ;  /* 0x0000007471747221 */ /* 0x000fca0000010000 */
[----:B------:R-:W-:Y:S02]  /*27d0*/  MOV R143, R116 ;  /* 0x00000074008f7202 */ /* 0x000fe40000000f00 */
[----:B------:R-:W-:-:S07]  /*27e0*/  MOV R118, R145 ;  /* 0x0000009100767202 */ /* 0x000fce0000000f00 */
[----:B------:R-:W-:Y:S05]  /*27f0*/  WARPSYNC.COLLECTIVE R144, `(.L_x_2054) ;  /* 0x0000000090087348 */ /* 0x000fea0003c00000 */
[----:B------:R0:W1:Y:S02]  /*2800*/  SHFL.DOWN P6, R145, R143, R146, R147 ;  /* 0x080000928f917389 */ /* 0x00006400000c0093 */
[----:B01----:R-:W-:Y:S01]  /*2810*/  ENDCOLLECTIVE ;  /* 0x000000000000791b */ /* 0x003fe20003800000 */
.L_x_2054:
[----:B------:R-:W-:-:S05]  /*2820*/  FADD.FTZ R118, R115, R118 ;  /* 0x0000007673767221 */ /* 0x000fca0000010000 */
[----:B------:R-:W-:Y:S02]  /*2830*/  MOV R143, R118 ;  /* 0x00000076008f7202 */ /* 0x000fe40000000f00 */
[----:B------:R-:W-:Y:S02]  /*2840*/  MOV R146, 0x2 ;  /* 0x0000000200927802 */ /* 0x000fe40000000f00 */
[----:B------:R-:W-:-:S07]  /*2850*/  MOV R117, R145 ;  /* 0x0000009100757202 */ /* 0x000fce0000000f00 */
[----:B------:R-:W-:Y:S05]  /*2860*/  WARPSYNC.COLLECTIVE R144, `(.L_x_2055) ;  /* 0x0000000090087348 */ /* 0x000fea0003c00000 */
[----:B------:R0:W1:Y:S02]  /*2870*/  SHFL.DOWN P6, R145, R143, R146, R147 ;  /* 0x080000928f917389 */ /* 0x00006400000c0093 */
[----:B01----:R-:W-:Y:S01]  /*2880*/  ENDCOLLECTIVE ;  /* 0x000000000000791b */ /* 0x003fe20003800000 */
.L_x_2055:
[----:B------:R-:W-:-:S05]  /*2890*/  FADD.FTZ R117, R116, R117 ;  /* 0x0000007574757221 */ /* 0x000fca0000010000 */
[----:B------:R-:W-:Y:S02]  /*28a0*/  MOV R143, R117 ;  /* 0x00000075008f7202 */ /* 0x000fe40000000f00 */
[----:B------:R-:W-:-:S07]  /*28b0*/  MOV R119, R145 ;  /* 0x0000009100777202 */ /* 0x000fce0000000f00 */
[----:B------:R-:W-:Y:S05]  /*28c0*/  WARPSYNC.COLLECTIVE R144, `(.L_x_2056) ;  /* 0x0000000090087348 */ /* 0x000fea0003c00000 */
[----:B------:R0:W1:Y:S02]  /*28d0*/  SHFL.DOWN P6, R145, R143, R146, R147 ;  /* 0x080000928f917389 */ /* 0x00006400000c0093 */
[----:B01----:R-:W-:Y:S01]  /*28e0*/  ENDCOLLECTIVE ;  /* 0x000000000000791b */ /* 0x003fe20003800000 */
.L_x_2056:
[----:B------:R-:W-:-:S05]  /*28f0*/  FADD.FTZ R119, R118, R119 ;  /* 0x0000007776777221 */ /* 0x000fca0000010000 */
[----:B------:R-:W-:Y:S02]  /*2900*/  MOV R143, R119 ;  /* 0x00000077008f7202 */ /* 0x000fe40000000f00 */
[----:B------:R-:W-:Y:S02]  /*2910*/  MOV R146, 0x1 ;  /* 0x0000000100927802 */ /* 0x000fe40000000f00 */
[----:B------:R-:W-:-:S07]  /*2920*/  MOV R136, R145 ;  /* 0x0000009100887202 */ /* 0x000fce0000000f00 */
[----:B------:R-:W-:Y:S05]  /*2930*/  WARPSYNC.COLLECTIVE R144, `(.L_x_2057) ;  /* 0x0000000090087348 */ /* 0x000fea0003c00000 */
[----:B------:R0:W1:Y:S02]  /*2940*/  SHFL.DOWN P6, R145, R143, R146, R147 ;  /* 0x080000928f917389 */ /* 0x00006400000c0093 */
[----:B01----:R-:W-:Y:S01]  /*2950*/  ENDCOLLECTIVE ;  /* 0x000000000000791b */ /* 0x003fe20003800000 */
.L_x_2057:
[----:B------:R-:W-:-:S05]  /*2960*/  FADD.FTZ R114, R117, R136 ;  /* 0x0000008875727221 */ /* 0x000fca0000010000 */
[----:B------:R-:W-:Y:S02]  /*2970*/  MOV R143, R114 ;  /* 0x00000072008f7202 */ /* 0x000fe40000000f00 */
[----:B------:R-:W-:-:S07]  /*2980*/  MOV R136, R145 ;  /* 0x0000009100887202 */ /* 0x000fce0000000f00 */
[----:B------:R-:W-:Y:S05]  /*2990*/  WARPSYNC.COLLECTIVE R144, `(.L_x_2058) ;  /* 0x0000000090087348 */ /* 0x000fea0003c00000 */
[----:B------:R0:W1:Y:S02]  /*29a0*/  SHFL.DOWN P6, R145, R143, R146, R147 ;  /* 0x080000928f917389 */ /* 0x00006400000c0093 */
[----:B01----:R-:W-:Y:S01]  /*29b0*/  ENDCOLLECTIVE ;  /* 0x000000000000791b */ /* 0x003fe20003800000 */
.L_x_2058:
[----:B------:R-:W-:Y:S01]  /*29c0*/  MOV R113, R145 ;  /* 0x0000009100717202 */ /* 0x000fe20000000f00 */
[----:B------:R-:W-:Y:S06]  /*29d0*/  BRA `(.L_x_2059) ;  /* 0xffffffe8005c7947 */ /* 0x000fec000383ffff */
.L_x_2060:
        /* <DEDUP_REMOVED lines=10> */
.L_x_8722:


//--------------------- .text._ZN10layer_norm13ln_bwd_kernelINS_13Kernel_traitsIf13__nv_bfloat16S2_S2_fjLj2048ELj1ELj1ELj4ELj16ENS_18Kernel_traits_baseILj2048EfS2_S2_S2_fjLj128EEEEELb0ELb1ELb0ELb1EEEvNS_9BwdParamsE --------------------------
	.section	.text._ZN10layer_norm13ln_bwd_kernelINS_13Kernel_traitsIf13__nv_bfloat16S2_S2_fjLj2048ELj1ELj1ELj4ELj16ENS_18Kernel_traits_baseILj2048EfS2_S2_S2_fjLj128EEEEELb0ELb1ELb0ELb1EEEvNS_9BwdParamsE,"ax",@progbits
	.align	128
        .global         _ZN10layer_norm13ln_bwd_kernelINS_13Kernel_traitsIf13__nv_bfloat16S2_S2_fjLj2048ELj1ELj1ELj4ELj16ENS_18Kernel_traits_baseILj2048EfS2_S2_S2_fjLj128EEEEELb0ELb1ELb0ELb1EEEvNS_9BwdParamsE
        .type           _ZN10layer_norm13ln_bwd_kernelINS_13Kernel_traitsIf13__nv_bfloat16S2_S2_fjLj2048ELj1ELj1ELj4ELj16ENS_18Kernel_traits_baseILj2048EfS2_S2_S2_fjLj128EEEEELb0ELb1ELb0ELb1EEEvNS_9BwdParamsE,@function
        .size           _ZN10layer_norm13ln_bwd_kernelINS_13Kernel_traitsIf13__nv_bfloat16S2_S2_fjLj2048ELj1ELj1ELj4ELj16ENS_18Kernel_traits_baseILj2048EfS2_S2_S2_fjLj128EEEEELb0ELb1ELb0ELb1EEEvNS_9BwdParamsE,(.L_x_8723 - _ZN10layer_norm13ln_bwd_kernelINS_13Kernel_traitsIf13__nv_bfloat16S2_S2_fjLj2048ELj1ELj1ELj4ELj16ENS_18Kernel_traits_baseILj2048EfS2_S2_S2_fjLj128EEEEELb0ELb1ELb0ELb1EEEvNS_9BwdParamsE)
        .other          _ZN10layer_norm13ln_bwd_kernelINS_13Kernel_traitsIf13__nv_bfloat16S2_S2_fjLj2048ELj1ELj1ELj4ELj16ENS_18Kernel_traits_baseILj2048EfS2_S2_S2_fjLj128EEEEELb0ELb1ELb0ELb1EEEvNS_9BwdParamsE,@"STO_CUDA_ENTRY STV_DEFAULT"
_ZN10layer_norm13ln_bwd_kernelINS_13Kernel_traitsIf13__nv_bfloat16S2_S2_fjLj2048ELj1ELj1ELj4ELj16ENS_18Kernel_traits_baseILj2048EfS2_S2_S2_fjLj128EEEEELb0ELb1ELb0ELb1EEEvNS_9BwdParamsE:
.text._ZN10layer_norm13ln_bwd_kernelINS_13Kernel_traitsIf13__nv_bfloat16S2_S2_fjLj2048ELj1ELj1ELj4ELj16ENS_18Kernel_traits_baseILj2048EfS2_S2_S2_fjLj128EEEEELb0ELb1ELb0ELb1EEEvNS_9BwdParamsE:
        /* <DEDUP_REMOVED lines=40> */
.L_x_2061:
[----:B------:R-:W-:Y:S01]  /*0280*/  SHF.L.U32 R0, R66, 0x5, RZ ;  /* 0x0000000542007819 */ /* 0x000fe200000006ff */
[----:B------:R-:W-:Y:S01]  /*0290*/  ULDC.64 UR4, c[0x0][0x260] ;  /* 0x0000980000047ab9 */ /* 0x000fe20000000a00 */
[----:B------:R-:W-:Y:S02]  /*02a0*/  ULDC.64 UR8, c[0x0][0x278] ;  /* 0x00009e0000087ab9 */ /* 0x000fe40000000a00 */
[----:B------:R-:W-:-:S04]  /*02b0*/  LOP3.LUT R0, R0, 0xfe0, RZ, 0xc0, !PT ;  /* 0x00000fe000007812 */ /* 0x000fc800078ec0ff */
[C---:B------:R-:W-:Y:S02]  /*02c0*/  IADD3 R2, P0, R0.reuse, UR4, RZ ;  /* 0x0000000400027c10 */ /* 0x040fe4000ff1e0ff */
[----:B------:R-:W-:Y:S02]  /*02d0*/  IADD3 R36, P1, R0, UR8, RZ ;  /* 0x0000000800247c10 */ /* 0x000fe4000ff3e0ff */
[----:B------:R-:W-:Y:S01]  /*02e0*/  IADD3.X R3, RZ, UR5, RZ, P0, !PT ;  /* 0x00000005ff037c10 */ /* 0x000fe200087fe4ff */
[----:B------:R-:W-:Y:S01]  /*02f0*/  ULDC.64 UR4, c[0x0][0x270] ;  /* 0x00009c0000047ab9 */ /* 0x000fe20000000a00 */
[----:B------:R-:W-:-:S03]  /*0300*/  IADD3.X R37, RZ, UR9, RZ, P1, !PT ;  /* 0x00000009ff257c10 */ /* 0x000fc60008ffe4ff */
[----:B------:R0:W5:Y:S04]  /*0310*/  LDG.E.128 R32, desc[UR6][R2.64] ;  /* 0x0000000602207981 */ /* 0x000168000c1e1d00 */
[----:B------:R0:W5:Y:S04]  /*0320*/  LDG.E.128 R28, desc[UR6][R2.64+0x10] ;  /* 0x00001006021c7981 */ /* 0x000168000c1e1d00 */
[----:B------:R0:W5:Y:S04]  /*0330*/  LDG.E.128 R24, desc[UR6][R2.64+0x1000] ;  /* 0x0010000602187981 */ /* 0x000168000c1e1d00 */
[----:B------:R0:W5:Y:S04]  /*0340*/  LDG.E.128 R20, desc[UR6][R2.64+0x1010] ;  /* 0x0010100602147981 */ /* 0x000168000c1e1d00 */
[----:B------:R0:W5:Y:S04]  /*0350*/  LDG.E.128 R16, desc[UR6][R36.64] ;  /* 0x0000000624107981 */ /* 0x000168000c1e1d00 */
[----:B------:R0:W5:Y:S04]  /*0360*/  LDG.E.128 R12, desc[UR6][R36.64+0x10] ;  /* 0x00001006240c7981 */ /* 0x000168000c1e1d00 */
[----:B------:R0:W5:Y:S04]  /*0370*/  LDG.E.128 R8, desc[UR6][R36.64+0x1000] ;  /* 0x0010000624087981 */ /* 0x000168000c1e1d00 */
[----:B------:R0:W5:Y:S01]  /*0380*/  LDG.E.128 R4, desc[UR6][R36.64+0x1010] ;  /* 0x0010100624047981 */ /* 0x000162000c1e1d00 */
[----:B------:R-:W-:Y:S01]  /*0390*/  ISETP.NE.U32.AND P0, PT, RZ, UR4, PT ;  /* 0x00000004ff007c0c */ /* 0x000fe2000bf05070 */
[----:B------:R-:W-:Y:S01]  /*03a0*/  HFMA2.MMA R0, -RZ, RZ, 0, 5.9604644775390625e-08 ;  /* 0x00000001ff007435 */ /* 0x000fe200000001ff */
[----:B------:R-:W-:Y:S01]  /*03b0*/  MOV R67, RZ ;  /* 0x000000ff00437202 */ /* 0x000fe20000000f00 */
        /* <DEDUP_REMOVED lines=24> */
[----:B0-----:R-:W-:-:S07]  /*0540*/  CS2R R90, SRZ ;  /* 0x00000000005a7805 */ /* 0x001fce000001ff00 */
.L_x_2065:
        /* <DEDUP_REMOVED lines=8> */
[----:B------:R-:W-:-:S04]  /*05d0*/  LEA.HI.SX32 R121, R51, R50, 0x1d ;  /* 0x0000003233797211 */ /* 0x000fc800078feaff */
[----:B------:R-:W-:-:S03]  /*05e0*/  IADD3 R117, R121, 0x80, RZ ;  /* 0x0000008079757810 */ /* 0x000fc60007ffe0ff */
[----:B------:R-:W3:Y:S01]  /*05f0*/  LDC.64 R60, c[0x0][0x2b8] ;  /* 0x0000ae00ff3c7b82 */ /* 0x000ee20000000a00 */
[----:B0-----:R-:W-:-:S04]  /*0600*/  @P0 LEA R62, P1, R114, R48, 0x1 ;  /* 0x00000030723e0211 */ /* 0x001fc800078208ff */
[C---:B------:R-:W-:Y:S01]  /*0610*/  @P0 LEA.HI.X R63, R114.reuse, R49, R52, 0x1, P1 ;  /* 0x00000031723f0211 */ /* 0x040fe200008f0c34 */
[----:B-1----:R-:W-:-:S04]  /*0620*/  IMAD.WIDE R122, R114, 0x4, R56 ;  /* 0x00000004727a7825 */ /* 0x002fc800078e0238 */
[----:B------:R-:W4:Y:S04]  /*0630*/  @P0 LDG.E.U16 R120, desc[UR6][R62.64] ;  /* 0x000000063e780981 */ /* 0x000f28000c1e1500 */
[----:B------:R-:W4:Y:S01]  /*0640*/  LDG.E R126, desc[UR6][R122.64] ;  /* 0x000000067a7e7981 */ /* 0x000f22000c1e1900 */
[----:B--2---:R-:W-:-:S04]  /*0650*/  IMAD.WIDE.U32 R48, R121, 0x10, R2 ;  /* 0x0000001079307825 */ /* 0x004fc800078e0002 */
[----:B------:R-:W-:Y:S02]  /*0660*/  IMAD.WIDE.U32 R56, R117, 0x10, R2 ;  /* 0x0000001075387825 */ /* 0x000fe400078e0002 */
[----:B------:R-:W0:Y:S01]  /*0670*/  LDC.64 R2, c[0x0][0x258] ;  /* 0x00009600ff027b82 */ /* 0x000e220000000a00 */
[----:B------:R-:W2:Y:S01]  /*0680*/  LDG.E.128 R48, desc[UR6][R48.64] ;  /* 0x0000000630307981 */ /* 0x000ea2000c1e1d00 */
[----:B---3--:R-:W-:-:S03]  /*0690*/  IMAD.WIDE.U32 R52, R121, 0x10, R60 ;  /* 0x0000001079347825 */ /* 0x008fc600078e003c */
[----:B------:R-:W3:Y:S01]  /*06a0*/  LDG.E.128 R56, desc[UR6][R56.64] ;  /* 0x0000000638387981 */ /* 0x000ee2000c1e1d00 */
[----:B------:R-:W-:-:S03]  /*06b0*/  IMAD.WIDE.U32 R60, R117, 0x10, R60 ;  /* 0x00000010753c7825 */ /* 0x000fc600078e003c */
[----:B------:R-:W3:Y:S04]  /*06c0*/  LDG.E.128 R52, desc[UR6][R52.64] ;  /* 0x0000000634347981 */ /* 0x000ee8000c1e1d00 */
[----:B------:R-:W3:Y:S01]  /*06d0*/  LDG.E.128 R60, desc[UR6][R60.64] ;  /* 0x000000063c3c7981 */ /* 0x000ee2000c1e1d00 */
[----:B0-----:R-:W-:-:S06]  /*06e0*/  IMAD.WIDE R118, R114, 0x4, R2 ;  /* 0x0000000472767825 */ /* 0x001fcc00078e0202 */
[----:B------:R2:W3:Y:S01]  /*06f0*/  LDG.E R118, desc[UR6][R118.64] ;  /* 0x0000000676767981 */ /* 0x0004e2000c1e1900 */
[----:B------:R-:W-:-:S04]  /*0700*/  ISETP.NE.U32.AND P1, PT, RZ, UR12, PT ;  /* 0x0000000cff007c0c */ /* 0x000fc8000bf25070 */
[----:B------:R-:W-:-:S13]  /*0710*/  ISETP.NE.AND.EX P1, PT, RZ, UR13, PT, P1 ;  /* 0x0000000dff007c0c */ /* 0x000fda000bf25310 */
[----:B------:R-:W0:Y:S08]  /*0720*/  @P1 LDC.64 R2, c[0x0][0x2c8] ;  /* 0x0000b200ff021b82 */ /* 0x000e300000000a00 */
[----:B------:R-:W1:Y:S01]  /*0730*/  @P1 LDC.64 R64, c[0x0][0x2c8] ;  /* 0x0000b200ff401b82 */ /* 0x000e620000000a00 */
[----:B------:R-:W-:Y:S02]  /*0740*/  ISETP.NE.AND P4, PT, RZ, UR10, PT ;  /* 0x0000000aff007c0c */ /* 0x000fe4000bf85270 */
[----:B------:R-:W-:Y:S01]  /*0750*/  LOP3.LUT P3, RZ, R0, 0xff, RZ, 0xc0, !PT ;  /* 0x000000ff00ff7812 */ /* 0x000fe2000786c0ff */
[----:B------:R-:W-:-:S02]  /*0760*/  IMAD.MOV.U32 R116, RZ, RZ, 0x3f800000 ;  /* 0x3f800000ff747424 */ /* 0x000fc400078e00ff */
[----:B0-----:R-:W-:-:S05]  /*0770*/  @P1 IMAD.WIDE.U32 R2, R117, 0x10, R2 ;  /* 0x0000001075021825 */ /* 0x001fca00078e0002 */
[----:B-----5:R3:W5:Y:S01]  /*0780*/  @P1 LDG.E.128 R40, desc[UR6][R2.64] ;  /* 0x0000000602281981 */ /* 0x020762000c1e1d00 */
[----:B-1----:R-:W-:-:S05]  /*0790*/  @P1 IMAD.WIDE.U32 R64, R121, 0x10, R64 ;  /* 0x0000001079401825 */ /* 0x002fca00078e0040 */
[----:B------:R0:W5:Y:S01]  /*07a0*/  @P1 LDG.E.128 R36, desc[UR6][R64.64] ;  /* 0x0000000640241981 */ /* 0x000162000c1e1d00 */
[----:B------:R-:W-:Y:S01]  /*07b0*/  UMOV UR4, 0xffffffff ;  /* 0xffffffff00047882 */ /* 0x000fe20000000000 */
[----:B------:R-:W-:Y:S02]  /*07c0*/  LOP3.LUT P2, RZ, R66, 0x1f, RZ, 0xc0, !PT ;  /* 0x0000001f42ff7812 */ /* 0x000fe4000784c0ff */
[----:B----4-:R-:W-:Y:S02]  /*07d0*/  FSEL R128, R126, RZ, !P4 ;  /* 0x000000ff7e807208 */ /* 0x010fe40006000000 */
[----:B------:R-:W-:Y:S02]  /*07e0*/  @P0 SHF.L.U32 R116, R120, 0x10, RZ ;  /* 0x0000001078740819 */ /* 0x000fe400000006ff */
[----:B--2---:R-:W-:Y:S02]  /*07f0*/  PRMT R119, R49, 0x7632, R119 ;  /* 0x0000763231777816 */ /* 0x004fe40000000077 */
[----:B------:R-:W-:-:S02]  /*0800*/  PRMT R125, R51, 0x7632, R125 ;  /* 0x00007632337d7816 */ /* 0x000fc4000000007d */
[----:B------:R-:W-:Y:S02]  /*0810*/  SHF.L.U32 R49, R49, 0x10, RZ ;  /* 0x0000001031317819 */ /* 0x000fe400000006ff */
[----:B------:R-:W-:Y:S02]  /*0820*/  PRMT R123, R50, 0x7632, R123 ;  /* 0x00007632327b7816 */ /* 0x000fe4000000007b */
[C---:B---3--:R-:W-:Y:S02]  /*0830*/  PRMT R2, R56.reuse, 0x7632, R2 ;  /* 0x0000763238027816 */ /* 0x048fe40000000002 */
[----:B------:R-:W-:Y:S02]  /*0840*/  SHF.L.U32 R129, R56, 0x10, RZ ;  /* 0x0000001038817819 */ /* 0x000fe400000006ff */
[----:B------:R-:W-:Y:S02]  /*0850*/  PRMT R3, R57, 0x7632, R3 ;  /* 0x0000763239037816 */ /* 0x000fe40000000003 */
[----:B------:R-:W-:-:S02]  /*0860*/  PRMT R0, R48, 0x7632, R0 ;  /* 0x0000763230007816 */ /* 0x000fc40000000000 */
[----:B------:R-:W-:Y:S02]  /*0870*/  PRMT R56, R58, 0x7632, R56 ;  /* 0x000076323a387816 */ /* 0x000fe40000000038 */
[----:B------:R-:W-:Y:S02]  /*0880*/  PRMT R126, R59, 0x7632, R126 ;  /* 0x000076323b7e7816 */ /* 0x000fe4000000007e */
[----:B------:R-:W-:Y:S02]  /*0890*/  SHF.L.U32 R51, R51, 0x10, RZ ;  /* 0x0000001033337819 */ /* 0x000fe400000006ff */
[----:B------:R-:W-:Y:S01]  /*08a0*/  SHF.L.U32 R125, R125, 0x10, RZ ;  /* 0x000000107d7d7819 */ /* 0x000fe200000006ff */
[----:B------:R-:W-:Y:S01]  /*08b0*/  IMAD.U32 R123, R123, 0x10000, RZ ;  /* 0x000100007b7b7824 */ /* 0x000fe200078e00ff */
[C---:B0-----:R-:W-:Y:S02]  /*08c0*/  PRMT R65, R53.reuse, 0x7632, R65 ;  /* 0x0000763235417816 */ /* 0x041fe40000000041 */
[----:B------:R-:W-:-:S02]  /*08d0*/  SHF.L.U32 R64, R53, 0x10, RZ ;  /* 0x0000001035407819 */ /* 0x000fc400000006ff */
[----:B------:R-:W-:Y:S01]  /*08e0*/  SHF.L.U32 R127, R59, 0x10, RZ ;  /* 0x000000103b7f7819 */ /* 0x000fe200000006ff */
[----:B------:R-:W-:Y:S01]  /*08f0*/  FADD.FTZ R59, -R128, R49 ;  /* 0x00000031803b7221 */ /* 0x000fe20000010100 */
        /* <DEDUP_REMOVED lines=9> */
[----:B------:R-:W-:Y:S01]  /*0990*/  SHF.L.U32 R126, R126, 0x10, RZ ;  /* 0x000000107e7e7819 */ /* 0x000fe200000006ff */
[----:B------:R-:W-:Y:S01]  /*09a0*/  FADD.FTZ R141, -R128, R51 ;  /* 0x00000033808d7221 */ /* 0x000fe20000010100 */
[----:B------:R-:W-:Y:S01]  /*09b0*/  PRMT R122, R52, 0x7632, R122 ;  /* 0x00007632347a7816 */ /* 0x000fe2000000007a */
[----:B------:R-:W-:Y:S01]  /*09c0*/  FADD.FTZ R143, -R128, R125 ;  /* 0x0000007d808f7221 */ /* 0x000fe20000010100 */
[----:B------:R-:W-:Y:S01]  /*09d0*/  SHF.L.U32 R120, R52, 0x10, RZ ;  /* 0x0000001034787819 */ /* 0x000fe200000006ff */
[----:B------:R-:W-:Y:S01]  /*09e0*/  FADD.FTZ R139, -R128, R119 ;  /* 0x00000077808b7221 */ /* 0x000fe20000010100 */
[----:B------:R-:W-:Y:S01]  /*09f0*/  PRMT R52, R54, 0x7632, R52 ;  /* 0x0000763236347816 */ /* 0x000fe20000000034 */
[C---:B------:R-:W-:Y:S01]  /*0a00*/  FADD.FTZ R137, -R128.reuse, R123 ;  /* 0x0000007b80897221 */ /* 0x040fe20000010100 */
[C---:B------:R-:W-:Y:S01]  /*0a10*/  FADD.FTZ R125, -R128.reuse, R127 ;  /* 0x0000007f807d7221 */ /* 0x040fe20000010100 */
[C---:B------:R-:W-:Y:S01]  /*0a20*/  PRMT R50, R55.reuse, 0x7632, R50 ;  /* 0x0000763237327816 */ /* 0x040fe20000000032 */
[C---:B------:R-:W-:Y:S01]  /*0a30*/  FADD.FTZ R57, -R128.reuse, R48 ;  /* 0x0000003080397221 */ /* 0x040fe20000010100 */
[C---:B------:R-:W-:Y:S01]  /*0a40*/  FADD.FTZ R119, -R128.reuse, R53 ;  /* 0x0000003580777221 */ /* 0x040fe20000010100 */
[C---:B------:R-:W-:Y:S01]  /*0a50*/  FADD.FTZ R127, -R128.reuse, R2 ;  /* 0x00000002807f7221 */ /* 0x040fe20000010100 */
[C---:B------:R-:W-:Y:S01]  /*0a60*/  FADD.FTZ R51, -R128.reuse, R3 ;  /* 0x0000000380337221 */ /* 0x040fe20000010100 */
[----:B------:R-:W-:Y:S01]  /*0a70*/  SHF.L.U32 R55, R55, 0x10, RZ ;  /* 0x0000001037377819 */ /* 0x000fe200000006ff */
[C---:B------:R-:W-:Y:S01]  /*0a80*/  FADD.FTZ R131, -R128.reuse, R124 ;  /* 0x0000007c80837221 */ /* 0x040fe20000010100 */
[C---:B------:R-:W-:Y:S01]  /*0a90*/  FADD.FTZ R135, -R128.reuse, R0 ;  /* 0x0000000080877221 */ /* 0x040fe20000010100 */
[C---:B------:R-:W-:Y:S01]  /*0aa0*/  FADD.FTZ R129, -R128.reuse, R129 ;  /* 0x0000008180817221 */ /* 0x040fe20000010100 */
[C---:B------:R-:W-:Y:S01]  /*0ab0*/  FADD.FTZ R53, -R128.reuse, R58 ;  /* 0x0000003a80357221 */ /* 0x040fe20000010100 */
[C---:B------:R-:W-:Y:S01]  /*0ac0*/  FADD.FTZ R49, -R128.reuse, R49 ;  /* 0x0000003180317221 */ /* 0x040fe20000010100 */
[----:B------:R-:W-:Y:S01]  /*0ad0*/  FADD.FTZ R133, -R128, R126 ;  /* 0x0000007e80857221 */ /* 0x000fe20000010100 */
[----:B------:R-:W-:-:S02]  /*0ae0*/  PRMT R2, R63, 0x7632, R2 ;  /* 0x000076323f027816 */ /* 0x000fc40000000002 */
[----:B------:R-:W-:Y:S01]  /*0af0*/  SHF.L.U32 R3, R63, 0x10, RZ ;  /* 0x000000103f037819 */ /* 0x000fe200000006ff */
[C---:B------:R-:W-:Y:S01]  /*0b00*/  FMUL.FTZ R63, R118.reuse, R141 ;  /* 0x0000008d763f7220 */ /* 0x040fe20000410000 */
[C---:B------:R-:W-:Y:S01]  /*0b10*/  PRMT R128, R61.reuse, 0x7632, R128 ;  /* 0x000076323d807816 */ /* 0x040fe20000000080 */
[----:B------:R-:W-:Y:S01]  /*0b20*/  FMUL.FTZ R137, R118, R137 ;  /* 0x0000008976897220 */ /* 0x000fe20000410000 */
[----:B------:R-:W-:Y:S01]  /*0b30*/  SHF.L.U32 R130, R61, 0x10, RZ ;  /* 0x000000103d827819 */ /* 0x000fe200000006ff */
[----:B------:R-:W-:Y:S01]  /*0b40*/  FMUL.FTZ R61, R32, R120 ;  /* 0x00000078203d7220 */ /* 0x000fe20000410000 */
[----:B------:R-:W-:Y:S02]  /*0b50*/  SHF.L.U32 R122, R122, 0x10, RZ ;  /* 0x000000107a7a7819 */ /* 0x000fe400000006ff */
[----:B------:R-:W-:Y:S01]  /*0b60*/  SHF.L.U32 R52, R52, 0x10, RZ ;  /* 0x0000001034347819 */ /* 0x000fe200000006ff */
[----:B------:R-:W-:Y:S01]  /*0b70*/  FMUL.FTZ R0, R118, R57 ;  /* 0x0000003976007220 */ /* 0x000fe20000410000 */
[C---:B------:R-:W-:Y:S01]  /*0b80*/  PRMT R48, R62.reuse, 0x7632, R48 ;  /* 0x000076323e307816 */ /* 0x040fe20000000030 */
[----:B------:R-:W-:-:S02]  /*0b90*/  IMAD.U32 R123, R62, 0x10000, RZ ;  /* 0x000100003e7b7824 */ /* 0x000fc400078e00ff */
        /* <DEDUP_REMOVED lines=8> */
[----:B------:R-:W-:Y:S01]  /*0c20*/  FMUL.FTZ R135, R118, R135 ;  /* 0x0000008776877220 */ /* 0x000fe20000410000 */
[----:B------:R-:W-:Y:S01]  /*0c30*/  FFMA.FTZ R52, R0, R61, RZ ;  /* 0x0000003d00347223 */ /* 0x000fe200000100ff */
        /* <DEDUP_REMOVED lines=8> */
[----:B------:R-:W-:-:S02]  /*0cc0*/  IMAD.U32 R54, R54, 0x10000, RZ ;  /* 0x0001000036367824 */ /* 0x000fc400078e00ff */
[----:B------:R-:W-:Y:S01]  /*0cd0*/  FMUL.FTZ R136, R35, R136 ;  /* 0x0000008823887220 */ /* 0x000fe20000410000 */
[----:B------:R-:W-:Y:S01]  /*0ce0*/  FADD.FTZ R55, R55, R56 ;  /* 0x0000003837377221 */ /* 0x000fe20000010000 */
[----:B------:R-:W-:Y:S01]  /*0cf0*/  FFMA.FTZ R52, R59, R56, R52 ;  /* 0x000000383b347223 */ /* 0x000fe20000010034 */
[----:B------:R-:W-:Y:S01]  /*0d00*/  FMUL.FTZ R58, R28, R54 ;  /* 0x000000361c3a7220 */ /* 0x000fe20000410000 */
[----:B------:R-:W-:Y:S01]  /*0d10*/  FMUL.FTZ R57, R118, R131 ;  /* 0x0000008376397220 */ /* 0x000fe20000410000 */
[----:B------:R-:W-:Y:S01]  /*0d20*/  FADD.FTZ R55, R55, R136 ;  /* 0x0000008837377221 */ /* 0x000fe20000010000 */
[----:B------:R-:W-:-:S03]  /*0d30*/  FFMA.FTZ R52, R139, R136, R52 ;  /* 0x000000888b347223 */ /* 0x000fc60000010034 */
[----:B------:R-:W-:Y:S01]  /*0d40*/  FADD.FTZ R55, R55, R58 ;  /* 0x0000003a37377221 */ /* 0x000fe20000010000 */
[----:B------:R-:W-:Y:S01]  /*0d50*/  FFMA.FTZ R52, R57, R58, R52 ;  /* 0x0000003a39347223 */ /* 0x000fe20000010034 */
[----:B------:R-:W-:Y:S02]  /*0d60*/  SHF.L.U32 R50, R50, 0x10, RZ ;  /* 0x0000001032327819 */ /* 0x000fe400000006ff */
[----:B------:R-:W-:Y:S01]  /*0d70*/  FADD.FTZ R55, R55, R62 ;  /* 0x0000003e37377221 */ /* 0x000fe20000010000 */
[----:B------:R-:W-:Y:S01]  /*0d80*/  FFMA.FTZ R52, R137, R62, R52 ;  /* 0x0000003e89347223 */ /* 0x000fe20000010034 */
[----:B------:R-:W-:Y:S01]  /*0d90*/  PRMT R124, R60, 0x7632, R124 ;  /* 0x000076323c7c7816 */ /* 0x000fe2000000007c */
[----:B------:R-:W-:Y:S01]  /*0da0*/  FADD.FTZ R111, R122, R111 ;  /* 0x0000006f7a6f7221 */ /* 0x000fe20000010000 */
[----:B------:R-:W-:Y:S01]  /*0db0*/  SHF.L.U32 R126, R60, 0x10, RZ ;  /* 0x000000103c7e7819 */ /* 0x000fe200000006ff */
[----:B------:R-:W-:Y:S01]  /*0dc0*/  FFMA.FTZ R112, R135, R122, R112 ;  /* 0x0000007a87707223 */ /* 0x000fe20000010070 */
[----:B------:R-:W-:Y:S01]  /*0dd0*/  FMUL.FTZ R60, R31, R50 ;  /* 0x000000321f3c7220 */ /* 0x000fe20000410000 */
[C---:B------:R-:W-:Y:S01]  /*0de0*/  FMUL.FTZ R122, R118.reuse, R53 ;  /* 0x00000035767a7220 */ /* 0x040fe20000410000 */
[----:B------:R-:W-:Y:S01]  /*0df0*/  FADD.FTZ R55, R55, R140 ;  /* 0x0000008c37377221 */ /* 0x000fe20000010000 */
[----:B------:R-:W-:Y:S01]  /*0e00*/  FMUL.FTZ R134, R118, R143 ;  /* 0x0000008f76867220 */ /* 0x000fe20000410000 */
[----:B------:R-:W-:Y:S01]  /*0e10*/  FFMA.FTZ R53, R63, R140, R52 ;  /* 0x0000008c3f357223 */ /* 0x000fe20000010034 */
[----:B------:R-:W-:Y:S01]  /*0e20*/  SHF.L.U32 R124, R124, 0x10, RZ ;  /* 0x000000107c7c7819 */ /* 0x000fe200000006ff */
        /* <DEDUP_REMOVED lines=41> */
[----:B------:R-:W-:Y:S01]  /*10c0*/  FFMA.FTZ R90, R119, R130, R90 ;  /* 0x00000082775a7223 */ /* 0x000fe2000001005a */
[----:B------:R-:W-:Y:S01]  /*10d0*/  SHF.L.U32 R2, R2, 0x10, RZ ;  /* 0x0000001002027819 */ /* 0x000fe200000006ff */
[----:B------:R-:W-:Y:S01]  /*10e0*/  FADD.FTZ R96, R3, R96 ;  /* 0x0000006003607221 */ /* 0x000fe20000010000 */
[----:B------:R-:W-:Y:S01]  /*10f0*/  FADD.FTZ R86, R48, R86 ;  /* 0x0000005630567221 */ /* 0x000fe20000010000 */
[----:B------:R-:W-:Y:S01]  /*1100*/  FFMA.FTZ R85, R128, R48, R85 ;  /* 0x0000003080557223 */ /* 0x000fe20000010055 */
        /* <DEDUP_REMOVED lines=33> */
.L_x_2076:
        /* <DEDUP_REMOVED lines=12> */
.L_x_2064:
        /* <DEDUP_REMOVED lines=16> */
[----:B------:R-:W-:Y:S01]  /*14e0*/  FADD.FTZ R48, R51, R48 ;  /* 0x0000003033307221 */ /* 0x000fe20000010000 */
[----:B-----5:R-:W-:Y:S02]  /*14f0*/  @P1 PRMT R50, R38, 0x7632, R50 ;  /* 0x0000763226321816 */ /* 0x020fe40000000032 */
[----:B-1----:R-:W-:Y:S01]  /*1500*/  FADD.FTZ R3, R3, R52 ;  /* 0x0000003403037221 */ /* 0x002fe20000010000 */
[----:B------:R-:W-:Y:S02]  /*1510*/  FADD.FTZ R48, R48, R53 ;  /* 0x0000003530307221 */ /* 0x000fe40000010000 */
[----:B------:R-:W0:Y:S01]  /*1520*/  LDC.64 R52, c[0x0][0x2f8] ;  /* 0x0000be00ff347b82 */ /* 0x000e220000000a00 */
[----:B------:R-:W-:Y:S01]  /*1530*/  FADD.FTZ R3, R54, R3 ;  /* 0x0000000336037221 */ /* 0x000fe20000010000 */
[----:B------:R-:W-:Y:S01]  /*1540*/  FADD.FTZ R48, R55, R48 ;  /* 0x0000003037307221 */ /* 0x000fe20000010000 */
[----:B------:R-:W-:-:S02]  /*1550*/  @P1 SHF.L.U32 R54, R50, 0x10, RZ ;  /* 0x0000001032361819 */ /* 0x000fc400000006ff */
[----:B------:R-:W-:Y:S01]  /*1560*/  FMUL.FTZ R3, R3, UR14 ;  /* 0x0000000e03037c20 */ /* 0x000fe20008410000 */
[----:B------:R-:W-:-:S04]  /*1570*/  FMUL.FTZ R141, R48, UR14 ;  /* 0x0000000e308d7c20 */ /* 0x000fc80008410000 */
[----:B------:R-:W-:Y:S02]  /*1580*/  FSEL R142, R3, RZ, !P4 ;  /* 0x000000ff038e7208 */ /* 0x000fe40006000000 */
[----:B------:R-:W1:Y:S03]  /*1590*/  LDC.64 R2, c[0x0][0x220] ;  /* 0x00008800ff027b82 */ /* 0x000e660000000a00 */
[-CC-:B------:R-:W-:Y:S01]  /*15a0*/  FFMA.FTZ R135, R135, R141.reuse, R142.reuse ;  /* 0x0000008d87877223 */ /* 0x180fe2000001008e */
[-CC-:B------:R-:W-:Y:S01]  /*15b0*/  FFMA.FTZ R49, R59, R141.reuse, R142.reuse ;  /* 0x0000008d3b317223 */ /* 0x180fe2000001008e */
[-CC-:B------:R-:W-:Y:S01]  /*15c0*/  FFMA.FTZ R51, R134, R141.reuse, R142.reuse ;  /* 0x0000008d86337223 */ /* 0x180fe2000001008e */
[-CC-:B------:R-:W-:Y:S01]  /*15d0*/  FFMA.FTZ R57, R57, R141.reuse, R142.reuse ;  /* 0x0000008d39397223 */ /* 0x180fe2000001008e */
[----:B------:R-:W-:Y:S01]  /*15e0*/  FADD.FTZ R59, R138, -R135 ;  /* 0x800000878a3b7221 */ /* 0x000fe20000010000 */
[----:B------:R-:W-:Y:S01]  /*15f0*/  FADD.FTZ R135, R56, -R49 ;  /* 0x8000003138877221 */ /* 0x000fe20000010000 */
[-CC-:B------:R-:W-:Y:S01]  /*1600*/  FFMA.FTZ R49, R63, R141.reuse, R142.reuse ;  /* 0x0000008d3f317223 */ /* 0x180fe2000001008e */
[--C-:B------:R-:W-:Y:S01]  /*1610*/  FADD.FTZ R147, R60, -R51.reuse ;  /* 0x800000333c937221 */ /* 0x100fe20000010000 */
[----:B------:R-:W-:Y:S01]  /*1620*/  @P1 PRMT R51, R39, 0x7632, R51 ;  /* 0x0000763227331816 */ /* 0x000fe20000000033 */
[-CC-:B------:R-:W-:Y:S01]  /*1630*/  FFMA.FTZ R0, R0, R141.reuse, R142.reuse ;  /* 0x0000008d00007223 */ /* 0x180fe2000001008e */
[----:B------:R-:W-:Y:S01]  /*1640*/  FADD.FTZ R145, R140, -R49 ;  /* 0x800000318c917221 */ /* 0x000fe20000010000 */
[----:B------:R-:W-:Y:S01]  /*1650*/  FADD.FTZ R57, R58, -R57 ;  /* 0x800000393a397221 */ /* 0x000fe20000010000 */
[----:B------:R-:W-:Y:S01]  /*1660*/  @P1 SHF.L.U32 R58, R51, 0x10, RZ ;  /* 0x00000010333a1819 */ /* 0x000fe200000006ff */
[-C--:B------:R-:W-:Y:S01]  /*1670*/  FFMA.FTZ R137, R137, R141.reuse, R142 ;  /* 0x0000008d89897223 */ /* 0x080fe2000001008e */
[----:B------:R-:W-:Y:S01]  /*1680*/  FADD.FTZ R55, R61, -R0 ;  /* 0x800000003d377221 */ /* 0x000fe20000010000 */
[----:B------:R-:W-:Y:S01]  /*1690*/  @P1 SHF.L.U32 R0, R38, 0x10, RZ ;  /* 0x0000001026001819 */ /* 0x000fe200000006ff */
[----:B------:R-:W2:Y:S01]  /*16a0*/  @P2 LDC.64 R60, c[0x0][0x308] ;  /* 0x0000c200ff3c2b82 */ /* 0x000ea20000000a00 */
[----:B------:R-:W-:Y:S01]  /*16b0*/  FADD.FTZ R63, R62, -R137 ;  /* 0x800000893e3f7221 */ /* 0x000fe20000010000 */
[----:B------:R-:W-:Y:S01]  /*16c0*/  FFMA.FTZ R139, R139, R141, R142 ;  /* 0x0000008d8b8b7223 */ /* 0x000fe2000001008e */
[----:B------:R-:W-:Y:S01]  /*16d0*/  @P1 SHF.L.U32 R56, R39, 0x10, RZ ;  /* 0x0000001027381819 */ /* 0x000fe200000006ff */
[----:B-1----:R-:W-:-:S04]  /*16e0*/  IMAD.WIDE.U32 R48, R121, 0x10, R2 ;  /* 0x0000001079307825 */ /* 0x002fc800078e0002 */
[C---:B------:R-:W-:Y:S01]  /*16f0*/  FMUL.FTZ R137, R118.reuse, R57 ;  /* 0x0000003976897220 */ /* 0x040fe20000410000 */
[C---:B------:R-:W-:Y:S01]  /*1700*/  FMUL.FTZ R143, R118.reuse, R63 ;  /* 0x0000003f768f7220 */ /* 0x040fe20000410000 */
[C---:B------:R-:W-:Y:S01]  /*1710*/  FMUL.FTZ R147, R118.reuse, R147 ;  /* 0x0000009376937220 */ /* 0x040fe20000410000 */
[----:B------:R-:W-:Y:S01]  /*1720*/  FMUL.FTZ R145, R118, R145 ;  /* 0x0000009176917220 */ /* 0x000fe20000410000 */
[----:B------:R-:W-:Y:S01]  /*1730*/  FADD.FTZ R139, R136, -R139 ;  /* 0x8000008b888b7221 */ /* 0x000fe20000010000 */
[----:B------:R-:W3:Y:S01]  /*1740*/  LDG.E.128 R48, desc[UR6][R48.64] ;  /* 0x0000000630307981 */ /* 0x000ee2000c1e1d00 */
[----:B------:R-:W-:Y:S01]  /*1750*/  @P1 FADD.FTZ R137, R137, R0 ;  /* 0x0000000089891221 */ /* 0x000fe20000010000 */
[--C-:B------:R-:W-:Y:S01]  /*1760*/  @P1 FADD.FTZ R143, R143, R54.reuse ;  /* 0x000000368f8f1221 */ /* 0x100fe20000010000 */
[----:B------:R-:W-:Y:S01]  /*1770*/  @P1 PRMT R57, R37, 0x7632, R57 ;  /* 0x0000763225391816 */ /* 0x000fe20000000039 */
[C---:B------:R-:W-:Y:S01]  /*1780*/  @P1 IMAD.U32 R0, R36.reuse, 0x10000, RZ ;  /* 0x0001000024001824 */ /* 0x040fe200078e00ff */
[----:B------:R-:W-:Y:S01]  /*1790*/  @P1 PRMT R54, R36, 0x7632, R54 ;  /* 0x0000763224361816 */ /* 0x000fe20000000036 */
[C---:B------:R-:W-:Y:S01]  /*17a0*/  FMUL.FTZ R55, R118.reuse, R55 ;  /* 0x0000003776377220 */ /* 0x040fe20000410000 */
[----:B------:R-:W-:Y:S01]  /*17b0*/  @P1 FADD.FTZ R147, R147, R58 ;  /* 0x0000003a93931221 */ /* 0x000fe20000010000 */
[----:B------:R-:W-:Y:S01]  /*17c0*/  @P1 FADD.FTZ R145, R145, R56 ;  /* 0x0000003891911221 */ /* 0x000fe20000010000 */
[----:B------:R-:W-:Y:S01]  /*17d0*/  @P1 SHF.L.U32 R58, R57, 0x10, RZ ;  /* 0x00000010393a1819 */ /* 0x000fe200000006ff */
[----:B------:R-:W-:Y:S01]  /*17e0*/  FMUL.FTZ R139, R118, R139 ;  /* 0x0000008b768b7220 */ /* 0x000fe20000410000 */
[----:B------:R-:W-:Y:S01]  /*17f0*/  @P1 SHF.L.U32 R56, R37, 0x10, RZ ;  /* 0x0000001025381819 */ /* 0x000fe200000006ff */
[----:B------:R-:W-:Y:S01]  /*1800*/  @P1 FADD.FTZ R55, R55, R0 ;  /* 0x0000000037371221 */ /* 0x000fe20000010000 */
[----:B------:R-:W-:Y:S01]  /*1810*/  @P1 SHF.L.U32 R54, R54, 0x10, RZ ;  /* 0x0000001036361819 */ /* 0x000fe200000006ff */
[C---:B------:R-:W-:Y:S01]  /*1820*/  FMUL.FTZ R59, R118.reuse, R59 ;  /* 0x0000003b763b7220 */ /* 0x040fe20000410000 */
[----:B------:R-:W-:Y:S01]  /*1830*/  FMUL.FTZ R57, R118, R135 ;  /* 0x0000008776397220 */ /* 0x000fe20000410000 */
[----:B------:R-:W-:Y:S01]  /*1840*/  @P1 FADD.FTZ R139, R139, R58 ;  /* 0x0000003a8b8b1221 */ /* 0x000fe20000010000 */
[----:B------:R-:W-:Y:S01]  /*1850*/  @P2 F2FP.BF16.F32.PACK_AB R0, RZ, R55 ;  /* 0x00000037ff00223e */ /* 0x000fe200000010ff */
[----:B------:R-:W-:Y:S01]  /*1860*/  @P1 FADD.FTZ R59, R59, R54 ;  /* 0x000000363b3b1221 */ /* 0x000fe20000010000 */
[----:B------:R-:W-:Y:S01]  /*1870*/  @P1 FADD.FTZ R57, R57, R56 ;  /* 0x0000003839391221 */ /* 0x000fe20000010000 */
[----:B0-----:R-:W-:Y:S01]  /*1880*/  IMAD.WIDE.U32 R62, R121, 0x10, R52 ;  /* 0x00000010793e7825 */ /* 0x001fe200078e0034 */
[----:B------:R-:W-:-:S03]  /*1890*/  @P2 F2FP.BF16.F32.PACK_AB R53, RZ, R137 ;  /* 0x00000089ff35223e */ /* 0x000fc600000010ff */
[----:B------:R-:W-:Y:S01]  /*18a0*/  FMUL.FTZ R135, R137, R116 ;  /* 0x0000007489877220 */ /* 0x000fe20000410000 */
[----:B------:R-:W-:Y:S01]  /*18b0*/  @P2 F2FP.BF16.F32.PACK_AB R56, RZ, R145 ;  /* 0x00000091ff38223e */ /* 0x000fe200000010ff */
[----:B--2---:R-:W-:Y:S01]  /*18c0*/  @P2 IMAD.WIDE.U32 R60, R121, 0x10, R60 ;  /* 0x00000010793c2825 */ /* 0x004fe200078e003c */
[----:B------:R-:W-:-:S03]  /*18d0*/  @P2 F2FP.BF16.F32.PACK_AB R140, RZ, R139 ;  /* 0x0000008bff8c223e */ /* 0x000fc600000010ff */
        /* <DEDUP_REMOVED lines=9> */
[----:B------:R-:W-:Y:S01]  /*1970*/  @P2 PRMT R46, R53, 0x7610, R46 ;  /* 0x00007610352e2816 */ /* 0x000fe2000000002e */
[----:B------:R-:W-:Y:S01]  /*1980*/  FMUL.FTZ R53, R17, R137 ;  /* 0x0000008911357220 */ /* 0x000fe20000410000 */
[----:B------:R-:W-:Y:S01]  /*1990*/  @P2 PRMT R47, R56, 0x7610, R47 ;  /* 0x00007610382f2816 */ /* 0x000fe2000000002f */
[----:B------:R-:W-:Y:S01]  /*19a0*/  FMUL.FTZ R56, R16, R136 ;  /* 0x0000008810387220 */ /* 0x000fe20000410000 */
[----:B------:R-:W-:Y:S01]  /*19b0*/  @P2 F2FP.BF16.F32.PACK_AB R54, RZ, R59 ;  /* 0x0000003bff36223e */ /* 0x000fe200000010ff */
[----:B------:R-:W-:Y:S01]  /*19c0*/  FMUL.FTZ R58, R12, R135 ;  /* 0x000000870c3a7220 */ /* 0x000fe20000410000 */
[----:B------:R-:W-:Y:S01]  /*19d0*/  @P2 F2FP.BF16.F32.PACK_AB R144, RZ, R143 ;  /* 0x0000008fff90223e */ /* 0x000fe200000010ff */
[----:B------:R-:W-:Y:S01]  /*19e0*/  FMUL.FTZ R55, R13, R0 ;  /* 0x000000000d377220 */ /* 0x000fe20000410000 */
[----:B------:R-:W-:Y:S01]  /*19f0*/  @P2 F2FP.BF16.F32.PACK_AB R146, RZ, R147 ;  /* 0x00000093ff92223e */ /* 0x000fe200000010ff */
[----:B------:R-:W-:Y:S01]  /*1a00*/  FMUL.FTZ R59, R14, R134 ;  /* 0x000000860e3b7220 */ /* 0x000fe20000410000 */
[----:B------:R-:W-:Y:S01]  /*1a10*/  FMUL.FTZ R150, R15, R121 ;  /* 0x000000790f967220 */ /* 0x000fe20000410000 */
[----:B------:R-:W-:Y:S01]  /*1a20*/  FMUL.FTZ R57, R18, R138 ;  /* 0x0000008a12397220 */ /* 0x000fe20000410000 */
[----:B------:R-:W-:Y:S01]  /*1a30*/  FMUL.FTZ R148, R19, R139 ;  /* 0x0000008b13947220 */ /* 0x000fe20000410000 */
[----:B------:R-:W-:-:S02]  /*1a40*/  @P2 PRMT R45, R52, 0x7610, R45 ;  /* 0x00007610342d2816 */ /* 0x000fc4000000002d */
[----:B------:R-:W-:Y:S01]  /*1a50*/  F2FP.BF16.F32.PACK_AB R56, R53, R56 ;  /* 0x000000383538723e */ /* 0x000fe200000010ff */
[----:B------:R-:W-:Y:S01]  /*1a60*/  IMAD.WIDE.U32 R52, R117, 0x10, R2 ;  /* 0x0000001075347825 */ /* 0x000fe200078e0002 */
[----:B------:R-:W-:Y:S02]  /*1a70*/  @P2 PRMT R46, R46, 0x5410, R144 ;  /* 0x000054102e2e2816 */ /* 0x000fe40000000090 */
[----:B------:R-:W-:Y:S02]  /*1a80*/  @P2 PRMT R47, R47, 0x5410, R146 ;  /* 0x000054102f2f2816 */ /* 0x000fe40000000092 */
        /* <DEDUP_REMOVED lines=8> */
[-CC-:B------:R-:W-:Y:S01]  /*1b10*/  FFMA.FTZ R127, R127, R141.reuse, R142.reuse ;  /* 0x0000008d7f7f7223 */ /* 0x180fe2000001008e */
[-CC-:B------:R-:W-:Y:S01]  /*1b20*/  FFMA.FTZ R64, R64, R141.reuse, R142.reuse ;  /* 0x0000008d40407223 */ /* 0x180fe2000001008e */
[----:B------:R-:W-:Y:S01]  /*1b30*/  @P1 PRMT R3, R40, 0x7632, R3 ;  /* 0x0000763228031816 */ /* 0x000fe20000000003 */
[-C--:B------:R-:W-:Y:S01]  /*1b40*/  FFMA.FTZ R122, R122, R141.reuse, R142 ;  /* 0x0000008d7a7a7223 */ /* 0x080fe2000001008e */
[----:B------:R-:W-:Y:S01]  /*1b50*/  FADD.FTZ R127, R124, -R127 ;  /* 0x8000007f7c7f7221 */ /* 0x000fe20000010000 */
[----:B------:R-:W-:Y:S01]  /*1b60*/  FADD.FTZ R65, R65, -R64 ;  /* 0x8000004041417221 */ /* 0x000fe20000010000 */
[----:B------:R-:W-:Y:S01]  /*1b70*/  @P1 SHF.L.U32 R2, R40, 0x10, RZ ;  /* 0x0000001028021819 */ /* 0x000fe200000006ff */
[----:B------:R-:W-:Y:S01]  /*1b80*/  FFMA.FTZ R119, R119, R141, R142 ;  /* 0x0000008d77777223 */ /* 0x000fe2000001008e */
[C---:B------:R-:W-:Y:S01]  /*1b90*/  FMUL.FTZ R127, R118.reuse, R127 ;  /* 0x0000007f767f7220 */ /* 0x040fe20000410000 */
[----:B------:R-:W-:Y:S01]  /*1ba0*/  FADD.FTZ R123, R123, -R122 ;  /* 0x8000007a7b7b7221 */ /* 0x000fe20000010000 */
[----:B------:R-:W-:Y:S01]  /*1bb0*/  FMUL.FTZ R65, R118, R65 ;  /* 0x0000004176417220 */ /* 0x000fe20000410000 */
[----:B------:R-:W-:Y:S01]  /*1bc0*/  FFMA.FTZ R126, R126, R141, R142 ;  /* 0x0000008d7e7e7223 */ /* 0x000fe2000001008e */
[----:B------:R-:W-:Y:S01]  /*1bd0*/  FADD.FTZ R119, R120, -R119 ;  /* 0x8000007778777221 */ /* 0x000fe20000010000 */
[----:B0-----:R-:W-:Y:S01]  /*1be0*/  @P1 SHF.L.U32 R56, R3, 0x10, RZ ;  /* 0x0000001003381819 */ /* 0x001fe200000006ff */
[----:B------:R-:W-:Y:S01]  /*1bf0*/  FMUL.FTZ R123, R118, R123 ;  /* 0x0000007b767b7220 */ /* 0x000fe20000410000 */
[--C-:B------:R-:W-:Y:S01]  /*1c00*/  @P1 FADD.FTZ R65, R65, R2.reuse ;  /* 0x0000000241411221 */ /* 0x100fe20000010000 */
[----:B------:R-:W-:Y:S01]  /*1c10*/  @P1 PRMT R2, R41, 0x7632, R2 ;  /* 0x0000763229021816 */ /* 0x000fe20000000002 */
[----:B------:R-:W-:Y:S01]  /*1c20*/  FADD.FTZ R129, R129, -R126 ;  /* 0x8000007e81817221 */ /* 0x000fe20000010000 */
[----:B------:R-:W-:Y:S01]  /*1c30*/  @P1 FADD.FTZ R127, R127, R56 ;  /* 0x000000387f7f1221 */ /* 0x000fe20000010000 */
[----:B------:R-:W-:Y:S01]  /*1c40*/  @P1 IMAD.U32 R56, R42, 0x10000, RZ ;  /* 0x000100002a381824 */ /* 0x000fe200078e00ff */
[----:B------:R-:W-:Y:S01]  /*1c50*/  @P1 SHF.L.U32 R58, R41, 0x10, RZ ;  /* 0x00000010293a1819 */ /* 0x000fe200000006ff */
[----:B------:R-:W-:Y:S01]  /*1c60*/  FMUL.FTZ R119, R118, R119 ;  /* 0x0000007776777220 */ /* 0x000fe20000410000 */
[----:B------:R-:W-:Y:S01]  /*1c70*/  @P1 PRMT R3, R42, 0x7632, R3 ;  /* 0x000076322a031816 */ /* 0x000fe20000000003 */
[----:B------:R-:W-:Y:S01]  /*1c80*/  @P1 FADD.FTZ R123, R123, R56 ;  /* 0x000000387b7b1221 */ /* 0x000fe20000010000 */
[----:B------:R-:W-:Y:S01]  /*1c90*/  @P1 SHF.L.U32 R2, R2, 0x10, RZ ;  /* 0x0000001002021819 */ /* 0x000fe200000006ff */
[----:B------:R-:W-:Y:S01]  /*1ca0*/  FMUL.FTZ R129, R118, R129 ;  /* 0x0000008176817220 */ /* 0x000fe20000410000 */
[----:B------:R-:W-:Y:S01]  /*1cb0*/  @P1 FADD.FTZ R119, R119, R58 ;  /* 0x0000003a77771221 */ /* 0x000fe20000010000 */
[----:B------:R-:W-:Y:S01]  /*1cc0*/  @P1 SHF.L.U32 R58, R3, 0x10, RZ ;  /* 0x00000010033a1819 */ /* 0x000fe200000006ff */
[-C--:B------:R-:W-:Y:S01]  /*1cd0*/  FFMA.FTZ R128, R128, R141.reuse, R142 ;  /* 0x0000008d80807223 */ /* 0x080fe2000001008e */
[----:B------:R-:W-:Y:S01]  /*1ce0*/  @P1 FADD.FTZ R129, R129, R2 ;  /* 0x0000000281811221 */ /* 0x000fe20000010000 */
[-CC-:B------:R-:W-:Y:S01]  /*1cf0*/  FFMA.FTZ R125, R125, R141.reuse, R142.reuse ;  /* 0x0000008d7d7d7223 */ /* 0x180fe2000001008e */
[----:B------:R-:W-:Y:S01]  /*1d00*/  FFMA.FTZ R133, R133, R141, R142 ;  /* 0x0000008d85857223 */ /* 0x000fe2000001008e */
[----:B------:R-:W-:Y:S01]  /*1d10*/  FADD.FTZ R131, R131, -R128 ;  /* 0x8000008083837221 */ /* 0x000fe20000010000 */
[C---:B------:R-:W-:Y:S01]  /*1d20*/  @P1 PRMT R59, R43.reuse, 0x7632, R59 ;  /* 0x000076322b3b1816 */ /* 0x040fe2000000003b */
[----:B------:R-:W-:Y:S01]  /*1d30*/  FADD.FTZ R125, R130, -R125 ;  /* 0x8000007d827d7221 */ /* 0x000fe20000010000 */
[----:B------:R-:W-:Y:S01]  /*1d40*/  FADD.FTZ R133, R132, -R133 ;  /* 0x8000008584857221 */ /* 0x000fe20000010000 */
[C---:B------:R-:W-:Y:S01]  /*1d50*/  FMUL.FTZ R131, R118.reuse, R131 ;  /* 0x0000008376837220 */ /* 0x040fe20000410000 */
[----:B------:R-:W-:Y:S01]  /*1d60*/  @P1 SHF.L.U32 R60, R43, 0x10, RZ ;  /* 0x000000102b3c1819 */ /* 0x000fe200000006ff */
[C---:B------:R-:W-:Y:S01]  /*1d70*/  FMUL.FTZ R125, R118.reuse, R125 ;  /* 0x0000007d767d7220 */ /* 0x040fe20000410000 */
[----:B------:R-:W-:Y:S01]  /*1d80*/  @P1 SHF.L.U32 R62, R59, 0x10, RZ ;  /* 0x000000103b3e1819 */ /* 0x000fe200000006ff */
[----:B------:R-:W-:Y:S01]  /*1d90*/  FMUL.FTZ R57, R118, R133 ;  /* 0x0000008576397220 */ /* 0x000fe20000410000 */
[----:B------:R-:W-:Y:S01]  /*1da0*/  @P1 FADD.FTZ R131, R131, R58 ;  /* 0x0000003a83831221 */ /* 0x000fe20000010000 */
[----:B------:R-:W-:Y:S01]  /*1db0*/  @P1 FADD.FTZ R125, R125, R60 ;  /* 0x0000003c7d7d1221 */ /* 0x000fe20000010000 */
[----:B------:R-:W-:Y:S01]  /*1dc0*/  @P2 F2FP.BF16.F32.PACK_AB R61, RZ, R123 ;  /* 0x0000007bff3d223e */ /* 0x000fe200000010ff */
[----:B------:R-:W-:Y:S01]  /*1dd0*/  @P1 FADD.FTZ R57, R57, R62 ;  /* 0x0000003e39391221 */ /* 0x000fe20000010000 */
[-C--:B------:R-:W-:Y:S01]  /*1de0*/  FMUL.FTZ R60, R127, R116.reuse ;  /* 0x000000747f3c7220 */ /* 0x080fe20000410000 */
[-C--:B------:R-:W-:Y:S01]  /*1df0*/  FMUL.FTZ R62, R129, R116.reuse ;  /* 0x00000074813e7220 */ /* 0x080fe20000410000 */
[----:B------:R-:W-:Y:S01]  /*1e00*/  @P2 F2FP.BF16.F32.PACK_AB R64, RZ, R125 ;  /* 0x0000007dff40223e */ /* 0x000fe200000010ff */
[-C--:B------:R-:W-:Y:S01]  /*1e10*/  FMUL.FTZ R123, R123, R116.reuse ;  /* 0x000000747b7b7220 */ /* 0x080fe20000410000 */
[-C--:B------:R-:W-:Y:S01]  /*1e20*/  FMUL.FTZ R118, R131, R116.reuse ;  /* 0x0000007483767220 */ /* 0x080fe20000410000 */
[-C--:B------:R-:W-:Y:S01]  /*1e30*/  FMUL.FTZ R125, R125, R116.reuse ;  /* 0x000000747d7d7220 */ /* 0x080fe20000410000 */
[----:B------:R-:W-:Y:S01]  /*1e40*/  FMUL.FTZ R120, R57, R116 ;  /* 0x0000007439787220 */ /* 0x000fe20000410000 */
[----:B------:R-:W-:Y:S01]  /*1e50*/  VIADD R114, R114, UR20 ;  /* 0x0000001472727c36 */ /* 0x000fe20008000000 */
[----:B------:R-:W-:Y:S01]  /*1e60*/  @P2 F2FP.BF16.F32.PACK_AB R59, RZ, R129 ;  /* 0x00000081ff3b223e */ /* 0x000fe200000010ff */
[----:B------:R-:W-:Y:S01]  /*1e70*/  FMUL.FTZ R122, R11, R62 ;  /* 0x0000003e0b7a7220 */ /* 0x000fe20000410000 */
[----:B------:R-:W-:Y:S01]  /*1e80*/  @P2 F2FP.BF16.F32.PACK_AB R63, RZ, R131 ;  /* 0x00000083ff3f223e */ /* 0x000fe200000010ff */
[----:B------:R-:W-:Y:S01]  /*1e90*/  FMUL.FTZ R124, R7, R120 ;  /* 0x00000078077c7220 */ /* 0x000fe20000410000 */
[----:B------:R-:W-:-:S02]  /*1ea0*/  @P2 PRMT R46, R61, 0x7610, R46 ;  /* 0x000076103d2e2816 */ /* 0x000fc4000000002e */
[----:B------:R-:W-:Y:S02]  /*1eb0*/  @P2 PRMT R47, R64, 0x7610, R47 ;  /* 0x00007610402f2816 */ /* 0x000fe4000000002f */
[----:B------:R-:W-:Y:S02]  /*1ec0*/  @P2 PRMT R46, R46, 0x5410, R63 ;  /* 0x000054102e2e2816 */ /* 0x000fe4000000003f */
[C---:B---3--:R-:W-:Y:S02]  /*1ed0*/  SHF.L.U32 R56, R50.reuse, 0x10, RZ ;  /* 0x0000001032387819 */ /* 0x048fe400000006ff */
[----:B------:R-:W-:Y:S02]  /*1ee0*/  PRMT R50, R50, 0x7632, R50 ;  /* 0x0000763232327816 */ /* 0x000fe40000000032 */
[----:B------:R-:W-:Y:S01]  /*1ef0*/  SHF.L.U32 R2, R48, 0x10, RZ ;  /* 0x0000001030027819 */ /* 0x000fe200000006ff */
[----:B------:R-:W-:Y:S01]  /*1f00*/  FFMA.FTZ R77, R56, R135, R77 ;  /* 0x00000087384d7223 */ /* 0x000fe2000001004d */
[----:B------:R-:W-:Y:S01]  /*1f10*/  SHF.L.U32 R3, R50, 0x10, RZ ;  /* 0x0000001032037819 */ /* 0x000fe200000006ff */
[----:B------:R-:W-:Y:S01]  /*1f20*/  IMAD.U32 R50, R49, 0x10000, RZ ;  /* 0x0001000031327824 */ /* 0x000fe200078e00ff */
[----:B------:R-:W-:Y:S01]  /*1f30*/  PRMT R48, R48, 0x7632, R48 ;  /* 0x0000763230307816 */ /* 0x000fe20000000030 */
[----:B------:R-:W-:Y:S01]  /*1f40*/  FFMA.FTZ R81, R2, R136, R81 ;  /* 0x0000008802517223 */ /* 0x000fe20000010051 */
[----:B------:R-:W-:Y:S01]  /*1f50*/  SHF.L.U32 R58, R51, 0x10, RZ ;  /* 0x00000010333a7819 */ /* 0x000fe200000006ff */
[----:B------:R-:W-:Y:S01]  /*1f60*/  FFMA.FTZ R78, R3, R0, R78 ;  /* 0x00000000034e7223 */ /* 0x000fe2000001004e */
[----:B------:R-:W-:Y:S01]  /*1f70*/  SHF.L.U32 R3, R48, 0x10, RZ ;  /* 0x0000001030037819 */ /* 0x000fe200000006ff */
[----:B------:R-:W-:Y:S01]  /*1f80*/  FFMA.FTZ R79, R50, R138, R79 ;  /* 0x0000008a324f7223 */ /* 0x000fe2000001004f */
[----:B------:R-:W-:Y:S01]  /*1f90*/  PRMT R51, R51, 0x7632, R51 ;  /* 0x0000763233337816 */ /* 0x000fe20000000033 */
[----:B------:R-:W-:Y:S01]  /*1fa0*/  FFMA.FTZ R75, R58, R134, R75 ;  /* 0x000000863a4b7223 */ /* 0x000fe2000001004b */
[----:B------:R-:W-:Y:S01]  /*1fb0*/  PRMT R49, R49, 0x7632, R49 ;  /* 0x0000763231317816 */ /* 0x000fe20000000031 */
[----:B------:R-:W-:Y:S01]  /*1fc0*/  FFMA.FTZ R82, R3, R137, R82 ;  /* 0x0000008903527223 */ /* 0x000fe20000010052 */
[----:B------:R-:W-:Y:S01]  /*1fd0*/  @P2 F2FP.BF16.F32.PACK_AB R56, RZ, R119 ;  /* 0x00000077ff38223e */ /* 0x000fe200000010ff */
[----:B------:R-:W0:Y:S01]  /*1fe0*/  @P2 LDC.64 R2, c[0x0][0x308] ;  /* 0x0000c200ff022b82 */ /* 0x000e220000000a00 */
[----:B------:R-:W-:Y:S01]  /*1ff0*/  SHF.L.U32 R51, R51, 0x10, RZ ;  /* 0x0000001033337819 */ /* 0x000fe200000006ff */
[-C--:B------:R-:W-:Y:S01]  /*2000*/  FMUL.FTZ R119, R119, R116.reuse ;  /* 0x0000007477777220 */ /* 0x080fe20000410000 */
[----:B------:R-:W-:Y:S01]  /*2010*/  SHF.L.U32 R49, R49, 0x10, RZ ;  /* 0x0000001031317819 */ /* 0x000fe200000006ff */
[----:B------:R-:W-:Y:S01]  /*2020*/  FMUL.FTZ R50, R4, R123 ;  /* 0x0000007b04327220 */ /* 0x000fe20000410000 */
[----:B------:R-:W-:Y:S01]  /*2030*/  @P2 F2FP.BF16.F32.PACK_AB R0, RZ, R65 ;  /* 0x00000041ff00223e */ /* 0x000fe200000010ff */
[----:B------:R-:W-:Y:S01]  /*2040*/  FMUL.FTZ R65, R65, R116 ;  /* 0x0000007441417220 */ /* 0x000fe20000410000 */
[----:B------:R-:W-:Y:S01]  /*2050*/  @P2 PRMT R45, R56, 0x7610, R45 ;  /* 0x00007610382d2816 */ /* 0x000fe2000000002d */
[----:B------:R-:W-:Y:S01]  /*2060*/  FFMA.FTZ R76, R51, R121, R76 ;  /* 0x00000079334c7223 */ /* 0x000fe2000001004c */
[----:B------:R-:W-:Y:S01]  /*2070*/  LEA R56, P1, R117, UR18, 0x4 ;  /* 0x0000001275387c11 */ /* 0x000fe2000f8220ff */
[----:B------:R-:W-:Y:S01]  /*2080*/  FFMA.FTZ R80, R49, R139, R80 ;  /* 0x0000008b31507223 */ /* 0x000fe20000010050 */
        /* <DEDUP_REMOVED lines=8> */
[C---:B------:R-:W-:Y:S02]  /*2110*/  LEA.HI.X R57, R117.reuse, UR19, RZ, 0x4, P1 ;  /* 0x0000001375397c11 */ /* 0x040fe400088f24ff */
[----:B------:R-:W-:Y:S02]  /*2120*/  ISETP.GE.AND P1, PT, R114, UR21, PT ;  /* 0x0000001572007c0c */ /* 0x000fe4000bf26270 */
[----:B------:R-:W-:Y:S01]  /*2130*/  @P2 PRMT R44, R44, 0x5410, R58 ;  /* 0x000054102c2c2816 */ /* 0x000fe2000000003a */
[----:B0-----:R-:W-:Y:S01]  /*2140*/  @P2 IMAD.WIDE.U32 R2, R117, 0x10, R2 ;  /* 0x0000001075022825 */ /* 0x001fe200078e0002 */
[----:B------:R-:W-:Y:S02]  /*2150*/  @P2 PRMT R45, R45, 0x5410, R59 ;  /* 0x000054102d2d2816 */ /* 0x000fe4000000003b */
[----:B------:R-:W-:Y:S02]  /*2160*/  @P2 PRMT R47, R47, 0x5410, R116 ;  /* 0x000054102f2f2816 */ /* 0x000fe40000000074 */
[----:B------:R-:W-:-:S02]  /*2170*/  F2FP.BF16.F32.PACK_AB R51, R124, R51 ;  /* 0x000000337c33723e */ /* 0x000fc400000010ff */
[----:B------:R-:W-:Y:S01]  /*2180*/  F2FP.BF16.F32.PACK_AB R50, R127, R50 ;  /* 0x000000327f32723e */ /* 0x000fe200000010ff */
[----:B------:R0:W-:Y:S01]  /*2190*/  @P2 STG.E.128 desc[UR6][R2.64], R44 ;  /* 0x0000002c02002986 */ /* 0x0001e2000c101d06 */
[----:B------:R-:W-:Y:S02]  /*21a0*/  F2FP.BF16.F32.PACK_AB R49, R122, R49 ;  /* 0x000000317a31723e */ /* 0x000fe400000010ff */
[----:B------:R-:W-:-:S05]  /*21b0*/  F2FP.BF16.F32.PACK_AB R48, R121, R48 ;  /* 0x000000307930723e */ /* 0x000fca00000010ff */
[----:B------:R1:W-:Y:S01]  /*21c0*/  STG.E.128 desc[UR6][R56.64], R48 ;  /* 0x0000003038007986 */ /* 0x0003e2000c101d06 */
[----:B--2---:R-:W-:Y:S02]  /*21d0*/  SHF.L.U32 R0, R52, 0x10, RZ ;  /* 0x0000001034007819 */ /* 0x004fe400000006ff */
[----:B------:R-:W-:Y:S02]  /*21e0*/  SHF.L.U32 R58, R53, 0x10, RZ ;  /* 0x00000010353a7819 */ /* 0x000fe400000006ff */
        /* <DEDUP_REMOVED lines=8> */
[----:B------:R-:W-:-:S02]  /*2270*/  PRMT R54, R54, 0x7632, R54 ;  /* 0x0000763236367816 */ /* 0x000fc40000000036 */
[----:B------:R-:W-:Y:S02]  /*2280*/  PRMT R55, R55, 0x7632, R55 ;  /* 0x0000763237377816 */ /* 0x000fe40000000037 */
[----:B0-----:R-:W-:Y:S02]  /*2290*/  SHF.L.U32 R3, R52, 0x10, RZ ;  /* 0x0000001034037819 */ /* 0x001fe400000006ff */
[----:B------:R-:W-:Y:S02]  /*22a0*/  SHF.L.U32 R53, R53, 0x10, RZ ;  /* 0x0000001035357819 */ /* 0x000fe400000006ff */
[----:B-1----:R-:W-:Y:S01]  /*22b0*/  SHF.L.U32 R49, R54, 0x10, RZ ;  /* 0x0000001036317819 */ /* 0x002fe200000006ff */
[----:B------:R-:W-:Y:S01]  /*22c0*/  FFMA.FTZ R74, R3, R60, R74 ;  /* 0x0000003c034a7223 */ /* 0x000fe2000001004a */
[----:B------:R-:W-:Y:S01]  /*22d0*/  SHF.L.U32 R55, R55, 0x10, RZ ;  /* 0x0000001037377819 */ /* 0x000fe200000006ff */
[----:B------:R-:W-:Y:S01]  /*22e0*/  FFMA.FTZ R72, R53, R62, R72 ;  /* 0x0000003e35487223 */ /* 0x000fe20000010048 */
[----:B------:R-:W-:Y:S01]  /*22f0*/  SEL R0, RZ, 0x1, P3 ;  /* 0x00000001ff007807 */ /* 0x000fe20001800000 */
[----:B------:R-:W-:-:S02]  /*2300*/  FFMA.FTZ R70, R49, R118, R70 ;  /* 0x0000007631467223 */ /* 0x000fc40000010046 */
[----:B------:R-:W-:Y:S01]  /*2310*/  FFMA.FTZ R68, R55, R120, R68 ;  /* 0x0000007837447223 */ /* 0x000fe20000010044 */
        /* <DEDUP_REMOVED lines=49> */
.L_x_2062:
        /* <DEDUP_REMOVED lines=25> */
.L_x_2063:
[----:B------:R-:W-:Y:S01]  /*27c0*/  HFMA2.MMA R142, -RZ, RZ, 0, 9.5367431640625e-07 ;  /* 0x00000010ff8e7435 */ /* 0x000fe200000001ff */
[----:B------:R-:W-:Y:S01]  /*27d0*/  MOV R141, R3 ;  /* 0x00000003008d7202 */ /* 0x000fe20000000f00 */
[----:B------:R-:W-:Y:S01]  /*27e0*/  IMAD.MOV.U32 R54, RZ, RZ, -0x1 ;  /* 0xffffffffff367424 */ /* 0x000fe200078e00ff */
[----:B------:R-:W-:-:S08]  /*27f0*/  MOV R143, 0x1f ;  /* 0x0000001f008f7802 */ /* 0x000fd00000000f00 */
[----:B-----5:R-:W-:Y:S05]  /*2800*/  WARPSYNC.COLLECTIVE R54, `(.L_x_2066) ;  /* 0x0000000036087348 */ /* 0x020fea0003c00000 */
[----:B------:R0:W1:Y:S02]  /*2810*/  SHFL.DOWN P5, R55, R141, R142, R143 ;  /* 0x0800008e8d377389 */ /* 0x00006400000a008f */
[----:B01---5:R-:W-:Y:S01]  /*2820*/  ENDCOLLECTIVE ;  /* 0x000000000000791b */ /* 0x023fe20003800000 */
.L_x_2066:
[----:B------:R-:W-:Y:S02]  /*2830*/  MOV R141, R49 ;  /* 0x00000031008d7202 */ /* 0x000fe40000000f00 */
[----:B------:R-:W-:-:S07]  /*2840*/  MOV R2, R55 ;  /* 0x0000003700027202 */ /* 0x000fce0000000f00 */
[----:B------:R-:W-:Y:S05]  /*2850*/  WARPSYNC.COLLECTIVE R54, `(.L_x_2067) ;  /* 0x0000000036087348 */ /* 0x000fea0003c00000 */
[----:B------:R0:W1:Y:S02]  /*2860*/  SHFL.DOWN P5, R55, R141, R142, R143 ;  /* 0x0800008e8d377389 */ /* 0x00006400000a008f */
[----:B01----:R-:W-:Y:S01]  /*2870*/  ENDCOLLECTIVE ;  /* 0x000000000000791b */ /* 0x003fe20003800000 */
.L_x_2067:
[----:B------:R-:W-:Y:S01]  /*2880*/  FADD.FTZ R2, R3, R2 ;  /* 0x0000000203027221 */ /* 0x000fe20000010000 */
[----:B------:R-:W-:-:S04]  /*2890*/  HFMA2.MMA R142, -RZ, RZ, 0, 4.76837158203125e-07 ;  /* 0x00000008ff8e7435 */ /* 0x000fc800000001ff */
[----:B------:R-:W-:Y:S02]  /*28a0*/  MOV R141, R2 ;  /* 0x00000002008d7202 */ /* 0x000fe40000000f00 */
[----:B------:R-:W-:-:S07]  /*28b0*/  MOV R48, R55 ;  /* 0x0000003700307202 */ /* 0x000fce0000000f00 */
[----:B------:R-:W-:Y:S05]  /*28c0*/  WARPSYNC.COLLECTIVE R54, `(.L_x_2068) ;  /* 0x0000000036087348 */ /* 0x000fea0003c00000 */
[----:B------:R0:W1:Y:S02]  /*28d0*/  SHFL.DOWN P5, R55, R141, R142, R143 ;  /* 0x0800008e8d377389 */ /* 0x00006400000a008f */
[----:B01----:R-:W-:Y:S01]  /*28e0*/  ENDCOLLECTIVE ;  /* 0x000000000000791b */ /* 0x003fe20003800000 */
.L_x_2068:
[----:B------:R-:W-:-:S05]  /*28f0*/  FADD.FTZ R48, R49, R48 ;  /* 0x0000003031307221 */ /* 0x000fca0000010000 */
[----:B------:R-:W-:Y:S02]  /*2900*/  MOV R141, R48 ;  /* 0x00000030008d7202 */ /* 0x000fe40000000f00 */
[----:B------:R-:W-:-:S07]  /*2910*/  MOV R51, R55 ;  /* 0x0000003700337202 */ /* 0x000fce0000000f00 */
[----:B------:R-:W-:Y:S05]  /*2920*/  WARPSYNC.COLLECTIVE R54, `(.L_x_2069) ;  /* 0x0000000036087348 */ /* 0x000fea0003c00000 */
[----:B------:R0:W1:Y:S02]  /*2930*/  SHFL.DOWN P5, R55, R141, R142, R143 ;  /* 0x0800008e8d377389 */ /* 0x00006400000a008f */
[----:B01----:R-:W-:Y:S01]  /*2940*/  ENDCOLLECTIVE ;  /* 0x000000000000791b */ /* 0x003fe20003800000 */
.L_x_2069:
[----:B------:R-:W-:Y:S01]  /*2950*/  FADD.FTZ R51, R2, R51 ;  /* 0x0000003302337221 */ /* 0x000fe20000010000 */
[----:B------:R-:W-:-:S04]  /*2960*/  HFMA2.MMA R142, -RZ, RZ, 0, 2.384185791015625e-07 ;  /* 0x00000004ff8e7435 */ /* 0x000fc800000001ff */
[----:B------:R-:W-:Y:S01]  /*2970*/  MOV R141, R51 ;  /* 0x00000033008d7202 */ /* 0x000fe20000000f00 */
[----:B------:R-:W-:-:S07]  /*2980*/  IMAD.MOV.U32 R53, RZ, RZ, R55 ;  /* 0x000000ffff357224 */ /* 0x000fce00078e0037 */
[----:B------:R-:W-:Y:S05]  /*2990*/  WARPSYNC.COLLECTIVE R54, `(.L_x_2070) ;  /* 0x0000000036087348 */ /* 0x000fea0003c00000 */
[----:B------:R0:W1:Y:S02]  /*29a0*/  SHFL.DOWN P5, R55, R141, R142, R143 ;  /* 0x0800008e8d377389 */ /* 0x00006400000a008f */
[----:B01----:R-:W-:Y:S01]  /*29b0*/  ENDCOLLECTIVE ;  /* 0x000000000000791b */ /* 0x003fe20003800000 */
.L_x_2070:
[----:B------:R-:W-:-:S05]  /*29c0*/  FADD.FTZ R53, R48, R53 ;  /* 0x0000003530357221 */ /* 0x000fca0000010000 */
[----:B------:R-:W-:Y:S02]  /*29d0*/  MOV R141, R53 ;  /* 0x00000035008d7202 */ /* 0x000fe40000000f00 */
[----:B------:R-:W-:-:S07]  /*29e0*/  MOV R50, R55 ;  /* 0x0000003700327202 */ /* 0x000fce0000000f00 */
[----:B------:R-:W-:Y:S05]  /*29f0*/  WARPSYNC.COLLECTIVE R54, `(.L_x_2071) ;  /* 0x0000000036087348 */ /* 0x000fea0003c00000 */
[----:B------:R0:W1:Y:S02]  /*2a00*/  SHFL.DOWN P5, R55, R141, R142, R143 ;  /* 0x0800008e8d377389 */ /* 0x00006400000a008f */
[----:B01----:R-:W-:Y:S01]  /*2a10*/  ENDCOLLECTIVE ;  /* 0x000000000000791b */ /* 0x003fe20003800000 */
.L_x_2071:
[----:B------:R-:W-:Y:S01]  /*2a20*/  FADD.FTZ R50, R51, R50 ;  /* 0x0000003233327221 */ /* 0x000fe20000010000 */
[----:B------:R-:W-:-:S04]  /*2a30*/  HFMA2.MMA R142, -RZ, RZ, 0, 1.1920928955078125e-07 ;  /* 0x00000002ff8e7435 */ /* 0x000fc800000001ff */
[----:B------:R-:W-:Y:S02]  /*2a40*/  MOV R141, R50 ;  /* 0x00000032008d7202 */ /* 0x000fe40000000f00 */
[----:B------:R-:W-:-:S07]  /*2a50*/  MOV R52, R55 ;  /* 0x0000003700347202 */ /* 0x000fce0000000f00 */
[----:B------:R-:W-:Y:S05]  /*2a60*/  WARPSYNC.COLLECTIVE R54, `(.L_x_2072) ;  /* 0x0000000036087348 */ /* 0x000fea0003c00000 */
[----:B------:R0:W1:Y:S02]  /*2a70*/  SHFL.DOWN P5, R55, R141, R142, R143 ;  /* 0x0800008e8d377389 */ /* 0x00006400000a008f */
[----:B01----:R-:W-:Y:S01]  /*2a80*/  ENDCOLLECTIVE ;  /* 0x000000000000791b */ /* 0x003fe20003800000 */
.L_x_2072:
[----:B------:R-:W-:-:S05]  /*2a90*/  FADD.FTZ R52, R53, R52 ;  /* 0x0000003435347221 */ /* 0x000fca0000010000 */
[----:B------:R-:W-:Y:S01]  /*2aa0*/  MOV R141, R52 ;  /* 0x00000034008d7202 */ /* 0x000fe20000000f00 */
[----:B------:R-:W-:-:S07]  /*2ab0*/  IMAD.MOV.U32 R3, RZ, RZ, R55 ;  /* 0x000000ffff037224 */ /* 0x000fce00078e0037 */
[----:B------:R-:W-:Y:S05]  /*2ac0*/  WARPSYNC.COLLECTIVE R54, `(.L_x_2073) ;  /* 0x0000000036087348 */ /* 0x000fea0003c00000 */
[----:B------:R0:W1:Y:S02]  /*2ad0*/  SHFL.DOWN P5, R55, R141, R142, R143 ;  /* 0x0800008e8d377389 */ /* 0x00006400000a008f */
[----:B01----:R-:W-:Y:S01]  /*2ae0*/  ENDCOLLECTIVE ;  /* 0x000000000000791b */ /* 0x003fe20003800000 */
.L_x_2073:
[----:B------:R-:W-:Y:S01]  /*2af0*/  FADD.FTZ R3, R50, R3 ;  /* 0x0000000332037221 */ /* 0x000fe20000010000 */
[----:B------:R-:W-:-:S04]  /*2b00*/  HFMA2.MMA R142, -RZ, RZ, 0, 5.9604644775390625e-08 ;  /* 0x00000001ff8e7435 */ /* 0x000fc800000001ff */
[----:B------:R-:W-:Y:S02]  /*2b10*/  MOV R141, R3 ;  /* 0x00000003008d7202 */ /* 0x000fe40000000f00 */
[----:B------:R-:W-:-:S07]  /*2b20*/  MOV R49, R55 ;  /* 0x0000003700317202 */ /* 0x000fce0000000f00 */
[----:B------:R-:W-:Y:S05]  /*2b30*/  WARPSYNC.COLLECTIVE R54, `(.L_x_2074) ;  /* 0x0000000036087348 */ /* 0x000fea0003c00000 */
[----:B------:R0:W1:Y:S02]  /*2b40*/  SHFL.DOWN P5, R55, R141, R142, R143 ;  /* 0x0800008e8d377389 */ /* 0x00006400000a008f */
[----:B01----:R-:W-:Y:S01]  /*2b50*/  ENDCOLLECTIVE ;  /* 0x000000000000791b */ /* 0x003fe20003800000 */
.L_x_2074:
[----:B------:R-:W-:-:S05]  /*2b60*/  FADD.FTZ R49, R52, R49 ;  /* 0x0000003134317221 */ /* 0x000fca0000010000 */
[----:B------:R-:W-:Y:S02]  /*2b70*/  MOV R141, R49 ;  /* 0x00000031008d7202 */ /* 0x000fe40000000f00 */
[----:B------:R-:W-:-:S07]  /*2b80*/  MOV R2, R55 ;  /* 0x0000003700027202 */ /* 0x000fce0000000f00 */
[----:B------:R-:W-:Y:S05]  /*2b90*/  WARPSYNC.COLLECTIVE R54, `(.L_x_2075) ;  /* 0x0000000036087348 */ /* 0x000fea0003c00000 */
[----:B------:R0:W1:Y:S02]  /*2ba0*/  SHFL.DOWN P5, R55, R141, R142, R143 ;  /* 0x0800008e8d377389 */ /* 0x00006400000a008f */
[----:B01----:R-:W-:Y:S01]  /*2bb0*/  ENDCOLLECTIVE ;  /* 0x000000000000791b */ /* 0x003fe20003800000 */
.L_x_2075:
[----:B------:R-:W-:Y:S01]  /*2bc0*/  MOV R48, R55 ;  /* 0x0000003700307202 */ /* 0x000fe20000000f00 */
[----:B------:R-:W-:Y:S06]  /*2bd0*/  BRA `(.L_x_2076) ;  /* 0xffffffe400d07947 */ /* 0x000fec000383ffff */
.L_x_2077:
        /* <DEDUP_REMOVED lines=10> */
.L_x_8723:


//--------------------- .text._ZN10layer_norm13ln_bwd_kernelINS_13Kernel_traitsIf13__nv_bfloat16S2_S2_fjLj2048ELj1ELj1ELj4ELj16ENS_18Kernel_traits_baseILj2048EfS2_S2_S2_fjLj128EEEEELb0ELb1ELb1ELb0EEEvNS_9BwdParamsE --------------------------
	.section	.text._ZN10layer_norm13ln_bwd_kernelINS_13Kernel_traitsIf13__nv_bfloat16S2_S2_fjLj2048ELj1ELj1ELj4ELj16ENS_18Kernel_traits_baseILj2048EfS2_S2_S2_fjLj128EEEEELb0ELb1ELb1ELb0EEEvNS_9BwdParamsE,"ax",@progbits
	.align	128
        .global         _ZN10layer_norm13ln_bwd_kernelINS_13Kernel_traitsIf13__nv_bfloat16S2_S2_fjLj2048ELj1ELj1ELj4ELj16ENS_18Kernel_traits_baseILj2048EfS2_S2_S2_fjLj128EEEEELb0ELb1ELb1ELb0EEEvNS_9BwdParamsE
        .type           _ZN10layer_norm13ln_bwd_kernelINS_13Kernel_traitsIf13__nv_bfloat16S2_S2_fjLj2048ELj1ELj1ELj4ELj16ENS_18Kernel_traits_baseILj2048EfS2_S2_S2_fjLj128EEEEELb0ELb1ELb1ELb0EEEvNS_9BwdParamsE,@function
        .size           _ZN10layer_norm13ln_bwd_kernelINS_13Kernel_traitsIf13__nv_bfloat16S2_S2_fjLj2048ELj1ELj1ELj4ELj16ENS_18Kernel_traits_baseILj2048EfS2_S2_S2_fjLj128EEEEELb0ELb1ELb1ELb0EEEvNS_9BwdParamsE,(.L_x_8724 - _ZN10layer_norm13ln_bwd_kernelINS_13Kernel_traitsIf13__nv_bfloat16S2_S2_fjLj2048ELj1ELj1ELj4ELj16ENS_18Kernel_traits_baseILj2048EfS2_S2_S2_fjLj128EEEEELb0ELb1ELb1ELb0EEEvNS_9BwdParamsE)
        .other          _ZN10layer_norm13ln_bwd_kernelINS_13Kernel_traitsIf13__nv_bfloat16S2_S2_fjLj2048ELj1ELj1ELj4ELj16ENS_18Kernel_traits_baseILj2048EfS2_S2_S2_fjLj128EEEEELb0ELb1ELb1ELb0EEEvNS_9BwdParamsE,@"STO_CUDA_ENTRY STV_DEFAULT"
_ZN10layer_norm13ln_bwd_kernelINS_13Kernel_traitsIf13__nv_bfloat16S2_S2_fjLj2048ELj1ELj1ELj4ELj16ENS_18Kernel_traits_baseILj2048EfS2_S2_S2_fjLj128EEEEELb0ELb1ELb1ELb0EEEvNS_9BwdParamsE:
.text._ZN10layer_norm13ln_bwd_kernelINS_13Kernel_traitsIf13__nv_bfloat16S2_S2_fjLj2048ELj1ELj1ELj4ELj16ENS_18Kernel_traits_baseILj2048EfS2_S2_S2_fjLj128EEEEELb0ELb1ELb1ELb0EEEvNS_9BwdParamsE:
        /* <DEDUP_REMOVED lines=22> */
[----:B------:R-:W2:Y:S08]  /*0160*/  @P0 LDC.64 R4, c[0x0][0x278] ;  /* 0x00009e00ff040b82 */ /* 0x000eb00000000a00 */
[----:B------:R-:W3:Y:S01]  /*0170*/  @P1 LDC.64 R6, c[0x0][0x260] ;  /* 0x00009800ff061b82 */ /* 0x000ee20000000a00 */
[----:B0-----:R-:W-:-:S07]  /*0180*/  @P0 IMAD.WIDE.U32 R2, R15, 0x20, R2 ;  /* 0x000000200f020825 */ /* 0x001fce00078e0002 */
[----:B------:R-:W0:Y:S01]  /*0190*/  @P1 LDC.64 R12, c[0x0][0x278] ;  /* 0x00009e00ff0c1b82 */ /* 0x000e220000000a00 */
[----:B------:R-:W5:Y:S01]  /*01a0*/  @P0 LDG.E.128 R16, desc[UR4][R2.64] ;  /* 0x0000000402100981 */ /* 0x000f62000c1e1d00 */
[----:B--2---:R-:W-:-:S03]  /*01b0*/  @P0 IMAD.WIDE.U32 R4, R15, 0x20, R4 ;  /* 0x000000200f040825 */ /* 0x004fc600078e0004 */
[----:B------:R-:W5:Y:S01]  /*01c0*/  @P0 LDG.E.128 R20, desc[UR4][R2.64+0x10] ;  /* 0x0000100402140981 */ /* 0x000f62000c1e1d00 */
[----:B------:R-:W-:-:S03]  /*01d0*/  @P0 LOP3.LUT R15, R15, 0x80, RZ, 0xfc, !PT ;  /* 0x000000800f0f0812 */ /* 0x000fc600078efcff */
[----:B------:R-:W5:Y:S04]  /*01e0*/  @P0 LDG.E.128 R24, desc[UR4][R4.64+0x10] ;  /* 0x0000100404180981 */ /* 0x000f68000c1e1d00 */
[----:B------:R-:W5:Y:S01]  /*01f0*/  @P0 LDG.E.128 R28, desc[UR4][R4.64] ;  /* 0x00000004041c0981 */ /* 0x000f62000c1e1d00 */
[----:B---3--:R-:W-:-:S05]  /*0200*/  @P1 IMAD.WIDE.U32 R6, R15, 0x20, R6 ;  /* 0x000000200f061825 */ /* 0x008fca00078e0006 */
[----:B------:R-:W5:Y:S01]  /*0210*/  @P1 LDG.E.128 R32, desc[UR4][R6.64] ;  /* 0x0000000406201981 */ /* 0x000f62000c1e1d00 */
[----:B0-----:R-:W-:-:S03]  /*0220*/  @P1 IMAD.WIDE.U32 R12, R15, 0x20, R12 ;  /* 0x000000200f0c1825 */ /* 0x001fc600078e000c */
        /* <DEDUP_REMOVED lines=32> */
[----:B------:R-:W-:Y:S01]  /*0430*/  HFMA2.MMA R49, -RZ, RZ, 0, 0 ;  /* 0x00000000ff317435 */ /* 0x000fe200000001ff */
[----:B------:R-:W-:Y:S01]  /*0440*/  ISETP.NE.U32.AND P1, PT, RZ, UR6, PT ;  /* 0x00000006ff007c0c */ /* 0x000fe2000bf25070 */
[----:B------:R-:W-:-:S03]  /*0450*/  IMAD.MOV.U32 R153, RZ, RZ, 0x1 ;  /* 0x00000001ff997424 */ /* 0x000fc600078e00ff */
[----:B------:R-:W-:-:S04]  /*0460*/  ISETP.NE.AND.EX P1, PT, RZ, UR7, PT, P1 ;  /* 0x00000007ff007c0c */ /* 0x000fc8000bf25310 */
[----:B------:R-:W-:-:S04]  /*0470*/  ISETP.LT.U32.OR P1, PT, R11, 0x100, !P1 ;  /* 0x000001000b00780c */ /* 0x000fc80004f21470 */
[----:B------:R-:W-:-:S09]  /*0480*/  P2R R2, PR, RZ, 0x2 ;  /* 0x00000002ff027803 */ /* 0x000fd20000000000 */
.L_x_2144:
[----:B-1----:R-:W1:Y:S08]  /*0490*/  LDC.64 R10, c[0x0][0x288] ;  /* 0x0000a200ff0a7b82 */ /* 0x002e700000000a00 */
[----:B--2---:R-:W2:Y:S08]  /*04a0*/  LDC.64 R116, c[0x0][0x258] ;  /* 0x00009600ff747b82 */ /* 0x004eb00000000a00 */
        /* <DEDUP_REMOVED lines=18> */
[----:B------:R-:W-:-:S03]  /*05d0*/  IMAD.MOV.U32 R117, RZ, RZ, R11 ;  /* 0x000000ffff757224 */ /* 0x000fc600078e000b */
[----:B------:R-:W-:Y:S05]  /*05e0*/  @!P0 BRA `(.L_x_2082) ;  /* 0x0000000000148947 */ /* 0x000fea0003800000 */
[----:B------:R-:W-:-:S04]  /*05f0*/  ISETP.NE.U32.AND P2, PT, RZ, UR14, PT ;  /* 0x0000000eff007c0c */ /* 0x000fc8000bf45070 */
[----:B------:R-:W-:-:S13]  /*0600*/  ISETP.NE.AND.EX P2, PT, RZ, UR15, PT, P2 ;  /* 0x0000000fff007c0c */ /* 0x000fda000bf45320 */
[----:B------:R-:W-:Y:S05]  /*0610*/  @!P2 BRA `(.L_x_2083) ;  /* 0x000000000004a947 */ /* 0x000fea0003800000 */
[----:B------:R1:W5:Y:S02]  /*0620*/  LDG.E.128 R96, desc[UR4][R120.64] ;  /* 0x0000000478607981 */ /* 0x000364000c1e1d00 */
.L_x_2083:
[----:B------:R-:W-:-:S07]  /*0630*/  IADD3 R117, R11, 0x80, RZ ;  /* 0x000000800b757810 */ /* 0x000fce0007ffe0ff */
.L_x_2082:
[----:B------:R-:W-:Y:S05]  /*0640*/  BSYNC B1 ;  /* 0x0000000000017941 */ /* 0x000fea0003800000 */
.L_x_2081:
[----:B------:R-:W-:Y:S01]  /*0650*/  ISETP.NE.AND P2, PT, R2, RZ, PT ;  /* 0x000000ff0200720c */ /* 0x000fe20003f45270 */
[----:B------:R-:W-:Y:S01]  /*0660*/  IMAD.MOV.U32 R156, RZ, RZ, RZ ;  /* 0x000000ffff9c7224 */ /* 0x000fe200078e00ff */
[----:B------:R-:W-:-:S11]  /*0670*/  MOV R155, RZ ;  /* 0x000000ff009b7202 */ /* 0x000fd60000000f00 */
[----:B------:R-:W-:Y:S05]  /*0680*/  @P2 BRA `(.L_x_2084) ;  /* 0x0000000c002c2947 */ /* 0x000fea0003800000 */
[----:B------:R-:W-:-:S06]  /*0690*/  IMAD.WIDE.U32 R100, R117, 0x10, R134 ;  /* 0x0000001075647825 */ /* 0x000fcc00078e0086 */
[----:B------:R-:W5:Y:S01]  /*06a0*/  LDG.E.128 R100, desc[UR4][R100.64] ;  /* 0x0000000464647981 */ /* 0x000f62000c1e1d00 */
[----:B------:R-:W-:Y:S05]  /*06b0*/  BRA `(.L_x_2084) ;  /* 0x0000000c00207947 */ /* 0x000fea0003800000 */
.L_x_2080:
[----:B------:R-:W1:Y:S02]  /*06c0*/  LDC.64 R116, c[0x0][0x250] ;  /* 0x00009400ff747b82 */ /* 0x000e640000000a00 */
[----:B-1----:R-:W-:-:S06]  /*06d0*/  IMAD.WIDE R116, R7, 0x4, R116 ;  /* 0x0000000407747825 */ /* 0x002fcc00078e0274 */
[----:B------:R-:W2:Y:S01]  /*06e0*/  LDG.E R116, desc[UR4][R116.64] ;  /* 0x0000000474747981 */ /* 0x000ea2000c1e1900 */
[----:B------:R-:W-:Y:S01]  /*06f0*/  IADD3 R119, R119, -0x1, RZ ;  /* 0xffffffff77777810 */ /* 0x000fe20007ffe0ff */
[----:B------:R-:W-:Y:S01]  /*0700*/  BSSY B1, `(.L_x_2085) ;  /* 0x0000067000017945 */ /* 0x000fe20003800000 */
[----:B0-----:R-:W-:Y:S01]  /*0710*/  ISETP.NE.AND P2, PT, R6, RZ, PT ;  /* 0x000000ff0600720c */ /* 0x001fe20003f45270 */
[----:B------:R-:W-:Y:S01]  /*0720*/  HFMA2.MMA R155, -RZ, RZ, 0, 0 ;  /* 0x00000000ff9b7435 */ /* 0x000fe200000001ff */
[----:B------:R-:W-:Y:S01]  /*0730*/  IMAD.MOV.U32 R156, RZ, RZ, RZ ;  /* 0x000000ffff9c7224 */ /* 0x000fe200078e00ff */
        /* <DEDUP_REMOVED lines=21> */
[C---:B------:R-:W-:Y:S02]  /*0890*/  SHF.L.U32 R137, R15.reuse, 0x10, RZ ;  /* 0x000000100f897819 */ /* 0x040fe400000006ff */
[----:B------:R-:W-:Y:S02]  /*08a0*/  SHF.L.U32 R125, R12, 0x10, RZ ;  /* 0x000000100c7d7819 */ /* 0x000fe400000006ff */
[----:B------:R-:W-:Y:S01]  /*08b0*/  PRMT R128, R15, 0x7632, R128 ;  /* 0x000076320f807816 */ /* 0x000fe20000000080 */
[C---:B------:R-:W-:Y:S01]  /*08c0*/  FADD.FTZ R130, -R154.reuse, R137 ;  /* 0x000000899a827221 */ /* 0x040fe20000010100 */
[C---:B---3--:R-:W-:Y:S01]  /*08d0*/  PRMT R120, R117.reuse, 0x7632, R120 ;  /* 0x0000763275787816 */ /* 0x048fe20000000078 */
[----:B------:R-:W-:Y:S01]  /*08e0*/  FADD.FTZ R12, -R154, R125 ;  /* 0x0000007d9a0c7221 */ /* 0x000fe20000010100 */
[----:B------:R-:W-:Y:S01]  /*08f0*/  SHF.L.U32 R121, R117, 0x10, RZ ;  /* 0x0000001075797819 */ /* 0x000fe200000006ff */
[----:B------:R-:W-:Y:S01]  /*0900*/  IMAD.U32 R15, R116, 0x10000, RZ ;  /* 0x00010000740f7824 */ /* 0x000fe200078e00ff */
[----:B------:R-:W-:Y:S01]  /*0910*/  SHF.L.U32 R117, R3, 0x10, RZ ;  /* 0x0000001003757819 */ /* 0x000fe200000006ff */
[----:B-----5:R-:W-:Y:S01]  /*0920*/  FMUL.FTZ R3, R5, R12 ;  /* 0x0000000c05037220 */ /* 0x020fe20000410000 */
[----:B------:R-:W-:Y:S01]  /*0930*/  PRMT R122, R13, 0x7632, R122 ;  /* 0x000076320d7a7816 */ /* 0x000fe2000000007a */
[-C--:B------:R-:W-:Y:S01]  /*0940*/  FMUL.FTZ R12, R16, R15.reuse ;  /* 0x0000000f100c7220 */ /* 0x080fe20000410000 */
[----:B------:R-:W-:Y:S01]  /*0950*/  PRMT R13, R116, 0x7632, R13 ;  /* 0x00007632740d7816 */ /* 0x000fe2000000000d */
[C---:B------:R-:W-:Y:S01]  /*0960*/  FMUL.FTZ R125, R5.reuse, R130 ;  /* 0x00000082057d7220 */ /* 0x040fe20000410000 */
[----:B------:R-:W-:Y:S01]  /*0970*/  SHF.L.U32 R137, R128, 0x10, RZ ;  /* 0x0000001080897819 */ /* 0x000fe200000006ff */
[----:B------:R-:W-:Y:S01]  /*0980*/  FADD.FTZ R128, -R154, R117 ;  /* 0x000000759a807221 */ /* 0x000fe20000010100 */
[----:B------:R-:W-:Y:S01]  /*0990*/  PRMT R124, R14, 0x7632, R124 ;  /* 0x000076320e7c7816 */ /* 0x000fe2000000007c */
[----:B------:R-:W-:Y:S01]  /*09a0*/  FADD.FTZ R64, R64, R15 ;  /* 0x0000000f40407221 */ /* 0x000fe20000010000 */
[----:B------:R-:W-:Y:S01]  /*09b0*/  SHF.L.U32 R129, R14, 0x10, RZ ;  /* 0x000000100e817819 */ /* 0x000fe200000006ff */
[----:B------:R-:W-:Y:S01]  /*09c0*/  FADD.FTZ R14, -R154, R127 ;  /* 0x0000007f9a0e7221 */ /* 0x000fe20000010100 */
[----:B------:R-:W-:Y:S01]  /*09d0*/  SHF.L.U32 R127, R122, 0x10, RZ ;  /* 0x000000107a7f7819 */ /* 0x000fe200000006ff */
[----:B------:R-:W-:Y:S01]  /*09e0*/  FMUL.FTZ R128, R5, R128 ;  /* 0x0000008005807220 */ /* 0x000fe20000410000 */
[----:B------:R-:W-:Y:S01]  /*09f0*/  SHF.L.U32 R122, R13, 0x10, RZ ;  /* 0x000000100d7a7819 */ /* 0x000fe200000006ff */
[----:B------:R-:W-:Y:S01]  /*0a00*/  FFMA.FTZ R48, R3, R15, R48 ;  /* 0x0000000f03307223 */ /* 0x000fe20000010030 */
[----:B------:R-:W-:Y:S01]  /*0a10*/  PRMT R126, R118, 0x7632, R126 ;  /* 0x00007632767e7816 */ /* 0x000fe2000000007e */
[----:B------:R-:W-:Y:S01]  /*0a20*/  FADD.FTZ R130, -R154, R127 ;  /* 0x0000007f9a827221 */ /* 0x000fe20000010100 */
[----:B------:R-:W-:Y:S01]  /*0a30*/  SHF.L.U32 R131, R118, 0x10, RZ ;  /* 0x0000001076837819 */ /* 0x000fe200000006ff */
[----:B------:R-:W-:Y:S01]  /*0a40*/  FADD.FTZ R118, -R154, R129 ;  /* 0x000000819a767221 */ /* 0x000fe20000010100 */
[C---:B------:R-:W-:Y:S01]  /*0a50*/  PRMT R116, R119.reuse, 0x7632, R116 ;  /* 0x0000763277747816 */ /* 0x040fe20000000074 */
[----:B------:R-:W-:-:S02]  /*0a60*/  IMAD.U32 R119, R119, 0x10000, RZ ;  /* 0x0001000077777824 */ /* 0x000fc400078e00ff */
[----:B------:R-:W-:Y:S01]  /*0a70*/  FADD.FTZ R65, R65, R122 ;  /* 0x0000007a41417221 */ /* 0x000fe20000010000 */
[-C--:B------:R-:W-:Y:S01]  /*0a80*/  FFMA.FTZ R49, R128, R122.reuse, R49 ;  /* 0x0000007a80317223 */ /* 0x080fe20000010031 */
[----:B------:R-:W-:Y:S01]  /*0a90*/  FMUL.FTZ R127, R17, R122 ;  /* 0x0000007a117f7220 */ /* 0x000fe20000410000 */
[----:B------:R-:W-:Y:S01]  /*0aa0*/  FADD.FTZ R122, RZ, R12 ;  /* 0x0000000cff7a7221 */ /* 0x000fe20000010000 */
[----:B------:R-:W-:Y:S01]  /*0ab0*/  FMUL.FTZ R15, R5, R118 ;  /* 0x00000076050f7220 */ /* 0x000fe20000410000 */
[----:B------:R-:W-:Y:S01]  /*0ac0*/  FFMA.FTZ R117, R3, R12, RZ ;  /* 0x0000000c03757223 */ /* 0x000fe200000100ff */
[----:B------:R-:W-:Y:S01]  /*0ad0*/  IMAD.U32 R129, R124, 0x10000, RZ ;  /* 0x000100007c817824 */ /* 0x000fe200078e00ff */
[----:B------:R-:W-:Y:S01]  /*0ae0*/  SHF.L.U32 R118, R126, 0x10, RZ ;  /* 0x000000107e767819 */ /* 0x000fe200000006ff */
[----:B------:R-:W-:Y:S01]  /*0af0*/  FMUL.FTZ R13, R5, R14 ;  /* 0x0000000e050d7220 */ /* 0x000fe20000410000 */
[----:B------:R-:W-:Y:S02]  /*0b00*/  IMAD.U32 R120, R120, 0x10000, RZ ;  /* 0x0001000078787824 */ /* 0x000fe400078e00ff */
[----:B------:R-:W-:Y:S01]  /*0b10*/  FADD.FTZ R70, R70, R119 ;  /* 0x0000007746467221 */ /* 0x000fe20000010000 */
[-C--:B------:R-:W-:Y:S01]  /*0b20*/  FFMA.FTZ R54, R125, R119.reuse, R54 ;  /* 0x000000777d367223 */ /* 0x080fe20000010036 */
[----:B------:R-:W-:Y:S01]  /*0b30*/  FMUL.FTZ R126, R22, R119 ;  /* 0x00000077167e7220 */ /* 0x000fe20000410000 */
        /* <DEDUP_REMOVED lines=22> */
[----:B------:R-:W-:Y:S01]  /*0ca0*/  SHF.L.U32 R116, R116, 0x10, RZ ;  /* 0x0000001074747819 */ /* 0x000fe200000006ff */
        /* <DEDUP_REMOVED lines=12> */
.L_x_2086:
[----:B------:R-:W-:Y:S05]  /*0d70*/  BSYNC B1 ;  /* 0x0000000000017941 */ /* 0x000fea0003800000 */
.L_x_2085:
        /* <DEDUP_REMOVED lines=16> */
[C---:B0-----:R-:W-:Y:S01]  /*0e80*/  FADD.FTZ R134, -R154.reuse, R141 ;  /* 0x0000008d9a867221 */ /* 0x041fe20000010100 */
[C---:B------:R-:W-:Y:S02]  /*0e90*/  PRMT R118, R119.reuse, 0x7632, R118 ;  /* 0x0000763277767816 */ /* 0x040fe40000000076 */
[----:B------:R-:W-:Y:S01]  /*0ea0*/  SHF.L.U32 R145, R119, 0x10, RZ ;  /* 0x0000001077917819 */ /* 0x000fe200000006ff */
[----:B------:R-:W-:Y:S01]  /*0eb0*/  FADD.FTZ R142, -R154, R143 ;  /* 0x0000008f9a8e7221 */ /* 0x000fe20000010100 */
[----:B------:R-:W-:Y:S01]  /*0ec0*/  SHF.L.U32 R117, R138, 0x10, RZ ;  /* 0x000000108a757819 */ /* 0x000fe200000006ff */
[----:B------:R-:W-:Y:S01]  /*0ed0*/  IMAD.U32 R135, R118, 0x10000, RZ ;  /* 0x0001000076877824 */ /* 0x000fe200078e00ff */
[----:B------:R-:W-:Y:S01]  /*0ee0*/  SHF.L.U32 R119, R140, 0x10, RZ ;  /* 0x000000108c777819 */ /* 0x000fe200000006ff */
[----:B------:R-:W-:Y:S01]  /*0ef0*/  FADD.FTZ R118, -R154, R145 ;  /* 0x000000919a767221 */ /* 0x000fe20000010100 */
[----:B------:R-:W-:Y:S01]  /*0f00*/  PRMT R133, R116, 0x7632, R133 ;  /* 0x0000763274857816 */ /* 0x000fe20000000085 */
[----:B------:R-:W-:Y:S01]  /*0f10*/  FADD.FTZ R146, -R154, R117 ;  /* 0x000000759a927221 */ /* 0x000fe20000010100 */
[----:B------:R-:W-:Y:S01]  /*0f20*/  SHF.L.U32 R139, R116, 0x10, RZ ;  /* 0x00000010748b7819 */ /* 0x000fe200000006ff */
[----:B------:R-:W-:Y:S01]  /*0f30*/  FADD.FTZ R148, -R154, R119 ;  /* 0x000000779a947221 */ /* 0x000fe20000010100 */
[C---:B---3--:R-:W-:Y:S01]  /*0f40*/  PRMT R117, R120.reuse, 0x7632, R117 ;  /* 0x0000763278757816 */ /* 0x048fe20000000075 */
[----:B------:R-:W-:Y:S01]  /*0f50*/  IMAD.U32 R133, R133, 0x10000, RZ ;  /* 0x0001000085857824 */ /* 0x000fe200078e00ff */
[----:B------:R-:W-:Y:S01]  /*0f60*/  SHF.L.U32 R119, R120, 0x10, RZ ;  /* 0x0000001078777819 */ /* 0x000fe200000006ff */
[----:B------:R-:W-:Y:S01]  /*0f70*/  FADD.FTZ R116, -R154, R139 ;  /* 0x0000008b9a747221 */ /* 0x000fe20000010100 */
[C---:B------:R-:W-:Y:S01]  /*0f80*/  PRMT R143, R122.reuse, 0x7632, R143 ;  /* 0x000076327a8f7816 */ /* 0x040fe2000000008f */
[----:B------:R-:W-:Y:S01]  /*0f90*/  IMAD.U32 R145, R122, 0x10000, RZ ;  /* 0x000100007a917824 */ /* 0x000fe200078e00ff */
[----:B------:R-:W-:Y:S01]  /*0fa0*/  SHF.L.U32 R120, R117, 0x10, RZ ;  /* 0x0000001075787819 */ /* 0x000fe200000006ff */
[C---:B-----5:R-:W-:Y:S01]  /*0fb0*/  FMUL.FTZ R141, R5.reuse, R142 ;  /* 0x0000008e058d7220 */ /* 0x060fe20000410000 */
[----:B------:R-:W-:Y:S01]  /*0fc0*/  FADD.FTZ R144, -R154, R133 ;  /* 0x000000859a907221 */ /* 0x000fe20000010100 */
[----:B------:R-:W-:Y:S01]  /*0fd0*/  FMUL.FTZ R138, R32, R119 ;  /* 0x00000077208a7220 */ /* 0x000fe20000410000 */
[C---:B------:R-:W-:Y:S01]  /*0fe0*/  FMUL.FTZ R133, R5.reuse, R116 ;  /* 0x0000007405857220 */ /* 0x040fe20000410000 */
[----:B------:R-:W-:Y:S01]  /*0ff0*/  FMUL.FTZ R139, R5, R134 ;  /* 0x00000086058b7220 */ /* 0x000fe20000410000 */
[----:B------:R-:W-:Y:S01]  /*1000*/  FADD.FTZ R152, -R154, R135 ;  /* 0x000000879a987221 */ /* 0x000fe20000010100 */
[----:B------:R-:W-:Y:S01]  /*1010*/  SHF.L.U32 R134, R143, 0x10, RZ ;  /* 0x000000108f867819 */ /* 0x000fe200000006ff */
[----:B------:R-:W-:Y:S01]  /*1020*/  FADD.FTZ R76, R76, R145 ;  /* 0x000000914c4c7221 */ /* 0x000fe20000010000 */
[----:B------:R-:W-:Y:S01]  /*1030*/  PRMT R135, R121, 0x7632, R135 ;  /* 0x0000763279877816 */ /* 0x000fe20000000087 */
[-C--:B------:R-:W-:Y:S01]  /*1040*/  FFMA.FTZ R60, R141, R145.reuse, R60 ;  /* 0x000000918d3c7223 */ /* 0x080fe2000001003c */
[----:B------:R-:W-:Y:S01]  /*1050*/  FMUL.FTZ R142, R36, R145 ;  /* 0x00000091248e7220 */ /* 0x000fe20000410000 */
[----:B------:R-:W-:Y:S01]  /*1060*/  FMUL.FTZ R143, R5, R118 ;  /* 0x00000076058f7220 */ /* 0x000fe20000410000 */
[----:B------:R-:W-:Y:S01]  /*1070*/  SHF.L.U32 R121, R121, 0x10, RZ ;  /* 0x0000001079797819 */ /* 0x000fe200000006ff */
[----:B------:R-:W-:Y:S01]  /*1080*/  FADD.FTZ R118, R155, R138 ;  /* 0x0000008a9b767221 */ /* 0x000fe20000010000 */
[----:B------:R-:W-:Y:S01]  /*1090*/  FMUL.FTZ R145, R33, R120 ;  /* 0x0000007821917220 */ /* 0x000fe20000410000 */
[----:B------:R-:W-:Y:S01]  /*10a0*/  FMUL.FTZ R144, R5, R144 ;  /* 0x0000009005907220 */ /* 0x000fe20000410000 */
[C---:B------:R-:W-:Y:S01]  /*10b0*/  FFMA.FTZ R117, R133.reuse, R138, R156 ;  /* 0x0000008a85757223 */ /* 0x040fe2000001009c */
[----:B------:R-:W-:Y:S01]  /*10c0*/  FADD.FTZ R72, R72, R119 ;  /* 0x0000007748487221 */ /* 0x000fe20000010000 */
[----:B------:R-:W-:Y:S01]  /*10d0*/  FFMA.FTZ R56, R133, R119, R56 ;  /* 0x0000007785387223 */ /* 0x000fe20000010038 */
[----:B------:R-:W-:Y:S01]  /*10e0*/  PRMT R147, R123, 0x7632, R147 ;  /* 0x000076327b937816 */ /* 0x000fe20000000093 */
[----:B------:R-:W-:Y:S01]  /*10f0*/  FADD.FTZ R119, R118, R145 ;  /* 0x0000009176777221 */ /* 0x000fe20000010000 */
[----:B------:R-:W-:-:S02]  /*1100*/  IMAD.U32 R122, R135, 0x10000, RZ ;  /* 0x00010000877a7824 */ /* 0x000fc400078e00ff */
[----:B------:R-:W-:Y:S01]  /*1110*/  FMUL.FTZ R140, R34, R121 ;  /* 0x00000079228c7220 */ /* 0x000fe20000410000 */
[C---:B------:R-:W-:Y:S01]  /*1120*/  FFMA.FTZ R118, R144.reuse, R145, R117 ;  /* 0x0000009190767223 */ /* 0x040fe20000010075 */
        /* <DEDUP_REMOVED lines=33> */
.L_x_2084:
[----:B------:R-:W-:Y:S05]  /*1340*/  BSYNC B0 ;  /* 0x0000000000007941 */ /* 0x000fea0003800000 */
.L_x_2079:
        /* <DEDUP_REMOVED lines=25> */
.L_x_2157:
        /* <DEDUP_REMOVED lines=17> */
[----:B------:R-:W1:Y:S04]  /*15f0*/  LDS.128 R116, [R154+0x2000] ;  /* 0x002000009a747984 */ /* 0x000e680000000c00 */
[----:B------:R-:W2:Y:S01]  /*1600*/  LDS.128 R120, [R154+0x2010] ;  /* 0x002010009a787984 */ /* 0x000ea20000000c00 */
[----:B-1----:R-:W-:Y:S01]  /*1610*/  FADD.FTZ R155, RZ, R116 ;  /* 0x00000074ff9b7221 */ /* 0x002fe20000010000 */
[----:B------:R-:W-:Y:S01]  /*1620*/  FADD.FTZ R4, RZ, R117 ;  /* 0x00000075ff047221 */ /* 0x000fe20000010000 */
[----:B------:R-:W-:Y:S02]  /*1630*/  @P3 SHF.R.S32.HI R117, RZ, 0x1f, R156 ;  /* 0x0000001fff753819 */ /* 0x000fe4000001149c */
[----:B------:R-:W-:Y:S01]  /*1640*/  FADD.FTZ R155, R118, R155 ;  /* 0x0000009b769b7221 */ /* 0x000fe20000010000 */
[----:B------:R-:W-:Y:S01]  /*1650*/  FADD.FTZ R4, R119, R4 ;  /* 0x0000000477047221 */ /* 0x000fe20000010000 */
[----:B------:R-:W-:-:S02]  /*1660*/  @P3 LEA.HI R117, R117, R156, RZ, 0x3 ;  /* 0x0000009c75753211 */ /* 0x000fc400078f18ff */
[----:B--2---:R-:W-:Y:S01]  /*1670*/  FADD.FTZ R155, R155, R120 ;  /* 0x000000789b9b7221 */ /* 0x004fe20000010000 */
        /* <DEDUP_REMOVED lines=10> */
[----:B------:R-:W1:Y:S02]  /*1720*/  LDC.64 R104, c[0x0][0x220] ;  /* 0x00008800ff687b82 */ /* 0x000e640000000a00 */
[----:B-1----:R-:W-:-:S06]  /*1730*/  IMAD.WIDE.U32 R104, R121, 0x10, R104 ;  /* 0x0000001079687825 */ /* 0x002fcc00078e0068 */
[----:B------:R-:W5:Y:S02]  /*1740*/  LDG.E.128 R104, desc[UR4][R104.64] ;  /* 0x0000000468687981 */ /* 0x000f64000c1e1d00 */
.L_x_2091:
[----:B------:R-:W-:Y:S05]  /*1750*/  BSYNC B1 ;  /* 0x0000000000017941 */ /* 0x000fea0003800000 */
.L_x_2090:
        /* <DEDUP_REMOVED lines=9> */
.L_x_2093:
        /* <DEDUP_REMOVED lines=8> */
[----:B------:R-:W-:-:S05]  /*1870*/  @P4 SHF.L.U32 R117, R96, 0x10, RZ ;  /* 0x0000001060754819 */ /* 0x000fca00000006ff */
[----:B------:R-:W-:-:S07]  /*1880*/  @P4 FADD.FTZ R116, R116, R117 ;  /* 0x0000007574744221 */ /* 0x000fce0000010000 */
.L_x_2094:
[----:B------:R-:W-:Y:S05]  /*1890*/  BSYNC B1 ;  /* 0x0000000000017941 */ /* 0x000fea0003800000 */
.L_x_2092:
[----:B------:R-:W1:Y:S01]  /*18a0*/  @P3 LDC R117, c[0x0][0x29c] ;  /* 0x0000a700ff753b82 */ /* 0x000e620000000800 */
[----:B------:R-:W-:Y:S01]  /*18b0*/  ISETP.NE.U32.AND P5, PT, RZ, UR10, PT ;  /* 0x0000000aff007c0c */ /* 0x000fe2000bfa5070 */
[----:B-----5:R-:W-:Y:S01]  /*18c0*/  @P3 IMAD.U32 R118, R104, 0x10000, RZ ;  /* 0x0001000068763824 */ /* 0x020fe200078e00ff */
[----:B------:R-:W-:Y:S02]  /*18d0*/  BSSY B1, `(.L_x_2095) ;  /* 0x0000017000017945 */ /* 0x000fe40003800000 */
[----:B------:R-:W-:Y:S01]  /*18e0*/  ISETP.NE.AND.EX P5, PT, RZ, UR11, PT, P5 ;  /* 0x0000000bff007c0c */ /* 0x000fe2000bfa5350 */
[----:B-1----:R-:W-:-:S12]  /*18f0*/  @P3 FMUL.FTZ R117, R116, R117 ;  /* 0x0000007574753220 */ /* 0x002fd80000410000 */
        /* <DEDUP_REMOVED lines=12> */
.L_x_2096:
[----:B0-----:R-:W-:-:S04]  /*19c0*/  ISETP.NE.AND P6, PT, R6, RZ, PT ;  /* 0x000000ff0600720c */ /* 0x001fc80003fc5270 */
[----:B------:R-:W-:-:S05]  /*19d0*/  FSEL R117, R4, RZ, !P6 ;  /* 0x000000ff04757208 */ /* 0x000fca0007000000 */
[--C-:B------:R-:W-:Y:S01]  /*19e0*/  FFMA.FTZ R116, R128, R120, R117.reuse ;  /* 0x0000007880747223 */ /* 0x100fe20000010075 */
[----:B------:R-:W-:-:S03]  /*19f0*/  @P4 PRMT R117, R96, 0x7632, R117 ;  /* 0x0000763260754816 */ /* 0x000fc60000000075 */
[----:B------:R-:W-:Y:S02]  /*1a00*/  FADD.FTZ R116, R127, -R116 ;  /* 0x800000747f747221 */ /* 0x000fe40000010000 */
[----:B------:R-:W-:Y:S02]  /*1a10*/  @P4 IMAD.U32 R117, R117, 0x10000, RZ ;  /* 0x0001000075754824 */ /* 0x000fe400078e00ff */
[----:B------:R-:W-:-:S04]  /*1a20*/  FMUL.FTZ R116, R5, R116 ;  /* 0x0000007405747220 */ /* 0x000fc80000410000 */
[----:B------:R-:W-:-:S07]  /*1a30*/  @P4 FADD.FTZ R116, R116, R117 ;  /* 0x0000007574744221 */ /* 0x000fce0000010000 */
.L_x_2097:
[----:B------:R-:W-:Y:S05]  /*1a40*/  BSYNC B1 ;  /* 0x0000000000017941 */ /* 0x000fea0003800000 */
.L_x_2095:
[----:B------:R-:W1:Y:S01]  /*1a50*/  @P3 LDC R117, c[0x0][0x29c] ;  /* 0x0000a700ff753b82 */ /* 0x000e620000000800 */
[----:B------:R-:W-:Y:S01]  /*1a60*/  BSSY B1, `(.L_x_2098) ;  /* 0x0000016000017945 */ /* 0x000fe20003800000 */
[----:B-1----:R-:W-:Y:S01]  /*1a70*/  @P3 FMUL.FTZ R118, R116, R117 ;  /* 0x0000007574763220 */ /* 0x002fe20000410000 */
[----:B------:R-:W-:Y:S02]  /*1a80*/  @P3 PRMT R117, R104, 0x7632, R117 ;  /* 0x0000763268753816 */ /* 0x000fe40000000075 */
[----:B------:R-:W-:Y:S01]  /*1a90*/  @P5 F2FP.BF16.F32.PACK_AB R116, RZ, R116 ;  /* 0x00000074ff74523e */ /* 0x000fe200000010ff */
[----:B------:R-:W-:Y:S01]  /*1aa0*/  @P3 FMUL.FTZ R119, R29, R118 ;  /* 0x000000761d773220 */ /* 0x000fe20000410000 */
[----:B------:R-:W-:Y:S02]  /*1ab0*/  @P3 SHF.L.U32 R117, R117, 0x10, RZ ;  /* 0x0000001075753819 */ /* 0x000fe400000006ff */
        /* <DEDUP_REMOVED lines=9> */
.L_x_2099:
[----:B0-----:R-:W-:-:S04]  /*1b50*/  ISETP.NE.AND P6, PT, R6, RZ, PT ;  /* 0x000000ff0600720c */ /* 0x001fc80003fc5270 */
[----:B------:R-:W-:-:S05]  /*1b60*/  FSEL R116, R4, RZ, !P6 ;  /* 0x000000ff04747208 */ /* 0x000fca0007000000 */
[----:B------:R-:W-:-:S04]  /*1b70*/  FFMA.FTZ R117, R13, R120, R116 ;  /* 0x000000780d757223 */ /* 0x000fc80000010074 */
[----:B------:R-:W-:Y:S01]  /*1b80*/  FADD.FTZ R116, R14, -R117 ;  /* 0x800000750e747221 */ /* 0x000fe20000010000 */
[----:B------:R-:W-:-:S03]  /*1b90*/  @P4 SHF.L.U32 R117, R97, 0x10, RZ ;  /* 0x0000001061754819 */ /* 0x000fc600000006ff */
[----:B------:R-:W-:-:S04]  /*1ba0*/  FMUL.FTZ R116, R5, R116 ;  /* 0x0000007405747220 */ /* 0x000fc80000410000 */
[----:B------:R-:W-:-:S07]  /*1bb0*/  @P4 FADD.FTZ R116, R116, R117 ;  /* 0x0000007574744221 */ /* 0x000fce0000010000 */
.L_x_2100:
[----:B------:R-:W-:Y:S05]  /*1bc0*/  BSYNC B1 ;  /* 0x0000000000017941 */ /* 0x000fea0003800000 */
.L_x_2098:
[----:B------:R-:W1:Y:S01]  /*1bd0*/  @P3 LDC R117, c[0x0][0x29c] ;  /* 0x0000a700ff753b82 */ /* 0x000e620000000800 */
[----:B------:R-:W-:Y:S01]  /*1be0*/  @P3 SHF.L.U32 R118, R105, 0x10, RZ ;  /* 0x0000001069763819 */ /* 0x000fe200000006ff */
[----:B------:R-:W-:Y:S01]  /*1bf0*/  BSSY B1, `(.L_x_2101) ;  /* 0x0000016000017945 */ /* 0x000fe20003800000 */
[----:B-1----:R-:W-:Y:S01]  /*1c00*/  @P3 FMUL.FTZ R117, R116, R117 ;  /* 0x0000007574753220 */ /* 0x002fe20000410000 */
        /* <DEDUP_REMOVED lines=12> */
.L_x_2102:
[----:B0-----:R-:W-:-:S04]  /*1cd0*/  ISETP.NE.AND P6, PT, R6, RZ, PT ;  /* 0x000000ff0600720c */ /* 0x001fc80003fc5270 */
[----:B------:R-:W-:-:S05]  /*1ce0*/  FSEL R117, R4, RZ, !P6 ;  /* 0x000000ff04757208 */ /* 0x000fca0007000000 */
[--C-:B------:R-:W-:Y:S01]  /*1cf0*/  FFMA.FTZ R116, R130, R120, R117.reuse ;  /* 0x0000007882747223 */ /* 0x100fe20000010075 */
[----:B------:R-:W-:-:S03]  /*1d00*/  @P4 PRMT R117, R97, 0x7632, R117 ;  /* 0x0000763261754816 */ /* 0x000fc60000000075 */
[----:B------:R-:W-:Y:S01]  /*1d10*/  FADD.FTZ R116, R129, -R116 ;  /* 0x8000007481747221 */ /* 0x000fe20000010000 */
[----:B------:R-:W-:-:S03]  /*1d20*/  @P4 SHF.L.U32 R117, R117, 0x10, RZ ;  /* 0x0000001075754819 */ /* 0x000fc600000006ff */
[----:B------:R-:W-:-:S04]  /*1d30*/  FMUL.FTZ R116, R5, R116 ;  /* 0x0000007405747220 */ /* 0x000fc80000410000 */
[----:B------:R-:W-:-:S07]  /*1d40*/  @P4 FADD.FTZ R116, R116, R117 ;  /* 0x0000007574744221 */ /* 0x000fce0000010000 */
.L_x_2103:
[----:B------:R-:W-:Y:S05]  /*1d50*/  BSYNC B1 ;  /* 0x0000000000017941 */ /* 0x000fea0003800000 */
.L_x_2101:
[----:B------:R-:W1:Y:S01]  /*1d60*/  @P3 LDC R117, c[0x0][0x29c] ;  /* 0x0000a700ff753b82 */ /* 0x000e620000000800 */
[----:B------:R-:W-:Y:S01]  /*1d70*/  BSSY B1, `(.L_x_2104) ;  /* 0x0000016000017945 */ /* 0x000fe20003800000 */
[----:B-1----:R-:W-:Y:S01]  /*1d80*/  @P3 FMUL.FTZ R118, R116, R117 ;  /* 0x0000007574763220 */ /* 0x002fe20000410000 */
[----:B------:R-:W-:Y:S02]  /*1d90*/  @P3 PRMT R117, R105, 0x7632, R117 ;  /* 0x0000763269753816 */ /* 0x000fe40000000075 */
[----:B------:R-:W-:Y:S01]  /*1da0*/  @P5 F2FP.BF16.F32.PACK_AB R116, RZ, R116 ;  /* 0x00000074ff74523e */ /* 0x000fe200000010ff */
[----:B------:R-:W-:Y:S02]  /*1db0*/  @P3 FMUL.FTZ R119, R31, R118 ;  /* 0x000000761f773220 */ /* 0x000fe40000410000 */
        /* <DEDUP_REMOVED lines=10> */
.L_x_2105:
[----:B0-----:R-:W-:-:S04]  /*1e60*/  ISETP.NE.AND P6, PT, R6, RZ, PT ;  /* 0x000000ff0600720c */ /* 0x001fc80003fc5270 */
[----:B------:R-:W-:-:S05]  /*1e70*/  FSEL R116, R4, RZ, !P6 ;  /* 0x000000ff04747208 */ /* 0x000fca0007000000 */
[----:B------:R-:W-:-:S04]  /*1e80*/  FFMA.FTZ R117, R15, R120, R116 ;  /* 0x000000780f757223 */ /* 0x000fc80000010074 */
[----:B------:R-:W-:Y:S01]  /*1e90*/  FADD.FTZ R116, R124, -R117 ;  /* 0x800000757c747221 */ /* 0x000fe20000010000 */
[----:B------:R-:W-:-:S03]  /*1ea0*/  @P4 SHF.L.U32 R117, R98, 0x10, RZ ;  /* 0x0000001062754819 */ /* 0x000fc600000006ff */
[----:B------:R-:W-:-:S04]  /*1eb0*/  FMUL.FTZ R116, R5, R116 ;  /* 0x0000007405747220 */ /* 0x000fc80000410000 */
[----:B------:R-:W-:-:S07]  /*1ec0*/  @P4 FADD.FTZ R116, R116, R117 ;  /* 0x0000007574744221 */ /* 0x000fce0000010000 */
.L_x_2106:
[----:B------:R-:W-:Y:S05]  /*1ed0*/  BSYNC B1 ;  /* 0x0000000000017941 */ /* 0x000fea0003800000 */
.L_x_2104:
[----:B------:R-:W1:Y:S01]  /*1ee0*/  @P3 LDC R117, c[0x0][0x29c] ;  /* 0x0000a700ff753b82 */ /* 0x000e620000000800 */
[----:B------:R-:W-:Y:S01]  /*1ef0*/  @P3 IMAD.U32 R118, R106, 0x10000, RZ ;  /* 0x000100006a763824 */ /* 0x000fe200078e00ff */
        /* <DEDUP_REMOVED lines=14> */
.L_x_2108:
        /* <DEDUP_REMOVED lines=8> */
.L_x_2109:
[----:B------:R-:W-:Y:S05]  /*2060*/  BSYNC B1 ;  /* 0x0000000000017941 */ /* 0x000fea0003800000 */
.L_x_2107:
        /* <DEDUP_REMOVED lines=16> */
.L_x_2111:
[----:B0-----:R-:W-:-:S04]  /*2170*/  ISETP.NE.AND P6, PT, R6, RZ, PT ;  /* 0x000000ff0600720c */ /* 0x001fc80003fc5270 */
[----:B------:R-:W-:-:S05]  /*2180*/  FSEL R116, R4, RZ, !P6 ;  /* 0x000000ff04747208 */ /* 0x000fca0007000000 */
[----:B------:R-:W-:-:S04]  /*2190*/  FFMA.FTZ R117, R125, R120, R116 ;  /* 0x000000787d757223 */ /* 0x000fc80000010074 */
[----:B------:R-:W-:Y:S01]  /*21a0*/  FADD.FTZ R116, R126, -R117 ;  /* 0x800000757e747221 */ /* 0x000fe20000010000 */
[----:B------:R-:W-:-:S03]  /*21b0*/  @P4 SHF.L.U32 R117, R99, 0x10, RZ ;  /* 0x0000001063754819 */ /* 0x000fc600000006ff */
[----:B------:R-:W-:-:S04]  /*21c0*/  FMUL.FTZ R116, R5, R116 ;  /* 0x0000007405747220 */ /* 0x000fc80000410000 */
[----:B------:R-:W-:-:S07]  /*21d0*/  @P4 FADD.FTZ R116, R116, R117 ;  /* 0x0000007574744221 */ /* 0x000fce0000010000 */
.L_x_2112:
[----:B------:R-:W-:Y:S05]  /*21e0*/  BSYNC B1 ;  /* 0x0000000000017941 */ /* 0x000fea0003800000 */
.L_x_2110:
        /* <DEDUP_REMOVED lines=16> */
.L_x_2114:
        /* <DEDUP_REMOVED lines=8> */
.L_x_2115:
[----:B------:R-:W-:Y:S05]  /*2370*/  BSYNC B1 ;  /* 0x0000000000017941 */ /* 0x000fea0003800000 */
.L_x_2113:
[----:B------:R-:W1:Y:S08]  /*2380*/  @P3 LDC R123, c[0x0][0x29c] ;  /* 0x0000a700ff7b3b82 */ /* 0x000e700000000800 */
[----:B------:R-:W2:Y:S08]  /*2390*/  @P5 LDC.64 R118, c[0x0][0x308] ;  /* 0x0000c200ff765b82 */ /* 0x000eb00000000a00 */
[----:B------:R-:W3:Y:S01]  /*23a0*/  @P3 LDC.64 R116, c[0x0][0x2f8] ;  /* 0x0000be00ff743b82 */ /* 0x000ee20000000a00 */
[----:B-1----:R-:W-:Y:S01]  /*23b0*/  @P3 FMUL.FTZ R134, R122, R123 ;  /* 0x0000007b7a863220 */ /* 0x002fe20000410000 */
[----:B------:R-:W-:-:S03]  /*23c0*/  @P5 F2FP.BF16.F32.PACK_AB R122, RZ, R122 ;  /* 0x0000007aff7a523e */ /* 0x000fc600000010ff */
[----:B------:R-:W-:Y:S01]  /*23d0*/  @P3 FMUL.FTZ R123, R27, R134 ;  /* 0x000000861b7b3220 */ /* 0x000fe20000410000 */
[--C-:B------:R-:W-:Y:S02]  /*23e0*/  @P5 PRMT R111, R111, 0x5410, R122.reuse ;  /* 0x000054106f6f5816 */ /* 0x100fe4000000007a */
[----:B------:R-:W-:Y:S01]  /*23f0*/  @P3 PRMT R122, R107, 0x7632, R122 ;  /* 0x000076326b7a3816 */ /* 0x000fe2000000007a */
[C---:B--2---:R-:W-:Y:S01]  /*2400*/  @P5 IMAD.WIDE.U32 R118, R11.reuse, 0x10, R118 ;  /* 0x000000100b765825 */ /* 0x044fe200078e0076 */
[----:B------:R-:W-:Y:S02]  /*2410*/  @P3 F2FP.BF16.F32.PACK_AB R123, RZ, R123 ;  /* 0x0000007bff7b323e */ /* 0x000fe400000010ff */
[----:B------:R-:W-:Y:S01]  /*2420*/  IADD3 R11, R11, 0x80, RZ ;  /* 0x000000800b0b7810 */ /* 0x000fe20007ffe0ff */
[----:B------:R-:W-:Y:S01]  /*2430*/  @P3 IMAD.U32 R122, R122, 0x10000, RZ ;  /* 0x000100007a7a3824 */ /* 0x000fe200078e00ff */
[----:B------:R-:W-:Y:S01]  /*2440*/  @P3 PRMT R115, R115, 0x5410, R123 ;  /* 0x0000541073733816 */ /* 0x000fe2000000007b */
[----:B------:R1:W-:Y:S01]  /*2450*/  @P5 STG.E.128 desc[UR4][R118.64], R108 ;  /* 0x0000006c76005986 */ /* 0x0003e2000c101d04 */
[----:B---3--:R-:W-:-:S04]  /*2460*/  @P3 IMAD.WIDE.U32 R116, R121, 0x10, R116 ;  /* 0x0000001079743825 */ /* 0x008fc800078e0074 */
[----:B------:R-:W-:Y:S01]  /*2470*/  @P3 FFMA.FTZ R87, R134, R122, R87 ;  /* 0x0000007a86573223 */ /* 0x000fe20000010057 */
[----:B------:R-:W-:Y:S01]  /*2480*/  IADD3 R121, R121, 0x80, RZ ;  /* 0x0000008079797810 */ /* 0x000fe20007ffe0ff */
[----:B------:R1:W-:Y:S06]  /*2490*/  @P3 STG.E.128 desc[UR4][R116.64], R112 ;  /* 0x0000007074003986 */ /* 0x0003ec000c101d04 */
.L_x_2089:
[----:B------:R-:W-:Y:S05]  /*24a0*/  BSYNC B0 ;  /* 0x0000000000007941 */ /* 0x000fea0003800000 */
.L_x_2088:
[----:B------:R-:W-:Y:S01]  /*24b0*/  ISETP.NE.AND P4, PT, R0, RZ, PT ;  /* 0x000000ff0000720c */ /* 0x000fe20003f85270 */
[----:B------:R-:W-:-:S12]  /*24c0*/  BSSY B0, `(.L_x_2116) ;  /* 0x00000da000007945 */ /* 0x000fd80003800000 */
[----:B------:R-:W-:Y:S05]  /*24d0*/  @!P4 BRA `(.L_x_2117) ;  /* 0x0000000c0060c947 */ /* 0x000fea0003800000 */
[----:B------:R-:W-:Y:S04]  /*24e0*/  BSSY B1, `(.L_x_2118) ;  /* 0x0000005000017945 */ /* 0x000fe80003800000 */
[----:B------:R-:W-:Y:S05]  /*24f0*/  @!P3 BRA `(.L_x_2119) ;  /* 0x00000000000cb947 */ /* 0x000fea0003800000 */
[----:B------:R-:W2:Y:S02]  /*2500*/  LDC.64 R104, c[0x0][0x220] ;  /* 0x00008800ff687b82 */ /* 0x000ea40000000a00 */
[----:B--2---:R-:W-:-:S06]  /*2510*/  IMAD.WIDE.U32 R104, R121, 0x10, R104 ;  /* 0x0000001079687825 */ /* 0x004fcc00078e0068 */
[----:B------:R-:W5:Y:S02]  /*2520*/  LDG.E.128 R104, desc[UR4][R104.64] ;  /* 0x0000000468687981 */ /* 0x000f64000c1e1d00 */
.L_x_2119:
[----:B------:R-:W-:Y:S05]  /*2530*/  BSYNC B1 ;  /* 0x0000000000017941 */ /* 0x000fea0003800000 */
.L_x_2118:
[----:B------:R-:W-:Y:S04]  /*2540*/  BSSY B1, `(.L_x_2120) ;  /* 0x0000013000017945 */ /* 0x000fe80003800000 */
[----:B------:R-:W-:Y:S05]  /*2550*/  @P1 BRA `(.L_x_2121) ;  /* 0x00000000001c1947 */ /* 0x000fea0003800000 */
[----:B------:R-:W-:Y:S01]  /*2560*/  UISETP.NE.U32.AND UP0, UPT, UR14, URZ, UPT ;  /* 0x0000003f0e00728c */ /* 0x000fe2000bf05070 */
[----:B-1----:R-:W-:-:S03]  /*2570*/  MOV R116, RZ ;  /* 0x000000ff00747202 */ /* 0x002fc60000000f00 */
[----:B------:R-:W-:-:S06]  /*2580*/  UISETP.NE.AND.EX UP0, UPT, UR15, URZ, UPT, UP0 ;  /* 0x0000003f0f00728c */ /* 0x000fcc000bf05300 */
[----:B------:R-:W-:-:S13]  /*2590*/  PLOP3.LUT P4, PT, PT, PT, UP0, 0x80, 0x0 ;  /* 0x000000000000781c */ /* 0x000fda0003f8f008 */
[----:B------:R-:W-:Y:S05]  /*25a0*/  @!P4 BRA `(.L_x_2122) ;  /* 0x000000000030c947 */ /* 0x000fea0003800000 */
[----:B------:R-:W-:Y:S01]  /*25b0*/  IMAD.U32 R116, R100, 0x10000, RZ ;  /* 0x0001000064747824 */ /* 0x000fe200078e00ff */
[----:B------:R-:W-:Y:S06]  /*25c0*/  BRA `(.L_x_2122) ;  /* 0x0000000000287947 */ /* 0x000fec0003800000 */
.L_x_2121:
        /* <DEDUP_REMOVED lines=8> */
[----:B------:R-:W-:-:S05]  /*2650*/  @P4 SHF.L.U32 R117, R100, 0x10, RZ ;  /* 0x0000001064754819 */ /* 0x000fca00000006ff */
[----:B------:R-:W-:-:S07]  /*2660*/  @P4 FADD.FTZ R116, R116, R117 ;  /* 0x0000007574744221 */ /* 0x000fce0000010000 */
.L_x_2122:
[----:B------:R-:W-:Y:S05]  /*2670*/  BSYNC B1 ;  /* 0x0000000000017941 */ /* 0x000fea0003800000 */
.L_x_2120:
[----:B------:R-:W1:Y:S01]  /*2680*/  @P3 LDC R117, c[0x0][0x29c] ;  /* 0x0000a700ff753b82 */ /* 0x000e620000000800 */
[----:B------:R-:W-:Y:S01]  /*2690*/  ISETP.NE.U32.AND P5, PT, RZ, UR10, PT ;  /* 0x0000000aff007c0c */ /* 0x000fe2000bfa5070 */
[----:B------:R-:W-:Y:S01]  /*26a0*/  BSSY B1, `(.L_x_2123) ;  /* 0x0000018000017945 */ /* 0x000fe20003800000 */
[----:B-----5:R-:W-:Y:S02]  /*26b0*/  @P3 SHF.L.U32 R119, R104, 0x10, RZ ;  /* 0x0000001068773819 */ /* 0x020fe400000006ff */
[----:B------:R-:W-:Y:S01]  /*26c0*/  ISETP.NE.AND.EX P5, PT, RZ, UR11, PT, P5 ;  /* 0x0000000bff007c0c */ /* 0x000fe2000bfa5350 */
[----:B-1----:R-:W-:-:S12]  /*26d0*/  @P3 FMUL.FTZ R117, R116, R117 ;  /* 0x0000007574753220 */ /* 0x002fd80000410000 */
[----:B------:R-:W-:Y:S01]  /*26e0*/  @P5 F2FP.BF16.F32.PACK_AB R116, RZ, R116 ;  /* 0x00000074ff74523e */ /* 0x000fe200000010ff */
[-C--:B------:R-:W-:Y:S01]  /*26f0*/  @P3 FMUL.FTZ R118, R44, R117.reuse ;  /* 0x000000752c763220 */ /* 0x080fe20000410000 */
[----:B------:R-:W-:Y:S02]  /*2700*/  @P3 FFMA.FTZ R88, R119, R117, R88 ;  /* 0x0000007577583223 */ /* 0x000fe40000010058 */
[----:B------:R-:W-:Y:S02]  /*2710*/  @P5 PRMT R108, R116, 0x7610, R108 ;  /* 0x00007610746c5816 */ /* 0x000fe4000000006c */
        /* <DEDUP_REMOVED lines=8> */
.L_x_2124:
        /* <DEDUP_REMOVED lines=8> */
.L_x_2125:
[----:B------:R-:W-:Y:S05]  /*2820*/  BSYNC B1 ;  /* 0x0000000000017941 */ /* 0x000fea0003800000 */
.L_x_2123:
        /* <DEDUP_REMOVED lines=16> */
.L_x_2127:
[----:B0-----:R-:W-:-:S04]  /*2930*/  ISETP.NE.AND P6, PT, R6, RZ, PT ;  /* 0x000000ff0600720c */ /* 0x001fc80003fc5270 */
[----:B------:R-:W-:-:S05]  /*2940*/  FSEL R116, R4, RZ, !P6 ;  /* 0x000000ff04747208 */ /* 0x000fca0007000000 */
[----:B------:R-:W-:-:S04]  /*2950*/  FFMA.FTZ R117, R139, R120, R116 ;  /* 0x000000788b757223 */ /* 0x000fc80000010074 */
[----:B------:R-:W-:Y:S01]  /*2960*/  FADD.FTZ R116, R140, -R117 ;  /* 0x800000758c747221 */ /* 0x000fe20000010000 */
[----:B------:R-:W-:-:S03]  /*2970*/  @P4 SHF.L.U32 R117, R101, 0x10, RZ ;  /* 0x0000001065754819 */ /* 0x000fc600000006ff */
[----:B------:R-:W-:-:S04]  /*2980*/  FMUL.FTZ R116, R5, R116 ;  /* 0x0000007405747220 */ /* 0x000fc80000410000 */
[----:B------:R-:W-:-:S07]  /*2990*/  @P4 FADD.FTZ R116, R116, R117 ;  /* 0x0000007574744221 */ /* 0x000fce0000010000 */
.L_x_2128:
[----:B------:R-:W-:Y:S05]  /*29a0*/  BSYNC B1 ;  /* 0x0000000000017941 */ /* 0x000fea0003800000 */
.L_x_2126:
[----:B------:R-:W1:Y:S01]  /*29b0*/  @P3 LDC R117, c[0x0][0x29c] ;  /* 0x0000a700ff753b82 */ /* 0x000e620000000800 */
[----:B------:R-:W-:Y:S01]  /*29c0*/  @P3 SHF.L.U32 R119, R105, 0x10, RZ ;  /* 0x0000001069773819 */ /* 0x000fe200000006ff */
[----:B------:R-:W-:Y:S01]  /*29d0*/  BSSY B1, `(.L_x_2129) ;  /* 0x0000016000017945 */ /* 0x000fe20003800000 */
[----:B-1----:R-:W-:Y:S01]  /*29e0*/  @P3 FMUL.FTZ R117, R116, R117 ;  /* 0x0000007574753220 */ /* 0x002fe20000410000 */
        /* <DEDUP_REMOVED lines=12> */
.L_x_2130:
        /* <DEDUP_REMOVED lines=8> */
.L_x_2131:
[----:B------:R-:W-:Y:S05]  /*2b30*/  BSYNC B1 ;  /* 0x0000000000017941 */ /* 0x000fea0003800000 */
.L_x_2129:
        /* <DEDUP_REMOVED lines=16> */
.L_x_2133:
[----:B0-----:R-:W-:-:S04]  /*2c40*/  ISETP.NE.AND P6, PT, R6, RZ, PT ;  /* 0x000000ff0600720c */ /* 0x001fc80003fc5270 */
[----:B------:R-:W-:-:S05]  /*2c50*/  FSEL R116, R4, RZ, !P6 ;  /* 0x000000ff04747208 */ /* 0x000fca0007000000 */
[----:B------:R-:W-:-:S04]  /*2c60*/  FFMA.FTZ R117, R141, R120, R116 ;  /* 0x000000788d757223 */ /* 0x000fc80000010074 */
[----:B------:R-:W-:Y:S01]  /*2c70*/  FADD.FTZ R116, R142, -R117 ;  /* 0x800000758e747221 */ /* 0x000fe20000010000 */
[----:B------:R-:W-:-:S03]  /*2c80*/  @P4 SHF.L.U32 R117, R102, 0x10, RZ ;  /* 0x0000001066754819 */ /* 0x000fc600000006ff */
[----:B------:R-:W-:-:S04]  /*2c90*/  FMUL.FTZ R116, R5, R116 ;  /* 0x0000007405747220 */ /* 0x000fc80000410000 */
[----:B------:R-:W-:-:S07]  /*2ca0*/  @P4 FADD.FTZ R116, R116, R117 ;  /* 0x0000007574744221 */ /* 0x000fce0000010000 */
.L_x_2134:
[----:B------:R-:W-:Y:S05]  /*2cb0*/  BSYNC B1 ;  /* 0x0000000000017941 */ /* 0x000fea0003800000 */
.L_x_2132:
        /* <DEDUP_REMOVED lines=16> */
.L_x_2136:
        /* <DEDUP_REMOVED lines=8> */
.L_x_2137:
[----:B------:R-:W-:Y:S05]  /*2e40*/  BSYNC B1 ;  /* 0x0000000000017941 */ /* 0x000fea0003800000 */
.L_x_2135:
        /* <DEDUP_REMOVED lines=16> */
.L_x_2139:
[----:B0-----:R-:W-:-:S04]  /*2f50*/  ISETP.NE.AND P6, PT, R6, RZ, PT ;  /* 0x000000ff0600720c */ /* 0x001fc80003fc5270 */
[----:B------:R-:W-:-:S05]  /*2f60*/  FSEL R116, R4, RZ, !P6 ;  /* 0x000000ff04747208 */ /* 0x000fca0007000000 */
[----:B------:R-:W-:-:S04]  /*2f70*/  FFMA.FTZ R117, R143, R120, R116 ;  /* 0x000000788f757223 */ /* 0x000fc80000010074 */
[----:B------:R-:W-:Y:S01]  /*2f80*/  FADD.FTZ R116, R150, -R117 ;  /* 0x8000007596747221 */ /* 0x000fe20000010000 */
[----:B------:R-:W-:-:S03]  /*2f90*/  @P4 SHF.L.U32 R117, R103, 0x10, RZ ;  /* 0x0000001067754819 */ /* 0x000fc600000006ff */
[----:B------:R-:W-:-:S04]  /*2fa0*/  FMUL.FTZ R116, R5, R116 ;  /* 0x0000007405747220 */ /* 0x000fc80000410000 */
[----:B------:R-:W-:-:S07]  /*2fb0*/  @P4 FADD.FTZ R116, R116, R117 ;  /* 0x0000007574744221 */ /* 0x000fce0000010000 */
.L_x_2140:
[----:B------:R-:W-:Y:S05]  /*2fc0*/  BSYNC B1 ;  /* 0x0000000000017941 */ /* 0x000fea0003800000 */
.L_x_2138:
        /* <DEDUP_REMOVED lines=16> */
.L_x_2142:
[----:B0-----:R-:W-:-:S04]  /*30d0*/  ISETP.NE.AND P1, PT, R6, RZ, PT ;  /* 0x000000ff0600720c */ /* 0x001fc80003f25270 */
[----:B------:R-:W-:Y:S02]  /*30e0*/  FSEL R117, R4, RZ, !P1 ;  /* 0x000000ff04757208 */ /* 0x000fe40004800000 */
[----:B------:R-:W-:-:S03]  /*30f0*/  @P4 PRMT R4, R103, 0x7632, R4 ;  /* 0x0000763267044816 */ /* 0x000fc60000000004 */
[----:B------:R-:W-:Y:S01]  /*3100*/  FFMA.FTZ R120, R152, R120, R117 ;  /* 0x0000007898787223 */ /* 0x000fe20000010075 */
[----:B------:R-:W-:-:S03]  /*3110*/  @P4 SHF.L.U32 R117, R4, 0x10, RZ ;  /* 0x0000001004754819 */ /* 0x000fc600000006ff */
[----:B------:R-:W-:-:S04]  /*3120*/  FADD.FTZ R120, R151, -R120 ;  /* 0x8000007897787221 */ /* 0x000fc80000010000 */
[----:B------:R-:W-:-:S04]  /*3130*/  FMUL.FTZ R120, R5, R120 ;  /* 0x0000007805787220 */ /* 0x000fc80000410000 */
[----:B------:R-:W-:-:S07]  /*3140*/  @P4 FADD.FTZ R120, R120, R117 ;  /* 0x0000007578784221 */ /* 0x000fce0000010000 */
.L_x_2143:
[----:B------:R-:W-:Y:S05]  /*3150*/  BSYNC B1 ;  /* 0x0000000000017941 */ /* 0x000fea0003800000 */
.L_x_2141:
[----:B------:R-:W1:Y:S08]  /*3160*/  @P3 LDC R119, c[0x0][0x29c] ;  /* 0x0000a700ff773b82 */ /* 0x000e700000000800 */
[----:B------:R-:W2:Y:S08]  /*3170*/  @P5 LDC.64 R116, c[0x0][0x308] ;  /* 0x0000c200ff745b82 */ /* 0x000eb00000000a00 */
[----:B------:R-:W3:Y:S01]  /*3180*/  @P3 LDC.64 R4, c[0x0][0x2f8] ;  /* 0x0000be00ff043b82 */ /* 0x000ee20000000a00 */
[----:B-1----:R-:W-:Y:S01]  /*3190*/  @P3 FMUL.FTZ R118, R120, R119 ;  /* 0x0000007778763220 */ /* 0x002fe20000410000 */
[----:B------:R-:W-:-:S03]  /*31a0*/  @P5 F2FP.BF16.F32.PACK_AB R120, RZ, R120 ;  /* 0x00000078ff78523e */ /* 0x000fc600000010ff */
[----:B------:R-:W-:Y:S01]  /*31b0*/  @P3 FMUL.FTZ R119, R43, R118 ;  /* 0x000000762b773220 */ /* 0x000fe20000410000 */
[----:B------:R-:W-:Y:S01]  /*31c0*/  @P5 PRMT R111, R111, 0x5410, R120 ;  /* 0x000054106f6f5816 */ /* 0x000fe20000000078 */
[----:B--2---:R-:W-:-:S03]  /*31d0*/  @P5 IMAD.WIDE.U32 R116, R11, 0x10, R116 ;  /* 0x000000100b745825 */ /* 0x004fc600078e0074 */
[----:B------:R-:W-:Y:S02]  /*31e0*/  @P3 F2FP.BF16.F32.PACK_AB R119, RZ, R119 ;  /* 0x00000077ff77323e */ /* 0x000fe400000010ff */
[----:B------:R-:W-:Y:S02]  /*31f0*/  @P3 PRMT R11, R107, 0x7632, R11 ;  /* 0x000076326b0b3816 */ /* 0x000fe4000000000b */
[----:B------:R-:W-:Y:S01]  /*3200*/  @P3 PRMT R115, R115, 0x5410, R119 ;  /* 0x0000541073733816 */ /* 0x000fe20000000077 */
[----:B------:R2:W-:Y:S01]  /*3210*/  @P5 STG.E.128 desc[UR4][R116.64], R108 ;  /* 0x0000006c74005986 */ /* 0x0005e2000c101d04 */
[----:B------:R-:W-:Y:S01]  /*3220*/  @P3 SHF.L.U32 R11, R11, 0x10, RZ ;  /* 0x000000100b0b3819 */ /* 0x000fe200000006ff */
[----:B---3--:R-:W-:-:S04]  /*3230*/  @P3 IMAD.WIDE.U32 R4, R121, 0x10, R4 ;  /* 0x0000001079043825 */ /* 0x008fc800078e0004 */
[----:B------:R-:W-:Y:S01]  /*3240*/  @P3 FFMA.FTZ R95, R118, R11, R95 ;  /* 0x0000000b765f3223 */ /* 0x000fe2000001005f */
[----:B------:R2:W-:Y:S06]  /*3250*/  @P3 STG.E.128 desc[UR4][R4.64], R112 ;  /* 0x0000007004003986 */ /* 0x0005ec000c101d04 */
.L_x_2117:
[----:B------:R-:W-:Y:S05]  /*3260*/  BSYNC B0 ;  /* 0x0000000000007941 */ /* 0x000fea0003800000 */
.L_x_2116:
[----:B------:R-:W-:Y:S02]  /*3270*/  IADD3 R7, R7, UR12, RZ ;  /* 0x0000000c07077c10 */ /* 0x000fe4000fffe0ff */
[----:B------:R-:W-:Y:S02]  /*3280*/  SEL R153, RZ, 0x1, P2 ;  /* 0x00000001ff997807 */ /* 0x000fe40001000000 */
[----:B------:R-:W-:-:S13]  /*3290*/  ISETP.GE.AND P1, PT, R7, UR13, PT ;  /* 0x0000000d07007c0c */ /* 0x000fda000bf26270 */
[----:B------:R-:W-:Y:S05]  /*32a0*/  @!P1 BRA `(.L_x_2144) ;  /* 0xffffffd000789947 */ /* 0x000fea000383ffff */
.L_x_2078:
[----:B------:R-:W3:Y:S01]  /*32b0*/  S2UR UR6, SR_CTAID.X ;  /* 0x00000000000679c3 */ /* 0x000ee20000002500 */
[----:B------:R-:W-:Y:S01]  /*32c0*/  BSSY B0, `(.L_x_2145) ;  /* 0x0000013000007945 */ /* 0x000fe20003800000 */
[C---:B---3--:R-:W-:Y:S02]  /*32d0*/  LEA.HI R3, R9.reuse, UR6, RZ, 0x19 ;  /* 0x0000000609037c11 */ /* 0x048fe4000f8fc8ff */
[----:B------:R-:W-:-:S03]  /*32e0*/  LOP3.LUT R9, R9, 0x7f, RZ, 0xc0, !PT ;  /* 0x0000007f09097812 */ /* 0x000fc600078ec0ff */
[----:B------:R-:W-:-:S05]  /*32f0*/  IMAD R10, R3, R10, RZ ;  /* 0x0000000a030a7224 */ /* 0x000fca00078e02ff */
[----:B------:R-:W-:Y:S01]  /*3300*/  LEA.HI R9, R10, R9, RZ, 0x1d ;  /* 0x000000090a097211 */ /* 0x000fe200078fe8ff */
[----:B------:R-:W-:Y:S06]  /*3310*/  @!P0 BRA `(.L_x_2146) ;  /* 0x0000000000348947 */ /* 0x000fec0003800000 */
[----:B------:R-:W3:Y:S08]  /*3320*/  LDC.64 R2, c[0x0][0x2d0] ;  /* 0x0000b400ff027b82 */ /* 0x000ef00000000a00 */
[----:B--2---:R-:W2:Y:S08]  /*3330*/  LDC.64 R4, c[0x0][0x2d8] ;  /* 0x0000b600ff047b82 */ /* 0x004eb00000000a00 */
[----:B0-----:R-:W0:Y:S01]  /*3340*/  LDC.64 R6, c[0x0][0x2f0] ;  /* 0x0000bc00ff067b82 */ /* 0x001e220000000a00 */
[----:B---3--:R-:W-:-:S05]  /*3350*/  IMAD.WIDE.U32 R2, R9, 0x20, R2 ;  /* 0x0000002009027825 */ /* 0x008fca00078e0002 */
[----:B------:R3:W-:Y:S01]  /*3360*/  STG.E.128 desc[UR4][R2.64], R64 ;  /* 0x0000004002007986 */ /* 0x0007e2000c101d04 */
[----:B--2---:R-:W-:-:S03]  /*3370*/  IMAD.WIDE.U32 R4, R9, 0x20, R4 ;  /* 0x0000002009047825 */ /* 0x004fc600078e0004 */
[----:B------:R3:W-:Y:S04]  /*3380*/  STG.E.128 desc[UR4][R2.64+0x10], R68 ;  /* 0x0000104402007986 */ /* 0x0007e8000c101d04 */
[----:B------:R3:W-:Y:S01]  /*3390*/  STG.E.128 desc[UR4][R4.64], R48 ;  /* 0x0000003004007986 */ /* 0x0007e2000c101d04 */
[----:B0-----:R-:W-:-:S03]  /*33a0*/  IMAD.WIDE.U32 R6, R9, 0x20, R6 ;  /* 0x0000002009067825 */ /* 0x001fc600078e0006 */
[----:B------:R3:W-:Y:S01]  /*33b0*/  STG.E.128 desc[UR4][R4.64+0x10], R52 ;  /* 0x0000103404007986 */ /* 0x0007e2000c101d04 */
[----:B------:R-:W-:-:S03]  /*33c0*/  VIADD R9, R9, 0x80 ;  /* 0x0000008009097836 */ /* 0x000fc60000000000 */
[----:B------:R3:W-:Y:S04]  /*33d0*/  STG.E.128 desc[UR4][R6.64], R80 ;  /* 0x0000005006007986 */ /* 0x0007e8000c101d04 */
[----:B------:R3:W-:Y:S02]  /*33e0*/  STG.E.128 desc[UR4][R6.64+0x10], R84 ;  /* 0x0000105406007986 */ /* 0x0007e4000c101d04 */
.L_x_2146:
[----:B------:R-:W-:Y:S05]  /*33f0*/  BSYNC B0 ;  /* 0x0000000000007941 */ /* 0x000fea0003800000 */
.L_x_2145:
[----:B------:R-:W-:-:S13]  /*3400*/  ISETP.NE.AND P0, PT, R0, RZ, PT ;  /* 0x000000ff0000720c */ /* 0x000fda0003f05270 */
[----:B------:R-:W-:Y:S05]  /*3410*/  @!P0 EXIT ;  /* 0x000000000000894d */ /* 0x000fea0003800000 */
[----:B---3--:R-:W3:Y:S08]  /*3420*/  LDC.64 R2, c[0x0][0x2d0] ;  /* 0x0000b400ff027b82 */ /* 0x008ef00000000a00 */
[----:B--2---:R-:W2:Y:S08]  /*3430*/  LDC.64 R4, c[0x0][0x2d8] ;  /* 0x0000b600ff047b82 */ /* 0x004eb00000000a00 */
[----:B0-----:R-:W0:Y:S01]  /*3440*/  LDC.64 R6, c[0x0][0x2f0] ;  /* 0x0000bc00ff067b82 */ /* 0x001e220000000a00 */
[----:B---3--:R-:W-:-:S05]  /*3450*/  IMAD.WIDE.U32 R2, R9, 0x20, R2 ;  /* 0x0000002009027825 */ /* 0x008fca00078e0002 */
[----:B------:R-:W-:Y:S01]  /*3460*/  STG.E.128 desc[UR4][R2.64], R72 ;  /* 0x0000004802007986 */ /* 0x000fe2000c101d04 */
[----:B--2---:R-:W-:-:S03]  /*3470*/  IMAD.WIDE.U32 R4, R9, 0x20, R4 ;  /* 0x0000002009047825 */ /* 0x004fc600078e0004 */
[----:B------:R-:W-:Y:S04]  /*3480*/  STG.E.128 desc[UR4][R2.64+0x10], R76 ;  /* 0x0000104c02007986 */ /* 0x000fe8000c101d04 */
[----:B------:R-:W-:Y:S01]  /*3490*/  STG.E.128 desc[UR4][R4.64], R56 ;  /* 0x0000003804007986 */ /* 0x000fe2000c101d04 */
[----:B0-----:R-:W-:-:S03]  /*34a0*/  IMAD.WIDE.U32 R6, R9, 0x20, R6 ;  /* 0x0000002009067825 */ /* 0x001fc600078e0006 */
[----:B------:R-:W-:Y:S04]  /*34b0*/  STG.E.128 desc[UR4][R4.64+0x10], R60 ;  /* 0x0000103c04007986 */ /* 0x000fe8000c101d04 */
[----:B------:R-:W-:Y:S04]  /*34c0*/  STG.E.128 desc[UR4][R6.64], R88 ;  /* 0x0000005806007986 */ /* 0x000fe8000c101d04 */
[----:B------:R-:W-:Y:S01]  /*34d0*/  STG.E.128 desc[UR4][R6.64+0x10], R92 ;  /* 0x0000105c06007986 */ /* 0x000fe2000c101d04 */
[----:B------:R-:W-:Y:S05]  /*34e0*/  EXIT ;  /* 0x000000000000794d */ /* 0x000fea0003800000 */
.L_x_2087:
[----:B------:R-:W-:Y:S01]  /*34f0*/  HFMA2.MMA R157, -RZ, RZ, 0, 9.5367431640625e-07 ;  /* 0x00000010ff9d7435 */ /* 0x000fe200000001ff */
[----:B------:R-:W-:Y:S01]  /*3500*/  MOV R158, R155 ;  /* 0x0000009b009e7202 */ /* 0x000fe20000000f00 */
[----:B------:R-:W-:Y:S01]  /*3510*/  IMAD.MOV.U32 R153, RZ, RZ, -0x1 ;  /* 0xffffffffff997424 */ /* 0x000fe200078e00ff */
[----:B------:R-:W-:-:S08]  /*3520*/  MOV R160, 0x1f ;  /* 0x0000001f00a07802 */ /* 0x000fd00000000f00 */
[----:B01---5:R-:W-:Y:S05]  /*3530*/  WARPSYNC.COLLECTIVE R153, `(.L_x_2147) ;  /* 0x0000000099087348 */ /* 0x023fea0003c00000 */
[----:B------:R2:W3:Y:S02]  /*3540*/  SHFL.DOWN P4, R154, R158, R157, R160 ;  /* 0x0800009d9e9a7389 */ /* 0x0004e400000800a0 */
[----:B0123-5:R-:W-:Y:S01]  /*3550*/  ENDCOLLECTIVE ;  /* 0x000000000000791b */ /* 0x02ffe20003800000 */
.L_x_2147:
[----:B------:R-:W-:Y:S02]  /*3560*/  MOV R158, R156 ;  /* 0x0000009c009e7202 */ /* 0x000fe40000000f00 */
[----:B------:R-:W-:-:S07]  /*3570*/  MOV R118, R154 ;  /* 0x0000009a00767202 */ /* 0x000fce0000000f00 */
[----:B------:R-:W-:Y:S05]  /*3580*/  WARPSYNC.COLLECTIVE R153, `(.L_x_2148) ;  /* 0x0000000099087348 */ /* 0x000fea0003c00000 */
[----:B------:R0:W1:Y:S02]  /*3590*/  SHFL.DOWN P4, R154, R158, R157, R160 ;  /* 0x0800009d9e9a7389 */ /* 0x00006400000800a0 */
[----:B01----:R-:W-:Y:S01]  /*35a0*/  ENDCOLLECTIVE ;  /* 0x000000000000791b */ /* 0x003fe20003800000 */
.L_x_2148:
[----:B------:R-:W-:Y:S01]  /*35b0*/  FADD.FTZ R118, R118, R155 ;  /* 0x0000009b76767221 */ /* 0x000fe20000010000 */
[----:B------:R-:W-:-:S03]  /*35c0*/  HFMA2.MMA R157, -RZ, RZ, 0, 4.76837158203125e-07 ;  /* 0x00000008ff9d7435 */ /* 0x000fc600000001ff */
[----:B------:R-:W-:Y:S01]  /*35d0*/  IMAD.MOV.U32 R158, RZ, RZ, R118 ;  /* 0x000000ffff9e7224 */ /* 0x000fe200078e0076 */
[----:B------:R-:W-:-:S07]  /*35e0*/  MOV R119, R154 ;  /* 0x0000009a00777202 */ /* 0x000fce0000000f00 */
[----:B------:R-:W-:Y:S05]  /*35f0*/  WARPSYNC.COLLECTIVE R153, `(.L_x_2149) ;  /* 0x0000000099087348 */ /* 0x000fea0003c00000 */
[----:B------:R0:W1:Y:S02]  /*3600*/  SHFL.DOWN P4, R154, R158, R157, R160 ;  /* 0x0800009d9e9a7389 */ /* 0x00006400000800a0 */
[----:B01----:R-:W-:Y:S01]  /*3610*/  ENDCOLLECTIVE ;  /* 0x000000000000791b */ /* 0x003fe20003800000 */
.L_x_2149:
[----:B------:R-:W-:-:S05]  /*3620*/  FADD.FTZ R119, R119, R156 ;  /* 0x0000009c77777221 */ /* 0x000fca0000010000 */
[----:B------:R-:W-:Y:S02]  /*3630*/  MOV R158, R119 ;  /* 0x00000077009e7202 */ /* 0x000fe40000000f00 */
[----:B------:R-:W-:-:S07]  /*3640*/  MOV R121, R154 ;  /* 0x0000009a00797202 */ /* 0x000fce0000000f00 */
[----:B------:R-:W-:Y:S05]  /*3650*/  WARPSYNC.COLLECTIVE R153, `(.L_x_2150) ;  /* 0x0000000099087348 */ /* 0x000fea0003c00000 */
[----:B------:R0:W1:Y:S02]  /*3660*/  SHFL.DOWN P4, R154, R158, R157, R160 ;  /* 0x0800009d9e9a7389 */ /* 0x00006400000800a0 */
[----:B01----:R-:W-:Y:S01]  /*3670*/  ENDCOLLECTIVE ;  /* 0x000000000000791b */ /* 0x003fe20003800000 */
.L_x_2150:
[----:B------:R-:W-:Y:S01]  /*3680*/  FADD.FTZ R121, R118, R121 ;  /* 0x0000007976797221 */ /* 0x000fe20000010000 */
[----:B------:R-:W-:-:S04]  /*3690*/  HFMA2.MMA R157, -RZ, RZ, 0, 2.384185791015625e-07 ;  /* 0x00000004ff9d7435 */ /* 0x000fc800000001ff */
[----:B------:R-:W-:Y:S01]  /*36a0*/  MOV R158, R121 ;  /* 0x00000079009e7202 */ /* 0x000fe20000000f00 */
[----:B------:R-:W-:-:S07]  /*36b0*/  IMAD.MOV.U32 R120, RZ, RZ, R154 ;  /* 0x000000ffff787224 */ /* 0x000fce00078e009a */
[----:B------:R-:W-:Y:S05]  /*36c0*/  WARPSYNC.COLLECTIVE R153, `(.L_x_2151) ;  /* 0x0000000099087348 */ /* 0x000fea0003c00000 */
[----:B------:R0:W1:Y:S02]  /*36d0*/  SHFL.DOWN P4, R154, R158, R157, R160 ;  /* 0x0800009d9e9a7389 */ /* 0x00006400000800a0 */
[----:B01----:R-:W-:Y:S01]  /*36e0*/  ENDCOLLECTIVE ;  /* 0x000000000000791b */ /* 0x003fe20003800000 */
.L_x_2151:
[----:B------:R-:W-:-:S04]  /*36f0*/  FADD.FTZ R120, R119, R120 ;  /* 0x0000007877787221 */ /* 0x000fc80000010000 */
[----:B------:R-:W-:Y:S01]  /*3700*/  IMAD.MOV.U32 R158, RZ, RZ, R120 ;  /* 0x000000ffff9e7224 */ /* 0x000fe200078e0078 */
[----:B------:R-:W-:-:S07]  /*3710*/  MOV R122, R154 ;  /* 0x0000009a007a7202 */ /* 0x000fce0000000f00 */
[----:B------:R-:W-:Y:S05]  /*3720*/  WARPSYNC.COLLECTIVE R153, `(.L_x_2152) ;  /* 0x0000000099087348 */ /* 0x000fea0003c00000 */
[----:B------:R0:W1:Y:S02]  /*3730*/  SHFL.DOWN P4, R154, R158, R157, R160 ;  /* 0x0800009d9e9a7389 */ /* 0x00006400000800a0 */
[----:B01----:R-:W-:Y:S01]  /*3740*/  ENDCOLLECTIVE ;  /* 0x000000000000791b */ /* 0x003fe20003800000 */
.L_x_2152:
[----:B------:R-:W-:Y:S01]  /*3750*/  FADD.FTZ R122, R121, R122 ;  /* 0x0000007a797a7221 */ /* 0x000fe20000010000 */
[----:B------:R-:W-:-:S04]  /*3760*/  HFMA2.MMA R157, -RZ, RZ, 0, 1.1920928955078125e-07 ;  /* 0x00000002ff9d7435 */ /* 0x000fc800000001ff */
[----:B------:R-:W-:Y:S02]  /*3770*/  MOV R158, R122 ;  /* 0x0000007a009e7202 */ /* 0x000fe40000000f00 */
[----:B------:R-:W-:-:S07]  /*3780*/  MOV R123, R154 ;  /* 0x0000009a007b7202 */ /* 0x000fce0000000f00 */
[----:B------:R-:W-:Y:S05]  /*3790*/  WARPSYNC.COLLECTIVE R153, `(.L_x_2153) ;  /* 0x0000000099087348 */ /* 0x000fea0003c00000 */
[----:B------:R0:W1:Y:S02]  /*37a0*/  SHFL.DOWN P4, R154, R158, R157, R160 ;  /* 0x0800009d9e9a7389 */ /* 0x00006400000800a0 */
[----:B01----:R-:W-:Y:S01]  /*37b0*/  ENDCOLLECTIVE ;  /* 0x000000000000791b */ /* 0x003fe20003800000 */
.L_x_2153:
[----:B------:R-:W-:-:S05]  /*37c0*/  FADD.FTZ R123, R120, R123 ;  /* 0x0000007b787b7221 */ /* 0x000fca0000010000 */
[----:B------:R-:W-:Y:S01]  /*37d0*/  MOV R158, R123 ;  /* 0x0000007b009e7202 */ /* 0x000fe20000000f00 */
[----:B------:R-:W-:-:S07]  /*37e0*/  IMAD.MOV.U32 R135, RZ, RZ, R154 ;  /* 0x000000ffff877224 */ /* 0x000fce00078e009a */
[----:B------:R-:W-:Y:S05]  /*37f0*/  WARPSYNC.COLLECTIVE R153, `(.L_x_2154) ;  /* 0x0000000099087348 */ /* 0x000fea0003c00000 */
[----:B------:R0:W1:Y:S02]  /*3800*/  SHFL.DOWN P4, R154, R158, R157, R160 ;  /* 0x0800009d9e9a7389 */ /* 0x00006400000800a0 */
[----:B01----:R-:W-:Y:S01]  /*3810*/  ENDCOLLECTIVE ;  /* 0x000000000000791b */ /* 0x003fe20003800000 */
.L_x_2154:
[----:B------:R-:W-:-:S05]  /*3820*/  FADD.FTZ R135, R122, R135 ;  /* 0x000000877a877221 */ /* 0x000fca0000010000 */
[----:B------:R-:W-:Y:S01]  /*3830*/  MOV R158, R135 ;  /* 0x00000087009e7202 */ /* 0x000fe20000000f00 */
[----:B------:R-:W-:Y:S01]  /*3840*/  IMAD.MOV.U32 R157, RZ, RZ, 0x1 ;  /* 0x00000001ff9d7424 */ /* 0x000fe200078e00ff */
[----:B------:R-:W-:-:S07]  /*3850*/  MOV R134, R154 ;  /* 0x0000009a00867202 */ /* 0x000fce0000000f00 */
[----:B------:R-:W-:Y:S05]  /*3860*/  WARPSYNC.COLLECTIVE R153, `(.L_x_2155) ;  /* 0x0000000099087348 */ /* 0x000fea0003c00000 */
[----:B------:R0:W1:Y:S02]  /*3870*/  SHFL.DOWN P4, R154, R158, R157, R160 ;  /* 0x0800009d9e9a7389 */ /* 0x00006400000800a0 */
[----:B01----:R-:W-:Y:S01]  /*3880*/  ENDCOLLECTIVE ;  /* 0x000000000000791b */ /* 0x003fe20003800000 */
.L_x_2155:
[----:B------:R-:W-:-:S05]  /*3890*/  FADD.FTZ R118, R123, R134 ;  /* 0x000000867b767221 */ /* 0x000fca0000010000 */
[----:B------:R-:W-:Y:S02]  /*38a0*/  MOV R158, R118 ;  /* 0x00000076009e7202 */ /* 0x000fe40000000f00 */
[----:B------:R-:W-:-:S07]  /*38b0*/  MOV R134, R154 ;  /* 0x0000009a00867202 */ /* 0x000fce0000000f00 */
[----:B------:R-:W-:Y:S05]  /*38c0*/  WARPSYNC.COLLECTIVE R153, `(.L_x_2156) ;  /* 0x0000000099087348 */ /* 0x000fea0003c00000 */
[----:B------:R0:W1:Y:S02]  /*38d0*/  SHFL.DOWN P4, R154, R158, R157, R160 ;  /* 0x0800009d9e9a7389 */ /* 0x00006400000800a0 */
[----:B01----:R-:W-:Y:S01]  /*38e0*/  ENDCOLLECTIVE ;  /* 0x000000000000791b */ /* 0x003fe20003800000 */
.L_x_2156:
[----:B------:R-:W-:Y:S01]  /*38f0*/  MOV R119, R154 ;  /* 0x0000009a00777202 */ /* 0x000fe20000000f00 */
[----:B------:R-:W-:Y:S06]  /*3900*/  BRA `(.L_x_2157) ;  /* 0xffffffd800f47947 */ /* 0x000fec000383ffff */
.L_x_2158:
        /* <DEDUP_REMOVED lines=15> */
.L_x_8724:


//--------------------- .text._ZN10layer_norm13ln_bwd_kernelINS_13Kernel_traitsIf13__nv_bfloat16S2_S2_fjLj2048ELj1ELj1ELj4ELj16ENS_18Kernel_traits_baseILj2048EfS2_S2_S2_fjLj128EEEEELb0ELb1ELb1ELb1EEEvNS_9BwdParamsE --------------------------
	.section	.text._ZN10layer_norm13ln_bwd_kernelINS_13Kernel_traitsIf13__nv_bfloat16S2_S2_fjLj2048ELj1ELj1ELj4ELj16ENS_18Kernel_traits_baseILj2048EfS2_S2_S2_fjLj128EEEEELb0ELb1ELb1ELb1EEEvNS_9BwdParamsE,"ax",@progbits
	.align	128
        .global         _ZN10layer_norm13ln_bwd_kernelINS_13Kernel_traitsIf13__nv_bfloat16S2_S2_fjLj2048ELj1ELj1ELj4ELj16ENS_18Kernel_traits_baseILj2048EfS2_S2_S2_fjLj128EEEEELb0ELb1ELb1ELb1EEEvNS_9BwdParamsE
        .type           _ZN10layer_norm13ln_bwd_kernelINS_13Kernel_traitsIf13__nv_bfloat16S2_S2_fjLj2048ELj1ELj1ELj4ELj16ENS_18Kernel_traits_baseILj2048EfS2_S2_S2_fjLj128EEEEELb0ELb1ELb1ELb1EEEvNS_9BwdParamsE,@function
        .size           _ZN10layer_norm13ln_bwd_kernelINS_13Kernel_traitsIf13__nv_bfloat16S2_S2_fjLj2048ELj1ELj1ELj4ELj16ENS_18Kernel_traits_baseILj2048EfS2_S2_S2_fjLj128EEEEELb0ELb1ELb1ELb1EEEvNS_9BwdParamsE,(.L_x_8725 - _ZN10layer_norm13ln_bwd_kernelINS_13Kernel_traitsIf13__nv_bfloat16S2_S2_fjLj2048ELj1ELj1ELj4ELj16ENS_18Kernel_traits_baseILj2048EfS2_S2_S2_fjLj128EEEEELb0ELb1ELb1ELb1EEEvNS_9BwdParamsE)
        .other          _ZN10layer_norm13ln_bwd_kernelINS_13Kernel_traitsIf13__nv_bfloat16S2_S2_fjLj2048ELj1ELj1ELj4ELj16ENS_18Kernel_traits_baseILj2048EfS2_S2_S2_fjLj128EEEEELb0ELb1ELb1ELb1EEEvNS_9BwdParamsE,@"STO_CUDA_ENTRY STV_DEFAULT"
_ZN10layer_norm13ln_bwd_kernelINS_13Kernel_traitsIf13__nv_bfloat16S2_S2_fjLj2048ELj1ELj1ELj4ELj16ENS_18Kernel_traits_baseILj2048EfS2_S2_S2_fjLj128EEEEELb0ELb1ELb1ELb1EEEvNS_9BwdParamsE:
.text._ZN10layer_norm13ln_bwd_kernelINS_13Kernel_traitsIf13__nv_bfloat16S2_S2_fjLj2048ELj1ELj1ELj4ELj16ENS_18Kernel_traits_baseILj2048EfS2_S2_S2_fjLj128EEEEELb0ELb1ELb1ELb1EEEvNS_9BwdParamsE:
        /* <DEDUP_REMOVED lines=37> */
.L_x_2159:
[----:B------:R-:W-:Y:S01]  /*0250*/  SHF.L.U32 R0, R2, 0x5, RZ ;  /* 0x0000000502007819 */ /* 0x000fe200000006ff */
[----:B------:R-:W-:Y:S01]  /*0260*/  ULDC.64 UR8, c[0x0][0x278] ;  /* 0x00009e0000087ab9 */ /* 0x000fe20000000a00 */
[----:B------:R-:W-:Y:S01]  /*0270*/  ULDC.64 UR6, c[0x0][0x260] ;  /* 0x0000980000067ab9 */ /* 0x000fe20000000a00 */
[----:B------:R-:W0:Y:S01]  /*0280*/  LDC.U8 R5, c[0x0][0x2a0] ;  /* 0x0000a800ff057b82 */ /* 0x000e220000000000 */
[----:B------:R-:W-:-:S04]  /*0290*/  LOP3.LUT R0, R0, 0xfe0, RZ, 0xc0, !PT ;  /* 0x00000fe000007812 */ /* 0x000fc800078ec0ff */
[C---:B------:R-:W-:Y:S02]  /*02a0*/  IADD3 R8, P1, R0.reuse, UR8, RZ ;  /* 0x0000000800087c10 */ /* 0x040fe4000ff3e0ff */
[----:B------:R-:W-:-:S03]  /*02b0*/  IADD3 R6, P0, R0, UR6, RZ ;  /* 0x0000000600067c10 */ /* 0x000fc6000ff1e0ff */
[----:B------:R-:W-:Y:S01]  /*02c0*/  IMAD.X R9, RZ, RZ, UR9, P1 ;  /* 0x00000009ff097e24 */ /* 0x000fe200088e06ff */
[----:B------:R-:W-:-:S04]  /*02d0*/  IADD3.X R7, RZ, UR7, RZ, P0, !PT ;  /* 0x00000007ff077c10 */ /* 0x000fc800087fe4ff */
        /* <DEDUP_REMOVED lines=33> */
[----:B01----:R-:W-:-:S07]  /*04f0*/  CS2R R56, SRZ ;  /* 0x0000000000387805 */ /* 0x003fce000001ff00 */
.L_x_2213:
[----:B0-----:R-:W0:Y:S08]  /*0500*/  LDC.64 R8, c[0x0][0x288] ;  /* 0x0000a200ff087b82 */ /* 0x001e300000000a00 */
[----:B------:R-:W1:Y:S08]  /*0510*/  LDC.64 R10, c[0x0][0x258] ;  /* 0x00009600ff0a7b82 */ /* 0x000e700000000a00 */
[----:B------:R-:W2:Y:S01]  /*0520*/  LDC.64 R6, c[0x0][0x280] ;  /* 0x0000a000ff067b82 */ /* 0x000ea20000000a00 */
[----:B0-----:R-:W-:-:S07]  /*0530*/  IMAD.WIDE R8, R4, 0x4, R8 ;  /* 0x0000000404087825 */ /* 0x001fce00078e0208 */
[----:B------:R-:W0:Y:S01]  /*0540*/  LDC.64 R136, c[0x0][0x2c8] ;  /* 0x0000b200ff887b82 */ /* 0x000e220000000a00 */
[----:B------:R3:W4:Y:S01]  /*0550*/  LDG.E R9, desc[UR4][R8.64] ;  /* 0x0000000408097981 */ /* 0x000722000c1e1900 */
        /* <DEDUP_REMOVED lines=10> */
[C---:B---3--:R-:W-:Y:S02]  /*0600*/  VIADD R8, R7.reuse, 0x80 ;  /* 0x0000008007087836 */ /* 0x048fe40000000000 */
[----:B0-----:R-:W-:-:S04]  /*0610*/  IMAD.WIDE.U32 R138, R7, 0x10, R136 ;  /* 0x00000010078a7825 */ /* 0x001fc800078e0088 */
[----:B------:R-:W-:Y:S01]  /*0620*/  IMAD.WIDE.U32 R136, R8, 0x10, R136 ;  /* 0x0000001008887825 */ /* 0x000fe200078e0088 */
[----:B----4-:R-:W-:-:S13]  /*0630*/  ISETP.GT.AND P2, PT, R9, RZ, PT ;  /* 0x000000ff0900720c */ /* 0x010fda0003f44270 */
[----:B--2---:R-:W-:Y:S05]  /*0640*/  @P2 BRA `(.L_x_2162) ;  /* 0x0000000000282947 */ /* 0x004fea0003800000 */
[----:B------:R-:W-:Y:S01]  /*0650*/  MOV R9, UR16 ;  /* 0x0000001000097c02 */ /* 0x000fe20008000f00 */
[----:B------:R-:W-:Y:S01]  /*0660*/  IMAD.U32 R10, RZ, RZ, UR17 ;  /* 0x00000011ff0a7e24 */ /* 0x000fe2000f8e00ff */
        /* <DEDUP_REMOVED lines=8> */
.L_x_2162:
[----:B------:R-:W-:Y:S01]  /*06f0*/  IADD3 R0, R9, -0x1, RZ ;  /* 0xffffffff09007810 */ /* 0x000fe20007ffe0ff */
[----:B------:R-:W0:Y:S04]  /*0700*/  LDC.64 R128, c[0x0][0x2b8] ;  /* 0x0000ae00ff807b82 */ /* 0x000e280000000a00 */
[----:B------:R-:W-:-:S04]  /*0710*/  IMAD R0, R0, R11, RZ ;  /* 0x0000000b00007224 */ /* 0x000fc800078e02ff */
[----:B------:R-:W1:Y:S01]  /*0720*/  LDC.64 R124, c[0x0][0x238] ;  /* 0x00008e00ff7c7b82 */ /* 0x000e620000000a00 */
[----:B------:R-:W-:-:S04]  /*0730*/  SHF.R.S32.HI R3, RZ, 0x1f, R0 ;  /* 0x0000001fff037819 */ /* 0x000fc80000011400 */
[----:B------:R-:W-:Y:S02]  /*0740*/  LEA.HI R3, R3, R0, RZ, 0x3 ;  /* 0x0000000003037211 */ /* 0x000fe400078f18ff */
[----:B------:R-:W-:Y:S01]  /*0750*/  LOP3.LUT R0, R2, 0x7f, RZ, 0xc0, !PT ;  /* 0x0000007f02007812 */ /* 0x000fe200078ec0ff */
[----:B------:R-:W2:Y:S03]  /*0760*/  LDC.64 R14, c[0x0][0x250] ;  /* 0x00009400ff0e7b82 */ /* 0x000ea60000000a00 */
[----:B------:R-:W-:-:S05]  /*0770*/  LEA.HI.SX32 R3, R3, R0, 0x1d ;  /* 0x0000000003037211 */ /* 0x000fca00078feaff */
[----:B0-----:R-:W-:-:S04]  /*0780*/  IMAD.WIDE.U32 R120, R3, 0x10, R128 ;  /* 0x0000001003787825 */ /* 0x001fc800078e0080 */
[--C-:B-1----:R-:W-:Y:S02]  /*0790*/  IMAD.WIDE.U32 R116, R7, 0x10, R124.reuse ;  /* 0x0000001007747825 */ /* 0x102fe400078e007c */
[----:B------:R-:W3:Y:S02]  /*07a0*/  LDG.E.128 R120, desc[UR4][R120.64] ;  /* 0x0000000478787981 */ /* 0x000ee4000c1e1d00 */
[----:B------:R-:W-:Y:S02]  /*07b0*/  IMAD.WIDE.U32 R124, R8, 0x10, R124 ;  /* 0x00000010087c7825 */ /* 0x000fe400078e007c */
[----:B------:R-:W4:Y:S02]  /*07c0*/  LDG.E.128 R116, desc[UR4][R116.64] ;  /* 0x0000000474747981 */ /* 0x000f24000c1e1d00 */
[----:B--2---:R-:W-:Y:S01]  /*07d0*/  IMAD.WIDE R14, R4, 0x4, R14 ;  /* 0x00000004040e7825 */ /* 0x004fe200078e020e */
[----:B------:R-:W-:Y:S01]  /*07e0*/  IADD3 R3, R3, 0x80, RZ ;  /* 0x0000008003037810 */ /* 0x000fe20007ffe0ff */
[----:B------:R-:W2:Y:S04]  /*07f0*/  LDG.E.128 R124, desc[UR4][R124.64] ;  /* 0x000000047c7c7981 */ /* 0x000ea8000c1e1d00 */
[----:B------:R-:W2:Y:S01]  /*0800*/  LDG.E R14, desc[UR4][R14.64] ;  /* 0x000000040e0e7981 */ /* 0x000ea2000c1e1900 */
        /* <DEDUP_REMOVED lines=10> */
[----:B0-----:R-:W-:Y:S01]  /*08b0*/  IMAD.U32 R139, R120, 0x10000, RZ ;  /* 0x00010000788b7824 */ /* 0x001fe200078e00ff */
[C---:B------:R-:W-:Y:S02]  /*08c0*/  PRMT R120, R121.reuse, 0x7632, R120 ;  /* 0x0000763279787816 */ /* 0x040fe40000000078 */
[----:B-1----:R-:W-:-:S02]  /*08d0*/  SHF.L.U32 R137, R121, 0x10, RZ ;  /* 0x0000001079897819 */ /* 0x002fc400000006ff */
[C---:B----4-:R-:W-:Y:S02]  /*08e0*/  PRMT R132, R116.reuse, 0x7632, R132 ;  /* 0x0000763274847816 */ /* 0x050fe40000000084 */
[----:B------:R-:W-:Y:S02]  /*08f0*/  PRMT R133, R117, 0x7632, R133 ;  /* 0x0000763275857816 */ /* 0x000fe40000000085 */
[----:B------:R-:W-:Y:S02]  /*0900*/  SHF.L.U32 R116, R116, 0x10, RZ ;  /* 0x0000001074747819 */ /* 0x000fe400000006ff */
[----:B--2---:R-:W-:Y:S02]  /*0910*/  FSEL R121, R14, RZ, !P0 ;  /* 0x000000ff0e797208 */ /* 0x004fe40004000000 */
[C---:B------:R-:W-:Y:S01]  /*0920*/  PRMT R135, R118.reuse, 0x7632, R135 ;  /* 0x0000763276877816 */ /* 0x040fe20000000087 */
[----:B------:R-:W-:Y:S01]  /*0930*/  IMAD.U32 R14, R133, 0x10000, RZ ;  /* 0x00010000850e7824 */ /* 0x000fe200078e00ff */
[----:B------:R-:W-:Y:S01]  /*0940*/  SHF.L.U32 R118, R118, 0x10, RZ ;  /* 0x0000001076767819 */ /* 0x000fe200000006ff */
[----:B------:R-:W-:Y:S01]  /*0950*/  FADD.FTZ R3, -R121, R116 ;  /* 0x0000007479037221 */ /* 0x000fe20000010100 */
[----:B------:R-:W-:-:S02]  /*0960*/  SHF.L.U32 R144, R119, 0x10, RZ ;  /* 0x0000001077907819 */ /* 0x000fc400000006ff */
[C---:B------:R-:W-:Y:S02]  /*0970*/  PRMT R138, R124.reuse, 0x7632, R138 ;  /* 0x000076327c8a7816 */ /* 0x040fe4000000008a */
[----:B------:R-:W-:Y:S02]  /*0980*/  SHF.L.U32 R124, R124, 0x10, RZ ;  /* 0x000000107c7c7819 */ /* 0x000fe400000006ff */
[C---:B------:R-:W-:Y:S02]  /*0990*/  PRMT R143, R125.reuse, 0x7632, R143 ;  /* 0x000076327d8f7816 */ /* 0x040fe4000000008f */
[----:B------:R-:W-:Y:S01]  /*09a0*/  SHF.L.U32 R146, R125, 0x10, RZ ;  /* 0x000000107d927819 */ /* 0x000fe200000006ff */
[----:B------:R-:W-:Y:S01]  /*09b0*/  IMAD.U32 R134, R117, 0x10000, RZ ;  /* 0x0001000075867824 */ /* 0x000fe200078e00ff */
[C---:B------:R-:W-:Y:S01]  /*09c0*/  PRMT R125, R126.reuse, 0x7632, R125 ;  /* 0x000076327e7d7816 */ /* 0x040fe2000000007d */
[----:B------:R-:W-:Y:S01]  /*09d0*/  IMAD.U32 R126, R126, 0x10000, RZ ;  /* 0x000100007e7e7824 */ /* 0x000fe200078e00ff */
[----:B------:R-:W-:-:S02]  /*09e0*/  SHF.L.U32 R148, R127, 0x10, RZ ;  /* 0x000000107f947819 */ /* 0x000fc400000006ff */
[----:B------:R-:W-:Y:S01]  /*09f0*/  SHF.L.U32 R116, R135, 0x10, RZ ;  /* 0x0000001087747819 */ /* 0x000fe200000006ff */
[----:B------:R-:W-:Y:S01]  /*0a00*/  FADD.FTZ R117, -R121, R118 ;  /* 0x0000007679757221 */ /* 0x000fe20000010100 */
[----:B------:R-:W-:Y:S01]  /*0a10*/  PRMT R142, R119, 0x7632, R142 ;  /* 0x00007632778e7816 */ /* 0x000fe2000000008e */
[----:B------:R-:W-:Y:S01]  /*0a20*/  FADD.FTZ R147, -R121, R14 ;  /* 0x0000000e79937221 */ /* 0x000fe20000010100 */
[----:B------:R-:W-:Y:S01]  /*0a30*/  PRMT R145, R127, 0x7632, R145 ;  /* 0x000076327f917816 */ /* 0x000fe20000000091 */
[C---:B------:R-:W-:Y:S01]  /*0a40*/  FADD.FTZ R119, -R121.reuse, R144 ;  /* 0x0000009079777221 */ /* 0x040fe20000010100 */
[----:B------:R-:W-:Y:S01]  /*0a50*/  SHF.L.U32 R132, R132, 0x10, RZ ;  /* 0x0000001084847819 */ /* 0x000fe200000006ff */
[----:B------:R-:W-:Y:S01]  /*0a60*/  FADD.FTZ R133, -R121, R124 ;  /* 0x0000007c79857221 */ /* 0x000fe20000010100 */
[----:B------:R-:W-:Y:S01]  /*0a70*/  SHF.L.U32 R118, R143, 0x10, RZ ;  /* 0x000000108f767819 */ /* 0x000fe200000006ff */
[C---:B------:R-:W-:Y:S01]  /*0a80*/  FADD.FTZ R143, -R121.reuse, R126 ;  /* 0x0000007e798f7221 */ /* 0x040fe20000010100 */
[C---:B------:R-:W-:Y:S01]  /*0a90*/  PRMT R136, R122.reuse, 0x7632, R136 ;  /* 0x000076327a887816 */ /* 0x040fe20000000088 */
[C---:B------:R-:W-:Y:S01]  /*0aa0*/  FADD.FTZ R165, -R121.reuse, R148 ;  /* 0x0000009479a57221 */ /* 0x040fe20000010100 */
[----:B------:R-:W-:Y:S01]  /*0ab0*/  SHF.L.U32 R141, R122, 0x10, RZ ;  /* 0x000000107a8d7819 */ /* 0x000fe200000006ff */
[C---:B------:R-:W-:Y:S01]  /*0ac0*/  FADD.FTZ R155, -R121.reuse, R116 ;  /* 0x00000074799b7221 */ /* 0x040fe20000010100 */
[----:B------:R-:W-:Y:S01]  /*0ad0*/  SHF.L.U32 R142, R142, 0x10, RZ ;  /* 0x000000108e8e7819 */ /* 0x000fe200000006ff */
[----:B------:R-:W-:Y:S01]  /*0ae0*/  FADD.FTZ R15, -R121, R134 ;  /* 0x00000086790f7221 */ /* 0x000fe20000010100 */
[----:B------:R-:W-:Y:S01]  /*0af0*/  PRMT R122, R123, 0x7632, R122 ;  /* 0x000076327b7a7816 */ /* 0x000fe2000000007a */
[C---:B-----5:R-:W-:Y:S01]  /*0b00*/  FMUL.FTZ R117, R6.reuse, R117 ;  /* 0x0000007506757220 */ /* 0x060fe20000410000 */
[----:B------:R-:W-:Y:S01]  /*0b10*/  SHF.L.U32 R124, R125, 0x10, RZ ;  /* 0x000000107d7c7819 */ /* 0x000fe200000006ff */
[----:B------:R-:W-:Y:S01]  /*0b20*/  FMUL.FTZ R116, R6, R147 ;  /* 0x0000009306747220 */ /* 0x000fe20000410000 */
[----:B------:R-:W-:Y:S01]  /*0b30*/  SHF.L.U32 R148, R140, 0x10, RZ ;  /* 0x000000108c947819 */ /* 0x000fe200000006ff */
[----:B------:R-:W-:Y:S01]  /*0b40*/  IMAD.U32 R120, R120, 0x10000, RZ ;  /* 0x0001000078787824 */ /* 0x000fe200078e00ff */
[----:B------:R-:W-:Y:S01]  /*0b50*/  PRMT R127, R129, 0x7632, R127 ;  /* 0x00007632817f7816 */ /* 0x000fe2000000007f */
[----:B------:R-:W-:Y:S01]  /*0b60*/  IMAD.U32 R123, R123, 0x10000, RZ ;  /* 0x000100007b7b7824 */ /* 0x000fe200078e00ff */
[----:B------:R-:W-:Y:S01]  /*0b70*/  SHF.L.U32 R149, R129, 0x10, RZ ;  /* 0x0000001081957819 */ /* 0x000fe200000006ff */
[----:B------:R-:W-:-:S02]  /*0b80*/  IMAD.U32 R138, R138, 0x10000, RZ ;  /* 0x000100008a8a7824 */ /* 0x000fc400078e00ff */
[----:B------:R-:W-:Y:S01]  /*0b90*/  FMUL.FTZ R119, R6, R119 ;  /* 0x0000007706777220 */ /* 0x000fe20000410000 */
[----:B------:R-:W-:Y:S02]  /*0ba0*/  IMAD.U32 R126, R145, 0x10000, RZ ;  /* 0x00010000917e7824 */ /* 0x000fe400078e00ff */
[----:B------:R-:W-:Y:S01]  /*0bb0*/  FMUL.FTZ R140, R80, R139 ;  /* 0x0000008b508c7220 */ /* 0x000fe20000410000 */
[C---:B------:R-:W-:Y:S01]  /*0bc0*/  FADD.FTZ R145, -R121.reuse, R132 ;  /* 0x0000008479917221 */ /* 0x040fe20000010100 */
[C---:B------:R-:W-:Y:S01]  /*0bd0*/  FMUL.FTZ R3, R6.reuse, R3 ;  /* 0x0000000306037220 */ /* 0x040fe20000410000 */
[C---:B------:R-:W-:Y:S01]  /*0be0*/  FMUL.FTZ R129, R6.reuse, R133 ;  /* 0x0000008506817220 */ /* 0x040fe20000410000 */
[C---:B------:R-:W-:Y:S01]  /*0bf0*/  FMUL.FTZ R133, R6.reuse, R143 ;  /* 0x0000008f06857220 */ /* 0x040fe20000410000 */
[C---:B------:R-:W-:Y:S01]  /*0c00*/  FADD.FTZ R135, -R121.reuse, R146 ;  /* 0x0000009279877221 */ /* 0x040fe20000010100 */
[----:B------:R-:W-:Y:S01]  /*0c10*/  FADD.FTZ R157, -R121, R142 ;  /* 0x0000008e799d7221 */ /* 0x000fe20000010100 */
[----:B------:R-:W-:Y:S01]  /*0c20*/  FMUL.FTZ R15, R6, R15 ;  /* 0x0000000f060f7220 */ /* 0x000fe20000410000 */
[-C--:B------:R-:W-:Y:S01]  /*0c30*/  FFMA.FTZ R48, R117, R141.reuse, R48 ;  /* 0x0000008d75307223 */ /* 0x080fe20000010030 */
[----:B------:R-:W-:Y:S01]  /*0c40*/  FADD.FTZ R72, R72, R141 ;  /* 0x0000008d48487221 */ /* 0x000fe20000010000 */
[----:B------:R-:W-:Y:S01]  /*0c50*/  FMUL.FTZ R144, R84, R141 ;  /* 0x0000008d54907220 */ /* 0x000fe20000410000 */
[-C--:B------:R-:W-:Y:S01]  /*0c60*/  FFMA.FTZ R59, R116, R120.reuse, R59 ;  /* 0x00000078743b7223 */ /* 0x080fe2000001003b */
[----:B------:R-:W-:Y:S01]  /*0c70*/  FADD.FTZ R79, R79, R120 ;  /* 0x000000784f4f7221 */ /* 0x000fe20000010000 */
[----:B------:R-:W-:Y:S01]  /*0c80*/  FMUL.FTZ R143, R83, R120 ;  /* 0x00000078538f7220 */ /* 0x000fe20000410000 */
[C---:B------:R-:W-:Y:S01]  /*0c90*/  FADD.FTZ R159, -R121.reuse, R138 ;  /* 0x0000008a799f7221 */ /* 0x040fe20000010100 */
[C---:B------:R-:W-:Y:S01]  /*0ca0*/  FADD.FTZ R161, -R121.reuse, R118 ;  /* 0x0000007679a17221 */ /* 0x040fe20000010100 */
[----:B------:R-:W-:Y:S01]  /*0cb0*/  FADD.FTZ R163, -R121, R124 ;  /* 0x0000007c79a37221 */ /* 0x000fe20000010100 */
[-C--:B------:R-:W-:Y:S01]  /*0cc0*/  FFMA.FTZ R50, R119, R123.reuse, R50 ;  /* 0x0000007b77327223 */ /* 0x080fe20000010032 */
[----:B------:R-:W-:Y:S01]  /*0cd0*/  FADD.FTZ R74, R74, R123 ;  /* 0x0000007b4a4a7221 */ /* 0x000fe20000010000 */
[----:B------:R-:W-:Y:S01]  /*0ce0*/  FMUL.FTZ R146, R86, R123 ;  /* 0x0000007b56927220 */ /* 0x000fe20000410000 */
[----:B------:R-:W-:Y:S01]  /*0cf0*/  FMUL.FTZ R141, R81, R148 ;  /* 0x00000094518d7220 */ /* 0x000fe20000410000 */
[----:B------:R-:W-:Y:S01]  /*0d00*/  FADD.FTZ R120, RZ, R140 ;  /* 0x0000008cff787221 */ /* 0x000fe20000010000 */
[--C-:B------:R-:W-:Y:S01]  /*0d10*/  FADD.FTZ R121, -R121, R126.reuse ;  /* 0x0000007e79797221 */ /* 0x100fe20000010100 */
[----:B------:R-:W-:Y:S01]  /*0d20*/  FMUL.FTZ R14, R6, R145 ;  /* 0x00000091060e7220 */ /* 0x000fe20000410000 */
[----:B------:R-:W-:Y:S01]  /*0d30*/  FFMA.FTZ R123, R3, R140, RZ ;  /* 0x0000008c037b7223 */ /* 0x000fe200000100ff */
[C---:B------:R-:W-:Y:S01]  /*0d40*/  PRMT R126, R128.reuse, 0x7632, R126 ;  /* 0x00007632807e7816 */ /* 0x040fe2000000007e */
[----:B------:R-:W-:Y:S01]  /*0d50*/  FFMA.FTZ R58, R15, R137, R58 ;  /* 0x000000890f3a7223 */ /* 0x000fe2000001003a */
[----:B------:R-:W-:Y:S01]  /*0d60*/  SHF.L.U32 R151, R128, 0x10, RZ ;  /* 0x0000001080977819 */ /* 0x000fe200000006ff */
[----:B------:R-:W-:Y:S01]  /*0d70*/  FMUL.FTZ R128, R6, R157 ;  /* 0x0000009d06807220 */ /* 0x000fe20000410000 */
[----:B------:R-:W-:Y:S01]  /*0d80*/  SHF.L.U32 R122, R122, 0x10, RZ ;  /* 0x000000107a7a7819 */ /* 0x000fe200000006ff */
[----:B------:R-:W-:Y:S01]  /*0d90*/  FADD.FTZ R78, R78, R137 ;  /* 0x000000894e4e7221 */ /* 0x000fe20000010000 */
[----:B------:R-:W-:Y:S01]  /*0da0*/  FMUL.FTZ R142, R82, R137 ;  /* 0x00000089528e7220 */ /* 0x000fe20000410000 */
[----:B------:R-:W-:Y:S01]  /*0db0*/  FADD.FTZ R137, R120, R141 ;  /* 0x0000008d78897221 */ /* 0x000fe20000010000 */
[----:B------:R-:W-:Y:S01]  /*0dc0*/  SHF.L.U32 R136, R136, 0x10, RZ ;  /* 0x0000001088887819 */ /* 0x000fe200000006ff */
        /* <DEDUP_REMOVED lines=12> */
[----:B------:R-:W-:-:S03]  /*0e90*/  FFMA.FTZ R120, R116, R143, R123 ;  /* 0x0000008f74787223 */ /* 0x000fc6000001007b */
[----:B------:R-:W-:Y:S01]  /*0ea0*/  FADD.FTZ R122, R127, R144 ;  /* 0x000000907f7a7221 */ /* 0x000fe20000010000 */
[----:B------:R-:W-:-:S03]  /*0eb0*/  FFMA.FTZ R123, R117, R144, R120 ;  /* 0x00000090757b7223 */ /* 0x000fc60000010078 */
[----:B------:R-:W-:Y:S01]  /*0ec0*/  FADD.FTZ R127, R122, R145 ;  /* 0x000000917a7f7221 */ /* 0x000fe20000010000 */
[----:B------:R-:W-:Y:S01]  /*0ed0*/  FFMA.FTZ R120, R118, R145, R123 ;  /* 0x0000009176787223 */ /* 0x000fe2000001007b */
[----:B------:R-:W-:Y:S02]  /*0ee0*/  PRMT R124, R131, 0x7632, R124 ;  /* 0x00007632837c7816 */ /* 0x000fe4000000007c */
[----:B------:R-:W-:Y:S01]  /*0ef0*/  FADD.FTZ R122, R127, R146 ;  /* 0x000000927f7a7221 */ /* 0x000fe20000010000 */
[----:B------:R-:W-:Y:S01]  /*0f00*/  FFMA.FTZ R123, R119, R146, R120 ;  /* 0x00000092777b7223 */ /* 0x000fe20000010078 */
[----:B------:R-:W-:Y:S01]  /*0f10*/  SHF.L.U32 R125, R131, 0x10, RZ ;  /* 0x00000010837d7819 */ /* 0x000fe200000006ff */
[----:B------:R-:W-:Y:S01]  /*0f20*/  FMUL.FTZ R131, R6, R135 ;  /* 0x0000008706837220 */ /* 0x000fe20000410000 */
[----:B------:R-:W-:Y:S01]  /*0f30*/  FFMA.FTZ R57, R14, R148, R57 ;  /* 0x000000940e397223 */ /* 0x000fe20000010039 */
[----:B------:R-:W-:Y:S01]  /*0f40*/  FADD.FTZ R77, R77, R148 ;  /* 0x000000944d4d7221 */ /* 0x000fe20000010000 */
[----:B------:R-:W-:-:S02]  /*0f50*/  IMAD.U32 R126, R126, 0x10000, RZ ;  /* 0x000100007e7e7824 */ /* 0x000fc400078e00ff */
[----:B------:R-:W-:Y:S01]  /*0f60*/  FMUL.FTZ R148, R88, R151 ;  /* 0x0000009758947220 */ /* 0x000fe20000410000 */
[----:B------:R-:W-:Y:S01]  /*0f70*/  FADD.FTZ R127, R122, R147 ;  /* 0x000000937a7f7221 */ /* 0x000fe20000010000 */
[----:B------:R-:W-:Y:S01]  /*0f80*/  FFMA.FTZ R122, R128, R147, R123 ;  /* 0x00000093807a7223 */ /* 0x000fe2000001007b */
[-C--:B------:R-:W-:Y:S01]  /*0f90*/  FFMA.FTZ R46, R131, R149.reuse, R46 ;  /* 0x00000095832e7223 */ /* 0x080fe2000001002e */
[----:B------:R-:W-:Y:S01]  /*0fa0*/  FADD.FTZ R66, R66, R149 ;  /* 0x0000009542427221 */ /* 0x000fe20000010000 */
[----:B------:R-:W-:Y:S01]  /*0fb0*/  FMUL.FTZ R150, R90, R149 ;  /* 0x000000955a967220 */ /* 0x000fe20000410000 */
[C---:B------:R-:W-:Y:S01]  /*0fc0*/  PRMT R138, R130.reuse, 0x7632, R138 ;  /* 0x00007632828a7816 */ /* 0x040fe2000000008a */
[----:B------:R-:W-:Y:S02]  /*0fd0*/  IMAD.U32 R153, R130, 0x10000, RZ ;  /* 0x0001000082997824 */ /* 0x000fe400078e00ff */
[----:B------:R-:W-:Y:S01]  /*0fe0*/  FMUL.FTZ R149, R89, R126 ;  /* 0x0000007e59957220 */ /* 0x000fe20000410000 */
[----:B------:R-:W-:Y:S01]  /*0ff0*/  FADD.FTZ R120, R127, R148 ;  /* 0x000000947f787221 */ /* 0x000fe20000010000 */
[----:B------:R-:W-:Y:S01]  /*1000*/  FMUL.FTZ R130, R6, R159 ;  /* 0x0000009f06827220 */ /* 0x000fe20000410000 */
[----:B------:R-:W-:-:S02]  /*1010*/  FFMA.FTZ R123, R129, R148, R122 ;  /* 0x00000094817b7223 */ /* 0x000fc4000001007a */
[----:B------:R-:W-:Y:S02]  /*1020*/  FADD.FTZ R127, R120, R149 ;  /* 0x00000095787f7221 */ /* 0x000fe40000010000 */
[----:B------:R-:W-:Y:S01]  /*1030*/  FFMA.FTZ R120, R130, R149, R123 ;  /* 0x0000009582787223 */ /* 0x000fe2000001007b */
[----:B------:R-:W-:Y:S01]  /*1040*/  FFMA.FTZ R44, R129, R151, R44 ;  /* 0x00000097812c7223 */ /* 0x000fe2000001002c */
[----:B------:R-:W-:Y:S01]  /*1050*/  FADD.FTZ R64, R64, R151 ;  /* 0x0000009740407221 */ /* 0x000fe20000010000 */
        /* <DEDUP_REMOVED lines=9> */
[----:B------:R-:W-:Y:S01]  /*10f0*/  FFMA.FTZ R68, R133, R153, R68 ;  /* 0x0000009985447223 */ /* 0x000fe20000010044 */
        /* <DEDUP_REMOVED lines=8> */
[----:B------:R-:W-:-:S02]  /*1180*/  IMAD.U32 R124, R124, 0x10000, RZ ;  /* 0x000100007c7c7824 */ /* 0x000fc400078e00ff */
        /* <DEDUP_REMOVED lines=18> */
.L_x_2163:
[----:B------:R-:W-:Y:S05]  /*12b0*/  BSYNC B0 ;  /* 0x0000000000007941 */ /* 0x000fea0003800000 */
.L_x_2161:
        /* <DEDUP_REMOVED lines=25> */
.L_x_2224:
[C---:B-----5:R-:W-:Y:S01]  /*1450*/  ISETP.GE.AND P4, PT, R12.reuse, 0x1, PT ;  /* 0x000000010c00780c */ /* 0x060fe20003f86270 */
[----:B------:R-:W3:Y:S01]  /*1460*/  S2R R126, SR_CgaCtaId ;  /* 0x00000000007e7919 */ /* 0x000ee20000008800 */
[----:B------:R-:W-:Y:S01]  /*1470*/  IMAD.MOV.U32 R139, RZ, RZ, RZ ;  /* 0x000000ffff8b7224 */ /* 0x000fe200078e00ff */
[----:B------:R-:W-:Y:S01]  /*1480*/  @!P0 LOP3.LUT R13, R13, 0x3, RZ, 0xc0, !PT ;  /* 0x000000030d0d8812 */ /* 0x000fe200078ec0ff */
[----:B------:R-:W-:Y:S09]  /*1490*/  WARPSYNC.ALL ;  /* 0x0000000000007948 */ /* 0x000ff20003800000 */
[----:B------:R-:W-:Y:S01]  /*14a0*/  @P4 IADD3 R12, R12, -0x1, RZ ;  /* 0xffffffff0c0c4810 */ /* 0x000fe20007ffe0ff */
[----:B------:R-:W0:Y:S01]  /*14b0*/  @P4 LDC.64 R120, c[0x0][0x220] ;  /* 0x00008800ff784b82 */ /* 0x000e220000000a00 */
[----:B------:R-:W-:-:S03]  /*14c0*/  @P4 LOP3.LUT R0, R2, 0x7f, RZ, 0xc0, !PT ;  /* 0x0000007f02004812 */ /* 0x000fc600078ec0ff */
[----:B------:R-:W-:-:S05]  /*14d0*/  @P4 IMAD R12, R12, R11, RZ ;  /* 0x0000000b0c0c4224 */ /* 0x000fca00078e02ff */
[----:B------:R-:W-:-:S04]  /*14e0*/  @P4 SHF.R.S32.HI R11, RZ, 0x1f, R12 ;  /* 0x0000001fff0b4819 */ /* 0x000fc8000001140c */
[----:B------:R-:W-:Y:S01]  /*14f0*/  @P4 LEA.HI R11, R11, R12, RZ, 0x3 ;  /* 0x0000000c0b0b4211 */ /* 0x000fe200078f18ff */
[----:B-1----:R-:W-:-:S03]  /*1500*/  FADD.FTZ R12, R137, R124 ;  /* 0x0000007c890c7221 */ /* 0x002fc60000010000 */
[----:B------:R-:W-:Y:S02]  /*1510*/  @P4 LEA.HI.SX32 R139, R11, R0, 0x1d ;  /* 0x000000000b8b4211 */ /* 0x000fe400078feaff */
[----:B------:R-:W-:-:S04]  /*1520*/  MOV R11, 0x400 ;  /* 0x00000400000b7802 */ /* 0x000fc80000000f00 */
[----:B---3--:R-:W-:Y:S01]  /*1530*/  LEA R124, R126, R11, 0x18 ;  /* 0x0000000b7e7c7211 */ /* 0x008fe200078ec0ff */
[----:B0-----:R-:W-:Y:S01]  /*1540*/  @P4 IMAD.WIDE.U32 R136, R139, 0x10, R120 ;  /* 0x000000108b884825 */ /* 0x001fe200078e0078 */
[----:B------:R-:W-:-:S03]  /*1550*/  @!P0 IADD3 R11, R122, R13, RZ ;  /* 0x0000000d7a0b8210 */ /* 0x000fc60007ffe0ff */
[----:B--2---:R-:W-:Y:S01]  /*1560*/  FADD.FTZ R13, R123, R138 ;  /* 0x0000008a7b0d7221 */ /* 0x004fe20000010000 */
[----:B------:R-:W-:-:S05]  /*1570*/  @!P0 LEA R11, R11, R124, 0x3 ;  /* 0x0000007c0b0b8211 */ /* 0x000fca00078e18ff */
[----:B------:R-:W-:Y:S01]  /*1580*/  @!P0 STS.64 [R11+0x2000], R12 ;  /* 0x0020000c0b008388 */ /* 0x000fe20000000a00 */
[----:B------:R-:W-:Y:S06]  /*1590*/  BAR.SYNC.DEFER_BLOCKING 0x0 ;  /* 0x0000000000007b1d */ /* 0x000fec0000010000 */
[----:B------:R0:W5:Y:S01]  /*15a0*/  @P4 LDG.E.128 R52, desc[UR4][R136.64] ;  /* 0x0000000488344981 */ /* 0x000162000c1e1d00 */
[----:B------:R-:W-:Y:S01]  /*15b0*/  IMAD R138, R122, 0x8, R124 ;  /* 0x000000087a8a7824 */ /* 0x000fe200078e027c */
        /* <DEDUP_REMOVED lines=15> */
[----:B------:R-:W-:-:S03]  /*16b0*/  HFMA2.MMA R9, -RZ, RZ, 0, 0 ;  /* 0x00000000ff097435 */ /* 0x000fc600000001ff */
[----:B------:R-:W-:-:S13]  /*16c0*/  ISETP.NE.AND.EX P0, PT, R10, RZ, PT, P0 ;  /* 0x000000ff0a00720c */ /* 0x000fda0003f05300 */
[----:B------:R-:W-:Y:S05]  /*16d0*/  @!P0 BRA `(.L_x_2167) ;  /* 0x00000000002c8947 */ /* 0x000fea0003800000 */
[----:B------:R-:W-:Y:S01]  /*16e0*/  SHF.L.U32 R9, R20, 0x10, RZ ;  /* 0x0000001014097819 */ /* 0x000fe200000006ff */
[----:B------:R-:W-:Y:S06]  /*16f0*/  BRA `(.L_x_2167) ;  /* 0x0000000000247947 */ /* 0x000fec0003800000 */
.L_x_2166:
        /* <DEDUP_REMOVED lines=9> */
.L_x_2167:
[----:B------:R-:W-:Y:S05]  /*1790*/  BSYNC B0 ;  /* 0x0000000000007941 */ /* 0x000fea0003800000 */
.L_x_2165:
        /* <DEDUP_REMOVED lines=18> */
.L_x_2169:
[----:B------:R-:W-:Y:S02]  /*18c0*/  ISETP.NE.AND P5, PT, R5, RZ, PT ;  /* 0x000000ff0500720c */ /* 0x000fe40003fa5270 */
[----:B------:R-:W-:Y:S02]  /*18d0*/  @P0 PRMT R11, R20, 0x7632, R11 ;  /* 0x00007632140b0816 */ /* 0x000fe4000000000b */
[----:B------:R-:W-:-:S05]  /*18e0*/  FSEL R9, R122, RZ, !P5 ;  /* 0x000000ff7a097208 */ /* 0x000fca0006800000 */
[----:B------:R-:W-:-:S04]  /*18f0*/  FFMA.FTZ R10, R14, R123, R9 ;  /* 0x0000007b0e0a7223 */ /* 0x000fc80000010009 */
[----:B------:R-:W-:Y:S01]  /*1900*/  FADD.FTZ R9, R141, -R10 ;  /* 0x8000000a8d097221 */ /* 0x000fe20000010000 */
[----:B------:R-:W-:-:S03]  /*1910*/  @P0 SHF.L.U32 R10, R11, 0x10, RZ ;  /* 0x000000100b0a0819 */ /* 0x000fc600000006ff */
[----:B------:R-:W-:-:S04]  /*1920*/  FMUL.FTZ R9, R6, R9 ;  /* 0x0000000906097220 */ /* 0x000fc80000410000 */
[----:B------:R-:W-:-:S07]  /*1930*/  @P0 FADD.FTZ R9, R9, R10 ;  /* 0x0000000a09090221 */ /* 0x000fce0000010000 */
.L_x_2170:
[----:B------:R-:W-:Y:S05]  /*1940*/  BSYNC B0 ;  /* 0x0000000000007941 */ /* 0x000fea0003800000 */
.L_x_2168:
        /* <DEDUP_REMOVED lines=16> */
.L_x_2172:
[----:B------:R-:W-:-:S04]  /*1a50*/  ISETP.NE.AND P5, PT, R5, RZ, PT ;  /* 0x000000ff0500720c */ /* 0x000fc80003fa5270 */
[----:B------:R-:W-:-:S05]  /*1a60*/  FSEL R10, R122, RZ, !P5 ;  /* 0x000000ff7a0a7208 */ /* 0x000fca0006800000 */
[----:B------:R-:W-:Y:S01]  /*1a70*/  FFMA.FTZ R9, R15, R123, R10 ;  /* 0x0000007b0f097223 */ /* 0x000fe2000001000a */
[----:B------:R-:W-:-:S03]  /*1a80*/  @P0 SHF.L.U32 R10, R21, 0x10, RZ ;  /* 0x00000010150a0819 */ /* 0x000fc600000006ff */
[----:B------:R-:W-:-:S04]  /*1a90*/  FADD.FTZ R9, R142, -R9 ;  /* 0x800000098e097221 */ /* 0x000fc80000010000 */
[----:B------:R-:W-:-:S04]  /*1aa0*/  FMUL.FTZ R9, R6, R9 ;  /* 0x0000000906097220 */ /* 0x000fc80000410000 */
[----:B------:R-:W-:-:S07]  /*1ab0*/  @P0 FADD.FTZ R9, R9, R10 ;  /* 0x0000000a09090221 */ /* 0x000fce0000010000 */
.L_x_2173:
[----:B------:R-:W-:Y:S05]  /*1ac0*/  BSYNC B0 ;  /* 0x0000000000007941 */ /* 0x000fea0003800000 */
.L_x_2171:
        /* <DEDUP_REMOVED lines=16> */
.L_x_2175:
[----:B------:R-:W-:Y:S02]  /*1bd0*/  ISETP.NE.AND P5, PT, R5, RZ, PT ;  /* 0x000000ff0500720c */ /* 0x000fe40003fa5270 */
[----:B------:R-:W-:Y:S02]  /*1be0*/  @P0 PRMT R11, R21, 0x7632, R11 ;  /* 0x00007632150b0816 */ /* 0x000fe4000000000b */
[----:B------:R-:W-:-:S05]  /*1bf0*/  FSEL R9, R122, RZ, !P5 ;  /* 0x000000ff7a097208 */ /* 0x000fca0006800000 */
[----:B------:R-:W-:-:S04]  /*1c00*/  FFMA.FTZ R10, R116, R123, R9 ;  /* 0x0000007b740a7223 */ /* 0x000fc80000010009 */
[----:B------:R-:W-:Y:S01]  /*1c10*/  FADD.FTZ R9, R143, -R10 ;  /* 0x8000000a8f097221 */ /* 0x000fe20000010000 */
[----:B------:R-:W-:-:S03]  /*1c20*/  @P0 IMAD.U32 R10, R11, 0x10000, RZ ;  /* 0x000100000b0a0824 */ /* 0x000fc600078e00ff */
[----:B------:R-:W-:-:S04]  /*1c30*/  FMUL.FTZ R9, R6, R9 ;  /* 0x0000000906097220 */ /* 0x000fc80000410000 */
[----:B------:R-:W-:-:S07]  /*1c40*/  @P0 FADD.FTZ R9, R9, R10 ;  /* 0x0000000a09090221 */ /* 0x000fce0000010000 */
.L_x_2176:
[----:B------:R-:W-:Y:S05]  /*1c50*/  BSYNC B0 ;  /* 0x0000000000007941 */ /* 0x000fea0003800000 */
.L_x_2174:
        /* <DEDUP_REMOVED lines=16> */
.L_x_2178:
[----:B------:R-:W-:-:S04]  /*1d60*/  ISETP.NE.AND P5, PT, R5, RZ, PT ;  /* 0x000000ff0500720c */ /* 0x000fc80003fa5270 */
[----:B------:R-:W-:-:S05]  /*1d70*/  FSEL R10, R122, RZ, !P5 ;  /* 0x000000ff7a0a7208 */ /* 0x000fca0006800000 */
[----:B------:R-:W-:Y:S01]  /*1d80*/  FFMA.FTZ R9, R117, R123, R10 ;  /* 0x0000007b75097223 */ /* 0x000fe2000001000a */
[----:B------:R-:W-:-:S03]  /*1d90*/  @P0 SHF.L.U32 R10, R22, 0x10, RZ ;  /* 0x00000010160a0819 */ /* 0x000fc600000006ff */
[----:B------:R-:W-:-:S04]  /*1da0*/  FADD.FTZ R9, R144, -R9 ;  /* 0x8000000990097221 */ /* 0x000fc80000010000 */
[----:B------:R-:W-:-:S04]  /*1db0*/  FMUL.FTZ R9, R6, R9 ;  /* 0x0000000906097220 */ /* 0x000fc80000410000 */
[----:B------:R-:W-:-:S07]  /*1dc0*/  @P0 FADD.FTZ R9, R9, R10 ;  /* 0x0000000a09090221 */ /* 0x000fce0000010000 */
.L_x_2179:
[----:B------:R-:W-:Y:S05]  /*1dd0*/  BSYNC B0 ;  /* 0x0000000000007941 */ /* 0x000fea0003800000 */
.L_x_2177:
        /* <DEDUP_REMOVED lines=16> */
.L_x_2181:
        /* <DEDUP_REMOVED lines=8> */
.L_x_2182:
[----:B------:R-:W-:Y:S05]  /*1f60*/  BSYNC B0 ;  /* 0x0000000000007941 */ /* 0x000fea0003800000 */
.L_x_2180:
        /* <DEDUP_REMOVED lines=16> */
.L_x_2184:
[----:B------:R-:W-:-:S04]  /*2070*/  ISETP.NE.AND P5, PT, R5, RZ, PT ;  /* 0x000000ff0500720c */ /* 0x000fc80003fa5270 */
[----:B------:R-:W-:-:S05]  /*2080*/  FSEL R10, R122, RZ, !P5 ;  /* 0x000000ff7a0a7208 */ /* 0x000fca0006800000 */
[----:B------:R-:W-:Y:S01]  /*2090*/  FFMA.FTZ R9, R119, R123, R10 ;  /* 0x0000007b77097223 */ /* 0x000fe2000001000a */
[----:B------:R-:W-:-:S03]  /*20a0*/  @P0 IMAD.U32 R10, R23, 0x10000, RZ ;  /* 0x00010000170a0824 */ /* 0x000fc600078e00ff */
[----:B------:R-:W-:-:S04]  /*20b0*/  FADD.FTZ R9, R146, -R9 ;  /* 0x8000000992097221 */ /* 0x000fc80000010000 */
[----:B------:R-:W-:-:S04]  /*20c0*/  FMUL.FTZ R9, R6, R9 ;  /* 0x0000000906097220 */ /* 0x000fc80000410000 */
[----:B------:R-:W-:-:S07]  /*20d0*/  @P0 FADD.FTZ R9, R9, R10 ;  /* 0x0000000a09090221 */ /* 0x000fce0000010000 */
.L_x_2185:
[----:B------:R-:W-:Y:S05]  /*20e0*/  BSYNC B0 ;  /* 0x0000000000007941 */ /* 0x000fea0003800000 */
.L_x_2183:
        /* <DEDUP_REMOVED lines=16> */
.L_x_2187:
        /* <DEDUP_REMOVED lines=8> */
.L_x_2188:
[----:B------:R-:W-:Y:S05]  /*2270*/  BSYNC B0 ;  /* 0x0000000000007941 */ /* 0x000fea0003800000 */
.L_x_2186:
[----:B------:R-:W0:Y:S08]  /*2280*/  @P4 LDC R124, c[0x0][0x29c] ;  /* 0x0000a700ff7c4b82 */ /* 0x000e300000000800 */
[----:B------:R-:W1:Y:S08]  /*2290*/  @P1 LDC.64 R120, c[0x0][0x308] ;  /* 0x0000c200ff781b82 */ /* 0x000e700000000a00 */
[----:B------:R-:W2:Y:S08]  /*22a0*/  @P4 LDC.64 R12, c[0x0][0x2f8] ;  /* 0x0000be00ff0c4b82 */ /* 0x000eb00000000a00 */
[----:B------:R-:W3:Y:S01]  /*22b0*/  @P4 LDC.64 R10, c[0x0][0x220] ;  /* 0x00008800ff0a4b82 */ /* 0x000ee20000000a00 */
[----:B0-----:R-:W-:-:S04]  /*22c0*/  @P4 FMUL.FTZ R124, R9, R124 ;  /* 0x0000007c097c4220 */ /* 0x001fc80000410000 */
[----:B------:R-:W-:Y:S01]  /*22d0*/  @P4 FMUL.FTZ R125, R103, R124 ;  /* 0x0000007c677d4220 */ /* 0x000fe20000410000 */
[----:B-1----:R-:W-:Y:S01]  /*22e0*/  @P1 IMAD.WIDE.U32 R120, R7, 0x10, R120 ;  /* 0x0000001007781825 */ /* 0x002fe200078e0078 */
[----:B------:R-:W-:-:S03]  /*22f0*/  @P1 F2FP.BF16.F32.PACK_AB R7, RZ, R9 ;  /* 0x00000009ff07123e */ /* 0x000fc600000010ff */
[----:B------:R-:W-:Y:S02]  /*2300*/  @P4 F2FP.BF16.F32.PACK_AB R125, RZ, R125 ;  /* 0x0000007dff7d423e */ /* 0x000fe400000010ff */
[----:B------:R-:W-:Y:S02]  /*2310*/  IADD3 R9, R139, 0x80, RZ ;  /* 0x000000808b097810 */ /* 0x000fe40007ffe0ff */
[----:B------:R-:W-:Y:S01]  /*2320*/  @P1 PRMT R115, R115, 0x5410, R7 ;  /* 0x0000541073731816 */ /* 0x000fe20000000007 */
[----:B--2---:R-:W-:Y:S01]  /*2330*/  @P4 IMAD.WIDE.U32 R12, R139, 0x10, R12 ;  /* 0x000000108b0c4825 */ /* 0x004fe200078e000c */
[----:B------:R-:W-:Y:S02]  /*2340*/  @P4 PRMT R43, R43, 0x5410, R125 ;  /* 0x000054102b2b4816 */ /* 0x000fe4000000007d */
[----:B------:R-:W-:Y:S01]  /*2350*/  @P4 PRMT R7, R55, 0x7632, R7 ;  /* 0x0000763237074816 */ /* 0x000fe20000000007 */
[----:B------:R0:W-:Y:S01]  /*2360*/  @P1 STG.E.128 desc[UR4][R120.64], R112 ;  /* 0x0000007078001986 */ /* 0x0001e2000c101d04 */
[----:B---3--:R-:W-:-:S03]  /*2370*/  @P4 IMAD.WIDE.U32 R10, R9, 0x10, R10 ;  /* 0x00000010090a4825 */ /* 0x008fc600078e000a */
[----:B------:R0:W-:Y:S04]  /*2380*/  @P4 STG.E.128 desc[UR4][R12.64], R40 ;  /* 0x000000280c004986 */ /* 0x0001e8000c101d04 */
[----:B------:R0:W5:Y:S01]  /*2390*/  @P4 LDG.E.128 R52, desc[UR4][R10.64] ;  /* 0x000000040a344981 */ /* 0x000162000c1e1d00 */
[----:B------:R-:W-:Y:S01]  /*23a0*/  @P4 IMAD.U32 R7, R7, 0x10000, RZ ;  /* 0x0001000007074824 */ /* 0x000fe200078e00ff */
[----:B------:R-:W-:Y:S03]  /*23b0*/  BSSY B0, `(.L_x_2189) ;  /* 0x000000e000007945 */ /* 0x000fe60003800000 */
[----:B------:R-:W-:Y:S01]  /*23c0*/  @P4 FFMA.FTZ R31, R124, R7, R31 ;  /* 0x000000077c1f4223 */ /* 0x000fe2000001001f */
[----:B------:R-:W-:Y:S06]  /*23d0*/  @P2 BRA `(.L_x_2190) ;  /* 0x0000000000102947 */ /* 0x000fec0003800000 */
[----:B------:R-:W-:Y:S01]  /*23e0*/  HFMA2.MMA R7, -RZ, RZ, 0, 0 ;  /* 0x00000000ff077435 */ /* 0x000fe200000001ff */
[----:B------:R-:W-:Y:S10]  /*23f0*/  @!P0 BRA `(.L_x_2191) ;  /* 0x0000000000248947 */ /* 0x000ff40003800000 */
[----:B------:R-:W-:Y:S01]  /*2400*/  SHF.L.U32 R7, R16, 0x10, RZ ;  /* 0x0000001010077819 */ /* 0x000fe200000006ff */
[----:B------:R-:W-:Y:S06]  /*2410*/  BRA `(.L_x_2191) ;  /* 0x00000000001c7947 */ /* 0x000fec0003800000 */
.L_x_2190:
[----:B------:R-:W-:-:S04]  /*2420*/  ISETP.NE.AND P5, PT, R5, RZ, PT ;  /* 0x000000ff0500720c */ /* 0x000fc80003fa5270 */
[----:B0-----:R-:W-:-:S05]  /*2430*/  FSEL R10, R122, RZ, !P5 ;  /* 0x000000ff7a0a7208 */ /* 0x001fca0006800000 */
[----:B------:R-:W-:Y:S01]  /*2440*/  FFMA.FTZ R7, R129, R123, R10 ;  /* 0x0000007b81077223 */ /* 0x000fe2000001000a */
[----:B------:R-:W-:-:S03]  /*2450*/  @P0 IMAD.U32 R10, R16, 0x10000, RZ ;  /* 0x00010000100a0824 */ /* 0x000fc600078e00ff */
[----:B------:R-:W-:-:S04]  /*2460*/  FADD.FTZ R7, R148, -R7 ;  /* 0x8000000794077221 */ /* 0x000fc80000010000 */
[----:B------:R-:W-:-:S04]  /*2470*/  FMUL.FTZ R7, R6, R7 ;  /* 0x0000000706077220 */ /* 0x000fc80000410000 */
[----:B------:R-:W-:-:S07]  /*2480*/  @P0 FADD.FTZ R7, R7, R10 ;  /* 0x0000000a07070221 */ /* 0x000fce0000010000 */
.L_x_2191:
[----:B------:R-:W-:Y:S05]  /*2490*/  BSYNC B0 ;  /* 0x0000000000007941 */ /* 0x000fea0003800000 */
.L_x_2189:
[----:B0-----:R-:W0:Y:S01]  /*24a0*/  @P4 LDC R10, c[0x0][0x29c] ;  /* 0x0000a700ff0a4b82 */ /* 0x001e220000000800 */
[----:B-----5:R-:W-:Y:S01]  /*24b0*/  @P4 SHF.L.U32 R13, R52, 0x10, RZ ;  /* 0x00000010340d4819 */ /* 0x020fe200000006ff */
        /* <DEDUP_REMOVED lines=14> */
.L_x_2193:
        /* <DEDUP_REMOVED lines=8> */
.L_x_2194:
[----:B------:R-:W-:Y:S05]  /*2620*/  BSYNC B0 ;  /* 0x0000000000007941 */ /* 0x000fea0003800000 */
.L_x_2192:
        /* <DEDUP_REMOVED lines=16> */
.L_x_2196:
[----:B------:R-:W-:-:S04]  /*2730*/  ISETP.NE.AND P5, PT, R5, RZ, PT ;  /* 0x000000ff0500720c */ /* 0x000fc80003fa5270 */
[----:B------:R-:W-:-:S05]  /*2740*/  FSEL R10, R122, RZ, !P5 ;  /* 0x000000ff7a0a7208 */ /* 0x000fca0006800000 */
[----:B------:R-:W-:Y:S01]  /*2750*/  FFMA.FTZ R7, R131, R123, R10 ;  /* 0x0000007b83077223 */ /* 0x000fe2000001000a */
[----:B------:R-:W-:-:S03]  /*2760*/  @P0 SHF.L.U32 R10, R17, 0x10, RZ ;  /* 0x00000010110a0819 */ /* 0x000fc600000006ff */
[----:B------:R-:W-:-:S04]  /*2770*/  FADD.FTZ R7, R150, -R7 ;  /* 0x8000000796077221 */ /* 0x000fc80000010000 */
[----:B------:R-:W-:-:S04]  /*2780*/  FMUL.FTZ R7, R6, R7 ;  /* 0x0000000706077220 */ /* 0x000fc80000410000 */
[----:B------:R-:W-:-:S07]  /*2790*/  @P0 FADD.FTZ R7, R7, R10 ;  /* 0x0000000a07070221 */ /* 0x000fce0000010000 */
.L_x_2197:
[----:B------:R-:W-:Y:S05]  /*27a0*/  BSYNC B0 ;  /* 0x0000000000007941 */ /* 0x000fea0003800000 */
.L_x_2195:
        /* <DEDUP_REMOVED lines=16> */
.L_x_2199:
        /* <DEDUP_REMOVED lines=8> */
.L_x_2200:
[----:B------:R-:W-:Y:S05]  /*2930*/  BSYNC B0 ;  /* 0x0000000000007941 */ /* 0x000fea0003800000 */
.L_x_2198:
        /* <DEDUP_REMOVED lines=16> */
.L_x_2202:
[----:B------:R-:W-:-:S04]  /*2a40*/  ISETP.NE.AND P5, PT, R5, RZ, PT ;  /* 0x000000ff0500720c */ /* 0x000fc80003fa5270 */
[----:B------:R-:W-:-:S05]  /*2a50*/  FSEL R10, R122, RZ, !P5 ;  /* 0x000000ff7a0a7208 */ /* 0x000fca0006800000 */
[----:B------:R-:W-:Y:S01]  /*2a60*/  FFMA.FTZ R7, R133, R123, R10 ;  /* 0x0000007b85077223 */ /* 0x000fe2000001000a */
[----:B------:R-:W-:-:S03]  /*2a70*/  @P0 SHF.L.U32 R10, R18, 0x10, RZ ;  /* 0x00000010120a0819 */ /* 0x000fc600000006ff */
[----:B------:R-:W-:-:S04]  /*2a80*/  FADD.FTZ R7, R152, -R7 ;  /* 0x8000000798077221 */ /* 0x000fc80000010000 */
[----:B------:R-:W-:-:S04]  /*2a90*/  FMUL.FTZ R7, R6, R7 ;  /* 0x0000000706077220 */ /* 0x000fc80000410000 */
[----:B------:R-:W-:-:S07]  /*2aa0*/  @P0 FADD.FTZ R7, R7, R10 ;  /* 0x0000000a07070221 */ /* 0x000fce0000010000 */
.L_x_2203:
[----:B------:R-:W-:Y:S05]  /*2ab0*/  BSYNC B0 ;  /* 0x0000000000007941 */ /* 0x000fea0003800000 */
.L_x_2201:
        /* <DEDUP_REMOVED lines=16> */
.L_x_2205:
        /* <DEDUP_REMOVED lines=8> */
.L_x_2206:
[----:B------:R-:W-:Y:S05]  /*2c40*/  BSYNC B0 ;  /* 0x0000000000007941 */ /* 0x000fea0003800000 */
.L_x_2204:
        /* <DEDUP_REMOVED lines=16> */
.L_x_2208:
[----:B------:R-:W-:-:S04]  /*2d50*/  ISETP.NE.AND P5, PT, R5, RZ, PT ;  /* 0x000000ff0500720c */ /* 0x000fc80003fa5270 */
[----:B------:R-:W-:-:S05]  /*2d60*/  FSEL R10, R122, RZ, !P5 ;  /* 0x000000ff7a0a7208 */ /* 0x000fca0006800000 */
[----:B------:R-:W-:Y:S01]  /*2d70*/  FFMA.FTZ R7, R135, R123, R10 ;  /* 0x0000007b87077223 */ /* 0x000fe2000001000a */
[----:B------:R-:W-:-:S03]  /*2d80*/  @P0 IMAD.U32 R10, R19, 0x10000, RZ ;  /* 0x00010000130a0824 */ /* 0x000fc600078e00ff */
[----:B------:R-:W-:-:S04]  /*2d90*/  FADD.FTZ R7, R154, -R7 ;  /* 0x800000079a077221 */ /* 0x000fc80000010000 */
[----:B------:R-:W-:-:S04]  /*2da0*/  FMUL.FTZ R7, R6, R7 ;  /* 0x0000000706077220 */ /* 0x000fc80000410000 */
[----:B------:R-:W-:-:S07]  /*2db0*/  @P0 FADD.FTZ R7, R7, R10 ;  /* 0x0000000a07070221 */ /* 0x000fce0000010000 */
.L_x_2209:
[----:B------:R-:W-:Y:S05]  /*2dc0*/  BSYNC B0 ;  /* 0x0000000000007941 */ /* 0x000fea0003800000 */
.L_x_2207:
        /* <DEDUP_REMOVED lines=16> */
.L_x_2211:
        /* <DEDUP_REMOVED lines=8> */
.L_x_2212:
[----:B------:R-:W-:Y:S05]  /*2f50*/  BSYNC B0 ;  /* 0x0000000000007941 */ /* 0x000fea0003800000 */
.L_x_2210:
[----:B------:R-:W0:Y:S01]  /*2f60*/  @P4 LDC R13, c[0x0][0x29c] ;  /* 0x0000a700ff0d4b82 */ /* 0x000e220000000800 */
[----:B------:R-:W-:-:S04]  /*2f70*/  IADD3 R4, R4, UR14, RZ ;  /* 0x0000000e04047c10 */ /* 0x000fc8000fffe0ff */
[----:B------:R-:W-:-:S03]  /*2f80*/  ISETP.GE.AND P0, PT, R4, UR15, PT ;  /* 0x0000000f04007c0c */ /* 0x000fc6000bf06270 */
[----:B------:R-:W1:Y:S08]  /*2f90*/  @P1 LDC.64 R10, c[0x0][0x308] ;  /* 0x0000c200ff0a1b82 */ /* 0x000e700000000a00 */
        /* <DEDUP_REMOVED lines=10> */
[----:B------:R-:W-:Y:S01]  /*3040*/  SEL R13, RZ, 0x1, P3 ;  /* 0x00000001ff0d7807 */ /* 0x000fe20001800000 */
[----:B--2---:R-:W-:-:S04]  /*3050*/  @P4 IMAD.WIDE.U32 R6, R9, 0x10, R6 ;  /* 0x0000001009064825 */ /* 0x004fc800078e0006 */
[----:B------:R-:W-:Y:S01]  /*3060*/  @P4 IMAD.U32 R8, R8, 0x10000, RZ ;  /* 0x0001000008084824 */ /* 0x000fe200078e00ff */
[----:B------:R0:W-:Y:S03]  /*3070*/  @P4 STG.E.128 desc[UR4][R6.64], R40 ;  /* 0x0000002806004986 */ /* 0x0001e6000c101d04 */
[----:B------:R-:W-:Y:S01]  /*3080*/  @P4 FFMA.FTZ R39, R120, R8, R39 ;  /* 0x0000000878274223 */ /* 0x000fe20000010027 */
[----:B------:R-:W-:Y:S06]  /*3090*/  @!P0 BRA `(.L_x_2213) ;  /* 0xffffffd400188947 */ /* 0x000fec000383ffff */
.L_x_2160:
[----:B------:R-:W1:Y:S01]  /*30a0*/  S2UR UR6, SR_CTAID.X ;  /* 0x00000000000679c3 */ /* 0x000e620000002500 */
[----:B0-----:R-:W-:-:S07]  /*30b0*/  LOP3.LUT R11, R2, 0x7f, RZ, 0xc0, !PT ;  /* 0x0000007f020b7812 */ /* 0x001fce00078ec0ff */
[----:B------:R-:W0:Y:S08]  /*30c0*/  LDC.64 R4, c[0x0][0x2d0] ;  /* 0x0000b400ff047b82 */ /* 0x000e300000000a00 */
[----:B------:R-:W2:Y:S08]  /*30d0*/  LDC.64 R6, c[0x0][0x2d8] ;  /* 0x0000b600ff067b82 */ /* 0x000eb00000000a00 */
[----:B------:R-:W3:Y:S01]  /*30e0*/  LDC.64 R8, c[0x0][0x2f0] ;  /* 0x0000bc00ff087b82 */ /* 0x000ee20000000a00 */
[----:B-1----:R-:W-:Y:S01]  /*30f0*/  LEA.HI R0, R2, UR6, RZ, 0x19 ;  /* 0x0000000602007c11 */ /* 0x002fe2000f8fc8ff */
[----:B------:R-:W-:-:S04]  /*3100*/  ULDC UR6, c[0x0][0x218] ;  /* 0x0000860000067ab9 */ /* 0x000fc80000000800 */
[----:B------:R-:W-:-:S05]  /*3110*/  IMAD R0, R0, UR6, RZ ;  /* 0x0000000600007c24 */ /* 0x000fca000f8e02ff */
[----:B------:R-:W-:-:S05]  /*3120*/  LEA.HI R11, R0, R11, RZ, 0x1d ;  /* 0x0000000b000b7211 */ /* 0x000fca00078fe8ff */
[----:B0-----:R-:W-:-:S04]  /*3130*/  IMAD.WIDE.U32 R2, R11, 0x20, R4 ;  /* 0x000000200b027825 */ /* 0x001fc800078e0004 */
        /* <DEDUP_REMOVED lines=15> */
.L_x_2164:
[----:B------:R-:W-:Y:S01]  /*3230*/  HFMA2.MMA R157, -RZ, RZ, 0, 9.5367431640625e-07 ;  /* 0x00000010ff9d7435 */ /* 0x000fe200000001ff */
[----:B------:R-:W-:Y:S01]  /*3240*/  MOV R158, R121 ;  /* 0x00000079009e7202 */ /* 0x000fe20000000f00 */
[----:B------:R-:W-:Y:S01]  /*3250*/  IMAD.MOV.U32 R160, RZ, RZ, 0x1f ;  /* 0x0000001fffa07424 */ /* 0x000fe200078e00ff */
[----:B0-----:R-:W-:-:S08]  /*3260*/  MOV R139, 0xffffffff ;  /* 0xffffffff008b7802 */ /* 0x001fd00000000f00 */
[----:B-----5:R-:W-:Y:S05]  /*3270*/  WARPSYNC.COLLECTIVE R139, `(.L_x_2214) ;  /* 0x000000008b087348 */ /* 0x020fea0003c00000 */
[----:B------:R0:W1:Y:S02]  /*3280*/  SHFL.DOWN P1, R138, R158, R157, R160 ;  /* 0x0800009d9e8a7389 */ /* 0x00006400000200a0 */
[----:B01---5:R-:W-:Y:S01]  /*3290*/  ENDCOLLECTIVE ;  /* 0x000000000000791b */ /* 0x023fe20003800000 */
.L_x_2214:
[----:B------:R-:W-:Y:S01]  /*32a0*/  IMAD.MOV.U32 R158, RZ, RZ, R120 ;  /* 0x000000ffff9e7224 */ /* 0x000fe200078e0078 */
[----:B------:R-:W-:-:S07]  /*32b0*/  MOV R124, R138 ;  /* 0x0000008a007c7202 */ /* 0x000fce0000000f00 */
[----:B------:R-:W-:Y:S05]  /*32c0*/  WARPSYNC.COLLECTIVE R139, `(.L_x_2215) ;  /* 0x000000008b087348 */ /* 0x000fea0003c00000 */
[----:B------:R0:W1:Y:S02]  /*32d0*/  SHFL.DOWN P1, R138, R158, R157, R160 ;  /* 0x0800009d9e8a7389 */ /* 0x00006400000200a0 */
[----:B01----:R-:W-:Y:S01]  /*32e0*/  ENDCOLLECTIVE ;  /* 0x000000000000791b */ /* 0x003fe20003800000 */
.L_x_2215:
[----:B------:R-:W-:-:S05]  /*32f0*/  FADD.FTZ R124, R124, R121 ;  /* 0x000000797c7c7221 */ /* 0x000fca0000010000 */
[----:B------:R-:W-:Y:S01]  /*3300*/  MOV R158, R124 ;  /* 0x0000007c009e7202 */ /* 0x000fe20000000f00 */
[----:B------:R-:W-:Y:S01]  /*3310*/  IMAD.MOV.U32 R157, RZ, RZ, 0x8 ;  /* 0x00000008ff9d7424 */ /* 0x000fe200078e00ff */
[----:B------:R-:W-:-:S07]  /*3320*/  MOV R123, R138 ;  /* 0x0000008a007b7202 */ /* 0x000fce0000000f00 */
[----:B------:R-:W-:Y:S05]  /*3330*/  WARPSYNC.COLLECTIVE R139, `(.L_x_2216) ;  /* 0x000000008b087348 */ /* 0x000fea0003c00000 */
[----:B------:R0:W1:Y:S02]  /*3340*/  SHFL.DOWN P1, R138, R158, R157, R160 ;  /* 0x0800009d9e8a7389 */ /* 0x00006400000200a0 */
[----:B01----:R-:W-:Y:S01]  /*3350*/  ENDCOLLECTIVE ;  /* 0x000000000000791b */ /* 0x003fe20003800000 */
.L_x_2216:
[----:B------:R-:W-:-:S05]  /*3360*/  FADD.FTZ R125, R123, R120 ;  /* 0x000000787b7d7221 */ /* 0x000fca0000010000 */
[----:B------:R-:W-:Y:S02]  /*3370*/  MOV R158, R125 ;  /* 0x0000007d009e7202 */ /* 0x000fe40000000f00 */
[----:B------:R-:W-:-:S07]  /*3380*/  MOV R123, R138 ;  /* 0x0000008a007b7202 */ /* 0x000fce0000000f00 */
[----:B------:R-:W-:Y:S05]  /*3390*/  WARPSYNC.COLLECTIVE R139, `(.L_x_2217) ;  /* 0x000000008b087348 */ /* 0x000fea0003c00000 */
[----:B------:R0:W1:Y:S02]  /*33a0*/  SHFL.DOWN P1, R138, R158, R157, R160 ;  /* 0x0800009d9e8a7389 */ /* 0x00006400000200a0 */
[----:B01----:R-:W-:Y:S01]  /*33b0*/  ENDCOLLECTIVE ;  /* 0x000000000000791b */ /* 0x003fe20003800000 */
.L_x_2217:
[----:B------:R-:W-:Y:S01]  /*33c0*/  FADD.FTZ R127, R124, R123 ;  /* 0x0000007b7c7f7221 */ /* 0x000fe20000010000 */
[----:B------:R-:W-:-:S04]  /*33d0*/  HFMA2.MMA R157, -RZ, RZ, 0, 2.384185791015625e-07 ;  /* 0x00000004ff9d7435 */ /* 0x000fc800000001ff */
[----:B------:R-:W-:Y:S01]  /*33e0*/  MOV R158, R127 ;  /* 0x0000007f009e7202 */ /* 0x000fe20000000f00 */
[----:B------:R-:W-:-:S07]  /*33f0*/  IMAD.MOV.U32 R126, RZ, RZ, R138 ;  /* 0x000000ffff7e7224 */ /* 0x000fce00078e008a */
[----:B------:R-:W-:Y:S05]  /*3400*/  WARPSYNC.COLLECTIVE R139, `(.L_x_2218) ;  /* 0x000000008b087348 */ /* 0x000fea0003c00000 */
[----:B------:R0:W1:Y:S02]  /*3410*/  SHFL.DOWN P1, R138, R158, R157, R160 ;  /* 0x0800009d9e8a7389 */ /* 0x00006400000200a0 */
[----:B01----:R-:W-:Y:S01]  /*3420*/  ENDCOLLECTIVE ;  /* 0x000000000000791b */ /* 0x003fe20003800000 */
.L_x_2218:
[----:B------:R-:W-:-:S05]  /*3430*/  FADD.FTZ R126, R125, R126 ;  /* 0x0000007e7d7e7221 */ /* 0x000fca0000010000 */
[----:B------:R-:W-:Y:S01]  /*3440*/  MOV R158, R126 ;  /* 0x0000007e009e7202 */ /* 0x000fe20000000f00 */
[----:B------:R-:W-:-:S07]  /*3450*/  IMAD.MOV.U32 R136, RZ, RZ, R138 ;  /* 0x000000ffff887224 */ /* 0x000fce00078e008a */
[----:B------:R-:W-:Y:S05]  /*3460*/  WARPSYNC.COLLECTIVE R139, `(.L_x_2219) ;  /* 0x000000008b087348 */ /* 0x000fea0003c00000 */
[----:B------:R0:W1:Y:S02]  /*3470*/  SHFL.DOWN P1, R138, R158, R157, R160 ;  /* 0x0800009d9e8a7389 */ /* 0x00006400000200a0 */
[----:B01----:R-:W-:Y:S01]  /*3480*/  ENDCOLLECTIVE ;  /* 0x000000000000791b */ /* 0x003fe20003800000 */
.L_x_2219:
[----:B------:R-:W-:Y:S01]  /*3490*/  FADD.FTZ R136, R127, R136 ;  /* 0x000000887f887221 */ /* 0x000fe20000010000 */
[----:B------:R-:W-:-:S03]  /*34a0*/  HFMA2.MMA R157, -RZ, RZ, 0, 1.1920928955078125e-07 ;  /* 0x00000002ff9d7435 */ /* 0x000fc600000001ff */
[----:B------:R-:W-:Y:S01]  /*34b0*/  IMAD.MOV.U32 R158, RZ, RZ, R136 ;  /* 0x000000ffff9e7224 */ /* 0x000fe200078e0088 */
[----:B------:R-:W-:-:S07]  /*34c0*/  MOV R123, R138 ;  /* 0x0000008a007b7202 */ /* 0x000fce0000000f00 */
[----:B------:R-:W-:Y:S05]  /*34d0*/  WARPSYNC.COLLECTIVE R139, `(.L_x_2220) ;  /* 0x000000008b087348 */ /* 0x000fea0003c00000 */
[----:B------:R0:W1:Y:S02]  /*34e0*/  SHFL.DOWN P1, R138, R158, R157, R160 ;  /* 0x0800009d9e8a7389 */ /* 0x00006400000200a0 */
[----:B01----:R-:W-:Y:S01]  /*34f0*/  ENDCOLLECTIVE ;  /* 0x000000000000791b */ /* 0x003fe20003800000 */
.L_x_2220:
[----:B------:R-:W-:-:S04]  /*3500*/  FADD.FTZ R121, R126, R123 ;  /* 0x0000007b7e797221 */ /* 0x000fc80000010000 */
[----:B------:R-:W-:Y:S01]  /*3510*/  IMAD.MOV.U32 R158, RZ, RZ, R121 ;  /* 0x000000ffff9e7224 */ /* 0x000fe200078e0079 */
[----:B------:R-:W-:-:S07]  /*3520*/  MOV R123, R138 ;  /* 0x0000008a007b7202 */ /* 0x000fce0000000f00 */
[----:B------:R-:W-:Y:S05]  /*3530*/  WARPSYNC.COLLECTIVE R139, `(.L_x_2221) ;  /* 0x000000008b087348 */ /* 0x000fea0003c00000 */
[----:B------:R0:W1:Y:S02]  /*3540*/  SHFL.DOWN P1, R138, R158, R157, R160 ;  /* 0x0800009d9e8a7389 */ /* 0x00006400000200a0 */
[----:B01----:R-:W-:Y:S01]  /*3550*/  ENDCOLLECTIVE ;  /* 0x000000000000791b */ /* 0x003fe20003800000 */
.L_x_2221:
[----:B------:R-:W-:-:S05]  /*3560*/  FADD.FTZ R137, R136, R123 ;  /* 0x0000007b88897221 */ /* 0x000fca0000010000 */
[----:B------:R-:W-:Y:S01]  /*3570*/  MOV R158, R137 ;  /* 0x00000089009e7202 */ /* 0x000fe20000000f00 */
[----:B------:R-:W-:Y:S01]  /*3580*/  IMAD.MOV.U32 R157, RZ, RZ, 0x1 ;  /* 0x00000001ff9d7424 */ /* 0x000fe200078e00ff */
[----:B------:R-:W-:-:S07]  /*3590*/  MOV R120, R138 ;  /* 0x0000008a00787202 */ /* 0x000fce0000000f00 */
[----:B------:R-:W-:Y:S05]  /*35a0*/  WARPSYNC.COLLECTIVE R139, `(.L_x_2222) ;  /* 0x000000008b087348 */ /* 0x000fea0003c00000 */
[----:B------:R0:W1:Y:S02]  /*35b0*/  SHFL.DOWN P1, R138, R158, R157, R160 ;  /* 0x0800009d9e8a7389 */ /* 0x00006400000200a0 */
[----:B01----:R-:W-:Y:S01]  /*35c0*/  ENDCOLLECTIVE ;  /* 0x000000000000791b */ /* 0x003fe20003800000 */
.L_x_2222:
[----:B------:R-:W-:-:S05]  /*35d0*/  FADD.FTZ R123, R121, R120 ;  /* 0x00000078797b7221 */ /* 0x000fca0000010000 */
[----:B------:R-:W-:Y:S02]  /*35e0*/  MOV R158, R123 ;  /* 0x0000007b009e7202 */ /* 0x000fe40000000f00 */
[----:B------:R-:W-:-:S07]  /*35f0*/  MOV R124, R138 ;  /* 0x0000008a007c7202 */ /* 0x000fce0000000f00 */
[----:B------:R-:W-:Y:S05]  /*3600*/  WARPSYNC.COLLECTIVE R139, `(.L_x_2223) ;  /* 0x000000008b087348 */ /* 0x000fea0003c00000 */
[----:B------:R0:W1:Y:S02]  /*3610*/  SHFL.DOWN P1, R138, R158, R157, R160 ;  /* 0x0800009d9e8a7389 */ /* 0x00006400000200a0 */
[----:B01----:R-:W-:Y:S01]  /*3620*/  ENDCOLLECTIVE ;  /* 0x000000000000791b */ /* 0x003fe20003800000 */
.L_x_2223:
[----:B------:R-:W-:Y:S05]  /*3630*/  BRA `(.L_x_2224) ;  /* 0xffffffdc00847947 */ /* 0x000fea000383ffff */
.L_x_2225:
        /* <DEDUP_REMOVED lines=12> */
.L_x_8725:


//--------------------- .text._ZN10layer_norm13ln_bwd_kernelINS_13Kernel_traitsIf13__nv_bfloat16S2_S2_fjLj2048ELj1ELj1ELj4ELj16ENS_18Kernel_traits_baseILj2048EfS2_S2_S2_fjLj128EEEEELb1ELb0ELb0ELb0EEEvNS_9BwdParamsE --------------------------
	.section	.text._ZN10layer_norm13ln_bwd_kernelINS_13Kernel_traitsIf13__nv_bfloat16S2_S2_fjLj2048ELj1ELj1ELj4ELj16ENS_18Kernel_traits_baseILj2048EfS2_S2_S2_fjLj128EEEEELb1ELb0ELb0ELb0EEEvNS_9BwdParamsE,"ax",@progbits
	.align	128
        .global         _ZN10layer_norm13ln_bwd_kernelINS_13Kernel_traitsIf13__nv_bfloat16S2_S2_fjLj2048ELj1ELj1ELj4ELj16ENS_18Kernel_traits_baseILj2048EfS2_S2_S2_fjLj128EEEEELb1ELb0ELb0ELb0EEEvNS_9BwdParamsE
        .type           _ZN10layer_norm13ln_bwd_kernelINS_13Kernel_traitsIf13__nv_bfloat16S2_S2_fjLj2048ELj1ELj1ELj4ELj16ENS_18Kernel_traits_baseILj2048EfS2_S2_S2_fjLj128EEEEELb1ELb0ELb0ELb0EEEvNS_9BwdParamsE,@function
        .size           _ZN10layer_norm13ln_bwd_kernelINS_13Kernel_traitsIf13__nv_bfloat16S2_S2_fjLj2048ELj1ELj1ELj4ELj16ENS_18Kernel_traits_baseILj2048EfS2_S2_S2_fjLj128EEEEELb1ELb0ELb0ELb0EEEvNS_9BwdParamsE,(.L_x_8726 - _ZN10layer_norm13ln_bwd_kernelINS_13Kernel_traitsIf13__nv_bfloat16S2_S2_fjLj2048ELj1ELj1ELj4ELj16ENS_18Kernel_traits_baseILj2048EfS2_S2_S2_fjLj128EEEEELb1ELb0ELb0ELb0EEEvNS_9BwdParamsE)
        .other          _ZN10layer_norm13ln_bwd_kernelINS_13Kernel_traitsIf13__nv_bfloat16S2_S2_fjLj2048ELj1ELj1ELj4ELj16ENS_18Kernel_traits_baseILj2048EfS2_S2_S2_fjLj128EEEEELb1ELb0ELb0ELb0EEEvNS_9BwdParamsE,@"STO_CUDA_ENTRY STV_DEFAULT"
_ZN10layer_norm13ln_bwd_kernelINS_13Kernel_traitsIf13__nv_bfloat16S2_S2_fjLj2048ELj1ELj1ELj4ELj16ENS_18Kernel_traits_baseILj2048EfS2_S2_S2_fjLj128EEEEELb1ELb0ELb0ELb0EEEvNS_9BwdParamsE:
.text._ZN10layer_norm13ln_bwd_kernelINS_13Kernel_traitsIf13__nv_bfloat16S2_S2_fjLj2048ELj1ELj1ELj4ELj16ENS_18Kernel_traits_baseILj2048EfS2_S2_S2_fjLj128EEEEELb1ELb0ELb0ELb0EEEvNS_9BwdParamsE:
        /* <DEDUP_REMOVED lines=57> */
.L_x_2236:
        /* <DEDUP_REMOVED lines=40> */
[C---:B--2---:R-:W-:Y:S02]  /*0610*/  PRMT R79, R8.reuse, 0x7632, R79 ;  /* 0x00007632084f7816 */ /* 0x044fe4000000004f */
[----:B------:R-:W-:Y:S02]  /*0620*/  SHF.L.U32 R8, R8, 0x10, RZ ;  /* 0x0000001008087819 */ /* 0x000fe400000006ff */
[C---:B------:R-:W-:Y:S02]  /*0630*/  PRMT R76, R10.reuse, 0x7632, R76 ;  /* 0x000076320a4c7816 */ /* 0x040fe4000000004c */
[----:B------:R-:W-:Y:S01]  /*0640*/  SHF.L.U32 R10, R10, 0x10, RZ ;  /* 0x000000100a0a7819 */ /* 0x000fe200000006ff */
[----:B------:R-:W-:Y:S01]  /*0650*/  FADD.FTZ R8, -R109, R8 ;  /* 0x000000086d087221 */ /* 0x000fe20000010100 */
[----:B------:R-:W-:-:S02]  /*0660*/  SHF.L.U32 R80, R9, 0x10, RZ ;  /* 0x0000001009507819 */ /* 0x000fc400000006ff */
[----:B------:R-:W-:Y:S01]  /*0670*/  SHF.L.U32 R86, R11, 0x10, RZ ;  /* 0x000000100b567819 */ /* 0x000fe200000006ff */
[----:B------:R-:W-:Y:S01]  /*0680*/  FADD.FTZ R10, -R109, R10 ;  /* 0x0000000a6d0a7221 */ /* 0x000fe20000010100 */
[----:B------:R-:W-:Y:S01]  /*0690*/  PRMT R77, R9, 0x7632, R77 ;  /* 0x00007632094d7816 */ /* 0x000fe2000000004d */
[----:B-----5:R-:W-:Y:S01]  /*06a0*/  FMUL.FTZ R107, R89, R8 ;  /* 0x00000008596b7220 */ /* 0x020fe20000410000 */
[----:B------:R-:W-:Y:S01]  /*06b0*/  PRMT R78, R11, 0x7632, R78 ;  /* 0x000076320b4e7816 */ /* 0x000fe2000000004e */
[----:B------:R-:W-:Y:S01]  /*06c0*/  FADD.FTZ R80, -R109, R80 ;  /* 0x000000506d507221 */ /* 0x000fe20000010100 */
[----:B------:R-:W-:Y:S01]  /*06d0*/  FMUL.FTZ R9, R89, R10 ;  /* 0x0000000a59097220 */ /* 0x000fe20000410000 */
[C---:B---3--:R-:W-:Y:S02]  /*06e0*/  PRMT R5, R12.reuse, 0x7632, R5 ;  /* 0x000076320c057816 */ /* 0x048fe40000000005 */
[----:B0-----:R-:W-:Y:S01]  /*06f0*/  SHF.L.U32 R7, R12, 0x10, RZ ;  /* 0x000000100c077819 */ /* 0x001fe200000006ff */
[C---:B------:R-:W-:Y:S01]  /*0700*/  IMAD.U32 R11, R14.reuse, 0x10000, RZ ;  /* 0x000100000e0b7824 */ /* 0x040fe200078e00ff */
[----:B------:R-:W-:Y:S01]  /*0710*/  PRMT R82, R14, 0x7632, R82 ;  /* 0x000076320e527816 */ /* 0x000fe20000000052 */
[----:B------:R-:W-:Y:S01]  /*0720*/  FADD.FTZ R86, -R109, R86 ;  /* 0x000000566d567221 */ /* 0x000fe20000010100 */
[----:B------:R-:W-:-:S02]  /*0730*/  PRMT R12, R15, 0x7632, R12 ;  /* 0x000076320f0c7816 */ /* 0x000fc4000000000c */
[----:B------:R-:W-:Y:S01]  /*0740*/  SHF.L.U32 R10, R79, 0x10, RZ ;  /* 0x000000104f0a7819 */ /* 0x000fe200000006ff */
[----:B------:R-:W-:Y:S01]  /*0750*/  FADD.FTZ R48, R48, R7 ;  /* 0x0000000730307221 */ /* 0x000fe20000010000 */
[----:B------:R-:W-:Y:S01]  /*0760*/  SHF.L.U32 R14, R5, 0x10, RZ ;  /* 0x00000010050e7819 */ /* 0x000fe200000006ff */
[-C--:B------:R-:W-:Y:S01]  /*0770*/  FFMA.FTZ R32, R107, R7.reuse, R32 ;  /* 0x000000076b207223 */ /* 0x080fe20000010020 */
[C---:B------:R-:W-:Y:S01]  /*0780*/  PRMT R84, R13.reuse, 0x7632, R84 ;  /* 0x000076320d547816 */ /* 0x040fe20000000054 */
[----:B------:R-:W-:Y:S01]  /*0790*/  FMUL.FTZ R5, R16, R7 ;  /* 0x0000000710057220 */ /* 0x000fe20000410000 */
[----:B------:R-:W-:Y:S01]  /*07a0*/  SHF.L.U32 R13, R13, 0x10, RZ ;  /* 0x000000100d0d7819 */ /* 0x000fe200000006ff */
[----:B------:R-:W-:Y:S01]  /*07b0*/  FMUL.FTZ R7, R89, R80 ;  /* 0x0000005059077220 */ /* 0x000fe20000410000 */
[----:B------:R-:W-:Y:S01]  /*07c0*/  SHF.L.U32 R15, R15, 0x10, RZ ;  /* 0x000000100f0f7819 */ /* 0x000fe200000006ff */
[----:B------:R-:W-:Y:S01]  /*07d0*/  FADD.FTZ R52, R52, R11 ;  /* 0x0000000b34347221 */ /* 0x000fe20000010000 */
[-C--:B------:R-:W-:Y:S01]  /*07e0*/  FFMA.FTZ R36, R9, R11.reuse, R36 ;  /* 0x0000000b09247223 */ /* 0x080fe20000010024 */
[----:B------:R-:W-:Y:S01]  /*07f0*/  FMUL.FTZ R8, R20, R11 ;  /* 0x0000000b14087220 */ /* 0x000fe20000410000 */
[----:B------:R-:W-:Y:S01]  /*0800*/  SHF.L.U32 R80, R12, 0x10, RZ ;  /* 0x000000100c507819 */ /* 0x000fe200000006ff */
[----:B------:R-:W-:Y:S01]  /*0810*/  FMUL.FTZ R11, R89, R86 ;  /* 0x00000056590b7220 */ /* 0x000fe20000410000 */
[----:B------:R-:W-:Y:S01]  /*0820*/  FADD.FTZ R12, -R109, R10 ;  /* 0x0000000a6d0c7221 */ /* 0x000fe20000010100 */
[----:B------:R-:W-:Y:S01]  /*0830*/  FADD.FTZ R50, R50, R13 ;  /* 0x0000000d32327221 */ /* 0x000fe20000010000 */
[-C--:B------:R-:W-:Y:S01]  /*0840*/  FFMA.FTZ R34, R7, R13.reuse, R34 ;  /* 0x0000000d07227223 */ /* 0x080fe20000010022 */
[----:B------:R-:W-:Y:S01]  /*0850*/  FMUL.FTZ R6, R18, R13 ;  /* 0x0000000d12067220 */ /* 0x000fe20000410000 */
[----:B------:R-:W-:Y:S01]  /*0860*/  SHF.L.U32 R88, R76, 0x10, RZ ;  /* 0x000000104c587819 */ /* 0x000fe200000006ff */
[----:B------:R-:W-:Y:S01]  /*0870*/  FADD.FTZ R54, R54, R15 ;  /* 0x0000000f36367221 */ /* 0x000fe20000010000 */
[-C--:B------:R-:W-:Y:S01]  /*0880*/  FFMA.FTZ R38, R11, R15.reuse, R38 ;  /* 0x0000000f0b267223 */ /* 0x080fe20000010026 */
[----:B------:R-:W-:Y:S01]  /*0890*/  FMUL.FTZ R10, R22, R15 ;  /* 0x0000000f160a7220 */ /* 0x000fe20000410000 */
[----:B------:R-:W-:Y:S01]  /*08a0*/  SHF.L.U32 R86, R77, 0x10, RZ ;  /* 0x000000104d567819 */ /* 0x000fe200000006ff */
[----:B------:R-:W-:Y:S01]  /*08b0*/  FMUL.FTZ R12, R89, R12 ;  /* 0x0000000c590c7220 */ /* 0x000fe20000410000 */
[-C--:B------:R-:W-:Y:S01]  /*08c0*/  FMUL.FTZ R13, R17, R14.reuse ;  /* 0x0000000e110d7220 */ /* 0x080fe20000410000 */
[----:B------:R-:W-:Y:S01]  /*08d0*/  FADD.FTZ R76, RZ, R5 ;  /* 0x00000005ff4c7221 */ /* 0x000fe20000010000 */
[----:B------:R-:W-:Y:S01]  /*08e0*/  FFMA.FTZ R15, R107, R5, RZ ;  /* 0x000000056b0f7223 */ /* 0x000fe200000100ff */
[----:B------:R-:W-:Y:S01]  /*08f0*/  SHF.L.U32 R84, R84, 0x10, RZ ;  /* 0x0000001054547819 */ /* 0x000fe200000006ff */
[----:B------:R-:W-:Y:S01]  /*0900*/  FADD.FTZ R49, R49, R14 ;  /* 0x0000000e31317221 */ /* 0x000fe20000010000 */
[----:B------:R-:W-:Y:S01]  /*0910*/  FFMA.FTZ R33, R12, R14, R33 ;  /* 0x0000000e0c217223 */ /* 0x000fe20000010021 */
[----:B------:R-:W-:Y:S01]  /*0920*/  FADD.FTZ R77, R76, R13 ;  /* 0x0000000d4c4d7221 */ /* 0x000fe20000010000 */
[----:B------:R-:W-:Y:S01]  /*0930*/  FADD.FTZ R14, -R109, R86 ;  /* 0x000000566d0e7221 */ /* 0x000fe20000010100 */
[----:B------:R-:W-:Y:S01]  /*0940*/  FFMA.FTZ R76, R12, R13, R15 ;  /* 0x0000000d0c4c7223 */ /* 0x000fe2000001000f */
[----:B------:R-:W-:Y:S01]  /*0950*/  SHF.L.U32 R114, R78, 0x10, RZ ;  /* 0x000000104e727819 */ /* 0x000fe200000006ff */
[----:B------:R-:W-:Y:S01]  /*0960*/  FADD.FTZ R78, R77, R6 ;  /* 0x000000064d4e7221 */ /* 0x000fe20000010000 */
[----:B------:R-:W-:Y:S01]  /*0970*/  FMUL.FTZ R14, R89, R14 ;  /* 0x0000000e590e7220 */ /* 0x000fe20000410000 */
[----:B------:R-:W-:Y:S01]  /*0980*/  FMUL.FTZ R15, R19, R84 ;  /* 0x00000054130f7220 */ /* 0x000fe20000410000 */
[----:B------:R-:W-:Y:S01]  /*0990*/  FFMA.FTZ R77, R7, R6, R76 ;  /* 0x00000006074d7223 */ /* 0x000fe2000001004c */
[----:B------:R-:W-:Y:S01]  /*09a0*/  SHF.L.U32 R82, R82, 0x10, RZ ;  /* 0x0000001052527819 */ /* 0x000fe200000006ff */
        /* <DEDUP_REMOVED lines=22> */
.L_x_2228:
[----:B------:R-:W-:Y:S05]  /*0b10*/  BSYNC B0 ;  /* 0x0000000000007941 */ /* 0x000fea0003800000 */
.L_x_2227:
        /* <DEDUP_REMOVED lines=18> */
[----:B------:R-:W-:Y:S02]  /*0c40*/  PRMT R77, R78, 0x7632, R77 ;  /* 0x000076324e4d7816 */ /* 0x000fe4000000004d */
[C---:B------:R-:W-:Y:S01]  /*0c50*/  PRMT R92, R76.reuse, 0x7632, R92 ;  /* 0x000076324c5c7816 */ /* 0x040fe2000000005c */
[----:B------:R-:W-:Y:S01]  /*0c60*/  IMAD.U32 R76, R76, 0x10000, RZ ;  /* 0x000100004c4c7824 */ /* 0x000fe200078e00ff */
[----:B------:R-:W-:Y:S02]  /*0c70*/  SHF.L.U32 R96, R78, 0x10, RZ ;  /* 0x000000104e607819 */ /* 0x000fe400000006ff */
[----:B------:R-:W-:-:S02]  /*0c80*/  PRMT R95, R79, 0x7632, R95 ;  /* 0x000076324f5f7816 */ /* 0x000fc4000000005f */
[----:B------:R-:W-:Y:S02]  /*0c90*/  SHF.L.U32 R104, R79, 0x10, RZ ;  /* 0x000000104f687819 */ /* 0x000fe400000006ff */
[----:B------:R-:W-:Y:S01]  /*0ca0*/  SHF.L.U32 R102, R77, 0x10, RZ ;  /* 0x000000104d667819 */ /* 0x000fe200000006ff */
[C---:B------:R-:W-:Y:S01]  /*0cb0*/  FADD.FTZ R78, -R109.reuse, R76 ;  /* 0x0000004c6d4e7221 */ /* 0x040fe20000010100 */
[----:B------:R-:W-:Y:S02]  /*0cc0*/  SHF.L.U32 R92, R92, 0x10, RZ ;  /* 0x000000105c5c7819 */ /* 0x000fe400000006ff */
[C---:B---3--:R-:W-:Y:S02]  /*0cd0*/  PRMT R77, R80.reuse, 0x7632, R77 ;  /* 0x00007632504d7816 */ /* 0x048fe4000000004d */
[----:B------:R-:W-:Y:S01]  /*0ce0*/  SHF.L.U32 R79, R80, 0x10, RZ ;  /* 0x00000010504f7819 */ /* 0x000fe200000006ff */
[----:B------:R-:W-:Y:S01]  /*0cf0*/  FADD.FTZ R106, -R109, R96 ;  /* 0x000000606d6a7221 */ /* 0x000fe20000010100 */
[----:B------:R-:W-:-:S02]  /*0d00*/  PRMT R97, R82, 0x7632, R97 ;  /* 0x0000763252617816 */ /* 0x000fc40000000061 */
[----:B------:R-:W-:Y:S01]  /*0d10*/  SHF.L.U32 R99, R82, 0x10, RZ ;  /* 0x0000001052637819 */ /* 0x000fe200000006ff */
[-C--:B0-----:R-:W-:Y:S01]  /*0d20*/  FMUL.FTZ R90, R24, R79.reuse ;  /* 0x0000004f185a7220 */ /* 0x081fe20000410000 */
[----:B------:R-:W-:Y:S02]  /*0d30*/  PRMT R80, R81, 0x7632, R80 ;  /* 0x0000763251507816 */ /* 0x000fe40000000050 */
[----:B------:R-:W-:Y:S01]  /*0d40*/  SHF.L.U32 R82, R77, 0x10, RZ ;  /* 0x000000104d527819 */ /* 0x000fe200000006ff */
[----:B------:R-:W-:Y:S01]  /*0d50*/  FADD.FTZ R96, -R109, R92 ;  /* 0x0000005c6d607221 */ /* 0x000fe20000010100 */
[----:B------:R-:W-:Y:S01]  /*0d60*/  SHF.L.U32 R108, R95, 0x10, RZ ;  /* 0x000000105f6c7819 */ /* 0x000fe200000006ff */
[----:B-----5:R-:W-:Y:S01]  /*0d70*/  FMUL.FTZ R91, R89, R78 ;  /* 0x0000004e595b7220 */ /* 0x020fe20000410000 */
[----:B------:R-:W-:Y:S01]  /*0d80*/  FADD.FTZ R76, -R109, R104 ;  /* 0x000000686d4c7221 */ /* 0x000fe20000010100 */
[----:B------:R-:W-:Y:S01]  /*0d90*/  FMUL.FTZ R95, R89, R106 ;  /* 0x0000006a595f7220 */ /* 0x000fe20000410000 */
[----:B------:R-:W-:Y:S01]  /*0da0*/  SHF.L.U32 R104, R80, 0x10, RZ ;  /* 0x0000001050687819 */ /* 0x000fe200000006ff */
[----:B------:R-:W-:Y:S01]  /*0db0*/  FADD.FTZ R80, R115, R90 ;  /* 0x0000005a73507221 */ /* 0x000fe20000010000 */
[----:B------:R-:W-:Y:S01]  /*0dc0*/  SHF.L.U32 R106, R97, 0x10, RZ ;  /* 0x00000010616a7819 */ /* 0x000fe200000006ff */
[----:B------:R-:W-:Y:S01]  /*0dd0*/  FMUL.FTZ R97, R25, R82 ;  /* 0x0000005219617220 */ /* 0x000fe20000410000 */
[----:B------:R-:W-:Y:S01]  /*0de0*/  SHF.L.U32 R98, R93, 0x10, RZ ;  /* 0x000000105d627819 */ /* 0x000fe200000006ff */
[----:B------:R-:W-:Y:S01]  /*0df0*/  FADD.FTZ R94, -R109, R94 ;  /* 0x0000005e6d5e7221 */ /* 0x000fe20000010100 */
[----:B------:R-:W-:Y:S01]  /*0e00*/  SHF.L.U32 R81, R81, 0x10, RZ ;  /* 0x0000001051517819 */ /* 0x000fe200000006ff */
[----:B------:R-:W-:Y:S01]  /*0e10*/  FMUL.FTZ R96, R89, R96 ;  /* 0x0000006059607220 */ /* 0x000fe20000410000 */
[C---:B------:R-:W-:Y:S01]  /*0e20*/  FFMA.FTZ R77, R91.reuse, R90, R114 ;  /* 0x0000005a5b4d7223 */ /* 0x040fe20000010072 */
[----:B------:R-:W-:Y:S01]  /*0e30*/  FADD.FTZ R56, R56, R79 ;  /* 0x0000004f38387221 */ /* 0x000fe20000010000 */
[----:B------:R-:W-:Y:S01]  /*0e40*/  FFMA.FTZ R40, R91, R79, R40 ;  /* 0x0000004f5b287223 */ /* 0x000fe20000010028 */
[----:B------:R-:W-:Y:S01]  /*0e50*/  FADD.FTZ R79, R80, R97 ;  /* 0x00000061504f7221 */ /* 0x000fe20000010000 */
[----:B------:R-:W-:Y:S01]  /*0e60*/  FADD.FTZ R98, -R109, R98 ;  /* 0x000000626d627221 */ /* 0x000fe20000010100 */
[----:B------:R-:W-:Y:S01]  /*0e70*/  FMUL.FTZ R93, R89, R94 ;  /* 0x0000005e595d7220 */ /* 0x000fe20000410000 */
[----:B------:R-:W-:Y:S01]  /*0e80*/  FMUL.FTZ R92, R26, R81 ;  /* 0x000000511a5c7220 */ /* 0x000fe20000410000 */
[----:B------:R-:W-:Y:S01]  /*0e90*/  FFMA.FTZ R80, R96, R97, R77 ;  /* 0x0000006160507223 */ /* 0x000fe2000001004d */
[----:B------:R-:W-:Y:S01]  /*0ea0*/  PRMT R103, R83, 0x7632, R103 ;  /* 0x0000763253677816 */ /* 0x000fe20000000067 */
        /* <DEDUP_REMOVED lines=11> */
[----:B------:R-:W-:Y:S01]  /*0f60*/  FADD.FTZ R102, -R109, R102 ;  /* 0x000000666d667221 */ /* 0x000fe20000010100 */
[----:B------:R-:W-:Y:S01]  /*0f70*/  FADD.FTZ R79, R82, R99 ;  /* 0x00000063524f7221 */ /* 0x000fe20000010000 */
[----:B------:R-:W-:Y:S01]  /*0f80*/  FFMA.FTZ R76, R98, R99, R77 ;  /* 0x00000063624c7223 */ /* 0x000fe2000001004d */
[----:B------:R-:W-:-:S02]  /*0f90*/  IMAD.U32 R83, R83, 0x10000, RZ ;  /* 0x0001000053537824 */ /* 0x000fc400078e00ff */
        /* <DEDUP_REMOVED lines=24> */
.L_x_2230:
[----:B------:R-:W-:Y:S05]  /*1120*/  BSYNC B0 ;  /* 0x0000000000007941 */ /* 0x000fea0003800000 */
.L_x_2229:
        /* <DEDUP_REMOVED lines=25> */
.L_x_2249:
        /* <DEDUP_REMOVED lines=30> */
[----:B------:R-:W-:Y:S01]  /*14a0*/  FFMA.FTZ R76, R12, R100, R101 ;  /* 0x000000640c4c7223 */ /* 0x000fe20000010065 */
[----:B------:R-:W-:Y:S01]  /*14b0*/  ISETP.NE.AND.EX P2, PT, RZ, UR11, PT, P1 ;  /* 0x0000000bff007c0c */ /* 0x000fe2000bf45310 */
[----:B------:R-:W-:Y:S01]  /*14c0*/  FADD.FTZ R78, R8, -R77 ;  /* 0x8000004d084e7221 */ /* 0x000fe20000010000 */
[----:B------:R-:W-:Y:S01]  /*14d0*/  FADD.FTZ R80, R85, -R80 ;  /* 0x8000005055507221 */ /* 0x000fe20000010000 */
[----:B------:R-:W-:Y:S01]  /*14e0*/  ISETP.NE.U32.AND P1, PT, RZ, UR16, PT ;  /* 0x00000010ff007c0c */ /* 0x000fe2000bf25070 */
[----:B------:R-:W-:Y:S01]  /*14f0*/  FADD.FTZ R76, R13, -R76 ;  /* 0x8000004c0d4c7221 */ /* 0x000fe20000010000 */
[C---:B------:R-:W-:Y:S01]  /*1500*/  FMUL.FTZ R78, R89.reuse, R78 ;  /* 0x0000004e594e7220 */ /* 0x040fe20000410000 */
[C---:B------:R-:W-:Y:S01]  /*1510*/  FMUL.FTZ R114, R89.reuse, R80 ;  /* 0x0000005059727220 */ /* 0x040fe20000410000 */
[----:B------:R-:W-:Y:S01]  /*1520*/  ISETP.NE.AND.EX P1, PT, RZ, UR17, PT, P1 ;  /* 0x00000011ff007c0c */ /* 0x000fe2000bf25310 */
[----:B------:R-:W-:Y:S01]  /*1530*/  FMUL.FTZ R80, R89, R76 ;  /* 0x0000004c59507220 */ /* 0x000fe20000410000 */
[----:B------:R-:W-:Y:S01]  /*1540*/  FFMA.FTZ R76, R14, R100, R101 ;  /* 0x000000640e4c7223 */ /* 0x000fe20000010065 */
[----:B------:R-:W-:-:S03]  /*1550*/  LOP3.LUT P6, RZ, R112, 0xff0000, RZ, 0xc0, !PT ;  /* 0x00ff000070ff7812 */ /* 0x000fc600078cc0ff */
[C---:B------:R-:W-:Y:S01]  /*1560*/  @P2 PRMT R79, R66.reuse, 0x7632, R79 ;  /* 0x00007632424f2816 */ /* 0x040fe2000000004f */
[----:B------:R-:W-:Y:S02]  /*1570*/  @P2 IMAD.U32 R77, R66, 0x10000, RZ ;  /* 0x00010000424d2824 */ /* 0x000fe400078e00ff */
[----:B------:R-:W-:Y:S01]  /*1580*/  FADD.FTZ R76, R15, -R76 ;  /* 0x8000004c0f4c7221 */ /* 0x000fe20000010000 */
[----:B------:R-:W-:Y:S02]  /*1590*/  @P2 PRMT R81, R67, 0x7632, R81 ;  /* 0x0000763243512816 */ /* 0x000fe40000000051 */
[----:B------:R-:W-:Y:S01]  /*15a0*/  @P2 SHF.L.U32 R79, R79, 0x10, RZ ;  /* 0x000000104f4f2819 */ /* 0x000fe200000006ff */
[--C-:B------:R-:W-:Y:S01]  /*15b0*/  @P2 FADD.FTZ R78, R78, R77.reuse ;  /* 0x0000004d4e4e2221 */ /* 0x100fe20000010000 */
[----:B------:R-:W-:Y:S01]  /*15c0*/  @P2 PRMT R77, R64, 0x7632, R77 ;  /* 0x00007632404d2816 */ /* 0x000fe2000000004d */
[----:B------:R-:W-:Y:S01]  /*15d0*/  FMUL.FTZ R116, R89, R76 ;  /* 0x0000004c59747220 */ /* 0x000fe20000410000 */
[----:B------:R-:W-:Y:S01]  /*15e0*/  @P2 SHF.L.U32 R81, R81, 0x10, RZ ;  /* 0x0000001051512819 */ /* 0x000fe200000006ff */
[----:B------:R-:W-:Y:S01]  /*15f0*/  @P2 FADD.FTZ R114, R114, R79 ;  /* 0x0000004f72722221 */ /* 0x000fe20000010000 */
[----:B------:R-:W-:Y:S01]  /*1600*/  @P2 SHF.L.U32 R77, R77, 0x10, RZ ;  /* 0x000000104d4d2819 */ /* 0x000fe200000006ff */
[----:B------:R-:W-:-:S04]  /*1610*/  FFMA.FTZ R79, R88, R100, R101 ;  /* 0x00000064584f7223 */ /* 0x000fc80000010065 */
[----:B------:R-:W-:Y:S01]  /*1620*/  FADD.FTZ R82, R86, -R79 ;  /* 0x8000004f56527221 */ /* 0x000fe20000010000 */
[--C-:B------:R-:W-:Y:S01]  /*1630*/  @P2 FADD.FTZ R80, R80, R77.reuse ;  /* 0x0000004d50502221 */ /* 0x100fe20000010000 */
[----:B------:R-:W-:Y:S02]  /*1640*/  @P2 PRMT R77, R65, 0x7632, R77 ;  /* 0x00007632414d2816 */ /* 0x000fe4000000004d */
[----:B------:R-:W-:Y:S01]  /*1650*/  FMUL.FTZ R76, R89, R82 ;  /* 0x00000052594c7220 */ /* 0x000fe20000410000 */
[----:B------:R-:W-:Y:S01]  /*1660*/  FFMA.FTZ R82, R107, R100, R101 ;  /* 0x000000646b527223 */ /* 0x000fe20000010065 */
[----:B------:R-:W-:Y:S02]  /*1670*/  @P2 SHF.L.U32 R77, R77, 0x10, RZ ;  /* 0x000000104d4d2819 */ /* 0x000fe400000006ff */
[----:B------:R-:W-:Y:S01]  /*1680*/  @P1 F2FP.BF16.F32.PACK_AB R79, RZ, R78 ;  /* 0x0000004eff4f123e */ /* 0x000fe200000010ff */
[----:B------:R-:W-:Y:S01]  /*1690*/  FADD.FTZ R82, R5, -R82 ;  /* 0x8000005205527221 */ /* 0x000fe20000010000 */
[----:B------:R-:W-:Y:S01]  /*16a0*/  @P2 FADD.FTZ R76, R76, R81 ;  /* 0x000000514c4c2221 */ /* 0x000fe20000010000 */
[----:B------:R-:W-:Y:S01]  /*16b0*/  @P2 FADD.FTZ R116, R116, R77 ;  /* 0x0000004d74742221 */ /* 0x000fe20000010000 */
[----:B------:R-:W-:Y:S01]  /*16c0*/  @P1 PRMT R74, R79, 0x7610, R74 ;  /* 0x000076104f4a1816 */ /* 0x000fe2000000004a */
[-CC-:B------:R-:W-:Y:S01]  /*16d0*/  FFMA.FTZ R79, R7, R100.reuse, R101.reuse ;  /* 0x00000064074f7223 */ /* 0x180fe20000010065 */
[----:B------:R-:W-:Y:S01]  /*16e0*/  FFMA.FTZ R81, R11, R100, R101 ;  /* 0x000000640b517223 */ /* 0x000fe20000010065 */
[----:B------:R-:W-:Y:S01]  /*16f0*/  @P2 SHF.L.U32 R77, R64, 0x10, RZ ;  /* 0x00000010404d2819 */ /* 0x000fe200000006ff */
[----:B------:R-:W-:Y:S01]  /*1700*/  FMUL.FTZ R118, R89, R82 ;  /* 0x0000005259767220 */ /* 0x000fe20000410000 */
[----:B------:R-:W-:Y:S01]  /*1710*/  FADD.FTZ R120, R6, -R79 ;  /* 0x8000004f06787221 */ /* 0x000fe20000010000 */
[----:B------:R-:W-:Y:S01]  /*1720*/  FADD.FTZ R82, R10, -R81 ;  /* 0x800000510a527221 */ /* 0x000fe20000010000 */
[----:B------:R-:W-:Y:S01]  /*1730*/  @P2 SHF.L.U32 R79, R67, 0x10, RZ ;  /* 0x00000010434f2819 */ /* 0x000fe200000006ff */
[----:B------:R-:W-:Y:S01]  /*1740*/  @P2 FADD.FTZ R118, R118, R77 ;  /* 0x0000004d76762221 */ /* 0x000fe20000010000 */
[----:B------:R-:W-:Y:S01]  /*1750*/  @P2 SHF.L.U32 R77, R65, 0x10, RZ ;  /* 0x00000010414d2819 */ /* 0x000fe200000006ff */
[C---:B------:R-:W-:Y:S01]  /*1760*/  FMUL.FTZ R120, R89.reuse, R120 ;  /* 0x0000007859787220 */ /* 0x040fe20000410000 */
[----:B------:R-:W-:Y:S01]  /*1770*/  FMUL.FTZ R82, R89, R82 ;  /* 0x0000005259527220 */ /* 0x000fe20000410000 */
[-C--:B------:R-:W-:Y:S01]  /*1780*/  FMUL.FTZ R78, R78, R109.reuse ;  /* 0x0000006d4e4e7220 */ /* 0x080fe20000410000 */
[----:B------:R-:W-:Y:S01]  /*1790*/  @P1 F2FP.BF16.F32.PACK_AB R115, RZ, R76 ;  /* 0x0000004cff73123e */ /* 0x000fe200000010ff */
[----:B------:R-:W-:Y:S01]  /*17a0*/  @P2 FADD.FTZ R120, R120, R77 ;  /* 0x0000004d78782221 */ /* 0x000fe20000010000 */
[----:B------:R-:W-:Y:S01]  /*17b0*/  @P2 FADD.FTZ R82, R82, R79 ;  /* 0x0000004f52522221 */ /* 0x000fe20000010000 */
[----:B------:R-:W-:Y:S01]  /*17c0*/  FMUL.FTZ R77, R78, UR18 ;  /* 0x000000124e4d7c20 */ /* 0x000fe20008410000 */
[----:B------:R-:W-:Y:S01]  /*17d0*/  LOP3.LUT P2, RZ, R113, 0xff, RZ, 0xc0, !PT ;  /* 0x000000ff71ff7812 */ /* 0x000fe2000784c0ff */
[-C--:B------:R-:W-:Y:S01]  /*17e0*/  FMUL.FTZ R79, R114, R109.reuse ;  /* 0x0000006d724f7220 */ /* 0x080fe20000410000 */
[----:B------:R-:W-:Y:S01]  /*17f0*/  @P1 F2FP.BF16.F32.PACK_AB R78, RZ, R120 ;  /* 0x00000078ff4e123e */ /* 0x000fe200000010ff */
[-C--:B------:R-:W-:Y:S01]  /*1800*/  FMUL.FTZ R120, R120, R109.reuse ;  /* 0x0000006d78787220 */ /* 0x080fe20000410000 */
[----:B------:R-:W-:Y:S01]  /*1810*/  FSEL R81, R77, RZ, P2 ;  /* 0x000000ff4d517208 */ /* 0x000fe20001000000 */
[----:B------:R-:W-:Y:S01]  /*1820*/  FMUL.FTZ R79, R79, UR18 ;  /* 0x000000124f4f7c20 */ /* 0x000fe20008410000 */
[----:B------:R-:W-:Y:S01]  /*1830*/  LOP3.LUT P2, RZ, R113, 0xff00, RZ, 0xc0, !PT ;  /* 0x0000ff0071ff7812 */ /* 0x000fe2000784c0ff */
[----:B------:R-:W-:Y:S01]  /*1840*/  FMUL.FTZ R76, R76, R109 ;  /* 0x0000006d4c4c7220 */ /* 0x000fe20000410000 */
[----:B------:R-:W-:-:S02]  /*1850*/  @P1 PRMT R73, R78, 0x7610, R73 ;  /* 0x000076104e491816 */ /* 0x000fc40000000049 */
[----:B------:R-:W-:Y:S01]  /*1860*/  @P1 F2FP.BF16.F32.PACK_AB R77, RZ, R118 ;  /* 0x00000076ff4d123e */ /* 0x000fe200000010ff */
[----:B------:R-:W-:Y:S01]  /*1870*/  FMUL.FTZ R118, R118, R109 ;  /* 0x0000006d76767220 */ /* 0x000fe20000410000 */
[----:B------:R-:W-:Y:S01]  /*1880*/  FSEL R78, R79, RZ, P2 ;  /* 0x000000ff4f4e7208 */ /* 0x000fe20001000000 */
[----:B------:R-:W-:Y:S01]  /*1890*/  FMUL.FTZ R76, R76, UR18 ;  /* 0x000000124c4c7c20 */ /* 0x000fe20008410000 */
[----:B------:R-:W-:Y:S02]  /*18a0*/  ISETP.NE.U32.AND P2, PT, RZ, UR16, PT ;  /* 0x00000010ff007c0c */ /* 0x000fe4000bf45070 */
[----:B------:R-:W-:Y:S01]  /*18b0*/  @P1 PRMT R72, R77, 0x7610, R72 ;  /* 0x000076104d481816 */ /* 0x000fe20000000048 */
[----:B------:R-:W-:Y:S01]  /*18c0*/  FMUL.FTZ R77, R120, UR18 ;  /* 0x00000012784d7c20 */ /* 0x000fe20008410000 */
[----:B------:R-:W-:Y:S02]  /*18d0*/  F2FP.BF16.F32.PACK_AB R78, R78, R81 ;  /* 0x000000514e4e723e */ /* 0x000fe400000010ff */
[----:B------:R-:W-:Y:S01]  /*18e0*/  @P1 F2FP.BF16.F32.PACK_AB R81, RZ, R116 ;  /* 0x00000074ff51123e */ /* 0x000fe200000010ff */
[----:B------:R-:W-:Y:S01]  /*18f0*/  FMUL.FTZ R116, R116, R109 ;  /* 0x0000006d74747220 */ /* 0x000fe20000410000 */
[----:B------:R-:W-:-:S02]  /*1900*/  ISETP.NE.AND.EX P2, PT, RZ, UR17, PT, P2 ;  /* 0x00000011ff007c0c */ /* 0x000fc4000bf45320 */
[----:B------:R-:W-:Y:S01]  /*1910*/  @P1 F2FP.BF16.F32.PACK_AB R79, RZ, R82 ;  /* 0x00000052ff4f123e */ /* 0x000fe200000010ff */
[----:B------:R-:W-:Y:S01]  /*1920*/  FMUL.FTZ R116, R116, UR18 ;  /* 0x0000001274747c20 */ /* 0x000fe20008410000 */
[----:B------:R-:W-:Y:S02]  /*1930*/  @P1 F2FP.BF16.F32.PACK_AB R114, RZ, R114 ;  /* 0x00000072ff72123e */ /* 0x000fe400000010ff */
[----:B------:R-:W-:Y:S02]  /*1940*/  FSEL R77, R77, RZ, P6 ;  /* 0x000000ff4d4d7208 */ /* 0x000fe40003000000 */
[----:B------:R-:W-:Y:S02]  /*1950*/  @P1 PRMT R75, R79, 0x7610, R75 ;  /* 0x000076104f4b1816 */ /* 0x000fe4000000004b */
[----:B------:R-:W-:Y:S02]  /*1960*/  LOP3.LUT P6, RZ, R112, 0xff000000, RZ, 0xc0, !PT ;  /* 0xff00000070ff7812 */ /* 0x000fe400078cc0ff */
[----:B------:R-:W-:-:S02]  /*1970*/  MOV R79, R112 ;  /* 0x00000070004f7202 */ /* 0x000fc40000000f00 */
        /* <DEDUP_REMOVED lines=13> */
[----:B------:R-:W-:Y:S02]  /*1a50*/  @P1 PRMT R72, R72, 0x5410, R114 ;  /* 0x0000541048481816 */ /* 0x000fe40000000072 */
[----:B------:R-:W-:Y:S01]  /*1a60*/  FSEL R120, R117, RZ, P6 ;  /* 0x000000ff75787208 */ /* 0x000fe20003000000 */
[----:B------:R-:W1:Y:S01]  /*1a70*/  LDC.64 R80, c[0x0][0x2f8] ;  /* 0x0000be00ff507b82 */ /* 0x000e620000000a00 */
[----:B------:R-:W-:Y:S02]  /*1a80*/  LOP3.LUT P6, RZ, R113, 0xff0000, RZ, 0xc0, !PT ;  /* 0x00ff000071ff7812 */ /* 0x000fe400078cc0ff */
[----:B------:R-:W-:Y:S02]  /*1a90*/  @P1 PRMT R75, R75, 0x5410, R115 ;  /* 0x000054104b4b1816 */ /* 0x000fe40000000073 */
[----:B------:R-:W-:Y:S02]  /*1aa0*/  FSEL R118, R118, RZ, P6 ;  /* 0x000000ff76767208 */ /* 0x000fe40003000000 */
[----:B------:R-:W-:-:S02]  /*1ab0*/  LOP3.LUT P6, RZ, R113, 0xff000000, RZ, 0xc0, !PT ;  /* 0xff00000071ff7812 */ /* 0x000fc400078cc0ff */
[----:B------:R-:W-:Y:S02]  /*1ac0*/  F2FP.BF16.F32.PACK_AB R77, R116, R77 ;  /* 0x0000004d744d723e */ /* 0x000fe400000010ff */
[----:B------:R-:W-:Y:S02]  /*1ad0*/  FSEL R117, R76, RZ, P6 ;  /* 0x000000ff4c757208 */ /* 0x000fe40003000000 */
[----:B------:R-:W-:Y:S02]  /*1ae0*/  F2FP.BF16.F32.PACK_AB R76, R120, R79 ;  /* 0x0000004f784c723e */ /* 0x000fe400000010ff */
[----:B------:R-:W-:Y:S01]  /*1af0*/  F2FP.BF16.F32.PACK_AB R79, R117, R118 ;  /* 0x00000076754f723e */ /* 0x000fe200000010ff */
[----:B0-----:R-:W-:-:S05]  /*1b00*/  @P2 IMAD.WIDE.U32 R82, R87, 0x10, R82 ;  /* 0x0000001057522825 */ /* 0x001fca00078e0052 */
[----:B------:R0:W-:Y:S01]  /*1b10*/  @P2 STG.E.128 desc[UR4][R82.64], R72 ;  /* 0x0000004852002986 */ /* 0x0001e2000c101d04 */
[C---:B-1----:R-:W-:Y:S01]  /*1b20*/  IMAD.WIDE.U32 R80, R87.reuse, 0x10, R80 ;  /* 0x0000001057507825 */ /* 0x042fe200078e0050 */
[----:B------:R-:W-:-:S04]  /*1b30*/  IADD3 R87, R87, 0x80, RZ ;  /* 0x0000008057577810 */ /* 0x000fc80007ffe0ff */
[----:B------:R0:W-:Y:S03]  /*1b40*/  STG.E.128 desc[UR4][R80.64], R76 ;  /* 0x0000004c50007986 */ /* 0x0001e6000c101d04 */
.L_x_2233:
[----:B------:R-:W-:Y:S05]  /*1b50*/  BSYNC B0 ;  /* 0x0000000000007941 */ /* 0x000fea0003800000 */
.L_x_2232:
        /* <DEDUP_REMOVED lines=8> */
[-C--:B------:R-:W-:Y:S01]  /*1be0*/  FFMA.FTZ R82, R102, R100.reuse, R101 ;  /* 0x0000006466527223 */ /* 0x080fe20000010065 */
        /* <DEDUP_REMOVED lines=8> */
[----:B------:R-:W-:Y:S01]  /*1c70*/  FFMA.FTZ R80, R98, R100, R101 ;  /* 0x0000006462507223 */ /* 0x000fe20000010065 */
[C---:B------:R-:W-:Y:S01]  /*1c80*/  FMUL.FTZ R118, R89.reuse, R82 ;  /* 0x0000005259767220 */ /* 0x040fe20000410000 */
[C---:B------:R-:W-:Y:S01]  /*1c90*/  @P2 SHF.L.U32 R77, R70.reuse, 0x10, RZ ;  /* 0x00000010464d2819 */ /* 0x040fe200000006ff */
[C---:B------:R-:W-:Y:S01]  /*1ca0*/  FMUL.FTZ R76, R89.reuse, R76 ;  /* 0x0000004c594c7220 */ /* 0x040fe20000410000 */
[----:B------:R-:W-:Y:S01]  /*1cb0*/  @P2 PRMT R83, R70, 0x7632, R83 ;  /* 0x0000763246532816 */ /* 0x000fe20000000053 */
[----:B------:R-:W-:Y:S01]  /*1cc0*/  FMUL.FTZ R78, R89, R78 ;  /* 0x0000004e594e7220 */ /* 0x000fe20000410000 */
[----:B------:R-:W-:Y:S01]  /*1cd0*/  @P2 PRMT R79, R68, 0x7632, R79 ;  /* 0x00007632444f2816 */ /* 0x000fe2000000004f */
[----:B------:R-:W-:Y:S01]  /*1ce0*/  @P2 FADD.FTZ R116, R116, R77 ;  /* 0x0000004d74742221 */ /* 0x000fe20000010000 */
[----:B------:R-:W-:Y:S01]  /*1cf0*/  @P2 SHF.L.U32 R83, R83, 0x10, RZ ;  /* 0x0000001053532819 */ /* 0x000fe200000006ff */
[----:B------:R-:W-:Y:S01]  /*1d00*/  FMUL.FTZ R114, R89, R114 ;  /* 0x0000007259727220 */ /* 0x000fe20000410000 */
[----:B------:R-:W-:Y:S01]  /*1d10*/  @P2 SHF.L.U32 R81, R69, 0x10, RZ ;  /* 0x0000001045512819 */ /* 0x000fe200000006ff */
[----:B------:R-:W-:Y:S01]  /*1d20*/  @P2 IMAD.U32 R77, R68, 0x10000, RZ ;  /* 0x00010000444d2824 */ /* 0x000fe200078e00ff */
[----:B------:R-:W-:Y:S01]  /*1d30*/  @P2 SHF.L.U32 R79, R79, 0x10, RZ ;  /* 0x000000104f4f2819 */ /* 0x000fe200000006ff */
[----:B------:R-:W-:Y:S01]  /*1d40*/  FFMA.FTZ R101, R108, R100, R101 ;  /* 0x000000646c657223 */ /* 0x000fe20000010065 */
[----:B------:R-:W-:Y:S01]  /*1d50*/  FADD.FTZ R80, R99, -R80 ;  /* 0x8000005063507221 */ /* 0x000fe20000010000 */
[----:B------:R-:W-:Y:S01]  /*1d60*/  ISETP.NE.U32.AND P1, PT, RZ, UR16, PT ;  /* 0x00000010ff007c0c */ /* 0x000fe2000bf25070 */
[----:B------:R-:W-:Y:S01]  /*1d70*/  @P2 FADD.FTZ R118, R118, R83 ;  /* 0x0000005376762221 */ /* 0x000fe20000010000 */
[----:B------:R-:W-:Y:S01]  /*1d80*/  @P2 FADD.FTZ R76, R76, R77 ;  /* 0x0000004d4c4c2221 */ /* 0x000fe20000010000 */
[----:B------:R-:W-:Y:S01]  /*1d90*/  @P2 FADD.FTZ R114, R114, R81 ;  /* 0x0000005172722221 */ /* 0x000fe20000010000 */
[----:B------:R-:W-:Y:S01]  /*1da0*/  @P2 FADD.FTZ R78, R78, R79 ;  /* 0x0000004f4e4e2221 */ /* 0x000fe20000010000 */
[----:B------:R-:W-:Y:S01]  /*1db0*/  @P2 PRMT R83, R71, 0x7632, R83 ;  /* 0x0000763247532816 */ /* 0x000fe20000000053 */
[----:B------:R-:W-:Y:S01]  /*1dc0*/  FADD.FTZ R122, R106, -R101 ;  /* 0x800000656a7a7221 */ /* 0x000fe20000010000 */
[----:B------:R-:W-:Y:S01]  /*1dd0*/  FMUL.FTZ R100, R89, R80 ;  /* 0x0000005059647220 */ /* 0x000fe20000410000 */
[----:B------:R-:W-:Y:S01]  /*1de0*/  @P2 PRMT R77, R69, 0x7632, R77 ;  /* 0x00007632454d2816 */ /* 0x000fe2000000004d */
[-C--:B------:R-:W-:Y:S01]  /*1df0*/  FMUL.FTZ R79, R116, R109.reuse ;  /* 0x0000006d744f7220 */ /* 0x080fe20000410000 */
[----:B------:R-:W-:Y:S01]  /*1e00*/  @P2 SHF.L.U32 R81, R71, 0x10, RZ ;  /* 0x0000001047512819 */ /* 0x000fe200000006ff */
[C---:B------:R-:W-:Y:S01]  /*1e10*/  FMUL.FTZ R80, R89.reuse, R120 ;  /* 0x0000007859507220 */ /* 0x040fe20000410000 */
[----:B------:R-:W-:Y:S01]  /*1e20*/  ISETP.NE.AND.EX P1, PT, RZ, UR17, PT, P1 ;  /* 0x00000011ff007c0c */ /* 0x000fe2000bf25310 */
[----:B------:R-:W-:Y:S01]  /*1e30*/  FMUL.FTZ R82, R89, R122 ;  /* 0x0000007a59527220 */ /* 0x000fe20000410000 */
[----:B------:R-:W-:Y:S01]  /*1e40*/  @P2 SHF.L.U32 R83, R83, 0x10, RZ ;  /* 0x0000001053532819 */ /* 0x000fe200000006ff */
[----:B------:R-:W-:Y:S01]  /*1e50*/  FMUL.FTZ R79, R79, UR18 ;  /* 0x000000124f4f7c20 */ /* 0x000fe20008410000 */
[----:B------:R-:W-:Y:S01]  /*1e60*/  @P2 SHF.L.U32 R77, R77, 0x10, RZ ;  /* 0x000000104d4d2819 */ /* 0x000fe200000006ff */
        /* <DEDUP_REMOVED lines=62> */
.L_x_2235:
[----:B------:R-:W-:Y:S05]  /*2250*/  BSYNC B0 ;  /* 0x0000000000007941 */ /* 0x000fea0003800000 */
.L_x_2234:
[----:B------:R-:W-:Y:S02]  /*2260*/  IADD3 R0, R0, UR20, RZ ;  /* 0x0000001400007c10 */ /* 0x000fe4000fffe0ff */
[----:B01----:R-:W-:Y:S02]  /*2270*/  SEL R82, RZ, 0x1, P5 ;  /* 0x00000001ff527807 */ /* 0x003fe40002800000 */
[----:B------:R-:W-:-:S13]  /*2280*/  ISETP.GE.AND P1, PT, R0, UR21, PT ;  /* 0x0000001500007c0c */ /* 0x000fda000bf26270 */
[----:B------:R-:W-:Y:S05]  /*2290*/  @!P1 BRA `(.L_x_2236) ;  /* 0xffffffe0003c9947 */ /* 0x000fea000383ffff */
.L_x_2226:
        /* <DEDUP_REMOVED lines=15> */
.L_x_2238:
[----:B------:R-:W-:Y:S05]  /*2390*/  BSYNC B0 ;  /* 0x0000000000007941 */ /* 0x000fea0003800000 */
.L_x_2237:
        /* <DEDUP_REMOVED lines=10> */
.L_x_2231:
[----:B------:R-:W-:Y:S01]  /*2440*/  MOV R118, 0x10 ;  /* 0x0000001000767802 */ /* 0x000fe20000000f00 */
[----:B------:R-:W-:Y:S01]  /*2450*/  IMAD.MOV.U32 R116, RZ, RZ, -0x1 ;  /* 0xffffffffff747424 */ /* 0x000fe200078e00ff */
[----:B------:R-:W-:-:S07]  /*2460*/  MOV R119, 0x1f ;  /* 0x0000001f00777802 */ /* 0x000fce0000000f00 */
[----:B------:R-:W-:Y:S05]  /*2470*/  WARPSYNC.COLLECTIVE R116, `(.L_x_2239) ;  /* 0x0000000074087348 */ /* 0x000fea0003c00000 */
[----:B------:R0:W1:Y:S02]  /*2480*/  SHFL.DOWN P6, R117, R115, R118, R119 ;  /* 0x0800007673757389 */ /* 0x00006400000c0077 */
[----:B01----:R-:W-:Y:S01]  /*2490*/  ENDCOLLECTIVE ;  /* 0x000000000000791b */ /* 0x003fe20003800000 */
.L_x_2239:
[----:B------:R-:W-:-:S05]  /*24a0*/  MOV R78, R117 ;  /* 0x00000075004e7202 */ /* 0x000fca0000000f00 */
[----:B------:R-:W-:Y:S01]  /*24b0*/  FADD.FTZ R78, R78, R115 ;  /* 0x000000734e4e7221 */ /* 0x000fe20000010000 */
[----:B------:R-:W-:-:S07]  /*24c0*/  MOV R115, R114 ;  /* 0x0000007200737202 */ /* 0x000fce0000000f00 */
[----:B------:R-:W-:Y:S05]  /*24d0*/  WARPSYNC.COLLECTIVE R116, `(.L_x_2240) ;  /* 0x0000000074087348 */ /* 0x000fea0003c00000 */
[----:B------:R0:W1:Y:S02]  /*24e0*/  SHFL.DOWN P6, R117, R115, R118, R119 ;  /* 0x0800007673757389 */ /* 0x00006400000c0077 */
[----:B01----:R-:W-:Y:S01]  /*24f0*/  ENDCOLLECTIVE ;  /* 0x000000000000791b */ /* 0x003fe20003800000 */
.L_x_2240:
[----:B------:R-:W-:Y:S02]  /*2500*/  MOV R115, R78 ;  /* 0x0000004e00737202 */ /* 0x000fe40000000f00 */
[----:B------:R-:W-:Y:S02]  /*2510*/  MOV R118, 0x8 ;  /* 0x0000000800767802 */ /* 0x000fe40000000f00 */
[----:B------:R-:W-:-:S07]  /*2520*/  MOV R77, R117 ;  /* 0x00000075004d7202 */ /* 0x000fce0000000f00 */
[----:B------:R-:W-:Y:S05]  /*2530*/  WARPSYNC.COLLECTIVE R116, `(.L_x_2241) ;  /* 0x0000000074087348 */ /* 0x000fea0003c00000 */
[----:B------:R0:W1:Y:S02]  /*2540*/  SHFL.DOWN P6, R117, R115, R118, R119 ;  /* 0x0800007673757389 */ /* 0x00006400000c0077 */
[----:B01----:R-:W-:Y:S01]  /*2550*/  ENDCOLLECTIVE ;  /* 0x000000000000791b */ /* 0x003fe20003800000 */
.L_x_2241:
[----:B------:R-:W-:-:S05]  /*2560*/  FADD.FTZ R77, R77, R114 ;  /* 0x000000724d4d7221 */ /* 0x000fca0000010000 */
[----:B------:R-:W-:Y:S02]  /*2570*/  MOV R115, R77 ;  /* 0x0000004d00737202 */ /* 0x000fe40000000f00 */
[----:B------:R-:W-:-:S07]  /*2580*/  MOV R79, R117 ;  /* 0x00000075004f7202 */ /* 0x000fce0000000f00 */
[----:B------:R-:W-:Y:S05]  /*2590*/  WARPSYNC.COLLECTIVE R116, `(.L_x_2242) ;  /* 0x0000000074087348 */ /* 0x000fea0003c00000 */
[----:B------:R0:W1:Y:S02]  /*25a0*/  SHFL.DOWN P6, R117, R115, R118, R119 ;  /* 0x0800007673757389 */ /* 0x00006400000c0077 */
[----:B01----:R-:W-:Y:S01]  /*25b0*/  ENDCOLLECTIVE ;  /* 0x000000000000791b */ /* 0x003fe20003800000 */
.L_x_2242:
[----:B------:R-:W-:-:S05]  /*25c0*/  FADD.FTZ R79, R78, R79 ;  /* 0x0000004f4e4f7221 */ /* 0x000fca0000010000 */
[----:B------:R-:W-:Y:S02]  /*25d0*/  MOV R115, R79 ;  /* 0x0000004f00737202 */ /* 0x000fe40000000f00 */
[----:B------:R-:W-:Y:S02]  /*25e0*/  MOV R118, 0x4 ;  /* 0x0000000400767802 */ /* 0x000fe40000000f00 */
[----:B------:R-:W-:-:S07]  /*25f0*/  MOV R80, R117 ;  /* 0x0000007500507202 */ /* 0x000fce0000000f00 */
[----:B------:R-:W-:Y:S05]  /*2600*/  WARPSYNC.COLLECTIVE R116, `(.L_x_2243) ;  /* 0x0000000074087348 */ /* 0x000fea0003c00000 */
[----:B------:R0:W1:Y:S02]  /*2610*/  SHFL.DOWN P6, R117, R115, R118, R119 ;  /* 0x0800007673757389 */ /* 0x00006400000c0077 */
[----:B01----:R-:W-:Y:S01]  /*2620*/  ENDCOLLECTIVE ;  /* 0x000000000000791b */ /* 0x003fe20003800000 */
.L_x_2243:
[----:B------:R-:W-:-:S04]  /*2630*/  FADD.FTZ R80, R77, R80 ;  /* 0x000000504d507221 */ /* 0x000fc80000010000 */
[----:B------:R-:W-:Y:S01]  /*2640*/  IMAD.MOV.U32 R115, RZ, RZ, R80 ;  /* 0x000000ffff737224 */ /* 0x000fe200078e0050 */
[----:B------:R-:W-:-:S07]  /*2650*/  MOV R82, R117 ;  /* 0x0000007500527202 */ /* 0x000fce0000000f00 */
[----:B------:R-:W-:Y:S05]  /*2660*/  WARPSYNC.COLLECTIVE R116, `(.L_x_2244) ;  /* 0x0000000074087348 */ /* 0x000fea0003c00000 */
[----:B------:R0:W1:Y:S02]  /*2670*/  SHFL.DOWN P6, R117, R115, R118, R119 ;  /* 0x0800007673757389 */ /* 0x00006400000c0077 */
[----:B01----:R-:W-:Y:S01]  /*2680*/  ENDCOLLECTIVE ;  /* 0x000000000000791b */ /* 0x003fe20003800000 */
.L_x_2244:
[----:B------:R-:W-:-:S05]  /*2690*/  FADD.FTZ R82, R79, R82 ;  /* 0x000000524f527221 */ /* 0x000fca0000010000 */
[----:B------:R-:W-:Y:S02]  /*26a0*/  MOV R115, R82 ;  /* 0x0000005200737202 */ /* 0x000fe40000000f00 */
[----:B------:R-:W-:Y:S02]  /*26b0*/  MOV R118, 0x2 ;  /* 0x0000000200767802 */ /* 0x000fe40000000f00 */
[----:B------:R-:W-:-:S07]  /*26c0*/  MOV R81, R117 ;  /* 0x0000007500517202 */ /* 0x000fce0000000f00 */
[----:B------:R-:W-:Y:S05]  /*26d0*/  WARPSYNC.COLLECTIVE R116, `(.L_x_2245) ;  /* 0x0000000074087348 */ /* 0x000fea0003c00000 */
[----:B------:R0:W1:Y:S02]  /*26e0*/  SHFL.DOWN P6, R117, R115, R118, R119 ;  /* 0x0800007673757389 */ /* 0x00006400000c0077 */
[----:B01----:R-:W-:Y:S01]  /*26f0*/  ENDCOLLECTIVE ;  /* 0x000000000000791b */ /* 0x003fe20003800000 */
.L_x_2245:
[----:B------:R-:W-:-:S05]  /*2700*/  FADD.FTZ R81, R80, R81 ;  /* 0x0000005150517221 */ /* 0x000fca0000010000 */
[----:B------:R-:W-:Y:S02]  /*2710*/  MOV R115, R81 ;  /* 0x0000005100737202 */ /* 0x000fe40000000f00 */
[----:B------:R-:W-:-:S07]  /*2720*/  MOV R83, R117 ;  /* 0x0000007500537202 */ /* 0x000fce0000000f00 */
[----:B------:R-:W-:Y:S05]  /*2730*/  WARPSYNC.COLLECTIVE R116, `(.L_x_2246) ;  /* 0x0000000074087348 */ /* 0x000fea0003c00000 */
[----:B------:R0:W1:Y:S02]  /*2740*/  SHFL.DOWN P6, R117, R115, R118, R119 ;  /* 0x0800007673757389 */ /* 0x00006400000c0077 */
[----:B01----:R-:W-:Y:S01]  /*2750*/  ENDCOLLECTIVE ;  /* 0x000000000000791b */ /* 0x003fe20003800000 */
.L_x_2246:
[----:B------:R-:W-:-:S05]  /*2760*/  FADD.FTZ R83, R82, R83 ;  /* 0x0000005352537221 */ /* 0x000fca0000010000 */
[----:B------:R-:W-:Y:S02]  /*2770*/  MOV R115, R83 ;  /* 0x0000005300737202 */ /* 0x000fe40000000f00 */
[----:B------:R-:W-:Y:S02]  /*2780*/  MOV R118, 0x1 ;  /* 0x0000000100767802 */ /* 0x000fe40000000f00 */
[----:B------:R-:W-:-:S07]  /*2790*/  MOV R100, R117 ;  /* 0x0000007500647202 */ /* 0x000fce0000000f00 */
[----:B------:R-:W-:Y:S05]  /*27a0*/  WARPSYNC.COLLECTIVE R116, `(.L_x_2247) ;  /* 0x0000000074087348 */ /* 0x000fea0003c00000 */
[----:B------:R0:W1:Y:S02]  /*27b0*/  SHFL.DOWN P6, R117, R115, R118, R119 ;  /* 0x0800007673757389 */ /* 0x00006400000c0077 */
[----:B01----:R-:W-:Y:S01]  /*27c0*/  ENDCOLLECTIVE ;  /* 0x000000000000791b */ /* 0x003fe20003800000 */
.L_x_2247:
[----:B------:R-:W-:-:S05]  /*27d0*/  FADD.FTZ R78, R81, R100 ;  /* 0x00000064514e7221 */ /* 0x000fca0000010000 */
[----:B------:R-:W-:Y:S02]  /*27e0*/  MOV R115, R78 ;  /* 0x0000004e00737202 */ /* 0x000fe40000000f00 */
[----:B------:R-:W-:-:S07]  /*27f0*/  MOV R100, R117 ;  /* 0x0000007500647202 */ /* 0x000fce0000000f00 */
[----:B------:R-:W-:Y:S05]  /*2800*/  WARPSYNC.COLLECTIVE R116, `(.L_x_2248) ;  /* 0x0000000074087348 */ /* 0x000fea0003c00000 */
[----:B------:R0:W1:Y:S02]  /*2810*/  SHFL.DOWN P6, R117, R115, R118, R119 ;  /* 0x0800007673757389 */ /* 0x00006400000c0077 */
[----:B01----:R-:W-:Y:S01]  /*2820*/  ENDCOLLECTIVE ;  /* 0x000000000000791b */ /* 0x003fe20003800000 */
.L_x_2248:
[----:B------:R-:W-:Y:S01]  /*2830*/  MOV R77, R117 ;  /* 0x00000075004d7202 */ /* 0x000fe20000000f00 */
[----:B------:R-:W-:Y:S06]  /*2840*/  BRA `(.L_x_2249) ;  /* 0xffffffe8009c7947 */ /* 0x000fec000383ffff */
.L_x_2250:
        /* <DEDUP_REMOVED lines=11> */
.L_x_8726:


//--------------------- .text._ZN10layer_norm13ln_bwd_kernelINS_13Kernel_traitsIf13__nv_bfloat16S2_S2_fjLj2048ELj1ELj1ELj4ELj16ENS_18Kernel_traits_baseILj2048EfS2_S2_S2_fjLj128EEEEELb1ELb0ELb0ELb1EEEvNS_9BwdParamsE --------------------------
	.section	.text._ZN10layer_norm13ln_bwd_kernelINS_13Kernel_traitsIf13__nv_bfloat16S2_S2_fjLj2048ELj1ELj1ELj4ELj16ENS_18Kernel_traits_baseILj2048EfS2_S2_S2_fjLj128EEEEELb1ELb0ELb0ELb1EEEvNS_9BwdParamsE,"ax",@progbits
	.align	128
        .global         _ZN10layer_norm13ln_bwd_kernelINS_13Kernel_traitsIf13__nv_bfloat16S2_S2_fjLj2048ELj1ELj1ELj4ELj16ENS_18Kernel_traits_baseILj2048EfS2_S2_S2_fjLj128EEEEELb1ELb0ELb0ELb1EEEvNS_9BwdParamsE
        .type           _ZN10layer_norm13ln_bwd_kernelINS_13Kernel_traitsIf13__nv_bfloat16S2_S2_fjLj2048ELj1ELj1ELj4ELj16ENS_18Kernel_traits_baseILj2048EfS2_S2_S2_fjLj128EEEEELb1ELb0ELb0ELb1EEEvNS_9BwdParamsE,@function
        .size           _ZN10layer_norm13ln_bwd_kernelINS_13Kernel_traitsIf13__nv_bfloat16S2_S2_fjLj2048ELj1ELj1ELj4ELj16ENS_18Kernel_traits_baseILj2048EfS2_S2_S2_fjLj128EEEEELb1ELb0ELb0ELb1EEEvNS_9BwdParamsE,(.L_x_8727 - _ZN10layer_norm13ln_bwd_kernelINS_13Kernel_traitsIf13__nv_bfloat16S2_S2_fjLj2048ELj1ELj1ELj4ELj16ENS_18Kernel_traits_baseILj2048EfS2_S2_S2_fjLj128EEEEELb1ELb0ELb0ELb1EEEvNS_9BwdParamsE)
        .other          _ZN10layer_norm13ln_bwd_kernelINS_13Kernel_traitsIf13__nv_bfloat16S2_S2_fjLj2048ELj1ELj1ELj4ELj16ENS_18Kernel_traits_baseILj2048EfS2_S2_S2_fjLj128EEEEELb1ELb0ELb0ELb1EEEvNS_9BwdParamsE,@"STO_CUDA_ENTRY STV_DEFAULT"
_ZN10layer_norm13ln_bwd_kernelINS_13Kernel_traitsIf13__nv_bfloat16S2_S2_fjLj2048ELj1ELj1ELj4ELj16ENS_18Kernel_traits_baseILj2048EfS2_S2_S2_fjLj128EEEEELb1ELb0ELb0ELb1EEEvNS_9BwdParamsE:
.text._ZN10layer_norm13ln_bwd_kernelINS_13Kernel_traitsIf13__nv_bfloat16S2_S2_fjLj2048ELj1ELj1ELj4ELj16ENS_18Kernel_traits_baseILj2048EfS2_S2_S2_fjLj128EEEEELb1ELb0ELb0ELb1EEEvNS_9BwdParamsE:
        /* <DEDUP_REMOVED lines=33> */
.L_x_2251:
        /* <DEDUP_REMOVED lines=9> */
[----:B------:R-:W-:-:S02]  /*02a0*/  CS2R R78, SRZ ;  /* 0x00000000004e7805 */ /* 0x000fc4000001ff00 */
[----:B------:R-:W-:Y:S02]  /*02b0*/  CS2R R76, SRZ ;  /* 0x00000000004c7805 */ /* 0x000fe4000001ff00 */
[----:B------:R-:W-:Y:S02]  /*02c0*/  ISETP.NE.AND.EX P0, PT, RZ, UR5, PT, P0 ;  /* 0x00000005ff007c0c */ /* 0x000fe4000bf05300 */
        /* <DEDUP_REMOVED lines=13> */
[----:B0-----:R-:W-:-:S07]  /*03a0*/  CS2R R56, SRZ ;  /* 0x0000000000387805 */ /* 0x001fce000001ff00 */
.L_x_2255:
        /* <DEDUP_REMOVED lines=15> */
[----:B--2---:R-:W-:-:S03]  /*04a0*/  IMAD.WIDE.U32 R36, R93, 0x10, R2 ;  /* 0x000000105d247825 */ /* 0x004fc600078e0002 */
[----:B------:R-:W2:Y:S01]  /*04b0*/  LDG.E.128 R32, desc[UR6][R32.64] ;  /* 0x0000000620207981 */ /* 0x000ea2000c1e1d00 */
[----:B------:R-:W-:-:S03]  /*04c0*/  IMAD.WIDE.U32 R40, R91, 0x10, R40 ;  /* 0x000000105b287825 */ /* 0x000fc600078e0028 */
[----:B------:R-:W2:Y:S01]  /*04d0*/  LDG.E.128 R36, desc[UR6][R36.64] ;  /* 0x0000000624247981 */ /* 0x000ea2000c1e1d00 */
[----:B---3--:R-:W-:-:S03]  /*04e0*/  IMAD.WIDE R54, R90, 0x4, R42 ;  /* 0x000000045a367825 */ /* 0x008fc600078e022a */
[----:B------:R-:W3:Y:S04]  /*04f0*/  LDG.E.128 R40, desc[UR6][R40.64] ;  /* 0x0000000628287981 */ /* 0x000ee8000c1e1d00 */
[----:B------:R1:W3:Y:S01]  /*0500*/  LDG.E R0, desc[UR6][R54.64] ;  /* 0x0000000636007981 */ /* 0x0002e2000c1e1900 */
[C---:B------:R-:W-:Y:S02]  /*0510*/  IMAD.WIDE.U32 R44, R91.reuse, 0x10, R2 ;  /* 0x000000105b2c7825 */ /* 0x040fe400078e0002 */
[----:B------:R-:W1:Y:S02]  /*0520*/  LDC.64 R2, c[0x0][0x240] ;  /* 0x00009000ff027b82 */ /* 0x000e640000000a00 */
[----:B0-----:R-:W-:Y:S02]  /*0530*/  IMAD.WIDE R96, R90, 0x4, R48 ;  /* 0x000000045a607825 */ /* 0x001fe400078e0230 */
[----:B------:R-:W3:Y:S04]  /*0540*/  LDG.E.128 R44, desc[UR6][R44.64] ;  /* 0x000000062c2c7981 */ /* 0x000ee8000c1e1d00 */
[----:B------:R-:W3:Y:S01]  /*0550*/  LDG.E R92, desc[UR6][R96.64] ;  /* 0x00000006605c7981 */ /* 0x000ee2000c1e1900 */
[----:B-1----:R-:W-:-:S06]  /*0560*/  IMAD.WIDE.U32 R48, R91, 0x8, R2 ;  /* 0x000000085b307825 */ /* 0x002fcc00078e0002 */
[----:B-----5:R-:W5:Y:S01]  /*0570*/  LDG.E.64 R48, desc[UR6][R48.64] ;  /* 0x0000000630307981 */ /* 0x020f62000c1e1b00 */
[----:B------:R-:W-:-:S04]  /*0580*/  ISETP.NE.U32.AND P1, PT, RZ, UR10, PT ;  /* 0x0000000aff007c0c */ /* 0x000fc8000bf25070 */
[----:B------:R-:W-:-:S13]  /*0590*/  ISETP.NE.AND.EX P1, PT, RZ, UR11, PT, P1 ;  /* 0x0000000bff007c0c */ /* 0x000fda000bf25310 */
[----:B------:R-:W0:Y:S08]  /*05a0*/  @P1 LDC.64 R52, c[0x0][0x2c8] ;  /* 0x0000b200ff341b82 */ /* 0x000e300000000a00 */
[----:B------:R-:W1:Y:S01]  /*05b0*/  @P1 LDC.64 R50, c[0x0][0x2c8] ;  /* 0x0000b200ff321b82 */ /* 0x000e620000000a00 */
[----:B------:R-:W-:Y:S01]  /*05c0*/  MOV R95, 0x3f800000 ;  /* 0x3f800000005f7802 */ /* 0x000fe20000000f00 */
[----:B------:R-:W-:Y:S01]  /*05d0*/  IMAD.WIDE.U32 R54, R93, 0x8, R2 ;  /* 0x000000085d367825 */ /* 0x000fe200078e0002 */
[----:B------:R-:W-:-:S04]  /*05e0*/  ISETP.NE.AND P4, PT, RZ, UR8, PT ;  /* 0x00000008ff007c0c */ /* 0x000fc8000bf85270 */
[----:B------:R2:W5:Y:S01]  /*05f0*/  LDG.E.64 R2, desc[UR6][R54.64] ;  /* 0x0000000636027981 */ /* 0x000562000c1e1b00 */
[----:B0-----:R-:W-:-:S05]  /*0600*/  @P1 IMAD.WIDE.U32 R52, R91, 0x10, R52 ;  /* 0x000000105b341825 */ /* 0x001fca00078e0034 */
[----:B------:R0:W5:Y:S01]  /*0610*/  @P1 LDG.E.128 R24, desc[UR6][R52.64] ;  /* 0x0000000634181981 */ /* 0x000162000c1e1d00 */
[----:B-1----:R-:W-:-:S05]  /*0620*/  @P1 IMAD.WIDE.U32 R50, R93, 0x10, R50 ;  /* 0x000000105d321825 */ /* 0x002fca00078e0032 */
[----:B------:R1:W5:Y:S01]  /*0630*/  @P1 LDG.E.128 R20, desc[UR6][R50.64] ;  /* 0x0000000632141981 */ /* 0x000362000c1e1d00 */
[----:B------:R-:W-:Y:S01]  /*0640*/  UMOV UR4, 0xffffffff ;  /* 0xffffffff00047882 */ /* 0x000fe20000000000 */
[----:B------:R-:W-:Y:S02]  /*0650*/  LOP3.LUT P3, RZ, R81, 0x1f, RZ, 0xc0, !PT ;  /* 0x0000001f51ff7812 */ /* 0x000fe4000786c0ff */
[----:B----4-:R-:W-:Y:S02]  /*0660*/  @P0 SHF.L.U32 R95, R98, 0x10, RZ ;  /* 0x00000010625f0819 */ /* 0x010fe400000006ff */
[C---:B--2---:R-:W-:Y:S02]  /*0670*/  PRMT R98, R32.reuse, 0x7632, R98 ;  /* 0x0000763220627816 */ /* 0x044fe40000000062 */
[----:B------:R-:W-:Y:S02]  /*0680*/  SHF.L.U32 R121, R32, 0x10, RZ ;  /* 0x0000001020797819 */ /* 0x000fe400000006ff */
[----:B------:R-:W-:-:S02]  /*0690*/  PRMT R32, R33, 0x7632, R32 ;  /* 0x0000763221207816 */ /* 0x000fc40000000020 */
[----:B------:R-:W-:Y:S02]  /*06a0*/  SHF.L.U32 R117, R33, 0x10, RZ ;  /* 0x0000001021757819 */ /* 0x000fe400000006ff */
[C---:B------:R-:W-:Y:S02]  /*06b0*/  PRMT R33, R34.reuse, 0x7632, R33 ;  /* 0x0000763222217816 */ /* 0x040fe40000000021 */
[----:B------:R-:W-:Y:S01]  /*06c0*/  SHF.L.U32 R119, R34, 0x10, RZ ;  /* 0x0000001022777819 */ /* 0x000fe200000006ff */
[----:B------:R-:W-:Y:S01]  /*06d0*/  IMAD.U32 R54, R38, 0x10000, RZ ;  /* 0x0001000026367824 */ /* 0x000fe200078e00ff */
[C---:B------:R-:W-:Y:S02]  /*06e0*/  PRMT R34, R35.reuse, 0x7632, R34 ;  /* 0x0000763223227816 */ /* 0x040fe40000000022 */
[----:B------:R-:W-:Y:S02]  /*06f0*/  SHF.L.U32 R115, R35, 0x10, RZ ;  /* 0x0000001023737819 */ /* 0x000fe400000006ff */
[----:B---3--:R-:W-:-:S02]  /*0700*/  FSEL R0, R0, RZ, !P4 ;  /* 0x000000ff00007208 */ /* 0x008fc40006000000 */
[----:B------:R-:W-:Y:S02]  /*0710*/  SHF.L.U32 R33, R33, 0x10, RZ ;  /* 0x0000001021217819 */ /* 0x000fe400000006ff */
[----:B0-----:R-:W-:Y:S02]  /*0720*/  PRMT R52, R38, 0x7632, R52 ;  /* 0x0000763226347816 */ /* 0x001fe40000000034 */
[----:B------:R-:W-:Y:S02]  /*0730*/  PRMT R35, R40, 0x7632, R35 ;  /* 0x0000763228237816 */ /* 0x000fe40000000023 */
[C---:B------:R-:W-:Y:S02]  /*0740*/  PRMT R96, R36.reuse, 0x7632, R96 ;  /* 0x0000763224607816 */ /* 0x040fe40000000060 */
[----:B------:R-:W-:Y:S02]  /*0750*/  SHF.L.U32 R97, R36, 0x10, RZ ;  /* 0x0000001024617819 */ /* 0x000fe400000006ff */
[----:B-1----:R-:W-:-:S02]  /*0760*/  PRMT R50, R39, 0x7632, R50 ;  /* 0x0000763227327816 */ /* 0x002fc40000000032 */
[----:B------:R-:W-:Y:S02]  /*0770*/  SHF.L.U32 R51, R39, 0x10, RZ ;  /* 0x0000001027337819 */ /* 0x000fe400000006ff */
[----:B------:R-:W-:Y:S02]  /*0780*/  PRMT R38, R42, 0x7632, R38 ;  /* 0x000076322a267816 */ /* 0x000fe40000000026 */
[----:B------:R-:W-:Y:S02]  /*0790*/  PRMT R36, R41, 0x7632, R36 ;  /* 0x0000763229247816 */ /* 0x000fe40000000024 */
[----:B------:R-:W-:Y:S01]  /*07a0*/  PRMT R39, R43, 0x7632, R39 ;  /* 0x000076322b277816 */ /* 0x000fe20000000027 */
[C---:B------:R-:W-:Y:S01]  /*07b0*/  FADD.FTZ R109, -R0.reuse, R33 ;  /* 0x00000021006d7221 */ /* 0x040fe20000010100 */
[----:B------:R-:W-:Y:S01]  /*07c0*/  SHF.L.U32 R105, R41, 0x10, RZ ;  /* 0x0000001029697819 */ /* 0x000fe200000006ff */
[----:B------:R-:W-:Y:S01]  /*07d0*/  IMAD.U32 R35, R35, 0x10000, RZ ;  /* 0x0001000023237824 */ /* 0x000fe200078e00ff */
[C---:B------:R-:W-:Y:S01]  /*07e0*/  PRMT R53, R37.reuse, 0x7632, R53 ;  /* 0x0000763225357816 */ /* 0x040fe20000000035 */
[----:B------:R-:W-:Y:S01]  /*07f0*/  FADD.FTZ R119, -R0, R119 ;  /* 0x0000007700777221 */ /* 0x000fe20000010100 */
        /* <DEDUP_REMOVED lines=9> */
[----:B------:R-:W-:Y:S01]  /*0890*/  SHF.L.U32 R99, R39, 0x10, RZ ;  /* 0x0000001027637819 */ /* 0x000fe200000006ff */
[C---:B------:R-:W-:Y:S01]  /*08a0*/  FADD.FTZ R121, -R0.reuse, R121 ;  /* 0x0000007900797221 */ /* 0x040fe20000010100 */
[C---:B------:R-:W-:Y:S01]  /*08b0*/  FADD.FTZ R103, -R0.reuse, R35 ;  /* 0x0000002300677221 */ /* 0x040fe20000010100 */
        /* <DEDUP_REMOVED lines=13> */
[----:B------:R-:W-:Y:S01]  /*0990*/  PRMT R38, R46, 0x7632, R38 ;  /* 0x000076322e267816 */ /* 0x000fe20000000026 */
[----:B------:R-:W-:Y:S01]  /*09a0*/  FMUL.FTZ R0, R92, R121 ;  /* 0x000000795c007220 */ /* 0x000fe20000410000 */
[----:B------:R-:W-:Y:S01]  /*09b0*/  SHF.L.U32 R36, R46, 0x10, RZ ;  /* 0x000000102e247819 */ /* 0x000fe200000006ff */
[----:B------:R-:W-:Y:S01]  /*09c0*/  FADD.FTZ R69, R54, R69 ;  /* 0x0000004536457221 */ /* 0x000fe20000010000 */
[----:B------:R-:W-:Y:S01]  /*09d0*/  SHF.L.U32 R46, R53, 0x10, RZ ;  /* 0x00000010352e7819 */ /* 0x000fe200000006ff */
[-C--:B------:R-:W-:Y:S01]  /*09e0*/  FFMA.FTZ R57, R98, R54.reuse, R57 ;  /* 0x0000003662397223 */ /* 0x080fe20000010039 */
[----:B------:R-:W-:Y:S01]  /*09f0*/  SHF.L.U32 R42, R96, 0x10, RZ ;  /* 0x00000010602a7819 */ /* 0x000fe200000006ff */
[----:B------:R-:W-:Y:S01]  /*0a00*/  FMUL.FTZ R53, R12, R54 ;  /* 0x000000360c357220 */ /* 0x000fe20000410000 */
[----:B------:R-:W-:Y:S01]  /*0a10*/  FMUL.FTZ R54, R92, R113 ;  /* 0x000000715c367220 */ /* 0x000fe20000410000 */
[----:B------:R-:W-:Y:S01]  /*0a20*/  FADD.FTZ R88, R97, R88 ;  /* 0x0000005861587221 */ /* 0x000fe20000010000 */
[-C--:B------:R-:W-:Y:S01]  /*0a30*/  FFMA.FTZ R89, R0, R97.reuse, R89 ;  /* 0x0000006100597223 */ /* 0x080fe20000010059 */
[----:B------:R-:W-:Y:S01]  /*0a40*/  FMUL.FTZ R97, R16, R97 ;  /* 0x0000006110617220 */ /* 0x000fe20000410000 */
[----:B------:R-:W-:Y:S01]  /*0a50*/  SHF.L.U32 R104, R50, 0x10, RZ ;  /* 0x0000001032687819 */ /* 0x000fe200000006ff */
[----:B------:R-:W-:Y:S01]  /*0a60*/  FADD.FTZ R86, R42, R86 ;  /* 0x000000562a567221 */ /* 0x000fe20000010000 */
[-C--:B------:R-:W-:Y:S01]  /*0a70*/  FFMA.FTZ R87, R54, R42.reuse, R87 ;  /* 0x0000002a36577223 */ /* 0x080fe20000010057 */
[----:B------:R-:W-:Y:S01]  /*0a80*/  FMUL.FTZ R50, R17, R42 ;  /* 0x0000002a11327220 */ /* 0x000fe20000410000 */
[----:B------:R-:W-:Y:S01]  /*0a90*/  PRMT R102, R44, 0x7632, R102 ;  /* 0x000076322c667816 */ /* 0x000fe20000000066 */
[C---:B------:R-:W-:Y:S01]  /*0aa0*/  FMUL.FTZ R100, R92.reuse, R117 ;  /* 0x000000755c647220 */ /* 0x040fe20000410000 */
[C---:B------:R-:W-:Y:S01]  /*0ab0*/  PRMT R34, R47.reuse, 0x7632, R34 ;  /* 0x000076322f227816 */ /* 0x040fe20000000022 */
[C---:B------:R-:W-:Y:S01]  /*0ac0*/  FMUL.FTZ R42, R92.reuse, R107 ;  /* 0x0000006b5c2a7220 */ /* 0x040fe20000410000 */
[----:B------:R-:W-:Y:S01]  /*0ad0*/  SHF.L.U32 R32, R47, 0x10, RZ ;  /* 0x000000102f207819 */ /* 0x000fe200000006ff */
[----:B------:R-:W-:Y:S01]  /*0ae0*/  FMUL.FTZ R47, R92, R109 ;  /* 0x0000006d5c2f7220 */ /* 0x000fe20000410000 */
[----:B------:R-:W-:Y:S01]  /*0af0*/  FADD.FTZ R107, RZ, R97 ;  /* 0x00000061ff6b7221 */ /* 0x000fe20000010000 */
[----:B------:R-:W-:Y:S01]  /*0b00*/  SHF.L.U32 R41, R44, 0x10, RZ ;  /* 0x000000102c297819 */ /* 0x000fe200000006ff */
[----:B------:R-:W-:Y:S01]  /*0b10*/  FFMA.FTZ R109, R0, R97, RZ ;  /* 0x00000061006d7223 */ /* 0x000fe200000100ff */
[----:B------:R-:W-:Y:S01]  /*0b20*/  PRMT R40, R45, 0x7632, R40 ;  /* 0x000076322d287816 */ /* 0x000fe20000000028 */
[----:B------:R-:W-:-:S02]  /*0b30*/  IMAD.U32 R44, R52, 0x10000, RZ ;  /* 0x00010000342c7824 */ /* 0x000fc400078e00ff */
[----:B------:R-:W-:Y:S01]  /*0b40*/  FADD.FTZ R84, R55, R84 ;  /* 0x0000005437547221 */ /* 0x000fe20000010000 */
[----:B------:R-:W-:Y:S01]  /*0b50*/  FFMA.FTZ R85, R100, R55, R85 ;  /* 0x0000003764557223 */ /* 0x000fe20000010055 */
[----:B------:R-:W-:Y:S01]  /*0b60*/  FMUL.FTZ R52, R92, R111 ;  /* 0x0000006f5c347220 */ /* 0x000fe20000410000 */
[----:B------:R-:W-:Y:S01]  /*0b70*/  SHF.L.U32 R106, R102, 0x10, RZ ;  /* 0x00000010666a7819 */ /* 0x000fe200000006ff */
[----:B------:R-:W-:Y:S01]  /*0b80*/  FMUL.FTZ R55, R18, R55 ;  /* 0x0000003712377220 */ /* 0x000fe20000410000 */
[----:B------:R-:W-:Y:S01]  /*0b90*/  FADD.FTZ R102, R107, R50 ;  /* 0x000000326b667221 */ /* 0x000fe20000010000 */
[----:B------:R-:W-:Y:S01]  /*0ba0*/  FFMA.FTZ R109, R54, R50, R109 ;  /* 0x00000032366d7223 */ /* 0x000fe2000001006d */
[----:B------:R-:W-:Y:S01]  /*0bb0*/  SHF.L.U32 R99, R45, 0x10, RZ ;  /* 0x000000102d637819 */ /* 0x000fe200000006ff */
[----:B------:R-:W-:Y:S01]  /*0bc0*/  FADD.FTZ R82, R46, R82 ;  /* 0x000000522e527221 */ /* 0x000fe20000010000 */
[----:B------:R-:W-:Y:S01]  /*0bd0*/  SHF.L.U32 R108, R40, 0x10, RZ ;  /* 0x00000010286c7819 */ /* 0x000fe200000006ff */
[-C--:B------:R-:W-:Y:S01]  /*0be0*/  FFMA.FTZ R83, R52, R46.reuse, R83 ;  /* 0x0000002e34537223 */ /* 0x080fe20000010053 */
        /* <DEDUP_REMOVED lines=92> */
.L_x_2266:
        /* <DEDUP_REMOVED lines=13> */
.L_x_2254:
        /* <DEDUP_REMOVED lines=27> */
[----:B------:R-:W-:-:S03]  /*1430*/  @P1 SHF.L.U32 R39, R21, 0x10, RZ ;  /* 0x0000001015271819 */ /* 0x000fc600000006ff */
[----:B------:R-:W-:Y:S02]  /*1440*/  FSEL R38, R38, RZ, !P4 ;  /* 0x000000ff26267208 */ /* 0x000fe40006000000 */
[----:B------:R-:W-:-:S03]  /*1450*/  LOP3.LUT P4, RZ, R2, 0xff0000, RZ, 0xc0, !PT ;  /* 0x00ff000002ff7812 */ /* 0x000fc6000788c0ff */
[-CC-:B------:R-:W-:Y:S01]  /*1460*/  FFMA.FTZ R0, R0, R35.reuse, R38.reuse ;  /* 0x0000002300007223 */ /* 0x180fe20000010026 */
[-CC-:B------:R-:W-:Y:S01]  /*1470*/  FFMA.FTZ R33, R54, R35.reuse, R38.reuse ;  /* 0x0000002336217223 */ /* 0x180fe20000010026 */
[-CC-:B------:R-:W-:Y:S01]  /*1480*/  FFMA.FTZ R98, R98, R35.reuse, R38.reuse ;  /* 0x0000002362627223 */ /* 0x180fe20000010026 */
        /* <DEDUP_REMOVED lines=17> */
[----:B------:R-:W-:-:S02]  /*15a0*/  @P1 IMAD.U32 R33, R20, 0x10000, RZ ;  /* 0x0001000014211824 */ /* 0x000fc400078e00ff */
[----:B------:R-:W-:Y:S01]  /*15b0*/  FMUL.FTZ R98, R92, R97 ;  /* 0x000000615c627220 */ /* 0x000fe20000410000 */
[----:B------:R-:W-:Y:S01]  /*15c0*/  @P1 PRMT R32, R21, 0x7632, R32 ;  /* 0x0000763215201816 */ /* 0x000fe20000000020 */
[----:B------:R-:W-:Y:S01]  /*15d0*/  FADD.FTZ R45, R46, -R37 ;  /* 0x800000252e2d7221 */ /* 0x000fe20000010000 */
[----:B------:R-:W-:Y:S01]  /*15e0*/  @P1 PRMT R0, R20, 0x7632, R0 ;  /* 0x0000763214001816 */ /* 0x000fe20000000000 */
[----:B------:R-:W-:Y:S01]  /*15f0*/  @P1 FADD.FTZ R98, R98, R33 ;  /* 0x0000002162621221 */ /* 0x000fe20000010000 */
[----:B------:R-:W-:Y:S01]  /*1600*/  @P1 SHF.L.U32 R33, R32, 0x10, RZ ;  /* 0x0000001020211819 */ /* 0x000fe200000006ff */
[----:B------:R-:W-:Y:S01]  /*1610*/  FMUL.FTZ R54, R92, R45 ;  /* 0x0000002d5c367220 */ /* 0x000fe20000410000 */
[----:B------:R-:W-:Y:S01]  /*1620*/  @P1 SHF.L.U32 R37, R0, 0x10, RZ ;  /* 0x0000001000251819 */ /* 0x000fe200000006ff */
[----:B------:R-:W-:Y:S01]  /*1630*/  FMUL.FTZ R36, R92, R35 ;  /* 0x000000235c247220 */ /* 0x000fe20000410000 */
[----:B------:R-:W-:Y:S01]  /*1640*/  @P1 PRMT R0, R22, 0x7632, R0 ;  /* 0x0000763216001816 */ /* 0x000fe20000000000 */
[----:B------:R-:W-:Y:S01]  /*1650*/  FADD.FTZ R47, R44, -R47 ;  /* 0x8000002f2c2f7221 */ /* 0x000fe20000010000 */
[----:B------:R-:W-:Y:S01]  /*1660*/  FADD.FTZ R51, R51, -R96 ;  /* 0x8000006033337221 */ /* 0x000fe20000010000 */
[----:B------:R-:W-:Y:S01]  /*1670*/  @P1 FADD.FTZ R54, R54, R33 ;  /* 0x0000002136361221 */ /* 0x000fe20000010000 */
[----:B------:R-:W-:Y:S01]  /*1680*/  @P1 FADD.FTZ R36, R36, R37 ;  /* 0x0000002524241221 */ /* 0x000fe20000010000 */
[----:B------:R-:W-:Y:S01]  /*1690*/  @P1 SHF.L.U32 R33, R0, 0x10, RZ ;  /* 0x0000001000211819 */ /* 0x000fe200000006ff */
[----:B------:R-:W-:Y:S01]  /*16a0*/  FADD.FTZ R109, R109, -R104 ;  /* 0x800000686d6d7221 */ /* 0x000fe20000010000 */
[C---:B------:R-:W-:Y:S01]  /*16b0*/  FMUL.FTZ R96, R92.reuse, R47 ;  /* 0x0000002f5c607220 */ /* 0x040fe20000410000 */
[----:B------:R-:W-:Y:S01]  /*16c0*/  @P1 SHF.L.U32 R37, R23, 0x10, RZ ;  /* 0x0000001017251819 */ /* 0x000fe200000006ff */
[----:B------:R-:W-:Y:S01]  /*16d0*/  FMUL.FTZ R104, R92, R51 ;  /* 0x000000335c687220 */ /* 0x000fe20000410000 */
[----:B------:R-:W-:Y:S01]  /*16e0*/  FADD.FTZ R41, R41, -R42 ;  /* 0x8000002a29297221 */ /* 0x000fe20000010000 */
[----:B------:R-:W-:Y:S01]  /*16f0*/  @P1 PRMT R0, R24, 0x7632, R0 ;  /* 0x0000763218001816 */ /* 0x000fe20000000000 */
[----:B------:R-:W-:Y:S01]  /*1700*/  @P1 FADD.FTZ R96, R96, R33 ;  /* 0x0000002160601221 */ /* 0x000fe20000010000 */
[----:B------:R-:W-:Y:S01]  /*1710*/  FADD.FTZ R55, R55, -R100 ;  /* 0x8000006437377221 */ /* 0x000fe20000010000 */
[----:B------:R-:W-:Y:S01]  /*1720*/  FADD.FTZ R101, R101, -R102 ;  /* 0x8000006665657221 */ /* 0x000fe20000010000 */
        /* <DEDUP_REMOVED lines=8> */
[----:B------:R-:W-:Y:S01]  /*17b0*/  FADD.FTZ R105, R108, -R105 ;  /* 0x800000696c697221 */ /* 0x000fe20000010000 */
[----:B------:R-:W-:Y:S01]  /*17c0*/  @P1 PRMT R0, R25, 0x7632, R0 ;  /* 0x0000763219001816 */ /* 0x000fe20000000000 */
[----:B------:R-:W-:Y:S01]  /*17d0*/  FMUL.FTZ R100, R92, R55 ;  /* 0x000000375c647220 */ /* 0x000fe20000410000 */
[----:B------:R-:W-:Y:S01]  /*17e0*/  FADD.FTZ R111, R111, -R34 ;  /* 0x800000226f6f7221 */ /* 0x000fe20000010000 */
[----:B------:R-:W-:Y:S01]  /*17f0*/  @P1 FADD.FTZ R102, R102, R35 ;  /* 0x0000002366661221 */ /* 0x000fe20000010000 */
[----:B------:R-:W-:Y:S01]  /*1800*/  @P1 FADD.FTZ R46, R46, R33 ;  /* 0x000000212e2e1221 */ /* 0x000fe20000010000 */
[----:B------:R-:W-:Y:S01]  /*1810*/  FMUL.FTZ R34, R92, R103 ;  /* 0x000000675c227220 */ /* 0x000fe20000410000 */
[----:B------:R-:W-:Y:S01]  /*1820*/  @P1 SHF.L.U32 R35, R32, 0x10, RZ ;  /* 0x0000001020231819 */ /* 0x000fe200000006ff */
[----:B------:R-:W-:Y:S01]  /*1830*/  FMUL.FTZ R50, R92, R105 ;  /* 0x000000695c327220 */ /* 0x000fe20000410000 */
[----:B------:R-:W-:Y:S01]  /*1840*/  @P1 SHF.L.U32 R33, R0, 0x10, RZ ;  /* 0x0000001000211819 */ /* 0x000fe200000006ff */
[----:B------:R-:W-:Y:S01]  /*1850*/  FMUL.FTZ R94, R92, R43 ;  /* 0x0000002b5c5e7220 */ /* 0x000fe20000410000 */
[----:B------:R-:W-:Y:S01]  /*1860*/  @P1 PRMT R32, R26, 0x7632, R32 ;  /* 0x000076321a201816 */ /* 0x000fe20000000020 */
[----:B------:R-:W-:Y:S01]  /*1870*/  @P1 FADD.FTZ R100, R100, R39 ;  /* 0x0000002764641221 */ /* 0x000fe20000010000 */
[----:B------:R-:W-:Y:S01]  /*1880*/  @P1 PRMT R0, R27, 0x7632, R0 ;  /* 0x000076321b001816 */ /* 0x000fe20000000000 */
[----:B------:R-:W-:Y:S01]  /*1890*/  FADD.FTZ R99, R99, -R40 ;  /* 0x8000002863637221 */ /* 0x000fe20000010000 */
[----:B------:R-:W-:Y:S01]  /*18a0*/  @P1 FADD.FTZ R34, R34, R37 ;  /* 0x0000002522221221 */ /* 0x000fe20000010000 */
[----:B------:R-:W-:Y:S01]  /*18b0*/  @P1 SHF.L.U32 R37, R32, 0x10, RZ ;  /* 0x0000001020251819 */ /* 0x000fe200000006ff */
[----:B------:R-:W-:Y:S01]  /*18c0*/  @P1 FADD.FTZ R50, R50, R33 ;  /* 0x0000002132321221 */ /* 0x000fe20000010000 */
[----:B------:R-:W-:Y:S01]  /*18d0*/  @P1 FADD.FTZ R94, R94, R35 ;  /* 0x000000235e5e1221 */ /* 0x000fe20000010000 */
[----:B------:R-:W-:Y:S01]  /*18e0*/  @P1 SHF.L.U32 R33, R27, 0x10, RZ ;  /* 0x000000101b211819 */ /* 0x000fe200000006ff */
[----:B------:R-:W-:Y:S01]  /*18f0*/  FMUL.FTZ R32, R100, R95 ;  /* 0x0000005f64207220 */ /* 0x000fe20000410000 */
[----:B------:R-:W-:Y:S01]  /*1900*/  @P1 SHF.L.U32 R39, R0, 0x10, RZ ;  /* 0x0000001000271819 */ /* 0x000fe200000006ff */
[C---:B------:R-:W-:Y:S01]  /*1910*/  FMUL.FTZ R38, R92.reuse, R99 ;  /* 0x000000635c267220 */ /* 0x040fe20000410000 */
[----:B------:R-:W-:Y:S01]  /*1920*/  FMUL.FTZ R40, R92, R109 ;  /* 0x0000006d5c287220 */ /* 0x000fe20000410000 */
[----:B------:R-:W-:-:S02]  /*1930*/  @P1 IMAD.U32 R35, R25, 0x10000, RZ ;  /* 0x0001000019231824 */ /* 0x000fc400078e00ff */
[-C--:B------:R-:W-:Y:S01]  /*1940*/  FMUL.FTZ R0, R98, R95.reuse ;  /* 0x0000005f62007220 */ /* 0x080fe20000410000 */
[----:B------:R-:W-:Y:S01]  /*1950*/  FMUL.FTZ R32, R32, UR13 ;  /* 0x0000000d20207c20 */ /* 0x000fe20008410000 */
[----:B------:R-:W-:Y:S01]  /*1960*/  @P1 FADD.FTZ R40, R40, R33 ;  /* 0x0000002128281221 */ /* 0x000fe20000010000 */
[----:B------:R-:W-:Y:S01]  /*1970*/  @P1 FADD.FTZ R38, R38, R35 ;  /* 0x0000002326261221 */ /* 0x000fe20000010000 */
[----:B------:R-:W-:Y:S01]  /*1980*/  FMUL.FTZ R0, R0, UR13 ;  /* 0x0000000d00007c20 */ /* 0x000fe20008410000 */
[----:B------:R-:W-:Y:S01]  /*1990*/  @P1 SHF.L.U32 R35, R26, 0x10, RZ ;  /* 0x000000101a231819 */ /* 0x000fe200000006ff */
[----:B------:R-:W-:Y:S01]  /*19a0*/  FMUL.FTZ R33, R102, R95 ;  /* 0x0000005f66217220 */ /* 0x000fe20000410000 */
[----:B------:R-:W-:Y:S01]  /*19b0*/  FMUL.FTZ R42, R92, R101 ;  /* 0x000000655c2a7220 */ /* 0x000fe20000410000 */
[----:B------:R-:W-:Y:S01]  /*19c0*/  FADD.FTZ R107, R110, -R107 ;  /* 0x8000006b6e6b7221 */ /* 0x000fe20000010000 */
[----:B------:R-:W-:Y:S01]  /*19d0*/  FSEL R44, R32, RZ, P4 ;  /* 0x000000ff202c7208 */ /* 0x000fe20002000000 */
[----:B------:R-:W-:Y:S01]  /*19e0*/  FMUL.FTZ R33, R33, UR13 ;  /* 0x0000000d21217c20 */ /* 0x000fe20008410000 */
[----:B------:R-:W-:Y:S01]  /*19f0*/  FSEL R0, R0, RZ, P3 ;  /* 0x000000ff00007208 */ /* 0x000fe20001800000 */
[-C--:B------:R-:W-:Y:S01]  /*1a00*/  FMUL.FTZ R32, R46, R95.reuse ;  /* 0x0000005f2e207220 */ /* 0x080fe20000410000 */
[----:B------:R-:W-:Y:S01]  /*1a10*/  @P1 FADD.FTZ R42, R42, R35 ;  /* 0x000000232a2a1221 */ /* 0x000fe20000010000 */
[----:B------:R-:W-:Y:S01]  /*1a20*/  LOP3.LUT P3, RZ, R3, 0xff, RZ, 0xc0, !PT ;  /* 0x000000ff03ff7812 */ /* 0x000fe2000786c0ff */
[----:B------:R-:W-:Y:S01]  /*1a30*/  FMUL.FTZ R35, R104, R95 ;  /* 0x0000005f68237220 */ /* 0x000fe20000410000 */
[C---:B------:R-:W-:Y:S01]  /*1a40*/  FMUL.FTZ R52, R92.reuse, R107 ;  /* 0x0000006b5c347220 */ /* 0x040fe20000410000 */
[----:B------:R-:W-:Y:S01]  /*1a50*/  FMUL.FTZ R92, R92, R111 ;  /* 0x0000006f5c5c7220 */ /* 0x000fe20000410000 */
[----:B------:R-:W-:Y:S01]  /*1a60*/  FMUL.FTZ R32, R32, UR13 ;  /* 0x0000000d20207c20 */ /* 0x000fe20008410000 */
[----:B------:R-:W-:Y:S01]  /*1a70*/  FSEL R45, R33, RZ, P3 ;  /* 0x000000ff212d7208 */ /* 0x000fe20001800000 */
[----:B------:R-:W-:Y:S01]  /*1a80*/  FMUL.FTZ R35, R35, UR13 ;  /* 0x0000000d23237c20 */ /* 0x000fe20008410000 */
[-C--:B------:R-:W-:Y:S01]  /*1a90*/  FMUL.FTZ R33, R34, R95.reuse ;  /* 0x0000005f22217220 */ /* 0x080fe20000410000 */
[----:B------:R-:W-:Y:S01]  /*1aa0*/  LOP3.LUT P4, RZ, R3, 0xff0000, RZ, 0xc0, !PT ;  /* 0x00ff000003ff7812 */ /* 0x000fe2000788c0ff */
[----:B------:R-:W-:Y:S01]  /*1ab0*/  @P1 FADD.FTZ R52, R52, R37 ;  /* 0x0000002534341221 */ /* 0x000fe20000010000 */
[----:B------:R-:W-:Y:S01]  /*1ac0*/  @P1 FADD.FTZ R92, R92, R39 ;  /* 0x000000275c5c1221 */ /* 0x000fe20000010000 */
[----:B------:R-:W-:Y:S01]  /*1ad0*/  ISETP.NE.U32.AND P1, PT, RZ, UR14, PT ;  /* 0x0000000eff007c0c */ /* 0x000fe2000bf25070 */
[----:B------:R-:W-:Y:S01]  /*1ae0*/  FMUL.FTZ R33, R33, UR13 ;  /* 0x0000000d21217c20 */ /* 0x000fe20008410000 */
[----:B------:R-:W-:Y:S01]  /*1af0*/  FSEL R41, R32, RZ, P5 ;  /* 0x000000ff20297208 */ /* 0x000fe20002800000 */
[-C--:B------:R-:W-:Y:S01]  /*1b00*/  FMUL.FTZ R32, R50, R95.reuse ;  /* 0x0000005f32207220 */ /* 0x080fe20000410000 */
[----:B------:R-:W-:Y:S01]  /*1b10*/  LOP3.LUT P3, RZ, R48, 0xff00, RZ, 0xc0, !PT ;  /* 0x0000ff0030ff7812 */ /* 0x000fe2000786c0ff */
[-C--:B------:R-:W-:Y:S01]  /*1b20*/  FMUL.FTZ R47, R92, R95.reuse ;  /* 0x0000005f5c2f7220 */ /* 0x080fe20000410000 */
[----:B------:R-:W-:Y:S01]  /*1b30*/  FSEL R39, R35, RZ, P4 ;  /* 0x000000ff23277208 */ /* 0x000fe20002000000 */
[-C--:B------:R-:W-:Y:S01]  /*1b40*/  FMUL.FTZ R35, R38, R95.reuse ;  /* 0x0000005f26237220 */ /* 0x080fe20000410000 */
[----:B------:R-:W-:Y:S01]  /*1b50*/  ISETP.NE.AND.EX P1, PT, RZ, UR15, PT, P1 ;  /* 0x0000000fff007c0c */ /* 0x000fe2000bf25310 */
[----:B------:R-:W-:Y:S01]  /*1b60*/  FMUL.FTZ R32, R32, UR13 ;  /* 0x0000000d20207c20 */ /* 0x000fe20008410000 */
[----:B------:R-:W-:Y:S01]  /*1b70*/  LOP3.LUT P4, RZ, R48, 0xff000000, RZ, 0xc0, !PT ;  /* 0xff00000030ff7812 */ /* 0x000fe2000788c0ff */
[----:B------:R-:W-:Y:S01]  /*1b80*/  FMUL.FTZ R35, R35, UR13 ;  /* 0x0000000d23237c20 */ /* 0x000fe20008410000 */
[----:B------:R-:W-:Y:S01]  /*1b90*/  FSEL R48, R33, RZ, P3 ;  /* 0x000000ff21307208 */ /* 0x000fe20001800000 */
[-C--:B------:R-:W-:Y:S01]  /*1ba0*/  FMUL.FTZ R33, R42, R95.reuse ;  /* 0x0000005f2a217220 */ /* 0x080fe20000410000 */
[----:B------:R-:W-:Y:S01]  /*1bb0*/  FSEL R106, R32, RZ, P4 ;  /* 0x000000ff206a7208 */ /* 0x000fe20002000000 */
[-C--:B------:R-:W-:Y:S01]  /*1bc0*/  FMUL.FTZ R32, R40, R95.reuse ;  /* 0x0000005f28207220 */ /* 0x080fe20000410000 */
[----:B------:R-:W-:Y:S01]  /*1bd0*/  LOP3.LUT P5, RZ, R49, 0xff, RZ, 0xc0, !PT ;  /* 0x000000ff31ff7812 */ /* 0x000fe200078ac0ff */
[----:B------:R-:W-:Y:S01]  /*1be0*/  FMUL.FTZ R33, R33, UR13 ;  /* 0x0000000d21217c20 */ /* 0x000fe20008410000 */
[----:B------:R-:W-:Y:S01]  /*1bf0*/  FSEL R43, R35, RZ, P6 ;  /* 0x000000ff232b7208 */ /* 0x000fe20003000000 */
[----:B------:R-:W-:Y:S01]  /*1c00*/  FMUL.FTZ R35, R52, R95 ;  /* 0x0000005f34237220 */ /* 0x000fe20000410000 */
[C---:B------:R-:W-:Y:S01]  /*1c10*/  LOP3.LUT P3, RZ, R49.reuse, 0xff00, RZ, 0xc0, !PT ;  /* 0x0000ff0031ff7812 */ /* 0x040fe2000786c0ff */
[----:B------:R-:W-:Y:S01]  /*1c20*/  FMUL.FTZ R37, R32, UR13 ;  /* 0x0000000d20257c20 */ /* 0x000fe20008410000 */
[----:B------:R-:W-:Y:S01]  /*1c30*/  LOP3.LUT P6, RZ, R49, 0xff0000, RZ, 0xc0, !PT ;  /* 0x00ff000031ff7812 */ /* 0x000fe200078cc0ff */
[----:B------:R-:W-:Y:S01]  /*1c40*/  FMUL.FTZ R35, R35, UR13 ;  /* 0x0000000d23237c20 */ /* 0x000fe20008410000 */
[----:B------:R-:W-:Y:S01]  /*1c50*/  LOP3.LUT P4, RZ, R49, 0xff000000, RZ, 0xc0, !PT ;  /* 0xff00000031ff7812 */ /* 0x000fe2000788c0ff */
[----:B------:R-:W-:Y:S01]  /*1c60*/  FMUL.FTZ R47, R47, UR13 ;  /* 0x0000000d2f2f7c20 */ /* 0x000fe20008410000 */
[----:B------:R-:W-:-:S02]  /*1c70*/  FSEL R49, R33, RZ, P5 ;  /* 0x000000ff21317208 */ /* 0x000fc40002800000 */
[----:B------:R-:W0:Y:S01]  /*1c80*/  @P1 LDC.64 R32, c[0x0][0x308] ;  /* 0x0000c200ff201b82 */ /* 0x000e220000000a00 */
[----:B------:R-:W-:Y:S02]  /*1c90*/  FSEL R108, R35, RZ, P3 ;  /* 0x000000ff236c7208 */ /* 0x000fe40001800000 */
[----:B------:R-:W-:Y:S01]  /*1ca0*/  FSEL R110, R47, RZ, P4 ;  /* 0x000000ff2f6e7208 */ /* 0x000fe20002000000 */
[----:B------:R-:W-:Y:S01]  /*1cb0*/  FMUL.FTZ R47, R36, R95 ;  /* 0x0000005f242f7220 */ /* 0x000fe20000410000 */
[----:B------:R-:W-:Y:S02]  /*1cc0*/  FSEL R55, R37, RZ, P6 ;  /* 0x000000ff25377208 */ /* 0x000fe40003000000 */
[----:B------:R-:W-:Y:S01]  /*1cd0*/  @P1 F2FP.BF16.F32.PACK_AB R35, RZ, R36 ;  /* 0x00000024ff23123e */ /* 0x000fe200000010ff */
[----:B------:R-:W-:Y:S01]  /*1ce0*/  FMUL.FTZ R47, R47, UR13 ;  /* 0x0000000d2f2f7c20 */ /* 0x000fe20008410000 */
[----:B------:R-:W1:Y:S01]  /*1cf0*/  @P1 LDC.64 R36, c[0x0][0x308] ;  /* 0x0000c200ff241b82 */ /* 0x000e620000000a00 */
[----:B------:R-:W-:-:S02]  /*1d00*/  LOP3.LUT P5, RZ, R2, 0xff00, RZ, 0xc0, !PT ;  /* 0x0000ff0002ff7812 */ /* 0x000fc400078ac0ff */
[----:B------:R-:W-:Y:S02]  /*1d10*/  LOP3.LUT P3, RZ, R2, 0xff000000, RZ, 0xc0, !PT ;  /* 0xff00000002ff7812 */ /* 0x000fe4000786c0ff */
[C---:B------:R-:W-:Y:S02]  /*1d20*/  LOP3.LUT P6, RZ, R3.reuse, 0xff00, RZ, 0xc0, !PT ;  /* 0x0000ff0003ff7812 */ /* 0x040fe400078cc0ff */
[----:B------:R-:W-:Y:S02]  /*1d30*/  LOP3.LUT P4, RZ, R3, 0xff000000, RZ, 0xc0, !PT ;  /* 0xff00000003ff7812 */ /* 0x000fe4000788c0ff */
[----:B------:R-:W2:Y:S01]  /*1d40*/  LDC.64 R2, c[0x0][0x2f8] ;  /* 0x0000be00ff027b82 */ /* 0x000ea20000000a00 */
[----:B------:R-:W-:Y:S02]  /*1d50*/  @P1 F2FP.BF16.F32.PACK_AB R98, RZ, R98 ;  /* 0x00000062ff62123e */ /* 0x000fe400000010ff */
[----:B------:R-:W-:Y:S02]  /*1d60*/  @P1 F2FP.BF16.F32.PACK_AB R100, RZ, R100 ;  /* 0x00000064ff64123e */ /* 0x000fe400000010ff */
[----:B------:R-:W-:Y:S01]  /*1d70*/  @P1 F2FP.BF16.F32.PACK_AB R102, RZ, R102 ;  /* 0x00000066ff66123e */ /* 0x000fe200000010ff */
[----:B0-----:R-:W-:Y:S01]  /*1d80*/  @P1 IMAD.WIDE.U32 R32, R93, 0x10, R32 ;  /* 0x000000105d201825 */ /* 0x001fe200078e0020 */
[----:B------:R-:W-:-:S02]  /*1d90*/  @P1 F2FP.BF16.F32.PACK_AB R104, RZ, R104 ;  /* 0x00000068ff68123e */ /* 0x000fc400000010ff */
[----:B------:R-:W-:Y:S01]  /*1da0*/  @P1 F2FP.BF16.F32.PACK_AB R51, RZ, R54 ;  /* 0x00000036ff33123e */ /* 0x000fe200000010ff */
[-C--:B------:R-:W-:Y:S01]  /*1db0*/  FMUL.FTZ R54, R54, R95.reuse ;  /* 0x0000005f36367220 */ /* 0x080fe20000410000 */
[----:B------:R-:W-:Y:S01]  /*1dc0*/  @P1 F2FP.BF16.F32.PACK_AB R53, RZ, R96 ;  /* 0x00000060ff35123e */ /* 0x000fe200000010ff */
[-C--:B------:R-:W-:Y:S01]  /*1dd0*/  FMUL.FTZ R96, R96, R95.reuse ;  /* 0x0000005f60607220 */ /* 0x080fe20000410000 */
[----:B------:R-:W-:Y:S01]  /*1de0*/  FMUL.FTZ R95, R94, R95 ;  /* 0x0000005f5e5f7220 */ /* 0x000fe20000410000 */
[----:B------:R-:W-:Y:S01]  /*1df0*/  @P1 F2FP.BF16.F32.PACK_AB R94, RZ, R94 ;  /* 0x0000005eff5e123e */ /* 0x000fe200000010ff */
[----:B------:R-:W-:Y:S01]  /*1e00*/  FMUL.FTZ R54, R54, UR13 ;  /* 0x0000000d36367c20 */ /* 0x000fe20008410000 */
[----:B------:R-:W-:Y:S01]  /*1e10*/  @P1 PRMT R28, R98, 0x7610, R28 ;  /* 0x00007610621c1816 */ /* 0x000fe2000000001c */
[----:B------:R-:W-:Y:S01]  /*1e20*/  FMUL.FTZ R95, R95, UR13 ;  /* 0x0000000d5f5f7c20 */ /* 0x000fe20008410000 */
[----:B------:R-:W-:Y:S01]  /*1e30*/  @P1 PRMT R29, R100, 0x7610, R29 ;  /* 0x00007610641d1816 */ /* 0x000fe2000000001d */
[----:B------:R-:W-:Y:S01]  /*1e40*/  FMUL.FTZ R96, R96, UR13 ;  /* 0x0000000d60607c20 */ /* 0x000fe20008410000 */
[----:B------:R-:W-:-:S02]  /*1e50*/  @P1 PRMT R30, R102, 0x7610, R30 ;  /* 0x00007610661e1816 */ /* 0x000fc4000000001e */
[----:B------:R-:W-:Y:S02]  /*1e60*/  @P1 PRMT R31, R104, 0x7610, R31 ;  /* 0x00007610681f1816 */ /* 0x000fe4000000001f */
[----:B------:R-:W-:Y:S02]  /*1e70*/  @P1 PRMT R28, R28, 0x5410, R35 ;  /* 0x000054101c1c1816 */ /* 0x000fe40000000023 */
[----:B------:R-:W-:Y:S02]  /*1e80*/  @P1 PRMT R29, R29, 0x5410, R51 ;  /* 0x000054101d1d1816 */ /* 0x000fe40000000033 */
[----:B------:R-:W-:Y:S02]  /*1e90*/  @P1 PRMT R30, R30, 0x5410, R53 ;  /* 0x000054101e1e1816 */ /* 0x000fe40000000035 */
[----:B------:R-:W-:Y:S02]  /*1ea0*/  @P1 PRMT R31, R31, 0x5410, R94 ;  /* 0x000054101f1f1816 */ /* 0x000fe4000000005e */
[----:B------:R-:W-:-:S02]  /*1eb0*/  @P1 F2FP.BF16.F32.PACK_AB R40, RZ, R40 ;  /* 0x00000028ff28123e */ /* 0x000fc400000010ff */
[----:B------:R-:W-:Y:S01]  /*1ec0*/  @P1 F2FP.BF16.F32.PACK_AB R38, RZ, R38 ;  /* 0x00000026ff26123e */ /* 0x000fe200000010ff */
[----:B------:R0:W-:Y:S01]  /*1ed0*/  @P1 STG.E.128 desc[UR6][R32.64], R28 ;  /* 0x0000001c20001986 */ /* 0x0001e2000c101d06 */
[----:B------:R-:W-:Y:S02]  /*1ee0*/  @P1 F2FP.BF16.F32.PACK_AB R46, RZ, R46 ;  /* 0x0000002eff2e123e */ /* 0x000fe400000010ff */
[----:B------:R-:W-:Y:S02]  /*1ef0*/  @P1 F2FP.BF16.F32.PACK_AB R42, RZ, R42 ;  /* 0x0000002aff2a123e */ /* 0x000fe400000010ff */
[----:B------:R-:W-:Y:S02]  /*1f00*/  FSEL R47, R47, RZ, P5 ;  /* 0x000000ff2f2f7208 */ /* 0x000fe40002800000 */
[----:B------:R-:W-:Y:S02]  /*1f10*/  @P1 F2FP.BF16.F32.PACK_AB R51, RZ, R34 ;  /* 0x00000022ff33123e */ /* 0x000fe400000010ff */
[----:B------:R-:W-:-:S02]  /*1f20*/  @P1 F2FP.BF16.F32.PACK_AB R50, RZ, R50 ;  /* 0x00000032ff32123e */ /* 0x000fc400000010ff */
[----:B------:R-:W-:Y:S02]  /*1f30*/  @P1 F2FP.BF16.F32.PACK_AB R52, RZ, R52 ;  /* 0x00000034ff34123e */ /* 0x000fe400000010ff */
[----:B------:R-:W-:Y:S02]  /*1f40*/  @P1 F2FP.BF16.F32.PACK_AB R92, RZ, R92 ;  /* 0x0000005cff5c123e */ /* 0x000fe400000010ff */
[----:B------:R-:W-:Y:S02]  /*1f50*/  F2FP.BF16.F32.PACK_AB R35, R110, R55 ;  /* 0x000000376e23723e */ /* 0x000fe400000010ff */
[----:B------:R-:W-:Y:S02]  /*1f60*/  F2FP.BF16.F32.PACK_AB R34, R108, R49 ;  /* 0x000000316c22723e */ /* 0x000fe400000010ff */
[----:B0-----:R-:W-:Y:S02]  /*1f70*/  F2FP.BF16.F32.PACK_AB R32, R48, R41 ;  /* 0x000000293020723e */ /* 0x001fe400000010ff */
[----:B------:R-:W-:Y:S01]  /*1f80*/  @P1 PRMT R31, R40, 0x7610, R31 ;  /* 0x00007610281f1816 */ /* 0x000fe2000000001f */
[----:B-1----:R-:W-:Y:S01]  /*1f90*/  @P1 IMAD.WIDE.U32 R40, R91, 0x10, R36 ;  /* 0x000000105b281825 */ /* 0x002fe200078e0024 */
[----:B------:R-:W-:-:S02]  /*1fa0*/  @P1 PRMT R29, R38, 0x7610, R29 ;  /* 0x00007610261d1816 */ /* 0x000fc4000000001d */
[----:B------:R-:W-:Y:S02]  /*1fb0*/  FSEL R36, R95, RZ, P4 ;  /* 0x000000ff5f247208 */ /* 0x000fe40002000000 */
[----:B------:R-:W-:Y:S02]  /*1fc0*/  FSEL R38, R96, RZ, P6 ;  /* 0x000000ff60267208 */ /* 0x000fe40003000000 */
[----:B------:R-:W-:Y:S02]  /*1fd0*/  FSEL R37, R54, RZ, P3 ;  /* 0x000000ff36257208 */ /* 0x000fe40001800000 */
[----:B------:R-:W-:Y:S02]  /*1fe0*/  @P1 PRMT R28, R46, 0x7610, R28 ;  /* 0x000076102e1c1816 */ /* 0x000fe4000000001c */
[----:B------:R-:W-:Y:S02]  /*1ff0*/  @P1 PRMT R30, R42, 0x7610, R30 ;  /* 0x000076102a1e1816 */ /* 0x000fe4000000001e */
[----:B------:R-:W-:Y:S01]  /*2000*/  F2FP.BF16.F32.PACK_AB R33, R106, R43 ;  /* 0x0000002b6a21723e */ /* 0x000fe200000010ff */
[----:B--2---:R-:W-:Y:S01]  /*2010*/  IMAD.WIDE.U32 R42, R91, 0x10, R2 ;  /* 0x000000105b2a7825 */ /* 0x004fe200078e0002 */
[----:B------:R-:W-:-:S02]  /*2020*/  F2FP.BF16.F32.PACK_AB R39, R36, R39 ;  /* 0x000000272427723e */ /* 0x000fc400000010ff */
[----:B------:R-:W-:Y:S01]  /*2030*/  F2FP.BF16.F32.PACK_AB R38, R38, R45 ;  /* 0x0000002d2626723e */ /* 0x000fe200000010ff */
[----:B------:R-:W-:Y:S01]  /*2040*/  IMAD.WIDE.U32 R2, R93, 0x10, R2 ;  /* 0x000000105d027825 */ /* 0x000fe200078e0002 */
[----:B------:R-:W-:Y:S02]  /*2050*/  F2FP.BF16.F32.PACK_AB R37, R37, R44 ;  /* 0x0000002c2525723e */ /* 0x000fe400000010ff */
[----:B------:R-:W-:Y:S02]  /*2060*/  F2FP.BF16.F32.PACK_AB R36, R47, R0 ;  /* 0x000000002f24723e */ /* 0x000fe400000010ff */
        /* <DEDUP_REMOVED lines=10> */
[----:B------:R-:W-:Y:S01]  /*2110*/  MOV R4, R89 ;  /* 0x0000005900047202 */ /* 0x000fe20000000f00 */
[----:B------:R-:W-:Y:S01]  /*2120*/  IMAD.MOV.U32 R6, RZ, RZ, R85 ;  /* 0x000000ffff067224 */ /* 0x000fe200078e0055 */
[----:B------:R-:W-:Y:S01]  /*2130*/  MOV R8, R88 ;  /* 0x0000005800087202 */ /* 0x000fe20000000f00 */
[----:B------:R-:W-:Y:S01]  /*2140*/  IMAD.MOV.U32 R19, RZ, RZ, R70 ;  /* 0x000000ffff137224 */ /* 0x000fe200078e0046 */
[----:B------:R-:W-:Y:S01]  /*2150*/  MOV R5, R87 ;  /* 0x0000005700057202 */ /* 0x000fe20000000f00 */
[----:B0-----:R-:W-:Y:S01]  /*2160*/  IMAD.MOV.U32 R33, RZ, RZ, R64 ;  /* 0x000000ffff217224 */ /* 0x001fe200078e0040 */
        /* <DEDUP_REMOVED lines=26> */
.L_x_2252:
        /* <DEDUP_REMOVED lines=18> */
.L_x_2253:
[----:B------:R-:W-:Y:S01]  /*2430*/  HFMA2.MMA R116, -RZ, RZ, 0, 9.5367431640625e-07 ;  /* 0x00000010ff747435 */ /* 0x000fe200000001ff */
[----:B------:R-:W-:Y:S02]  /*2440*/  MOV R115, R32 ;  /* 0x0000002000737202 */ /* 0x000fe40000000f00 */
[----:B------:R-:W-:Y:S02]  /*2450*/  MOV R117, 0x1f ;  /* 0x0000001f00757802 */ /* 0x000fe40000000f00 */
[----:B------:R-:W-:-:S07]  /*2460*/  MOV R112, 0xffffffff ;  /* 0xffffffff00707802 */ /* 0x000fce0000000f00 */
[----:B-----5:R-:W-:Y:S05]  /*2470*/  WARPSYNC.COLLECTIVE R112, `(.L_x_2256) ;  /* 0x0000000070087348 */ /* 0x020fea0003c00000 */
[----:B------:R0:W1:Y:S02]  /*2480*/  SHFL.DOWN P2, R114, R115, R116, R117 ;  /* 0x0800007473727389 */ /* 0x0000640000040075 */
[----:B01---5:R-:W-:Y:S01]  /*2490*/  ENDCOLLECTIVE ;  /* 0x000000000000791b */ /* 0x023fe20003800000 */
.L_x_2256:
[----:B------:R-:W-:Y:S01]  /*24a0*/  IMAD.MOV.U32 R115, RZ, RZ, R36 ;  /* 0x000000ffff737224 */ /* 0x000fe200078e0024 */
[----:B------:R-:W-:-:S07]  /*24b0*/  MOV R33, R114 ;  /* 0x0000007200217202 */ /* 0x000fce0000000f00 */
[----:B------:R-:W-:Y:S05]  /*24c0*/  WARPSYNC.COLLECTIVE R112, `(.L_x_2257) ;  /* 0x0000000070087348 */ /* 0x000fea0003c00000 */
[----:B------:R0:W1:Y:S02]  /*24d0*/  SHFL.DOWN P2, R114, R115, R116, R117 ;  /* 0x0800007473727389 */ /* 0x0000640000040075 */
[----:B01----:R-:W-:Y:S01]  /*24e0*/  ENDCOLLECTIVE ;  /* 0x000000000000791b */ /* 0x003fe20003800000 */
.L_x_2257:
[----:B------:R-:W-:Y:S01]  /*24f0*/  FADD.FTZ R33, R32, R33 ;  /* 0x0000002120217221 */ /* 0x000fe20000010000 */
[----:B------:R-:W-:-:S04]  /*2500*/  HFMA2.MMA R116, -RZ, RZ, 0, 4.76837158203125e-07 ;  /* 0x00000008ff747435 */ /* 0x000fc800000001ff */
[----:B------:R-:W-:Y:S02]  /*2510*/  MOV R115, R33 ;  /* 0x0000002100737202 */ /* 0x000fe40000000f00 */
[----:B------:R-:W-:-:S07]  /*2520*/  MOV R35, R114 ;  /* 0x0000007200237202 */ /* 0x000fce0000000f00 */
[----:B------:R-:W-:Y:S05]  /*2530*/  WARPSYNC.COLLECTIVE R112, `(.L_x_2258) ;  /* 0x0000000070087348 */ /* 0x000fea0003c00000 */
[----:B------:R0:W1:Y:S02]  /*2540*/  SHFL.DOWN P2, R114, R115, R116, R117 ;  /* 0x0800007473727389 */ /* 0x0000640000040075 */
[----:B01----:R-:W-:Y:S01]  /*2550*/  ENDCOLLECTIVE ;  /* 0x000000000000791b */ /* 0x003fe20003800000 */
.L_x_2258:
[----:B------:R-:W-:-:S05]  /*2560*/  FADD.FTZ R35, R36, R35 ;  /* 0x0000002324237221 */ /* 0x000fca0000010000 */
[----:B------:R-:W-:Y:S02]  /*2570*/  MOV R115, R35 ;  /* 0x0000002300737202 */ /* 0x000fe40000000f00 */
[----:B------:R-:W-:-:S07]  /*2580*/  MOV R34, R114 ;  /* 0x0000007200227202 */ /* 0x000fce0000000f00 */
[----:B------:R-:W-:Y:S05]  /*2590*/  WARPSYNC.COLLECTIVE R112, `(.L_x_2259) ;  /* 0x0000000070087348 */ /* 0x000fea0003c00000 */
[----:B------:R0:W1:Y:S02]  /*25a0*/  SHFL.DOWN P2, R114, R115, R116, R117 ;  /* 0x0800007473727389 */ /* 0x0000640000040075 */
[----:B01----:R-:W-:Y:S01]  /*25b0*/  ENDCOLLECTIVE ;  /* 0x000000000000791b */ /* 0x003fe20003800000 */
.L_x_2259:
[----:B------:R-:W-:Y:S01]  /*25c0*/  FADD.FTZ R34, R33, R34 ;  /* 0x0000002221227221 */ /* 0x000fe20000010000 */
[----:B------:R-:W-:-:S04]  /*25d0*/  HFMA2.MMA R116, -RZ, RZ, 0, 2.384185791015625e-07 ;  /* 0x00000004ff747435 */ /* 0x000fc800000001ff */
[----:B------:R-:W-:Y:S02]  /*25e0*/  MOV R115, R34 ;  /* 0x0000002200737202 */ /* 0x000fe40000000f00 */
[----:B------:R-:W-:-:S07]  /*25f0*/  MOV R38, R114 ;  /* 0x0000007200267202 */ /* 0x000fce0000000f00 */
[----:B------:R-:W-:Y:S05]  /*2600*/  WARPSYNC.COLLECTIVE R112, `(.L_x_2260) ;  /* 0x0000000070087348 */ /* 0x000fea0003c00000 */
[----:B------:R0:W1:Y:S02]  /*2610*/  SHFL.DOWN P2, R114, R115, R116, R117 ;  /* 0x0800007473727389 */ /* 0x0000640000040075 */
[----:B01----:R-:W-:Y:S01]  /*2620*/  ENDCOLLECTIVE ;  /* 0x000000000000791b */ /* 0x003fe20003800000 */
.L_x_2260:
[----:B------:R-:W-:-:S05]  /*2630*/  FADD.FTZ R38, R35, R38 ;  /* 0x0000002623267221 */ /* 0x000fca0000010000 */
[----:B------:R-:W-:Y:S02]  /*2640*/  MOV R115, R38 ;  /* 0x0000002600737202 */ /* 0x000fe40000000f00 */
[----:B------:R-:W-:-:S07]  /*2650*/  MOV R37, R114 ;  /* 0x0000007200257202 */ /* 0x000fce0000000f00 */
[----:B------:R-:W-:Y:S05]  /*2660*/  WARPSYNC.COLLECTIVE R112, `(.L_x_2261) ;  /* 0x0000000070087348 */ /* 0x000fea0003c00000 */
[----:B------:R0:W1:Y:S02]  /*2670*/  SHFL.DOWN P2, R114, R115, R116, R117 ;  /* 0x0800007473727389 */ /* 0x0000640000040075 */
[----:B01----:R-:W-:Y:S01]  /*2680*/  ENDCOLLECTIVE ;  /* 0x000000000000791b */ /* 0x003fe20003800000 */
.L_x_2261:
[----:B------:R-:W-:Y:S01]  /*2690*/  FADD.FTZ R37, R34, R37 ;  /* 0x0000002522257221 */ /* 0x000fe20000010000 */
[----:B------:R-:W-:-:S04]  /*26a0*/  HFMA2.MMA R116, -RZ, RZ, 0, 1.1920928955078125e-07 ;  /* 0x00000002ff747435 */ /* 0x000fc800000001ff */
[----:B------:R-:W-:Y:S01]  /*26b0*/  MOV R115, R37 ;  /* 0x0000002500737202 */ /* 0x000fe20000000f00 */
[----:B------:R-:W-:-:S07]  /*26c0*/  IMAD.MOV.U32 R39, RZ, RZ, R114 ;  /* 0x000000ffff277224 */ /* 0x000fce00078e0072 */
[----:B------:R-:W-:Y:S05]  /*26d0*/  WARPSYNC.COLLECTIVE R112, `(.L_x_2262) ;  /* 0x0000000070087348 */ /* 0x000fea0003c00000 */
[----:B------:R0:W1:Y:S02]  /*26e0*/  SHFL.DOWN P2, R114, R115, R116, R117 ;  /* 0x0800007473727389 */ /* 0x0000640000040075 */
[----:B01----:R-:W-:Y:S01]  /*26f0*/  ENDCOLLECTIVE ;  /* 0x000000000000791b */ /* 0x003fe20003800000 */
.L_x_2262:
[----:B------:R-:W-:-:S05]  /*2700*/  FADD.FTZ R39, R38, R39 ;  /* 0x0000002726277221 */ /* 0x000fca0000010000 */
[----:B------:R-:W-:Y:S02]  /*2710*/  MOV R115, R39 ;  /* 0x0000002700737202 */ /* 0x000fe40000000f00 */
[----:B------:R-:W-:-:S07]  /*2720*/  MOV R32, R114 ;  /* 0x0000007200207202 */ /* 0x000fce0000000f00 */
[----:B------:R-:W-:Y:S05]  /*2730*/  WARPSYNC.COLLECTIVE R112, `(.L_x_2263) ;  /* 0x0000000070087348 */ /* 0x000fea0003c00000 */
[----:B------:R0:W1:Y:S02]  /*2740*/  SHFL.DOWN P2, R114, R115, R116, R117 ;  /* 0x0800007473727389 */ /* 0x0000640000040075 */
[----:B01----:R-:W-:Y:S01]  /*2750*/  ENDCOLLECTIVE ;  /* 0x000000000000791b */ /* 0x003fe20003800000 */
.L_x_2263:
[----:B------:R-:W-:Y:S01]  /*2760*/  FADD.FTZ R32, R37, R32 ;  /* 0x0000002025207221 */ /* 0x000fe20000010000 */
[----:B------:R-:W-:-:S04]  /*2770*/  HFMA2.MMA R116, -RZ, RZ, 0, 5.9604644775390625e-08 ;  /* 0x00000001ff747435 */ /* 0x000fc800000001ff */
[----:B------:R-:W-:Y:S02]  /*2780*/  MOV R115, R32 ;  /* 0x0000002000737202 */ /* 0x000fe40000000f00 */
[----:B------:R-:W-:-:S07]  /*2790*/  MOV R36, R114 ;  /* 0x0000007200247202 */ /* 0x000fce0000000f00 */
[----:B------:R-:W-:Y:S05]  /*27a0*/  WARPSYNC.COLLECTIVE R112, `(.L_x_2264) ;  /* 0x0000000070087348 */ /* 0x000fea0003c00000 */
[----:B------:R0:W1:Y:S02]  /*27b0*/  SHFL.DOWN P2, R114, R115, R116, R117 ;  /* 0x0800007473727389 */ /* 0x0000640000040075 */
[----:B01----:R-:W-:Y:S01]  /*27c0*/  ENDCOLLECTIVE ;  /* 0x000000000000791b */ /* 0x003fe20003800000 */
.L_x_2264:
[----:B------:R-:W-:-:S05]  /*27d0*/  FADD.FTZ R33, R39, R36 ;  /* 0x0000002427217221 */ /* 0x000fca0000010000 */
[----:B------:R-:W-:Y:S02]  /*27e0*/  MOV R115, R33 ;  /* 0x0000002100737202 */ /* 0x000fe40000000f00 */
[----:B------:R-:W-:-:S07]  /*27f0*/  MOV R35, R114 ;  /* 0x0000007200237202 */ /* 0x000fce0000000f00 */
[----:B------:R-:W-:Y:S05]  /*2800*/  WARPSYNC.COLLECTIVE R112, `(.L_x_2265) ;  /* 0x0000000070087348 */ /* 0x000fea0003c00000 */
[----:B------:R0:W1:Y:S02]  /*2810*/  SHFL.DOWN P2, R114, R115, R116, R117 ;  /* 0x0800007473727389 */ /* 0x0000640000040075 */
[----:B01----:R-:W-:Y:S01]  /*2820*/  ENDCOLLECTIVE ;  /* 0x000000000000791b */ /* 0x003fe20003800000 */
.L_x_2265:
[----:B------:R-:W-:Y:S01]  /*2830*/  MOV R36, R114 ;  /* 0x0000007200247202 */ /* 0x000fe20000000f00 */
[----:B------:R-:W-:Y:S06]  /*2840*/  BRA `(.L_x_2266) ;  /* 0xffffffe800587947 */ /* 0x000fec000383ffff */
.L_x_2267:
        /* <DEDUP_REMOVED lines=11> */
.L_x_8727:


//--------------------- .text._ZN10layer_norm22ln_bwd_finalize_kernelINS_22Kernel_traits_finalizeILj2048Ef13__nv_bfloat16S2_S2_fjLb0ELj1024ELj4ENS_18Kernel_traits_baseILj2048EfS2_S2_S2_fjLj1024EEEEELb0ELb0EEEvNS_9BwdParamsE --------------------------
	.section	.text._ZN10layer_norm22ln_bwd_finalize_kernelINS_22Kernel_traits_finalizeILj2048Ef13__nv_bfloat16S2_S2_fjLb0ELj1024ELj4ENS_18Kernel_traits_baseILj2048EfS2_S2_S2_fjLj1024EEEEELb0ELb0EEEvNS_9BwdParamsE,"ax",@progbits
	.align	128
        .global         _ZN10layer_norm22ln_bwd_finalize_kernelINS_22Kernel_traits_finalizeILj2048Ef13__nv_bfloat16S2_S2_fjLb0ELj1024ELj4ENS_18Kernel_traits_baseILj2048EfS2_S2_S2_fjLj1024EEEEELb0ELb0EEEvNS_9BwdParamsE
        .type           _ZN10layer_norm22ln_bwd_finalize_kernelINS_22Kernel_traits_finalizeILj2048Ef13__nv_bfloat16S2_S2_fjLb0ELj1024ELj4ENS_18Kernel_traits_baseILj2048EfS2_S2_S2_fjLj1024EEEEELb0ELb0EEEvNS_9BwdParamsE,@function
        .size           _ZN10layer_norm22ln_bwd_finalize_kernelINS_22Kernel_traits_finalizeILj2048Ef13__nv_bfloat16S2_S2_fjLb0ELj1024ELj4ENS_18Kernel_traits_baseILj2048EfS2_S2_S2_fjLj1024EEEEELb0ELb0EEEvNS_9BwdParamsE,(.L_x_8728 - _ZN10layer_norm22ln_bwd_finalize_kernelINS_22Kernel_traits_finalizeILj2048Ef13__nv_bfloat16S2_S2_fjLb0ELj1024ELj4ENS_18Kernel_traits_baseILj2048EfS2_S2_S2_fjLj1024EEEEELb0ELb0EEEvNS_9BwdParamsE)
        .other          _ZN10layer_norm22ln_bwd_finalize_kernelINS_22Kernel_traits_finalizeILj2048Ef13__nv_bfloat16S2_S2_fjLb0ELj1024ELj4ENS_18Kernel_traits_baseILj2048EfS2_S2_S2_fjLj1024EEEEELb0ELb0EEEvNS_9BwdParamsE,@"STO_CUDA_ENTRY STV_DEFAULT"
_ZN10layer_norm22ln_bwd_finalize_kernelINS_22Kernel_traits_finalizeILj2048Ef13__nv_bfloat16S2_S2_fjLb0ELj1024ELj4ENS_18Kernel_traits_baseILj2048EfS2_S2_S2_fjLj1024EEEEELb0ELb0EEEvNS_9BwdParamsE:
.text._ZN10layer_norm22ln_bwd_finalize_kernelINS_22Kernel_traits_finalizeILj2048Ef13__nv_bfloat16S2_S2_fjLb0ELj1024ELj4ENS_18Kernel_traits_baseILj2048EfS2_S2_S2_fjLj1024EEEEELb0ELb0EEEvNS_9BwdParamsE:
        /* <DEDUP_REMOVED lines=25> */
.L_x_2280:
        /* <DEDUP_REMOVED lines=30> */
.L_x_2272:
        /* <DEDUP_REMOVED lines=36> */
.L_x_2271:
[----:B------:R-:W-:Y:S05]  /*05b0*/  BSYNC B1 ;  /* 0x0000000000017941 */ /* 0x000fea0003800000 */
.L_x_2270:
        /* <DEDUP_REMOVED lines=24> */
.L_x_2274:
[----:B------:R-:W-:Y:S05]  /*0740*/  BSYNC B1 ;  /* 0x0000000000017941 */ /* 0x000fea0003800000 */
.L_x_2273:
        /* <DEDUP_REMOVED lines=12> */
.L_x_2275:
[----:B------:R-:W-:Y:S05]  /*0810*/  BSYNC B1 ;  /* 0x0000000000017941 */ /* 0x000fea0003800000 */
.L_x_2269:
[----:B------:R-:W-:Y:S05]  /*0820*/  BSYNC B0 ;  /* 0x0000000000007941 */ /* 0x000fea0003800000 */
.L_x_2268:
        /* <DEDUP_REMOVED lines=29> */
.L_x_2291:
[----:B---3--:R-:W-:Y:S01]  /*0a00*/  FADD.FTZ R9, R18, R9 ;  /* 0x0000000912097221 */ /* 0x008fe20000010000 */
[----:B--2---:R-:W-:-:S04]  /*0a10*/  FADD.FTZ R11, R10, R11 ;  /* 0x0000000b0a0b7221 */ /* 0x004fc80000010000 */
[----:B------:R2:W-:Y:S04]  /*0a20*/  @!P1 STS [R6+0x2000], R9 ;  /* 0x0020000906009388 */ /* 0x0005e80000000800 */
[----:B------:R2:W-:Y:S02]  /*0a30*/  @!P1 STS [R6+0x2080], R11 ;  /* 0x0020800b06009388 */ /* 0x0005e40000000800 */
.L_x_2276:
        /* <DEDUP_REMOVED lines=9> */
[----:B0-----:R-:W0:Y:S01]  /*0ad0*/  LDS.64 R10, [R9+UR4+0x2000] ;  /* 0x00200004090a7984 */ /* 0x001e220008000a00 */
[----:B------:R-:W3:Y:S03]  /*0ae0*/  LDC.64 R14, c[0x0][0x310] ;  /* 0x0000c400ff0e7b82 */ /* 0x000ee60000000a00 */
[----:B------:R-:W4:Y:S01]  /*0af0*/  LDS.64 R16, [R9+UR4+0x2080] ;  /* 0x0020800409107984 */ /* 0x000f220008000a00 */
[----:B--2---:R-:W-:-:S04]  /*0b00*/  IMAD.WIDE.U32 R12, R4, 0x8, R12 ;  /* 0x00000008040c7825 */ /* 0x004fc800078e000c */
[----:B---3--:R-:W-:Y:S01]  /*0b10*/  IMAD.WIDE.U32 R14, R4, 0x8, R14 ;  /* 0x00000008040e7825 */ /* 0x008fe200078e000e */
[----:B0-----:R2:W-:Y:S04]  /*0b20*/  STG.E.64 desc[UR6][R12.64], R10 ;  /* 0x0000000a0c007986 */ /* 0x0015e8000c101b06 */
[----:B----4-:R2:W-:Y:S02]  /*0b30*/  STG.E.64 desc[UR6][R14.64], R16 ;  /* 0x000000100e007986 */ /* 0x0105e4000c101b06 */
.L_x_2279:
[----:B------:R-:W-:Y:S05]  /*0b40*/  BSYNC B0 ;  /* 0x0000000000007941 */ /* 0x000fea0003800000 */
.L_x_2278:
[C---:B------:R-:W-:Y:S01]  /*0b50*/  ISETP.GT.U32.AND P1, PT, R3.reuse, -0x801, PT ;  /* 0xfffff7ff0300780c */ /* 0x040fe20003f24070 */
[----:B------:R-:W-:Y:S01]  /*0b60*/  VIADD R4, R4, 0x400 ;  /* 0x0000040004047836 */ /* 0x000fe20000000000 */
[----:B------:R-:W-:-:S11]  /*0b70*/  IADD3 R3, R3, 0x800, RZ ;  /* 0x0000080003037810 */ /* 0x000fd60007ffe0ff */
[----:B------:R-:W-:Y:S05]  /*0b80*/  @P1 BRA `(.L_x_2280) ;  /* 0xfffffff400801947 */ /* 0x000fea000383ffff */
[----:B------:R-:W-:Y:S05]  /*0b90*/  EXIT ;  /* 0x000000000000794d */ /* 0x000fea0003800000 */
.L_x_2277:
[----:B------:R-:W-:Y:S01]  /*0ba0*/  HFMA2.MMA R21, -RZ, RZ, 0, 5.9604644775390625e-08 ;  /* 0x00000001ff157435 */ /* 0x000fe200000001ff */
[----:B0--3--:R-:W-:Y:S01]  /*0bb0*/  MOV R22, R10 ;  /* 0x0000000a00167202 */ /* 0x009fe20000000f00 */
[----:B------:R-:W-:Y:S01]  /*0bc0*/  IMAD.MOV.U32 R19, RZ, RZ, -0x1 ;  /* 0xffffffffff137424 */ /* 0x000fe200078e00ff */
[----:B------:R-:W-:-:S08]  /*0bd0*/  MOV R24, 0x1f ;  /* 0x0000001f00187802 */ /* 0x000fd00000000f00 */
[----:B-12---:R-:W-:Y:S05]  /*0be0*/  WARPSYNC.COLLECTIVE R19, `(.L_x_2281) ;  /* 0x0000000013087348 */ /* 0x006fea0003c00000 */
[----:B------:R0:W3:Y:S02]  /*0bf0*/  SHFL.BFLY P2, R20, R22, R21, R24 ;  /* 0x0c00001516147389 */ /* 0x0000e40000040018 */
[----:B0123--:R-:W-:Y:S01]  /*0c00*/  ENDCOLLECTIVE ;  /* 0x000000000000791b */ /* 0x00ffe20003800000 */
.L_x_2281:
[----:B------:R-:W-:Y:S01]  /*0c10*/  HFMA2.MMA R21, -RZ, RZ, 0, 1.1920928955078125e-07 ;  /* 0x00000002ff157435 */ /* 0x000fe200000001ff */
[----:B------:R-:W-:-:S05]  /*0c20*/  MOV R11, R20 ;  /* 0x00000014000b7202 */ /* 0x000fca0000000f00 */
[----:B------:R-:W-:-:S05]  /*0c30*/  FADD.FTZ R11, R10, R11 ;  /* 0x0000000b0a0b7221 */ /* 0x000fca0000010000 */
[----:B------:R-:W-:-:S07]  /*0c40*/  MOV R22, R11 ;  /* 0x0000000b00167202 */ /* 0x000fce0000000f00 */
[----:B------:R-:W-:Y:S05]  /*0c50*/  WARPSYNC.COLLECTIVE R19, `(.L_x_2282) ;  /* 0x0000000013087348 */ /* 0x000fea0003c00000 */
[----:B------:R0:W1:Y:S02]  /*0c60*/  SHFL.BFLY P2, R20, R22, R21, R24 ;  /* 0x0c00001516147389 */ /* 0x0000640000040018 */
[----:B01----:R-:W-:Y:S01]  /*0c70*/  ENDCOLLECTIVE ;  /* 0x000000000000791b */ /* 0x003fe20003800000 */
.L_x_2282:
[----:B------:R-:W-:Y:S01]  /*0c80*/  HFMA2.MMA R21, -RZ, RZ, 0, 2.384185791015625e-07 ;  /* 0x00000004ff157435 */ /* 0x000fe200000001ff */
[----:B------:R-:W-:-:S04]  /*0c90*/  IMAD.MOV.U32 R14, RZ, RZ, R20 ;  /* 0x000000ffff0e7224 */ /* 0x000fc800078e0014 */
[----:B------:R-:W-:-:S05]  /*0ca0*/  FADD.FTZ R14, R11, R14 ;  /* 0x0000000e0b0e7221 */ /* 0x000fca0000010000 */
[----:B------:R-:W-:-:S07]  /*0cb0*/  MOV R22, R14 ;  /* 0x0000000e00167202 */ /* 0x000fce0000000f00 */
[----:B------:R-:W-:Y:S05]  /*0cc0*/  WARPSYNC.COLLECTIVE R19, `(.L_x_2283) ;  /* 0x0000000013087348 */ /* 0x000fea0003c00000 */
[----:B------:R0:W1:Y:S02]  /*0cd0*/  SHFL.BFLY P2, R20, R22, R21, R24 ;  /* 0x0c00001516147389 */ /* 0x0000640000040018 */
[----:B01----:R-:W-:Y:S01]  /*0ce0*/  ENDCOLLECTIVE ;  /* 0x000000000000791b */ /* 0x003fe20003800000 */
.L_x_2283:
[----:B------:R-:W-:Y:S01]  /*0cf0*/  IMAD.MOV.U32 R21, RZ, RZ, 0x8 ;  /* 0x00000008ff157424 */ /* 0x000fe200078e00ff */
[----:B------:R-:W-:-:S05]  /*0d00*/  MOV R13, R20 ;  /* 0x00000014000d7202 */ /* 0x000fca0000000f00 */
[----:B------:R-:W-:-:S05]  /*0d10*/  FADD.FTZ R13, R14, R13 ;  /* 0x0000000d0e0d7221 */ /* 0x000fca0000010000 */
[----:B------:R-:W-:-:S07]  /*0d20*/  MOV R22, R13 ;  /* 0x0000000d00167202 */ /* 0x000fce0000000f00 */
[----:B------:R-:W-:Y:S05]  /*0d30*/  WARPSYNC.COLLECTIVE R19, `(.L_x_2284) ;  /* 0x0000000013087348 */ /* 0x000fea0003c00000 */
[----:B------:R0:W1:Y:S02]  /*0d40*/  SHFL.BFLY P2, R20, R22, R21, R24 ;  /* 0x0c00001516147389 */ /* 0x0000640000040018 */
[----:B01----:R-:W-:Y:S01]  /*0d50*/  ENDCOLLECTIVE ;  /* 0x000000000000791b */ /* 0x003fe20003800000 */
.L_x_2284:
[----:B------:R-:W-:Y:S01]  /*0d60*/  HFMA2.MMA R21, -RZ, RZ, 0, 9.5367431640625e-07 ;  /* 0x00000010ff157435 */ /* 0x000fe200000001ff */
[----:B------:R-:W-:-:S05]  /*0d70*/  MOV R10, R20 ;  /* 0x00000014000a7202 */ /* 0x000fca0000000f00 */
[----:B------:R-:W-:-:S05]  /*0d80*/  FADD.FTZ R10, R13, R10 ;  /* 0x0000000a0d0a7221 */ /* 0x000fca0000010000 */
[----:B------:R-:W-:-:S07]  /*0d90*/  MOV R22, R10 ;  /* 0x0000000a00167202 */ /* 0x000fce0000000f00 */
[----:B------:R-:W-:Y:S05]  /*0da0*/  WARPSYNC.COLLECTIVE R19, `(.L_x_2285) ;  /* 0x0000000013087348 */ /* 0x000fea0003c00000 */
[----:B------:R0:W1:Y:S02]  /*0db0*/  SHFL.BFLY P2, R20, R22, R21, R24 ;  /* 0x0c00001516147389 */ /* 0x0000640000040018 */
[----:B01----:R-:W-:Y:S01]  /*0dc0*/  ENDCOLLECTIVE ;  /* 0x000000000000791b */ /* 0x003fe20003800000 */
.L_x_2285:
[----:B------:R-:W-:Y:S01]  /*0dd0*/  HFMA2.MMA R21, -RZ, RZ, 0, 5.9604644775390625e-08 ;  /* 0x00000001ff157435 */ /* 0x000fe200000001ff */
[----:B------:R-:W-:Y:S01]  /*0de0*/  IMAD.MOV.U32 R22, RZ, RZ, R9 ;  /* 0x000000ffff167224 */ /* 0x000fe200078e0009 */
[----:B------:R-:W-:-:S09]  /*0df0*/  MOV R11, R20 ;  /* 0x00000014000b7202 */ /* 0x000fd20000000f00 */
[----:B------:R-:W-:Y:S05]  /*0e00*/  WARPSYNC.COLLECTIVE R19, `(.L_x_2286) ;  /* 0x0000000013087348 */ /* 0x000fea0003c00000 */
[----:B------:R0:W1:Y:S02]  /*0e10*/  SHFL.BFLY P2, R20, R22, R21, R24 ;  /* 0x0c00001516147389 */ /* 0x0000640000040018 */
[----:B01----:R-:W-:Y:S01]  /*0e20*/  ENDCOLLECTIVE ;  /* 0x000000000000791b */ /* 0x003fe20003800000 */
.L_x_2286:
[----:B------:R-:W-:Y:S01]  /*0e30*/  HFMA2.MMA R21, -RZ, RZ, 0, 1.1920928955078125e-07 ;  /* 0x00000002ff157435 */ /* 0x000fe200000001ff */
[----:B------:R-:W-:-:S05]  /*0e40*/  MOV R14, R20 ;  /* 0x00000014000e7202 */ /* 0x000fca0000000f00 */
[----:B------:R-:W-:-:S05]  /*0e50*/  FADD.FTZ R15, R9, R14 ;  /* 0x0000000e090f7221 */ /* 0x000fca0000010000 */
[----:B------:R-:W-:-:S07]  /*0e60*/  MOV R22, R15 ;  /* 0x0000000f00167202 */ /* 0x000fce0000000f00 */
[----:B------:R-:W-:Y:S05]  /*0e70*/  WARPSYNC.COLLECTIVE R19, `(.L_x_2287) ;  /* 0x0000000013087348 */ /* 0x000fea0003c00000 */
[----:B------:R0:W1:Y:S02]  /*0e80*/  SHFL.BFLY P2, R20, R22, R21, R24 ;  /* 0x0c00001516147389 */ /* 0x0000640000040018 */
[----:B01----:R-:W-:Y:S01]  /*0e90*/  ENDCOLLECTIVE ;  /* 0x000000000000791b */ /* 0x003fe20003800000 */
.L_x_2287:
[----:B------:R-:W-:Y:S01]  /*0ea0*/  HFMA2.MMA R21, -RZ, RZ, 0, 2.384185791015625e-07 ;  /* 0x00000004ff157435 */ /* 0x000fe200000001ff */
[----:B------:R-:W-:-:S04]  /*0eb0*/  IMAD.MOV.U32 R16, RZ, RZ, R20 ;  /* 0x000000ffff107224 */ /* 0x000fc800078e0014 */
[----:B------:R-:W-:-:S05]  /*0ec0*/  FADD.FTZ R16, R15, R16 ;  /* 0x000000100f107221 */ /* 0x000fca0000010000 */
[----:B------:R-:W-:-:S07]  /*0ed0*/  MOV R22, R16 ;  /* 0x0000001000167202 */ /* 0x000fce0000000f00 */
[----:B------:R-:W-:Y:S05]  /*0ee0*/  WARPSYNC.COLLECTIVE R19, `(.L_x_2288) ;  /* 0x0000000013087348 */ /* 0x000fea0003c00000 */
[----:B------:R0:W1:Y:S02]  /*0ef0*/  SHFL.BFLY P2, R20, R22, R21, R24 ;  /* 0x0c00001516147389 */ /* 0x0000640000040018 */
[----:B01----:R-:W-:Y:S01]  /*0f00*/  ENDCOLLECTIVE ;  /* 0x000000000000791b */ /* 0x003fe20003800000 */
.L_x_2288:
[----:B------:R-:W-:Y:S01]  /*0f10*/  IMAD.MOV.U32 R21, RZ, RZ, 0x8 ;  /* 0x00000008ff157424 */ /* 0x000fe200078e00ff */
[----:B------:R-:W-:-:S05]  /*0f20*/  MOV R17, R20 ;  /* 0x0000001400117202 */ /* 0x000fca0000000f00 */
[----:B------:R-:W-:-:S05]  /*0f30*/  FADD.FTZ R17, R16, R17 ;  /* 0x0000001110117221 */ /* 0x000fca0000010000 */
[----:B------:R-:W-:-:S07]  /*0f40*/  MOV R22, R17 ;  /* 0x0000001100167202 */ /* 0x000fce0000000f00 */
[----:B------:R-:W-:Y:S05]  /*0f50*/  WARPSYNC.COLLECTIVE R19, `(.L_x_2289) ;  /* 0x0000000013087348 */ /* 0x000fea0003c00000 */
[----:B------:R0:W1:Y:S02]  /*0f60*/  SHFL.BFLY P2, R20, R22, R21, R24 ;  /* 0x0c00001516147389 */ /* 0x0000640000040018 */
[----:B01----:R-:W-:Y:S01]  /*0f70*/  ENDCOLLECTIVE ;  /* 0x000000000000791b */ /* 0x003fe20003800000 */
.L_x_2289:
[----:B------:R-:W-:Y:S01]  /*0f80*/  HFMA2.MMA R21, -RZ, RZ, 0, 9.5367431640625e-07 ;  /* 0x00000010ff157435 */ /* 0x000fe200000001ff */
[----:B------:R-:W-:-:S05]  /*0f90*/  MOV R18, R20 ;  /* 0x0000001400127202 */ /* 0x000fca0000000f00 */
[----:B------:R-:W-:-:S05]  /*0fa0*/  FADD.FTZ R18, R17, R18 ;  /* 0x0000001211127221 */ /* 0x000fca0000010000 */
[----:B------:R-:W-:-:S07]  /*0fb0*/  MOV R22, R18 ;  /* 0x0000001200167202 */ /* 0x000fce0000000f00 */
[----:B------:R-:W-:Y:S05]  /*0fc0*/  WARPSYNC.COLLECTIVE R19, `(.L_x_2290) ;  /* 0x0000000013087348 */ /* 0x000fea0003c00000 */
[----:B------:R0:W1:Y:S02]  /*0fd0*/  SHFL.BFLY P2, R20, R22, R21, R24 ;  /* 0x0c00001516147389 */ /* 0x0000640000040018 */
[----:B01----:R-:W-:Y:S01]  /*0fe0*/  ENDCOLLECTIVE ;  /* 0x000000000000791b */ /* 0x003fe20003800000 */
.L_x_2290:
[----:B------:R-:W-:Y:S01]  /*0ff0*/  MOV R9, R20 ;  /* 0x0000001400097202 */ /* 0x000fe20000000f00 */
[----:B------:R-:W-:Y:S06]  /*1000*/  BRA `(.L_x_2291) ;  /* 0xfffffff8007c7947 */ /* 0x000fec000383ffff */
.L_x_2292:
        /* <DEDUP_REMOVED lines=15> */
.L_x_8728:


//--------------------- .text._ZN10layer_norm13ln_bwd_kernelINS_13Kernel_traitsIf13__nv_bfloat16S2_S2_fjLj2048ELj1ELj1ELj4ELj16ENS_18Kernel_traits_baseILj2048EfS2_S2_S2_fjLj128EEEEELb1ELb0ELb1ELb0EEEvNS_9BwdParamsE --------------------------
	.section	.text._ZN10layer_norm13ln_bwd_kernelINS_13Kernel_traitsIf13__nv_bfloat16S2_S2_fjLj2048ELj1ELj1ELj4ELj16ENS_18Kernel_traits_baseILj2048EfS2_S2_S2_fjLj128EEEEELb1ELb0ELb1ELb0EEEvNS_9BwdParamsE,"ax",@progbits
	.align	128
        .global         _ZN10layer_norm13ln_bwd_kernelINS_13Kernel_traitsIf13__nv_bfloat16S2_S2_fjLj2048ELj1ELj1ELj4ELj16ENS_18Kernel_traits_baseILj2048EfS2_S2_S2_fjLj128EEEEELb1ELb0ELb1ELb0EEEvNS_9BwdParamsE
        .type           _ZN10layer_norm13ln_bwd_kernelINS_13Kernel_traitsIf13__nv_bfloat16S2_S2_fjLj2048ELj1ELj1ELj4ELj16ENS_18Kernel_traits_baseILj2048EfS2_S2_S2_fjLj128EEEEELb1ELb0ELb1ELb0EEEvNS_9BwdParamsE,@function
        .size           _ZN10layer_norm13ln_bwd_kernelINS_13Kernel_traitsIf13__nv_bfloat16S2_S2_fjLj2048ELj1ELj1ELj4ELj16ENS_18Kernel_traits_baseILj2048EfS2_S2_S2_fjLj128EEEEELb1ELb0ELb1ELb0EEEvNS_9BwdParamsE,(.L_x_8729 - _ZN10layer_norm13ln_bwd_kernelINS_13Kernel_traitsIf13__nv_bfloat16S2_S2_fjLj2048ELj1ELj1ELj4ELj16ENS_18Kernel_traits_baseILj2048EfS2_S2_S2_fjLj128EEEEELb1ELb0ELb1ELb0EEEvNS_9BwdParamsE)
        .other          _ZN10layer_norm13ln_bwd_kernelINS_13Kernel_traitsIf13__nv_bfloat16S2_S2_fjLj2048ELj1ELj1ELj4ELj16ENS_18Kernel_traits_baseILj2048EfS2_S2_S2_fjLj128EEEEELb1ELb0ELb1ELb0EEEvNS_9BwdParamsE,@"STO_CUDA_ENTRY STV_DEFAULT"
_ZN10layer_norm13ln_bwd_kernelINS_13Kernel_traitsIf13__nv_bfloat16S2_S2_fjLj2048ELj1ELj1ELj4ELj16ENS_18Kernel_traits_baseILj2048EfS2_S2_S2_fjLj128EEEEELb1ELb0ELb1ELb0EEEvNS_9BwdParamsE:
.text._ZN10layer_norm13ln_bwd_kernelINS_13Kernel_traitsIf13__nv_bfloat16S2_S2_fjLj2048ELj1ELj1ELj4ELj16ENS_18Kernel_traits_baseILj2048EfS2_S2_S2_fjLj128EEEEELb1ELb0ELb1ELb0EEEvNS_9BwdParamsE:
        /* <DEDUP_REMOVED lines=23> */
[----:B------:R-:W5:Y:S01]  /*0170*/  @P0 LDG.E.128 R68, desc[UR4][R4.64] ;  /* 0x0000000404440981 */ /* 0x000f62000c1e1d00 */
[----:B--2---:R-:W-:-:S03]  /*0180*/  @P1 IMAD.WIDE.U32 R6, R9, 0x20, R6 ;  /* 0x0000002009061825 */ /* 0x004fc600078e0006 */
[----:B------:R1:W5:Y:S04]  /*0190*/  @P0 LDG.E.128 R64, desc[UR4][R4.64+0x10] ;  /* 0x0000100404400981 */ /* 0x000368000c1e1d00 */
[----:B------:R0:W5:Y:S04]  /*01a0*/  @P1 LDG.E.128 R60, desc[UR4][R6.64] ;  /* 0x00000004063c1981 */ /* 0x000168000c1e1d00 */
        /* <DEDUP_REMOVED lines=23> */
[----:B------:R-:W-:-:S10]  /*0320*/  IMAD.MOV.U32 R53, RZ, RZ, RZ ;  /* 0x000000ffff357224 */ /* 0x000fd400078e00ff */
.L_x_2354:
[----:B-1----:R-:W1:Y:S08]  /*0330*/  LDC.64 R80, c[0x0][0x288] ;  /* 0x0000a200ff507b82 */ /* 0x002e700000000a00 */
[----:B--2---:R-:W2:Y:S08]  /*0340*/  LDC.64 R82, c[0x0][0x258] ;  /* 0x00009600ff527b82 */ /* 0x004eb00000000a00 */
        /* <DEDUP_REMOVED lines=36> */
.L_x_2297:
[----:B------:R-:W-:Y:S05]  /*0590*/  BSYNC B1 ;  /* 0x0000000000017941 */ /* 0x000fea0003800000 */
.L_x_2296:
[----:B------:R-:W-:Y:S01]  /*05a0*/  CS2R R84, SRZ ;  /* 0x0000000000547805 */ /* 0x000fe2000001ff00 */
[----:B------:R-:W-:Y:S06]  /*05b0*/  @!P1 BRA `(.L_x_2298) ;  /* 0x0000000c00749947 */ /* 0x000fec0003800000 */
[----:B------:R-:W1:Y:S01]  /*05c0*/  LDC.64 R88, c[0x0][0x240] ;  /* 0x00009000ff587b82 */ /* 0x000e620000000a00 */
[----:B------:R-:W-:-:S04]  /*05d0*/  ISETP.NE.U32.AND P4, PT, RZ, UR8, PT ;  /* 0x00000008ff007c0c */ /* 0x000fc8000bf85070 */
[----:B------:R-:W-:Y:S01]  /*05e0*/  ISETP.NE.AND.EX P4, PT, RZ, UR9, PT, P4 ;  /* 0x00000009ff007c0c */ /* 0x000fe2000bf85340 */
[----:B-1----:R-:W-:-:S12]  /*05f0*/  IMAD.WIDE.U32 R88, R81, 0x8, R88 ;  /* 0x0000000851587825 */ /* 0x002fd800078e0058 */
[----:B------:R-:W-:Y:S01]  /*0600*/  @P4 IMAD.WIDE.U32 R80, R83, 0x10, R122 ;  /* 0x0000001053504825 */ /* 0x000fe200078e007a */
[----:B------:R-:W5:Y:S04]  /*0610*/  LDG.E.64 R88, desc[UR4][R88.64] ;  /* 0x0000000458587981 */ /* 0x000f68000c1e1b00 */
[----:B------:R1:W5:Y:S01]  /*0620*/  @P4 LDG.E.128 R16, desc[UR4][R80.64] ;  /* 0x0000000450104981 */ /* 0x000362000c1e1d00 */
[----:B------:R-:W-:Y:S01]  /*0630*/  HFMA2.MMA R85, -RZ, RZ, 0, 0 ;  /* 0x00000000ff557435 */ /* 0x000fe200000001ff */
[----:B------:R-:W-:Y:S10]  /*0640*/  BRA `(.L_x_2298) ;  /* 0x0000000c00507947 */ /* 0x000ff40003800000 */
.L_x_2295:
[----:B------:R-:W1:Y:S02]  /*0650*/  LDC.64 R80, c[0x0][0x250] ;  /* 0x00009400ff507b82 */ /* 0x000e640000000a00 */
[----:B-1----:R-:W-:-:S06]  /*0660*/  IMAD.WIDE R80, R4, 0x4, R80 ;  /* 0x0000000404507825 */ /* 0x002fcc00078e0250 */
[----:B------:R-:W2:Y:S01]  /*0670*/  LDG.E R80, desc[UR4][R80.64] ;  /* 0x0000000450507981 */ /* 0x000ea2000c1e1900 */
[----:B-----5:R-:W-:Y:S01]  /*0680*/  ISETP.GE.AND P3, PT, R104, 0x1, PT ;  /* 0x000000016800780c */ /* 0x020fe20003f66270 */
[----:B------:R-:W-:Y:S01]  /*0690*/  VIADD R3, R86, 0xffffffff ;  /* 0xffffffff56037836 */ /* 0x000fe20000000000 */
[----:B0-----:R-:W-:Y:S01]  /*06a0*/  ISETP.NE.AND P4, PT, R121, RZ, PT ;  /* 0x000000ff7900720c */ /* 0x001fe20003f85270 */
[----:B------:R-:W-:Y:S01]  /*06b0*/  BSSY B1, `(.L_x_2299) ;  /* 0x000006f000017945 */ /* 0x000fe20003800000 */
[----:B------:R-:W-:Y:S01]  /*06c0*/  IMAD.MOV.U32 R114, RZ, RZ, RZ ;  /* 0x000000ffff727224 */ /* 0x000fe200078e00ff */
[----:B------:R-:W-:Y:S01]  /*06d0*/  MOV R86, R6 ;  /* 0x0000000600567202 */ /* 0x000fe20000000f00 */
[----:B------:R-:W-:-:S05]  /*06e0*/  IMAD R3, R3, R2, RZ ;  /* 0x0000000203037224 */ /* 0x000fca00078e02ff */
[----:B------:R-:W-:Y:S02]  /*06f0*/  SHF.R.S32.HI R82, RZ, 0x1f, R3 ;  /* 0x0000001fff527819 */ /* 0x000fe40000011403 */
[----:B------:R-:W-:Y:S02]  /*0700*/  @P3 IADD3 R83, R104, -0x1, RZ ;  /* 0xffffffff68533810 */ /* 0x000fe40007ffe0ff */
[----:B------:R-:W-:Y:S02]  /*0710*/  LEA.HI R82, R82, R3, RZ, 0x3 ;  /* 0x0000000352527211 */ /* 0x000fe400078f18ff */
[----:B------:R-:W-:Y:S01]  /*0720*/  LOP3.LUT R3, R124, 0x7f, RZ, 0xc0, !PT ;  /* 0x0000007f7c037812 */ /* 0x000fe200078ec0ff */
[----:B------:R-:W-:-:S03]  /*0730*/  @P3 IMAD R83, R83, R2, RZ ;  /* 0x0000000253533224 */ /* 0x000fc600078e02ff */
[----:B------:R-:W-:Y:S02]  /*0740*/  LEA.HI.SX32 R117, R82, R3, 0x1d ;  /* 0x0000000352757211 */ /* 0x000fe400078feaff */
[----:B------:R-:W-:-:S04]  /*0750*/  @P3 SHF.R.S32.HI R84, RZ, 0x1f, R83 ;  /* 0x0000001fff543819 */ /* 0x000fc80000011453 */
[----:B------:R-:W-:-:S04]  /*0760*/  @P3 LEA.HI R84, R84, R83, RZ, 0x3 ;  /* 0x0000005354543211 */ /* 0x000fc800078f18ff */
[----:B------:R-:W-:Y:S02]  /*0770*/  @P3 LEA.HI.SX32 R114, R84, R3, 0x1d ;  /* 0x0000000354723211 */ /* 0x000fe400078feaff */
[----:B------:R-:W-:Y:S02]  /*0780*/  CS2R R84, SRZ ;  /* 0x0000000000547805 */ /* 0x000fe4000001ff00 */
        /* <DEDUP_REMOVED lines=15> */
[----:B------:R-:W-:-:S02]  /*0880*/  IADD3 R114, R114, 0x80, RZ ;  /* 0x0000008072727810 */ /* 0x000fc40007ffe0ff */
[C---:B---3--:R-:W-:Y:S01]  /*0890*/  PRMT R0, R80.reuse, 0x7632, R0 ;  /* 0x0000763250007816 */ /* 0x048fe20000000000 */
[----:B------:R-:W-:-:S04]  /*08a0*/  IMAD.U32 R10, R80, 0x10000, RZ ;  /* 0x00010000500a7824 */ /* 0x000fc800078e00ff */
[----:B0-----:R-:W-:Y:S01]  /*08b0*/  IMAD.U32 R100, R0, 0x10000, RZ ;  /* 0x0001000000647824 */ /* 0x001fe200078e00ff */
[C---:B----4-:R-:W-:Y:S01]  /*08c0*/  PRMT R116, R84.reuse, 0x7632, R116 ;  /* 0x0000763254747816 */ /* 0x050fe20000000074 */
[----:B------:R-:W-:Y:S01]  /*08d0*/  IMAD.U32 R7, R84, 0x10000, RZ ;  /* 0x0001000054077824 */ /* 0x000fe200078e00ff */
[C---:B------:R-:W-:Y:S01]  /*08e0*/  PRMT R84, R86.reuse, 0x7632, R84 ;  /* 0x0000763256547816 */ /* 0x040fe20000000054 */
[----:B------:R-:W-:Y:S02]  /*08f0*/  IMAD.U32 R107, R86, 0x10000, RZ ;  /* 0x00010000566b7824 */ /* 0x000fe400078e00ff */
[C---:B------:R-:W-:Y:S01]  /*0900*/  FADD.FTZ R86, -R113.reuse, R10 ;  /* 0x0000000a71567221 */ /* 0x040fe20000010100 */
[----:B------:R-:W-:Y:S01]  /*0910*/  PRMT R80, R82, 0x7632, R80 ;  /* 0x0000763252507816 */ /* 0x000fe20000000050 */
[----:B------:R-:W-:Y:S02]  /*0920*/  FADD.FTZ R100, -R113, R100 ;  /* 0x0000006471647221 */ /* 0x000fe40000010100 */
[----:B------:R-:W-:Y:S01]  /*0930*/  FMUL.FTZ R0, R5, R86 ;  /* 0x0000005605007220 */ /* 0x000fe20000410000 */
[C---:B------:R-:W-:Y:S01]  /*0940*/  SHF.L.U32 R108, R81.reuse, 0x10, RZ ;  /* 0x00000010516c7819 */ /* 0x040fe200000006ff */
[----:B------:R-:W-:Y:S01]  /*0950*/  IMAD.U32 R116, R116, 0x10000, RZ ;  /* 0x0001000074747824 */ /* 0x000fe200078e00ff */
[----:B------:R-:W-:Y:S01]  /*0960*/  PRMT R9, R81, 0x7632, R9 ;  /* 0x0000763251097816 */ /* 0x000fe20000000009 */
[----:B------:R-:W-:Y:S01]  /*0970*/  FADD.FTZ R36, R36, R7 ;  /* 0x0000000724247221 */ /* 0x000fe20000010000 */
[----:B------:R-:W-:Y:S01]  /*0980*/  FFMA.FTZ R52, R0, R7, R52 ;  /* 0x0000000700347223 */ /* 0x000fe20000010034 */
[----:B------:R-:W-:Y:S01]  /*0990*/  FMUL.FTZ R119, R5, R100 ;  /* 0x0000006405777220 */ /* 0x000fe20000410000 */
[----:B------:R-:W-:-:S02]  /*09a0*/  IMAD.U32 R110, R82, 0x10000, RZ ;  /* 0x00010000526e7824 */ /* 0x000fc400078e00ff */
[----:B------:R-:W-:Y:S01]  /*09b0*/  FMUL.FTZ R7, R68, R7 ;  /* 0x0000000744077220 */ /* 0x000fe20000410000 */
[----:B------:R-:W-:Y:S01]  /*09c0*/  IMAD.U32 R80, R80, 0x10000, RZ ;  /* 0x0001000050507824 */ /* 0x000fe200078e00ff */
[----:B------:R-:W-:Y:S01]  /*09d0*/  SHF.L.U32 R112, R83, 0x10, RZ ;  /* 0x0000001053707819 */ /* 0x000fe200000006ff */
[----:B------:R-:W-:Y:S01]  /*09e0*/  FADD.FTZ R108, -R113, R108 ;  /* 0x0000006c716c7221 */ /* 0x000fe20000010100 */
[----:B------:R-:W-:Y:S01]  /*09f0*/  PRMT R82, R85, 0x7632, R82 ;  /* 0x0000763255527816 */ /* 0x000fe20000000052 */
[----:B------:R-:W-:Y:S01]  /*0a00*/  FADD.FTZ R37, R37, R116 ;  /* 0x0000007425257221 */ /* 0x000fe20000010000 */
[----:B------:R-:W-:Y:S01]  /*0a10*/  SHF.L.U32 R10, R9, 0x10, RZ ;  /* 0x00000010090a7819 */ /* 0x000fe200000006ff */
[-C--:B------:R-:W-:Y:S01]  /*0a20*/  FFMA.FTZ R53, R119, R116.reuse, R53 ;  /* 0x0000007477357223 */ /* 0x080fe20000010035 */
[----:B------:R-:W-:Y:S01]  /*0a30*/  SHF.L.U32 R85, R85, 0x10, RZ ;  /* 0x0000001055557819 */ /* 0x000fe200000006ff */
[C---:B------:R-:W-:Y:S01]  /*0a40*/  FADD.FTZ R110, -R113.reuse, R110 ;  /* 0x0000006e716e7221 */ /* 0x040fe20000010100 */
[----:B------:R-:W-:Y:S01]  /*0a50*/  FADD.FTZ R81, -R113, R80 ;  /* 0x0000005071517221 */ /* 0x000fe20000010100 */
[----:B------:R-:W-:Y:S01]  /*0a60*/  FMUL.FTZ R116, R69, R116 ;  /* 0x0000007445747220 */ /* 0x000fe20000410000 */
[----:B------:R-:W-:Y:S01]  /*0a70*/  FADD.FTZ R9, RZ, R7 ;  /* 0x00000007ff097221 */ /* 0x000fe20000010000 */
[----:B------:R-:W-:Y:S01]  /*0a80*/  FFMA.FTZ R80, R0, R7, RZ ;  /* 0x0000000700507223 */ /* 0x000fe200000100ff */
[----:B------:R-:W-:Y:S01]  /*0a90*/  FADD.FTZ R103, -R113, R112 ;  /* 0x0000007071677221 */ /* 0x000fe20000010100 */
[C---:B------:R-:W-:Y:S01]  /*0aa0*/  FMUL.FTZ R112, R5.reuse, R108 ;  /* 0x0000006c05707220 */ /* 0x040fe20000410000 */
[----:B------:R-:W-:Y:S01]  /*0ab0*/  SHF.L.U32 R82, R82, 0x10, RZ ;  /* 0x0000001052527819 */ /* 0x000fe200000006ff */
[----:B------:R-:W-:Y:S01]  /*0ac0*/  FMUL.FTZ R108, R5, R110 ;  /* 0x0000006e056c7220 */ /* 0x000fe20000410000 */
[----:B------:R-:W-:Y:S01]  /*0ad0*/  FADD.FTZ R100, R9, R116 ;  /* 0x0000007409647221 */ /* 0x000fe20000010000 */
[----:B------:R-:W-:Y:S01]  /*0ae0*/  FMUL.FTZ R111, R70, R85 ;  /* 0x00000055466f7220 */ /* 0x000fe20000410000 */
[----:B------:R-:W-:Y:S01]  /*0af0*/  FADD.FTZ R110, -R113, R10 ;  /* 0x0000000a716e7221 */ /* 0x000fe20000010100 */
[----:B------:R-:W-:Y:S01]  /*0b00*/  FFMA.FTZ R9, R119, R116, R80 ;  /* 0x0000007477097223 */ /* 0x000fe20000010050 */
[----:B------:R-:W-:Y:S01]  /*0b10*/  PRMT R106, R83, 0x7632, R106 ;  /* 0x00007632536a7816 */ /* 0x000fe2000000006a */
[----:B------:R-:W-:Y:S01]  /*0b20*/  FMUL.FTZ R109, R71, R82 ;  /* 0x00000052476d7220 */ /* 0x000fe20000410000 */
[----:B------:R-:W-:Y:S01]  /*0b30*/  FMUL.FTZ R110, R5, R110 ;  /* 0x0000006e056e7220 */ /* 0x000fe20000410000 */
[----:B------:R-:W-:Y:S01]  /*0b40*/  FADD.FTZ R100, R100, R111 ;  /* 0x0000006f64647221 */ /* 0x000fe20000010000 */
[----:B------:R-:W-:Y:S01]  /*0b50*/  FFMA.FTZ R9, R112, R111, R9 ;  /* 0x0000006f70097223 */ /* 0x000fe20000010009 */
[----:B------:R-:W-:Y:S01]  /*0b60*/  SHF.L.U32 R106, R106, 0x10, RZ ;  /* 0x000000106a6a7819 */ /* 0x000fe200000006ff */
[----:B------:R-:W-:Y:S01]  /*0b70*/  FADD.FTZ R32, R32, R107 ;  /* 0x0000006b20207221 */ /* 0x000fe20000010000 */
[----:B------:R-:W-:Y:S01]  /*0b80*/  FFMA.FTZ R48, R108, R107, R48 ;  /* 0x0000006b6c307223 */ /* 0x000fe20000010030 */
[----:B------:R-:W-:-:S02]  /*0b90*/  IMAD.U32 R84, R84, 0x10000, RZ ;  /* 0x0001000054547824 */ /* 0x000fc400078e00ff */
[----:B------:R-:W-:Y:S01]  /*0ba0*/  FMUL.FTZ R107, R64, R107 ;  /* 0x0000006b406b7220 */ /* 0x000fe20000410000 */
[----:B------:R-:W-:Y:S01]  /*0bb0*/  FADD.FTZ R100, R100, R109 ;  /* 0x0000006d64647221 */ /* 0x000fe20000010000 */
[----:B------:R-:W-:Y:S01]  /*0bc0*/  FFMA.FTZ R9, R110, R109, R9 ;  /* 0x0000006d6e097223 */ /* 0x000fe20000010009 */
[----:B------:R-:W-:Y:S01]  /*0bd0*/  PRMT R8, R87, 0x7632, R8 ;  /* 0x0000763257087816 */ /* 0x000fe20000000008 */
[----:B------:R-:W-:Y:S01]  /*0be0*/  FADD.FTZ R10, -R113, R106 ;  /* 0x0000006a710a7221 */ /* 0x000fe20000010100 */
[----:B------:R-:W-:Y:S01]  /*0bf0*/  SHF.L.U32 R87, R87, 0x10, RZ ;  /* 0x0000001057577819 */ /* 0x000fe200000006ff */
[----:B------:R-:W-:Y:S01]  /*0c00*/  FMUL.FTZ R106, R5, R81 ;  /* 0x00000051056a7220 */ /* 0x000fe20000410000 */
[----:B------:R-:W-:Y:S01]  /*0c10*/  FMUL.FTZ R105, R65, R84 ;  /* 0x0000005441697220 */ /* 0x000fe20000410000 */
[----:B------:R-:W-:Y:S01]  /*0c20*/  FADD.FTZ R100, R100, R107 ;  /* 0x0000006b64647221 */ /* 0x000fe20000010000 */
[----:B------:R-:W-:Y:S01]  /*0c30*/  FFMA.FTZ R81, R108, R107, R9 ;  /* 0x0000006b6c517223 */ /* 0x000fe20000010009 */
[----:B------:R-:W-:Y:S01]  /*0c40*/  SHF.L.U32 R86, R8, 0x10, RZ ;  /* 0x0000001008567819 */ /* 0x000fe200000006ff */
[C---:B------:R-:W-:Y:S01]  /*0c50*/  FMUL.FTZ R103, R5.reuse, R103 ;  /* 0x0000006705677220 */ /* 0x040fe20000410000 */
        /* <DEDUP_REMOVED lines=20> */
.L_x_2300:
[----:B------:R-:W-:Y:S05]  /*0da0*/  BSYNC B1 ;  /* 0x0000000000017941 */ /* 0x000fea0003800000 */
.L_x_2299:
        /* <DEDUP_REMOVED lines=14> */
[C---:B---3--:R-:W-:Y:S02]  /*0e90*/  SHF.L.U32 R118, R12.reuse, 0x10, RZ ;  /* 0x000000100c767819 */ /* 0x048fe400000006ff */
[----:B------:R-:W-:Y:S02]  /*0ea0*/  PRMT R11, R12, 0x7632, R11 ;  /* 0x000076320c0b7816 */ /* 0x000fe4000000000b */
[----:B------:R-:W-:Y:S01]  /*0eb0*/  PRMT R92, R13, 0x7632, R92 ;  /* 0x000076320d5c7816 */ /* 0x000fe2000000005c */
[----:B------:R-:W-:Y:S01]  /*0ec0*/  FADD.FTZ R118, -R113, R118 ;  /* 0x0000007671767221 */ /* 0x000fe20000010100 */
[----:B------:R-:W-:Y:S01]  /*0ed0*/  IMAD.U32 R98, R15, 0x10000, RZ ;  /* 0x000100000f627824 */ /* 0x000fe200078e00ff */
[----:B0-----:R-:W-:Y:S02]  /*0ee0*/  SHF.L.U32 R86, R11, 0x10, RZ ;  /* 0x000000100b567819 */ /* 0x001fe400000006ff */
[C---:B----4-:R-:W-:Y:S01]  /*0ef0*/  SHF.L.U32 R115, R80.reuse, 0x10, RZ ;  /* 0x0000001050737819 */ /* 0x050fe200000006ff */
[----:B------:R-:W-:Y:S01]  /*0f00*/  FMUL.FTZ R118, R5, R118 ;  /* 0x0000007605767220 */ /* 0x000fe20000410000 */
[----:B------:R-:W-:Y:S01]  /*0f10*/  PRMT R11, R80, 0x7632, R11 ;  /* 0x00007632500b7816 */ /* 0x000fe2000000000b */
[----:B------:R-:W-:Y:S01]  /*0f20*/  IMAD.U32 R12, R13, 0x10000, RZ ;  /* 0x000100000d0c7824 */ /* 0x000fe200078e00ff */
[----:B------:R-:W-:Y:S01]  /*0f30*/  PRMT R13, R14, 0x7632, R13 ;  /* 0x000076320e0d7816 */ /* 0x000fe2000000000d */
[----:B------:R-:W-:Y:S01]  /*0f40*/  IMAD.U32 R94, R92, 0x10000, RZ ;  /* 0x000100005c5e7824 */ /* 0x000fe200078e00ff */
[----:B------:R-:W-:Y:S01]  /*0f50*/  PRMT R93, R15, 0x7632, R93 ;  /* 0x000076320f5d7816 */ /* 0x000fe2000000005d */
[C---:B------:R-:W-:Y:S01]  /*0f60*/  FADD.FTZ R92, -R113.reuse, R98 ;  /* 0x00000062715c7221 */ /* 0x040fe20000010100 */
[----:B------:R-:W-:Y:S01]  /*0f70*/  PRMT R15, R82, 0x7632, R15 ;  /* 0x00007632520f7816 */ /* 0x000fe2000000000f */
[----:B------:R-:W-:Y:S01]  /*0f80*/  FADD.FTZ R86, -R113, R86 ;  /* 0x0000005671567221 */ /* 0x000fe20000010100 */
[----:B------:R-:W-:Y:S01]  /*0f90*/  SHF.L.U32 R98, R11, 0x10, RZ ;  /* 0x000000100b627819 */ /* 0x000fe200000006ff */
[----:B------:R-:W-:Y:S01]  /*0fa0*/  FADD.FTZ R28, R28, R115 ;  /* 0x000000731c1c7221 */ /* 0x000fe20000010000 */
[-C--:B------:R-:W-:Y:S01]  /*0fb0*/  FFMA.FTZ R44, R118, R115.reuse, R44 ;  /* 0x00000073762c7223 */ /* 0x080fe2000001002c */
[----:B------:R-:W-:Y:S01]  /*0fc0*/  FMUL.FTZ R115, R60, R115 ;  /* 0x000000733c737220 */ /* 0x000fe20000410000 */
[----:B------:R-:W-:-:S02]  /*0fd0*/  SHF.L.U32 R96, R13, 0x10, RZ ;  /* 0x000000100d607819 */ /* 0x000fc400000006ff */
[----:B------:R-:W-:Y:S01]  /*0fe0*/  SHF.L.U32 R87, R82, 0x10, RZ ;  /* 0x0000001052577819 */ /* 0x000fe200000006ff */
[----:B------:R-:W-:Y:S01]  /*0ff0*/  FADD.FTZ R12, -R113, R12 ;  /* 0x0000000c710c7221 */ /* 0x000fe20000010100 */
[----:B------:R-:W-:Y:S01]  /*1000*/  PRMT R13, R81, 0x7632, R13 ;  /* 0x00007632510d7816 */ /* 0x000fe2000000000d */
[----:B------:R-:W-:Y:S01]  /*1010*/  IMAD.U32 R102, R93, 0x10000, RZ ;  /* 0x000100005d667824 */ /* 0x000fe200078e00ff */
[----:B------:R-:W-:Y:S01]  /*1020*/  SHF.L.U32 R82, R15, 0x10, RZ ;  /* 0x000000100f527819 */ /* 0x000fe200000006ff */
[----:B------:R-:W-:Y:S01]  /*1030*/  FMUL.FTZ R15, R5, R86 ;  /* 0x00000056050f7220 */ /* 0x000fe20000410000 */
[----:B------:R-:W-:Y:S02]  /*1040*/  IMAD.U32 R81, R81, 0x10000, RZ ;  /* 0x0001000051517824 */ /* 0x000fe400078e00ff */
[----:B------:R-:W-:Y:S01]  /*1050*/  FADD.FTZ R84, R84, R115 ;  /* 0x0000007354547221 */ /* 0x000fe20000010000 */
[----:B------:R-:W-:Y:S01]  /*1060*/  FMUL.FTZ R93, R61, R98 ;  /* 0x000000623d5d7220 */ /* 0x000fe20000410000 */
[----:B------:R-:W-:Y:S01]  /*1070*/  FFMA.FTZ R86, R118, R115, R85 ;  /* 0x0000007376567223 */ /* 0x000fe20000010055 */
[----:B------:R-:W-:Y:S01]  /*1080*/  SHF.L.U32 R14, R14, 0x10, RZ ;  /* 0x000000100e0e7819 */ /* 0x000fe200000006ff */
[----:B------:R-:W-:Y:S01]  /*1090*/  FMUL.FTZ R11, R5, R12 ;  /* 0x0000000c050b7220 */ /* 0x000fe20000410000 */
[----:B------:R-:W-:-:S02]  /*10a0*/  IMAD.U32 R100, R13, 0x10000, RZ ;  /* 0x000100000d647824 */ /* 0x000fc400078e00ff */
[----:B------:R-:W-:Y:S01]  /*10b0*/  FADD.FTZ R94, -R113, R94 ;  /* 0x0000005e715e7221 */ /* 0x000fe20000010100 */
[----:B------:R-:W-:Y:S01]  /*10c0*/  FMUL.FTZ R13, R62, R81 ;  /* 0x000000513e0d7220 */ /* 0x000fe20000410000 */
[----:B------:R-:W-:Y:S01]  /*10d0*/  FADD.FTZ R84, R84, R93 ;  /* 0x0000005d54547221 */ /* 0x000fe20000010000 */
[----:B------:R-:W-:Y:S01]  /*10e0*/  FFMA.FTZ R86, R15, R93, R86 ;  /* 0x0000005d0f567223 */ /* 0x000fe20000010056 */
[C---:B------:R-:W-:Y:S01]  /*10f0*/  FADD.FTZ R14, -R113.reuse, R14 ;  /* 0x0000000e710e7221 */ /* 0x040fe20000010100 */
[----:B------:R-:W-:Y:S01]  /*1100*/  FADD.FTZ R96, -R113, R96 ;  /* 0x0000006071607221 */ /* 0x000fe20000010100 */
[----:B------:R-:W-:Y:S01]  /*1110*/  FADD.FTZ R30, R30, R81 ;  /* 0x000000511e1e7221 */ /* 0x000fe20000010000 */
[----:B------:R-:W-:Y:S01]  /*1120*/  FFMA.FTZ R46, R11, R81, R46 ;  /* 0x000000510b2e7223 */ /* 0x000fe2000001002e */
        /* <DEDUP_REMOVED lines=9> */
[C---:B------:R-:W-:Y:S01]  /*11c0*/  PRMT R80, R83.reuse, 0x7632, R80 ;  /* 0x0000763253507816 */ /* 0x040fe20000000050 */
[----:B------:R-:W-:-:S02]  /*11d0*/  IMAD.U32 R83, R83, 0x10000, RZ ;  /* 0x0001000053537824 */ /* 0x000fc400078e00ff */
        /* <DEDUP_REMOVED lines=12> */
[----:B------:R-:W-:-:S02]  /*12a0*/  IMAD.U32 R80, R80, 0x10000, RZ ;  /* 0x0001000050507824 */ /* 0x000fc400078e00ff */
        /* <DEDUP_REMOVED lines=14> */
.L_x_2298:
[----:B------:R-:W-:Y:S05]  /*1390*/  BSYNC B0 ;  /* 0x0000000000007941 */ /* 0x000fea0003800000 */
.L_x_2294:
        /* <DEDUP_REMOVED lines=26> */
.L_x_2367:
[----:B------:R-:W4:Y:S01]  /*1540*/  S2R R83, SR_CgaCtaId ;  /* 0x0000000000537919 */ /* 0x000f220000008800 */
[----:B------:R-:W-:Y:S01]  /*1550*/  @!P4 LOP3.LUT R80, R80, 0x3, RZ, 0xc0, !PT ;  /* 0x000000035050c812 */ /* 0x000fe200078ec0ff */
[----:B------:R-:W-:Y:S05]  /*1560*/  WARPSYNC.ALL ;  /* 0x0000000000007948 */ /* 0x000fea0003800000 */
[----:B------:R-:W-:Y:S01]  /*1570*/  MOV R82, 0x400 ;  /* 0x0000040000527802 */ /* 0x000fe20000000f00 */
[----:B------:R-:W-:Y:S01]  /*1580*/  BSSY B0, `(.L_x_2302) ;  /* 0x00000ed000007945 */ /* 0x000fe20003800000 */
[----:B------:R-:W-:Y:S02]  /*1590*/  @P3 IADD3 R123, R104, -0x1, RZ ;  /* 0xffffffff687b3810 */ /* 0x000fe40007ffe0ff */
[----:B------:R-:W-:-:S03]  /*15a0*/  @P3 LOP3.LUT R3, R124, 0x7f, RZ, 0xc0, !PT ;  /* 0x0000007f7c033812 */ /* 0x000fc600078ec0ff */
[----:B------:R-:W-:Y:S01]  /*15b0*/  @P3 IMAD R123, R123, R2, RZ ;  /* 0x000000027b7b3224 */ /* 0x000fe200078e02ff */
[----:B----4-:R-:W-:Y:S01]  /*15c0*/  LEA R83, R83, R82, 0x18 ;  /* 0x0000005253537211 */ /* 0x010fe200078ec0ff */
[C---:B------:R-:W-:Y:S02]  /*15d0*/  @!P4 IMAD.IADD R82, R81.reuse, 0x1, R80 ;  /* 0x000000015152c824 */ /* 0x040fe400078e0250 */
[----:B--2---:R-:W-:Y:S02]  /*15e0*/  FADD.FTZ R80, R84, R113 ;  /* 0x0000007154507221 */ /* 0x004fe40000010000 */
[----:B------:R-:W-:Y:S01]  /*15f0*/  IMAD R114, R81, 0x8, R83 ;  /* 0x0000000851727824 */ /* 0x000fe200078e0253 */
[----:B------:R-:W-:Y:S01]  /*1600*/  @!P4 LEA R113, R82, R83, 0x3 ;  /* 0x000000535271c211 */ /* 0x000fe200078e18ff */
[----:B---3--:R-:W-:-:S05]  /*1610*/  FADD.FTZ R81, R85, R100 ;  /* 0x0000006455517221 */ /* 0x008fca0000010000 */
[----:B------:R-:W-:Y:S01]  /*1620*/  @!P4 STS.64 [R113+0x2000], R80 ;  /* 0x002000507100c388 */ /* 0x000fe20000000a00 */
[----:B------:R-:W-:Y:S06]  /*1630*/  BAR.SYNC.DEFER_BLOCKING 0x0 ;  /* 0x0000000000007b1d */ /* 0x000fec0000010000 */
[----:B------:R-:W2:Y:S04]  /*1640*/  LDS.128 R80, [R114+0x2000] ;  /* 0x0020000072507984 */ /* 0x000ea80000000c00 */
[----:B-1----:R-:W1:Y:S01]  /*1650*/  LDS.128 R84, [R114+0x2010] ;  /* 0x0020100072547984 */ /* 0x002e620000000c00 */
[----:B--2---:R-:W-:Y:S01]  /*1660*/  FADD.FTZ R117, RZ, R80 ;  /* 0x00000050ff757221 */ /* 0x004fe20000010000 */
[----:B------:R-:W-:Y:S01]  /*1670*/  FADD.FTZ R100, RZ, R81 ;  /* 0x00000051ff647221 */ /* 0x000fe20000010000 */
[----:B------:R-:W-:-:S02]  /*1680*/  @P3 SHF.R.S32.HI R80, RZ, 0x1f, R123 ;  /* 0x0000001fff503819 */ /* 0x000fc4000001147b */
[----:B------:R-:W-:Y:S01]  /*1690*/  FADD.FTZ R117, R82, R117 ;  /* 0x0000007552757221 */ /* 0x000fe20000010000 */
[----:B------:R-:W-:Y:S01]  /*16a0*/  FADD.FTZ R100, R83, R100 ;  /* 0x0000006453647221 */ /* 0x000fe20000010000 */
[----:B------:R-:W-:Y:S01]  /*16b0*/  @P3 LEA.HI R82, R80, R123, RZ, 0x3 ;  /* 0x0000007b50523211 */ /* 0x000fe200078f18ff */
[----:B------:R-:W-:Y:S02]  /*16c0*/  IMAD.MOV.U32 R80, RZ, RZ, RZ ;  /* 0x000000ffff507224 */ /* 0x000fe400078e00ff */
[----:B-1----:R-:W-:Y:S01]  /*16d0*/  FADD.FTZ R117, R117, R84 ;  /* 0x0000005475757221 */ /* 0x002fe20000010000 */
[----:B------:R-:W-:Y:S01]  /*16e0*/  FADD.FTZ R100, R100, R85 ;  /* 0x0000005564647221 */ /* 0x000fe20000010000 */
[----:B------:R-:W-:Y:S02]  /*16f0*/  @P3 LEA.HI.SX32 R80, R82, R3, 0x1d ;  /* 0x0000000352503211 */ /* 0x000fe400078feaff */
[----:B------:R-:W-:Y:S01]  /*1700*/  FADD.FTZ R81, R86, R117 ;  /* 0x0000007556517221 */ /* 0x000fe20000010000 */
[----:B------:R-:W-:-:S03]  /*1710*/  FADD.FTZ R100, R87, R100 ;  /* 0x0000006457647221 */ /* 0x000fc60000010000 */
        /* <DEDUP_REMOVED lines=12> */
.L_x_2305:
        /* <DEDUP_REMOVED lines=10> */
.L_x_2306:
[----:B------:R-:W-:Y:S05]  /*1880*/  BSYNC B1 ;  /* 0x0000000000017941 */ /* 0x000fea0003800000 */
.L_x_2304:
        /* <DEDUP_REMOVED lines=18> */
.L_x_2308:
        /* <DEDUP_REMOVED lines=8> */
.L_x_2309:
[----:B------:R-:W-:Y:S05]  /*1a30*/  BSYNC B1 ;  /* 0x0000000000017941 */ /* 0x000fea0003800000 */
.L_x_2307:
        /* <DEDUP_REMOVED lines=15> */
.L_x_2311:
[----:B0-----:R-:W-:-:S04]  /*1b30*/  ISETP.NE.AND P6, PT, R121, RZ, PT ;  /* 0x000000ff7900720c */ /* 0x001fc80003fc5270 */
[----:B------:R-:W-:-:S05]  /*1b40*/  FSEL R83, R81, RZ, !P6 ;  /* 0x000000ff51537208 */ /* 0x000fca0007000000 */
[----:B------:R-:W-:Y:S01]  /*1b50*/  FFMA.FTZ R82, R112, R100, R83 ;  /* 0x0000006470527223 */ /* 0x000fe20000010053 */
[----:B------:R-:W-:-:S03]  /*1b60*/  @P4 SHF.L.U32 R83, R21, 0x10, RZ ;  /* 0x0000001015534819 */ /* 0x000fc600000006ff */
[----:B------:R-:W-:-:S04]  /*1b70*/  FADD.FTZ R82, R111, -R82 ;  /* 0x800000526f527221 */ /* 0x000fc80000010000 */
[----:B------:R-:W-:-:S04]  /*1b80*/  FMUL.FTZ R84, R5, R82 ;  /* 0x0000005205547220 */ /* 0x000fc80000410000 */
[----:B------:R-:W-:-:S07]  /*1b90*/  @P4 FADD.FTZ R84, R84, R83 ;  /* 0x0000005354544221 */ /* 0x000fce0000010000 */
.L_x_2312:
[----:B------:R-:W-:Y:S05]  /*1ba0*/  BSYNC B1 ;  /* 0x0000000000017941 */ /* 0x000fea0003800000 */
.L_x_2310:
        /* <DEDUP_REMOVED lines=16> */
.L_x_2314:
        /* <DEDUP_REMOVED lines=8> */
.L_x_2315:
[----:B------:R-:W-:Y:S05]  /*1d30*/  BSYNC B1 ;  /* 0x0000000000017941 */ /* 0x000fea0003800000 */
.L_x_2313:
        /* <DEDUP_REMOVED lines=15> */
.L_x_2317:
[----:B0-----:R-:W-:-:S04]  /*1e30*/  ISETP.NE.AND P6, PT, R121, RZ, PT ;  /* 0x000000ff7900720c */ /* 0x001fc80003fc5270 */
[----:B------:R-:W-:-:S05]  /*1e40*/  FSEL R83, R81, RZ, !P6 ;  /* 0x000000ff51537208 */ /* 0x000fca0007000000 */
[----:B------:R-:W-:Y:S01]  /*1e50*/  FFMA.FTZ R82, R108, R100, R83 ;  /* 0x000000646c527223 */ /* 0x000fe20000010053 */
[----:B------:R-:W-:-:S03]  /*1e60*/  @P4 SHF.L.U32 R83, R22, 0x10, RZ ;  /* 0x0000001016534819 */ /* 0x000fc600000006ff */
[----:B------:R-:W-:-:S04]  /*1e70*/  FADD.FTZ R82, R107, -R82 ;  /* 0x800000526b527221 */ /* 0x000fc80000010000 */
[----:B------:R-:W-:-:S04]  /*1e80*/  FMUL.FTZ R84, R5, R82 ;  /* 0x0000005205547220 */ /* 0x000fc80000410000 */
[----:B------:R-:W-:-:S07]  /*1e90*/  @P4 FADD.FTZ R84, R84, R83 ;  /* 0x0000005354544221 */ /* 0x000fce0000010000 */
.L_x_2318:
[----:B------:R-:W-:Y:S05]  /*1ea0*/  BSYNC B1 ;  /* 0x0000000000017941 */ /* 0x000fea0003800000 */
.L_x_2316:
        /* <DEDUP_REMOVED lines=16> */
.L_x_2320:
        /* <DEDUP_REMOVED lines=8> */
.L_x_2321:
[----:B------:R-:W-:Y:S05]  /*2030*/  BSYNC B1 ;  /* 0x0000000000017941 */ /* 0x000fea0003800000 */
.L_x_2319:
        /* <DEDUP_REMOVED lines=15> */
.L_x_2323:
[----:B0-----:R-:W-:-:S04]  /*2130*/  ISETP.NE.AND P6, PT, R121, RZ, PT ;  /* 0x000000ff7900720c */ /* 0x001fc80003fc5270 */
[----:B------:R-:W-:-:S05]  /*2140*/  FSEL R82, R81, RZ, !P6 ;  /* 0x000000ff51527208 */ /* 0x000fca0007000000 */
[----:B------:R-:W-:-:S04]  /*2150*/  FFMA.FTZ R83, R103, R100, R82 ;  /* 0x0000006467537223 */ /* 0x000fc80000010052 */
[----:B------:R-:W-:Y:S01]  /*2160*/  FADD.FTZ R82, R8, -R83 ;  /* 0x8000005308527221 */ /* 0x000fe20000010000 */
[----:B------:R-:W-:-:S03]  /*2170*/  @P4 SHF.L.U32 R83, R23, 0x10, RZ ;  /* 0x0000001017534819 */ /* 0x000fc600000006ff */
[----:B------:R-:W-:-:S04]  /*2180*/  FMUL.FTZ R84, R5, R82 ;  /* 0x0000005205547220 */ /* 0x000fc80000410000 */
[----:B------:R-:W-:-:S07]  /*2190*/  @P4 FADD.FTZ R84, R84, R83 ;  /* 0x0000005354544221 */ /* 0x000fce0000010000 */
.L_x_2324:
[----:B------:R-:W-:Y:S05]  /*21a0*/  BSYNC B1 ;  /* 0x0000000000017941 */ /* 0x000fea0003800000 */
.L_x_2322:
        /* <DEDUP_REMOVED lines=16> */
.L_x_2326:
        /* <DEDUP_REMOVED lines=8> */
.L_x_2327:
[----:B------:R-:W-:Y:S05]  /*2330*/  BSYNC B1 ;  /* 0x0000000000017941 */ /* 0x000fea0003800000 */
.L_x_2325:
        /* <DEDUP_REMOVED lines=17> */
.L_x_2303:
[----:B------:R-:W-:Y:S05]  /*2450*/  BSYNC B0 ;  /* 0x0000000000007941 */ /* 0x000fea0003800000 */
.L_x_2302:
[----:B------:R-:W-:Y:S04]  /*2460*/  BSSY B0, `(.L_x_2328) ;  /* 0x00000d0000007945 */ /* 0x000fe80003800000 */
[----:B------:R-:W-:Y:S05]  /*2470*/  @!P1 BRA `(.L_x_2329) ;  /* 0x0000000c00389947 */ /* 0x000fea0003800000 */
[----:B------:R-:W-:Y:S04]  /*2480*/  BSSY B1, `(.L_x_2330) ;  /* 0x0000013000017945 */ /* 0x000fe80003800000 */
[----:B------:R-:W-:Y:S05]  /*2490*/  @P2 BRA `(.L_x_2331) ;  /* 0x00000000001c2947 */ /* 0x000fea0003800000 */
[----:B------:R-:W-:Y:S01]  /*24a0*/  UISETP.NE.U32.AND UP0, UPT, UR8, URZ, UPT ;  /* 0x0000003f0800728c */ /* 0x000fe2000bf05070 */
[----:B------:R-:W-:-:S03]  /*24b0*/  HFMA2.MMA R84, -RZ, RZ, 0, 0 ;  /* 0x00000000ff547435 */ /* 0x000fc600000001ff */
[----:B------:R-:W-:-:S06]  /*24c0*/  UISETP.NE.AND.EX UP0, UPT, UR9, URZ, UPT, UP0 ;  /* 0x0000003f0900728c */ /* 0x000fcc000bf05300 */
[----:B------:R-:W-:-:S13]  /*24d0*/  PLOP3.LUT P4, PT, PT, PT, UP0, 0x80, 0x0 ;  /* 0x000000000000781c */ /* 0x000fda0003f8f008 */
[----:B------:R-:W-:Y:S05]  /*24e0*/  @!P4 BRA `(.L_x_2332) ;  /* 0x000000000030c947 */ /* 0x000fea0003800000 */
[----:B-----5:R-:W-:Y:S01]  /*24f0*/  SHF.L.U32 R84, R16, 0x10, RZ ;  /* 0x0000001010547819 */ /* 0x020fe200000006ff */
[----:B------:R-:W-:Y:S06]  /*2500*/  BRA `(.L_x_2332) ;  /* 0x0000000000287947 */ /* 0x000fec0003800000 */
.L_x_2331:
        /* <DEDUP_REMOVED lines=10> */
.L_x_2332:
[----:B------:R-:W-:Y:S05]  /*25b0*/  BSYNC B1 ;  /* 0x0000000000017941 */ /* 0x000fea0003800000 */
.L_x_2330:
        /* <DEDUP_REMOVED lines=18> */
.L_x_2334:
        /* <DEDUP_REMOVED lines=8> */
.L_x_2335:
[----:B------:R-:W-:Y:S05]  /*2760*/  BSYNC B1 ;  /* 0x0000000000017941 */ /* 0x000fea0003800000 */
.L_x_2333:
        /* <DEDUP_REMOVED lines=13> */
[----:B------:R-:W-:Y:S01]  /*2840*/  SHF.L.U32 R84, R17, 0x10, RZ ;  /* 0x0000001011547819 */ /* 0x000fe200000006ff */
[----:B------:R-:W-:Y:S06]  /*2850*/  BRA `(.L_x_2338) ;  /* 0x00000000001c7947 */ /* 0x000fec0003800000 */
.L_x_2337:
[----:B0-----:R-:W-:Y:S01]  /*2860*/  ISETP.NE.AND P6, PT, R121, RZ, PT ;  /* 0x000000ff7900720c */ /* 0x001fe20003fc5270 */
[----:B------:R-:W-:-:S03]  /*2870*/  @P4 IMAD.U32 R83, R17, 0x10000, RZ ;  /* 0x0001000011534824 */ /* 0x000fc600078e00ff */
[----:B------:R-:W-:-:S05]  /*2880*/  FSEL R82, R81, RZ, !P6 ;  /* 0x000000ff51527208 */ /* 0x000fca0007000000 */
[----:B------:R-:W-:-:S04]  /*2890*/  FFMA.FTZ R82, R11, R100, R82 ;  /* 0x000000640b527223 */ /* 0x000fc80000010052 */
[----:B------:R-:W-:-:S04]  /*28a0*/  FADD.FTZ R82, R13, -R82 ;  /* 0x800000520d527221 */ /* 0x000fc80000010000 */
[----:B------:R-:W-:-:S04]  /*28b0*/  FMUL.FTZ R84, R5, R82 ;  /* 0x0000005205547220 */ /* 0x000fc80000410000 */
[----:B------:R-:W-:-:S07]  /*28c0*/  @P4 FADD.FTZ R84, R84, R83 ;  /* 0x0000005354544221 */ /* 0x000fce0000010000 */
.L_x_2338:
[----:B------:R-:W-:Y:S05]  /*28d0*/  BSYNC B1 ;  /* 0x0000000000017941 */ /* 0x000fea0003800000 */
.L_x_2336:
        /* <DEDUP_REMOVED lines=16> */
.L_x_2340:
        /* <DEDUP_REMOVED lines=8> */
.L_x_2341:
[----:B------:R-:W-:Y:S05]  /*2a60*/  BSYNC B1 ;  /* 0x0000000000017941 */ /* 0x000fea0003800000 */
.L_x_2339:
        /* <DEDUP_REMOVED lines=15> */
.L_x_2343:
[----:B0-----:R-:W-:-:S04]  /*2b60*/  ISETP.NE.AND P6, PT, R121, RZ, PT ;  /* 0x000000ff7900720c */ /* 0x001fc80003fc5270 */
[----:B------:R-:W-:-:S05]  /*2b70*/  FSEL R83, R81, RZ, !P6 ;  /* 0x000000ff51537208 */ /* 0x000fca0007000000 */
[----:B------:R-:W-:-:S04]  /*2b80*/  FFMA.FTZ R83, R12, R100, R83 ;  /* 0x000000640c537223 */ /* 0x000fc80000010053 */
[----:B------:R-:W-:Y:S01]  /*2b90*/  FADD.FTZ R82, R14, -R83 ;  /* 0x800000530e527221 */ /* 0x000fe20000010000 */
[----:B------:R-:W-:-:S03]  /*2ba0*/  @P4 IMAD.U32 R83, R18, 0x10000, RZ ;  /* 0x0001000012534824 */ /* 0x000fc600078e00ff */
[----:B------:R-:W-:-:S04]  /*2bb0*/  FMUL.FTZ R84, R5, R82 ;  /* 0x0000005205547220 */ /* 0x000fc80000410000 */
[----:B------:R-:W-:-:S07]  /*2bc0*/  @P4 FADD.FTZ R84, R84, R83 ;  /* 0x0000005354544221 */ /* 0x000fce0000010000 */
.L_x_2344:
[----:B------:R-:W-:Y:S05]  /*2bd0*/  BSYNC B1 ;  /* 0x0000000000017941 */ /* 0x000fea0003800000 */
.L_x_2342:
        /* <DEDUP_REMOVED lines=16> */
.L_x_2346:
        /* <DEDUP_REMOVED lines=8> */
.L_x_2347:
[----:B------:R-:W-:Y:S05]  /*2d60*/  BSYNC B1 ;  /* 0x0000000000017941 */ /* 0x000fea0003800000 */
.L_x_2345:
        /* <DEDUP_REMOVED lines=15> */
.L_x_2349:
[----:B0-----:R-:W-:-:S04]  /*2e60*/  ISETP.NE.AND P6, PT, R121, RZ, PT ;  /* 0x000000ff7900720c */ /* 0x001fc80003fc5270 */
[----:B------:R-:W-:-:S05]  /*2e70*/  FSEL R83, R81, RZ, !P6 ;  /* 0x000000ff51537208 */ /* 0x000fca0007000000 */
[----:B------:R-:W-:-:S04]  /*2e80*/  FFMA.FTZ R83, R92, R100, R83 ;  /* 0x000000645c537223 */ /* 0x000fc80000010053 */
[----:B------:R-:W-:Y:S01]  /*2e90*/  FADD.FTZ R82, R98, -R83 ;  /* 0x8000005362527221 */ /* 0x000fe20000010000 */
[----:B------:R-:W-:-:S03]  /*2ea0*/  @P4 IMAD.U32 R83, R19, 0x10000, RZ ;  /* 0x0001000013534824 */ /* 0x000fc600078e00ff */
[----:B------:R-:W-:-:S04]  /*2eb0*/  FMUL.FTZ R84, R5, R82 ;  /* 0x0000005205547220 */ /* 0x000fc80000410000 */
[----:B------:R-:W-:-:S07]  /*2ec0*/  @P4 FADD.FTZ R84, R84, R83 ;  /* 0x0000005354544221 */ /* 0x000fce0000010000 */
.L_x_2350:
[----:B------:R-:W-:Y:S05]  /*2ed0*/  BSYNC B1 ;  /* 0x0000000000017941 */ /* 0x000fea0003800000 */
.L_x_2348:
        /* <DEDUP_REMOVED lines=16> */
.L_x_2352:
        /* <DEDUP_REMOVED lines=8> */
.L_x_2353:
[----:B------:R-:W-:Y:S05]  /*3060*/  BSYNC B1 ;  /* 0x0000000000017941 */ /* 0x000fea0003800000 */
.L_x_2351:
        /* <DEDUP_REMOVED lines=15> */
.L_x_2329:
[----:B------:R-:W-:Y:S05]  /*3160*/  BSYNC B0 ;  /* 0x0000000000007941 */ /* 0x000fea0003800000 */
.L_x_2328:
[----:B------:R-:W-:Y:S02]  /*3170*/  IADD3 R4, R4, UR12, RZ ;  /* 0x0000000c04047c10 */ /* 0x000fe4000fffe0ff */
[----:B------:R-:W-:Y:S02]  /*3180*/  ISETP.NE.AND P3, PT, R101, RZ, PT ;  /* 0x000000ff6500720c */ /* 0x000fe40003f65270 */
[----:B------:R-:W-:Y:S02]  /*3190*/  ISETP.GE.AND P2, PT, R4, UR13, PT ;  /* 0x0000000d04007c0c */ /* 0x000fe4000bf46270 */
[----:B------:R-:W-:-:S11]  /*31a0*/  SEL R120, RZ, 0x1, P3 ;  /* 0x00000001ff787807 */ /* 0x000fd60001800000 */
[----:B------:R-:W-:Y:S05]  /*31b0*/  @!P2 BRA `(.L_x_2354) ;  /* 0xffffffd0005ca947 */ /* 0x000fea000383ffff */
.L_x_2293:
        /* <DEDUP_REMOVED lines=16> */
.L_x_2356:
[----:B------:R-:W-:Y:S05]  /*32c0*/  BSYNC B0 ;  /* 0x0000000000007941 */ /* 0x000fea0003800000 */
.L_x_2355:
        /* <DEDUP_REMOVED lines=10> */
.L_x_2301:
[----:B------:R-:W-:Y:S01]  /*3370*/  HFMA2.MMA R82, -RZ, RZ, 0, 9.5367431640625e-07 ;  /* 0x00000010ff527435 */ /* 0x000fe200000001ff */
[----:B------:R-:W-:Y:S01]  /*3380*/  IMAD.MOV.U32 R87, RZ, RZ, R84 ;  /* 0x000000ffff577224 */ /* 0x000fe200078e0054 */
[----:B------:R-:W-:Y:S01]  /*3390*/  MOV R83, 0x1f ;  /* 0x0000001f00537802 */ /* 0x000fe20000000f00 */
[----:B------:R-:W-:-:S08]  /*33a0*/  IMAD.MOV.U32 R86, RZ, RZ, -0x1 ;  /* 0xffffffffff567424 */ /* 0x000fd000078e00ff */
[----:B0----5:R-:W-:Y:S05]  /*33b0*/  WARPSYNC.COLLECTIVE R86, `(.L_x_2357) ;  /* 0x0000000056087348 */ /* 0x021fea0003c00000 */
[----:B------:R1:W2:Y:S02]  /*33c0*/  SHFL.DOWN P5, R122, R87, R82, R83 ;  /* 0x08000052577a7389 */ /* 0x0002a400000a0053 */
[----:B012--5:R-:W-:Y:S01]  /*33d0*/  ENDCOLLECTIVE ;  /* 0x000000000000791b */ /* 0x027fe20003800000 */
.L_x_2357:
[----:B------:R-:W-:Y:S02]  /*33e0*/  MOV R87, R85 ;  /* 0x0000005500577202 */ /* 0x000fe40000000f00 */
[----:B------:R-:W-:-:S07]  /*33f0*/  MOV R113, R122 ;  /* 0x0000007a00717202 */ /* 0x000fce0000000f00 */
[----:B------:R-:W-:Y:S05]  /*3400*/  WARPSYNC.COLLECTIVE R86, `(.L_x_2358) ;  /* 0x0000000056087348 */ /* 0x000fea0003c00000 */
[----:B------:R0:W1:Y:S02]  /*3410*/  SHFL.DOWN P5, R122, R87, R82, R83 ;  /* 0x08000052577a7389 */ /* 0x00006400000a0053 */
[----:B01----:R-:W-:Y:S01]  /*3420*/  ENDCOLLECTIVE ;  /* 0x000000000000791b */ /* 0x003fe20003800000 */
.L_x_2358:
[----:B------:R-:W-:Y:S01]  /*3430*/  FADD.FTZ R113, R113, R84 ;  /* 0x0000005471717221 */ /* 0x000fe20000010000 */
[----:B------:R-:W-:-:S04]  /*3440*/  HFMA2.MMA R82, -RZ, RZ, 0, 4.76837158203125e-07 ;  /* 0x00000008ff527435 */ /* 0x000fc800000001ff */
[----:B------:R-:W-:Y:S01]  /*3450*/  MOV R87, R113 ;  /* 0x0000007100577202 */ /* 0x000fe20000000f00 */
[----:B------:R-:W-:-:S07]  /*3460*/  IMAD.MOV.U32 R100, RZ, RZ, R122 ;  /* 0x000000ffff647224 */ /* 0x000fce00078e007a */
[----:B------:R-:W-:Y:S05]  /*3470*/  WARPSYNC.COLLECTIVE R86, `(.L_x_2359) ;  /* 0x0000000056087348 */ /* 0x000fea0003c00000 */
[----:B------:R0:W1:Y:S02]  /*3480*/  SHFL.DOWN P5, R122, R87, R82, R83 ;  /* 0x08000052577a7389 */ /* 0x00006400000a0053 */
[----:B01----:R-:W-:Y:S01]  /*3490*/  ENDCOLLECTIVE ;  /* 0x000000000000791b */ /* 0x003fe20003800000 */
.L_x_2359:
[----:B------:R-:W-:-:S05]  /*34a0*/  FADD.FTZ R100, R100, R85 ;  /* 0x0000005564647221 */ /* 0x000fca0000010000 */
[----:B------:R-:W-:Y:S01]  /*34b0*/  MOV R87, R100 ;  /* 0x0000006400577202 */ /* 0x000fe20000000f00 */
[----:B------:R-:W-:-:S07]  /*34c0*/  IMAD.MOV.U32 R114, RZ, RZ, R122 ;  /* 0x000000ffff727224 */ /* 0x000fce00078e007a */
[----:B------:R-:W-:Y:S05]  /*34d0*/  WARPSYNC.COLLECTIVE R86, `(.L_x_2360) ;  /* 0x0000000056087348 */ /* 0x000fea0003c00000 */
[----:B------:R0:W1:Y:S02]  /*34e0*/  SHFL.DOWN P5, R122, R87, R82, R83 ;  /* 0x08000052577a7389 */ /* 0x00006400000a0053 */
[----:B01----:R-:W-:Y:S01]  /*34f0*/  ENDCOLLECTIVE ;  /* 0x000000000000791b */ /* 0x003fe20003800000 */
.L_x_2360:
[----:B------:R-:W-:Y:S01]  /*3500*/  FADD.FTZ R114, R113, R114 ;  /* 0x0000007271727221 */ /* 0x000fe20000010000 */
[----:B------:R-:W-:-:S03]  /*3510*/  HFMA2.MMA R82, -RZ, RZ, 0, 2.384185791015625e-07 ;  /* 0x00000004ff527435 */ /* 0x000fc600000001ff */
[----:B------:R-:W-:Y:S01]  /*3520*/  IMAD.MOV.U32 R87, RZ, RZ, R114 ;  /* 0x000000ffff577224 */ /* 0x000fe200078e0072 */
[----:B------:R-:W-:-:S07]  /*3530*/  MOV R117, R122 ;  /* 0x0000007a00757202 */ /* 0x000fce0000000f00 */
[----:B------:R-:W-:Y:S05]  /*3540*/  WARPSYNC.COLLECTIVE R86, `(.L_x_2361) ;  /* 0x0000000056087348 */ /* 0x000fea0003c00000 */
[----:B------:R0:W1:Y:S02]  /*3550*/  SHFL.DOWN P5, R122, R87, R82, R83 ;  /* 0x08000052577a7389 */ /* 0x00006400000a0053 */
[----:B01----:R-:W-:Y:S01]  /*3560*/  ENDCOLLECTIVE ;  /* 0x000000000000791b */ /* 0x003fe20003800000 */
.L_x_2361:
[----:B------:R-:W-:-:S04]  /*3570*/  FADD.FTZ R117, R100, R117 ;  /* 0x0000007564757221 */ /* 0x000fc80000010000 */
[----:B------:R-:W-:Y:S01]  /*3580*/  IMAD.MOV.U32 R87, RZ, RZ, R117 ;  /* 0x000000ffff577224 */ /* 0x000fe200078e0075 */
[----:B------:R-:W-:-:S07]  /*3590*/  MOV R123, R122 ;  /* 0x0000007a007b7202 */ /* 0x000fce0000000f00 */
[----:B------:R-:W-:Y:S05]  /*35a0*/  WARPSYNC.COLLECTIVE R86, `(.L_x_2362) ;  /* 0x0000000056087348 */ /* 0x000fea0003c00000 */
[----:B------:R0:W1:Y:S02]  /*35b0*/  SHFL.DOWN P5, R122, R87, R82, R83 ;  /* 0x08000052577a7389 */ /* 0x00006400000a0053 */
[----:B01----:R-:W-:Y:S01]  /*35c0*/  ENDCOLLECTIVE ;  /* 0x000000000000791b */ /* 0x003fe20003800000 */
.L_x_2362:
[----:B------:R-:W-:-:S05]  /*35d0*/  FADD.FTZ R123, R114, R123 ;  /* 0x0000007b727b7221 */ /* 0x000fca0000010000 */
[----:B------:R-:W-:Y:S01]  /*35e0*/  MOV R87, R123 ;  /* 0x0000007b00577202 */ /* 0x000fe20000000f00 */
[----:B------:R-:W-:Y:S01]  /*35f0*/  IMAD.MOV.U32 R82, RZ, RZ, 0x2 ;  /* 0x00000002ff527424 */ /* 0x000fe200078e00ff */
[----:B------:R-:W-:-:S07]  /*3600*/  MOV R120, R122 ;  /* 0x0000007a00787202 */ /* 0x000fce0000000f00 */
[----:B------:R-:W-:Y:S05]  /*3610*/  WARPSYNC.COLLECTIVE R86, `(.L_x_2363) ;  /* 0x0000000056087348 */ /* 0x000fea0003c00000 */
[----:B------:R0:W1:Y:S02]  /*3620*/  SHFL.DOWN P5, R122, R87, R82, R83 ;  /* 0x08000052577a7389 */ /* 0x00006400000a0053 */
[----:B01----:R-:W-:Y:S01]  /*3630*/  ENDCOLLECTIVE ;  /* 0x000000000000791b */ /* 0x003fe20003800000 */
.L_x_2363:
[----:B------:R-:W-:-:S05]  /*3640*/  FADD.FTZ R120, R117, R120 ;  /* 0x0000007875787221 */ /* 0x000fca0000010000 */
[----:B------:R-:W-:Y:S02]  /*3650*/  MOV R87, R120 ;  /* 0x0000007800577202 */ /* 0x000fe40000000f00 */
[----:B------:R-:W-:-:S07]  /*3660*/  MOV R84, R122 ;  /* 0x0000007a00547202 */ /* 0x000fce0000000f00 */
[----:B------:R-:W-:Y:S05]  /*3670*/  WARPSYNC.COLLECTIVE R86, `(.L_x_2364) ;  /* 0x0000000056087348 */ /* 0x000fea0003c00000 */
[----:B------:R0:W1:Y:S02]  /*3680*/  SHFL.DOWN P5, R122, R87, R82, R83 ;  /* 0x08000052577a7389 */ /* 0x00006400000a0053 */
[----:B01----:R-:W-:Y:S01]  /*3690*/  ENDCOLLECTIVE ;  /* 0x000000000000791b */ /* 0x003fe20003800000 */
.L_x_2364:
[----:B------:R-:W-:Y:S01]  /*36a0*/  FADD.FTZ R84, R123, R84 ;  /* 0x000000547b547221 */ /* 0x000fe20000010000 */
[----:B------:R-:W-:-:S04]  /*36b0*/  HFMA2.MMA R82, -RZ, RZ, 0, 5.9604644775390625e-08 ;  /* 0x00000001ff527435 */ /* 0x000fc800000001ff */
[----:B------:R-:W-:Y:S01]  /*36c0*/  MOV R87, R84 ;  /* 0x0000005400577202 */ /* 0x000fe20000000f00 */
[----:B------:R-:W-:-:S07]  /*36d0*/  IMAD.MOV.U32 R85, RZ, RZ, R122 ;  /* 0x000000ffff557224 */ /* 0x000fce00078e007a */
[----:B------:R-:W-:Y:S05]  /*36e0*/  WARPSYNC.COLLECTIVE R86, `(.L_x_2365) ;  /* 0x0000000056087348 */ /* 0x000fea0003c00000 */
[----:B------:R0:W1:Y:S02]  /*36f0*/  SHFL.DOWN P5, R122, R87, R82, R83 ;  /* 0x08000052577a7389 */ /* 0x00006400000a0053 */
[----:B01----:R-:W-:Y:S01]  /*3700*/  ENDCOLLECTIVE ;  /* 0x000000000000791b */ /* 0x003fe20003800000 */
.L_x_2365:
[----:B------:R-:W-:-:S05]  /*3710*/  FADD.FTZ R85, R120, R85 ;  /* 0x0000005578557221 */ /* 0x000fca0000010000 */
[----:B------:R-:W-:Y:S01]  /*3720*/  MOV R87, R85 ;  /* 0x0000005500577202 */ /* 0x000fe20000000f00 */
[----:B------:R-:W-:-:S07]  /*3730*/  IMAD.MOV.U32 R113, RZ, RZ, R122 ;  /* 0x000000ffff717224 */ /* 0x000fce00078e007a */
[----:B------:R-:W-:Y:S05]  /*3740*/  WARPSYNC.COLLECTIVE R86, `(.L_x_2366) ;  /* 0x0000000056087348 */ /* 0x000fea0003c00000 */
[----:B------:R0:W1:Y:S02]  /*3750*/  SHFL.DOWN P5, R122, R87, R82, R83 ;  /* 0x08000052577a7389 */ /* 0x00006400000a0053 */
[----:B01----:R-:W-:Y:S01]  /*3760*/  ENDCOLLECTIVE ;  /* 0x000000000000791b */ /* 0x003fe20003800000 */
.L_x_2366:
[----:B------:R-:W-:Y:S01]  /*3770*/  MOV R100, R122 ;  /* 0x0000007a00647202 */ /* 0x000fe20000000f00 */
[----:B------:R-:W-:Y:S06]  /*3780*/  BRA `(.L_x_2367) ;  /* 0xffffffdc006c7947 */ /* 0x000fec000383ffff */
.L_x_2368:
        /* <DEDUP_REMOVED lines=15> */
.L_x_8729:


//--------------------- .text._ZN10layer_norm22ln_bwd_finalize_kernelINS_22Kernel_traits_finalizeILj2048Ef13__nv_bfloat16S2_S2_fjLb0ELj1024ELj4ENS_18Kernel_traits_baseILj2048EfS2_S2_S2_fjLj1024EEEEELb0ELb1EEEvNS_9BwdParamsE --------------------------
	.section	.text._ZN10layer_norm22ln_bwd_finalize_kernelINS_22Kernel_traits_finalizeILj2048Ef13__nv_bfloat16S2_S2_fjLb0ELj1024ELj4ENS_18Kernel_traits_baseILj2048EfS2_S2_S2_fjLj1024EEEEELb0ELb1EEEvNS_9BwdParamsE,"ax",@progbits
	.align	128
        .global         _ZN10layer_norm22ln_bwd_finalize_kernelINS_22Kernel_traits_finalizeILj2048Ef13__nv_bfloat16S2_S2_fjLb0ELj1024ELj4ENS_18Kernel_traits_baseILj2048EfS2_S2_S2_fjLj1024EEEEELb0ELb1EEEvNS_9BwdParamsE
        .type           _ZN10layer_norm22ln_bwd_finalize_kernelINS_22Kernel_traits_finalizeILj2048Ef13__nv_bfloat16S2_S2_fjLb0ELj1024ELj4ENS_18Kernel_traits_baseILj2048EfS2_S2_S2_fjLj1024EEEEELb0ELb1EEEvNS_9BwdParamsE,@function
        .size           _ZN10layer_norm22ln_bwd_finalize_kernelINS_22Kernel_traits_finalizeILj2048Ef13__nv_bfloat16S2_S2_fjLb0ELj1024ELj4ENS_18Kernel_traits_baseILj2048EfS2_S2_S2_fjLj1024EEEEELb0ELb1EEEvNS_9BwdParamsE,(.L_x_8730 - _ZN10layer_norm22ln_bwd_finalize_kernelINS_22Kernel_traits_finalizeILj2048Ef13__nv_bfloat16S2_S2_fjLb0ELj1024ELj4ENS_18Kernel_traits_baseILj2048EfS2_S2_S2_fjLj1024EEEEELb0ELb1EEEvNS_9BwdParamsE)
        .other          _ZN10layer_norm22ln_bwd_finalize_kernelINS_22Kernel_traits_finalizeILj2048Ef13__nv_bfloat16S2_S2_fjLb0ELj1024ELj4ENS_18Kernel_traits_baseILj2048EfS2_S2_S2_fjLj1024EEEEELb0ELb1EEEvNS_9BwdParamsE,@"STO_CUDA_ENTRY STV_DEFAULT"
_ZN10layer_norm22ln_bwd_finalize_kernelINS_22Kernel_traits_finalizeILj2048Ef13__nv_bfloat16S2_S2_fjLb0ELj1024ELj4ENS_18Kernel_traits_baseILj2048EfS2_S2_S2_fjLj1024EEEEELb0ELb1EEEvNS_9BwdParamsE:
.text._ZN10layer_norm22ln_bwd_finalize_kernelINS_22Kernel_traits_finalizeILj2048Ef13__nv_bfloat16S2_S2_fjLb0ELj1024ELj4ENS_18Kernel_traits_baseILj2048EfS2_S2_S2_fjLj1024EEEEELb0ELb1EEEvNS_9BwdParamsE:
        /* <DEDUP_REMOVED lines=26> */
.L_x_2378:
[----:B0-2---:R-:W0:Y:S01]  /*01a0*/  LDC R10, c[0x0][0x210] ;  /* 0x00008400ff0a7b82 */ /* 0x005e220000000800 */
[----:B------:R-:W-:Y:S01]  /*01b0*/  BSSY B0, `(.L_x_2369) ;  /* 0x0000067000007945 */ /* 0x000fe20003800000 */
[----:B------:R-:W-:Y:S01]  /*01c0*/  HFMA2.MMA R26, -RZ, RZ, 0, 0 ;  /* 0x00000000ff1a7435 */ /* 0x000fe200000001ff */
[----:B------:R-:W-:Y:S02]  /*01d0*/  MOV R20, RZ ;  /* 0x000000ff00147202 */ /* 0x000fe40000000f00 */
[----:B0-----:R-:W-:-:S13]  /*01e0*/  ISETP.GE.U32.AND P1, PT, R5, R10, PT ;  /* 0x0000000a0500720c */ /* 0x001fda0003f26070 */
[----:B-1----:R-:W-:Y:S05]  /*01f0*/  @P1 BRA `(.L_x_2370) ;  /* 0x0000000400881947 */ /* 0x002fea0003800000 */
        /* <DEDUP_REMOVED lines=25> */
.L_x_2373:
        /* <DEDUP_REMOVED lines=34> */
.L_x_2372:
[----:B------:R-:W-:Y:S05]  /*05b0*/  BSYNC B1 ;  /* 0x0000000000017941 */ /* 0x000fea0003800000 */
.L_x_2371:
        /* <DEDUP_REMOVED lines=25> */
.L_x_2375:
[----:B------:R-:W-:Y:S05]  /*0750*/  BSYNC B1 ;  /* 0x0000000000017941 */ /* 0x000fea0003800000 */
.L_x_2374:
        /* <DEDUP_REMOVED lines=12> */
.L_x_2370:
[----:B------:R-:W-:Y:S05]  /*0820*/  BSYNC B0 ;  /* 0x0000000000007941 */ /* 0x000fea0003800000 */
.L_x_2369:
        /* <DEDUP_REMOVED lines=29> */
.L_x_2389:
[----:B------:R-:W-:Y:S01]  /*0a00*/  @!P1 SHF.R.U32.HI R12, RZ, 0x3, R0 ;  /* 0x00000003ff0c9819 */ /* 0x000fe20000011600 */
[----:B----4-:R-:W-:Y:S01]  /*0a10*/  FADD.FTZ R14, R9, R14 ;  /* 0x0000000e090e7221 */ /* 0x010fe20000010000 */
[----:B---3--:R-:W-:Y:S02]  /*0a20*/  FADD.FTZ R11, R10, R11 ;  /* 0x0000000b0a0b7221 */ /* 0x008fe40000010000 */
[----:B------:R-:W-:-:S05]  /*0a30*/  @!P1 LOP3.LUT R12, R12, 0x1ffffffc, RZ, 0xc0, !PT ;  /* 0x1ffffffc0c0c9812 */ /* 0x000fca00078ec0ff */
[----:B------:R3:W-:Y:S04]  /*0a40*/  @!P1 STS [R12+UR4+0x2000], R14 ;  /* 0x0020000e0c009988 */ /* 0x0007e80008000804 */
[----:B------:R3:W-:Y:S02]  /*0a50*/  @!P1 STS [R12+UR4+0x2080], R11 ;  /* 0x0020800b0c009988 */ /* 0x0007e40008000804 */
.L_x_2376:
[----:B------:R-:W-:Y:S05]  /*0a60*/  WARPSYNC.ALL ;  /* 0x0000000000007948 */ /* 0x000fea0003800000 */
[----:B------:R-:W-:Y:S01]  /*0a70*/  BAR.SYNC.DEFER_BLOCKING 0x0 ;  /* 0x0000000000007b1d */ /* 0x000fe20000010000 */
[C---:B------:R-:W-:Y:S02]  /*0a80*/  ISETP.GT.U32.AND P1, PT, R3.reuse, -0x801, PT ;  /* 0xfffff7ff0300780c */ /* 0x040fe40003f24070 */
[----:B------:R-:W-:-:S05]  /*0a90*/  IADD3 R3, R3, 0x800, RZ ;  /* 0x0000080003037810 */ /* 0x000fca0007ffe0ff */
[----:B--23--:R-:W2:Y:S08]  /*0aa0*/  @P0 LDC.64 R10, c[0x0][0x318] ;  /* 0x0000c600ff0a0b82 */ /* 0x00ceb00000000a00 */
[----:B------:R-:W3:Y:S01]  /*0ab0*/  @P0 LDC.64 R12, c[0x0][0x310] ;  /* 0x0000c400ff0c0b82 */ /* 0x000ee20000000a00 */
[----:B------:R-:W4:Y:S04]  /*0ac0*/  @P0 LDS.64 R14, [R6+0x2000] ;  /* 0x00200000060e0984 */ /* 0x000f280000000a00 */
[----:B------:R-:W5:Y:S01]  /*0ad0*/  @P0 LDS.64 R16, [R6+0x2080] ;  /* 0x0020800006100984 */ /* 0x000f620000000a00 */
[----:B--2---:R-:W-:-:S04]  /*0ae0*/  @P0 IMAD.WIDE.U32 R10, R4, 0x8, R10 ;  /* 0x00000008040a0825 */ /* 0x004fc800078e000a */
[C---:B---3--:R-:W-:Y:S01]  /*0af0*/  @P0 IMAD.WIDE.U32 R12, R4.reuse, 0x8, R12 ;  /* 0x00000008040c0825 */ /* 0x048fe200078e000c */
[----:B------:R-:W-:Y:S01]  /*0b00*/  IADD3 R4, R4, 0x400, RZ ;  /* 0x0000040004047810 */ /* 0x000fe20007ffe0ff */
[----:B----4-:R2:W-:Y:S04]  /*0b10*/  @P0 STG.E.64 desc[UR6][R10.64], R14 ;  /* 0x0000000e0a000986 */ /* 0x0105e8000c101b06 */
[----:B-----5:R2:W-:Y:S01]  /*0b20*/  @P0 STG.E.64 desc[UR6][R12.64], R16 ;  /* 0x000000100c000986 */ /* 0x0205e2000c101b06 */
[----:B------:R-:W-:Y:S05]  /*0b30*/  @P1 BRA `(.L_x_2378) ;  /* 0xfffffff400981947 */ /* 0x000fea000383ffff */
[----:B------:R-:W-:Y:S05]  /*0b40*/  EXIT ;  /* 0x000000000000794d */ /* 0x000fea0003800000 */
.L_x_2377:
[----:B------:R-:W-:Y:S01]  /*0b50*/  HFMA2.MMA R19, -RZ, RZ, 0, 5.9604644775390625e-08 ;  /* 0x00000001ff137435 */ /* 0x000fe200000001ff */
[----:B0--3--:R-:W-:Y:S01]  /*0b60*/  MOV R20, R10 ;  /* 0x0000000a00147202 */ /* 0x009fe20000000f00 */
[----:B------:R-:W-:Y:S01]  /*0b70*/  IMAD.MOV.U32 R22, RZ, RZ, 0x1f ;  /* 0x0000001fff167424 */ /* 0x000fe200078e00ff */
[----:B------:R-:W-:-:S08]  /*0b80*/  MOV R17, 0xffffffff ;  /* 0xffffffff00117802 */ /* 0x000fd00000000f00 */
[----:B-12---:R-:W-:Y:S05]  /*0b90*/  WARPSYNC.COLLECTIVE R17, `(.L_x_2379) ;  /* 0x0000000011087348 */ /* 0x006fea0003c00000 */
[----:B------:R0:W3:Y:S02]  /*0ba0*/  SHFL.BFLY P2, R18, R20, R19, R22 ;  /* 0x0c00001314127389 */ /* 0x0000e40000040016 */
[----:B0123--:R-:W-:Y:S01]  /*0bb0*/  ENDCOLLECTIVE ;  /* 0x000000000000791b */ /* 0x00ffe20003800000 */
.L_x_2379:
[----:B------:R-:W-:Y:S01]  /*0bc0*/  HFMA2.MMA R19, -RZ, RZ, 0, 1.1920928955078125e-07 ;  /* 0x00000002ff137435 */ /* 0x000fe200000001ff */
[----:B------:R-:W-:-:S05]  /*0bd0*/  MOV R11, R18 ;  /* 0x00000012000b7202 */ /* 0x000fca0000000f00 */
[----:B------:R-:W-:-:S05]  /*0be0*/  FADD.FTZ R11, R10, R11 ;  /* 0x0000000b0a0b7221 */ /* 0x000fca0000010000 */
[----:B------:R-:W-:-:S07]  /*0bf0*/  MOV R20, R11 ;  /* 0x0000000b00147202 */ /* 0x000fce0000000f00 */
[----:B------:R-:W-:Y:S05]  /*0c00*/  WARPSYNC.COLLECTIVE R17, `(.L_x_2380) ;  /* 0x0000000011087348 */ /* 0x000fea0003c00000 */
[----:B------:R0:W1:Y:S02]  /*0c10*/  SHFL.BFLY P2, R18, R20, R19, R22 ;  /* 0x0c00001314127389 */ /* 0x0000640000040016 */
[----:B01----:R-:W-:Y:S01]  /*0c20*/  ENDCOLLECTIVE ;  /* 0x000000000000791b */ /* 0x003fe20003800000 */
.L_x_2380:
[----:B------:R-:W-:Y:S01]  /*0c30*/  HFMA2.MMA R19, -RZ, RZ, 0, 2.384185791015625e-07 ;  /* 0x00000004ff137435 */ /* 0x000fe200000001ff */
[----:B------:R-:W-:-:S04]  /*0c40*/  IMAD.MOV.U32 R12, RZ, RZ, R18 ;  /* 0x000000ffff0c7224 */ /* 0x000fc800078e0012 */
[----:B------:R-:W-:-:S05]  /*0c50*/  FADD.FTZ R12, R11, R12 ;  /* 0x0000000c0b0c7221 */ /* 0x000fca0000010000 */
[----:B------:R-:W-:-:S07]  /*0c60*/  MOV R20, R12 ;  /* 0x0000000c00147202 */ /* 0x000fce0000000f00 */
[----:B------:R-:W-:Y:S05]  /*0c70*/  WARPSYNC.COLLECTIVE R17, `(.L_x_2381) ;  /* 0x0000000011087348 */ /* 0x000fea0003c00000 */
[----:B------:R0:W1:Y:S02]  /*0c80*/  SHFL.BFLY P2, R18, R20, R19, R22 ;  /* 0x0c00001314127389 */ /* 0x0000640000040016 */
[----:B01----:R-:W-:Y:S01]  /*0c90*/  ENDCOLLECTIVE ;  /* 0x000000000000791b */ /* 0x003fe20003800000 */
.L_x_2381:
[----:B------:R-:W-:Y:S01]  /*0ca0*/  IMAD.MOV.U32 R19, RZ, RZ, 0x8 ;  /* 0x00000008ff137424 */ /* 0x000fe200078e00ff */
[----:B------:R-:W-:-:S05]  /*0cb0*/  MOV R13, R18 ;  /* 0x00000012000d7202 */ /* 0x000fca0000000f00 */
[----:B------:R-:W-:-:S05]  /*0cc0*/  FADD.FTZ R13, R12, R13 ;  /* 0x0000000d0c0d7221 */ /* 0x000fca0000010000 */
[----:B------:R-:W-:-:S07]  /*0cd0*/  MOV R20, R13 ;  /* 0x0000000d00147202 */ /* 0x000fce0000000f00 */
[----:B------:R-:W-:Y:S05]  /*0ce0*/  WARPSYNC.COLLECTIVE R17, `(.L_x_2382) ;  /* 0x0000000011087348 */ /* 0x000fea0003c00000 */
[----:B------:R0:W1:Y:S02]  /*0cf0*/  SHFL.BFLY P2, R18, R20, R19, R22 ;  /* 0x0c00001314127389 */ /* 0x0000640000040016 */
[----:B01----:R-:W-:Y:S01]  /*0d00*/  ENDCOLLECTIVE ;  /* 0x000000000000791b */ /* 0x003fe20003800000 */
.L_x_2382:
[----:B------:R-:W-:Y:S01]  /*0d10*/  HFMA2.MMA R19, -RZ, RZ, 0, 9.5367431640625e-07 ;  /* 0x00000010ff137435 */ /* 0x000fe200000001ff */
[----:B------:R-:W-:-:S05]  /*0d20*/  MOV R10, R18 ;  /* 0x00000012000a7202 */ /* 0x000fca0000000f00 */
[----:B------:R-:W-:-:S05]  /*0d30*/  FADD.FTZ R10, R13, R10 ;  /* 0x0000000a0d0a7221 */ /* 0x000fca0000010000 */
[----:B------:R-:W-:-:S07]  /*0d40*/  MOV R20, R10 ;  /* 0x0000000a00147202 */ /* 0x000fce0000000f00 */
[----:B------:R-:W-:Y:S05]  /*0d50*/  WARPSYNC.COLLECTIVE R17, `(.L_x_2383) ;  /* 0x0000000011087348 */ /* 0x000fea0003c00000 */
[----:B------:R0:W1:Y:S02]  /*0d60*/  SHFL.BFLY P2, R18, R20, R19, R22 ;  /* 0x0c00001314127389 */ /* 0x0000640000040016 */
[----:B01----:R-:W-:Y:S01]  /*0d70*/  ENDCOLLECTIVE ;  /* 0x000000000000791b */ /* 0x003fe20003800000 */
.L_x_2383:
[----:B------:R-:W-:Y:S01]  /*0d80*/  HFMA2.MMA R19, -RZ, RZ, 0, 5.9604644775390625e-08 ;  /* 0x00000001ff137435 */ /* 0x000fe200000001ff */
[----:B------:R-:W-:Y:S01]  /*0d90*/  IMAD.MOV.U32 R20, RZ, RZ, R9 ;  /* 0x000000ffff147224 */ /* 0x000fe200078e0009 */
[----:B------:R-:W-:-:S09]  /*0da0*/  MOV R11, R18 ;  /* 0x00000012000b7202 */ /* 0x000fd20000000f00 */
[----:B------:R-:W-:Y:S05]  /*0db0*/  WARPSYNC.COLLECTIVE R17, `(.L_x_2384) ;  /* 0x0000000011087348 */ /* 0x000fea0003c00000 */
[----:B------:R0:W1:Y:S02]  /*0dc0*/  SHFL.BFLY P2, R18, R20, R19, R22 ;  /* 0x0c00001314127389 */ /* 0x0000640000040016 */
[----:B01----:R-:W-:Y:S01]  /*0dd0*/  ENDCOLLECTIVE ;  /* 0x000000000000791b */ /* 0x003fe20003800000 */
.L_x_2384:
[----:B------:R-:W-:Y:S01]  /*0de0*/  HFMA2.MMA R19, -RZ, RZ, 0, 1.1920928955078125e-07 ;  /* 0x00000002ff137435 */ /* 0x000fe200000001ff */
[----:B------:R-:W-:-:S05]  /*0df0*/  MOV R12, R18 ;  /* 0x00000012000c7202 */ /* 0x000fca0000000f00 */
[----:B------:R-:W-:-:S05]  /*0e00*/  FADD.FTZ R14, R9, R12 ;  /* 0x0000000c090e7221 */ /* 0x000fca0000010000 */
[----:B------:R-:W-:-:S07]  /*0e10*/  MOV R20, R14 ;  /* 0x0000000e00147202 */ /* 0x000fce0000000f00 */
[----:B------:R-:W-:Y:S05]  /*0e20*/  WARPSYNC.COLLECTIVE R17, `(.L_x_2385) ;  /* 0x0000000011087348 */ /* 0x000fea0003c00000 */
[----:B------:R0:W1:Y:S02]  /*0e30*/  SHFL.BFLY P2, R18, R20, R19, R22 ;  /* 0x0c00001314127389 */ /* 0x0000640000040016 */
[----:B01----:R-:W-:Y:S01]  /*0e40*/  ENDCOLLECTIVE ;  /* 0x000000000000791b */ /* 0x003fe20003800000 */
.L_x_2385:
[----:B------:R-:W-:Y:S01]  /*0e50*/  HFMA2.MMA R19, -RZ, RZ, 0, 2.384185791015625e-07 ;  /* 0x00000004ff137435 */ /* 0x000fe200000001ff */
[----:B------:R-:W-:-:S04]  /*0e60*/  IMAD.MOV.U32 R13, RZ, RZ, R18 ;  /* 0x000000ffff0d7224 */ /* 0x000fc800078e0012 */
[----:B------:R-:W-:-:S05]  /*0e70*/  FADD.FTZ R15, R14, R13 ;  /* 0x0000000d0e0f7221 */ /* 0x000fca0000010000 */
[----:B------:R-:W-:-:S07]  /*0e80*/  MOV R20, R15 ;  /* 0x0000000f00147202 */ /* 0x000fce0000000f00 */
[----:B------:R-:W-:Y:S05]  /*0e90*/  WARPSYNC.COLLECTIVE R17, `(.L_x_2386) ;  /* 0x0000000011087348 */ /* 0x000fea0003c00000 */
[----:B------:R0:W1:Y:S02]  /*0ea0*/  SHFL.BFLY P2, R18, R20, R19, R22 ;  /* 0x0c00001314127389 */ /* 0x0000640000040016 */
[----:B01----:R-:W-:Y:S01]  /*0eb0*/  ENDCOLLECTIVE ;  /* 0x000000000000791b */ /* 0x003fe20003800000 */
.L_x_2386:
[----:B------:R-:W-:Y:S01]  /*0ec0*/  IMAD.MOV.U32 R19, RZ, RZ, 0x8 ;  /* 0x00000008ff137424 */ /* 0x000fe200078e00ff */
[----:B------:R-:W-:-:S05]  /*0ed0*/  MOV R16, R18 ;  /* 0x0000001200107202 */ /* 0x000fca0000000f00 */
[----:B------:R-:W-:-:S05]  /*0ee0*/  FADD.FTZ R16, R15, R16 ;  /* 0x000000100f107221 */ /* 0x000fca0000010000 */
[----:B------:R-:W-:-:S07]  /*0ef0*/  MOV R20, R16 ;  /* 0x0000001000147202 */ /* 0x000fce0000000f00 */
[----:B------:R-:W-:Y:S05]  /*0f00*/  WARPSYNC.COLLECTIVE R17, `(.L_x_2387) ;  /* 0x0000000011087348 */ /* 0x000fea0003c00000 */
[----:B------:R0:W1:Y:S02]  /*0f10*/  SHFL.BFLY P2, R18, R20, R19, R22 ;  /* 0x0c00001314127389 */ /* 0x0000640000040016 */
[----:B01----:R-:W-:Y:S01]  /*0f20*/  ENDCOLLECTIVE ;  /* 0x000000000000791b */ /* 0x003fe20003800000 */
.L_x_2387:
[----:B------:R-:W-:Y:S01]  /*0f30*/  HFMA2.MMA R19, -RZ, RZ, 0, 9.5367431640625e-07 ;  /* 0x00000010ff137435 */ /* 0x000fe200000001ff */
[----:B------:R-:W-:-:S05]  /*0f40*/  MOV R9, R18 ;  /* 0x0000001200097202 */ /* 0x000fca0000000f00 */
[----:B------:R-:W-:-:S05]  /*0f50*/  FADD.FTZ R9, R16, R9 ;  /* 0x0000000910097221 */ /* 0x000fca0000010000 */
[----:B------:R-:W-:-:S07]  /*0f60*/  MOV R20, R9 ;  /* 0x0000000900147202 */ /* 0x000fce0000000f00 */
[----:B------:R-:W-:Y:S05]  /*0f70*/  WARPSYNC.COLLECTIVE R17, `(.L_x_2388) ;  /* 0x0000000011087348 */ /* 0x000fea0003c00000 */
[----:B------:R0:W1:Y:S02]  /*0f80*/  SHFL.BFLY P2, R18, R20, R19, R22 ;  /* 0x0c00001314127389 */ /* 0x0000640000040016 */
[----:B01----:R-:W-:Y:S01]  /*0f90*/  ENDCOLLECTIVE ;  /* 0x000000000000791b */ /* 0x003fe20003800000 */
.L_x_2388:
[----:B------:R-:W-:Y:S01]  /*0fa0*/  MOV R14, R18 ;  /* 0x00000012000e7202 */ /* 0x000fe20000000f00 */
[----:B------:R-:W-:Y:S06]  /*0fb0*/  BRA `(.L_x_2389) ;  /* 0xfffffff800907947 */ /* 0x000fec000383ffff */
.L_x_2390:
        /* <DEDUP_REMOVED lines=12> */
.L_x_8730:


//--------------------- .text._ZN10layer_norm13ln_bwd_kernelINS_13Kernel_traitsIf13__nv_bfloat16S2_S2_fjLj2048ELj1ELj1ELj4ELj16ENS_18Kernel_traits_baseILj2048EfS2_S2_S2_fjLj128EEEEELb1ELb0ELb1ELb1EEEvNS_9BwdParamsE --------------------------
	.section	.text._ZN10layer_norm13ln_bwd_kernelINS_13Kernel_traitsIf13__nv_bfloat16S2_S2_fjLj2048ELj1ELj1ELj4ELj16ENS_18Kernel_traits_baseILj2048EfS2_S2_S2_fjLj128EEEEELb1ELb0ELb1ELb1EEEvNS_9BwdParamsE,"ax",@progbits
	.align	128
        .global         _ZN10layer_norm13ln_bwd_kernelINS_13Kernel_traitsIf13__nv_bfloat16S2_S2_fjLj2048ELj1ELj1ELj4ELj16ENS_18Kernel_traits_baseILj2048EfS2_S2_S2_fjLj128EEEEELb1ELb0ELb1ELb1EEEvNS_9BwdParamsE
        .type           _ZN10layer_norm13ln_bwd_kernelINS_13Kernel_traitsIf13__nv_bfloat16S2_S2_fjLj2048ELj1ELj1ELj4ELj16ENS_18Kernel_traits_baseILj2048EfS2_S2_S2_fjLj128EEEEELb1ELb0ELb1ELb1EEEvNS_9BwdParamsE,@function
        .size           _ZN10layer_norm13ln_bwd_kernelINS_13Kernel_traitsIf13__nv_bfloat16S2_S2_fjLj2048ELj1ELj1ELj4ELj16ENS_18Kernel_traits_baseILj2048EfS2_S2_S2_fjLj128EEEEELb1ELb0ELb1ELb1EEEvNS_9BwdParamsE,(.L_x_8731 - _ZN10layer_norm13ln_bwd_kernelINS_13Kernel_traitsIf13__nv_bfloat16S2_S2_fjLj2048ELj1ELj1ELj4ELj16ENS_18Kernel_traits_baseILj2048EfS2_S2_S2_fjLj128EEEEELb1ELb0ELb1ELb1EEEvNS_9BwdParamsE)
        .other          _ZN10layer_norm13ln_bwd_kernelINS_13Kernel_traitsIf13__nv_bfloat16S2_S2_fjLj2048ELj1ELj1ELj4ELj16ENS_18Kernel_traits_baseILj2048EfS2_S2_S2_fjLj128EEEEELb1ELb0ELb1ELb1EEEvNS_9BwdParamsE,@"STO_CUDA_ENTRY STV_DEFAULT"
_ZN10layer_norm13ln_bwd_kernelINS_13Kernel_traitsIf13__nv_bfloat16S2_S2_fjLj2048ELj1ELj1ELj4ELj16ENS_18Kernel_traits_baseILj2048EfS2_S2_S2_fjLj128EEEEELb1ELb0ELb1ELb1EEEvNS_9BwdParamsE:
.text._ZN10layer_norm13ln_bwd_kernelINS_13Kernel_traitsIf13__nv_bfloat16S2_S2_fjLj2048ELj1ELj1ELj4ELj16ENS_18Kernel_traits_baseILj2048EfS2_S2_S2_fjLj128EEEEELb1ELb0ELb1ELb1EEEvNS_9BwdParamsE:
        /* <DEDUP_REMOVED lines=29> */
.L_x_2391:
[----:B------:R-:W-:Y:S01]  /*01d0*/  SHF.L.U32 R0, R109, 0x5, RZ ;  /* 0x000000056d007819 */ /* 0x000fe200000006ff */
[----:B------:R-:W-:Y:S01]  /*01e0*/  ULDC.64 UR6, c[0x0][0x260] ;  /* 0x0000980000067ab9 */ /* 0x000fe20000000a00 */
[----:B------:R-:W0:Y:S02]  /*01f0*/  LDC.U8 R108, c[0x0][0x2a0] ;  /* 0x0000a800ff6c7b82 */ /* 0x000e240000000000 */
[----:B------:R-:W-:-:S04]  /*0200*/  LOP3.LUT R0, R0, 0xfe0, RZ, 0xc0, !PT ;  /* 0x00000fe000007812 */ /* 0x000fc800078ec0ff */
[----:B------:R-:W-:-:S05]  /*0210*/  IADD3 R2, P0, R0, UR6, RZ ;  /* 0x0000000600027c10 */ /* 0x000fca000ff1e0ff */
[----:B------:R-:W-:-:S05]  /*0220*/  IMAD.X R3, RZ, RZ, UR7, P0 ;  /* 0x00000007ff037e24 */ /* 0x000fca00080e06ff */
        /* <DEDUP_REMOVED lines=22> */
.L_x_2445:
        /* <DEDUP_REMOVED lines=26> */
[----:B------:R-:W0:Y:S01]  /*0530*/  LDC.64 R120, c[0x0][0x240] ;  /* 0x00009000ff787b82 */ /* 0x000e220000000a00 */
[----:B------:R-:W-:Y:S01]  /*0540*/  IMAD.U32 R116, RZ, RZ, UR14 ;  /* 0x0000000eff747e24 */ /* 0x000fe2000f8e00ff */
[----:B------:R-:W-:Y:S02]  /*0550*/  MOV R115, UR15 ;  /* 0x0000000f00737c02 */ /* 0x000fe40008000f00 */
[----:B------:R-:W-:Y:S02]  /*0560*/  MOV R123, RZ ;  /* 0x000000ff007b7202 */ /* 0x000fe40000000f00 */
[----:B------:R-:W-:-:S04]  /*0570*/  ISETP.NE.U32.AND P0, PT, R116, RZ, PT ;  /* 0x000000ff7400720c */ /* 0x000fc80003f05070 */
[----:B------:R-:W-:Y:S02]  /*0580*/  ISETP.NE.AND.EX P0, PT, R115, RZ, PT, P0 ;  /* 0x000000ff7300720c */ /* 0x000fe40003f05300 */
[----:B------:R-:W-:Y:S01]  /*0590*/  @P4 VIADD R81, R117, 0xffffffff ;  /* 0xffffffff75514836 */ /* 0x000fe20000000000 */
[----:B------:R-:W-:-:S03]  /*05a0*/  @P4 LOP3.LUT R110, R109, 0x7f, RZ, 0xc0, !PT ;  /* 0x0000007f6d6e4812 */ /* 0x000fc600078ec0ff */
[----:B------:R-:W-:-:S05]  /*05b0*/  @P4 IMAD R81, R81, R118, RZ ;  /* 0x0000007651514224 */ /* 0x000fca00078e02ff */
[----:B------:R-:W-:Y:S02]  /*05c0*/  @P4 SHF.R.S32.HI R80, RZ, 0x1f, R81 ;  /* 0x0000001fff504819 */ /* 0x000fe40000011451 */
[----:B------:R-:W5:Y:S02]  /*05d0*/  @P0 LDG.E.128 R20, desc[UR4][R104.64] ;  /* 0x0000000468140981 */ /* 0x000f64000c1e1d00 */
[----:B------:R-:W-:Y:S02]  /*05e0*/  @P4 LEA.HI R81, R80, R81, RZ, 0x3 ;  /* 0x0000005150514211 */ /* 0x000fe400078f18ff */
[----:B------:R1:W5:Y:S02]  /*05f0*/  @P0 LDG.E.128 R16, desc[UR4][R86.64] ;  /* 0x0000000456100981 */ /* 0x000364000c1e1d00 */
[----:B------:R-:W-:-:S05]  /*0600*/  @P4 LEA.HI.SX32 R123, R81, R110, 0x1d ;  /* 0x0000006e517b4211 */ /* 0x000fca00078feaff */
[C---:B------:R-:W-:Y:S02]  /*0610*/  VIADD R81, R123.reuse, 0x80 ;  /* 0x000000807b517836 */ /* 0x040fe40000000000 */
[----:B0-----:R-:W-:-:S04]  /*0620*/  IMAD.WIDE.U32 R122, R123, 0x8, R120 ;  /* 0x000000087b7a7825 */ /* 0x001fc800078e0078 */
[----:B------:R-:W-:Y:S02]  /*0630*/  IMAD.WIDE.U32 R120, R81, 0x8, R120 ;  /* 0x0000000851787825 */ /* 0x000fe400078e0078 */
[----:B------:R-:W5:Y:S04]  /*0640*/  LDG.E.64 R122, desc[UR4][R122.64] ;  /* 0x000000047a7a7981 */ /* 0x000f68000c1e1b00 */
[----:B------:R-:W5:Y:S01]  /*0650*/  LDG.E.64 R120, desc[UR4][R120.64] ;  /* 0x0000000478787981 */ /* 0x000f62000c1e1b00 */
[----:B-1----:R-:W-:Y:S01]  /*0660*/  HFMA2.MMA R87, -RZ, RZ, 0, 0 ;  /* 0x00000000ff577435 */ /* 0x002fe200000001ff */
[----:B------:R-:W-:Y:S01]  /*0670*/  IMAD.MOV.U32 R85, RZ, RZ, RZ ;  /* 0x000000ffff557224 */ /* 0x000fe200078e00ff */
[----:B------:R-:W-:Y:S09]  /*0680*/  BRA `(.L_x_2395) ;  /* 0x0000000c001c7947 */ /* 0x000ff20003800000 */
.L_x_2394:
[----:B------:R-:W0:Y:S01]  /*0690*/  LDC.64 R12, c[0x0][0x238] ;  /* 0x00008e00ff0c7b82 */ /* 0x000e220000000a00 */
[----:B------:R-:W-:Y:S02]  /*06a0*/  IADD3 R5, R82, -0x1, RZ ;  /* 0xffffffff52057810 */ /* 0x000fe40007ffe0ff */
[----:B------:R-:W-:-:S03]  /*06b0*/  LOP3.LUT R110, R109, 0x7f, RZ, 0xc0, !PT ;  /* 0x0000007f6d6e7812 */ /* 0x000fc600078ec0ff */
[----:B------:R-:W-:Y:S02]  /*06c0*/  IMAD R5, R5, R118, RZ ;  /* 0x0000007605057224 */ /* 0x000fe400078e02ff */
[----:B------:R-:W1:Y:S03]  /*06d0*/  LDC.64 R2, c[0x0][0x2b8] ;  /* 0x0000ae00ff027b82 */ /* 0x000e660000000a00 */
[----:B------:R-:W-:-:S04]  /*06e0*/  SHF.R.S32.HI R0, RZ, 0x1f, R5 ;  /* 0x0000001fff007819 */ /* 0x000fc80000011405 */
[----:B------:R-:W-:Y:S02]  /*06f0*/  LEA.HI R7, R0, R5, RZ, 0x3 ;  /* 0x0000000500077211 */ /* 0x000fe400078f18ff */
[----:B------:R2:W3:Y:S02]  /*0700*/  LDG.E R0, desc[UR4][R120.64] ;  /* 0x0000000478007981 */ /* 0x0004e4000c1e1900 */
[----:B------:R-:W-:Y:S01]  /*0710*/  LEA.HI.SX32 R81, R7, R110, 0x1d ;  /* 0x0000006e07517211 */ /* 0x000fe200078feaff */
[----:B0-----:R-:W-:-:S04]  /*0720*/  IMAD.WIDE.U32 R4, R114, 0x10, R12 ;  /* 0x0000001072047825 */ /* 0x001fc800078e000c */
[----:B------:R-:W-:Y:S02]  /*0730*/  IMAD.WIDE.U32 R12, R106, 0x10, R12 ;  /* 0x000000106a0c7825 */ /* 0x000fe400078e000c */
[----:B------:R-:W4:Y:S02]  /*0740*/  LDG.E.128 R4, desc[UR4][R4.64] ;  /* 0x0000000404047981 */ /* 0x000f24000c1e1d00 */
[C---:B-1----:R-:W-:Y:S02]  /*0750*/  IMAD.WIDE.U32 R8, R81.reuse, 0x10, R2 ;  /* 0x0000001051087825 */ /* 0x042fe400078e0002 */
[----:B------:R-:W4:Y:S04]  /*0760*/  LDG.E.128 R12, desc[UR4][R12.64] ;  /* 0x000000040c0c7981 */ /* 0x000f28000c1e1d00 */
[----:B------:R-:W4:Y:S01]  /*0770*/  LDG.E.128 R8, desc[UR4][R8.64] ;  /* 0x0000000408087981 */ /* 0x000f22000c1e1d00 */
[----:B------:R-:W-:-:S04]  /*0780*/  VIADD R81, R81, 0x80 ;  /* 0x0000008051517836 */ /* 0x000fc80000000000 */
[----:B------:R-:W-:Y:S01]  /*0790*/  IMAD.WIDE.U32 R80, R81, 0x10, R2 ;  /* 0x0000001051507825 */ /* 0x000fe200078e0002 */
[C---:B-----5:R-:W-:Y:S01]  /*07a0*/  ISETP.GE.AND P4, PT, R117.reuse, 0x1, PT ;  /* 0x000000017500780c */ /* 0x060fe20003f86270 */
[----:B------:R-:W0:Y:S04]  /*07b0*/  LDC.64 R2, c[0x0][0x240] ;  /* 0x00009000ff027b82 */ /* 0x000e280000000a00 */
[----:B------:R-:W4:Y:S08]  /*07c0*/  LDG.E.128 R80, desc[UR4][R80.64] ;  /* 0x0000000450507981 */ /* 0x000f30000c1e1d00 */
[----:B------:R-:W-:-:S05]  /*07d0*/  @P4 IADD3 R85, R117, -0x1, RZ ;  /* 0xffffffff75554810 */ /* 0x000fca0007ffe0ff */
[----:B------:R-:W-:-:S05]  /*07e0*/  @P4 IMAD R85, R85, R118, RZ ;  /* 0x0000007655554224 */ /* 0x000fca00078e02ff */
[----:B------:R-:W-:Y:S01]  /*07f0*/  @P4 SHF.R.S32.HI R88, RZ, 0x1f, R85 ;  /* 0x0000001fff584819 */ /* 0x000fe20000011455 */
[----:B------:R-:W-:-:S03]  /*0800*/  IMAD.MOV.U32 R123, RZ, RZ, RZ ;  /* 0x000000ffff7b7224 */ /* 0x000fc600078e00ff */
[----:B------:R-:W-:-:S04]  /*0810*/  @P4 LEA.HI R85, R88, R85, RZ, 0x3 ;  /* 0x0000005558554211 */ /* 0x000fc800078f18ff */
[----:B------:R-:W-:-:S04]  /*0820*/  @P4 LEA.HI.SX32 R123, R85, R110, 0x1d ;  /* 0x0000006e557b4211 */ /* 0x000fc800078feaff */
[C---:B--2---:R-:W-:Y:S01]  /*0830*/  IADD3 R121, R123.reuse, 0x80, RZ ;  /* 0x000000807b797810 */ /* 0x044fe20007ffe0ff */
[----:B0-----:R-:W-:-:S04]  /*0840*/  IMAD.WIDE.U32 R122, R123, 0x8, R2 ;  /* 0x000000087b7a7825 */ /* 0x001fc800078e0002 */
[----:B------:R-:W-:Y:S02]  /*0850*/  IMAD.WIDE.U32 R120, R121, 0x8, R2 ;  /* 0x0000000879787825 */ /* 0x000fe400078e0002 */
[----:B------:R-:W5:Y:S04]  /*0860*/  LDG.E.64 R122, desc[UR4][R122.64] ;  /* 0x000000047a7a7981 */ /* 0x000f68000c1e1b00 */
[----:B------:R-:W5:Y:S01]  /*0870*/  LDG.E.64 R120, desc[UR4][R120.64] ;  /* 0x0000000478787981 */ /* 0x000f62000c1e1b00 */
[----:B------:R-:W-:Y:S01]  /*0880*/  IMAD.U32 R116, RZ, RZ, UR14 ;  /* 0x0000000eff747e24 */ /* 0x000fe2000f8e00ff */
[----:B------:R-:W-:-:S04]  /*0890*/  MOV R115, UR15 ;  /* 0x0000000f00737c02 */ /* 0x000fc80008000f00 */
[----:B------:R-:W-:-:S04]  /*08a0*/  ISETP.NE.U32.AND P0, PT, R116, RZ, PT ;  /* 0x000000ff7400720c */ /* 0x000fc80003f05070 */
[----:B------:R-:W-:-:S13]  /*08b0*/  ISETP.NE.AND.EX P0, PT, R115, RZ, PT, P0 ;  /* 0x000000ff7300720c */ /* 0x000fda0003f05300 */
[----:B------:R3:W5:Y:S04]  /*08c0*/  @P0 LDG.E.128 R20, desc[UR4][R104.64] ;  /* 0x0000000468140981 */ /* 0x000768000c1e1d00 */
[----:B------:R0:W5:Y:S01]  /*08d0*/  @P0 LDG.E.128 R16, desc[UR4][R86.64] ;  /* 0x0000000456100981 */ /* 0x000162000c1e1d00 */
[----:B------:R-:W-:-:S04]  /*08e0*/  ISETP.NE.AND P0, PT, R108, RZ, PT ;  /* 0x000000ff6c00720c */ /* 0x000fc80003f05270 */
[----:B---3--:R-:W-:Y:S02]  /*08f0*/  FSEL R105, R0, RZ, !P0 ;  /* 0x000000ff00697208 */ /* 0x008fe40004000000 */
[C---:B----4-:R-:W-:Y:S01]  /*0900*/  PRMT R3, R4.reuse, 0x7632, R3 ;  /* 0x0000763204037816 */ /* 0x050fe20000000003 */
[----:B------:R-:W-:Y:S01]  /*0910*/  IMAD.U32 R4, R4, 0x10000, RZ ;  /* 0x0001000004047824 */ /* 0x000fe200078e00ff */
[----:B------:R-:W-:Y:S02]  /*0920*/  SHF.L.U32 R94, R7, 0x10, RZ ;  /* 0x00000010075e7819 */ /* 0x000fe400000006ff */
[----:B------:R-:W-:Y:S01]  /*0930*/  PRMT R98, R14, 0x7632, R98 ;  /* 0x000076320e627816 */ /* 0x000fe20000000062 */
[----:B------:R-:W-:Y:S01]  /*0940*/  IMAD.U32 R100, R3, 0x10000, RZ ;  /* 0x0001000003647824 */ /* 0x000fe200078e00ff */
[----:B------:R-:W-:Y:S02]  /*0950*/  PRMT R92, R6, 0x7632, R92 ;  /* 0x00007632065c7816 */ /* 0x000fe4000000005c */
[C---:B------:R-:W-:Y:S01]  /*0960*/  PRMT R85, R8.reuse, 0x7632, R85 ;  /* 0x0000763208557816 */ /* 0x040fe20000000055 */
[----:B------:R-:W-:Y:S01]  /*0970*/  FADD.FTZ R100, -R105, R100 ;  /* 0x0000006469647221 */ /* 0x000fe20000010100 */
[----:B------:R-:W-:Y:S01]  /*0980*/  SHF.L.U32 R102, R15, 0x10, RZ ;  /* 0x000000100f667819 */ /* 0x000fe200000006ff */
[----:B------:R-:W-:Y:S01]  /*0990*/  IMAD.U32 R91, R8, 0x10000, RZ ;  /* 0x00010000085b7824 */ /* 0x000fe200078e00ff */
[----:B------:R-:W-:Y:S01]  /*09a0*/  SHF.L.U32 R90, R5, 0x10, RZ ;  /* 0x00000010055a7819 */ /* 0x000fe200000006ff */
[----:B------:R-:W-:Y:S01]  /*09b0*/  FADD.FTZ R107, -R105, R4 ;  /* 0x00000004696b7221 */ /* 0x000fe20000010100 */
[----:B------:R-:W-:Y:S01]  /*09c0*/  PRMT R2, R7, 0x7632, R2 ;  /* 0x0000763207027816 */ /* 0x000fe20000000002 */
[----:B------:R-:W-:Y:S01]  /*09d0*/  IMAD.U32 R98, R98, 0x10000, RZ ;  /* 0x0001000062627824 */ /* 0x000fe200078e00ff */
[----:B------:R-:W-:Y:S01]  /*09e0*/  PRMT R89, R11, 0x7632, R89 ;  /* 0x000076320b597816 */ /* 0x000fe20000000059 */
[----:B------:R-:W-:Y:S01]  /*09f0*/  FADD.FTZ R7, -R105, R94 ;  /* 0x0000005e69077221 */ /* 0x000fe20000010100 */
[----:B------:R-:W-:Y:S01]  /*0a00*/  PRMT R99, R15, 0x7632, R99 ;  /* 0x000076320f637816 */ /* 0x000fe20000000063 */
[----:B------:R-:W-:-:S02]  /*0a10*/  IMAD.U32 R92, R92, 0x10000, RZ ;  /* 0x000100005c5c7824 */ /* 0x000fc400078e00ff */
[----:B------:R-:W-:Y:S01]  /*0a20*/  FADD.FTZ R15, -R105, R102 ;  /* 0x00000066690f7221 */ /* 0x000fe20000010100 */
[----:B------:R-:W-:Y:S01]  /*0a30*/  FMUL.FTZ R100, R112, R100 ;  /* 0x0000006470647220 */ /* 0x000fe20000410000 */
[----:B------:R-:W-:Y:S01]  /*0a40*/  IMAD.U32 R94, R85, 0x10000, RZ ;  /* 0x00010000555e7824 */ /* 0x000fe200078e00ff */
[----:B------:R-:W-:Y:S01]  /*0a50*/  PRMT R88, R5, 0x7632, R88 ;  /* 0x0000763205587816 */ /* 0x000fe20000000058 */
[----:B------:R-:W-:Y:S01]  /*0a60*/  FMUL.FTZ R102, R36, R91 ;  /* 0x0000005b24667220 */ /* 0x000fe20000410000 */
[----:B------:R-:W-:Y:S01]  /*0a70*/  SHF.L.U32 R96, R13, 0x10, RZ ;  /* 0x000000100d607819 */ /* 0x000fe200000006ff */
[C---:B------:R-:W-:Y:S01]  /*0a80*/  FADD.FTZ R113, -R105.reuse, R98 ;  /* 0x0000006269717221 */ /* 0x040fe20000010100 */
[----:B------:R-:W-:Y:S01]  /*0a90*/  FMUL.FTZ R107, R112, R107 ;  /* 0x0000006b706b7220 */ /* 0x000fe20000410000 */
[----:B0-----:R-:W-:Y:S01]  /*0aa0*/  PRMT R87, R10, 0x7632, R87 ;  /* 0x000076320a577816 */ /* 0x001fe20000000057 */
[----:B------:R-:W-:Y:S01]  /*0ab0*/  FADD.FTZ R3, -R105, R90 ;  /* 0x0000005a69037221 */ /* 0x000fe20000010100 */
[----:B------:R-:W-:Y:S01]  /*0ac0*/  SHF.L.U32 R4, R2, 0x10, RZ ;  /* 0x0000001002047819 */ /* 0x000fe200000006ff */
[----:B------:R-:W-:Y:S01]  /*0ad0*/  IMAD.U32 R14, R14, 0x10000, RZ ;  /* 0x000100000e0e7824 */ /* 0x000fe200078e00ff */
[----:B------:R-:W-:Y:S01]  /*0ae0*/  SHF.L.U32 R98, R89, 0x10, RZ ;  /* 0x0000001059627819 */ /* 0x000fe200000006ff */
[----:B------:R-:W-:Y:S01]  /*0af0*/  FADD.FTZ R2, -R105, R92 ;  /* 0x0000005c69027221 */ /* 0x000fe20000010100 */
[C---:B------:R-:W-:Y:S01]  /*0b00*/  PRMT R86, R9.reuse, 0x7632, R86 ;  /* 0x0000763209567816 */ /* 0x040fe20000000056 */
[-C--:B------:R-:W-:Y:S01]  /*0b10*/  FFMA.FTZ R41, R100, R94.reuse, R41 ;  /* 0x0000005e64297223 */ /* 0x080fe20000010029 */
[----:B------:R-:W-:Y:S01]  /*0b20*/  SHF.L.U32 R93, R9, 0x10, RZ ;  /* 0x00000010095d7819 */ /* 0x000fe200000006ff */
[----:B------:R-:W-:Y:S01]  /*0b30*/  FADD.FTZ R69, R69, R94 ;  /* 0x0000005e45457221 */ /* 0x000fe20000010000 */
[----:B------:R-:W-:Y:S01]  /*0b40*/  FMUL.FTZ R89, R37, R94 ;  /* 0x0000005e25597220 */ /* 0x000fe20000410000 */
[----:B------:R-:W-:Y:S01]  /*0b50*/  SHF.L.U32 R0, R88, 0x10, RZ ;  /* 0x0000001058007819 */ /* 0x000fe200000006ff */
[----:B------:R-:W-:Y:S01]  /*0b60*/  FADD.FTZ R94, RZ, R102 ;  /* 0x00000066ff5e7221 */ /* 0x000fe20000010000 */
[----:B------:R-:W-:Y:S01]  /*0b70*/  IMAD.U32 R95, R10, 0x10000, RZ ;  /* 0x000100000a5f7824 */ /* 0x000fe200078e00ff */
[----:B------:R-:W-:Y:S01]  /*0b80*/  SHF.L.U32 R97, R11, 0x10, RZ ;  /* 0x000000100b617819 */ /* 0x000fe200000006ff */
[----:B------:R-:W-:Y:S01]  /*0b90*/  FFMA.FTZ R85, R107, R102, RZ ;  /* 0x000000666b557223 */ /* 0x000fe200000100ff */
[----:B------:R-:W-:Y:S01]  /*0ba0*/  PRMT R10, R13, 0x7632, R10 ;  /* 0x000076320d0a7816 */ /* 0x000fe2000000000a */
[C---:B------:R-:W-:Y:S01]  /*0bb0*/  FADD.FTZ R11, -R105.reuse, R96 ;  /* 0x00000060690b7221 */ /* 0x040fe20000010100 */
[C---:B------:R-:W-:Y:S01]  /*0bc0*/  FMUL.FTZ R3, R112.reuse, R3 ;  /* 0x0000000370037220 */ /* 0x040fe20000410000 */
[----:B------:R-:W-:Y:S01]  /*0bd0*/  FADD.FTZ R13, -R105, R14 ;  /* 0x0000000e690d7221 */ /* 0x000fe20000010100 */
[----:B------:R-:W-:Y:S01]  /*0be0*/  FMUL.FTZ R2, R112, R2 ;  /* 0x0000000270027220 */ /* 0x000fe20000410000 */
[----:B------:R-:W-:Y:S01]  /*0bf0*/  SHF.L.U32 R86, R86, 0x10, RZ ;  /* 0x0000001056567819 */ /* 0x000fe200000006ff */
[----:B------:R-:W-:-:S02]  /*0c00*/  IMAD.U32 R96, R87, 0x10000, RZ ;  /* 0x0001000057607824 */ /* 0x000fc400078e00ff */
[----:B------:R-:W-:Y:S01]  /*0c10*/  FMUL.FTZ R14, R38, R93 ;  /* 0x0000005d260e7220 */ /* 0x000fe20000410000 */
[----:B------:R-:W-:Y:S01]  /*0c20*/  FADD.FTZ R87, R94, R89 ;  /* 0x000000595e577221 */ /* 0x000fe20000010000 */
[----:B------:R-:W-:Y:S02]  /*0c30*/  IMAD.U32 R6, R6, 0x10000, RZ ;  /* 0x0001000006067824 */ /* 0x000fe400078e00ff */
[----:B------:R-:W-:Y:S01]  /*0c40*/  FADD.FTZ R0, -R105, R0 ;  /* 0x0000000069007221 */ /* 0x000fe20000010100 */
[----:B------:R-:W-:Y:S01]  /*0c50*/  FFMA.FTZ R94, R100, R89, R85 ;  /* 0x00000059645e7223 */ /* 0x000fe20000010055 */
[----:B------:R-:W-:Y:S01]  /*0c60*/  FFMA.FTZ R42, R3, R93, R42 ;  /* 0x0000005d032a7223 */ /* 0x000fe2000001002a */
[----:B------:R-:W-:Y:S01]  /*0c70*/  FADD.FTZ R70, R70, R93 ;  /* 0x0000005d46467221 */ /* 0x000fe20000010000 */
[----:B------:R-:W-:Y:S01]  /*0c80*/  FFMA.FTZ R40, R107, R91, R40 ;  /* 0x0000005b6b287223 */ /* 0x000fe20000010028 */
[----:B------:R-:W-:Y:S01]  /*0c90*/  FADD.FTZ R68, R68, R91 ;  /* 0x0000005b44447221 */ /* 0x000fe20000010000 */
[-C--:B------:R-:W-:Y:S01]  /*0ca0*/  FFMA.FTZ R45, R2, R96.reuse, R45 ;  /* 0x00000060022d7223 */ /* 0x080fe2000001002d */
[----:B------:R-:W-:Y:S01]  /*0cb0*/  FADD.FTZ R65, R65, R96 ;  /* 0x0000006041417221 */ /* 0x000fe20000010000 */
[----:B------:R-:W-:Y:S01]  /*0cc0*/  FMUL.FTZ R93, R33, R96 ;  /* 0x00000060215d7220 */ /* 0x000fe20000410000 */
[----:B------:R-:W-:Y:S01]  /*0cd0*/  FMUL.FTZ R91, R39, R86 ;  /* 0x00000056275b7220 */ /* 0x000fe20000410000 */
[----:B------:R-:W-:Y:S01]  /*0ce0*/  FADD.FTZ R96, R87, R14 ;  /* 0x0000000e57607221 */ /* 0x000fe20000010000 */
[----:B------:R-:W-:Y:S01]  /*0cf0*/  FADD.FTZ R5, -R105, R6 ;  /* 0x0000000669057221 */ /* 0x000fe20000010100 */
[----:B------:R-:W-:Y:S01]  /*0d00*/  FMUL.FTZ R0, R112, R0 ;  /* 0x0000000070007220 */ /* 0x000fe20000410000 */
[----:B------:R-:W-:Y:S01]  /*0d10*/  FFMA.FTZ R85, R3, R14, R94 ;  /* 0x0000000e03557223 */ /* 0x000fe2000001005e */
[----:B------:R-:W-:Y:S01]  /*0d20*/  FADD.FTZ R4, -R105, R4 ;  /* 0x0000000469047221 */ /* 0x000fe20000010100 */
[----:B------:R-:W-:Y:S01]  /*0d30*/  SHF.L.U32 R6, R99, 0x10, RZ ;  /* 0x0000001063067819 */ /* 0x000fe200000006ff */
[C---:B------:R-:W-:Y:S01]  /*0d40*/  IMAD.U32 R99, R80.reuse, 0x10000, RZ ;  /* 0x0001000050637824 */ /* 0x040fe200078e00ff */
[----:B------:R-:W-:Y:S01]  /*0d50*/  PRMT R92, R80, 0x7632, R92 ;  /* 0x00007632505c7816 */ /* 0x000fe2000000005c */
[----:B------:R-:W-:Y:S01]  /*0d60*/  FMUL.FTZ R88, R32, R95 ;  /* 0x0000005f20587220 */ /* 0x000fe20000410000 */
[----:B------:R-:W-:Y:S01]  /*0d70*/  FADD.FTZ R87, R96, R91 ;  /* 0x0000005b60577221 */ /* 0x000fe20000010000 */
[C---:B------:R-:W-:Y:S01]  /*0d80*/  PRMT R80, R81.reuse, 0x7632, R80 ;  /* 0x0000763251507816 */ /* 0x040fe20000000050 */
[----:B------:R-:W-:Y:S01]  /*0d90*/  FMUL.FTZ R5, R112, R5 ;  /* 0x0000000570057220 */ /* 0x000fe20000410000 */
[----:B------:R-:W-:Y:S01]  /*0da0*/  SHF.L.U32 R101, R81, 0x10, RZ ;  /* 0x0000001051657819 */ /* 0x000fe200000006ff */
[----:B------:R-:W-:Y:S01]  /*0db0*/  FFMA.FTZ R96, R0, R91, R85 ;  /* 0x0000005b00607223 */ /* 0x000fe20000010055 */
[----:B------:R-:W-:Y:S01]  /*0dc0*/  PRMT R8, R12, 0x7632, R8 ;  /* 0x000076320c087816 */ /* 0x000fe20000000008 */
[----:B------:R-:W-:Y:S01]  /*0dd0*/  FMUL.FTZ R4, R112, R4 ;  /* 0x0000000470047220 */ /* 0x000fe20000410000 */
[----:B------:R-:W-:Y:S01]  /*0de0*/  PRMT R81, R82, 0x7632, R81 ;  /* 0x0000763252517816 */ /* 0x000fe20000000051 */
[----:B------:R-:W-:Y:S01]  /*0df0*/  FADD.FTZ R104, R87, R88 ;  /* 0x0000005857687221 */ /* 0x000fe20000010000 */
[C---:B------:R-:W-:Y:S01]  /*0e00*/  FFMA.FTZ R44, R5.reuse, R95, R44 ;  /* 0x0000005f052c7223 */ /* 0x040fe2000001002c */
[----:B------:R-:W-:Y:S01]  /*0e10*/  FADD.FTZ R64, R64, R95 ;  /* 0x0000005f40407221 */ /* 0x000fe20000010000 */
[----:B------:R-:W-:Y:S01]  /*0e20*/  FFMA.FTZ R85, R5, R88, R96 ;  /* 0x0000005805557223 */ /* 0x000fe20000010060 */
[-C--:B------:R-:W-:Y:S01]  /*0e30*/  FFMA.FTZ R47, R4, R98.reuse, R47 ;  /* 0x00000062042f7223 */ /* 0x080fe2000001002f */
[----:B------:R-:W-:Y:S01]  /*0e40*/  FADD.FTZ R67, R67, R98 ;  /* 0x0000006243437221 */ /* 0x000fe20000010000 */
[----:B------:R-:W-:Y:S01]  /*0e50*/  FMUL.FTZ R95, R35, R98 ;  /* 0x00000062235f7220 */ /* 0x000fe20000410000 */
[----:B------:R-:W-:Y:S01]  /*0e60*/  IMAD.U32 R8, R8, 0x10000, RZ ;  /* 0x0001000008087824 */ /* 0x000fe200078e00ff */
[----:B------:R-:W-:Y:S01]  /*0e70*/  SHF.L.U32 R10, R10, 0x10, RZ ;  /* 0x000000100a0a7819 */ /* 0x000fe200000006ff */
[----:B------:R-:W-:-:S02]  /*0e80*/  IMAD.U32 R98, R81, 0x10000, RZ ;  /* 0x0001000051627824 */ /* 0x000fc400078e00ff */
[----:B------:R-:W-:Y:S01]  /*0e90*/  FMUL.FTZ R90, R34, R97 ;  /* 0x00000061225a7220 */ /* 0x000fe20000410000 */
[----:B------:R-:W-:Y:S01]  /*0ea0*/  FADD.FTZ R81, R104, R93 ;  /* 0x0000005d68517221 */ /* 0x000fe20000010000 */
[----:B------:R-:W-:Y:S02]  /*0eb0*/  IMAD.U32 R12, R12, 0x10000, RZ ;  /* 0x000100000c0c7824 */ /* 0x000fe400078e00ff */
[----:B------:R-:W-:Y:S01]  /*0ec0*/  FMUL.FTZ R7, R112, R7 ;  /* 0x0000000770077220 */ /* 0x000fe20000410000 */
[----:B------:R-:W-:Y:S01]  /*0ed0*/  FFMA.FTZ R104, R2, R93, R85 ;  /* 0x0000005d02687223 */ /* 0x000fe20000010055 */
[----:B------:R-:W-:Y:S01]  /*0ee0*/  FADD.FTZ R125, -R105, R8 ;  /* 0x00000008697d7221 */ /* 0x000fe20000010100 */
[----:B------:R-:W-:Y:S01]  /*0ef0*/  FADD.FTZ R124, R81, R90 ;  /* 0x0000005a517c7221 */ /* 0x000fe20000010000 */
[C---:B------:R-:W-:Y:S01]  /*0f00*/  FADD.FTZ R9, -R105.reuse, R12 ;  /* 0x0000000c69097221 */ /* 0x040fe20000010100 */
[----:B------:R-:W-:Y:S01]  /*0f10*/  FADD.FTZ R119, -R105, R10 ;  /* 0x0000000a69777221 */ /* 0x000fe20000010100 */
[----:B------:R-:W-:Y:S01]  /*0f20*/  FFMA.FTZ R81, R7, R90, R104 ;  /* 0x0000005a07517223 */ /* 0x000fe20000010068 */
[----:B------:R-:W-:Y:S01]  /*0f30*/  FADD.FTZ R105, -R105, R6 ;  /* 0x0000000669697221 */ /* 0x000fe20000010100 */
[----:B------:R-:W-:Y:S01]  /*0f40*/  FFMA.FTZ R43, R0, R86, R43 ;  /* 0x00000056002b7223 */ /* 0x000fe2000001002b */
[----:B------:R-:W-:Y:S01]  /*0f50*/  FADD.FTZ R71, R71, R86 ;  /* 0x0000005647477221 */ /* 0x000fe20000010000 */
[----:B------:R-:W-:Y:S01]  /*0f60*/  FMUL.FTZ R6, R112, R125 ;  /* 0x0000007d70067220 */ /* 0x000fe20000410000 */
[----:B------:R-:W-:-:S02]  /*0f70*/  IMAD.U32 R86, R92, 0x10000, RZ ;  /* 0x000100005c567824 */ /* 0x000fc400078e00ff */
[----:B------:R-:W-:Y:S01]  /*0f80*/  FMUL.FTZ R92, R28, R99 ;  /* 0x000000631c5c7220 */ /* 0x000fe20000410000 */
[----:B------:R-:W-:Y:S01]  /*0f90*/  FADD.FTZ R85, R124, R95 ;  /* 0x0000005f7c557221 */ /* 0x000fe20000010000 */
[----:B------:R-:W-:Y:S01]  /*0fa0*/  FMUL.FTZ R9, R112, R9 ;  /* 0x0000000970097220 */ /* 0x000fe20000410000 */
[----:B------:R-:W-:Y:S01]  /*0fb0*/  FFMA.FTZ R104, R4, R95, R81 ;  /* 0x0000005f04687223 */ /* 0x000fe20000010051 */
[----:B------:R-:W-:Y:S01]  /*0fc0*/  FFMA.FTZ R46, R7, R97, R46 ;  /* 0x00000061072e7223 */ /* 0x000fe2000001002e */
[----:B------:R-:W-:Y:S01]  /*0fd0*/  FADD.FTZ R66, R66, R97 ;  /* 0x0000006142427221 */ /* 0x000fe20000010000 */
[-C--:B------:R-:W-:Y:S01]  /*0fe0*/  FFMA.FTZ R49, R6, R86.reuse, R49 ;  /* 0x0000005606317223 */ /* 0x080fe20000010031 */
[----:B------:R-:W-:Y:S01]  /*0ff0*/  FADD.FTZ R61, R61, R86 ;  /* 0x000000563d3d7221 */ /* 0x000fe20000010000 */
[----:B------:R-:W-:Y:S01]  /*1000*/  FMUL.FTZ R97, R29, R86 ;  /* 0x000000561d617220 */ /* 0x000fe20000410000 */
[----:B------:R-:W-:Y:S01]  /*1010*/  FADD.FTZ R86, R85, R92 ;  /* 0x0000005c55567221 */ /* 0x000fe20000010000 */
[C---:B------:R-:W-:Y:S01]  /*1020*/  FFMA.FTZ R81, R9.reuse, R92, R104 ;  /* 0x0000005c09517223 */ /* 0x040fe20000010068 */
[----:B------:R-:W-:Y:S01]  /*1030*/  SHF.L.U32 R80, R80, 0x10, RZ ;  /* 0x0000001050507819 */ /* 0x000fe200000006ff */
[----:B------:R-:W-:Y:S01]  /*1040*/  FMUL.FTZ R8, R112, R119 ;  /* 0x0000007770087220 */ /* 0x000fe20000410000 */
        /* <DEDUP_REMOVED lines=10> */
[----:B------:R-:W-:-:S02]  /*10f0*/  IMAD.U32 R103, R82, 0x10000, RZ ;  /* 0x0001000052677824 */ /* 0x000fc400078e00ff */
[----:B------:R-:W-:Y:S01]  /*1100*/  FFMA.FTZ R81, R11, R94, R86 ;  /* 0x0000005e0b517223 */ /* 0x000fe20000010056 */
[----:B------:R-:W-:Y:S01]  /*1110*/  FMUL.FTZ R13, R112, R13 ;  /* 0x0000000d700d7220 */ /* 0x000fe20000410000 */
[----:B------:R-:W-:Y:S01]  /*1120*/  FADD.FTZ R85, R80, R99 ;  /* 0x0000006350557221 */ /* 0x000fe20000010000 */
[----:B------:R-:W-:Y:S01]  /*1130*/  FMUL.FTZ R96, R24, R103 ;  /* 0x0000006718607220 */ /* 0x000fe20000410000 */
[----:B------:R-:W-:Y:S01]  /*1140*/  FFMA.FTZ R80, R8, R99, R81 ;  /* 0x0000006308507223 */ /* 0x000fe20000010051 */
[C---:B------:R-:W-:Y:S01]  /*1150*/  PRMT R82, R83.reuse, 0x7632, R82 ;  /* 0x0000763253527816 */ /* 0x040fe20000000052 */
[C---:B------:R-:W-:Y:S01]  /*1160*/  FMUL.FTZ R10, R112.reuse, R113 ;  /* 0x00000071700a7220 */ /* 0x040fe20000410000 */
[----:B------:R-:W-:Y:S01]  /*1170*/  SHF.L.U32 R83, R83, 0x10, RZ ;  /* 0x0000001053537819 */ /* 0x000fe200000006ff */
[----:B------:R-:W-:Y:S01]  /*1180*/  FMUL.FTZ R15, R112, R15 ;  /* 0x0000000f700f7220 */ /* 0x000fe20000410000 */
[----:B------:R-:W-:Y:S01]  /*1190*/  FFMA.FTZ R50, R11, R101, R50 ;  /* 0x000000650b327223 */ /* 0x000fe20000010032 */
[----:B------:R-:W-:Y:S01]  /*11a0*/  FADD.FTZ R62, R62, R101 ;  /* 0x000000653e3e7221 */ /* 0x000fe20000010000 */
[----:B------:R-:W-:Y:S01]  /*11b0*/  FMUL.FTZ R101, R25, R98 ;  /* 0x0000006219657220 */ /* 0x000fe20000410000 */
[----:B------:R-:W-:Y:S01]  /*11c0*/  FADD.FTZ R86, R85, R96 ;  /* 0x0000006055567221 */ /* 0x000fe20000010000 */
[----:B------:R-:W-:Y:S01]  /*11d0*/  FFMA.FTZ R81, R13, R96, R80 ;  /* 0x000000600d517223 */ /* 0x000fe20000010050 */
[----:B------:R-:W-:Y:S01]  /*11e0*/  SHF.L.U32 R82, R82, 0x10, RZ ;  /* 0x0000001052527819 */ /* 0x000fe200000006ff */
[----:B------:R-:W-:Y:S01]  /*11f0*/  FFMA.FTZ R53, R10, R98, R53 ;  /* 0x000000620a357223 */ /* 0x000fe20000010035 */
[----:B------:R-:W-:Y:S01]  /*1200*/  FADD.FTZ R57, R57, R98 ;  /* 0x0000006239397221 */ /* 0x000fe20000010000 */
[----:B------:R-:W-:Y:S01]  /*1210*/  FMUL.FTZ R12, R112, R105 ;  /* 0x00000069700c7220 */ /* 0x000fe20000410000 */
        /* <DEDUP_REMOVED lines=11> */
[----:B------:R-:W-:-:S03]  /*12d0*/  FFMA.FTZ R85, R15, R98, R80 ;  /* 0x000000620f557223 */ /* 0x000fc60000010050 */
[----:B------:R-:W-:Y:S01]  /*12e0*/  FADD.FTZ R87, R82, R103 ;  /* 0x0000006752577221 */ /* 0x000fe20000010000 */
[----:B------:R-:W-:-:S07]  /*12f0*/  FFMA.FTZ R85, R12, R103, R85 ;  /* 0x000000670c557223 */ /* 0x000fce0000010055 */
.L_x_2395:
[----:B------:R-:W-:Y:S05]  /*1300*/  BSYNC B0 ;  /* 0x0000000000007941 */ /* 0x000fea0003800000 */
.L_x_2393:
[----:B------:R-:W-:Y:S01]  /*1310*/  LOP3.LUT P5, RZ, R84, 0xff, RZ, 0xc0, !PT ;  /* 0x000000ff54ff7812 */ /* 0x000fe200078ac0ff */
[----:B-----5:R-:W-:Y:S01]  /*1320*/  IMAD.MOV.U32 R82, RZ, RZ, R122 ;  /* 0x000000ffff527224 */ /* 0x020fe200078e007a */
[----:B------:R-:W-:Y:S01]  /*1330*/  SHF.R.U32.HI R81, RZ, 0x5, R109 ;  /* 0x00000005ff517819 */ /* 0x000fe2000001166d */
        /* <DEDUP_REMOVED lines=26> */
.L_x_2456:
        /* <DEDUP_REMOVED lines=39> */
.L_x_2398:
        /* <DEDUP_REMOVED lines=9> */
.L_x_2399:
[----:B------:R-:W-:Y:S05]  /*17e0*/  BSYNC B0 ;  /* 0x0000000000007941 */ /* 0x000fea0003800000 */
.L_x_2397:
        /* <DEDUP_REMOVED lines=18> */
.L_x_2401:
        /* <DEDUP_REMOVED lines=8> */
.L_x_2402:
[----:B------:R-:W-:Y:S05]  /*1990*/  BSYNC B0 ;  /* 0x0000000000007941 */ /* 0x000fea0003800000 */
.L_x_2400:
        /* <DEDUP_REMOVED lines=15> */
.L_x_2404:
[----:B------:R-:W-:Y:S01]  /*1a90*/  ISETP.NE.AND P6, PT, R108, RZ, PT ;  /* 0x000000ff6c00720c */ /* 0x000fe20003fc5270 */
[----:B------:R-:W-:-:S03]  /*1aa0*/  @P0 IMAD.U32 R85, R21, 0x10000, RZ ;  /* 0x0001000015550824 */ /* 0x000fc600078e00ff */
[----:B------:R-:W-:-:S05]  /*1ab0*/  FSEL R80, R84, RZ, !P6 ;  /* 0x000000ff54507208 */ /* 0x000fca0007000000 */
[----:B------:R-:W-:-:S04]  /*1ac0*/  FFMA.FTZ R81, R3, R83, R80 ;  /* 0x0000005303517223 */ /* 0x000fc80000010050 */
[----:B------:R-:W-:-:S04]  /*1ad0*/  FADD.FTZ R81, R14, -R81 ;  /* 0x800000510e517221 */ /* 0x000fc80000010000 */
[----:B------:R-:W-:-:S04]  /*1ae0*/  FMUL.FTZ R86, R112, R81 ;  /* 0x0000005170567220 */ /* 0x000fc80000410000 */
[----:B------:R-:W-:-:S07]  /*1af0*/  @P0 FADD.FTZ R86, R86, R85 ;  /* 0x0000005556560221 */ /* 0x000fce0000010000 */
.L_x_2405:
[----:B------:R-:W-:Y:S05]  /*1b00*/  BSYNC B0 ;  /* 0x0000000000007941 */ /* 0x000fea0003800000 */
.L_x_2403:
        /* <DEDUP_REMOVED lines=16> */
.L_x_2407:
        /* <DEDUP_REMOVED lines=8> */
.L_x_2408:
[----:B------:R-:W-:Y:S05]  /*1c90*/  BSYNC B0 ;  /* 0x0000000000007941 */ /* 0x000fea0003800000 */
.L_x_2406:
        /* <DEDUP_REMOVED lines=15> */
.L_x_2410:
[----:B------:R-:W-:Y:S01]  /*1d90*/  ISETP.NE.AND P6, PT, R108, RZ, PT ;  /* 0x000000ff6c00720c */ /* 0x000fe20003fc5270 */
[----:B------:R-:W-:-:S03]  /*1da0*/  @P0 IMAD.U32 R85, R22, 0x10000, RZ ;  /* 0x0001000016550824 */ /* 0x000fc600078e00ff */
[----:B------:R-:W-:-:S05]  /*1db0*/  FSEL R80, R84, RZ, !P6 ;  /* 0x000000ff54507208 */ /* 0x000fca0007000000 */
[----:B------:R-:W-:-:S04]  /*1dc0*/  FFMA.FTZ R81, R5, R83, R80 ;  /* 0x0000005305517223 */ /* 0x000fc80000010050 */
[----:B------:R-:W-:-:S04]  /*1dd0*/  FADD.FTZ R81, R88, -R81 ;  /* 0x8000005158517221 */ /* 0x000fc80000010000 */
[----:B------:R-:W-:-:S04]  /*1de0*/  FMUL.FTZ R86, R112, R81 ;  /* 0x0000005170567220 */ /* 0x000fc80000410000 */
[----:B------:R-:W-:-:S07]  /*1df0*/  @P0 FADD.FTZ R86, R86, R85 ;  /* 0x0000005556560221 */ /* 0x000fce0000010000 */
.L_x_2411:
[----:B------:R-:W-:Y:S05]  /*1e00*/  BSYNC B0 ;  /* 0x0000000000007941 */ /* 0x000fea0003800000 */
.L_x_2409:
        /* <DEDUP_REMOVED lines=16> */
.L_x_2413:
        /* <DEDUP_REMOVED lines=8> */
.L_x_2414:
[----:B------:R-:W-:Y:S05]  /*1f90*/  BSYNC B0 ;  /* 0x0000000000007941 */ /* 0x000fea0003800000 */
.L_x_2412:
        /* <DEDUP_REMOVED lines=15> */
.L_x_2416:
[----:B------:R-:W-:Y:S02]  /*2090*/  ISETP.NE.AND P6, PT, R108, RZ, PT ;  /* 0x000000ff6c00720c */ /* 0x000fe40003fc5270 */
[----:B------:R-:W-:Y:S02]  /*20a0*/  @P0 SHF.L.U32 R85, R23, 0x10, RZ ;  /* 0x0000001017550819 */ /* 0x000fe400000006ff */
[----:B------:R-:W-:-:S05]  /*20b0*/  FSEL R80, R84, RZ, !P6 ;  /* 0x000000ff54507208 */ /* 0x000fca0007000000 */
[----:B------:R-:W-:-:S04]  /*20c0*/  FFMA.FTZ R81, R7, R83, R80 ;  /* 0x0000005307517223 */ /* 0x000fc80000010050 */
[----:B------:R-:W-:-:S04]  /*20d0*/  FADD.FTZ R81, R90, -R81 ;  /* 0x800000515a517221 */ /* 0x000fc80000010000 */
[----:B------:R-:W-:-:S04]  /*20e0*/  FMUL.FTZ R86, R112, R81 ;  /* 0x0000005170567220 */ /* 0x000fc80000410000 */
[----:B------:R-:W-:-:S07]  /*20f0*/  @P0 FADD.FTZ R86, R86, R85 ;  /* 0x0000005556560221 */ /* 0x000fce0000010000 */
.L_x_2417:
[----:B------:R-:W-:Y:S05]  /*2100*/  BSYNC B0 ;  /* 0x0000000000007941 */ /* 0x000fea0003800000 */
.L_x_2415:
        /* <DEDUP_REMOVED lines=16> */
.L_x_2419:
        /* <DEDUP_REMOVED lines=8> */
.L_x_2420:
[----:B------:R-:W-:Y:S05]  /*2290*/  BSYNC B0 ;  /* 0x0000000000007941 */ /* 0x000fea0003800000 */
.L_x_2418:
        /* <DEDUP_REMOVED lines=17> */
[----:B0-----:R-:W-:Y:S01]  /*23b0*/  HFMA2.MMA R86, -RZ, RZ, 0, 0 ;  /* 0x00000000ff567435 */ /* 0x001fe200000001ff */
[----:B------:R-:W-:Y:S10]  /*23c0*/  @!P0 BRA `(.L_x_2423) ;  /* 0x0000000000248947 */ /* 0x000ff40003800000 */
[----:B------:R-:W-:Y:S01]  /*23d0*/  IMAD.U32 R86, R16, 0x10000, RZ ;  /* 0x0001000010567824 */ /* 0x000fe200078e00ff */
[----:B------:R-:W-:Y:S06]  /*23e0*/  BRA `(.L_x_2423) ;  /* 0x00000000001c7947 */ /* 0x000fec0003800000 */
.L_x_2422:
[----:B------:R-:W-:Y:S02]  /*23f0*/  ISETP.NE.AND P6, PT, R108, RZ, PT ;  /* 0x000000ff6c00720c */ /* 0x000fe40003fc5270 */
[----:B------:R-:W-:Y:S02]  /*2400*/  @P0 SHF.L.U32 R85, R16, 0x10, RZ ;  /* 0x0000001010550819 */ /* 0x000fe400000006ff */
[----:B------:R-:W-:-:S05]  /*2410*/  FSEL R80, R84, RZ, !P6 ;  /* 0x000000ff54507208 */ /* 0x000fca0007000000 */
[----:B------:R-:W-:-:S04]  /*2420*/  FFMA.FTZ R81, R9, R83, R80 ;  /* 0x0000005309517223 */ /* 0x000fc80000010050 */
[----:B------:R-:W-:-:S04]  /*2430*/  FADD.FTZ R81, R92, -R81 ;  /* 0x800000515c517221 */ /* 0x000fc80000010000 */
[----:B0-----:R-:W-:-:S04]  /*2440*/  FMUL.FTZ R86, R112, R81 ;  /* 0x0000005170567220 */ /* 0x001fc80000410000 */
[----:B------:R-:W-:-:S07]  /*2450*/  @P0 FADD.FTZ R86, R86, R85 ;  /* 0x0000005556560221 */ /* 0x000fce0000010000 */
.L_x_2423:
[----:B------:R-:W-:Y:S05]  /*2460*/  BSYNC B0 ;  /* 0x0000000000007941 */ /* 0x000fea0003800000 */
.L_x_2421:
        /* <DEDUP_REMOVED lines=16> */
.L_x_2425:
        /* <DEDUP_REMOVED lines=8> */
.L_x_2426:
[----:B------:R-:W-:Y:S05]  /*25f0*/  BSYNC B0 ;  /* 0x0000000000007941 */ /* 0x000fea0003800000 */
.L_x_2424:
        /* <DEDUP_REMOVED lines=15> */
.L_x_2428:
[----:B------:R-:W-:Y:S02]  /*26f0*/  ISETP.NE.AND P6, PT, R108, RZ, PT ;  /* 0x000000ff6c00720c */ /* 0x000fe40003fc5270 */
[----:B------:R-:W-:Y:S02]  /*2700*/  @P0 SHF.L.U32 R85, R17, 0x10, RZ ;  /* 0x0000001011550819 */ /* 0x000fe400000006ff */
[----:B------:R-:W-:-:S05]  /*2710*/  FSEL R80, R84, RZ, !P6 ;  /* 0x000000ff54507208 */ /* 0x000fca0007000000 */
[----:B------:R-:W-:-:S04]  /*2720*/  FFMA.FTZ R81, R11, R83, R80 ;  /* 0x000000530b517223 */ /* 0x000fc80000010050 */
[----:B------:R-:W-:-:S04]  /*2730*/  FADD.FTZ R81, R94, -R81 ;  /* 0x800000515e517221 */ /* 0x000fc80000010000 */
[----:B------:R-:W-:-:S04]  /*2740*/  FMUL.FTZ R86, R112, R81 ;  /* 0x0000005170567220 */ /* 0x000fc80000410000 */
[----:B------:R-:W-:-:S07]  /*2750*/  @P0 FADD.FTZ R86, R86, R85 ;  /* 0x0000005556560221 */ /* 0x000fce0000010000 */
.L_x_2429:
[----:B------:R-:W-:Y:S05]  /*2760*/  BSYNC B0 ;  /* 0x0000000000007941 */ /* 0x000fea0003800000 */
.L_x_2427:
        /* <DEDUP_REMOVED lines=16> */
.L_x_2431:
        /* <DEDUP_REMOVED lines=8> */
.L_x_2432:
[----:B------:R-:W-:Y:S05]  /*28f0*/  BSYNC B0 ;  /* 0x0000000000007941 */ /* 0x000fea0003800000 */
.L_x_2430:
        /* <DEDUP_REMOVED lines=15> */
.L_x_2434:
[----:B------:R-:W-:Y:S02]  /*29f0*/  ISETP.NE.AND P6, PT, R108, RZ, PT ;  /* 0x000000ff6c00720c */ /* 0x000fe40003fc5270 */
[----:B------:R-:W-:Y:S02]  /*2a00*/  @P0 SHF.L.U32 R85, R18, 0x10, RZ ;  /* 0x0000001012550819 */ /* 0x000fe400000006ff */
[----:B------:R-:W-:-:S05]  /*2a10*/  FSEL R80, R84, RZ, !P6 ;  /* 0x000000ff54507208 */ /* 0x000fca0007000000 */
[----:B------:R-:W-:-:S04]  /*2a20*/  FFMA.FTZ R81, R13, R83, R80 ;  /* 0x000000530d517223 */ /* 0x000fc80000010050 */
[----:B------:R-:W-:-:S04]  /*2a30*/  FADD.FTZ R81, R96, -R81 ;  /* 0x8000005160517221 */ /* 0x000fc80000010000 */
[----:B------:R-:W-:-:S04]  /*2a40*/  FMUL.FTZ R86, R112, R81 ;  /* 0x0000005170567220 */ /* 0x000fc80000410000 */
[----:B------:R-:W-:-:S07]  /*2a50*/  @P0 FADD.FTZ R86, R86, R85 ;  /* 0x0000005556560221 */ /* 0x000fce0000010000 */
.L_x_2435:
[----:B------:R-:W-:Y:S05]  /*2a60*/  BSYNC B0 ;  /* 0x0000000000007941 */ /* 0x000fea0003800000 */
.L_x_2433:
        /* <DEDUP_REMOVED lines=16> */
.L_x_2437:
        /* <DEDUP_REMOVED lines=8> */
.L_x_2438:
[----:B------:R-:W-:Y:S05]  /*2bf0*/  BSYNC B0 ;  /* 0x0000000000007941 */ /* 0x000fea0003800000 */
.L_x_2436:
        /* <DEDUP_REMOVED lines=15> */
.L_x_2440:
[----:B------:R-:W-:Y:S02]  /*2cf0*/  ISETP.NE.AND P6, PT, R108, RZ, PT ;  /* 0x000000ff6c00720c */ /* 0x000fe40003fc5270 */
[----:B------:R-:W-:Y:S02]  /*2d00*/  @P0 SHF.L.U32 R85, R19, 0x10, RZ ;  /* 0x0000001013550819 */ /* 0x000fe400000006ff */
[----:B------:R-:W-:-:S05]  /*2d10*/  FSEL R80, R84, RZ, !P6 ;  /* 0x000000ff54507208 */ /* 0x000fca0007000000 */
[----:B------:R-:W-:-:S04]  /*2d20*/  FFMA.FTZ R81, R15, R83, R80 ;  /* 0x000000530f517223 */ /* 0x000fc80000010050 */
[----:B------:R-:W-:-:S04]  /*2d30*/  FADD.FTZ R81, R98, -R81 ;  /* 0x8000005162517221 */ /* 0x000fc80000010000 */
[----:B------:R-:W-:-:S04]  /*2d40*/  FMUL.FTZ R86, R112, R81 ;  /* 0x0000005170567220 */ /* 0x000fc80000410000 */
[----:B------:R-:W-:-:S07]  /*2d50*/  @P0 FADD.FTZ R86, R86, R85 ;  /* 0x0000005556560221 */ /* 0x000fce0000010000 */
.L_x_2441:
[----:B------:R-:W-:Y:S05]  /*2d60*/  BSYNC B0 ;  /* 0x0000000000007941 */ /* 0x000fea0003800000 */
.L_x_2439:
        /* <DEDUP_REMOVED lines=16> */
.L_x_2443:
[----:B------:R-:W-:-:S04]  /*2e70*/  ISETP.NE.AND P2, PT, R108, RZ, PT ;  /* 0x000000ff6c00720c */ /* 0x000fc80003f45270 */
[----:B------:R-:W-:-:S05]  /*2e80*/  FSEL R81, R84, RZ, !P2 ;  /* 0x000000ff54517208 */ /* 0x000fca0005000000 */
[----:B------:R-:W-:Y:S01]  /*2e90*/  FFMA.FTZ R80, R12, R83, R81 ;  /* 0x000000530c507223 */ /* 0x000fe20000010051 */
[----:B------:R-:W-:-:S03]  /*2ea0*/  @P0 PRMT R83, R19, 0x7632, R83 ;  /* 0x0000763213530816 */ /* 0x000fc60000000053 */
[----:B------:R-:W-:Y:S01]  /*2eb0*/  FADD.FTZ R81, R103, -R80 ;  /* 0x8000005067517221 */ /* 0x000fe20000010000 */
[----:B------:R-:W-:-:S03]  /*2ec0*/  @P0 SHF.L.U32 R83, R83, 0x10, RZ ;  /* 0x0000001053530819 */ /* 0x000fc600000006ff */
[----:B------:R-:W-:-:S04]  /*2ed0*/  FMUL.FTZ R112, R112, R81 ;  /* 0x0000005170707220 */ /* 0x000fc80000410000 */
[----:B------:R-:W-:-:S07]  /*2ee0*/  @P0 FADD.FTZ R112, R112, R83 ;  /* 0x0000005370700221 */ /* 0x000fce0000010000 */
.L_x_2444:
[----:B------:R-:W-:Y:S05]  /*2ef0*/  BSYNC B0 ;  /* 0x0000000000007941 */ /* 0x000fea0003800000 */
.L_x_2442:
        /* <DEDUP_REMOVED lines=10> */
[----:B------:R-:W-:-:S04]  /*2fa0*/  @P4 FSEL R80, R80, RZ, P0 ;  /* 0x000000ff50504208 */ /* 0x000fc80000000000 */
[----:B------:R-:W-:Y:S01]  /*2fb0*/  @P4 F2FP.BF16.F32.PACK_AB R82, RZ, R80 ;  /* 0x00000050ff52423e */ /* 0x000fe200000010ff */
[----:B------:R0:W-:Y:S01]  /*2fc0*/  @P1 STG.E.128 desc[UR4][R86.64], R72 ;  /* 0x0000004856001986 */ /* 0x0001e2000c101d04 */
[----:B--2---:R-:W-:Y:S02]  /*2fd0*/  @P4 IMAD.WIDE.U32 R80, R81, 0x10, R84 ;  /* 0x0000001051504825 */ /* 0x004fe400078e0054 */
[----:B------:R-:W-:Y:S02]  /*2fe0*/  @P4 PRMT R79, R79, 0x5410, R82 ;  /* 0x000054104f4f4816 */ /* 0x000fe40000000052 */
[----:B------:R-:W-:-:S03]  /*2ff0*/  SEL R84, RZ, 0x1, P5 ;  /* 0x00000001ff547807 */ /* 0x000fc60002800000 */
[----:B------:R0:W-:Y:S01]  /*3000*/  @P4 STG.E.128 desc[UR4][R80.64], R76 ;  /* 0x0000004c50004986 */ /* 0x0001e2000c101d04 */
[----:B------:R-:W-:Y:S05]  /*3010*/  @!P3 BRA `(.L_x_2445) ;  /* 0xffffffd000dcb947 */ /* 0x000fea000383ffff */
.L_x_2392:
        /* <DEDUP_REMOVED lines=19> */
.L_x_2396:
[----:B------:R-:W-:Y:S01]  /*3150*/  HFMA2.MMA R83, -RZ, RZ, 0, 1.847743988037109375e-06 ;  /* 0x0000001fff537435 */ /* 0x000fe200000001ff */
[----:B------:R-:W-:Y:S01]  /*3160*/  IMAD.MOV.U32 R82, RZ, RZ, 0x10 ;  /* 0x00000010ff527424 */ /* 0x000fe200078e00ff */
[----:B------:R-:W-:-:S09]  /*3170*/  MOV R84, 0xffffffff ;  /* 0xffffffff00547802 */ /* 0x000fd20000000f00 */
[----:B------:R-:W-:Y:S05]  /*3180*/  WARPSYNC.COLLECTIVE R84, `(.L_x_2446) ;  /* 0x0000000054087348 */ /* 0x000fea0003c00000 */
[----:B------:R0:W1:Y:S02]  /*3190*/  SHFL.DOWN P1, R105, R87, R82, R83 ;  /* 0x0800005257697389 */ /* 0x0000640000020053 */
[----:B01----:R-:W-:Y:S01]  /*31a0*/  ENDCOLLECTIVE ;  /* 0x000000000000791b */ /* 0x003fe20003800000 */
.L_x_2446:
[----:B------:R-:W-:Y:S01]  /*31b0*/  FADD.FTZ R86, R105, R87 ;  /* 0x0000005769567221 */ /* 0x000fe20000010000 */
[----:B------:R-:W-:-:S07]  /*31c0*/  IMAD.MOV.U32 R87, RZ, RZ, R85 ;  /* 0x000000ffff577224 */ /* 0x000fce00078e0055 */
[----:B------:R-:W-:Y:S05]  /*31d0*/  WARPSYNC.COLLECTIVE R84, `(.L_x_2447) ;  /* 0x0000000054087348 */ /* 0x000fea0003c00000 */
[----:B------:R0:W1:Y:S02]  /*31e0*/  SHFL.DOWN P1, R105, R87, R82, R83 ;  /* 0x0800005257697389 */ /* 0x0000640000020053 */
[----:B01----:R-:W-:Y:S01]  /*31f0*/  ENDCOLLECTIVE ;  /* 0x000000000000791b */ /* 0x003fe20003800000 */
.L_x_2447:
[----:B------:R-:W-:Y:S01]  /*3200*/  MOV R87, R86 ;  /* 0x0000005600577202 */ /* 0x000fe20000000f00 */
[----:B------:R-:W-:Y:S01]  /*3210*/  IMAD.MOV.U32 R82, RZ, RZ, 0x8 ;  /* 0x00000008ff527424 */ /* 0x000fe200078e00ff */
[----:B------:R-:W-:-:S07]  /*3220*/  MOV R104, R105 ;  /* 0x0000006900687202 */ /* 0x000fce0000000f00 */
[----:B------:R-:W-:Y:S05]  /*3230*/  WARPSYNC.COLLECTIVE R84, `(.L_x_2448) ;  /* 0x0000000054087348 */ /* 0x000fea0003c00000 */
[----:B------:R0:W1:Y:S02]  /*3240*/  SHFL.DOWN P1, R105, R87, R82, R83 ;  /* 0x0800005257697389 */ /* 0x0000640000020053 */
[----:B01----:R-:W-:Y:S01]  /*3250*/  ENDCOLLECTIVE ;  /* 0x000000000000791b */ /* 0x003fe20003800000 */
.L_x_2448:
[----:B------:R-:W-:-:S05]  /*3260*/  FADD.FTZ R125, R104, R85 ;  /* 0x00000055687d7221 */ /* 0x000fca0000010000 */
[----:B------:R-:W-:Y:S01]  /*3270*/  MOV R87, R125 ;  /* 0x0000007d00577202 */ /* 0x000fe20000000f00 */
[----:B------:R-:W-:-:S07]  /*3280*/  FADD.FTZ R104, R86, R105 ;  /* 0x0000006956687221 */ /* 0x000fce0000010000 */
[----:B------:R-:W-:Y:S05]  /*3290*/  WARPSYNC.COLLECTIVE R84, `(.L_x_2449) ;  /* 0x0000000054087348 */ /* 0x000fea0003c00000 */
[----:B------:R0:W1:Y:S02]  /*32a0*/  SHFL.DOWN P1, R105, R87, R82, R83 ;  /* 0x0800005257697389 */ /* 0x0000640000020053 */
[----:B01----:R-:W-:Y:S01]  /*32b0*/  ENDCOLLECTIVE ;  /* 0x000000000000791b */ /* 0x003fe20003800000 */
.L_x_2449:
[----:B------:R-:W-:Y:S01]  /*32c0*/  HFMA2.MMA R82, -RZ, RZ, 0, 2.384185791015625e-07 ;  /* 0x00000004ff527435 */ /* 0x000fe200000001ff */
[----:B------:R-:W-:Y:S01]  /*32d0*/  IMAD.MOV.U32 R87, RZ, RZ, R104 ;  /* 0x000000ffff577224 */ /* 0x000fe200078e0068 */
[----:B------:R-:W-:-:S09]  /*32e0*/  MOV R124, R105 ;  /* 0x00000069007c7202 */ /* 0x000fd20000000f00 */
[----:B------:R-:W-:Y:S05]  /*32f0*/  WARPSYNC.COLLECTIVE R84, `(.L_x_2450) ;  /* 0x0000000054087348 */ /* 0x000fea0003c00000 */
[----:B------:R0:W1:Y:S02]  /*3300*/  SHFL.DOWN P1, R105, R87, R82, R83 ;  /* 0x0800005257697389 */ /* 0x0000640000020053 */
[----:B01----:R-:W-:Y:S01]  /*3310*/  ENDCOLLECTIVE ;  /* 0x000000000000791b */ /* 0x003fe20003800000 */
.L_x_2450:
[----:B------:R-:W-:-:S05]  /*3320*/  FADD.FTZ R125, R125, R124 ;  /* 0x0000007c7d7d7221 */ /* 0x000fca0000010000 */
[----:B------:R-:W-:Y:S01]  /*3330*/  MOV R87, R125 ;  /* 0x0000007d00577202 */ /* 0x000fe20000000f00 */
[----:B------:R-:W-:-:S07]  /*3340*/  FADD.FTZ R124, R104, R105 ;  /* 0x00000069687c7221 */ /* 0x000fce0000010000 */
[----:B------:R-:W-:Y:S05]  /*3350*/  WARPSYNC.COLLECTIVE R84, `(.L_x_2451) ;  /* 0x0000000054087348 */ /* 0x000fea0003c00000 */
[----:B------:R0:W1:Y:S02]  /*3360*/  SHFL.DOWN P1, R105, R87, R82, R83 ;  /* 0x0800005257697389 */ /* 0x0000640000020053 */
[----:B01----:R-:W-:Y:S01]  /*3370*/  ENDCOLLECTIVE ;  /* 0x000000000000791b */ /* 0x003fe20003800000 */
.L_x_2451:
[----:B------:R-:W-:Y:S01]  /*3380*/  HFMA2.MMA R82, -RZ, RZ, 0, 1.1920928955078125e-07 ;  /* 0x00000002ff527435 */ /* 0x000fe200000001ff */
[----:B------:R-:W-:Y:S01]  /*3390*/  MOV R87, R124 ;  /* 0x0000007c00577202 */ /* 0x000fe20000000f00 */
[----:B------:R-:W-:-:S09]  /*33a0*/  IMAD.MOV.U32 R86, RZ, RZ, R105 ;  /* 0x000000ffff567224 */ /* 0x000fd200078e0069 */
[----:B------:R-:W-:Y:S05]  /*33b0*/  WARPSYNC.COLLECTIVE R84, `(.L_x_2452) ;  /* 0x0000000054087348 */ /* 0x000fea0003c00000 */
[----:B------:R0:W1:Y:S02]  /*33c0*/  SHFL.DOWN P1, R105, R87, R82, R83 ;  /* 0x0800005257697389 */ /* 0x0000640000020053 */
[----:B01----:R-:W-:Y:S01]  /*33d0*/  ENDCOLLECTIVE ;  /* 0x000000000000791b */ /* 0x003fe20003800000 */
.L_x_2452:
[----:B------:R-:W-:-:S04]  /*33e0*/  FADD.FTZ R104, R125, R86 ;  /* 0x000000567d687221 */ /* 0x000fc80000010000 */
[----:B------:R-:W-:Y:S02]  /*33f0*/  IMAD.MOV.U32 R87, RZ, RZ, R104 ;  /* 0x000000ffff577224 */ /* 0x000fe400078e0068 */
[----:B------:R-:W-:-:S07]  /*3400*/  FADD.FTZ R85, R124, R105 ;  /* 0x000000697c557221 */ /* 0x000fce0000010000 */
[----:B------:R-:W-:Y:S05]  /*3410*/  WARPSYNC.COLLECTIVE R84, `(.L_x_2453) ;  /* 0x0000000054087348 */ /* 0x000fea0003c00000 */
[----:B------:R0:W1:Y:S02]  /*3420*/  SHFL.DOWN P1, R105, R87, R82, R83 ;  /* 0x0800005257697389 */ /* 0x0000640000020053 */
[----:B01----:R-:W-:Y:S01]  /*3430*/  ENDCOLLECTIVE ;  /* 0x000000000000791b */ /* 0x003fe20003800000 */
.L_x_2453:
[----:B------:R-:W-:Y:S01]  /*3440*/  MOV R87, R85 ;  /* 0x0000005500577202 */ /* 0x000fe20000000f00 */
[----:B------:R-:W-:Y:S01]  /*3450*/  IMAD.MOV.U32 R82, RZ, RZ, 0x1 ;  /* 0x00000001ff527424 */ /* 0x000fe200078e00ff */
[----:B------:R-:W-:-:S07]  /*3460*/  MOV R86, R105 ;  /* 0x0000006900567202 */ /* 0x000fce0000000f00 */
[----:B------:R-:W-:Y:S05]  /*3470*/  WARPSYNC.COLLECTIVE R84, `(.L_x_2454) ;  /* 0x0000000054087348 */ /* 0x000fea0003c00000 */
[----:B------:R0:W1:Y:S02]  /*3480*/  SHFL.DOWN P1, R105, R87, R82, R83 ;  /* 0x0800005257697389 */ /* 0x0000640000020053 */
[----:B01----:R-:W-:Y:S01]  /*3490*/  ENDCOLLECTIVE ;  /* 0x000000000000791b */ /* 0x003fe20003800000 */
.L_x_2454:
[----:B------:R-:W-:-:S05]  /*34a0*/  FADD.FTZ R86, R104, R86 ;  /* 0x0000005668567221 */ /* 0x000fca0000010000 */
[----:B------:R-:W-:Y:S02]  /*34b0*/  MOV R87, R86 ;  /* 0x0000005600577202 */ /* 0x000fe40000000f00 */
[----:B------:R-:W-:-:S07]  /*34c0*/  MOV R124, R105 ;  /* 0x00000069007c7202 */ /* 0x000fce0000000f00 */
[----:B------:R-:W-:Y:S05]  /*34d0*/  WARPSYNC.COLLECTIVE R84, `(.L_x_2455) ;  /* 0x0000000054087348 */ /* 0x000fea0003c00000 */
[----:B------:R0:W1:Y:S02]  /*34e0*/  SHFL.DOWN P1, R105, R87, R82, R83 ;  /* 0x0800005257697389 */ /* 0x0000640000020053 */
[----:B01----:R-:W-:Y:S01]  /*34f0*/  ENDCOLLECTIVE ;  /* 0x000000000000791b */ /* 0x003fe20003800000 */
.L_x_2455:
[----:B------:R-:W-:Y:S05]  /*3500*/  BRA `(.L_x_2456) ;  /* 0xffffffdc00f47947 */ /* 0x000fea000383ffff */
.L_x_2457:
        /* <DEDUP_REMOVED lines=15> */
.L_x_8731:


//--------------------- .text._ZN10layer_norm13ln_bwd_kernelINS_13Kernel_traitsIf13__nv_bfloat16S2_S2_fjLj2048ELj1ELj1ELj4ELj16ENS_18Kernel_traits_baseILj2048EfS2_S2_S2_fjLj128EEEEELb1ELb1ELb0ELb0EEEvNS_9BwdParamsE --------------------------
	.section	.text._ZN10layer_norm13ln_bwd_kernelINS_13Kernel_traitsIf13__nv_bfloat16S2_S2_fjLj2048ELj1ELj1ELj4ELj16ENS_18Kernel_traits_baseILj2048EfS2_S2_S2_fjLj128EEEEELb1ELb1ELb0ELb0EEEvNS_9BwdParamsE,"ax",@progbits
	.align	128
        .global         _ZN10layer_norm13ln_bwd_kernelINS_13Kernel_traitsIf13__nv_bfloat16S2_S2_fjLj2048ELj1ELj1ELj4ELj16ENS_18Kernel_traits_baseILj2048EfS2_S2_S2_fjLj128EEEEELb1ELb1ELb0ELb0EEEvNS_9BwdParamsE
        .type           _ZN10layer_norm13ln_bwd_kernelINS_13Kernel_traitsIf13__nv_bfloat16S2_S2_fjLj2048ELj1ELj1ELj4ELj16ENS_18Kernel_traits_baseILj2048EfS2_S2_S2_fjLj128EEEEELb1ELb1ELb0ELb0EEEvNS_9BwdParamsE,@function
        .size           _ZN10layer_norm13ln_bwd_kernelINS_13Kernel_traitsIf13__nv_bfloat16S2_S2_fjLj2048ELj1ELj1ELj4ELj16ENS_18Kernel_traits_baseILj2048EfS2_S2_S2_fjLj128EEEEELb1ELb1ELb0ELb0EEEvNS_9BwdParamsE,(.L_x_8732 - _ZN10layer_norm13ln_bwd_kernelINS_13Kernel_traitsIf13__nv_bfloat16S2_S2_fjLj2048ELj1ELj1ELj4ELj16ENS_18Kernel_traits_baseILj2048EfS2_S2_S2_fjLj128EEEEELb1ELb1ELb0ELb0EEEvNS_9BwdParamsE)
        .other          _ZN10layer_norm13ln_bwd_kernelINS_13Kernel_traitsIf13__nv_bfloat16S2_S2_fjLj2048ELj1ELj1ELj4ELj16ENS_18Kernel_traits_baseILj2048EfS2_S2_S2_fjLj128EEEEELb1ELb1ELb0ELb0EEEvNS_9BwdParamsE,@"STO_CUDA_ENTRY STV_DEFAULT"
_ZN10layer_norm13ln_bwd_kernelINS_13Kernel_traitsIf13__nv_bfloat16S2_S2_fjLj2048ELj1ELj1ELj4ELj16ENS_18Kernel_traits_baseILj2048EfS2_S2_S2_fjLj128EEEEELb1ELb1ELb0ELb0EEEvNS_9BwdParamsE:
.text._ZN10layer_norm13ln_bwd_kernelINS_13Kernel_traitsIf13__nv_bfloat16S2_S2_fjLj2048ELj1ELj1ELj4ELj16ENS_18Kernel_traits_baseILj2048EfS2_S2_S2_fjLj128EEEEELb1ELb1ELb0ELb0EEEvNS_9BwdParamsE:
        /* <DEDUP_REMOVED lines=70> */
[----:B------:R-:W-:Y:S01]  /*0460*/  ISETP.NE.U32.AND P0, PT, RZ, UR6, PT ;  /* 0x00000006ff007c0c */ /* 0x000fe2000bf05070 */
[----:B------:R-:W-:Y:S01]  /*0470*/  ULDC.U8 UR6, c[0x0][0x2a0] ;  /* 0x0000a80000067ab9 */ /* 0x000fe20000000000 */
[----:B------:R-:W-:Y:S02]  /*0480*/  MOV R49, RZ ;  /* 0x000000ff00317202 */ /* 0x000fe40000000f00 */
[----:B------:R-:W-:Y:S02]  /*0490*/  ISETP.NE.AND P4, PT, RZ, UR6, PT ;  /* 0x00000006ff007c0c */ /* 0x000fe4000bf85270 */
[----:B------:R-:W-:-:S13]  /*04a0*/  ISETP.NE.AND.EX P0, PT, RZ, UR7, PT, P0 ;  /* 0x00000007ff007c0c */ /* 0x000fda000bf05300 */
.L_x_2468:
        /* <DEDUP_REMOVED lines=16> */
[----:B------:R-:W-:Y:S03]  /*05b0*/  BSSY B0, `(.L_x_2459) ;  /* 0x0000067000007945 */ /* 0x000fe60003800000 */
        /* <DEDUP_REMOVED lines=24> */
[----:B------:R-:W-:-:S03]  /*0740*/  PRMT R111, R10, 0x7632, R111 ;  /* 0x000076320a6f7816 */ /* 0x000fc6000000006f */
[----:B------:R-:W-:Y:S01]  /*0750*/  FADD.FTZ R3, -R141, R8 ;  /* 0x000000088d037221 */ /* 0x000fe20000010100 */
[----:B------:R-:W-:-:S03]  /*0760*/  SHF.L.U32 R112, R10, 0x10, RZ ;  /* 0x000000100a707819 */ /* 0x000fc600000006ff */
[----:B-----5:R-:W-:Y:S01]  /*0770*/  FMUL.FTZ R3, R122, R3 ;  /* 0x000000037a037220 */ /* 0x020fe20000410000 */
[----:B------:R-:W-:Y:S02]  /*0780*/  PRMT R109, R9, 0x7632, R109 ;  /* 0x00007632096d7816 */ /* 0x000fe4000000006d */
[----:B---3--:R-:W-:Y:S02]  /*0790*/  PRMT R6, R13, 0x7632, R6 ;  /* 0x000076320d067816 */ /* 0x008fe40000000006 */
[----:B------:R-:W-:Y:S02]  /*07a0*/  SHF.L.U32 R7, R12, 0x10, RZ ;  /* 0x000000100c077819 */ /* 0x000fe400000006ff */
[----:B------:R-:W-:Y:S02]  /*07b0*/  SHF.L.U32 R10, R6, 0x10, RZ ;  /* 0x00000010060a7819 */ /* 0x000fe400000006ff */
[----:B------:R-:W-:Y:S02]  /*07c0*/  SHF.L.U32 R6, R108, 0x10, RZ ;  /* 0x000000106c067819 */ /* 0x000fe400000006ff */
[----:B------:R-:W-:Y:S01]  /*07d0*/  SHF.L.U32 R110, R9, 0x10, RZ ;  /* 0x00000010096e7819 */ /* 0x000fe200000006ff */
[----:B------:R-:W-:Y:S01]  /*07e0*/  FADD.FTZ R64, R64, R7 ;  /* 0x0000000740407221 */ /* 0x000fe20000010000 */
[----:B------:R-:W-:Y:S01]  /*07f0*/  PRMT R9, R12, 0x7632, R9 ;  /* 0x000076320c097816 */ /* 0x000fe20000000009 */
[-C--:B------:R-:W-:Y:S01]  /*0800*/  FFMA.FTZ R48, R3, R7.reuse, R48 ;  /* 0x0000000703307223 */ /* 0x080fe20000010030 */
[----:B------:R-:W-:Y:S01]  /*0810*/  FMUL.FTZ R120, R16, R7 ;  /* 0x0000000710787220 */ /* 0x000fe20000410000 */
[----:B------:R-:W-:Y:S01]  /*0820*/  FADD.FTZ R7, -R141, R6 ;  /* 0x000000068d077221 */ /* 0x000fe20000010100 */
[----:B------:R-:W-:-:S02]  /*0830*/  PRMT R114, R11, 0x7632, R114 ;  /* 0x000076320b727816 */ /* 0x000fc40000000072 */
[----:B------:R-:W-:Y:S02]  /*0840*/  SHF.L.U32 R116, R11, 0x10, RZ ;  /* 0x000000100b747819 */ /* 0x000fe400000006ff */
[----:B------:R-:W-:Y:S02]  /*0850*/  SHF.L.U32 R6, R109, 0x10, RZ ;  /* 0x000000106d067819 */ /* 0x000fe400000006ff */
[C---:B------:R-:W-:Y:S02]  /*0860*/  PRMT R11, R14.reuse, 0x7632, R11 ;  /* 0x000076320e0b7816 */ /* 0x040fe4000000000b */
[----:B------:R-:W-:Y:S01]  /*0870*/  SHF.L.U32 R8, R9, 0x10, RZ ;  /* 0x0000001009087819 */ /* 0x000fe200000006ff */
[C---:B------:R-:W-:Y:S01]  /*0880*/  FADD.FTZ R117, -R141.reuse, R112 ;  /* 0x000000708d757221 */ /* 0x040fe20000010100 */
[----:B------:R-:W-:Y:S01]  /*0890*/  SHF.L.U32 R113, R14, 0x10, RZ ;  /* 0x000000100e717819 */ /* 0x000fe200000006ff */
[----:B------:R-:W-:Y:S01]  /*08a0*/  FADD.FTZ R9, -R141, R6 ;  /* 0x000000068d097221 */ /* 0x000fe20000010100 */
[----:B------:R-:W-:Y:S01]  /*08b0*/  SHF.L.U32 R112, R11, 0x10, RZ ;  /* 0x000000100b707819 */ /* 0x000fe200000006ff */
[----:B------:R-:W-:Y:S01]  /*08c0*/  FMUL.FTZ R14, R122, R7 ;  /* 0x000000077a0e7220 */ /* 0x000fe20000410000 */
[----:B------:R-:W-:Y:S01]  /*08d0*/  SHF.L.U32 R13, R13, 0x10, RZ ;  /* 0x000000100d0d7819 */ /* 0x000fe200000006ff */
[----:B------:R-:W-:Y:S01]  /*08e0*/  FMUL.FTZ R11, R17, R8 ;  /* 0x00000008110b7220 */ /* 0x000fe20000410000 */
[----:B------:R-:W-:Y:S01]  /*08f0*/  FADD.FTZ R6, RZ, R120 ;  /* 0x00000078ff067221 */ /* 0x000fe20000010000 */
[----:B------:R-:W-:Y:S01]  /*0900*/  FADD.FTZ R119, -R141, R110 ;  /* 0x0000006e8d777221 */ /* 0x000fe20000010100 */
[----:B------:R-:W-:Y:S01]  /*0910*/  FFMA.FTZ R7, R3, R120, RZ ;  /* 0x0000007803077223 */ /* 0x000fe200000100ff */
[----:B------:R-:W-:Y:S01]  /*0920*/  PRMT R12, R15, 0x7632, R12 ;  /* 0x000076320f0c7816 */ /* 0x000fe2000000000c */
[----:B------:R-:W-:Y:S01]  /*0930*/  FADD.FTZ R109, R6, R11 ;  /* 0x0000000b066d7221 */ /* 0x000fe20000010000 */
[----:B------:R-:W-:Y:S01]  /*0940*/  FMUL.FTZ R119, R122, R119 ;  /* 0x000000777a777220 */ /* 0x000fe20000410000 */
[----:B------:R-:W-:Y:S01]  /*0950*/  FMUL.FTZ R118, R18, R13 ;  /* 0x0000000d12767220 */ /* 0x000fe20000410000 */
[----:B------:R-:W-:Y:S01]  /*0960*/  FFMA.FTZ R6, R14, R11, R7 ;  /* 0x0000000b0e067223 */ /* 0x000fe20000010007 */
[----:B------:R-:W-:Y:S01]  /*0970*/  SHF.L.U32 R108, R12, 0x10, RZ ;  /* 0x000000100c6c7819 */ /* 0x000fe200000006ff */
[----:B------:R-:W-:Y:S01]  /*0980*/  FADD.FTZ R65, R65, R8 ;  /* 0x0000000841417221 */ /* 0x000fe20000010000 */
[----:B------:R-:W-:Y:S01]  /*0990*/  SHF.L.U32 R110, R111, 0x10, RZ ;  /* 0x000000106f6e7819 */ /* 0x000fe200000006ff */
[----:B------:R-:W-:Y:S01]  /*09a0*/  FFMA.FTZ R49, R14, R8, R49 ;  /* 0x000000080e317223 */ /* 0x000fe20000010031 */
[C---:B------:R-:W-:Y:S01]  /*09b0*/  FMUL.FTZ R12, R122.reuse, R9 ;  /* 0x000000097a0c7220 */ /* 0x040fe20000410000 */
[----:B------:R-:W-:Y:S01]  /*09c0*/  FMUL.FTZ R9, R19, R10 ;  /* 0x0000000a13097220 */ /* 0x000fe20000410000 */
[----:B------:R-:W-:Y:S01]  /*09d0*/  FADD.FTZ R8, R109, R118 ;  /* 0x000000766d087221 */ /* 0x000fe20000010000 */
[----:B------:R-:W-:Y:S01]  /*09e0*/  FFMA.FTZ R7, R119, R118, R6 ;  /* 0x0000007677077223 */ /* 0x000fe20000010006 */
[----:B------:R-:W-:Y:S01]  /*09f0*/  SHF.L.U32 R115, R15, 0x10, RZ ;  /* 0x000000100f737819 */ /* 0x000fe200000006ff */
[C---:B------:R-:W-:Y:S01]  /*0a00*/  FADD.FTZ R15, -R141.reuse, R116 ;  /* 0x000000748d0f7221 */ /* 0x040fe20000010100 */
[----:B------:R-:W-:Y:S01]  /*0a10*/  FADD.FTZ R111, -R141, R110 ;  /* 0x0000006e8d6f7221 */ /* 0x000fe20000010100 */
[----:B------:R-:W-:Y:S01]  /*0a20*/  FMUL.FTZ R117, R122, R117 ;  /* 0x000000757a757220 */ /* 0x000fe20000410000 */
[----:B------:R-:W-:Y:S01]  /*0a30*/  FMUL.FTZ R116, R20, R113 ;  /* 0x0000007114747220 */ /* 0x000fe20000410000 */
[----:B------:R-:W-:Y:S01]  /*0a40*/  FADD.FTZ R109, R8, R9 ;  /* 0x00000009086d7221 */ /* 0x000fe20000010000 */
[C---:B------:R-:W-:Y:S01]  /*0a50*/  FFMA.FTZ R6, R12.reuse, R9, R7 ;  /* 0x000000090c067223 */ /* 0x040fe20000010007 */
[----:B------:R-:W-:Y:S01]  /*0a60*/  FADD.FTZ R67, R67, R10 ;  /* 0x0000000a43437221 */ /* 0x000fe20000010000 */
        /* <DEDUP_REMOVED lines=16> */
[----:B------:R-:W-:Y:S01]  /*0b70*/  FFMA.FTZ R112, R10, R8, R111 ;  /* 0x000000080a707223 */ /* 0x000fe2000001006f */
[-C--:B------:R-:W-:Y:S01]  /*0b80*/  FMUL.FTZ R7, R23, R108.reuse ;  /* 0x0000006c17077220 */ /* 0x080fe20000410000 */
        /* <DEDUP_REMOVED lines=9> */
.L_x_2460:
[----:B------:R-:W-:Y:S05]  /*0c20*/  BSYNC B0 ;  /* 0x0000000000007941 */ /* 0x000fea0003800000 */
.L_x_2459:
        /* <DEDUP_REMOVED lines=19> */
[C---:B------:R-:W-:Y:S02]  /*0d60*/  PRMT R126, R109.reuse, 0x7632, R126 ;  /* 0x000076326d7e7816 */ /* 0x040fe4000000007e */
[----:B------:R-:W-:Y:S01]  /*0d70*/  SHF.L.U32 R128, R109, 0x10, RZ ;  /* 0x000000106d807819 */ /* 0x000fe200000006ff */
[----:B------:R-:W-:Y:S01]  /*0d80*/  FADD.FTZ R109, -R141, R108 ;  /* 0x0000006c8d6d7221 */ /* 0x000fe20000010100 */
[----:B------:R-:W-:Y:S02]  /*0d90*/  SHF.L.U32 R110, R110, 0x10, RZ ;  /* 0x000000106e6e7819 */ /* 0x000fe400000006ff */
[----:B------:R-:W-:-:S02]  /*0da0*/  PRMT R129, R111, 0x7632, R129 ;  /* 0x000076326f817816 */ /* 0x000fc40000000081 */
[----:B------:R-:W-:Y:S01]  /*0db0*/  SHF.L.U32 R108, R123, 0x10, RZ ;  /* 0x000000107b6c7819 */ /* 0x000fe200000006ff */
[----:B------:R-:W-:Y:S01]  /*0dc0*/  FADD.FTZ R135, -R141, R110 ;  /* 0x0000006e8d877221 */ /* 0x000fe20000010100 */
[----:B------:R-:W-:Y:S02]  /*0dd0*/  SHF.L.U32 R130, R111, 0x10, RZ ;  /* 0x000000106f827819 */ /* 0x000fe400000006ff */
[----:B------:R-:W-:Y:S02]  /*0de0*/  SHF.L.U32 R126, R126, 0x10, RZ ;  /* 0x000000107e7e7819 */ /* 0x000fe400000006ff */
[----:B------:R-:W-:Y:S02]  /*0df0*/  SHF.L.U32 R110, R127, 0x10, RZ ;  /* 0x000000107f6e7819 */ /* 0x000fe400000006ff */
[----:B0-----:R-:W-:Y:S01]  /*0e00*/  SHF.L.U32 R124, R129, 0x10, RZ ;  /* 0x00000010817c7819 */ /* 0x001fe200000006ff */
[--C-:B------:R-:W-:Y:S01]  /*0e10*/  FADD.FTZ R129, -R141, R108.reuse ;  /* 0x0000006c8d817221 */ /* 0x100fe20000010100 */
[----:B---3--:R-:W-:-:S02]  /*0e20*/  PRMT R108, R112, 0x7632, R108 ;  /* 0x00007632706c7816 */ /* 0x008fc4000000006c */
[----:B------:R-:W-:Y:S01]  /*0e30*/  SHF.L.U32 R111, R112, 0x10, RZ ;  /* 0x00000010706f7819 */ /* 0x000fe200000006ff */
[C---:B------:R-:W-:Y:S01]  /*0e40*/  FADD.FTZ R133, -R141.reuse, R130 ;  /* 0x000000828d857221 */ /* 0x040fe20000010100 */
[C---:B------:R-:W-:Y:S01]  /*0e50*/  FADD.FTZ R125, -R141.reuse, R128 ;  /* 0x000000808d7d7221 */ /* 0x040fe20000010100 */
[C---:B------:R-:W-:Y:S01]  /*0e60*/  FADD.FTZ R131, -R141.reuse, R126 ;  /* 0x0000007e8d837221 */ /* 0x040fe20000010100 */
[----:B------:R-:W-:Y:S01]  /*0e70*/  FADD.FTZ R149, -R141, R110 ;  /* 0x0000006e8d957221 */ /* 0x000fe20000010100 */
[----:B------:R-:W-:Y:S01]  /*0e80*/  PRMT R130, R115, 0x7632, R130 ;  /* 0x0000763273827816 */ /* 0x000fe20000000082 */
[----:B------:R-:W-:Y:S01]  /*0e90*/  FADD.FTZ R141, -R141, R124 ;  /* 0x0000007c8d8d7221 */ /* 0x000fe20000010100 */
[----:B------:R-:W-:Y:S01]  /*0ea0*/  SHF.L.U32 R110, R108, 0x10, RZ ;  /* 0x000000106c6e7819 */ /* 0x000fe200000006ff */
[----:B------:R-:W-:Y:S01]  /*0eb0*/  FMUL.FTZ R124, R32, R111 ;  /* 0x0000006f207c7220 */ /* 0x000fe20000410000 */
[----:B-----5:R-:W-:Y:S01]  /*0ec0*/  FMUL.FTZ R123, R122, R109 ;  /* 0x0000006d7a7b7220 */ /* 0x020fe20000410000 */
[----:B------:R-:W-:Y:S01]  /*0ed0*/  SHF.L.U32 R148, R130, 0x10, RZ ;  /* 0x0000001082947819 */ /* 0x000fe200000006ff */
[----:B------:R-:W-:Y:S01]  /*0ee0*/  FMUL.FTZ R130, R122, R129 ;  /* 0x000000817a827220 */ /* 0x000fe20000410000 */
[----:B------:R-:W-:Y:S01]  /*0ef0*/  PRMT R112, R113, 0x7632, R112 ;  /* 0x0000763271707816 */ /* 0x000fe20000000070 */
[----:B------:R-:W-:Y:S01]  /*0f00*/  FADD.FTZ R108, R147, R124 ;  /* 0x0000007c936c7221 */ /* 0x000fe20000010000 */
[----:B------:R-:W-:Y:S01]  /*0f10*/  SHF.L.U32 R113, R113, 0x10, RZ ;  /* 0x0000001071717819 */ /* 0x000fe200000006ff */
[----:B------:R-:W-:Y:S01]  /*0f20*/  FMUL.FTZ R129, R33, R110 ;  /* 0x0000006e21817220 */ /* 0x000fe20000410000 */
[C---:B------:R-:W-:Y:S01]  /*0f30*/  FFMA.FTZ R109, R123.reuse, R124, R146 ;  /* 0x0000007c7b6d7223 */ /* 0x040fe20000010092 */
[----:B------:R-:W-:Y:S01]  /*0f40*/  FADD.FTZ R72, R72, R111 ;  /* 0x0000006f48487221 */ /* 0x000fe20000010000 */
[----:B------:R-:W-:Y:S01]  /*0f50*/  FFMA.FTZ R56, R123, R111, R56 ;  /* 0x0000006f7b387223 */ /* 0x000fe20000010038 */
        /* <DEDUP_REMOVED lines=45> */
.L_x_2462:
[----:B------:R-:W-:Y:S05]  /*1230*/  BSYNC B0 ;  /* 0x0000000000007941 */ /* 0x000fea0003800000 */
.L_x_2461:
        /* <DEDUP_REMOVED lines=25> */
.L_x_2481:
        /* <DEDUP_REMOVED lines=8> */
[----:B------:R-:W-:Y:S01]  /*1450*/  LEA R147, R108, R111, 0x3 ;  /* 0x0000006f6c937211 */ /* 0x000fe200078e18ff */
[----:B------:R-:W-:Y:S02]  /*1460*/  @!P1 IMAD R146, R137, 0x8, R111 ;  /* 0x0000000889929824 */ /* 0x000fe400078e026f */
[----:B--2---:R-:W-:-:S05]  /*1470*/  FADD.FTZ R137, R110, R109 ;  /* 0x0000006d6e897221 */ /* 0x004fca0000010000 */
        /* <DEDUP_REMOVED lines=18> */
[----:B------:R-:W-:Y:S02]  /*15a0*/  ISETP.NE.U32.AND P1, PT, RZ, UR8, PT ;  /* 0x00000008ff007c0c */ /* 0x000fe4000bf25070 */
[----:B------:R-:W-:Y:S02]  /*15b0*/  FSEL R112, R136, RZ, !P4 ;  /* 0x000000ff88707208 */ /* 0x000fe40006000000 */
[----:B------:R-:W-:Y:S02]  /*15c0*/  ISETP.NE.AND.EX P1, PT, RZ, UR9, PT, P1 ;  /* 0x00000009ff007c0c */ /* 0x000fe4000bf25310 */
[----:B------:R-:W-:Y:S01]  /*15d0*/  ISETP.NE.U32.AND P6, PT, RZ, UR16, PT ;  /* 0x00000010ff007c0c */ /* 0x000fe2000bfc5070 */
[-CC-:B------:R-:W-:Y:S01]  /*15e0*/  FFMA.FTZ R114, R14, R137.reuse, R112.reuse ;  /* 0x000000890e727223 */ /* 0x180fe20000010070 */
[-C--:B------:R-:W-:Y:S02]  /*15f0*/  FFMA.FTZ R147, R10, R137.reuse, R112 ;  /* 0x000000890a937223 */ /* 0x080fe40000010070 */
[----:B------:R-:W-:Y:S01]  /*1600*/  ISETP.NE.AND.EX P6, PT, RZ, UR17, PT, P6 ;  /* 0x00000011ff007c0c */ /* 0x000fe2000bfc5360 */
[----:B------:R-:W-:Y:S01]  /*1610*/  FADD.FTZ R113, R11, -R114 ;  /* 0x800000720b717221 */ /* 0x000fe20000010000 */
[----:B------:R-:W-:Y:S01]  /*1620*/  FFMA.FTZ R114, R12, R137, R112 ;  /* 0x000000890c727223 */ /* 0x000fe20000010070 */
[----:B------:R-:W-:-:S02]  /*1630*/  FADD.FTZ R147, R8, -R147 ;  /* 0x8000009308937221 */ /* 0x000fc40000010000 */
[----:B------:R-:W-:Y:S01]  /*1640*/  FMUL.FTZ R146, R122, R113 ;  /* 0x000000717a927220 */ /* 0x000fe20000410000 */
[--C-:B------:R-:W-:Y:S01]  /*1650*/  FADD.FTZ R113, R9, -R114.reuse ;  /* 0x8000007209717221 */ /* 0x100fe20000010000 */
[----:B------:R-:W-:Y:S01]  /*1660*/  @P1 PRMT R115, R96, 0x7632, R115 ;  /* 0x0000763260731816 */ /* 0x000fe20000000073 */
[----:B------:R-:W-:Y:S01]  /*1670*/  FMUL.FTZ R150, R122, R147 ;  /* 0x000000937a967220 */ /* 0x000fe20000410000 */
[----:B------:R-:W-:Y:S01]  /*1680*/  @P1 PRMT R114, R98, 0x7632, R114 ;  /* 0x0000763262721816 */ /* 0x000fe20000000072 */
[----:B------:R-:W-:Y:S01]  /*1690*/  FMUL.FTZ R152, R122, R113 ;  /* 0x000000717a987220 */ /* 0x000fe20000410000 */
[----:B------:R-:W-:Y:S01]  /*16a0*/  @P1 SHF.L.U32 R115, R115, 0x10, RZ ;  /* 0x0000001073731819 */ /* 0x000fe200000006ff */
[-CC-:B------:R-:W-:Y:S01]  /*16b0*/  FFMA.FTZ R113, R3, R137.reuse, R112.reuse ;  /* 0x0000008903717223 */ /* 0x180fe20000010070 */
[----:B------:R-:W-:Y:S01]  /*16c0*/  @P1 SHF.L.U32 R149, R114, 0x10, RZ ;  /* 0x0000001072951819 */ /* 0x000fe200000006ff */
[-CC-:B------:R-:W-:Y:S02]  /*16d0*/  FFMA.FTZ R114, R15, R137.reuse, R112.reuse ;  /* 0x000000890f727223 */ /* 0x180fe40000010070 */
[--C-:B------:R-:W-:Y:S01]  /*16e0*/  @P1 FADD.FTZ R146, R146, R115.reuse ;  /* 0x0000007392921221 */ /* 0x100fe20000010000 */
[----:B------:R-:W-:Y:S01]  /*16f0*/  @P1 PRMT R115, R97, 0x7632, R115 ;  /* 0x0000763261731816 */ /* 0x000fe20000000073 */
[----:B------:R-:W-:Y:S01]  /*1700*/  FADD.FTZ R113, R120, -R113 ;  /* 0x8000007178717221 */ /* 0x000fe20000010000 */
[----:B------:R-:W-:Y:S01]  /*1710*/  @P1 FADD.FTZ R150, R150, R149 ;  /* 0x0000009596961221 */ /* 0x000fe20000010000 */
[----:B------:R-:W-:Y:S01]  /*1720*/  FFMA.FTZ R149, R117, R137, R112 ;  /* 0x0000008975957223 */ /* 0x000fe20000010070 */
[----:B------:R-:W-:Y:S01]  /*1730*/  @P1 SHF.L.U32 R115, R115, 0x10, RZ ;  /* 0x0000001073731819 */ /* 0x000fe200000006ff */
[----:B------:R-:W-:Y:S01]  /*1740*/  FMUL.FTZ R158, R122, R113 ;  /* 0x000000717a9e7220 */ /* 0x000fe20000410000 */
[----:B------:R-:W-:Y:S01]  /*1750*/  @P1 SHF.L.U32 R113, R97, 0x10, RZ ;  /* 0x0000001061711819 */ /* 0x000fe200000006ff */
[----:B------:R-:W-:-:S02]  /*1760*/  FADD.FTZ R149, R116, -R149 ;  /* 0x8000009574957221 */ /* 0x000fc40000010000 */
[----:B------:R-:W-:Y:S01]  /*1770*/  @P1 FADD.FTZ R152, R152, R115 ;  /* 0x0000007398981221 */ /* 0x000fe20000010000 */
[--C-:B------:R-:W-:Y:S01]  /*1780*/  FFMA.FTZ R115, R119, R137, R112.reuse ;  /* 0x0000008977737223 */ /* 0x100fe20000010070 */
[----:B------:R-:W-:Y:S01]  /*1790*/  FMUL.FTZ R154, R122, R149 ;  /* 0x000000957a9a7220 */ /* 0x000fe20000410000 */
[----:B------:R-:W-:Y:S02]  /*17a0*/  FFMA.FTZ R112, R6, R137, R112 ;  /* 0x0000008906707223 */ /* 0x000fe40000010070 */
[----:B------:R-:W-:Y:S01]  /*17b0*/  FADD.FTZ R147, R118, -R115 ;  /* 0x8000007376937221 */ /* 0x000fe20000010000 */
[----:B------:R-:W-:Y:S02]  /*17c0*/  @P1 SHF.L.U32 R115, R96, 0x10, RZ ;  /* 0x0000001060731819 */ /* 0x000fe400000006ff */
[----:B------:R-:W-:Y:S01]  /*17d0*/  @P6 F2FP.BF16.F32.PACK_AB R149, RZ, R152 ;  /* 0x00000098ff95623e */ /* 0x000fe200000010ff */
[----:B------:R-:W-:Y:S01]  /*17e0*/  FMUL.FTZ R156, R122, R147 ;  /* 0x000000937a9c7220 */ /* 0x000fe20000410000 */
[----:B------:R-:W-:Y:S01]  /*17f0*/  FMUL.FTZ R152, R152, R141 ;  /* 0x0000008d98987220 */ /* 0x000fe20000410000 */
[----:B------:R-:W-:Y:S01]  /*1800*/  @P1 FADD.FTZ R158, R158, R115 ;  /* 0x000000739e9e1221 */ /* 0x000fe20000010000 */
[----:B------:R-:W-:Y:S01]  /*1810*/  @P1 SHF.L.U32 R115, R98, 0x10, RZ ;  /* 0x0000001062731819 */ /* 0x000fe200000006ff */
[----:B------:R-:W-:Y:S01]  /*1820*/  @P1 FADD.FTZ R156, R156, R113 ;  /* 0x000000719c9c1221 */ /* 0x000fe20000010000 */
[--C-:B------:R-:W-:Y:S01]  /*1830*/  FADD.FTZ R113, R13, -R114.reuse ;  /* 0x800000720d717221 */ /* 0x100fe20000010000 */
[----:B------:R-:W-:-:S02]  /*1840*/  @P1 PRMT R114, R99, 0x7632, R114 ;  /* 0x0000763263721816 */ /* 0x000fc40000000072 */
[----:B------:R-:W-:Y:S01]  /*1850*/  @P1 FADD.FTZ R154, R154, R115 ;  /* 0x000000739a9a1221 */ /* 0x000fe20000010000 */
[----:B------:R-:W-:Y:S01]  /*1860*/  FADD.FTZ R115, R7, -R112 ;  /* 0x8000007007737221 */ /* 0x000fe20000010000 */
[----:B------:R-:W-:Y:S01]  /*1870*/  FMUL.FTZ R148, R122, R113 ;  /* 0x000000717a947220 */ /* 0x000fe20000410000 */
[----:B------:R-:W-:Y:S02]  /*1880*/  @P1 SHF.L.U32 R147, R114, 0x10, RZ ;  /* 0x0000001072931819 */ /* 0x000fe400000006ff */
[----:B------:R-:W-:Y:S01]  /*1890*/  @P1 SHF.L.U32 R113, R99, 0x10, RZ ;  /* 0x0000001063711819 */ /* 0x000fe200000006ff */
[----:B------:R-:W-:Y:S01]  /*18a0*/  FMUL.FTZ R114, R122, R115 ;  /* 0x000000737a727220 */ /* 0x000fe20000410000 */
[----:B------:R-:W-:Y:S02]  /*18b0*/  MOV R112, R144 ;  /* 0x0000009000707202 */ /* 0x000fe40000000f00 */
[----:B------:R-:W-:Y:S01]  /*18c0*/  @P6 F2FP.BF16.F32.PACK_AB R151, RZ, R154 ;  /* 0x0000009aff97623e */ /* 0x000fe200000010ff */
[----:B------:R-:W-:Y:S01]  /*18d0*/  @P1 FADD.FTZ R148, R148, R113 ;  /* 0x0000007194941221 */ /* 0x000fe20000010000 */
[----:B------:R-:W-:Y:S01]  /*18e0*/  @P1 FADD.FTZ R114, R114, R147 ;  /* 0x0000009372721221 */ /* 0x000fe20000010000 */
[----:B------:R-:W-:Y:S01]  /*18f0*/  LOP3.LUT P1, RZ, R112, 0xff, RZ, 0xc0, !PT ;  /* 0x000000ff70ff7812 */ /* 0x000fe2000782c0ff */
[----:B------:R-:W-:Y:S01]  /*1900*/  HFMA2.MMA R147, -RZ, RZ, 0, 0 ;  /* 0x00000000ff937435 */ /* 0x000fe200000001ff */
[----:B------:R-:W-:Y:S01]  /*1910*/  @P6 F2FP.BF16.F32.PACK_AB R112, RZ, R158 ;  /* 0x0000009eff70623e */ /* 0x000fe200000010ff */
[-C--:B------:R-:W-:Y:S01]  /*1920*/  FMUL.FTZ R158, R158, R141.reuse ;  /* 0x0000008d9e9e7220 */ /* 0x080fe20000410000 */
[----:B------:R-:W-:Y:S01]  /*1930*/  @P6 F2FP.BF16.F32.PACK_AB R113, RZ, R156 ;  /* 0x0000009cff71623e */ /* 0x000fe200000010ff */
[-C--:B------:R-:W-:Y:S01]  /*1940*/  FMUL.FTZ R156, R156, R141.reuse ;  /* 0x0000008d9c9c7220 */ /* 0x080fe20000410000 */
[----:B------:R-:W-:Y:S01]  /*1950*/  @P6 PRMT R104, R112, 0x7610, R104 ;  /* 0x0000761070686816 */ /* 0x000fe20000000068 */
[----:B------:R-:W-:Y:S01]  /*1960*/  FMUL.FTZ R115, R158, UR15 ;  /* 0x0000000f9e737c20 */ /* 0x000fe20008410000 */
[----:B------:R-:W-:Y:S01]  /*1970*/  @P6 PRMT R105, R113, 0x7610, R105 ;  /* 0x0000761071696816 */ /* 0x000fe20000000069 */
[----:B------:R-:W-:Y:S01]  /*1980*/  FMUL.FTZ R156, R156, UR15 ;  /* 0x0000000f9c9c7c20 */ /* 0x000fe20008410000 */
[----:B------:R-:W-:Y:S01]  /*1990*/  @P6 F2FP.BF16.F32.PACK_AB R153, RZ, R148 ;  /* 0x00000094ff99623e */ /* 0x000fe200000010ff */
[----:B------:R-:W-:Y:S01]  /*19a0*/  FMUL.FTZ R158, R152, UR15 ;  /* 0x0000000f989e7c20 */ /* 0x000fe20008410000 */
[----:B------:R-:W-:Y:S01]  /*19b0*/  @P6 PRMT R105, R105, 0x5410, R149 ;  /* 0x0000541069696816 */ /* 0x000fe20000000095 */
[----:B------:R-:W-:Y:S01]  /*19c0*/  FMUL.FTZ R154, R154, R141 ;  /* 0x0000008d9a9a7220 */ /* 0x000fe20000410000 */
[----:B------:R-:W-:-:S02]  /*19d0*/  @P6 PRMT R106, R151, 0x7610, R106 ;  /* 0x00007610976a6816 */ /* 0x000fc4000000006a */
[----:B------:R-:W-:Y:S01]  /*19e0*/  @P6 PRMT R107, R153, 0x7610, R107 ;  /* 0x00007610996b6816 */ /* 0x000fe2000000006b */
[----:B------:R-:W-:Y:S01]  /*19f0*/  FMUL.FTZ R154, R154, UR15 ;  /* 0x0000000f9a9a7c20 */ /* 0x000fe20008410000 */
[----:B------:R-:W-:Y:S01]  /*1a00*/  @P6 F2FP.BF16.F32.PACK_AB R151, RZ, R114 ;  /* 0x00000072ff97623e */ /* 0x000fe200000010ff */
[-C--:B------:R-:W-:Y:S01]  /*1a10*/  FMUL.FTZ R153, R148, R141.reuse ;  /* 0x0000008d94997220 */ /* 0x080fe20000410000 */
[----:B------:R-:W-:Y:S01]  /*1a20*/  MOV R152, RZ ;  /* 0x000000ff00987202 */ /* 0x000fe20000000f00 */
[----:B------:R-:W-:Y:S01]  /*1a30*/  FMUL.FTZ R148, R114, R141 ;  /* 0x0000008d72947220 */ /* 0x000fe20000410000 */
[----:B------:R-:W-:Y:S01]  /*1a40*/  @P6 PRMT R107, R107, 0x5410, R151 ;  /* 0x000054106b6b6816 */ /* 0x000fe20000000097 */
[----:B------:R-:W-:Y:S02]  /*1a50*/  FMUL.FTZ R153, R153, UR15 ;  /* 0x0000000f99997c20 */ /* 0x000fe40008410000 */
[----:B------:R-:W-:Y:S01]  /*1a60*/  FMUL.FTZ R148, R148, UR15 ;  /* 0x0000000f94947c20 */ /* 0x000fe20008410000 */
[----:B--2---:R-:W-:-:S05]  /*1a70*/  @P1 SHF.L.U32 R112, R108, 0x10, RZ ;  /* 0x000000106c701819 */ /* 0x004fca00000006ff */
[----:B------:R-:W-:Y:S01]  /*1a80*/  @P1 FMUL.FTZ R147, R115, R112 ;  /* 0x0000007073931220 */ /* 0x000fe20000410000 */
[----:B------:R-:W-:Y:S01]  /*1a90*/  FMUL.FTZ R115, R24, R115 ;  /* 0x0000007318737220 */ /* 0x000fe20000410000 */
[----:B------:R-:W-:Y:S01]  /*1aa0*/  @P6 F2FP.BF16.F32.PACK_AB R112, RZ, R146 ;  /* 0x00000092ff70623e */ /* 0x000fe200000010ff */
[----:B------:R-:W-:Y:S01]  /*1ab0*/  FMUL.FTZ R146, R146, R141 ;  /* 0x0000008d92927220 */ /* 0x000fe20000410000 */
[----:B------:R-:W-:Y:S02]  /*1ac0*/  FADD.FTZ R80, R80, R147 ;  /* 0x0000009350507221 */ /* 0x000fe40000010000 */
[----:B------:R-:W-:Y:S01]  /*1ad0*/  FSEL R115, R115, RZ, P1 ;  /* 0x000000ff73737208 */ /* 0x000fe20000800000 */
[----:B------:R-:W-:Y:S01]  /*1ae0*/  FMUL.FTZ R149, R146, UR15 ;  /* 0x0000000f92957c20 */ /* 0x000fe20008410000 */
[----:B------:R-:W-:Y:S02]  /*1af0*/  LOP3.LUT P1, RZ, R144, 0xff00, RZ, 0xc0, !PT ;  /* 0x0000ff0090ff7812 */ /* 0x000fe4000782c0ff */
[----:B------:R-:W-:-:S02]  /*1b00*/  @P6 PRMT R104, R104, 0x5410, R112 ;  /* 0x0000541068686816 */ /* 0x000fc40000000070 */
[----:B------:R-:W0:Y:S01]  /*1b10*/  @P6 LDC.64 R112, c[0x0][0x308] ;  /* 0x0000c200ff706b82 */ /* 0x000e220000000a00 */
[----:B------:R-:W-:-:S08]  /*1b20*/  MOV R146, RZ ;  /* 0x000000ff00927202 */ /* 0x000fd00000000f00 */
[----:B------:R-:W-:-:S04]  /*1b30*/  @P1 PRMT R108, R108, 0x7632, R108 ;  /* 0x000076326c6c1816 */ /* 0x000fc8000000006c */
[----:B------:R-:W-:-:S05]  /*1b40*/  @P1 SHF.L.U32 R108, R108, 0x10, RZ ;  /* 0x000000106c6c1819 */ /* 0x000fca00000006ff */
[----:B------:R-:W-:Y:S01]  /*1b50*/  @P1 FMUL.FTZ R146, R149, R108 ;  /* 0x0000006c95921220 */ /* 0x000fe20000410000 */
[----:B------:R-:W-:Y:S01]  /*1b60*/  FMUL.FTZ R108, R25, R149 ;  /* 0x00000095196c7220 */ /* 0x000fe20000410000 */
[----:B------:R-:W-:Y:S01]  /*1b70*/  @P6 F2FP.BF16.F32.PACK_AB R149, RZ, R150 ;  /* 0x00000096ff95623e */ /* 0x000fe200000010ff */
[----:B------:R-:W-:Y:S01]  /*1b80*/  FMUL.FTZ R150, R150, R141 ;  /* 0x0000008d96967220 */ /* 0x000fe20000410000 */
[----:B------:R-:W-:Y:S01]  /*1b90*/  FADD.FTZ R81, R81, R146 ;  /* 0x0000009251517221 */ /* 0x000fe20000010000 */
[----:B0-----:R-:W-:Y:S01]  /*1ba0*/  @P6 IMAD.WIDE.U32 R112, R121, 0x10, R112 ;  /* 0x0000001079706825 */ /* 0x001fe200078e0070 */
[----:B------:R-:W-:Y:S01]  /*1bb0*/  @P6 PRMT R106, R106, 0x5410, R149 ;  /* 0x000054106a6a6816 */ /* 0x000fe20000000095 */
[----:B------:R-:W-:Y:S01]  /*1bc0*/  HFMA2.MMA R149, -RZ, RZ, 0, 0 ;  /* 0x00000000ff957435 */ /* 0x000fe200000001ff */
[----:B------:R-:W-:Y:S01]  /*1bd0*/  FSEL R108, R108, RZ, P1 ;  /* 0x000000ff6c6c7208 */ /* 0x000fe20000800000 */
[----:B------:R-:W-:Y:S01]  /*1be0*/  FMUL.FTZ R150, R150, UR15 ;  /* 0x0000000f96967c20 */ /* 0x000fe20008410000 */
[C---:B------:R-:W-:Y:S01]  /*1bf0*/  LOP3.LUT P1, RZ, R144.reuse, 0xff0000, RZ, 0xc0, !PT ;  /* 0x00ff000090ff7812 */ /* 0x040fe2000782c0ff */
[----:B------:R0:W-:Y:S01]  /*1c00*/  @P6 STG.E.128 desc[UR4][R112.64], R104 ;  /* 0x0000006870006986 */ /* 0x0001e2000c101d04 */
[----:B------:R-:W-:Y:S01]  /*1c10*/  LOP3.LUT P6, RZ, R144, 0xff000000, RZ, 0xc0, !PT ;  /* 0xff00000090ff7812 */ /* 0x000fe200078cc0ff */
[----:B------:R-:W-:-:S10]  /*1c20*/  FMUL.FTZ R114, R29, R150 ;  /* 0x000000961d727220 */ /* 0x000fd40000410000 */
[C---:B------:R-:W-:Y:S02]  /*1c30*/  @P1 SHF.L.U32 R151, R109.reuse, 0x10, RZ ;  /* 0x000000106d971819 */ /* 0x040fe400000006ff */
[----:B------:R-:W-:-:S03]  /*1c40*/  @P6 PRMT R109, R109, 0x7632, R109 ;  /* 0x000076326d6d6816 */ /* 0x000fc6000000006d */
[----:B------:R-:W-:Y:S01]  /*1c50*/  @P1 FMUL.FTZ R149, R156, R151 ;  /* 0x000000979c951220 */ /* 0x000fe20000410000 */
[----:B------:R-:W-:Y:S01]  /*1c60*/  @P6 SHF.L.U32 R151, R109, 0x10, RZ ;  /* 0x000000106d976819 */ /* 0x000fe200000006ff */
[----:B------:R-:W-:Y:S01]  /*1c70*/  FMUL.FTZ R109, R26, R156 ;  /* 0x0000009c1a6d7220 */ /* 0x000fe20000410000 */
[----:B0-----:R-:W-:Y:S01]  /*1c80*/  F2FP.BF16.F32.PACK_AB R112, R108, R115 ;  /* 0x000000736c70723e */ /* 0x001fe200000010ff */
[----:B------:R-:W-:Y:S01]  /*1c90*/  FMUL.FTZ R115, R28, R154 ;  /* 0x0000009a1c737220 */ /* 0x000fe20000410000 */
[----:B------:R-:W-:Y:S01]  /*1ca0*/  FADD.FTZ R82, R82, R149 ;  /* 0x0000009552527221 */ /* 0x000fe20000010000 */
[----:B------:R-:W-:Y:S01]  /*1cb0*/  @P6 FMUL.FTZ R152, R158, R151 ;  /* 0x000000979e986220 */ /* 0x000fe20000410000 */
[----:B------:R-:W-:Y:S01]  /*1cc0*/  FSEL R113, R109, RZ, P1 ;  /* 0x000000ff6d717208 */ /* 0x000fe20000800000 */
[----:B------:R-:W-:Y:S01]  /*1cd0*/  FMUL.FTZ R109, R27, R158 ;  /* 0x0000009e1b6d7220 */ /* 0x000fe20000410000 */
[----:B------:R-:W-:Y:S01]  /*1ce0*/  LOP3.LUT P1, RZ, R145, 0xff, RZ, 0xc0, !PT ;  /* 0x000000ff91ff7812 */ /* 0x000fe2000782c0ff */
[----:B------:R-:W-:Y:S01]  /*1cf0*/  HFMA2.MMA R151, -RZ, RZ, 0, 0 ;  /* 0x00000000ff977435 */ /* 0x000fe200000001ff */
[----:B------:R-:W-:-:S02]  /*1d00*/  FADD.FTZ R83, R83, R152 ;  /* 0x0000009853537221 */ /* 0x000fc40000010000 */
[----:B------:R-:W-:Y:S02]  /*1d10*/  FSEL R156, R109, RZ, P6 ;  /* 0x000000ff6d9c7208 */ /* 0x000fe40003000000 */
[----:B------:R-:W-:Y:S02]  /*1d20*/  LOP3.LUT P6, RZ, R145, 0xff00, RZ, 0xc0, !PT ;  /* 0x0000ff0091ff7812 */ /* 0x000fe400078cc0ff */
[----:B------:R-:W-:Y:S02]  /*1d30*/  F2FP.BF16.F32.PACK_AB R113, R156, R113 ;  /* 0x000000719c71723e */ /* 0x000fe400000010ff */
[----:B------:R-:W-:Y:S01]  /*1d40*/  FSEL R155, R114, RZ, P6 ;  /* 0x000000ff729b7208 */ /* 0x000fe20003000000 */
[----:B------:R-:W-:Y:S02]  /*1d50*/  FMUL.FTZ R114, R30, R153 ;  /* 0x000000991e727220 */ /* 0x000fe40000410000 */
[----:B------:R-:W-:-:S04]  /*1d60*/  @P1 IMAD.U32 R109, R110, 0x10000, RZ ;  /* 0x000100006e6d1824 */ /* 0x000fc800078e00ff */
[----:B------:R-:W-:Y:S02]  /*1d70*/  @P1 FMUL.FTZ R151, R154, R109 ;  /* 0x0000006d9a971220 */ /* 0x000fe40000410000 */
[----:B------:R-:W-:Y:S02]  /*1d80*/  @P6 PRMT R110, R110, 0x7632, R110 ;  /* 0x000076326e6e6816 */ /* 0x000fe4000000006e */
[----:B------:R-:W-:Y:S02]  /*1d90*/  FADD.FTZ R84, R84, R151 ;  /* 0x0000009754547221 */ /* 0x000fe40000010000 */
[----:B------:R-:W-:Y:S02]  /*1da0*/  @P6 SHF.L.U32 R109, R110, 0x10, RZ ;  /* 0x000000106e6d6819 */ /* 0x000fe400000006ff */
[----:B------:R-:W-:-:S03]  /*1db0*/  MOV R110, RZ ;  /* 0x000000ff006e7202 */ /* 0x000fc60000000f00 */
[----:B------:R-:W-:Y:S01]  /*1dc0*/  @P6 FMUL.FTZ R110, R150, R109 ;  /* 0x0000006d966e6220 */ /* 0x000fe20000410000 */
[----:B------:R-:W-:Y:S01]  /*1dd0*/  FSEL R150, R115, RZ, P1 ;  /* 0x000000ff73967208 */ /* 0x000fe20000800000 */
[----:B------:R-:W0:Y:S01]  /*1de0*/  LDC.64 R108, c[0x0][0x2f8] ;  /* 0x0000be00ff6c7b82 */ /* 0x000e220000000a00 */
[----:B------:R-:W-:Y:S01]  /*1df0*/  FMUL.FTZ R115, R31, R148 ;  /* 0x000000941f737220 */ /* 0x000fe20000410000 */
[----:B------:R-:W-:Y:S01]  /*1e00*/  LOP3.LUT P1, RZ, R145, 0xff0000, RZ, 0xc0, !PT ;  /* 0x00ff000091ff7812 */ /* 0x000fe2000782c0ff */
[----:B------:R-:W-:Y:S01]  /*1e10*/  FADD.FTZ R85, R85, R110 ;  /* 0x0000006e55557221 */ /* 0x000fe20000010000 */
[----:B------:R-:W-:Y:S02]  /*1e20*/  LOP3.LUT P6, RZ, R145, 0xff000000, RZ, 0xc0, !PT ;  /* 0xff00000091ff7812 */ /* 0x000fe400078cc0ff */
[----:B------:R-:W-:Y:S02]  /*1e30*/  FSEL R154, R114, RZ, P1 ;  /* 0x000000ff729a7208 */ /* 0x000fe40000800000 */
[----:B------:R-:W-:-:S02]  /*1e40*/  FSEL R115, R115, RZ, P6 ;  /* 0x000000ff73737208 */ /* 0x000fc40003000000 */
[----:B------:R-:W-:Y:S02]  /*1e50*/  F2FP.BF16.F32.PACK_AB R114, R155, R150 ;  /* 0x000000969b72723e */ /* 0x000fe400000010ff */
[----:B------:R-:W-:Y:S02]  /*1e60*/  F2FP.BF16.F32.PACK_AB R115, R115, R154 ;  /* 0x0000009a7373723e */ /* 0x000fe400000010ff */
[----:B------:R-:W-:Y:S02]  /*1e70*/  MOV R154, RZ ;  /* 0x000000ff009a7202 */ /* 0x000fe40000000f00 */
[C---:B------:R-:W-:Y:S02]  /*1e80*/  @P1 SHF.L.U32 R150, R111.reuse, 0x10, RZ ;  /* 0x000000106f961819 */ /* 0x040fe400000006ff */
[----:B------:R-:W-:Y:S01]  /*1e90*/  @P6 PRMT R155, R111, 0x7632, R155 ;  /* 0x000076326f9b6816 */ /* 0x000fe2000000009b */
[----:B------:R-:W-:-:S03]  /*1ea0*/  HFMA2.MMA R111, -RZ, RZ, 0, 0 ;  /* 0x00000000ff6f7435 */ /* 0x000fc600000001ff */
[----:B------:R-:W-:Y:S01]  /*1eb0*/  @P6 SHF.L.U32 R155, R155, 0x10, RZ ;  /* 0x000000109b9b6819 */ /* 0x000fe200000006ff */
[----:B0-----:R-:W-:-:S04]  /*1ec0*/  IMAD.WIDE.U32 R108, R121, 0x10, R108 ;  /* 0x00000010796c7825 */ /* 0x001fc800078e006c */
[----:B------:R-:W-:Y:S01]  /*1ed0*/  @P1 FMUL.FTZ R111, R153, R150 ;  /* 0x00000096996f1220 */ /* 0x000fe20000410000 */
[----:B------:R-:W-:Y:S01]  /*1ee0*/  IADD3 R121, R121, 0x80, RZ ;  /* 0x0000008079797810 */ /* 0x000fe20007ffe0ff */
[----:B------:R-:W-:Y:S01]  /*1ef0*/  @P6 FMUL.FTZ R154, R148, R155 ;  /* 0x0000009b949a6220 */ /* 0x000fe20000410000 */
[----:B------:R0:W-:Y:S01]  /*1f00*/  STG.E.128 desc[UR4][R108.64], R112 ;  /* 0x000000706c007986 */ /* 0x0001e2000c101d04 */
[----:B------:R-:W-:Y:S02]  /*1f10*/  FADD.FTZ R86, R86, R111 ;  /* 0x0000006f56567221 */ /* 0x000fe40000010000 */
[----:B------:R-:W-:-:S07]  /*1f20*/  FADD.FTZ R87, R87, R154 ;  /* 0x0000009a57577221 */ /* 0x000fce0000010000 */
.L_x_2465:
[----:B------:R-:W-:Y:S05]  /*1f30*/  BSYNC B0 ;  /* 0x0000000000007941 */ /* 0x000fea0003800000 */
.L_x_2464:
[----:B------:R-:W-:Y:S04]  /*1f40*/  BSSY B0, `(.L_x_2466) ;  /* 0x000009d000007945 */ /* 0x000fe80003800000 */
[----:B------:R-:W-:Y:S05]  /*1f50*/  @!P3 BRA `(.L_x_2467) ;  /* 0x00000008006cb947 */ /* 0x000fea0003800000 */
[----:B0-----:R-:W0:Y:S02]  /*1f60*/  LDC.64 R108, c[0x0][0x220] ;  /* 0x00008800ff6c7b82 */ /* 0x001e240000000a00 */
[----:B0-----:R-:W-:-:S06]  /*1f70*/  IMAD.WIDE.U32 R108, R121, 0x10, R108 ;  /* 0x00000010796c7825 */ /* 0x001fcc00078e006c */
[----:B------:R-:W2:Y:S01]  /*1f80*/  LDG.E.128 R108, desc[UR4][R108.64] ;  /* 0x000000046c6c7981 */ /* 0x000ea2000c1e1d00 */
[----:B------:R-:W-:Y:S02]  /*1f90*/  ISETP.NE.U32.AND P1, PT, RZ, UR8, PT ;  /* 0x00000008ff007c0c */ /* 0x000fe4000bf25070 */
[----:B------:R-:W-:Y:S02]  /*1fa0*/  FSEL R148, R136, RZ, !P4 ;  /* 0x000000ff88947208 */ /* 0x000fe40006000000 */
[----:B------:R-:W-:Y:S02]  /*1fb0*/  ISETP.NE.AND.EX P1, PT, RZ, UR9, PT, P1 ;  /* 0x00000009ff007c0c */ /* 0x000fe4000bf25310 */
[----:B------:R-:W-:Y:S01]  /*1fc0*/  MOV R112, R142 ;  /* 0x0000008e00707202 */ /* 0x000fe20000000f00 */
[-CC-:B------:R-:W-:Y:S01]  /*1fd0*/  FFMA.FTZ R147, R125, R137.reuse, R148.reuse ;  /* 0x000000897d937223 */ /* 0x180fe20000010094 */
[-CC-:B------:R-:W-:Y:S01]  /*1fe0*/  FFMA.FTZ R136, R132, R137.reuse, R148.reuse ;  /* 0x0000008984887223 */ /* 0x180fe20000010094 */
[-CC-:B------:R-:W-:Y:S01]  /*1ff0*/  FFMA.FTZ R113, R123, R137.reuse, R148.reuse ;  /* 0x000000897b717223 */ /* 0x180fe20000010094 */
[-CC-:B------:R-:W-:Y:S01]  /*2000*/  FFMA.FTZ R114, R130, R137.reuse, R148.reuse ;  /* 0x0000008982727223 */ /* 0x180fe20000010094 */
[----:B------:R-:W-:Y:S01]  /*2010*/  FADD.FTZ R147, R126, -R147 ;  /* 0x800000937e937221 */ /* 0x000fe20000010000 */
[-CC-:B------:R-:W-:Y:S01]  /*2020*/  FFMA.FTZ R149, R127, R137.reuse, R148.reuse ;  /* 0x000000897f957223 */ /* 0x180fe20000010094 */
[-CC-:B------:R-:W-:Y:S01]  /*2030*/  FFMA.FTZ R146, R134, R137.reuse, R148.reuse ;  /* 0x0000008986927223 */ /* 0x180fe20000010094 */
[--C-:B------:R-:W-:Y:S01]  /*2040*/  FFMA.FTZ R153, R133, R137, R148.reuse ;  /* 0x0000008985997223 */ /* 0x100fe20000010094 */
[----:B------:R-:W-:Y:S01]  /*2050*/  FMUL.FTZ R150, R122, R147 ;  /* 0x000000937a967220 */ /* 0x000fe20000410000 */
[----:B------:R-:W-:Y:S01]  /*2060*/  FFMA.FTZ R148, R140, R137, R148 ;  /* 0x000000898c947223 */ /* 0x000fe20000010094 */
[----:B------:R-:W-:Y:S01]  /*2070*/  @P1 PRMT R147, R101, 0x7632, R147 ;  /* 0x0000763265931816 */ /* 0x000fe20000000093 */
[----:B------:R-:W-:Y:S01]  /*2080*/  FADD.FTZ R137, R131, -R136 ;  /* 0x8000008883897221 */ /* 0x000fe20000010000 */
[----:B------:R-:W-:Y:S01]  /*2090*/  LOP3.LUT P6, RZ, R112, 0xff, RZ, 0xc0, !PT ;  /* 0x000000ff70ff7812 */ /* 0x000fe200078cc0ff */
[----:B------:R-:W-:Y:S01]  /*20a0*/  FADD.FTZ R113, R124, -R113 ;  /* 0x800000717c717221 */ /* 0x000fe20000010000 */
[----:B------:R-:W-:Y:S01]  /*20b0*/  FADD.FTZ R115, R129, -R114 ;  /* 0x8000007281737221 */ /* 0x000fe20000010000 */
[----:B------:R-:W-:Y:S01]  /*20c0*/  FADD.FTZ R155, R139, -R148 ;  /* 0x800000948b9b7221 */ /* 0x000fe20000010000 */
[----:B------:R-:W-:Y:S01]  /*20d0*/  @P1 PRMT R112, R100, 0x7632, R112 ;  /* 0x0000763264701816 */ /* 0x000fe20000000070 */
[C---:B------:R-:W-:Y:S01]  /*20e0*/  FMUL.FTZ R148, R122.reuse, R137 ;  /* 0x000000897a947220 */ /* 0x040fe20000410000 */
[----:B------:R-:W-:Y:S01]  /*20f0*/  @P1 SHF.L.U32 R147, R147, 0x10, RZ ;  /* 0x0000001093931819 */ /* 0x000fe200000006ff */
[C---:B------:R-:W-:Y:S01]  /*2100*/  FMUL.FTZ R154, R122.reuse, R113 ;  /* 0x000000717a9a7220 */ /* 0x040fe20000410000 */
[----:B------:R-:W-:Y:S01]  /*2110*/  FMUL.FTZ R152, R122, R115 ;  /* 0x000000737a987220 */ /* 0x000fe20000410000 */
[----:B------:R-:W-:Y:S01]  /*2120*/  @P1 SHF.L.U32 R113, R100, 0x10, RZ ;  /* 0x0000001064711819 */ /* 0x000fe200000006ff */
[----:B------:R-:W-:Y:S01]  /*2130*/  FADD.FTZ R149, R128, -R149 ;  /* 0x8000009580957221 */ /* 0x000fe20000010000 */
[----:B------:R-:W-:Y:S01]  /*2140*/  @P1 SHF.L.U32 R115, R112, 0x10, RZ ;  /* 0x0000001070731819 */ /* 0x000fe200000006ff */
[----:B------:R-:W-:Y:S01]  /*2150*/  @P1 FADD.FTZ R148, R148, R147 ;  /* 0x0000009394941221 */ /* 0x000fe20000010000 */
[----:B------:R-:W-:Y:S01]  /*2160*/  @P1 SHF.L.U32 R137, R101, 0x10, RZ ;  /* 0x0000001065891819 */ /* 0x000fe200000006ff */
[----:B------:R-:W-:Y:S01]  /*2170*/  FADD.FTZ R151, R135, -R146 ;  /* 0x8000009287977221 */ /* 0x000fe20000010000 */
[----:B------:R-:W-:Y:S01]  /*2180*/  FADD.FTZ R153, R138, -R153 ;  /* 0x800000998a997221 */ /* 0x000fe20000010000 */
[----:B------:R-:W-:Y:S01]  /*2190*/  @P1 PRMT R112, R102, 0x7632, R112 ;  /* 0x0000763266701816 */ /* 0x000fe20000000070 */
[----:B------:R-:W-:Y:S01]  /*21a0*/  @P1 FADD.FTZ R154, R154, R113 ;  /* 0x000000719a9a1221 */ /* 0x000fe20000010000 */
[C---:B------:R-:W-:Y:S01]  /*21b0*/  @P1 PRMT R147, R103.reuse, 0x7632, R147 ;  /* 0x0000763267931816 */ /* 0x040fe20000000093 */
[----:B------:R-:W-:Y:S01]  /*21c0*/  @P1 FADD.FTZ R152, R152, R115 ;  /* 0x0000007398981221 */ /* 0x000fe20000010000 */
[----:B------:R-:W-:Y:S01]  /*21d0*/  @P1 FADD.FTZ R150, R150, R137 ;  /* 0x0000008996961221 */ /* 0x000fe20000010000 */
[C---:B------:R-:W-:Y:S01]  /*21e0*/  FMUL.FTZ R146, R122.reuse, R149 ;  /* 0x000000957a927220 */ /* 0x040fe20000410000 */
[C---:B------:R-:W-:Y:S01]  /*21f0*/  FMUL.FTZ R114, R122.reuse, R151 ;  /* 0x000000977a727220 */ /* 0x040fe20000410000 */
[----:B------:R-:W-:Y:S01]  /*2200*/  FMUL.FTZ R136, R122, R153 ;  /* 0x000000997a887220 */ /* 0x000fe20000410000 */
[----:B------:R-:W-:Y:S01]  /*2210*/  @P1 SHF.L.U32 R113, R102, 0x10, RZ ;  /* 0x0000001066711819 */ /* 0x000fe200000006ff */
[----:B------:R-:W-:Y:S01]  /*2220*/  FMUL.FTZ R122, R122, R155 ;  /* 0x0000009b7a7a7220 */ /* 0x000fe20000410000 */
[----:B------:R-:W-:Y:S01]  /*2230*/  @P1 SHF.L.U32 R115, R112, 0x10, RZ ;  /* 0x0000001070731819 */ /* 0x000fe200000006ff */
[----:B------:R-:W-:Y:S01]  /*2240*/  FMUL.FTZ R112, R154, R141 ;  /* 0x0000008d9a707220 */ /* 0x000fe20000410000 */
[----:B------:R-:W-:Y:S01]  /*2250*/  @P1 SHF.L.U32 R137, R103, 0x10, RZ ;  /* 0x0000001067891819 */ /* 0x000fe200000006ff */
[----:B------:R-:W-:Y:S01]  /*2260*/  @P1 FADD.FTZ R146, R146, R113 ;  /* 0x0000007192921221 */ /* 0x000fe20000010000 */
[----:B------:R-:W-:Y:S01]  /*2270*/  @P1 SHF.L.U32 R147, R147, 0x10, RZ ;  /* 0x0000001093931819 */ /* 0x000fe200000006ff */
[----:B------:R-:W-:Y:S01]  /*2280*/  @P1 FADD.FTZ R114, R114, R115 ;  /* 0x0000007372721221 */ /* 0x000fe20000010000 */
[----:B------:R-:W-:Y:S01]  /*2290*/  FMUL.FTZ R113, R112, UR15 ;  /* 0x0000000f70717c20 */ /* 0x000fe20008410000 */
[----:B------:R-:W-:Y:S01]  /*22a0*/  @P1 FADD.FTZ R136, R136, R137 ;  /* 0x0000008988881221 */ /* 0x000fe20000010000 */
[----:B------:R-:W-:Y:S01]  /*22b0*/  HFMA2.MMA R137, -RZ, RZ, 0, 0 ;  /* 0x00000000ff897435 */ /* 0x000fe200000001ff */
[----:B------:R-:W-:Y:S01]  /*22c0*/  @P1 FADD.FTZ R122, R122, R147 ;  /* 0x000000937a7a1221 */ /* 0x000fe20000010000 */
[----:B------:R-:W-:Y:S01]  /*22d0*/  ISETP.NE.U32.AND P1, PT, RZ, UR16, PT ;  /* 0x00000010ff007c0c */ /* 0x000fe2000bf25070 */
[----:B------:R-:W-:-:S03]  /*22e0*/  FMUL.FTZ R115, R40, R113 ;  /* 0x0000007128737220 */ /* 0x000fc60000410000 */
[----:B------:R-:W-:Y:S02]  /*22f0*/  ISETP.NE.AND.EX P1, PT, RZ, UR17, PT, P1 ;  /* 0x00000011ff007c0c */ /* 0x000fe4000bf25310 */
[----:B------:R-:W-:-:S11]  /*2300*/  FSEL R115, R115, RZ, P6 ;  /* 0x000000ff73737208 */ /* 0x000fd60003000000 */
[----:B------:R-:W-:Y:S01]  /*2310*/  @P1 F2FP.BF16.F32.PACK_AB R147, RZ, R150 ;  /* 0x00000096ff93123e */ /* 0x000fe200000010ff */
[-C--:B------:R-:W-:Y:S01]  /*2320*/  FMUL.FTZ R150, R150, R141.reuse ;  /* 0x0000008d96967220 */ /* 0x080fe20000410000 */
[----:B------:R-:W-:Y:S01]  /*2330*/  @P1 F2FP.BF16.F32.PACK_AB R149, RZ, R146 ;  /* 0x00000092ff95123e */ /* 0x000fe200000010ff */
[-C--:B------:R-:W-:Y:S01]  /*2340*/  FMUL.FTZ R146, R146, R141.reuse ;  /* 0x0000008d92927220 */ /* 0x080fe20000410000 */
[----:B------:R-:W-:Y:S02]  /*2350*/  @P1 F2FP.BF16.F32.PACK_AB R154, RZ, R154 ;  /* 0x0000009aff9a123e */ /* 0x000fe400000010ff */
[----:B------:R-:W-:Y:S01]  /*2360*/  @P1 PRMT R105, R147, 0x7610, R105 ;  /* 0x0000761093691816 */ /* 0x000fe20000000069 */
[----:B------:R-:W-:Y:S01]  /*2370*/  FMUL.FTZ R146, R146, UR15 ;  /* 0x0000000f92927c20 */ /* 0x000fe20008410000 */
[----:B------:R-:W-:Y:S01]  /*2380*/  @P1 F2FP.BF16.F32.PACK_AB R151, RZ, R136 ;  /* 0x00000088ff97123e */ /* 0x000fe200000010ff */
[----:B------:R-:W-:Y:S01]  /*2390*/  FMUL.FTZ R136, R136, R141 ;  /* 0x0000008d88887220 */ /* 0x000fe20000410000 */
[----:B------:R-:W-:-:S02]  /*23a0*/  @P1 PRMT R106, R149, 0x7610, R106 ;  /* 0x00007610956a1816 */ /* 0x000fc4000000006a */
[----:B------:R-:W-:Y:S01]  /*23b0*/  @P1 F2FP.BF16.F32.PACK_AB R147, RZ, R152 ;  /* 0x00000098ff93123e */ /* 0x000fe200000010ff */
[----:B------:R-:W-:Y:S01]  /*23c0*/  FMUL.FTZ R152, R152, R141 ;  /* 0x0000008d98987220 */ /* 0x000fe20000410000 */
[----:B------:R-:W-:Y:S02]  /*23d0*/  @P1 PRMT R104, R154, 0x7610, R104 ;  /* 0x000076109a681816 */ /* 0x000fe40000000068 */
[----:B------:R-:W-:Y:S02]  /*23e0*/  @P1 F2FP.BF16.F32.PACK_AB R149, RZ, R148 ;  /* 0x00000094ff95123e */ /* 0x000fe400000010ff */
[----:B------:R-:W-:Y:S01]  /*23f0*/  @P1 PRMT R107, R151, 0x7610, R107 ;  /* 0x00007610976b1816 */ /* 0x000fe2000000006b */
[----:B------:R-:W-:Y:S01]  /*2400*/  FMUL.FTZ R151, R152, UR15 ;  /* 0x0000000f98977c20 */ /* 0x000fe20008410000 */
[----:B------:R-:W-:Y:S01]  /*2410*/  @P1 PRMT R104, R104, 0x5410, R147 ;  /* 0x0000541068681816 */ /* 0x000fe20000000093 */
[----:B------:R-:W-:Y:S01]  /*2420*/  IMAD.MOV.U32 R152, RZ, RZ, RZ ;  /* 0x000000ffff987224 */ /* 0x000fe200078e00ff */
[----:B------:R-:W-:-:S02]  /*2430*/  @P1 PRMT R105, R105, 0x5410, R149 ;  /* 0x0000541069691816 */ /* 0x000fc40000000095 */
[----:B------:R-:W-:Y:S01]  /*2440*/  @P1 F2FP.BF16.F32.PACK_AB R147, RZ, R114 ;  /* 0x00000072ff93123e */ /* 0x000fe200000010ff */
[-C--:B------:R-:W-:Y:S01]  /*2450*/  FMUL.FTZ R114, R114, R141.reuse ;  /* 0x0000008d72727220 */ /* 0x080fe20000410000 */
[----:B------:R-:W-:Y:S01]  /*2460*/  @P1 F2FP.BF16.F32.PACK_AB R149, RZ, R122 ;  /* 0x0000007aff95123e */ /* 0x000fe200000010ff */
[----:B------:R-:W-:Y:S01]  /*2470*/  FMUL.FTZ R122, R122, R141 ;  /* 0x0000008d7a7a7220 */ /* 0x000fe20000410000 */
[----:B------:R-:W-:Y:S01]  /*2480*/  @P1 PRMT R106, R106, 0x5410, R147 ;  /* 0x000054106a6a1816 */ /* 0x000fe20000000093 */
[----:B------:R-:W-:Y:S01]  /*2490*/  FMUL.FTZ R114, R114, UR15 ;  /* 0x0000000f72727c20 */ /* 0x000fe20008410000 */
[----:B------:R-:W-:Y:S01]  /*24a0*/  @P1 PRMT R107, R107, 0x5410, R149 ;  /* 0x000054106b6b1816 */ /* 0x000fe20000000095 */
[----:B------:R-:W-:Y:S01]  /*24b0*/  FMUL.FTZ R153, R122, UR15 ;  /* 0x0000000f7a997c20 */ /* 0x000fe20008410000 */
[----:B------:R-:W-:Y:S02]  /*24c0*/  MOV R147, RZ ;  /* 0x000000ff00937202 */ /* 0x000fe40000000f00 */
[----:B--2---:R-:W-:-:S05]  /*24d0*/  @P6 SHF.L.U32 R112, R108, 0x10, RZ ;  /* 0x000000106c706819 */ /* 0x004fca00000006ff */
[----:B------:R-:W-:Y:S01]  /*24e0*/  @P6 FMUL.FTZ R137, R113, R112 ;  /* 0x0000007071896220 */ /* 0x000fe20000410000 */
[----:B------:R-:W-:-:S03]  /*24f0*/  @P1 LEA R112, P6, R121, UR16, 0x4 ;  /* 0x0000001079701c11 */ /* 0x000fc6000f8c20ff */
[----:B------:R-:W-:Y:S01]  /*2500*/  FADD.FTZ R88, R88, R137 ;  /* 0x0000008958587221 */ /* 0x000fe20000010000 */
[----:B------:R-:W-:Y:S02]  /*2510*/  @P1 LEA.HI.X R113, R121, UR17, RZ, 0x4, P6 ;  /* 0x0000001179711c11 */ /* 0x000fe4000b0f24ff */
[----:B------:R-:W-:-:S03]  /*2520*/  LOP3.LUT P6, RZ, R142, 0xff00, RZ, 0xc0, !PT ;  /* 0x0000ff008eff7812 */ /* 0x000fc600078cc0ff */
[----:B------:R0:W-:Y:S01]  /*2530*/  @P1 STG.E.128 desc[UR4][R112.64], R104 ;  /* 0x0000006870001986 */ /* 0x0001e2000c101d04 */
[----:B------:R-:W-:-:S09]  /*2540*/  LOP3.LUT P1, RZ, R142, 0xff000000, RZ, 0xc0, !PT ;  /* 0xff0000008eff7812 */ /* 0x000fd2000782c0ff */
[----:B------:R-:W-:-:S04]  /*2550*/  @P6 PRMT R108, R108, 0x7632, R108 ;  /* 0x000076326c6c6816 */ /* 0x000fc8000000006c */
[----:B------:R-:W-:-:S05]  /*2560*/  @P6 SHF.L.U32 R108, R108, 0x10, RZ ;  /* 0x000000106c6c6819 */ /* 0x000fca00000006ff */
[----:B------:R-:W-:Y:S01]  /*2570*/  @P6 FMUL.FTZ R152, R151, R108 ;  /* 0x0000006c97986220 */ /* 0x000fe20000410000 */
[----:B------:R-:W-:Y:S01]  /*2580*/  FMUL.FTZ R108, R41, R151 ;  /* 0x00000097296c7220 */ /* 0x000fe20000410000 */
[----:B------:R-:W-:Y:S01]  /*2590*/  FMUL.FTZ R151, R150, UR15 ;  /* 0x0000000f96977c20 */ /* 0x000fe20008410000 */
[----:B------:R-:W-:Y:S01]  /*25a0*/  @P1 PRMT R150, R109, 0x7632, R150 ;  /* 0x000076326d961816 */ /* 0x000fe20000000096 */
[----:B------:R-:W-:Y:S02]  /*25b0*/  FADD.FTZ R89, R89, R152 ;  /* 0x0000009859597221 */ /* 0x000fe40000010000 */
[----:B------:R-:W-:Y:S01]  /*25c0*/  FSEL R108, R108, RZ, P6 ;  /* 0x000000ff6c6c7208 */ /* 0x000fe20003000000 */
[----:B0-----:R-:W-:Y:S01]  /*25d0*/  FMUL.FTZ R113, R42, R151 ;  /* 0x000000972a717220 */ /* 0x001fe20000410000 */
[----:B------:R-:W-:Y:S02]  /*25e0*/  LOP3.LUT P6, RZ, R142, 0xff0000, RZ, 0xc0, !PT ;  /* 0x00ff00008eff7812 */ /* 0x000fe400078cc0ff */
[----:B------:R-:W-:-:S02]  /*25f0*/  @P1 SHF.L.U32 R150, R150, 0x10, RZ ;  /* 0x0000001096961819 */ /* 0x000fc400000006ff */
[----:B------:R-:W-:-:S09]  /*2600*/  FSEL R113, R113, RZ, P6 ;  /* 0x000000ff71717208 */ /* 0x000fd20003000000 */
[----:B------:R-:W-:Y:S01]  /*2610*/  @P6 SHF.L.U32 R149, R109, 0x10, RZ ;  /* 0x000000106d956819 */ /* 0x000fe200000006ff */
[----:B------:R-:W-:Y:S01]  /*2620*/  FMUL.FTZ R109, R148, R141 ;  /* 0x0000008d946d7220 */ /* 0x000fe20000410000 */
[----:B------:R-:W-:Y:S01]  /*2630*/  HFMA2.MMA R148, -RZ, RZ, 0, 0 ;  /* 0x00000000ff947435 */ /* 0x000fe200000001ff */
[----:B------:R-:W-:Y:S02]  /*2640*/  MOV R141, RZ ;  /* 0x000000ff008d7202 */ /* 0x000fe40000000f00 */
[----:B------:R-:W-:Y:S01]  /*2650*/  FMUL.FTZ R109, R109, UR15 ;  /* 0x0000000f6d6d7c20 */ /* 0x000fe20008410000 */
[----:B------:R-:W-:Y:S01]  /*2660*/  @P6 FMUL.FTZ R147, R151, R149 ;  /* 0x0000009597936220 */ /* 0x000fe20000410000 */
[----:B------:R-:W-:Y:S01]  /*2670*/  LOP3.LUT P6, RZ, R143, 0xff, RZ, 0xc0, !PT ;  /* 0x000000ff8fff7812 */ /* 0x000fe200078cc0ff */
[----:B------:R-:W-:Y:S01]  /*2680*/  FMUL.FTZ R151, R136, UR15 ;  /* 0x0000000f88977c20 */ /* 0x000fe20008410000 */
[----:B------:R-:W-:Y:S01]  /*2690*/  @P1 FMUL.FTZ R148, R109, R150 ;  /* 0x000000966d941220 */ /* 0x000fe20000410000 */
[----:B------:R-:W-:Y:S01]  /*26a0*/  FMUL.FTZ R150, R43, R109 ;  /* 0x0000006d2b967220 */ /* 0x000fe20000410000 */
[----:B------:R-:W-:-:S02]  /*26b0*/  FADD.FTZ R90, R90, R147 ;  /* 0x000000935a5a7221 */ /* 0x000fc40000010000 */
[----:B------:R-:W-:Y:S02]  /*26c0*/  FADD.FTZ R91, R91, R148 ;  /* 0x000000945b5b7221 */ /* 0x000fe40000010000 */
[----:B------:R-:W-:Y:S02]  /*26d0*/  FSEL R150, R150, RZ, P1 ;  /* 0x000000ff96967208 */ /* 0x000fe40000800000 */
[----:B------:R-:W-:Y:S02]  /*26e0*/  LOP3.LUT P1, RZ, R143, 0xff00, RZ, 0xc0, !PT ;  /* 0x0000ff008fff7812 */ /* 0x000fe4000782c0ff */
[----:B------:R-:W-:Y:S02]  /*26f0*/  F2FP.BF16.F32.PACK_AB R113, R150, R113 ;  /* 0x000000719671723e */ /* 0x000fe400000010ff */
[----:B------:R-:W-:-:S05]  /*2700*/  @P6 SHF.L.U32 R109, R110, 0x10, RZ ;  /* 0x000000106e6d6819 */ /* 0x000fca00000006ff */
[----:B------:R-:W-:Y:S01]  /*2710*/  @P6 FMUL.FTZ R141, R146, R109 ;  /* 0x0000006d928d6220 */ /* 0x000fe20000410000 */
[----:B------:R-:W-:-:S03]  /*2720*/  FMUL.FTZ R109, R44, R146 ;  /* 0x000000922c6d7220 */ /* 0x000fc60000410000 */
[----:B------:R-:W-:Y:S01]  /*2730*/  @P1 PRMT R112, R110, 0x7632, R112 ;  /* 0x000076326e701816 */ /* 0x000fe20000000070 */
[----:B------:R-:W-:Y:S01]  /*2740*/  HFMA2.MMA R110, -RZ, RZ, 0, 0 ;  /* 0x00000000ff6e7435 */ /* 0x000fe200000001ff */
[----:B------:R-:W-:Y:S01]  /*2750*/  FSEL R146, R109, RZ, P6 ;  /* 0x000000ff6d927208 */ /* 0x000fe20003000000 */
[----:B------:R-:W-:Y:S01]  /*2760*/  FADD.FTZ R92, R92, R141 ;  /* 0x0000008d5c5c7221 */ /* 0x000fe20000010000 */
[----:B------:R-:W-:-:S05]  /*2770*/  @P1 SHF.L.U32 R112, R112, 0x10, RZ ;  /* 0x0000001070701819 */ /* 0x000fca00000006ff */
[----:B------:R-:W-:Y:S01]  /*2780*/  @P1 FMUL.FTZ R110, R114, R112 ;  /* 0x00000070726e1220 */ /* 0x000fe20000410000 */
[----:B------:R-:W-:Y:S01]  /*2790*/  FMUL.FTZ R114, R45, R114 ;  /* 0x000000722d727220 */ /* 0x000fe20000410000 */
[----:B------:R-:W-:Y:S01]  /*27a0*/  F2FP.BF16.F32.PACK_AB R112, R108, R115 ;  /* 0x000000736c70723e */ /* 0x000fe200000010ff */
[----:B------:R-:W-:Y:S01]  /*27b0*/  FMUL.FTZ R115, R47, R153 ;  /* 0x000000992f737220 */ /* 0x000fe20000410000 */
[----:B------:R-:W-:Y:S01]  /*27c0*/  LEA R108, P6, R121, UR18, 0x4 ;  /* 0x00000012796c7c11 */ /* 0x000fe2000f8c20ff */
[----:B------:R-:W-:Y:S01]  /*27d0*/  FADD.FTZ R93, R93, R110 ;  /* 0x0000006e5d5d7221 */ /* 0x000fe20000010000 */
[----:B------:R-:W-:Y:S01]  /*27e0*/  FSEL R149, R114, RZ, P1 ;  /* 0x000000ff72957208 */ /* 0x000fe20000800000 */
[----:B------:R-:W-:Y:S01]  /*27f0*/  FMUL.FTZ R114, R46, R151 ;  /* 0x000000972e727220 */ /* 0x000fe20000410000 */
[----:B------:R-:W-:Y:S02]  /*2800*/  LEA.HI.X R109, R121, UR19, RZ, 0x4, P6 ;  /* 0x00000013796d7c11 */ /* 0x000fe4000b0f24ff */
[----:B------:R-:W-:-:S02]  /*2810*/  LOP3.LUT P1, RZ, R143, 0xff0000, RZ, 0xc0, !PT ;  /* 0x00ff00008fff7812 */ /* 0x000fc4000782c0ff */
[----:B------:R-:W-:Y:S02]  /*2820*/  LOP3.LUT P6, RZ, R143, 0xff000000, RZ, 0xc0, !PT ;  /* 0xff0000008fff7812 */ /* 0x000fe400078cc0ff */
[----:B------:R-:W-:Y:S02]  /*2830*/  FSEL R121, R114, RZ, P1 ;  /* 0x000000ff72797208 */ /* 0x000fe40000800000 */
[----:B------:R-:W-:Y:S02]  /*2840*/  FSEL R122, R115, RZ, P6 ;  /* 0x000000ff737a7208 */ /* 0x000fe40003000000 */
[----:B------:R-:W-:Y:S02]  /*2850*/  F2FP.BF16.F32.PACK_AB R114, R149, R146 ;  /* 0x000000929572723e */ /* 0x000fe400000010ff */
[----:B------:R-:W-:Y:S01]  /*2860*/  F2FP.BF16.F32.PACK_AB R115, R122, R121 ;  /* 0x000000797a73723e */ /* 0x000fe200000010ff */
[----:B------:R-:W-:Y:S02]  /*2870*/  HFMA2.MMA R122, -RZ, RZ, 0, 0 ;  /* 0x00000000ff7a7435 */ /* 0x000fe400000001ff */
[----:B------:R-:W-:-:S02]  /*2880*/  @P1 SHF.L.U32 R121, R111, 0x10, RZ ;  /* 0x000000106f791819 */ /* 0x000fc400000006ff */
[----:B------:R1:W-:Y:S01]  /*2890*/  STG.E.128 desc[UR4][R108.64], R112 ;  /* 0x000000706c007986 */ /* 0x0003e2000c101d04 */
[----:B------:R-:W-:Y:S02]  /*28a0*/  @P6 PRMT R136, R111, 0x7632, R136 ;  /* 0x000076326f886816 */ /* 0x000fe40000000088 */
[----:B------:R-:W-:Y:S01]  /*28b0*/  MOV R111, RZ ;  /* 0x000000ff006f7202 */ /* 0x000fe20000000f00 */
[----:B------:R-:W-:Y:S01]  /*28c0*/  @P1 FMUL.FTZ R111, R151, R121 ;  /* 0x00000079976f1220 */ /* 0x000fe20000410000 */
[----:B------:R-:W-:-:S03]  /*28d0*/  @P6 SHF.L.U32 R136, R136, 0x10, RZ ;  /* 0x0000001088886819 */ /* 0x000fc600000006ff */
[----:B------:R-:W-:Y:S02]  /*28e0*/  FADD.FTZ R94, R94, R111 ;  /* 0x0000006f5e5e7221 */ /* 0x000fe40000010000 */
[----:B------:R-:W-:-:S04]  /*28f0*/  @P6 FMUL.FTZ R122, R153, R136 ;  /* 0x00000088997a6220 */ /* 0x000fc80000410000 */
[----:B------:R-:W-:-:S07]  /*2900*/  FADD.FTZ R95, R95, R122 ;  /* 0x0000007a5f5f7221 */ /* 0x000fce0000010000 */
.L_x_2467:
[----:B------:R-:W-:Y:S05]  /*2910*/  BSYNC B0 ;  /* 0x0000000000007941 */ /* 0x000fea0003800000 */
.L_x_2466:
[----:B------:R-:W-:Y:S02]  /*2920*/  IADD3 R0, R0, UR20, RZ ;  /* 0x0000001400007c10 */ /* 0x000fe4000fffe0ff */
[----:B01----:R-:W-:Y:S02]  /*2930*/  SEL R114, RZ, 0x1, P5 ;  /* 0x00000001ff727807 */ /* 0x003fe40002800000 */
[----:B------:R-:W-:-:S13]  /*2940*/  ISETP.GE.AND P1, PT, R0, UR21, PT ;  /* 0x0000001500007c0c */ /* 0x000fda000bf26270 */
[----:B------:R-:W-:Y:S05]  /*2950*/  @!P1 BRA `(.L_x_2468) ;  /* 0xffffffd800d49947 */ /* 0x000fea000383ffff */
.L_x_2458:
        /* <DEDUP_REMOVED lines=19> */
.L_x_2470:
[----:B------:R-:W-:Y:S05]  /*2a90*/  BSYNC B0 ;  /* 0x0000000000007941 */ /* 0x000fea0003800000 */
.L_x_2469:
        /* <DEDUP_REMOVED lines=14> */
.L_x_2463:
[----:B------:R-:W-:Y:S02]  /*2b80*/  MOV R150, 0x10 ;  /* 0x0000001000967802 */ /* 0x000fe40000000f00 */
[----:B------:R-:W-:Y:S02]  /*2b90*/  MOV R151, 0x1f ;  /* 0x0000001f00977802 */ /* 0x000fe40000000f00 */
[----:B------:R-:W-:-:S07]  /*2ba0*/  MOV R148, 0xffffffff ;  /* 0xffffffff00947802 */ /* 0x000fce0000000f00 */
[----:B------:R-:W-:Y:S05]  /*2bb0*/  WARPSYNC.COLLECTIVE R148, `(.L_x_2471) ;  /* 0x0000000094087348 */ /* 0x000fea0003c00000 */
[----:B------:R0:W1:Y:S02]  /*2bc0*/  SHFL.DOWN P6, R149, R147, R150, R151 ;  /* 0x0800009693957389 */ /* 0x00006400000c0097 */
[----:B01----:R-:W-:Y:S01]  /*2bd0*/  ENDCOLLECTIVE ;  /* 0x000000000000791b */ /* 0x003fe20003800000 */
.L_x_2471:
[----:B------:R-:W-:-:S05]  /*2be0*/  MOV R110, R149 ;  /* 0x00000095006e7202 */ /* 0x000fca0000000f00 */
[----:B------:R-:W-:Y:S01]  /*2bf0*/  FADD.FTZ R110, R110, R147 ;  /* 0x000000936e6e7221 */ /* 0x000fe20000010000 */
[----:B------:R-:W-:-:S07]  /*2c00*/  MOV R147, R146 ;  /* 0x0000009200937202 */ /* 0x000fce0000000f00 */
[----:B------:R-:W-:Y:S05]  /*2c10*/  WARPSYNC.COLLECTIVE R148, `(.L_x_2472) ;  /* 0x0000000094087348 */ /* 0x000fea0003c00000 */
[----:B------:R0:W1:Y:S02]  /*2c20*/  SHFL.DOWN P6, R149, R147, R150, R151 ;  /* 0x0800009693957389 */ /* 0x00006400000c0097 */
[----:B01----:R-:W-:Y:S01]  /*2c30*/  ENDCOLLECTIVE ;  /* 0x000000000000791b */ /* 0x003fe20003800000 */
.L_x_2472:
[----:B------:R-:W-:Y:S02]  /*2c40*/  MOV R147, R110 ;  /* 0x0000006e00937202 */ /* 0x000fe40000000f00 */
[----:B------:R-:W-:Y:S01]  /*2c50*/  MOV R150, 0x8 ;  /* 0x0000000800967802 */ /* 0x000fe20000000f00 */
[----:B------:R-:W-:-:S07]  /*2c60*/  IMAD.MOV.U32 R109, RZ, RZ, R149 ;  /* 0x000000ffff6d7224 */ /* 0x000fce00078e0095 */
[----:B------:R-:W-:Y:S05]  /*2c70*/  WARPSYNC.COLLECTIVE R148, `(.L_x_2473) ;  /* 0x0000000094087348 */ /* 0x000fea0003c00000 */
[----:B------:R0:W1:Y:S02]  /*2c80*/  SHFL.DOWN P6, R149, R147, R150, R151 ;  /* 0x0800009693957389 */ /* 0x00006400000c0097 */
[----:B01----:R-:W-:Y:S01]  /*2c90*/  ENDCOLLECTIVE ;  /* 0x000000000000791b */ /* 0x003fe20003800000 */
.L_x_2473:
[----:B------:R-:W-:-:S05]  /*2ca0*/  FADD.FTZ R109, R109, R146 ;  /* 0x000000926d6d7221 */ /* 0x000fca0000010000 */
[----:B------:R-:W-:Y:S02]  /*2cb0*/  MOV R147, R109 ;  /* 0x0000006d00937202 */ /* 0x000fe40000000f00 */
[----:B------:R-:W-:-:S07]  /*2cc0*/  MOV R111, R149 ;  /* 0x00000095006f7202 */ /* 0x000fce0000000f00 */
[----:B------:R-:W-:Y:S05]  /*2cd0*/  WARPSYNC.COLLECTIVE R148, `(.L_x_2474) ;  /* 0x0000000094087348 */ /* 0x000fea0003c00000 */
[----:B------:R0:W1:Y:S02]  /*2ce0*/  SHFL.DOWN P6, R149, R147, R150, R151 ;  /* 0x0800009693957389 */ /* 0x00006400000c0097 */
[----:B01----:R-:W-:Y:S01]  /*2cf0*/  ENDCOLLECTIVE ;  /* 0x000000000000791b */ /* 0x003fe20003800000 */
.L_x_2474:
[----:B------:R-:W-:-:S05]  /*2d00*/  FADD.FTZ R111, R110, R111 ;  /* 0x0000006f6e6f7221 */ /* 0x000fca0000010000 */
[----:B------:R-:W-:Y:S02]  /*2d10*/  MOV R147, R111 ;  /* 0x0000006f00937202 */ /* 0x000fe40000000f00 */
[----:B------:R-:W-:Y:S02]  /*2d20*/  MOV R150, 0x4 ;  /* 0x0000000400967802 */ /* 0x000fe40000000f00 */
[----:B------:R-:W-:-:S07]  /*2d30*/  MOV R112, R149 ;  /* 0x0000009500707202 */ /* 0x000fce0000000f00 */
[----:B------:R-:W-:Y:S05]  /*2d40*/  WARPSYNC.COLLECTIVE R148, `(.L_x_2475) ;  /* 0x0000000094087348 */ /* 0x000fea0003c00000 */
[----:B------:R0:W1:Y:S02]  /*2d50*/  SHFL.DOWN P6, R149, R147, R150, R151 ;  /* 0x0800009693957389 */ /* 0x00006400000c0097 */
[----:B01----:R-:W-:Y:S01]  /*2d60*/  ENDCOLLECTIVE ;  /* 0x000000000000791b */ /* 0x003fe20003800000 */
.L_x_2475:
[----:B------:R-:W-:-:S05]  /*2d70*/  FADD.FTZ R112, R109, R112 ;  /* 0x000000706d707221 */ /* 0x000fca0000010000 */
[----:B------:R-:W-:Y:S02]  /*2d80*/  MOV R147, R112 ;  /* 0x0000007000937202 */ /* 0x000fe40000000f00 */
[----:B------:R-:W-:-:S07]  /*2d90*/  MOV R114, R149 ;  /* 0x0000009500727202 */ /* 0x000fce0000000f00 */
[----:B------:R-:W-:Y:S05]  /*2da0*/  WARPSYNC.COLLECTIVE R148, `(.L_x_2476) ;  /* 0x0000000094087348 */ /* 0x000fea0003c00000 */
[----:B------:R0:W1:Y:S02]  /*2db0*/  SHFL.DOWN P6, R149, R147, R150, R151 ;  /* 0x0800009693957389 */ /* 0x00006400000c0097 */
[----:B01----:R-:W-:Y:S01]  /*2dc0*/  ENDCOLLECTIVE ;  /* 0x000000000000791b */ /* 0x003fe20003800000 */
.L_x_2476:
[----:B------:R-:W-:-:S05]  /*2dd0*/  FADD.FTZ R114, R111, R114 ;  /* 0x000000726f727221 */ /* 0x000fca0000010000 */
[----:B------:R-:W-:Y:S02]  /*2de0*/  MOV R147, R114 ;  /* 0x0000007200937202 */ /* 0x000fe40000000f00 */
[----:B------:R-:W-:Y:S02]  /*2df0*/  MOV R150, 0x2 ;  /* 0x0000000200967802 */ /* 0x000fe40000000f00 */
[----:B------:R-:W-:-:S07]  /*2e00*/  MOV R113, R149 ;  /* 0x0000009500717202 */ /* 0x000fce0000000f00 */
[----:B------:R-:W-:Y:S05]  /*2e10*/  WARPSYNC.COLLECTIVE R148, `(.L_x_2477) ;  /* 0x0000000094087348 */ /* 0x000fea0003c00000 */
[----:B------:R0:W1:Y:S02]  /*2e20*/  SHFL.DOWN P6, R149, R147, R150, R151 ;  /* 0x0800009693957389 */ /* 0x00006400000c0097 */
[----:B01----:R-:W-:Y:S01]  /*2e30*/  ENDCOLLECTIVE ;  /* 0x000000000000791b */ /* 0x003fe20003800000 */
.L_x_2477:
[----:B------:R-:W-:-:S05]  /*2e40*/  FADD.FTZ R113, R112, R113 ;  /* 0x0000007170717221 */ /* 0x000fca0000010000 */
[----:B------:R-:W-:Y:S02]  /*2e50*/  MOV R147, R113 ;  /* 0x0000007100937202 */ /* 0x000fe40000000f00 */
[----:B------:R-:W-:-:S07]  /*2e60*/  MOV R115, R149 ;  /* 0x0000009500737202 */ /* 0x000fce0000000f00 */
[----:B------:R-:W-:Y:S05]  /*2e70*/  WARPSYNC.COLLECTIVE R148, `(.L_x_2478) ;  /* 0x0000000094087348 */ /* 0x000fea0003c00000 */
[----:B------:R0:W1:Y:S02]  /*2e80*/  SHFL.DOWN P6, R149, R147, R150, R151 ;  /* 0x0800009693957389 */ /* 0x00006400000c0097 */
[----:B01----:R-:W-:Y:S01]  /*2e90*/  ENDCOLLECTIVE ;  /* 0x000000000000791b */ /* 0x003fe20003800000 */
.L_x_2478:
[----:B------:R-:W-:-:S05]  /*2ea0*/  FADD.FTZ R115, R114, R115 ;  /* 0x0000007372737221 */ /* 0x000fca0000010000 */
[----:B------:R-:W-:Y:S02]  /*2eb0*/  MOV R147, R115 ;  /* 0x0000007300937202 */ /* 0x000fe40000000f00 */
[----:B------:R-:W-:Y:S02]  /*2ec0*/  MOV R150, 0x1 ;  /* 0x0000000100967802 */ /* 0x000fe40000000f00 */
[----:B------:R-:W-:-:S07]  /*2ed0*/  MOV R136, R149 ;  /* 0x0000009500887202 */ /* 0x000fce0000000f00 */
[----:B------:R-:W-:Y:S05]  /*2ee0*/  WARPSYNC.COLLECTIVE R148, `(.L_x_2479) ;  /* 0x0000000094087348 */ /* 0x000fea0003c00000 */
[----:B------:R0:W1:Y:S02]  /*2ef0*/  SHFL.DOWN P6, R149, R147, R150, R151 ;  /* 0x0800009693957389 */ /* 0x00006400000c0097 */
[----:B01----:R-:W-:Y:S01]  /*2f00*/  ENDCOLLECTIVE ;  /* 0x000000000000791b */ /* 0x003fe20003800000 */
.L_x_2479:
[----:B------:R-:W-:-:S05]  /*2f10*/  FADD.FTZ R110, R113, R136 ;  /* 0x00000088716e7221 */ /* 0x000fca0000010000 */
[----:B------:R-:W-:Y:S02]  /*2f20*/  MOV R147, R110 ;  /* 0x0000006e00937202 */ /* 0x000fe40000000f00 */
[----:B------:R-:W-:-:S07]  /*2f30*/  MOV R136, R149 ;  /* 0x0000009500887202 */ /* 0x000fce0000000f00 */
[----:B------:R-:W-:Y:S05]  /*2f40*/  WARPSYNC.COLLECTIVE R148, `(.L_x_2480) ;  /* 0x0000000094087348 */ /* 0x000fea0003c00000 */
[----:B------:R0:W1:Y:S02]  /*2f50*/  SHFL.DOWN P6, R149, R147, R150, R151 ;  /* 0x0800009693957389 */ /* 0x00006400000c0097 */
[----:B01----:R-:W-:Y:S01]  /*2f60*/  ENDCOLLECTIVE ;  /* 0x000000000000791b */ /* 0x003fe20003800000 */
.L_x_2480:
[----:B------:R-:W-:Y:S01]  /*2f70*/  MOV R109, R149 ;  /* 0x00000095006d7202 */ /* 0x000fe20000000f00 */
[----:B------:R-:W-:Y:S06]  /*2f80*/  BRA `(.L_x_2481) ;  /* 0xffffffe400107947 */ /* 0x000fec000383ffff */
.L_x_2482:
        /* <DEDUP_REMOVED lines=15> */
.L_x_8732:


//--------------------- .text._ZN10layer_norm13ln_bwd_kernelINS_13Kernel_traitsIf13__nv_bfloat16S2_S2_fjLj2048ELj1ELj1ELj4ELj16ENS_18Kernel_traits_baseILj2048EfS2_S2_S2_fjLj128EEEEELb1ELb1ELb0ELb1EEEvNS_9BwdParamsE --------------------------
	.section	.text._ZN10layer_norm13ln_bwd_kernelINS_13Kernel_traitsIf13__nv_bfloat16S2_S2_fjLj2048ELj1ELj1ELj4ELj16ENS_18Kernel_traits_baseILj2048EfS2_S2_S2_fjLj128EEEEELb1ELb1ELb0ELb1EEEvNS_9BwdParamsE,"ax",@progbits
	.align	128
        .global         _ZN10layer_norm13ln_bwd_kernelINS_13Kernel_traitsIf13__nv_bfloat16S2_S2_fjLj2048ELj1ELj1ELj4ELj16ENS_18Kernel_traits_baseILj2048EfS2_S2_S2_fjLj128EEEEELb1ELb1ELb0ELb1EEEvNS_9BwdParamsE
        .type           _ZN10layer_norm13ln_bwd_kernelINS_13Kernel_traitsIf13__nv_bfloat16S2_S2_fjLj2048ELj1ELj1ELj4ELj16ENS_18Kernel_traits_baseILj2048EfS2_S2_S2_fjLj128EEEEELb1ELb1ELb0ELb1EEEvNS_9BwdParamsE,@function
        .size           _ZN10layer_norm13ln_bwd_kernelINS_13Kernel_traitsIf13__nv_bfloat16S2_S2_fjLj2048ELj1ELj1ELj4ELj16ENS_18Kernel_traits_baseILj2048EfS2_S2_S2_fjLj128EEEEELb1ELb1ELb0ELb1EEEvNS_9BwdParamsE,(.L_x_8733 - _ZN10layer_norm13ln_bwd_kernelINS_13Kernel_traitsIf13__nv_bfloat16S2_S2_fjLj2048ELj1ELj1ELj4ELj16ENS_18Kernel_traits_baseILj2048EfS2_S2_S2_fjLj128EEEEELb1ELb1ELb0ELb1EEEvNS_9BwdParamsE)
        .other          _ZN10layer_norm13ln_bwd_kernelINS_13Kernel_traitsIf13__nv_bfloat16S2_S2_fjLj2048ELj1ELj1ELj4ELj16ENS_18Kernel_traits_baseILj2048EfS2_S2_S2_fjLj128EEEEELb1ELb1ELb0ELb1EEEvNS_9BwdParamsE,@"STO_CUDA_ENTRY STV_DEFAULT"
_ZN10layer_norm13ln_bwd_kernelINS_13Kernel_traitsIf13__nv_bfloat16S2_S2_fjLj2048ELj1ELj1ELj4ELj16ENS_18Kernel_traits_baseILj2048EfS2_S2_S2_fjLj128EEEEELb1ELb1ELb0ELb1EEEvNS_9BwdParamsE:
.text._ZN10layer_norm13ln_bwd_kernelINS_13Kernel_traitsIf13__nv_bfloat16S2_S2_fjLj2048ELj1ELj1ELj4ELj16ENS_18Kernel_traits_baseILj2048EfS2_S2_S2_fjLj128EEEEELb1ELb1ELb0ELb1EEEvNS_9BwdParamsE:
        /* <DEDUP_REMOVED lines=41> */
.L_x_2483:
        /* <DEDUP_REMOVED lines=44> */
[----:B0-----:R-:W-:-:S07]  /*0550*/  IMAD.MOV.U32 R119, RZ, RZ, RZ ;  /* 0x000000ffff777224 */ /* 0x001fce00078e00ff */
.L_x_2487:
        /* <DEDUP_REMOVED lines=9> */
[----:B------:R-:W-:Y:S02]  /*05f0*/  IADD3 R121, R125, 0x80, RZ ;  /* 0x000000807d797810 */ /* 0x000fe40007ffe0ff */
[C---:B0-----:R-:W-:Y:S01]  /*0600*/  @P0 LEA R62, P1, R118.reuse, R48, 0x1 ;  /* 0x00000030763e0211 */ /* 0x041fe200078208ff */
[----:B------:R-:W0:Y:S03]  /*0610*/  LDC.64 R60, c[0x0][0x2b8] ;  /* 0x0000ae00ff3c7b82 */ /* 0x000e260000000a00 */
[C---:B------:R-:W-:Y:S01]  /*0620*/  @P0 LEA.HI.X R63, R118.reuse, R49, R52, 0x1, P1 ;  /* 0x00000031763f0211 */ /* 0x040fe200008f0c34 */
[----:B-1----:R-:W-:-:S04]  /*0630*/  IMAD.WIDE R64, R118, 0x4, R56 ;  /* 0x0000000476407825 */ /* 0x002fc800078e0238 */
[----:B------:R-:W3:Y:S04]  /*0640*/  @P0 LDG.E.U16 R124, desc[UR6][R62.64] ;  /* 0x000000063e7c0981 */ /* 0x000ee8000c1e1500 */
[----:B------:R1:W4:Y:S01]  /*0650*/  LDG.E R127, desc[UR6][R64.64] ;  /* 0x00000006407f7981 */ /* 0x000322000c1e1900 */
[----:B--2---:R-:W-:-:S04]  /*0660*/  IMAD.WIDE.U32 R48, R125, 0x10, R2 ;  /* 0x000000107d307825 */ /* 0x004fc800078e0002 */
[----:B------:R-:W-:Y:S02]  /*0670*/  IMAD.WIDE.U32 R56, R121, 0x10, R2 ;  /* 0x0000001079387825 */ /* 0x000fe400078e0002 */
[----:B------:R-:W2:Y:S01]  /*0680*/  LDC.64 R2, c[0x0][0x258] ;  /* 0x00009600ff027b82 */ /* 0x000ea20000000a00 */
[----:B------:R-:W4:Y:S01]  /*0690*/  LDG.E.128 R48, desc[UR6][R48.64] ;  /* 0x0000000630307981 */ /* 0x000f22000c1e1d00 */
[----:B0-----:R-:W-:-:S03]  /*06a0*/  IMAD.WIDE.U32 R52, R125, 0x10, R60 ;  /* 0x000000107d347825 */ /* 0x001fc600078e003c */
[----:B------:R-:W4:Y:S04]  /*06b0*/  LDG.E.128 R56, desc[UR6][R56.64] ;  /* 0x0000000638387981 */ /* 0x000f28000c1e1d00 */
[----:B------:R-:W4:Y:S01]  /*06c0*/  LDG.E.128 R52, desc[UR6][R52.64] ;  /* 0x0000000634347981 */ /* 0x000f22000c1e1d00 */
[----:B------:R-:W-:-:S06]  /*06d0*/  IMAD.WIDE.U32 R60, R121, 0x10, R60 ;  /* 0x00000010793c7825 */ /* 0x000fcc00078e003c */
[----:B------:R-:W4:Y:S01]  /*06e0*/  LDG.E.128 R60, desc[UR6][R60.64] ;  /* 0x000000063c3c7981 */ /* 0x000f22000c1e1d00 */
[----:B--2---:R-:W-:Y:S02]  /*06f0*/  IMAD.WIDE R122, R118, 0x4, R2 ;  /* 0x00000004767a7825 */ /* 0x004fe400078e0202 */
[----:B------:R-:W1:Y:S03]  /*0700*/  LDC.64 R2, c[0x0][0x240] ;  /* 0x00009000ff027b82 */ /* 0x000e660000000a00 */
[----:B------:R0:W2:Y:S01]  /*0710*/  LDG.E R120, desc[UR6][R122.64] ;  /* 0x000000067a787981 */ /* 0x0000a2000c1e1900 */
        /* <DEDUP_REMOVED lines=8> */
[----:B------:R-:W-:Y:S02]  /*07a0*/  ISETP.NE.AND P4, PT, RZ, UR10, PT ;  /* 0x0000000aff007c0c */ /* 0x000fe4000bf85270 */
[----:B0-----:R-:W-:-:S02]  /*07b0*/  MOV R122, 0x3f800000 ;  /* 0x3f800000007a7802 */ /* 0x001fc40000000f00 */
[----:B------:R-:W-:Y:S01]  /*07c0*/  LOP3.LUT P3, RZ, R0, 0xff, RZ, 0xc0, !PT ;  /* 0x000000ff00ff7812 */ /* 0x000fe2000786c0ff */
[----:B-1----:R-:W-:-:S05]  /*07d0*/  @P1 IMAD.WIDE.U32 R102, R125, 0x10, R102 ;  /* 0x000000107d661825 */ /* 0x002fca00078e0066 */
[----:B------:R0:W5:Y:S01]  /*07e0*/  @P1 LDG.E.128 R36, desc[UR6][R102.64] ;  /* 0x0000000666241981 */ /* 0x000162000c1e1d00 */
[----:B------:R-:W-:-:S05]  /*07f0*/  @P1 IMAD.WIDE.U32 R104, R121, 0x10, R104 ;  /* 0x0000001079681825 */ /* 0x000fca00078e0068 */
[----:B------:R1:W5:Y:S01]  /*0800*/  @P1 LDG.E.128 R40, desc[UR6][R104.64] ;  /* 0x0000000668281981 */ /* 0x000362000c1e1d00 */
[----:B------:R-:W-:Y:S01]  /*0810*/  UMOV UR4, 0xffffffff ;  /* 0xffffffff00047882 */ /* 0x000fe20000000000 */
[----:B------:R-:W-:Y:S02]  /*0820*/  LOP3.LUT P2, RZ, R98, 0x1f, RZ, 0xc0, !PT ;  /* 0x0000001f62ff7812 */ /* 0x000fe4000784c0ff */
[----:B---3--:R-:W-:Y:S02]  /*0830*/  @P0 SHF.L.U32 R122, R124, 0x10, RZ ;  /* 0x000000107c7a0819 */ /* 0x008fe400000006ff */
[----:B----4-:R-:W-:Y:S02]  /*0840*/  FSEL R133, R127, RZ, !P4 ;  /* 0x000000ff7f857208 */ /* 0x010fe40006000000 */
[C---:B------:R-:W-:Y:S02]  /*0850*/  PRMT R0, R48.reuse, 0x7632, R0 ;  /* 0x0000763230007816 */ /* 0x040fe40000000000 */
[----:B------:R-:W-:-:S02]  /*0860*/  SHF.L.U32 R48, R48, 0x10, RZ ;  /* 0x0000001030307819 */ /* 0x000fc400000006ff */
[----:B------:R-:W-:Y:S02]  /*0870*/  PRMT R124, R50, 0x7632, R124 ;  /* 0x00007632327c7816 */ /* 0x000fe4000000007c */
[----:B------:R-:W-:Y:S02]  /*0880*/  PRMT R126, R51, 0x7632, R126 ;  /* 0x00007632337e7816 */ /* 0x000fe4000000007e */
[----:B------:R-:W-:Y:S01]  /*0890*/  SHF.L.U32 R0, R0, 0x10, RZ ;  /* 0x0000001000007819 */ /* 0x000fe200000006ff */
[----:B------:R-:W-:Y:S01]  /*08a0*/  FADD.FTZ R137, -R133, R48 ;  /* 0x0000003085897221 */ /* 0x000fe20000010100 */
[----:B------:R-:W-:Y:S01]  /*08b0*/  SHF.L.U32 R51, R51, 0x10, RZ ;  /* 0x0000001033337819 */ /* 0x000fe200000006ff */
[----:B------:R-:W-:Y:S01]  /*08c0*/  IMAD.U32 R124, R124, 0x10000, RZ ;  /* 0x000100007c7c7824 */ /* 0x000fe200078e00ff */
[C---:B0-----:R-:W-:Y:S02]  /*08d0*/  PRMT R103, R53.reuse, 0x7632, R103 ;  /* 0x0000763235677816 */ /* 0x041fe40000000067 */
[----:B------:R-:W-:-:S02]  /*08e0*/  SHF.L.U32 R145, R53, 0x10, RZ ;  /* 0x0000001035917819 */ /* 0x000fc400000006ff */
[----:B------:R-:W-:Y:S02]  /*08f0*/  PRMT R123, R49, 0x7632, R123 ;  /* 0x00007632317b7816 */ /* 0x000fe4000000007b */
[----:B------:R-:W-:Y:S02]  /*0900*/  PRMT R53, R56, 0x7632, R53 ;  /* 0x0000763238357816 */ /* 0x000fe40000000035 */
[----:B------:R-:W-:Y:S02]  /*0910*/  PRMT R128, R57, 0x7632, R128 ;  /* 0x0000763239807816 */ /* 0x000fe40000000080 */
[----:B------:R-:W-:Y:S02]  /*0920*/  PRMT R130, R58, 0x7632, R130 ;  /* 0x000076323a827816 */ /* 0x000fe40000000082 */
[----:B------:R-:W-:Y:S01]  /*0930*/  PRMT R131, R59, 0x7632, R131 ;  /* 0x000076323b837816 */ /* 0x000fe20000000083 */
[----:B------:R-:W-:Y:S01]  /*0940*/  FADD.FTZ R139, -R133, R0 ;  /* 0x00000000858b7221 */ /* 0x000fe20000010100 */
[----:B------:R-:W-:Y:S01]  /*0950*/  SHF.L.U32 R132, R59, 0x10, RZ ;  /* 0x000000103b847819 */ /* 0x000fe200000006ff */
[----:B------:R-:W-:Y:S01]  /*0960*/  FADD.FTZ R153, -R133, R51 ;  /* 0x0000003385997221 */ /* 0x000fe20000010100 */
[----:B------:R-:W-:Y:S01]  /*0970*/  SHF.L.U32 R49, R49, 0x10, RZ ;  /* 0x0000001031317819 */ /* 0x000fe200000006ff */
[----:B------:R-:W-:Y:S01]  /*0980*/  FADD.FTZ R141, -R133, R124 ;  /* 0x0000007c858d7221 */ /* 0x000fe20000010100 */
[----:B------:R-:W-:Y:S01]  /*0990*/  SHF.L.U32 R151, R52, 0x10, RZ ;  /* 0x0000001034977819 */ /* 0x000fe200000006ff */
[----:B--2---:R-:W-:Y:S01]  /*09a0*/  FMUL.FTZ R0, R120, R137 ;  /* 0x0000008978007220 */ /* 0x004fe20000410000 */
[----:B------:R-:W-:-:S02]  /*09b0*/  PRMT R102, R54, 0x7632, R102 ;  /* 0x0000763236667816 */ /* 0x000fc40000000066 */
[----:B------:R-:W-:Y:S01]  /*09c0*/  SHF.L.U32 R59, R126, 0x10, RZ ;  /* 0x000000107e3b7819 */ /* 0x000fe200000006ff */
[----:B------:R-:W-:Y:S01]  /*09d0*/  IMAD.U32 R50, R50, 0x10000, RZ ;  /* 0x0001000032327824 */ /* 0x000fe200078e00ff */
[----:B-1----:R-:W-:Y:S01]  /*09e0*/  PRMT R104, R52, 0x7632, R104 ;  /* 0x0000763234687816 */ /* 0x002fe20000000068 */
[----:B------:R-:W-:Y:S01]  /*09f0*/  IMAD.U32 R56, R56, 0x10000, RZ ;  /* 0x0001000038387824 */ /* 0x000fe200078e00ff */
[----:B------:R-:W-:Y:S02]  /*0a00*/  SHF.L.U32 R129, R57, 0x10, RZ ;  /* 0x0000001039817819 */ /* 0x000fe400000006ff */
[----:B------:R-:W-:Y:S02]  /*0a10*/  SHF.L.U32 R58, R58, 0x10, RZ ;  /* 0x000000103a3a7819 */ /* 0x000fe400000006ff */
[----:B------:R-:W-:Y:S02]  /*0a20*/  SHF.L.U32 R105, R123, 0x10, RZ ;  /* 0x000000107b697819 */ /* 0x000fe400000006ff */
[----:B------:R-:W-:-:S02]  /*0a30*/  SHF.L.U32 R127, R53, 0x10, RZ ;  /* 0x00000010357f7819 */ /* 0x000fc400000006ff */
[----:B------:R-:W-:Y:S02]  /*0a40*/  SHF.L.U32 R128, R128, 0x10, RZ ;  /* 0x0000001080807819 */ /* 0x000fe400000006ff */
[----:B------:R-:W-:Y:S02]  /*0a50*/  SHF.L.U32 R130, R130, 0x10, RZ ;  /* 0x0000001082827819 */ /* 0x000fe400000006ff */
[----:B------:R-:W-:Y:S02]  /*0a60*/  SHF.L.U32 R135, R131, 0x10, RZ ;  /* 0x0000001083877819 */ /* 0x000fe400000006ff */
[----:B------:R-:W-:Y:S01]  /*0a70*/  PRMT R52, R55, 0x7632, R52 ;  /* 0x0000763237347816 */ /* 0x000fe20000000034 */
[----:B------:R-:W-:Y:S01]  /*0a80*/  FADD.FTZ R149, -R133, R49 ;  /* 0x0000003185957221 */ /* 0x000fe20000010100 */
[----:B------:R-:W-:Y:S01]  /*0a90*/  SHF.L.U32 R55, R55, 0x10, RZ ;  /* 0x0000001037377819 */ /* 0x000fe200000006ff */
[----:B------:R-:W-:Y:S01]  /*0aa0*/  FADD.FTZ R59, -R133, R59 ;  /* 0x0000003b853b7221 */ /* 0x000fe20000010100 */
[----:B------:R-:W-:Y:S01]  /*0ab0*/  SHF.L.U32 R104, R104, 0x10, RZ ;  /* 0x0000001068687819 */ /* 0x000fe200000006ff */
[----:B------:R-:W-:Y:S01]  /*0ac0*/  FADD.FTZ R116, R151, R116 ;  /* 0x0000007497747221 */ /* 0x000fe20000010000 */
[----:B------:R-:W-:Y:S01]  /*0ad0*/  FFMA.FTZ R119, R0, R151, R119 ;  /* 0x0000009700777223 */ /* 0x000fe20000010077 */
[----:B------:R-:W-:-:S02]  /*0ae0*/  IMAD.U32 R102, R102, 0x10000, RZ ;  /* 0x0001000066667824 */ /* 0x000fc400078e00ff */
[C---:B------:R-:W-:Y:S01]  /*0af0*/  FMUL.FTZ R137, R120.reuse, R153 ;  /* 0x0000009978897220 */ /* 0x040fe20000410000 */
[----:B------:R-:W-:Y:S01]  /*0b00*/  FMUL.FTZ R141, R120, R141 ;  /* 0x0000008d788d7220 */ /* 0x000fe20000410000 */
[C---:B------:R-:W-:Y:S01]  /*0b10*/  FADD.FTZ R147, -R133.reuse, R50 ;  /* 0x0000003285937221 */ /* 0x040fe20000010100 */
        /* <DEDUP_REMOVED lines=11> */
[----:B------:R-:W-:Y:S01]  /*0bd0*/  FMUL.FTZ R149, R120, R149 ;  /* 0x0000009578957220 */ /* 0x000fe20000410000 */
[----:B------:R-:W-:Y:S01]  /*0be0*/  SHF.L.U32 R133, R63, 0x10, RZ ;  /* 0x000000103f857819 */ /* 0x000fe200000006ff */
[----:B------:R-:W-:Y:S01]  /*0bf0*/  FADD.FTZ R101, R55, R101 ;  /* 0x0000006537657221 */ /* 0x000fe20000010000 */
[----:B------:R-:W-:Y:S01]  /*0c00*/  SHF.L.U32 R52, R52, 0x10, RZ ;  /* 0x0000001034347819 */ /* 0x000fe200000006ff */
[-C--:B------:R-:W-:Y:S01]  /*0c10*/  FFMA.FTZ R106, R137, R55.reuse, R106 ;  /* 0x00000037896a7223 */ /* 0x080fe2000001006a */
[----:B------:R-:W-:Y:S01]  /*0c20*/  SHF.L.U32 R54, R54, 0x10, RZ ;  /* 0x0000001036367819 */ /* 0x000fe200000006ff */
[----:B------:R-:W-:Y:S01]  /*0c30*/  FMUL.FTZ R136, R30, R55 ;  /* 0x000000371e887220 */ /* 0x000fe20000410000 */
[----:B------:R-:W-:Y:S01]  /*0c40*/  FADD.FTZ R107, R102, R107 ;  /* 0x0000006b666b7221 */ /* 0x000fe20000010000 */
[C---:B------:R-:W-:Y:S01]  /*0c50*/  FMUL.FTZ R63, R120.reuse, R59 ;  /* 0x0000003b783f7220 */ /* 0x040fe20000410000 */
[-C--:B------:R-:W-:Y:S01]  /*0c60*/  FFMA.FTZ R108, R141, R102.reuse, R108 ;  /* 0x000000668d6c7223 */ /* 0x080fe2000001006c */
[----:B------:R-:W-:Y:S01]  /*0c70*/  FMUL.FTZ R138, R29, R102 ;  /* 0x000000661d8a7220 */ /* 0x000fe20000410000 */
[C---:B------:R-:W-:Y:S01]  /*0c80*/  FMUL.FTZ R147, R120.reuse, R147 ;  /* 0x0000009378937220 */ /* 0x040fe20000410000 */
[----:B------:R-:W-:Y:S01]  /*0c90*/  FMUL.FTZ R140, R33, R104 ;  /* 0x00000068218c7220 */ /* 0x000fe20000410000 */
[C---:B------:R-:W-:Y:S01]  /*0ca0*/  FMUL.FTZ R102, R120.reuse, R57 ;  /* 0x0000003978667220 */ /* 0x040fe20000410000 */
[----:B------:R-:W-:Y:S01]  /*0cb0*/  FADD.FTZ R55, RZ, R151 ;  /* 0x00000097ff377221 */ /* 0x000fe20000010000 */
[----:B------:R-:W-:Y:S01]  /*0cc0*/  FMUL.FTZ R144, R120, R139 ;  /* 0x0000008b78907220 */ /* 0x000fe20000410000 */
[----:B------:R-:W-:Y:S01]  /*0cd0*/  FFMA.FTZ R57, R0, R151, RZ ;  /* 0x0000009700397223 */ /* 0x000fe200000100ff */
[C---:B------:R-:W-:Y:S01]  /*0ce0*/  PRMT R50, R62.reuse, 0x7632, R50 ;  /* 0x000076323e327816 */ /* 0x040fe20000000032 */
[----:B------:R-:W-:Y:S01]  /*0cf0*/  FADD.FTZ R112, R145, R112 ;  /* 0x0000007091707221 */ /* 0x000fe20000010000 */
[----:B------:R-:W-:Y:S01]  /*0d00*/  SHF.L.U32 R123, R62, 0x10, RZ ;  /* 0x000000103e7b7819 */ /* 0x000fe200000006ff */
[-C--:B------:R-:W-:Y:S01]  /*0d10*/  FFMA.FTZ R114, R149, R145.reuse, R114 ;  /* 0x0000009195727223 */ /* 0x080fe20000010072 */
[----:B------:R-:W-:Y:S01]  /*0d20*/  SHF.L.U32 R56, R103, 0x10, RZ ;  /* 0x0000001067387819 */ /* 0x000fe200000006ff */
[----:B------:R-:W-:Y:S01]  /*0d30*/  FADD.FTZ R99, R52, R99 ;  /* 0x0000006334637221 */ /* 0x000fe20000010000 */
[-C--:B------:R-:W-:Y:S01]  /*0d40*/  FFMA.FTZ R100, R63, R52.reuse, R100 ;  /* 0x000000343f647223 */ /* 0x080fe20000010064 */
[----:B------:R-:W-:Y:S01]  /*0d50*/  FMUL.FTZ R62, R31, R52 ;  /* 0x000000341f3e7220 */ /* 0x000fe20000410000 */
        /* <DEDUP_REMOVED lines=11> */
[----:B------:R-:W-:Y:S01]  /*0e10*/  FMUL.FTZ R142, R120, R105 ;  /* 0x00000069788e7220 */ /* 0x000fe20000410000 */
[----:B------:R-:W-:-:S02]  /*0e20*/  FFMA.FTZ R53, R149, R145, R54 ;  /* 0x0000009195357223 */ /* 0x000fc40000010036 */
[----:B------:R-:W-:Y:S02]  /*0e30*/  FADD.FTZ R52, R52, R139 ;  /* 0x0000008b34347221 */ /* 0x000fe40000010000 */
[----:B------:R-:W-:Y:S01]  /*0e40*/  FFMA.FTZ R54, R142, R139, R53 ;  /* 0x0000008b8e367223 */ /* 0x000fe20000010035 */
[----:B------:R-:W-:Y:S01]  /*0e50*/  FMUL.FTZ R124, R120, R51 ;  /* 0x00000033787c7220 */ /* 0x000fe20000410000 */
[----:B------:R-:W-:Y:S02]  /*0e60*/  FADD.FTZ R51, R52, R143 ;  /* 0x0000008f34337221 */ /* 0x000fe40000010000 */
[----:B------:R-:W-:Y:S02]  /*0e70*/  FFMA.FTZ R54, R147, R143, R54 ;  /* 0x0000008f93367223 */ /* 0x000fe40000010036 */
[----:B------:R-:W-:Y:S01]  /*0e80*/  FADD.FTZ R51, R51, R138 ;  /* 0x0000008a33337221 */ /* 0x000fe20000010000 */
[C---:B------:R-:W-:Y:S01]  /*0e90*/  PRMT R128, R60.reuse, 0x7632, R128 ;  /* 0x000076323c807816 */ /* 0x040fe20000000080 */
[----:B------:R-:W-:Y:S01]  /*0ea0*/  FFMA.FTZ R54, R141, R138, R54 ;  /* 0x0000008a8d367223 */ /* 0x000fe20000010036 */
[----:B------:R-:W-:-:S02]  /*0eb0*/  IMAD.U32 R60, R60, 0x10000, RZ ;  /* 0x000100003c3c7824 */ /* 0x000fc400078e00ff */
[----:B------:R-:W-:Y:S01]  /*0ec0*/  FADD.FTZ R51, R51, R136 ;  /* 0x0000008833337221 */ /* 0x000fe20000010000 */
[----:B------:R-:W-:Y:S01]  /*0ed0*/  SHF.L.U32 R128, R128, 0x10, RZ ;  /* 0x0000001080807819 */ /* 0x000fe200000006ff */
[----:B------:R-:W-:Y:S01]  /*0ee0*/  FFMA.FTZ R54, R137, R136, R54 ;  /* 0x0000008889367223 */ /* 0x000fe20000010036 */
[----:B------:R-:W-:Y:S01]  /*0ef0*/  FMUL.FTZ R127, R120, R127 ;  /* 0x0000007f787f7220 */ /* 0x000fe20000410000 */
[----:B------:R-:W-:Y:S01]  /*0f00*/  FMUL.FTZ R103, R24, R60 ;  /* 0x0000003c18677220 */ /* 0x000fe20000410000 */
[----:B------:R-:W-:Y:S01]  /*0f10*/  FADD.FTZ R52, R51, R62 ;  /* 0x0000003e33347221 */ /* 0x000fe20000010000 */
[----:B------:R-:W-:Y:S01]  /*0f20*/  FFMA.FTZ R51, R63, R62, R54 ;  /* 0x0000003e3f337223 */ /* 0x000fe20000010036 */
[----:B------:R-:W-:Y:S01]  /*0f30*/  PRMT R130, R61, 0x7632, R130 ;  /* 0x000076323d827816 */ /* 0x000fe20000000082 */
[----:B------:R-:W-:Y:S01]  /*0f40*/  FMUL.FTZ R126, R120, R49 ;  /* 0x00000031787e7220 */ /* 0x000fe20000410000 */
[----:B------:R-:W-:Y:S01]  /*0f50*/  FADD.FTZ R74, R128, R74 ;  /* 0x0000004a804a7221 */ /* 0x000fe20000010000 */
[-C--:B------:R-:W-:Y:S01]  /*0f60*/  FFMA.FTZ R66, R127, R128.reuse, R66 ;  /* 0x000000807f427223 */ /* 0x080fe20000010042 */
[----:B------:R-:W-:Y:S01]  /*0f70*/  SHF.L.U32 R61, R61, 0x10, RZ ;  /* 0x000000103d3d7819 */ /* 0x000fe200000006ff */
[----:B------:R-:W-:Y:S01]  /*0f80*/  FMUL.FTZ R128, R25, R128 ;  /* 0x0000008019807220 */ /* 0x000fe20000410000 */
[----:B------:R-:W-:Y:S01]  /*0f90*/  FADD.FTZ R49, R52, R103 ;  /* 0x0000006734317221 */ /* 0x000fe20000010000 */
        /* <DEDUP_REMOVED lines=62> */
.L_x_2498:
[----:B-1----:R-:W-:Y:S01]  /*1380*/  FADD.FTZ R48, R49, R48 ;  /* 0x0000003031307221 */ /* 0x002fe20000010000 */
[----:B0-2---:R-:W-:Y:S01]  /*1390*/  FADD.FTZ R49, R51, R50 ;  /* 0x0000003233317221 */ /* 0x005fe20000010000 */
[----:B------:R-:W-:Y:S06]  /*13a0*/  @P2 BRA `(.L_x_2486) ;  /* 0x0000000000242947 */ /* 0x000fec0003800000 */
[----:B------:R-:W0:Y:S01]  /*13b0*/  S2UR UR5, SR_CgaCtaId ;  /* 0x00000000000579c3 */ /* 0x000e220000008800 */
[----:B------:R-:W-:Y:S01]  /*13c0*/  SHF.R.U32.HI R50, RZ, 0x5, R98 ;  /* 0x00000005ff327819 */ /* 0x000fe20000011662 */
[----:B------:R-:W-:-:S03]  /*13d0*/  UMOV UR4, 0x400 ;  /* 0x0000040000047882 */ /* 0x000fc60000000000 */
[----:B------:R-:W-:-:S05]  /*13e0*/  LOP3.LUT R51, R50, 0x7fffffc, RZ, 0xc0, !PT ;  /* 0x07fffffc32337812 */ /* 0x000fca00078ec0ff */
[----:B------:R-:W-:-:S05]  /*13f0*/  @!P3 VIADD R51, R51, 0x4 ;  /* 0x000000043333b836 */ /* 0x000fca0000000000 */
[----:B------:R-:W-:Y:S01]  /*1400*/  LOP3.LUT R50, R51, 0x3, R50, 0xf8, !PT ;  /* 0x0000000333327812 */ /* 0x000fe200078ef832 */
[----:B0-----:R-:W-:-:S06]  /*1410*/  ULEA UR4, UR5, UR4, 0x18 ;  /* 0x0000000405047291 */ /* 0x001fcc000f8ec03f */
[----:B------:R-:W-:-:S05]  /*1420*/  LEA R50, R50, UR4, 0x3 ;  /* 0x0000000432327c11 */ /* 0x000fca000f8e18ff */
[----:B------:R0:W-:Y:S02]  /*1430*/  STS.64 [R50+0x2000], R48 ;  /* 0x0020003032007388 */ /* 0x0001e40000000a00 */
.L_x_2486:
        /* <DEDUP_REMOVED lines=8> */
[----:B-----5:R-:W-:-:S02]  /*14c0*/  LOP3.LUT P6, RZ, R64, 0xff00, RZ, 0xc0, !PT ;  /* 0x0000ff0040ff7812 */ /* 0x020fc400078cc0ff */
[----:B------:R-:W-:Y:S02]  /*14d0*/  LOP3.LUT R52, R52, 0x7fffffc, RZ, 0xc0, !PT ;  /* 0x07fffffc34347812 */ /* 0x000fe400078ec0ff */
[----:B------:R-:W-:Y:S02]  /*14e0*/  ISETP.NE.U32.AND P2, PT, RZ, UR16, PT ;  /* 0x00000010ff007c0c */ /* 0x000fe4000bf45070 */
[----:B------:R-:W-:Y:S02]  /*14f0*/  @!P3 IADD3 R52, R52, 0x4, RZ ;  /* 0x000000043434b810 */ /* 0x000fe40007ffe0ff */
[----:B------:R-:W-:Y:S01]  /*1500*/  ISETP.NE.AND.EX P2, PT, RZ, UR17, PT, P2 ;  /* 0x00000011ff007c0c */ /* 0x000fe2000bf45320 */
[----:B0-----:R-:W-:-:S06]  /*1510*/  ULEA UR4, UR5, UR4, 0x18 ;  /* 0x0000000405047291 */ /* 0x001fcc000f8ec03f */
[----:B------:R-:W-:-:S05]  /*1520*/  LEA R146, R52, UR4, 0x3 ;  /* 0x0000000434927c11 */ /* 0x000fca000f8e18ff */
[----:B------:R-:W0:Y:S04]  /*1530*/  LDS.128 R52, [R146+0x2000] ;  /* 0x0020000092347984 */ /* 0x000e280000000c00 */
[----:B------:R-:W1:Y:S01]  /*1540*/  LDS.128 R56, [R146+0x2010] ;  /* 0x0020100092387984 */ /* 0x000e620000000c00 */
[----:B0-----:R-:W-:Y:S01]  /*1550*/  FADD.FTZ R153, RZ, R52 ;  /* 0x00000034ff997221 */ /* 0x001fe20000010000 */
[----:B------:R-:W-:-:S03]  /*1560*/  FADD.FTZ R52, RZ, R53 ;  /* 0x00000035ff347221 */ /* 0x000fc60000010000 */
[----:B------:R-:W-:Y:S01]  /*1570*/  FADD.FTZ R153, R54, R153 ;  /* 0x0000009936997221 */ /* 0x000fe20000010000 */
[----:B------:R-:W-:Y:S01]  /*1580*/  FADD.FTZ R52, R55, R52 ;  /* 0x0000003437347221 */ /* 0x000fe20000010000 */
[----:B------:R-:W-:Y:S02]  /*1590*/  @P1 SHF.L.U32 R54, R37, 0x10, RZ ;  /* 0x0000001025361819 */ /* 0x000fe400000006ff */
[----:B-1----:R-:W-:Y:S01]  /*15a0*/  FADD.FTZ R153, R153, R56 ;  /* 0x0000003899997221 */ /* 0x002fe20000010000 */
[----:B------:R-:W-:-:S03]  /*15b0*/  FADD.FTZ R52, R52, R57 ;  /* 0x0000003934347221 */ /* 0x000fc60000010000 */
[----:B------:R-:W-:Y:S01]  /*15c0*/  FADD.FTZ R58, R58, R153 ;  /* 0x000000993a3a7221 */ /* 0x000fe20000010000 */
[----:B------:R-:W-:-:S03]  /*15d0*/  FADD.FTZ R52, R59, R52 ;  /* 0x000000343b347221 */ /* 0x000fc60000010000 */
[----:B------:R-:W-:Y:S01]  /*15e0*/  FMUL.FTZ R58, R58, UR14 ;  /* 0x0000000e3a3a7c20 */ /* 0x000fe20008410000 */
[----:B------:R-:W-:Y:S01]  /*15f0*/  FMUL.FTZ R146, R52, UR14 ;  /* 0x0000000e34927c20 */ /* 0x000fe20008410000 */
[----:B------:R-:W-:-:S03]  /*1600*/  MOV R52, R64 ;  /* 0x0000004000347202 */ /* 0x000fc60000000f00 */
[----:B------:R-:W-:Y:S02]  /*1610*/  FSEL R153, R58, RZ, !P4 ;  /* 0x000000ff3a997208 */ /* 0x000fe40006000000 */
[----:B------:R-:W-:Y:S02]  /*1620*/  LOP3.LUT P5, RZ, R52, 0xff, RZ, 0xc0, !PT ;  /* 0x000000ff34ff7812 */ /* 0x000fe400078ac0ff */
[----:B------:R-:W-:Y:S01]  /*1630*/  LOP3.LUT P4, RZ, R64, 0xff0000, RZ, 0xc0, !PT ;  /* 0x00ff000040ff7812 */ /* 0x000fe2000788c0ff */
[-CC-:B------:R-:W-:Y:S01]  /*1640*/  FFMA.FTZ R0, R0, R146.reuse, R153.reuse ;  /* 0x0000009200007223 */ /* 0x180fe20000010099 */
[-CC-:B------:R-:W-:Y:S01]  /*1650*/  FFMA.FTZ R52, R147, R146.reuse, R153.reuse ;  /* 0x0000009293347223 */ /* 0x180fe20000010099 */
[-CC-:B------:R-:W-:Y:S01]  /*1660*/  FFMA.FTZ R53, R144, R146.reuse, R153.reuse ;  /* 0x0000009290357223 */ /* 0x180fe20000010099 */
[-CC-:B------:R-:W-:Y:S01]  /*1670*/  FFMA.FTZ R142, R142, R146.reuse, R153.reuse ;  /* 0x000000928e8e7223 */ /* 0x180fe20000010099 */
[----:B------:R-:W-:Y:S01]  /*1680*/  FADD.FTZ R59, R151, -R0 ;  /* 0x80000000973b7221 */ /* 0x000fe20000010000 */
[-C--:B------:R-:W-:Y:S01]  /*1690*/  FFMA.FTZ R0, R149, R146.reuse, R153 ;  /* 0x0000009295007223 */ /* 0x080fe20000010099 */
[--C-:B------:R-:W-:Y:S01]  /*16a0*/  FADD.FTZ R149, R143, -R52.reuse ;  /* 0x800000348f957221 */ /* 0x100fe20000010000 */
[----:B------:R-:W-:Y:S01]  /*16b0*/  @P1 PRMT R52, R36, 0x7632, R52 ;  /* 0x0000763224341816 */ /* 0x000fe20000000034 */
[----:B------:R-:W-:Y:S01]  /*16c0*/  FADD.FTZ R53, R140, -R53 ;  /* 0x800000358c357221 */ /* 0x000fe20000010000 */
[----:B------:R-:W-:Y:S01]  /*16d0*/  FADD.FTZ R57, R145, -R0 ;  /* 0x8000000091397221 */ /* 0x000fe20000010000 */
[----:B------:R-:W-:Y:S01]  /*16e0*/  @P1 SHF.L.U32 R0, R36, 0x10, RZ ;  /* 0x0000001024001819 */ /* 0x000fe200000006ff */
[----:B------:R-:W-:Y:S01]  /*16f0*/  FMUL.FTZ R59, R120, R59 ;  /* 0x0000003b783b7220 */ /* 0x000fe20000410000 */
[----:B------:R-:W-:Y:S01]  /*1700*/  @P1 SHF.L.U32 R52, R52, 0x10, RZ ;  /* 0x0000001034341819 */ /* 0x000fe200000006ff */
[----:B------:R-:W-:Y:S01]  /*1710*/  FFMA.FTZ R143, R141, R146, R153 ;  /* 0x000000928d8f7223 */ /* 0x000fe20000010099 */
[C---:B------:R-:W-:Y:S01]  /*1720*/  FMUL.FTZ R141, R120.reuse, R53 ;  /* 0x00000035788d7220 */ /* 0x040fe20000410000 */
[----:B------:R-:W-:Y:S01]  /*1730*/  @P1 FADD.FTZ R59, R59, R0 ;  /* 0x000000003b3b1221 */ /* 0x000fe20000010000 */
[----:B------:R-:W-:Y:S01]  /*1740*/  FMUL.FTZ R57, R120, R57 ;  /* 0x0000003978397220 */ /* 0x000fe20000410000 */
[----:B------:R-:W-:Y:S01]  /*1750*/  FADD.FTZ R147, R139, -R142 ;  /* 0x8000008e8b937221 */ /* 0x000fe20000010000 */
[----:B------:R-:W-:Y:S01]  /*1760*/  @P1 FADD.FTZ R141, R141, R52 ;  /* 0x000000348d8d1221 */ /* 0x000fe20000010000 */
[----:B------:R-:W-:Y:S01]  /*1770*/  FMUL.FTZ R52, R59, R122 ;  /* 0x0000007a3b347220 */ /* 0x000fe20000410000 */
[----:B------:R-:W-:Y:S01]  /*1780*/  @P1 FADD.FTZ R57, R57, R54 ;  /* 0x0000003639391221 */ /* 0x000fe20000010000 */
[----:B------:R-:W-:Y:S01]  /*1790*/  HFMA2.MMA R139, -RZ, RZ, 0, 0 ;  /* 0x00000000ff8b7435 */ /* 0x000fe200000001ff */
[----:B------:R-:W-:-:S02]  /*17a0*/  IMAD.MOV.U32 R0, RZ, RZ, RZ ;  /* 0x000000ffff007224 */ /* 0x000fc400078e00ff */
[----:B------:R-:W-:Y:S01]  /*17b0*/  FMUL.FTZ R52, R52, UR15 ;  /* 0x0000000f34347c20 */ /* 0x000fe20008410000 */
[----:B------:R-:W-:Y:S01]  /*17c0*/  FMUL.FTZ R147, R120, R147 ;  /* 0x0000009378937220 */ /* 0x000fe20000410000 */
[----:B------:R-:W-:Y:S01]  /*17d0*/  @P1 SHF.L.U32 R58, R38, 0x10, RZ ;  /* 0x00000010263a1819 */ /* 0x000fe200000006ff */
[----:B------:R-:W-:Y:S01]  /*17e0*/  FMUL.FTZ R149, R120, R149 ;  /* 0x0000009578957220 */ /* 0x000fe20000410000 */
[----:B------:R-:W-:Y:S01]  /*17f0*/  FMUL.FTZ R56, R16, R52 ;  /* 0x0000003410387220 */ /* 0x000fe20000410000 */
[-C--:B------:R-:W-:Y:S01]  /*1800*/  FFMA.FTZ R155, R137, R146.reuse, R153 ;  /* 0x00000092899b7223 */ /* 0x080fe20000010099 */
[----:B------:R-:W-:Y:S01]  /*1810*/  FADD.FTZ R143, R138, -R143 ;  /* 0x8000008f8a8f7221 */ /* 0x000fe20000010000 */
[----:B------:R-:W-:Y:S01]  /*1820*/  @P1 FADD.FTZ R149, R149, R58 ;  /* 0x0000003a95951221 */ /* 0x000fe20000010000 */
[----:B------:R-:W-:Y:S01]  /*1830*/  FFMA.FTZ R63, R63, R146, R153 ;  /* 0x000000923f3f7223 */ /* 0x000fe20000010099 */
[----:B------:R-:W-:Y:S01]  /*1840*/  FSEL R56, R56, RZ, P5 ;  /* 0x000000ff38387208 */ /* 0x000fe20002800000 */
[----:B------:R-:W-:Y:S01]  /*1850*/  FADD.FTZ R155, R136, -R155 ;  /* 0x8000009b889b7221 */ /* 0x000fe20000010000 */
[----:B------:R-:W-:Y:S01]  /*1860*/  FMUL.FTZ R58, R149, R122 ;  /* 0x0000007a953a7220 */ /* 0x000fe20000410000 */
[----:B------:R-:W-:Y:S01]  /*1870*/  CS2R R136, SRZ ;  /* 0x0000000000887805 */ /* 0x000fe2000001ff00 */
[----:B------:R-:W-:Y:S01]  /*1880*/  FADD.FTZ R63, R62, -R63 ;  /* 0x8000003f3e3f7221 */ /* 0x000fe20000010000 */
[----:B------:R-:W-:Y:S01]  /*1890*/  FMUL.FTZ R143, R120, R143 ;  /* 0x0000008f788f7220 */ /* 0x000fe20000410000 */
[----:B------:R-:W-:Y:S01]  /*18a0*/  FMUL.FTZ R157, R58, UR15 ;  /* 0x0000000f3a9d7c20 */ /* 0x000fe20008410000 */
[----:B------:R-:W-:Y:S01]  /*18b0*/  @P1 SHF.L.U32 R62, R39, 0x10, RZ ;  /* 0x00000010273e1819 */ /* 0x000fe200000006ff */
[----:B------:R-:W-:Y:S01]  /*18c0*/  FMUL.FTZ R155, R120, R155 ;  /* 0x0000009b789b7220 */ /* 0x000fe20000410000 */
[----:B------:R-:W-:-:S02]  /*18d0*/  @P2 F2FP.BF16.F32.PACK_AB R59, RZ, R59 ;  /* 0x0000003bff3b223e */ /* 0x000fc400000010ff */
[----:B------:R-:W-:Y:S01]  /*18e0*/  @P2 F2FP.BF16.F32.PACK_AB R149, RZ, R149 ;  /* 0x00000095ff95223e */ /* 0x000fe200000010ff */
[----:B------:R-:W-:Y:S01]  /*18f0*/  @P1 FADD.FTZ R155, R155, R62 ;  /* 0x0000003e9b9b1221 */ /* 0x000fe20000010000 */
[----:B------:R-:W-:Y:S02]  /*1900*/  @P2 PRMT R44, R59, 0x7610, R44 ;  /* 0x000076103b2c2816 */ /* 0x000fe4000000002c */
[----:B------:R-:W-:Y:S02]  /*1910*/  @P2 PRMT R46, R149, 0x7610, R46 ;  /* 0x00007610952e2816 */ /* 0x000fe4000000002e */
[C---:B--2---:R-:W-:Y:S02]  /*1920*/  @P5 SHF.L.U32 R53, R48.reuse, 0x10, RZ ;  /* 0x0000001030355819 */ /* 0x044fe400000006ff */
[----:B------:R-:W-:Y:S01]  /*1930*/  @P6 PRMT R54, R48, 0x7632, R54 ;  /* 0x0000763230366816 */ /* 0x000fe20000000036 */
[----:B------:R-:W-:Y:S01]  /*1940*/  FMUL.FTZ R48, R141, R122 ;  /* 0x0000007a8d307220 */ /* 0x000fe20000410000 */
[----:B------:R-:W-:Y:S01]  /*1950*/  @P2 F2FP.BF16.F32.PACK_AB R141, RZ, R141 ;  /* 0x0000008dff8d223e */ /* 0x000fe200000010ff */
[----:B------:R-:W-:Y:S01]  /*1960*/  @P5 FMUL.FTZ R0, R52, R53 ;  /* 0x0000003534005220 */ /* 0x000fe20000410000 */
[----:B------:R-:W-:Y:S01]  /*1970*/  @P6 SHF.L.U32 R54, R54, 0x10, RZ ;  /* 0x0000001036366819 */ /* 0x000fe200000006ff */
[----:B------:R-:W-:Y:S01]  /*1980*/  FMUL.FTZ R48, R48, UR15 ;  /* 0x0000000f30307c20 */ /* 0x000fe20008410000 */
[----:B------:R-:W-:-:S02]  /*1990*/  LOP3.LUT P5, RZ, R64, 0xff000000, RZ, 0xc0, !PT ;  /* 0xff00000040ff7812 */ /* 0x000fc400078ac0ff */
[----:B------:R-:W-:Y:S01]  /*19a0*/  @P4 SHF.L.U32 R52, R49, 0x10, RZ ;  /* 0x0000001031344819 */ /* 0x000fe200000006ff */
[----:B------:R-:W-:Y:S01]  /*19b0*/  FMUL.FTZ R145, R17, R48 ;  /* 0x0000003011917220 */ /* 0x000fe20000410000 */
[----:B------:R-:W-:Y:S01]  /*19c0*/  @P6 FMUL.FTZ R139, R48, R54 ;  /* 0x00000036308b6220 */ /* 0x000fe20000410000 */
[----:B------:R-:W-:Y:S02]  /*19d0*/  @P1 PRMT R48, R37, 0x7632, R48 ;  /* 0x0000763225301816 */ /* 0x000fe40000000030 */
[----:B------:R-:W-:Y:S02]  /*19e0*/  MOV R64, RZ ;  /* 0x000000ff00407202 */ /* 0x000fe40000000f00 */
[----:B------:R-:W-:Y:S01]  /*19f0*/  FSEL R145, R145, RZ, P6 ;  /* 0x000000ff91917208 */ /* 0x000fe20003000000 */
[----:B------:R-:W-:Y:S02]  /*1a00*/  @P1 IMAD.U32 R54, R48, 0x10000, RZ ;  /* 0x0001000030361824 */ /* 0x000fe400078e00ff */
[----:B------:R-:W-:Y:S01]  /*1a10*/  FMUL.FTZ R48, R57, R122 ;  /* 0x0000007a39307220 */ /* 0x000fe20000410000 */
[----:B------:R-:W-:Y:S01]  /*1a20*/  LOP3.LUT P6, RZ, R65, 0xff, RZ, 0xc0, !PT ;  /* 0x000000ff41ff7812 */ /* 0x000fe200078cc0ff */
[----:B------:R-:W-:-:S02]  /*1a30*/  @P1 FADD.FTZ R147, R147, R54 ;  /* 0x0000003693931221 */ /* 0x000fc40000010000 */
[----:B------:R-:W-:Y:S01]  /*1a40*/  FMUL.FTZ R151, R48, UR15 ;  /* 0x0000000f30977c20 */ /* 0x000fe20008410000 */
[----:B------:R-:W0:Y:S01]  /*1a50*/  @P2 LDC.64 R54, c[0x0][0x308] ;  /* 0x0000c200ff362b82 */ /* 0x000e220000000a00 */
[----:B------:R-:W-:Y:S01]  /*1a60*/  @P5 PRMT R49, R49, 0x7632, R49 ;  /* 0x0000763231315816 */ /* 0x000fe20000000031 */
[----:B------:R-:W-:Y:S01]  /*1a70*/  FMUL.FTZ R48, R147, R122 ;  /* 0x0000007a93307220 */ /* 0x000fe20000410000 */
[----:B------:R-:W-:Y:S01]  /*1a80*/  @P4 FMUL.FTZ R64, R151, R52 ;  /* 0x0000003497404220 */ /* 0x000fe20000410000 */
[----:B------:R-:W-:Y:S01]  /*1a90*/  FMUL.FTZ R58, R18, R151 ;  /* 0x00000097123a7220 */ /* 0x000fe20000410000 */
[----:B------:R-:W-:Y:S01]  /*1aa0*/  @P5 SHF.L.U32 R49, R49, 0x10, RZ ;  /* 0x0000001031315819 */ /* 0x000fe200000006ff */
[----:B------:R-:W-:Y:S01]  /*1ab0*/  FMUL.FTZ R48, R48, UR15 ;  /* 0x0000000f30307c20 */ /* 0x000fe20008410000 */
[----:B------:R-:W-:Y:S01]  /*1ac0*/  @P2 F2FP.BF16.F32.PACK_AB R57, RZ, R57 ;  /* 0x00000039ff39223e */ /* 0x000fe200000010ff */
[----:B------:R-:W1:Y:S01]  /*1ad0*/  LDC.64 R52, c[0x0][0x2f8] ;  /* 0x0000be00ff347b82 */ /* 0x000e620000000a00 */
[----:B------:R-:W-:Y:S01]  /*1ae0*/  @P6 SHF.L.U32 R138, R50, 0x10, RZ ;  /* 0x00000010328a6819 */ /* 0x000fe200000006ff */
[----:B------:R-:W-:Y:S01]  /*1af0*/  @P5 FMUL.FTZ R137, R48, R49 ;  /* 0x0000003130895220 */ /* 0x000fe20000410000 */
[----:B------:R-:W-:Y:S01]  /*1b00*/  FMUL.FTZ R151, R19, R48 ;  /* 0x0000003013977220 */ /* 0x000fe20000410000 */
[----:B------:R-:W-:-:S02]  /*1b10*/  @P1 PRMT R48, R38, 0x7632, R48 ;  /* 0x0000763226301816 */ /* 0x000fc40000000030 */
[----:B------:R-:W-:Y:S01]  /*1b20*/  @P1 PRMT R49, R39, 0x7632, R49 ;  /* 0x0000763227311816 */ /* 0x000fe20000000031 */
[----:B------:R-:W-:Y:S01]  /*1b30*/  @P6 FMUL.FTZ R136, R157, R138 ;  /* 0x0000008a9d886220 */ /* 0x000fe20000410000 */
[----:B------:R-:W-:Y:S01]  /*1b40*/  @P1 SHF.L.U32 R48, R48, 0x10, RZ ;  /* 0x0000001030301819 */ /* 0x000fe200000006ff */
[----:B------:R-:W-:Y:S01]  /*1b50*/  FMUL.FTZ R138, R12, R157 ;  /* 0x0000009d0c8a7220 */ /* 0x000fe20000410000 */
[----:B------:R-:W-:Y:S01]  /*1b60*/  FMUL.FTZ R157, R120, R63 ;  /* 0x0000003f789d7220 */ /* 0x000fe20000410000 */
[----:B------:R-:W-:Y:S01]  /*1b70*/  @P1 IMAD.U32 R140, R49, 0x10000, RZ ;  /* 0x00010000318c1824 */ /* 0x000fe200078e00ff */
[----:B------:R-:W-:Y:S01]  /*1b80*/  FSEL R58, R58, RZ, P4 ;  /* 0x000000ff3a3a7208 */ /* 0x000fe20002000000 */
[----:B------:R-:W-:Y:S01]  /*1b90*/  @P1 FADD.FTZ R143, R143, R48 ;  /* 0x000000308f8f1221 */ /* 0x000fe20000010000 */
[----:B------:R-:W-:Y:S01]  /*1ba0*/  FSEL R151, R151, RZ, P5 ;  /* 0x000000ff97977208 */ /* 0x000fe20002800000 */
[----:B------:R-:W-:Y:S01]  /*1bb0*/  @P1 FADD.FTZ R157, R157, R140 ;  /* 0x0000008c9d9d1221 */ /* 0x000fe20000010000 */
[----:B0-----:R-:W-:Y:S01]  /*1bc0*/  @P2 IMAD.WIDE.U32 R48, R125, 0x10, R54 ;  /* 0x000000107d302825 */ /* 0x001fe200078e0036 */
[----:B------:R-:W-:-:S02]  /*1bd0*/  FSEL R138, R138, RZ, P6 ;  /* 0x000000ff8a8a7208 */ /* 0x000fc40003000000 */
[----:B------:R-:W-:Y:S01]  /*1be0*/  @P2 F2FP.BF16.F32.PACK_AB R54, RZ, R143 ;  /* 0x0000008fff36223e */ /* 0x000fe200000010ff */
[-C--:B------:R-:W-:Y:S01]  /*1bf0*/  FMUL.FTZ R143, R143, R122.reuse ;  /* 0x0000007a8f8f7220 */ /* 0x080fe20000410000 */
[----:B------:R-:W-:Y:S01]  /*1c00*/  LOP3.LUT P4, RZ, R65, 0xff00, RZ, 0xc0, !PT ;  /* 0x0000ff0041ff7812 */ /* 0x000fe2000788c0ff */
[----:B------:R-:W-:Y:S01]  /*1c10*/  FMUL.FTZ R140, R157, R122 ;  /* 0x0000007a9d8c7220 */ /* 0x000fe20000410000 */
[----:B------:R-:W-:Y:S01]  /*1c20*/  LOP3.LUT P5, RZ, R65, 0xff0000, RZ, 0xc0, !PT ;  /* 0x00ff000041ff7812 */ /* 0x000fe200078ac0ff */
[----:B-1----:R-:W-:Y:S01]  /*1c30*/  IMAD.WIDE.U32 R62, R125, 0x10, R52 ;  /* 0x000000107d3e7825 */ /* 0x002fe200078e0034 */
[----:B------:R-:W-:-:S03]  /*1c40*/  LOP3.LUT P6, RZ, R65, 0xff000000, RZ, 0xc0, !PT ;  /* 0xff00000041ff7812 */ /* 0x000fc600078cc0ff */
[----:B------:R-:W-:Y:S01]  /*1c50*/  FMUL.FTZ R65, R155, R122 ;  /* 0x0000007a9b417220 */ /* 0x000fe20000410000 */
[----:B------:R-:W-:Y:S01]  /*1c60*/  @P2 F2FP.BF16.F32.PACK_AB R52, RZ, R155 ;  /* 0x0000009bff34223e */ /* 0x000fe200000010ff */
[----:B------:R-:W-:Y:S01]  /*1c70*/  FMUL.FTZ R143, R143, UR15 ;  /* 0x0000000f8f8f7c20 */ /* 0x000fe20008410000 */
[----:B------:R-:W-:Y:S01]  /*1c80*/  FMUL.FTZ R140, R140, UR15 ;  /* 0x0000000f8c8c7c20 */ /* 0x000fe20008410000 */
[----:B------:R-:W-:Y:S01]  /*1c90*/  FMUL.FTZ R65, R65, UR15 ;  /* 0x0000000f41417c20 */ /* 0x000fe20008410000 */
[----:B------:R-:W-:Y:S01]  /*1ca0*/  @P2 PRMT R47, R52, 0x7610, R47 ;  /* 0x00007610342f2816 */ /* 0x000fe2000000002f */
[----:B------:R-:W-:Y:S01]  /*1cb0*/  FMUL.FTZ R52, R13, R143 ;  /* 0x0000008f0d347220 */ /* 0x000fe20000410000 */
[----:B------:R-:W-:Y:S01]  /*1cc0*/  @P2 PRMT R45, R57, 0x7610, R45 ;  /* 0x00007610392d2816 */ /* 0x000fe2000000002d */
[----:B------:R-:W-:Y:S01]  /*1cd0*/  FMUL.FTZ R53, R14, R65 ;  /* 0x000000410e357220 */ /* 0x000fe20000410000 */
[----:B------:R-:W-:Y:S01]  /*1ce0*/  FMUL.FTZ R57, R15, R140 ;  /* 0x0000008c0f397220 */ /* 0x000fe20000410000 */
[----:B------:R-:W-:-:S02]  /*1cf0*/  @P2 F2FP.BF16.F32.PACK_AB R147, RZ, R147 ;  /* 0x00000093ff93223e */ /* 0x000fc400000010ff */
[----:B------:R-:W-:Y:S02]  /*1d00*/  FSEL R59, R52, RZ, P4 ;  /* 0x000000ff343b7208 */ /* 0x000fe40002000000 */
[----:B------:R-:W-:Y:S02]  /*1d10*/  @P2 F2FP.BF16.F32.PACK_AB R55, RZ, R157 ;  /* 0x0000009dff37223e */ /* 0x000fe400000010ff */
[----:B------:R-:W-:Y:S02]  /*1d20*/  FSEL R53, R53, RZ, P5 ;  /* 0x000000ff35357208 */ /* 0x000fe40002800000 */
[----:B------:R-:W-:Y:S02]  /*1d30*/  FSEL R52, R57, RZ, P6 ;  /* 0x000000ff39347208 */ /* 0x000fe40003000000 */
[----:B------:R-:W-:Y:S02]  /*1d40*/  F2FP.BF16.F32.PACK_AB R57, R151, R58 ;  /* 0x0000003a9739723e */ /* 0x000fe400000010ff */
[----:B------:R-:W-:-:S02]  /*1d50*/  F2FP.BF16.F32.PACK_AB R58, R59, R138 ;  /* 0x0000008a3b3a723e */ /* 0x000fc400000010ff */
[----:B------:R-:W-:Y:S02]  /*1d60*/  @P2 PRMT R44, R44, 0x5410, R141 ;  /* 0x000054102c2c2816 */ /* 0x000fe4000000008d */
[----:B------:R-:W-:Y:S02]  /*1d70*/  @P2 PRMT R45, R45, 0x5410, R147 ;  /* 0x000054102d2d2816 */ /* 0x000fe40000000093 */
[----:B------:R-:W-:Y:S01]  /*1d80*/  F2FP.BF16.F32.PACK_AB R59, R52, R53 ;  /* 0x00000035343b723e */ /* 0x000fe200000010ff */
[----:B------:R-:W-:Y:S01]  /*1d90*/  IMAD.WIDE.U32 R52, R121, 0x10, R60 ;  /* 0x0000001079347825 */ /* 0x000fe200078e003c */
[----:B------:R-:W-:Y:S02]  /*1da0*/  @P2 PRMT R46, R46, 0x5410, R54 ;  /* 0x000054102e2e2816 */ /* 0x000fe40000000036 */
[----:B------:R-:W-:Y:S02]  /*1db0*/  @P2 PRMT R47, R47, 0x5410, R55 ;  /* 0x000054102f2f2816 */ /* 0x000fe40000000037 */
[----:B------:R-:W-:-:S03]  /*1dc0*/  F2FP.BF16.F32.PACK_AB R56, R145, R56 ;  /* 0x000000389138723e */ /* 0x000fc600000010ff */
[----:B------:R0:W-:Y:S04]  /*1dd0*/  @P2 STG.E.128 desc[UR6][R48.64], R44 ;  /* 0x0000002c30002986 */ /* 0x0001e8000c101d06 */
[----:B------:R1:W-:Y:S04]  /*1de0*/  STG.E.128 desc[UR6][R62.64], R56 ;  /* 0x000000383e007986 */ /* 0x0003e8000c101d06 */
[----:B------:R-:W2:Y:S01]  /*1df0*/  LDG.E.128 R52, desc[UR6][R52.64] ;  /* 0x0000000634347981 */ /* 0x000ea2000c1e1d00 */
[-CC-:B------:R-:W-:Y:S01]  /*1e00*/  FFMA.FTZ R102, R102, R146.reuse, R153.reuse ;  /* 0x0000009266667223 */ /* 0x180fe20000010099 */
[----:B------:R-:W-:Y:S01]  /*1e10*/  @P4 PRMT R50, R50, 0x7632, R50 ;  /* 0x0000763232324816 */ /* 0x000fe20000000032 */
[-CC-:B------:R-:W-:Y:S01]  /*1e20*/  FFMA.FTZ R104, R104, R146.reuse, R153.reuse ;  /* 0x0000009268687223 */ /* 0x180fe20000010099 */
[----:B------:R-:W-:Y:S01]  /*1e30*/  HFMA2.MMA R61, -RZ, RZ, 0, 0 ;  /* 0x00000000ff3d7435 */ /* 0x000fe200000001ff */
[----:B------:R-:W-:Y:S01]  /*1e40*/  FADD.FTZ R103, R103, -R102 ;  /* 0x8000006667677221 */ /* 0x000fe20000010000 */
[-CC-:B------:R-:W-:Y:S01]  /*1e50*/  FFMA.FTZ R127, R127, R146.reuse, R153.reuse ;  /* 0x000000927f7f7223 */ /* 0x180fe20000010099 */
[----:B------:R-:W-:Y:S01]  /*1e60*/  @P4 SHF.L.U32 R50, R50, 0x10, RZ ;  /* 0x0000001032324819 */ /* 0x000fe200000006ff */
[-CC-:B------:R-:W-:Y:S01]  /*1e70*/  FFMA.FTZ R129, R129, R146.reuse, R153.reuse ;  /* 0x0000009281817223 */ /* 0x180fe20000010099 */
[----:B------:R-:W-:Y:S01]  /*1e80*/  FFMA.FTZ R124, R124, R146, R153 ;  /* 0x000000927c7c7223 */ /* 0x000fe20000010099 */
[----:B------:R-:W-:Y:S01]  /*1e90*/  FADD.FTZ R105, R105, -R104 ;  /* 0x8000006869697221 */ /* 0x000fe20000010000 */
[----:B0-----:R-:W-:Y:S01]  /*1ea0*/  @P1 SHF.L.U32 R48, R40, 0x10, RZ ;  /* 0x0000001028301819 */ /* 0x001fe200000006ff */
[----:B------:R-:W-:Y:S01]  /*1eb0*/  FADD.FTZ R127, R128, -R127 ;  /* 0x8000007f807f7221 */ /* 0x000fe20000010000 */
[----:B------:R-:W-:Y:S01]  /*1ec0*/  MOV R60, R2 ;  /* 0x00000002003c7202 */ /* 0x000fe20000000f00 */
[----:B-1----:R-:W-:Y:S01]  /*1ed0*/  FMUL.FTZ R57, R120, R103 ;  /* 0x0000006778397220 */ /* 0x002fe20000410000 */
[----:B------:R-:W-:Y:S01]  /*1ee0*/  @P1 PRMT R49, R40, 0x7632, R49 ;  /* 0x0000763228311816 */ /* 0x000fe20000000031 */
[----:B------:R-:W-:Y:S01]  /*1ef0*/  FADD.FTZ R129, R130, -R129 ;  /* 0x8000008182817221 */ /* 0x000fe20000010000 */
[----:B------:R-:W-:Y:S01]  /*1f00*/  @P1 PRMT R58, R41, 0x7632, R58 ;  /* 0x00007632293a1816 */ /* 0x000fe2000000003a */
[----:B------:R-:W-:Y:S01]  /*1f10*/  FADD.FTZ R123, R123, -R124 ;  /* 0x8000007c7b7b7221 */ /* 0x000fe20000010000 */
[----:B------:R-:W-:Y:S01]  /*1f20*/  FMUL.FTZ R125, R120, R105 ;  /* 0x00000069787d7220 */ /* 0x000fe20000410000 */
[----:B------:R-:W-:-:S02]  /*1f30*/  @P1 IMAD.U32 R56, R41, 0x10000, RZ ;  /* 0x0001000029381824 */ /* 0x000fc400078e00ff */
[----:B------:R-:W-:Y:S01]  /*1f40*/  @P4 FMUL.FTZ R61, R143, R50 ;  /* 0x000000328f3d4220 */ /* 0x000fe20000410000 */
[----:B------:R-:W-:Y:S01]  /*1f50*/  LOP3.LUT P4, RZ, R60, 0xff, RZ, 0xc0, !PT ;  /* 0x000000ff3cff7812 */ /* 0x000fe2000788c0ff */
[-CC-:B------:R-:W-:Y:S01]  /*1f60*/  FFMA.FTZ R131, R131, R146.reuse, R153.reuse ;  /* 0x0000009283837223 */ /* 0x180fe20000010099 */
[-CC-:B------:R-:W-:Y:S01]  /*1f70*/  FFMA.FTZ R126, R126, R146.reuse, R153.reuse ;  /* 0x000000927e7e7223 */ /* 0x180fe20000010099 */
[----:B------:R-:W-:Y:S01]  /*1f80*/  FFMA.FTZ R135, R135, R146, R153 ;  /* 0x0000009287877223 */ /* 0x000fe20000010099 */
[----:B------:R-:W-:Y:S01]  /*1f90*/  @P1 SHF.L.U32 R50, R49, 0x10, RZ ;  /* 0x0000001031321819 */ /* 0x000fe200000006ff */
[----:B------:R-:W-:Y:S01]  /*1fa0*/  @P1 FADD.FTZ R57, R57, R48 ;  /* 0x0000003039391221 */ /* 0x000fe20000010000 */
[----:B------:R-:W-:Y:S01]  /*1fb0*/  FMUL.FTZ R59, R120, R127 ;  /* 0x0000007f783b7220 */ /* 0x000fe20000410000 */
[----:B------:R-:W-:Y:S01]  /*1fc0*/  @P1 SHF.L.U32 R58, R58, 0x10, RZ ;  /* 0x000000103a3a1819 */ /* 0x000fe200000006ff */
[----:B------:R-:W-:Y:S01]  /*1fd0*/  FMUL.FTZ R63, R120, R129 ;  /* 0x00000081783f7220 */ /* 0x000fe20000410000 */
[----:B------:R-:W-:Y:S01]  /*1fe0*/  @P1 SHF.L.U32 R60, R42, 0x10, RZ ;  /* 0x000000102a3c1819 */ /* 0x000fe200000006ff */
[----:B------:R-:W-:Y:S01]  /*1ff0*/  FMUL.FTZ R127, R120, R123 ;  /* 0x0000007b787f7220 */ /* 0x000fe20000410000 */
[----:B------:R-:W-:Y:S01]  /*2000*/  @P5 SHF.L.U32 R48, R51, 0x10, RZ ;  /* 0x0000001033305819 */ /* 0x000fe200000006ff */
[----:B------:R-:W-:Y:S01]  /*2010*/  @P1 FADD.FTZ R125, R125, R56 ;  /* 0x000000387d7d1221 */ /* 0x000fe20000010000 */
[----:B------:R-:W-:Y:S01]  /*2020*/  @P6 PRMT R49, R51, 0x7632, R49 ;  /* 0x0000763233316816 */ /* 0x000fe20000000031 */
[----:B------:R-:W-:Y:S01]  /*2030*/  FADD.FTZ R131, R132, -R131 ;  /* 0x8000008384837221 */ /* 0x000fe20000010000 */
[----:B------:R-:W-:Y:S01]  /*2040*/  @P1 PRMT R51, R43, 0x7632, R51 ;  /* 0x000076322b331816 */ /* 0x000fe20000000033 */
[----:B------:R-:W-:Y:S01]  /*2050*/  FADD.FTZ R133, R133, -R126 ;  /* 0x8000007e85857221 */ /* 0x000fe20000010000 */
[----:B------:R-:W-:Y:S01]  /*2060*/  @P1 PRMT R56, R42, 0x7632, R56 ;  /* 0x000076322a381816 */ /* 0x000fe20000000038 */
[----:B------:R-:W-:Y:S01]  /*2070*/  FADD.FTZ R135, R134, -R135 ;  /* 0x8000008786877221 */ /* 0x000fe20000010000 */
[----:B------:R-:W-:Y:S01]  /*2080*/  @P6 SHF.L.U32 R49, R49, 0x10, RZ ;  /* 0x0000001031316819 */ /* 0x000fe200000006ff */
[----:B------:R-:W-:Y:S01]  /*2090*/  @P1 FADD.FTZ R63, R63, R58 ;  /* 0x0000003a3f3f1221 */ /* 0x000fe20000010000 */
[----:B------:R-:W-:Y:S01]  /*20a0*/  @P1 FADD.FTZ R127, R127, R60 ;  /* 0x0000003c7f7f1221 */ /* 0x000fe20000010000 */
[----:B------:R-:W-:Y:S01]  /*20b0*/  @P1 FADD.FTZ R59, R59, R50 ;  /* 0x000000323b3b1221 */ /* 0x000fe20000010000 */
[----:B------:R-:W-:Y:S01]  /*20c0*/  @P1 SHF.L.U32 R56, R56, 0x10, RZ ;  /* 0x0000001038381819 */ /* 0x000fe200000006ff */
[----:B------:R-:W-:Y:S01]  /*20d0*/  @P1 IMAD.U32 R60, R51, 0x10000, RZ ;  /* 0x00010000333c1824 */ /* 0x000fe200078e00ff */
[----:B------:R-:W-:Y:S01]  /*20e0*/  @P1 SHF.L.U32 R58, R43, 0x10, RZ ;  /* 0x000000102b3a1819 */ /* 0x000fe200000006ff */
[C---:B------:R-:W-:Y:S01]  /*20f0*/  FMUL.FTZ R105, R120.reuse, R131 ;  /* 0x0000008378697220 */ /* 0x040fe20000410000 */
[C---:B------:R-:W-:Y:S01]  /*2100*/  FMUL.FTZ R103, R120.reuse, R133 ;  /* 0x0000008578677220 */ /* 0x040fe20000410000 */
[----:B------:R-:W-:Y:S01]  /*2110*/  FMUL.FTZ R123, R120, R135 ;  /* 0x00000087787b7220 */ /* 0x000fe20000410000 */
[----:B------:R-:W-:Y:S01]  /*2120*/  CS2R R50, SRZ ;  /* 0x0000000000327805 */ /* 0x000fe2000001ff00 */
[----:B------:R-:W-:Y:S01]  /*2130*/  @P1 FADD.FTZ R105, R105, R56 ;  /* 0x0000003869691221 */ /* 0x000fe20000010000 */
[----:B------:R-:W-:Y:S01]  /*2140*/  @P5 FMUL.FTZ R50, R65, R48 ;  /* 0x0000003041325220 */ /* 0x000fe20000410000 */
[----:B------:R-:W-:Y:S01]  /*2150*/  @P6 FMUL.FTZ R51, R140, R49 ;  /* 0x000000318c336220 */ /* 0x000fe20000410000 */
[----:B------:R-:W-:Y:S01]  /*2160*/  LOP3.LUT P5, RZ, R2, 0xff0000, RZ, 0xc0, !PT ;  /* 0x00ff000002ff7812 */ /* 0x000fe200078ac0ff */
[----:B------:R-:W0:Y:S01]  /*2170*/  @P2 LDC.64 R48, c[0x0][0x308] ;  /* 0x0000c200ff302b82 */ /* 0x000e220000000a00 */
[----:B------:R-:W-:Y:S01]  /*2180*/  @P1 FADD.FTZ R103, R103, R58 ;  /* 0x0000003a67671221 */ /* 0x000fe20000010000 */
[----:B------:R-:W-:Y:S01]  /*2190*/  @P1 FADD.FTZ R123, R123, R60 ;  /* 0x0000003c7b7b1221 */ /* 0x000fe20000010000 */
[----:B------:R-:W-:Y:S01]  /*21a0*/  LOP3.LUT P1, RZ, R3, 0xff, RZ, 0xc0, !PT ;  /* 0x000000ff03ff7812 */ /* 0x000fe2000782c0ff */
[----:B------:R-:W-:Y:S01]  /*21b0*/  FADD.FTZ R85, R64, R85 ;  /* 0x0000005540557221 */ /* 0x000fe20000010000 */
[----:B------:R-:W-:Y:S01]  /*21c0*/  @P2 F2FP.BF16.F32.PACK_AB R60, RZ, R125 ;  /* 0x0000007dff3c223e */ /* 0x000fe200000010ff */
[-C--:B------:R-:W-:Y:S01]  /*21d0*/  FMUL.FTZ R125, R125, R122.reuse ;  /* 0x0000007a7d7d7220 */ /* 0x080fe20000410000 */
[----:B------:R-:W-:Y:S01]  /*21e0*/  @P2 F2FP.BF16.F32.PACK_AB R56, RZ, R57 ;  /* 0x00000039ff38223e */ /* 0x000fe200000010ff */
[-C--:B------:R-:W-:Y:S01]  /*21f0*/  FMUL.FTZ R57, R57, R122.reuse ;  /* 0x0000007a39397220 */ /* 0x080fe20000410000 */
[----:B------:R-:W-:Y:S01]  /*2200*/  @P2 F2FP.BF16.F32.PACK_AB R62, RZ, R63 ;  /* 0x0000003fff3e223e */ /* 0x000fe200000010ff */
[----:B------:R-:W-:Y:S01]  /*2210*/  FMUL.FTZ R125, R125, UR15 ;  /* 0x0000000f7d7d7c20 */ /* 0x000fe20008410000 */
[----:B------:R-:W-:Y:S01]  /*2220*/  @P2 PRMT R45, R60, 0x7610, R45 ;  /* 0x000076103c2d2816 */ /* 0x000fe2000000002d */
[----:B------:R-:W-:Y:S01]  /*2230*/  HFMA2.MMA R60, -RZ, RZ, 0, 0 ;  /* 0x00000000ff3c7435 */ /* 0x000fe200000001ff */
[----:B------:R-:W-:Y:S01]  /*2240*/  @P2 F2FP.BF16.F32.PACK_AB R65, RZ, R127 ;  /* 0x0000007fff41223e */ /* 0x000fe200000010ff */
[-C--:B------:R-:W-:Y:S01]  /*2250*/  FMUL.FTZ R127, R127, R122.reuse ;  /* 0x0000007a7f7f7220 */ /* 0x080fe20000410000 */
[----:B------:R-:W-:Y:S01]  /*2260*/  @P2 F2FP.BF16.F32.PACK_AB R58, RZ, R59 ;  /* 0x0000003bff3a223e */ /* 0x000fe200000010ff */
[----:B------:R-:W-:Y:S01]  /*2270*/  FMUL.FTZ R129, R57, UR15 ;  /* 0x0000000f39817c20 */ /* 0x000fe20008410000 */
[----:B------:R-:W-:Y:S01]  /*2280*/  @P2 PRMT R44, R56, 0x7610, R44 ;  /* 0x00007610382c2816 */ /* 0x000fe2000000002c */
[----:B------:R-:W-:Y:S01]  /*2290*/  FMUL.FTZ R127, R127, UR15 ;  /* 0x0000000f7f7f7c20 */ /* 0x000fe20008410000 */
[----:B------:R-:W-:Y:S01]  /*22a0*/  @P2 PRMT R45, R45, 0x5410, R62 ;  /* 0x000054102d2d2816 */ /* 0x000fe2000000003e */
[----:B------:R-:W-:Y:S01]  /*22b0*/  HFMA2.MMA R62, -RZ, RZ, 0, 0 ;  /* 0x00000000ff3e7435 */ /* 0x000fe200000001ff */
[----:B------:R-:W-:Y:S01]  /*22c0*/  @P2 PRMT R46, R65, 0x7610, R46 ;  /* 0x00007610412e2816 */ /* 0x000fe2000000002e */
[-C--:B------:R-:W-:Y:S01]  /*22d0*/  FMUL.FTZ R59, R59, R122.reuse ;  /* 0x0000007a3b3b7220 */ /* 0x080fe20000410000 */
[----:B------:R-:W-:Y:S01]  /*22e0*/  @P2 PRMT R44, R44, 0x5410, R58 ;  /* 0x000054102c2c2816 */ /* 0x000fe2000000003a */
[-C--:B------:R-:W-:Y:S01]  /*22f0*/  FMUL.FTZ R63, R63, R122.reuse ;  /* 0x0000007a3f3f7220 */ /* 0x080fe20000410000 */
[----:B------:R-:W-:Y:S01]  /*2300*/  @P2 F2FP.BF16.F32.PACK_AB R104, RZ, R103 ;  /* 0x00000067ff68223e */ /* 0x000fe200000010ff */
[----:B------:R-:W-:Y:S01]  /*2310*/  FMUL.FTZ R103, R103, R122 ;  /* 0x0000007a67677220 */ /* 0x000fe20000410000 */
[----:B------:R-:W-:Y:S01]  /*2320*/  MOV R58, RZ ;  /* 0x000000ff003a7202 */ /* 0x000fe20000000f00 */
[----:B0-----:R-:W-:Y:S01]  /*2330*/  @P2 IMAD.WIDE.U32 R48, R121, 0x10, R48 ;  /* 0x0000001079302825 */ /* 0x001fe200078e0030 */
[----:B------:R-:W-:-:S03]  /*2340*/  @P2 F2FP.BF16.F32.PACK_AB R102, RZ, R105 ;  /* 0x00000069ff66223e */ /* 0x000fc600000010ff */
[-C--:B------:R-:W-:Y:S01]  /*2350*/  FMUL.FTZ R105, R105, R122.reuse ;  /* 0x0000007a69697220 */ /* 0x080fe20000410000 */
[----:B------:R-:W-:Y:S01]  /*2360*/  @P2 F2FP.BF16.F32.PACK_AB R120, RZ, R123 ;  /* 0x0000007bff78223e */ /* 0x000fe200000010ff */
[----:B------:R-:W-:Y:S01]  /*2370*/  FMUL.FTZ R122, R123, R122 ;  /* 0x0000007a7b7a7220 */ /* 0x000fe20000410000 */
[----:B------:R-:W-:Y:S01]  /*2380*/  @P2 PRMT R47, R104, 0x7610, R47 ;  /* 0x00007610682f2816 */ /* 0x000fe2000000002f */
[----:B------:R-:W-:Y:S01]  /*2390*/  FMUL.FTZ R103, R103, UR15 ;  /* 0x0000000f67677c20 */ /* 0x000fe20008410000 */
[----:B------:R-:W-:Y:S01]  /*23a0*/  @P2 PRMT R46, R46, 0x5410, R102 ;  /* 0x000054102e2e2816 */ /* 0x000fe20000000066 */
[----:B------:R-:W-:Y:S01]  /*23b0*/  FMUL.FTZ R122, R122, UR15 ;  /* 0x0000000f7a7a7c20 */ /* 0x000fe20008410000 */
[----:B------:R-:W-:Y:S01]  /*23c0*/  @P2 PRMT R47, R47, 0x5410, R120 ;  /* 0x000054102f2f2816 */ /* 0x000fe20000000078 */
[----:B------:R-:W-:Y:S01]  /*23d0*/  FMUL.FTZ R105, R105, UR15 ;  /* 0x0000000f69697c20 */ /* 0x000fe20008410000 */
[----:B------:R-:W-:Y:S01]  /*23e0*/  FMUL.FTZ R64, R59, UR15 ;  /* 0x0000000f3b407c20 */ /* 0x000fe20008410000 */
[----:B------:R-:W-:Y:S01]  /*23f0*/  LOP3.LUT P6, RZ, R3, 0xff0000, RZ, 0xc0, !PT ;  /* 0x00ff000003ff7812 */ /* 0x000fe200078cc0ff */
[----:B------:R-:W-:Y:S01]  /*2400*/  FADD.FTZ R83, R0, R83 ;  /* 0x0000005300537221 */ /* 0x000fe20000010000 */
[----:B------:R0:W-:Y:S01]  /*2410*/  @P2 STG.E.128 desc[UR6][R48.64], R44 ;  /* 0x0000002c30002986 */ /* 0x0001e2000c101d06 */
[----:B------:R-:W-:Y:S01]  /*2420*/  LOP3.LUT P2, RZ, R2, 0xff00, RZ, 0xc0, !PT ;  /* 0x0000ff0002ff7812 */ /* 0x000fe2000784c0ff */
[----:B------:R-:W-:Y:S01]  /*2430*/  FMUL.FTZ R0, R9, R64 ;  /* 0x0000004009007220 */ /* 0x000fe20000410000 */
[----:B------:R-:W-:Y:S01]  /*2440*/  FADD.FTZ R88, R51, R88 ;  /* 0x0000005833587221 */ /* 0x000fe20000010000 */
[----:B------:R-:W-:Y:S01]  /*2450*/  FADD.FTZ R89, R50, R89 ;  /* 0x0000005932597221 */ /* 0x000fe20000010000 */
[----:B------:R-:W-:Y:S01]  /*2460*/  IADD3 R118, R118, UR20, RZ ;  /* 0x0000001476767c10 */ /* 0x000fe2000fffe0ff */
[----:B------:R-:W-:Y:S01]  /*2470*/  FADD.FTZ R86, R61, R86 ;  /* 0x000000563d567221 */ /* 0x000fe20000010000 */
[----:B------:R-:W-:Y:S01]  /*2480*/  MOV R61, RZ ;  /* 0x000000ff003d7202 */ /* 0x000fe20000000f00 */
[----:B------:R-:W-:Y:S01]  /*2490*/  FADD.FTZ R82, R139, R82 ;  /* 0x000000528b527221 */ /* 0x000fe20000010000 */
[----:B------:R-:W-:Y:S01]  /*24a0*/  FADD.FTZ R84, R137, R84 ;  /* 0x0000005489547221 */ /* 0x000fe20000010000 */
[----:B------:R-:W-:Y:S01]  /*24b0*/  FADD.FTZ R87, R136, R87 ;  /* 0x0000005788577221 */ /* 0x000fe20000010000 */
[----:B0-----:R-:W-:Y:S01]  /*24c0*/  FMUL.FTZ R48, R6, R103 ;  /* 0x0000006706307220 */ /* 0x001fe20000410000 */
[----:B------:R-:W-:-:S04]  /*24d0*/  FMUL.FTZ R49, R7, R122 ;  /* 0x0000007a07317220 */ /* 0x000fc80000410000 */
[----:B------:R-:W-:Y:S02]  /*24e0*/  FSEL R48, R48, RZ, P6 ;  /* 0x000000ff30307208 */ /* 0x000fe40003000000 */
[----:B--2---:R-:W-:Y:S01]  /*24f0*/  @P4 SHF.L.U32 R56, R52, 0x10, RZ ;  /* 0x0000001034384819 */ /* 0x004fe200000006ff */
[----:B------:R-:W-:Y:S01]  /*2500*/  @P5 IMAD.U32 R57, R53, 0x10000, RZ ;  /* 0x0001000035395824 */ /* 0x000fe200078e00ff */
[----:B------:R-:W-:Y:S02]  /*2510*/  @P1 SHF.L.U32 R65, R54, 0x10, RZ ;  /* 0x0000001036411819 */ /* 0x000fe400000006ff */
[----:B------:R-:W-:Y:S01]  /*2520*/  @P2 PRMT R52, R52, 0x7632, R52 ;  /* 0x0000763234342816 */ /* 0x000fe20000000034 */
[----:B------:R-:W-:Y:S01]  /*2530*/  @P4 FMUL.FTZ R60, R129, R56 ;  /* 0x00000038813c4220 */ /* 0x000fe20000410000 */
[----:B------:R-:W-:Y:S01]  /*2540*/  @P5 FMUL.FTZ R58, R125, R57 ;  /* 0x000000397d3a5220 */ /* 0x000fe20000410000 */
[----:B------:R-:W-:Y:S01]  /*2550*/  FMUL.FTZ R56, R8, R129 ;  /* 0x0000008108387220 */ /* 0x000fe20000410000 */
[----:B------:R-:W-:Y:S01]  /*2560*/  FMUL.FTZ R57, R10, R125 ;  /* 0x0000007d0a397220 */ /* 0x000fe20000410000 */
[----:B------:R-:W-:Y:S01]  /*2570*/  @P1 FMUL.FTZ R62, R127, R65 ;  /* 0x000000417f3e1220 */ /* 0x000fe20000410000 */
[----:B------:R-:W-:Y:S01]  /*2580*/  FMUL.FTZ R65, R4, R127 ;  /* 0x0000007f04417220 */ /* 0x000fe20000410000 */
[----:B------:R-:W-:Y:S01]  /*2590*/  @P2 IMAD.U32 R52, R52, 0x10000, RZ ;  /* 0x0001000034342824 */ /* 0x000fe200078e00ff */
[----:B------:R-:W-:Y:S01]  /*25a0*/  FSEL R102, R56, RZ, P4 ;  /* 0x000000ff38667208 */ /* 0x000fe20002000000 */
[----:B------:R-:W-:Y:S01]  /*25b0*/  FADD.FTZ R91, R60, R91 ;  /* 0x0000005b3c5b7221 */ /* 0x000fe20000010000 */
[----:B------:R-:W-:Y:S01]  /*25c0*/  FSEL R104, R57, RZ, P5 ;  /* 0x000000ff39687208 */ /* 0x000fe20002800000 */
[----:B------:R-:W-:Y:S01]  /*25d0*/  FADD.FTZ R93, R58, R93 ;  /* 0x0000005d3a5d7221 */ /* 0x000fe20000010000 */
[----:B------:R-:W-:Y:S01]  /*25e0*/  LEA R56, P5, R121, UR18, 0x4 ;  /* 0x0000001279387c11 */ /* 0x000fe2000f8a20ff */
[----:B------:R-:W-:Y:S01]  /*25f0*/  FADD.FTZ R95, R62, R95 ;  /* 0x0000005f3e5f7221 */ /* 0x000fe20000010000 */
[----:B------:R-:W-:Y:S01]  /*2600*/  FSEL R120, R65, RZ, P1 ;  /* 0x000000ff41787208 */ /* 0x000fe20000800000 */
[----:B------:R-:W-:Y:S01]  /*2610*/  FMUL.FTZ R65, R63, UR15 ;  /* 0x0000000f3f417c20 */ /* 0x000fe20008410000 */
[----:B------:R-:W-:-:S02]  /*2620*/  LOP3.LUT P1, RZ, R3, 0xff00, RZ, 0xc0, !PT ;  /* 0x0000ff0003ff7812 */ /* 0x000fc4000782c0ff */
[----:B------:R-:W-:Y:S02]  /*2630*/  LEA.HI.X R57, R121, UR19, RZ, 0x4, P5 ;  /* 0x0000001379397c11 */ /* 0x000fe4000a8f24ff */
[----:B------:R-:W-:Y:S01]  /*2640*/  LOP3.LUT P5, RZ, R3, 0xff000000, RZ, 0xc0, !PT ;  /* 0xff00000003ff7812 */ /* 0x000fe200078ac0ff */
[----:B------:R-:W-:Y:S01]  /*2650*/  FMUL.FTZ R3, R5, R105 ;  /* 0x0000006905037220 */ /* 0x000fe20000410000 */
[----:B------:R-:W-:Y:S01]  /*2660*/  LOP3.LUT P4, RZ, R2, 0xff000000, RZ, 0xc0, !PT ;  /* 0xff00000002ff7812 */ /* 0x000fe2000788c0ff */
[----:B------:R-:W-:Y:S01]  /*2670*/  FMUL.FTZ R2, R11, R65 ;  /* 0x000000410b027220 */ /* 0x000fe20000410000 */
[----:B------:R-:W-:Y:S02]  /*2680*/  FSEL R51, R49, RZ, P5 ;  /* 0x000000ff31337208 */ /* 0x000fe40002800000 */
[----:B------:R-:W-:Y:S02]  /*2690*/  FSEL R59, R3, RZ, P1 ;  /* 0x000000ff033b7208 */ /* 0x000fe40000800000 */
[----:B------:R-:W-:-:S02]  /*26a0*/  FSEL R49, R2, RZ, P4 ;  /* 0x000000ff02317208 */ /* 0x000fc40002000000 */
[----:B------:R-:W-:Y:S02]  /*26b0*/  FSEL R3, R0, RZ, P2 ;  /* 0x000000ff00037208 */ /* 0x000fe40001000000 */
[----:B------:R-:W-:Y:S02]  /*26c0*/  F2FP.BF16.F32.PACK_AB R51, R51, R48 ;  /* 0x000000303333723e */ /* 0x000fe400000010ff */
[----:B------:R-:W-:Y:S02]  /*26d0*/  F2FP.BF16.F32.PACK_AB R50, R59, R120 ;  /* 0x000000783b32723e */ /* 0x000fe400000010ff */
[----:B------:R-:W-:Y:S02]  /*26e0*/  F2FP.BF16.F32.PACK_AB R49, R49, R104 ;  /* 0x000000683131723e */ /* 0x000fe400000010ff */
[----:B------:R-:W-:Y:S02]  /*26f0*/  F2FP.BF16.F32.PACK_AB R48, R3, R102 ;  /* 0x000000660330723e */ /* 0x000fe400000010ff */
[----:B------:R-:W-:-:S02]  /*2700*/  CS2R R2, SRZ ;  /* 0x0000000000027805 */ /* 0x000fc4000001ff00 */
[----:B------:R-:W-:Y:S01]  /*2710*/  @P1 PRMT R54, R54, 0x7632, R54 ;  /* 0x0000763236361816 */ /* 0x000fe20000000036 */
[----:B------:R-:W-:Y:S01]  /*2720*/  @P2 FMUL.FTZ R3, R64, R52 ;  /* 0x0000003440032220 */ /* 0x000fe20000410000 */
[C---:B------:R-:W-:Y:S01]  /*2730*/  @P6 SHF.L.U32 R59, R55.reuse, 0x10, RZ ;  /* 0x00000010373b6819 */ /* 0x040fe200000006ff */
[----:B------:R0:W-:Y:S01]  /*2740*/  STG.E.128 desc[UR6][R56.64], R48 ;  /* 0x0000003038007986 */ /* 0x0001e2000c101d06 */
[----:B------:R-:W-:Y:S01]  /*2750*/  @P5 PRMT R63, R55, 0x7632, R63 ;  /* 0x00007632373f5816 */ /* 0x000fe2000000003f */
[----:B------:R-:W-:Y:S01]  /*2760*/  HFMA2.MMA R55, -RZ, RZ, 0, 0 ;  /* 0x00000000ff377435 */ /* 0x000fe200000001ff */
[----:B------:R-:W-:Y:S01]  /*2770*/  @P1 SHF.L.U32 R54, R54, 0x10, RZ ;  /* 0x0000001036361819 */ /* 0x000fe200000006ff */
[----:B------:R-:W-:Y:S01]  /*2780*/  @P6 FMUL.FTZ R2, R103, R59 ;  /* 0x0000003b67026220 */ /* 0x000fe20000410000 */
[----:B------:R-:W-:Y:S01]  /*2790*/  @P4 PRMT R0, R53, 0x7632, R0 ;  /* 0x0000763235004816 */ /* 0x000fe20000000000 */
[----:B------:R-:W-:Y:S01]  /*27a0*/  FADD.FTZ R90, R3, R90 ;  /* 0x0000005a035a7221 */ /* 0x000fe20000010000 */
[----:B------:R-:W-:Y:S01]  /*27b0*/  @P5 SHF.L.U32 R63, R63, 0x10, RZ ;  /* 0x000000103f3f5819 */ /* 0x000fe200000006ff */
[----:B------:R-:W-:Y:S01]  /*27c0*/  @P1 FMUL.FTZ R55, R105, R54 ;  /* 0x0000003669371220 */ /* 0x000fe20000410000 */
[----:B------:R-:W-:Y:S01]  /*27d0*/  ISETP.GE.AND P1, PT, R118, UR21, PT ;  /* 0x0000001576007c0c */ /* 0x000fe2000bf26270 */
[----:B------:R-:W-:Y:S01]  /*27e0*/  FADD.FTZ R97, R2, R97 ;  /* 0x0000006102617221 */ /* 0x000fe20000010000 */
[----:B------:R-:W-:Y:S01]  /*27f0*/  @P4 SHF.L.U32 R0, R0, 0x10, RZ ;  /* 0x0000001000004819 */ /* 0x000fe200000006ff */
[----:B------:R-:W-:Y:S01]  /*2800*/  @P5 FMUL.FTZ R61, R122, R63 ;  /* 0x0000003f7a3d5220 */ /* 0x000fe20000410000 */
[----:B------:R-:W-:Y:S01]  /*2810*/  MOV R53, RZ ;  /* 0x000000ff00357202 */ /* 0x000fe20000000f00 */
[----:B------:R-:W-:-:S02]  /*2820*/  FADD.FTZ R94, R55, R94 ;  /* 0x0000005e375e7221 */ /* 0x000fc40000010000 */
[----:B------:R-:W-:Y:S01]  /*2830*/  @P4 FMUL.FTZ R53, R65, R0 ;  /* 0x0000000041354220 */ /* 0x000fe20000410000 */
[----:B------:R-:W-:Y:S01]  /*2840*/  SEL R0, RZ, 0x1, P3 ;  /* 0x00000001ff007807 */ /* 0x000fe20001800000 */
[----:B------:R-:W-:Y:S02]  /*2850*/  FADD.FTZ R96, R61, R96 ;  /* 0x000000603d607221 */ /* 0x000fe40000010000 */
[----:B------:R-:W-:Y:S02]  /*2860*/  FADD.FTZ R92, R53, R92 ;  /* 0x0000005c355c7221 */ /* 0x000fe40000010000 */
[----:B0-----:R-:W-:Y:S05]  /*2870*/  @!P1 BRA `(.L_x_2487) ;  /* 0xffffffdc00389947 */ /* 0x001fea000383ffff */
        /* <DEDUP_REMOVED lines=47> */
[----:B------:R-:W-:-:S07]  /*2b70*/  MOV R54, R97 ;  /* 0x0000006100367202 */ /* 0x000fce0000000f00 */
.L_x_2484:
        /* <DEDUP_REMOVED lines=25> */
.L_x_2485:
[----:B------:R-:W-:Y:S01]  /*2d10*/  HFMA2.MMA R58, -RZ, RZ, 0, 9.5367431640625e-07 ;  /* 0x00000010ff3a7435 */ /* 0x000fe200000001ff */
[----:B------:R-:W-:Y:S02]  /*2d20*/  MOV R59, R51 ;  /* 0x00000033003b7202 */ /* 0x000fe40000000f00 */
[----:B------:R-:W-:Y:S02]  /*2d30*/  MOV R61, 0x1f ;  /* 0x0000001f003d7802 */ /* 0x000fe40000000f00 */
[----:B------:R-:W-:-:S07]  /*2d40*/  MOV R56, 0xffffffff ;  /* 0xffffffff00387802 */ /* 0x000fce0000000f00 */
[----:B-----5:R-:W-:Y:S05]  /*2d50*/  WARPSYNC.COLLECTIVE R56, `(.L_x_2488) ;  /* 0x0000000038087348 */ /* 0x020fea0003c00000 */
[----:B------:R0:W1:Y:S02]  /*2d60*/  SHFL.DOWN P5, R57, R59, R58, R61 ;  /* 0x0800003a3b397389 */ /* 0x00006400000a003d */
[----:B01---5:R-:W-:Y:S01]  /*2d70*/  ENDCOLLECTIVE ;  /* 0x000000000000791b */ /* 0x023fe20003800000 */
.L_x_2488:
[----:B------:R-:W-:Y:S02]  /*2d80*/  MOV R59, R49 ;  /* 0x00000031003b7202 */ /* 0x000fe40000000f00 */
[----:B------:R-:W-:-:S07]  /*2d90*/  MOV R48, R57 ;  /* 0x0000003900307202 */ /* 0x000fce0000000f00 */
[----:B------:R-:W-:Y:S05]  /*2da0*/  WARPSYNC.COLLECTIVE R56, `(.L_x_2489) ;  /* 0x0000000038087348 */ /* 0x000fea0003c00000 */
[----:B------:R0:W1:Y:S02]  /*2db0*/  SHFL.DOWN P5, R57, R59, R58, R61 ;  /* 0x0800003a3b397389 */ /* 0x00006400000a003d */
[----:B01----:R-:W-:Y:S01]  /*2dc0*/  ENDCOLLECTIVE ;  /* 0x000000000000791b */ /* 0x003fe20003800000 */
.L_x_2489:
[----:B------:R-:W-:Y:S01]  /*2dd0*/  FADD.FTZ R48, R51, R48 ;  /* 0x0000003033307221 */ /* 0x000fe20000010000 */
[----:B------:R-:W-:-:S04]  /*2de0*/  HFMA2.MMA R58, -RZ, RZ, 0, 4.76837158203125e-07 ;  /* 0x00000008ff3a7435 */ /* 0x000fc800000001ff */
[----:B------:R-:W-:Y:S01]  /*2df0*/  MOV R59, R48 ;  /* 0x00000030003b7202 */ /* 0x000fe20000000f00 */
[----:B------:R-:W-:-:S07]  /*2e00*/  IMAD.MOV.U32 R50, RZ, RZ, R57 ;  /* 0x000000ffff327224 */ /* 0x000fce00078e0039 */
[----:B------:R-:W-:Y:S05]  /*2e10*/  WARPSYNC.COLLECTIVE R56, `(.L_x_2490) ;  /* 0x0000000038087348 */ /* 0x000fea0003c00000 */
[----:B------:R0:W1:Y:S02]  /*2e20*/  SHFL.DOWN P5, R57, R59, R58, R61 ;  /* 0x0800003a3b397389 */ /* 0x00006400000a003d */
[----:B01----:R-:W-:Y:S01]  /*2e30*/  ENDCOLLECTIVE ;  /* 0x000000000000791b */ /* 0x003fe20003800000 */
.L_x_2490:
[----:B------:R-:W-:-:S05]  /*2e40*/  FADD.FTZ R50, R49, R50 ;  /* 0x0000003231327221 */ /* 0x000fca0000010000 */
[----:B------:R-:W-:Y:S02]  /*2e50*/  MOV R59, R50 ;  /* 0x00000032003b7202 */ /* 0x000fe40000000f00 */
[----:B------:R-:W-:-:S07]  /*2e60*/  MOV R53, R57 ;  /* 0x0000003900357202 */ /* 0x000fce0000000f00 */
[----:B------:R-:W-:Y:S05]  /*2e70*/  WARPSYNC.COLLECTIVE R56, `(.L_x_2491) ;  /* 0x0000000038087348 */ /* 0x000fea0003c00000 */
[----:B------:R0:W1:Y:S02]  /*2e80*/  SHFL.DOWN P5, R57, R59, R58, R61 ;  /* 0x0800003a3b397389 */ /* 0x00006400000a003d */
[----:B01----:R-:W-:Y:S01]  /*2e90*/  ENDCOLLECTIVE ;  /* 0x000000000000791b */ /* 0x003fe20003800000 */
.L_x_2491:
[----:B------:R-:W-:-:S05]  /*2ea0*/  FADD.FTZ R53, R48, R53 ;  /* 0x0000003530357221 */ /* 0x000fca0000010000 */
[----:B------:R-:W-:Y:S01]  /*2eb0*/  MOV R59, R53 ;  /* 0x00000035003b7202 */ /* 0x000fe20000000f00 */
[----:B------:R-:W-:Y:S01]  /*2ec0*/  IMAD.MOV.U32 R58, RZ, RZ, 0x4 ;  /* 0x00000004ff3a7424 */ /* 0x000fe200078e00ff */
[----:B------:R-:W-:-:S07]  /*2ed0*/  MOV R55, R57 ;  /* 0x0000003900377202 */ /* 0x000fce0000000f00 */
[----:B------:R-:W-:Y:S05]  /*2ee0*/  WARPSYNC.COLLECTIVE R56, `(.L_x_2492) ;  /* 0x0000000038087348 */ /* 0x000fea0003c00000 */
[----:B------:R0:W1:Y:S02]  /*2ef0*/  SHFL.DOWN P5, R57, R59, R58, R61 ;  /* 0x0800003a3b397389 */ /* 0x00006400000a003d */
[----:B01----:R-:W-:Y:S01]  /*2f00*/  ENDCOLLECTIVE ;  /* 0x000000000000791b */ /* 0x003fe20003800000 */
.L_x_2492:
[----:B------:R-:W-:-:S05]  /*2f10*/  FADD.FTZ R55, R50, R55 ;  /* 0x0000003732377221 */ /* 0x000fca0000010000 */
[----:B------:R-:W-:Y:S02]  /*2f20*/  MOV R59, R55 ;  /* 0x00000037003b7202 */ /* 0x000fe40000000f00 */
[----:B------:R-:W-:-:S07]  /*2f30*/  MOV R52, R57 ;  /* 0x0000003900347202 */ /* 0x000fce0000000f00 */
[----:B------:R-:W-:Y:S05]  /*2f40*/  WARPSYNC.COLLECTIVE R56, `(.L_x_2493) ;  /* 0x0000000038087348 */ /* 0x000fea0003c00000 */
[----:B------:R0:W1:Y:S02]  /*2f50*/  SHFL.DOWN P5, R57, R59, R58, R61 ;  /* 0x0800003a3b397389 */ /* 0x00006400000a003d */
[----:B01----:R-:W-:Y:S01]  /*2f60*/  ENDCOLLECTIVE ;  /* 0x000000000000791b */ /* 0x003fe20003800000 */
.L_x_2493:
[----:B------:R-:W-:Y:S01]  /*2f70*/  FADD.FTZ R52, R53, R52 ;  /* 0x0000003435347221 */ /* 0x000fe20000010000 */
[----:B------:R-:W-:-:S04]  /*2f80*/  HFMA2.MMA R58, -RZ, RZ, 0, 1.1920928955078125e-07 ;  /* 0x00000002ff3a7435 */ /* 0x000fc800000001ff */
[----:B------:R-:W-:Y:S02]  /*2f90*/  MOV R59, R52 ;  /* 0x00000034003b7202 */ /* 0x000fe40000000f00 */
[----:B------:R-:W-:-:S07]  /*2fa0*/  MOV R54, R57 ;  /* 0x0000003900367202 */ /* 0x000fce0000000f00 */
[----:B------:R-:W-:Y:S05]  /*2fb0*/  WARPSYNC.COLLECTIVE R56, `(.L_x_2494) ;  /* 0x0000000038087348 */ /* 0x000fea0003c00000 */
[----:B------:R0:W1:Y:S02]  /*2fc0*/  SHFL.DOWN P5, R57, R59, R58, R61 ;  /* 0x0800003a3b397389 */ /* 0x00006400000a003d */
[----:B01----:R-:W-:Y:S01]  /*2fd0*/  ENDCOLLECTIVE ;  /* 0x000000000000791b */ /* 0x003fe20003800000 */
.L_x_2494:
[----:B------:R-:W-:-:S04]  /*2fe0*/  FADD.FTZ R54, R55, R54 ;  /* 0x0000003637367221 */ /* 0x000fc80000010000 */
[----:B------:R-:W-:Y:S01]  /*2ff0*/  IMAD.MOV.U32 R59, RZ, RZ, R54 ;  /* 0x000000ffff3b7224 */ /* 0x000fe200078e0036 */
[----:B------:R-:W-:-:S07]  /*3000*/  MOV R49, R57 ;  /* 0x0000003900317202 */ /* 0x000fce0000000f00 */
[----:B------:R-:W-:Y:S05]  /*3010*/  WARPSYNC.COLLECTIVE R56, `(.L_x_2495) ;  /* 0x0000000038087348 */ /* 0x000fea0003c00000 */
[----:B------:R0:W1:Y:S02]  /*3020*/  SHFL.DOWN P5, R57, R59, R58, R61 ;  /* 0x0800003a3b397389 */ /* 0x00006400000a003d */
[----:B01----:R-:W-:Y:S01]  /*3030*/  ENDCOLLECTIVE ;  /* 0x000000000000791b */ /* 0x003fe20003800000 */
.L_x_2495:
[----:B------:R-:W-:Y:S01]  /*3040*/  FADD.FTZ R49, R52, R49 ;  /* 0x0000003134317221 */ /* 0x000fe20000010000 */
[----:B------:R-:W-:-:S04]  /*3050*/  HFMA2.MMA R58, -RZ, RZ, 0, 5.9604644775390625e-08 ;  /* 0x00000001ff3a7435 */ /* 0x000fc800000001ff */
[----:B------:R-:W-:Y:S02]  /*3060*/  MOV R59, R49 ;  /* 0x00000031003b7202 */ /* 0x000fe40000000f00 */
[----:B------:R-:W-:-:S07]  /*3070*/  MOV R51, R57 ;  /* 0x0000003900337202 */ /* 0x000fce0000000f00 */
[----:B------:R-:W-:Y:S05]  /*3080*/  WARPSYNC.COLLECTIVE R56, `(.L_x_2496) ;  /* 0x0000000038087348 */ /* 0x000fea0003c00000 */
[----:B------:R0:W1:Y:S02]  /*3090*/  SHFL.DOWN P5, R57, R59, R58, R61 ;  /* 0x0800003a3b397389 */ /* 0x00006400000a003d */
[----:B01----:R-:W-:Y:S01]  /*30a0*/  ENDCOLLECTIVE ;  /* 0x000000000000791b */ /* 0x003fe20003800000 */
.L_x_2496:
[----:B------:R-:W-:-:S05]  /*30b0*/  FADD.FTZ R51, R54, R51 ;  /* 0x0000003336337221 */ /* 0x000fca0000010000 */
[----:B------:R-:W-:Y:S02]  /*30c0*/  MOV R59, R51 ;  /* 0x00000033003b7202 */ /* 0x000fe40000000f00 */
[----:B------:R-:W-:-:S07]  /*30d0*/  MOV R48, R57 ;  /* 0x0000003900307202 */ /* 0x000fce0000000f00 */
[----:B------:R-:W-:Y:S05]  /*30e0*/  WARPSYNC.COLLECTIVE R56, `(.L_x_2497) ;  /* 0x0000000038087348 */ /* 0x000fea0003c00000 */
[----:B------:R0:W1:Y:S02]  /*30f0*/  SHFL.DOWN P5, R57, R59, R58, R61 ;  /* 0x0800003a3b397389 */ /* 0x00006400000a003d */
[----:B01----:R-:W-:Y:S01]  /*3100*/  ENDCOLLECTIVE ;  /* 0x000000000000791b */ /* 0x003fe20003800000 */
.L_x_2497:
[----:B------:R-:W-:Y:S01]  /*3110*/  MOV R50, R57 ;  /* 0x0000003900327202 */ /* 0x000fe20000000f00 */
[----:B------:R-:W-:Y:S06]  /*3120*/  BRA `(.L_x_2498) ;  /* 0xffffffe000947947 */ /* 0x000fec000383ffff */
.L_x_2499:
        /* <DEDUP_REMOVED lines=13> */
.L_x_8733:


//--------------------- .text._ZN10layer_norm22ln_bwd_finalize_kernelINS_22Kernel_traits_finalizeILj2048Ef13__nv_bfloat16S2_S2_fjLb1ELj1024ELj4ENS_18Kernel_traits_baseILj2048EfS2_S2_S2_fjLj1024EEEEELb1ELb0EEEvNS_9BwdParamsE --------------------------
	.section	.text._ZN10layer_norm22ln_bwd_finalize_kernelINS_22Kernel_traits_finalizeILj2048Ef13__nv_bfloat16S2_S2_fjLb1ELj1024ELj4ENS_18Kernel_traits_baseILj2048EfS2_S2_S2_fjLj1024EEEEELb1ELb0EEEvNS_9BwdParamsE,"ax",@progbits
	.align	128
        .global         _ZN10layer_norm22ln_bwd_finalize_kernelINS_22Kernel_traits_finalizeILj2048Ef13__nv_bfloat16S2_S2_fjLb1ELj1024ELj4ENS_18Kernel_traits_baseILj2048EfS2_S2_S2_fjLj1024EEEEELb1ELb0EEEvNS_9BwdParamsE
        .type           _ZN10layer_norm22ln_bwd_finalize_kernelINS_22Kernel_traits_finalizeILj2048Ef13__nv_bfloat16S2_S2_fjLb1ELj1024ELj4ENS_18Kernel_traits_baseILj2048EfS2_S2_S2_fjLj1024EEEEELb1ELb0EEEvNS_9BwdParamsE,@function
        .size           _ZN10layer_norm22ln_bwd_finalize_kernelINS_22Kernel_traits_finalizeILj2048Ef13__nv_bfloat16S2_S2_fjLb1ELj1024ELj4ENS_18Kernel_traits_baseILj2048EfS2_S2_S2_fjLj1024EEEEELb1ELb0EEEvNS_9BwdParamsE,(.L_x_8734 - _ZN10layer_norm22ln_bwd_finalize_kernelINS_22Kernel_traits_finalizeILj2048Ef13__nv_bfloat16S2_S2_fjLb1ELj1024ELj4ENS_18Kernel_traits_baseILj2048EfS2_S2_S2_fjLj1024EEEEELb1ELb0EEEvNS_9BwdParamsE)
        .other          _ZN10layer_norm22ln_bwd_finalize_kernelINS_22Kernel_traits_finalizeILj2048Ef13__nv_bfloat16S2_S2_fjLb1ELj1024ELj4ENS_18Kernel_traits_baseILj2048EfS2_S2_S2_fjLj1024EEEEELb1ELb0EEEvNS_9BwdParamsE,@"STO_CUDA_ENTRY STV_DEFAULT"
_ZN10layer_norm22ln_bwd_finalize_kernelINS_22Kernel_traits_finalizeILj2048Ef13__nv_bfloat16S2_S2_fjLb1ELj1024ELj4ENS_18Kernel_traits_baseILj2048EfS2_S2_S2_fjLj1024EEEEELb1ELb0EEEvNS_9BwdParamsE:
.text._ZN10layer_norm22ln_bwd_finalize_kernelINS_22Kernel_traits_finalizeILj2048Ef13__nv_bfloat16S2_S2_fjLb1ELj1024ELj4ENS_18Kernel_traits_baseILj2048EfS2_S2_S2_fjLj1024EEEEELb1ELb0EEEvNS_9BwdParamsE:
        /* <DEDUP_REMOVED lines=24> */
.L_x_2512:
[----:B0--3--:R-:W0:Y:S01]  /*0180*/  LDC R8, c[0x0][0x210] ;  /* 0x00008400ff087b82 */ /* 0x009e220000000800 */
[----:B------:R-:W-:Y:S01]  /*0190*/  BSSY B0, `(.L_x_2500) ;  /* 0x0000086000007945 */ /* 0x000fe20003800000 */
[----:B------:R-:W-:Y:S01]  /*01a0*/  HFMA2.MMA R11, -RZ, RZ, 0, 0 ;  /* 0x00000000ff0b7435 */ /* 0x000fe200000001ff */
[----:B------:R-:W-:Y:S01]  /*01b0*/  MOV R22, RZ ;  /* 0x000000ff00167202 */ /* 0x000fe20000000f00 */
[----:B------:R-:W-:-:S04]  /*01c0*/  HFMA2.MMA R24, -RZ, RZ, 0, 0 ;  /* 0x00000000ff187435 */ /* 0x000fc800000001ff */
[----:B-1----:R-:W1:Y:S01]  /*01d0*/  LDC R9, c[0x0][0x218] ;  /* 0x00008600ff097b82 */ /* 0x002e620000000800 */
[----:B0-----:R-:W-:-:S04]  /*01e0*/  ISETP.GE.U32.AND P1, PT, R3, R8, PT ;  /* 0x000000080300720c */ /* 0x001fc80003f26070 */
[----:B-1----:R-:W-:-:S13]  /*01f0*/  ISETP.GE.U32.OR P1, PT, R4, R9, P1 ;  /* 0x000000090400720c */ /* 0x002fda0000f26470 */
[----:B--2---:R-:W-:Y:S05]  /*0200*/  @P1 BRA `(.L_x_2501) ;  /* 0x0000000400f81947 */ /* 0x004fea0003800000 */
[----:B------:R-:W-:Y:S01]  /*0210*/  ISETP.GE.U32.AND P2, PT, R3, R8, PT ;  /* 0x000000080300720c */ /* 0x000fe20003f46070 */
[----:B------:R-:W-:-:S12]  /*0220*/  IMAD.MOV.U32 R23, RZ, RZ, R3 ;  /* 0x000000ffff177224 */ /* 0x000fd800078e0003 */
        /* <DEDUP_REMOVED lines=13> */
[----:B------:R-:W-:Y:S02]  /*0300*/  ISETP.LE.U32.OR P1, PT, R10, 0x60, P1 ;  /* 0x000000600a00780c */ /* 0x000fe40000f23470 */
[----:B------:R-:W-:Y:S02]  /*0310*/  MOV R24, RZ ;  /* 0x000000ff00187202 */ /* 0x000fe40000000f00 */
[----:B------:R-:W-:Y:S02]  /*0320*/  MOV R22, RZ ;  /* 0x000000ff00167202 */ /* 0x000fe40000000f00 */
[----:B------:R-:W-:Y:S01]  /*0330*/  MOV R11, RZ ;  /* 0x000000ff000b7202 */ /* 0x000fe20000000f00 */
[----:B------:R-:W-:Y:S01]  /*0340*/  BSSY B1, `(.L_x_2502) ;  /* 0x0000039000017945 */ /* 0x000fe20003800000 */
[----:B---3--:R-:W-:Y:S01]  /*0350*/  @P2 FADD.FTZ R24, R24, R13 ;  /* 0x0000000d18182221 */ /* 0x008fe20000010000 */
[----:B----4-:R-:W-:Y:S02]  /*0360*/  @P2 FADD.FTZ R22, R22, R15 ;  /* 0x0000000f16162221 */ /* 0x010fe40000010000 */
[----:B--2---:R-:W-:Y:S01]  /*0370*/  @P2 FADD.FTZ R11, R11, R16 ;  /* 0x000000100b0b2221 */ /* 0x004fe20000010000 */
[----:B------:R-:W-:Y:S01]  /*0380*/  PLOP3.LUT P2, PT, P2, PT, PT, 0x8, 0x0 ;  /* 0x000000000000781c */ /* 0x000fe2000174e170 */
[----:B------:R-:W-:-:S12]  /*0390*/  @P1 BRA `(.L_x_2503) ;  /* 0x0000000000cc1947 */ /* 0x000fd80003800000 */
[----:B------:R-:W-:Y:S02]  /*03a0*/  PLOP3.LUT P2, PT, PT, PT, PT, 0x8, 0x0 ;  /* 0x000000000000781c */ /* 0x000fe40003f4e170 */
[----:B------:R-:W-:-:S11]  /*03b0*/  IADD3 R12, R8, -0x60, RZ ;  /* 0xffffffa0080c7810 */ /* 0x000fd60007ffe0ff */
.L_x_2504:
[----:B------:R-:W0:Y:S01]  /*03c0*/  LDC.64 R14, c[0x0][0x2d0] ;  /* 0x0000b400ff0e7b82 */ /* 0x000e220000000a00 */
[C---:B------:R-:W-:Y:S01]  /*03d0*/  IADD3 R27, R23.reuse, 0x20, RZ ;  /* 0x00000020171b7810 */ /* 0x040fe20007ffe0ff */
[----:B------:R-:W-:-:S04]  /*03e0*/  IMAD R25, R23, R9, R4 ;  /* 0x0000000917197224 */ /* 0x000fc800078e0204 */
[----:B------:R-:W-:Y:S02]  /*03f0*/  IMAD R27, R27, R9, R4 ;  /* 0x000000091b1b7224 */ /* 0x000fe400078e0204 */
[----:B0-----:R-:W-:-:S04]  /*0400*/  IMAD.WIDE.U32 R20, R25, 0x4, R14 ;  /* 0x0000000419147825 */ /* 0x001fc800078e000e */
[----:B------:R-:W-:Y:S01]  /*0410*/  IMAD.WIDE.U32 R16, R27, 0x4, R14 ;  /* 0x000000041b107825 */ /* 0x000fe200078e000e */
[----:B------:R0:W2:Y:S04]  /*0420*/  LDG.E R26, desc[UR6][R20.64] ;  /* 0x00000006141a7981 */ /* 0x0000a8000c1e1900 */
[----:B------:R1:W3:Y:S01]  /*0430*/  LDG.E R10, desc[UR6][R16.64] ;  /* 0x00000006100a7981 */ /* 0x0002e2000c1e1900 */
[C---:B------:R-:W-:Y:S01]  /*0440*/  VIADD R19, R23.reuse, 0x40 ;  /* 0x0000004017137836 */ /* 0x040fe20000000000 */
[----:B------:R-:W-:-:S03]  /*0450*/  IADD3 R29, R23, 0x60, RZ ;  /* 0x00000060171d7810 */ /* 0x000fc60007ffe0ff */
[-CC-:B------:R-:W-:Y:S02]  /*0460*/  IMAD R19, R19, R9.reuse, R4.reuse ;  /* 0x0000000913137224 */ /* 0x180fe400078e0204 */
[----:B------:R-:W-:Y:S02]  /*0470*/  IMAD R29, R29, R9, R4 ;  /* 0x000000091d1d7224 */ /* 0x000fe400078e0204 */
[--C-:B0-----:R-:W-:Y:S01]  /*0480*/  IMAD.WIDE.U32 R20, R19, 0x4, R14.reuse ;  /* 0x0000000413147825 */ /* 0x101fe200078e000e */
[----:B-1----:R-:W0:Y:S03]  /*0490*/  LDC.64 R16, c[0x0][0x2d8] ;  /* 0x0000b600ff107b82 */ /* 0x002e260000000a00 */
        /* <DEDUP_REMOVED lines=23> */
[----:B------:R-:W-:-:S04]  /*0610*/  IADD3 R23, R23, 0x80, RZ ;  /* 0x0000008017177810 */ /* 0x000fc80007ffe0ff */
        /* <DEDUP_REMOVED lines=11> */
.L_x_2503:
[----:B------:R-:W-:Y:S05]  /*06d0*/  BSYNC B1 ;  /* 0x0000000000017941 */ /* 0x000fea0003800000 */
.L_x_2502:
        /* <DEDUP_REMOVED lines=31> */
.L_x_2506:
[----:B------:R-:W-:Y:S05]  /*08d0*/  BSYNC B1 ;  /* 0x0000000000017941 */ /* 0x000fea0003800000 */
.L_x_2505:
        /* <DEDUP_REMOVED lines=16> */
.L_x_2507:
[----:B------:R-:W-:Y:S05]  /*09e0*/  BSYNC B1 ;  /* 0x0000000000017941 */ /* 0x000fea0003800000 */
.L_x_2501:
[----:B------:R-:W-:Y:S05]  /*09f0*/  BSYNC B0 ;  /* 0x0000000000007941 */ /* 0x000fea0003800000 */
.L_x_2500:
        /* <DEDUP_REMOVED lines=40> */
.L_x_2528:
        /* <DEDUP_REMOVED lines=8> */
.L_x_2508:
[----:B------:R-:W-:Y:S01]  /*0d00*/  SHF.L.U32 R8, R5, 0x1, RZ ;  /* 0x0000000105087819 */ /* 0x000fe200000006ff */
[----:B------:R-:W-:Y:S05]  /*0d10*/  WARPSYNC.ALL ;  /* 0x0000000000007948 */ /* 0x000fea0003800000 */
[----:B------:R-:W-:Y:S01]  /*0d20*/  BAR.SYNC.DEFER_BLOCKING 0x0 ;  /* 0x0000000000007b1d */ /* 0x000fe20000010000 */
[----:B------:R-:W-:-:S05]  /*0d30*/  ISETP.GE.U32.OR P1, PT, R8, R9, P0 ;  /* 0x000000090800720c */ /* 0x000fca0000726470 */
[----:B------:R-:W-:Y:S08]  /*0d40*/  BSSY B0, `(.L_x_2510) ;  /* 0x0000010000007945 */ /* 0x000ff00003800000 */
[----:B------:R-:W-:Y:S05]  /*0d50*/  @P1 BRA `(.L_x_2511) ;  /* 0x0000000000381947 */ /* 0x000fea0003800000 */
[----:B------:R-:W-:Y:S01]  /*0d60*/  SHF.L.U32 R8, R0, 0x3, RZ ;  /* 0x0000000300087819 */ /* 0x000fe200000006ff */
[----:B------:R-:W3:Y:S03]  /*0d70*/  LDC.64 R16, c[0x0][0x318] ;  /* 0x0000c600ff107b82 */ /* 0x000ee60000000a00 */
[----:B------:R-:W-:-:S05]  /*0d80*/  LOP3.LUT R20, R8, 0xf8, RZ, 0xc0, !PT ;  /* 0x000000f808147812 */ /* 0x000fca00078ec0ff */
[----:B0-2---:R-:W0:Y:S01]  /*0d90*/  LDS.64 R12, [R20+UR4+0x3000] ;  /* 0x00300004140c7984 */ /* 0x005e220008000a00 */
[----:B------:R-:W2:Y:S03]  /*0da0*/  LDC.64 R18, c[0x0][0x310] ;  /* 0x0000c400ff127b82 */ /* 0x000ea60000000a00 */
[----:B------:R-:W4:Y:S04]  /*0db0*/  LDS.64 R10, [R20+UR4+0x3080] ;  /* 0x00308004140a7984 */ /* 0x000f280008000a00 */
[----:B------:R-:W5:Y:S01]  /*0dc0*/  LDS.64 R8, [R20+UR4+0x3100] ;  /* 0x0031000414087984 */ /* 0x000f620008000a00 */
[----:B------:R-:W1:Y:S01]  /*0dd0*/  LDC.64 R14, c[0x0][0x330] ;  /* 0x0000cc00ff0e7b82 */ /* 0x000e620000000a00 */
[----:B---3--:R-:W-:-:S04]  /*0de0*/  IMAD.WIDE.U32 R16, R5, 0x8, R16 ;  /* 0x0000000805107825 */ /* 0x008fc800078e0010 */
[----:B--2---:R-:W-:-:S04]  /*0df0*/  IMAD.WIDE.U32 R18, R5, 0x8, R18 ;  /* 0x0000000805127825 */ /* 0x004fc800078e0012 */
[----:B-1----:R-:W-:Y:S01]  /*0e00*/  IMAD.WIDE.U32 R14, R5, 0x8, R14 ;  /* 0x00000008050e7825 */ /* 0x002fe200078e000e */
[----:B0-----:R3:W-:Y:S04]  /*0e10*/  STG.E.64 desc[UR6][R16.64], R12 ;  /* 0x0000000c10007986 */ /* 0x0017e8000c101b06 */
[----:B----4-:R3:W-:Y:S04]  /*0e20*/  STG.E.64 desc[UR6][R18.64], R10 ;  /* 0x0000000a12007986 */ /* 0x0107e8000c101b06 */
[----:B-----5:R3:W-:Y:S02]  /*0e30*/  STG.E.64 desc[UR6][R14.64], R8 ;  /* 0x000000080e007986 */ /* 0x0207e4000c101b06 */
.L_x_2511:
[----:B------:R-:W-:Y:S05]  /*0e40*/  BSYNC B0 ;  /* 0x0000000000007941 */ /* 0x000fea0003800000 */
.L_x_2510:
[C---:B------:R-:W-:Y:S01]  /*0e50*/  ISETP.GT.U32.AND P1, PT, R4.reuse, -0x801, PT ;  /* 0xfffff7ff0400780c */ /* 0x040fe20003f24070 */
[----:B------:R-:W-:Y:S01]  /*0e60*/  VIADD R4, R4, 0x800 ;  /* 0x0000080004047836 */ /* 0x000fe20000000000 */
[----:B------:R-:W-:-:S11]  /*0e70*/  IADD3 R5, R5, 0x400, RZ ;  /* 0x0000040005057810 */ /* 0x000fd60007ffe0ff */
[----:B------:R-:W-:Y:S05]  /*0e80*/  @P1 BRA `(.L_x_2512) ;  /* 0xfffffff000bc1947 */ /* 0x000fea000383ffff */
[----:B------:R-:W-:Y:S05]  /*0e90*/  EXIT ;  /* 0x000000000000794d */ /* 0x000fea0003800000 */
.L_x_2509:
[----:B0-----:R-:W-:Y:S01]  /*0ea0*/  HFMA2.MMA R24, -RZ, RZ, 0, 5.9604644775390625e-08 ;  /* 0x00000001ff187435 */ /* 0x001fe200000001ff */
[----:B----4-:R-:W-:Y:S02]  /*0eb0*/  MOV R23, R10 ;  /* 0x0000000a00177202 */ /* 0x010fe40000000f00 */
[----:B------:R-:W-:Y:S02]  /*0ec0*/  MOV R25, 0x1f ;  /* 0x0000001f00197802 */ /* 0x000fe40000000f00 */
[----:B------:R-:W-:-:S07]  /*0ed0*/  MOV R20, 0xffffffff ;  /* 0xffffffff00147802 */ /* 0x000fce0000000f00 */
[----:B-123--:R-:W-:Y:S05]  /*0ee0*/  WARPSYNC.COLLECTIVE R20, `(.L_x_2513) ;  /* 0x0000000014087348 */ /* 0x00efea0003c00000 */
[----:B------:R0:W4:Y:S02]  /*0ef0*/  SHFL.BFLY P2, R22, R23, R24, R25 ;  /* 0x0c00001817167389 */ /* 0x0001240000040019 */
[----:B01234-:R-:W-:Y:S01]  /*0f00*/  ENDCOLLECTIVE ;  /* 0x000000000000791b */ /* 0x01ffe20003800000 */
.L_x_2513:
[----:B------:R-:W-:Y:S01]  /*0f10*/  IMAD.MOV.U32 R24, RZ, RZ, 0x2 ;  /* 0x00000002ff187424 */ /* 0x000fe200078e00ff */
[----:B------:R-:W-:-:S05]  /*0f20*/  MOV R11, R22 ;  /* 0x00000016000b7202 */ /* 0x000fca0000000f00 */
[----:B------:R-:W-:-:S05]  /*0f30*/  FADD.FTZ R11, R10, R11 ;  /* 0x0000000b0a0b7221 */ /* 0x000fca0000010000 */
[----:B------:R-:W-:-:S07]  /*0f40*/  MOV R23, R11 ;  /* 0x0000000b00177202 */ /* 0x000fce0000000f00 */
[----:B------:R-:W-:Y:S05]  /*0f50*/  WARPSYNC.COLLECTIVE R20, `(.L_x_2514) ;  /* 0x0000000014087348 */ /* 0x000fea0003c00000 */
[----:B------:R0:W1:Y:S02]  /*0f60*/  SHFL.BFLY P2, R22, R23, R24, R25 ;  /* 0x0c00001817167389 */ /* 0x0000640000040019 */
[----:B01----:R-:W-:Y:S01]  /*0f70*/  ENDCOLLECTIVE ;  /* 0x000000000000791b */ /* 0x003fe20003800000 */
.L_x_2514:
[----:B------:R-:W-:Y:S01]  /*0f80*/  HFMA2.MMA R24, -RZ, RZ, 0, 2.384185791015625e-07 ;  /* 0x00000004ff187435 */ /* 0x000fe200000001ff */
[----:B------:R-:W-:-:S05]  /*0f90*/  MOV R14, R22 ;  /* 0x00000016000e7202 */ /* 0x000fca0000000f00 */
[----:B------:R-:W-:-:S05]  /*0fa0*/  FADD.FTZ R14, R11, R14 ;  /* 0x0000000e0b0e7221 */ /* 0x000fca0000010000 */
[----:B------:R-:W-:-:S07]  /*0fb0*/  MOV R23, R14 ;  /* 0x0000000e00177202 */ /* 0x000fce0000000f00 */
[----:B------:R-:W-:Y:S05]  /*0fc0*/  WARPSYNC.COLLECTIVE R20, `(.L_x_2515) ;  /* 0x0000000014087348 */ /* 0x000fea0003c00000 */
[----:B------:R0:W1:Y:S02]  /*0fd0*/  SHFL.BFLY P2, R22, R23, R24, R25 ;  /* 0x0c00001817167389 */ /* 0x0000640000040019 */
[----:B01----:R-:W-:Y:S01]  /*0fe0*/  ENDCOLLECTIVE ;  /* 0x000000000000791b */ /* 0x003fe20003800000 */
.L_x_2515:
[----:B------:R-:W-:Y:S01]  /*0ff0*/  HFMA2.MMA R24, -RZ, RZ, 0, 4.76837158203125e-07 ;  /* 0x00000008ff187435 */ /* 0x000fe200000001ff */
[----:B------:R-:W-:-:S05]  /*1000*/  MOV R13, R22 ;  /* 0x00000016000d7202 */ /* 0x000fca0000000f00 */
[----:B------:R-:W-:-:S05]  /*1010*/  FADD.FTZ R13, R14, R13 ;  /* 0x0000000d0e0d7221 */ /* 0x000fca0000010000 */
[----:B------:R-:W-:-:S07]  /*1020*/  MOV R23, R13 ;  /* 0x0000000d00177202 */ /* 0x000fce0000000f00 */
[----:B------:R-:W-:Y:S05]  /*1030*/  WARPSYNC.COLLECTIVE R20, `(.L_x_2516) ;  /* 0x0000000014087348 */ /* 0x000fea0003c00000 */
[----:B------:R0:W1:Y:S02]  /*1040*/  SHFL.BFLY P2, R22, R23, R24, R25 ;  /* 0x0c00001817167389 */ /* 0x0000640000040019 */
[----:B01----:R-:W-:Y:S01]  /*1050*/  ENDCOLLECTIVE ;  /* 0x000000000000791b */ /* 0x003fe20003800000 */
.L_x_2516:
[----:B------:R-:W-:Y:S01]  /*1060*/  HFMA2.MMA R24, -RZ, RZ, 0, 9.5367431640625e-07 ;  /* 0x00000010ff187435 */ /* 0x000fe200000001ff */
[----:B------:R-:W-:-:S05]  /*1070*/  MOV R10, R22 ;  /* 0x00000016000a7202 */ /* 0x000fca0000000f00 */
[----:B------:R-:W-:-:S04]  /*1080*/  FADD.FTZ R11, R13, R10 ;  /* 0x0000000a0d0b7221 */ /* 0x000fc80000010000 */
[----:B------:R-:W-:-:S07]  /*1090*/  IMAD.MOV.U32 R23, RZ, RZ, R11 ;  /* 0x000000ffff177224 */ /* 0x000fce00078e000b */
[----:B------:R-:W-:Y:S05]  /*10a0*/  WARPSYNC.COLLECTIVE R20, `(.L_x_2517) ;  /* 0x0000000014087348 */ /* 0x000fea0003c00000 */
[----:B------:R0:W1:Y:S02]  /*10b0*/  SHFL.BFLY P2, R22, R23, R24, R25 ;  /* 0x0c00001817167389 */ /* 0x0000640000040019 */
[----:B01----:R-:W-:Y:S01]  /*10c0*/  ENDCOLLECTIVE ;  /* 0x000000000000791b */ /* 0x003fe20003800000 */
.L_x_2517:
[----:B------:R-:W-:Y:S01]  /*10d0*/  HFMA2.MMA R24, -RZ, RZ, 0, 5.9604644775390625e-08 ;  /* 0x00000001ff187435 */ /* 0x000fe200000001ff */
[----:B------:R-:W-:Y:S02]  /*10e0*/  MOV R23, R12 ;  /* 0x0000000c00177202 */ /* 0x000fe40000000f00 */
[----:B------:R-:W-:-:S08]  /*10f0*/  MOV R10, R22 ;  /* 0x00000016000a7202 */ /* 0x000fd00000000f00 */
[----:B------:R-:W-:Y:S05]  /*1100*/  WARPSYNC.COLLECTIVE R20, `(.L_x_2518) ;  /* 0x0000000014087348 */ /* 0x000fea0003c00000 */
[----:B------:R0:W1:Y:S02]  /*1110*/  SHFL.BFLY P2, R22, R23, R24, R25 ;  /* 0x0c00001817167389 */ /* 0x0000640000040019 */
[----:B01----:R-:W-:Y:S01]  /*1120*/  ENDCOLLECTIVE ;  /* 0x000000000000791b */ /* 0x003fe20003800000 */
.L_x_2518:
[----:B------:R-:W-:Y:S01]  /*1130*/  HFMA2.MMA R24, -RZ, RZ, 0, 1.1920928955078125e-07 ;  /* 0x00000002ff187435 */ /* 0x000fe200000001ff */
[----:B------:R-:W-:-:S05]  /*1140*/  MOV R13, R22 ;  /* 0x00000016000d7202 */ /* 0x000fca0000000f00 */
[----:B------:R-:W-:-:S05]  /*1150*/  FADD.FTZ R15, R12, R13 ;  /* 0x0000000d0c0f7221 */ /* 0x000fca0000010000 */
[----:B------:R-:W-:-:S07]  /*1160*/  MOV R23, R15 ;  /* 0x0000000f00177202 */ /* 0x000fce0000000f00 */
[----:B------:R-:W-:Y:S05]  /*1170*/  WARPSYNC.COLLECTIVE R20, `(.L_x_2519) ;  /* 0x0000000014087348 */ /* 0x000fea0003c00000 */
[----:B------:R0:W1:Y:S02]  /*1180*/  SHFL.BFLY P2, R22, R23, R24, R25 ;  /* 0x0c00001817167389 */ /* 0x0000640000040019 */
[----:B01----:R-:W-:Y:S01]  /*1190*/  ENDCOLLECTIVE ;  /* 0x000000000000791b */ /* 0x003fe20003800000 */
.L_x_2519:
[----:B------:R-:W-:Y:S01]  /*11a0*/  HFMA2.MMA R24, -RZ, RZ, 0, 2.384185791015625e-07 ;  /* 0x00000004ff187435 */ /* 0x000fe200000001ff */
[----:B------:R-:W-:-:S04]  /*11b0*/  IMAD.MOV.U32 R16, RZ, RZ, R22 ;  /* 0x000000ffff107224 */ /* 0x000fc800078e0016 */
[----:B------:R-:W-:-:S05]  /*11c0*/  FADD.FTZ R16, R15, R16 ;  /* 0x000000100f107221 */ /* 0x000fca0000010000 */
[----:B------:R-:W-:-:S07]  /*11d0*/  MOV R23, R16 ;  /* 0x0000001000177202 */ /* 0x000fce0000000f00 */
[----:B------:R-:W-:Y:S05]  /*11e0*/  WARPSYNC.COLLECTIVE R20, `(.L_x_2520) ;  /* 0x0000000014087348 */ /* 0x000fea0003c00000 */
[----:B------:R0:W1:Y:S02]  /*11f0*/  SHFL.BFLY P2, R22, R23, R24, R25 ;  /* 0x0c00001817167389 */ /* 0x0000640000040019 */
[----:B01----:R-:W-:Y:S01]  /*1200*/  ENDCOLLECTIVE ;  /* 0x000000000000791b */ /* 0x003fe20003800000 */
.L_x_2520:
[----:B------:R-:W-:Y:S01]  /*1210*/  HFMA2.MMA R24, -RZ, RZ, 0, 4.76837158203125e-07 ;  /* 0x00000008ff187435 */ /* 0x000fe200000001ff */
[----:B------:R-:W-:-:S05]  /*1220*/  MOV R17, R22 ;  /* 0x0000001600117202 */ /* 0x000fca0000000f00 */
[----:B------:R-:W-:-:S05]  /*1230*/  FADD.FTZ R17, R16, R17 ;  /* 0x0000001110117221 */ /* 0x000fca0000010000 */
[----:B------:R-:W-:-:S07]  /*1240*/  MOV R23, R17 ;  /* 0x0000001100177202 */ /* 0x000fce0000000f00 */
[----:B------:R-:W-:Y:S05]  /*1250*/  WARPSYNC.COLLECTIVE R20, `(.L_x_2521) ;  /* 0x0000000014087348 */ /* 0x000fea0003c00000 */
[----:B------:R0:W1:Y:S02]  /*1260*/  SHFL.BFLY P2, R22, R23, R24, R25 ;  /* 0x0c00001817167389 */ /* 0x0000640000040019 */
[----:B01----:R-:W-:Y:S01]  /*1270*/  ENDCOLLECTIVE ;  /* 0x000000000000791b */ /* 0x003fe20003800000 */
.L_x_2521:
[----:B------:R-:W-:Y:S01]  /*1280*/  IMAD.MOV.U32 R24, RZ, RZ, 0x10 ;  /* 0x00000010ff187424 */ /* 0x000fe200078e00ff */
[----:B------:R-:W-:-:S05]  /*1290*/  MOV R12, R22 ;  /* 0x00000016000c7202 */ /* 0x000fca0000000f00 */
[----:B------:R-:W-:-:S05]  /*12a0*/  FADD.FTZ R12, R17, R12 ;  /* 0x0000000c110c7221 */ /* 0x000fca0000010000 */
[----:B------:R-:W-:-:S07]  /*12b0*/  MOV R23, R12 ;  /* 0x0000000c00177202 */ /* 0x000fce0000000f00 */
[----:B------:R-:W-:Y:S05]  /*12c0*/  WARPSYNC.COLLECTIVE R20, `(.L_x_2522) ;  /* 0x0000000014087348 */ /* 0x000fea0003c00000 */
[----:B------:R0:W1:Y:S02]  /*12d0*/  SHFL.BFLY P2, R22, R23, R24, R25 ;  /* 0x0c00001817167389 */ /* 0x0000640000040019 */
[----:B01----:R-:W-:Y:S01]  /*12e0*/  ENDCOLLECTIVE ;  /* 0x000000000000791b */ /* 0x003fe20003800000 */
.L_x_2522:
[----:B------:R-:W-:Y:S01]  /*12f0*/  HFMA2.MMA R24, -RZ, RZ, 0, 5.9604644775390625e-08 ;  /* 0x00000001ff187435 */ /* 0x000fe200000001ff */
[----:B------:R-:W-:Y:S02]  /*1300*/  MOV R23, R8 ;  /* 0x0000000800177202 */ /* 0x000fe40000000f00 */
[----:B------:R-:W-:-:S08]  /*1310*/  MOV R15, R22 ;  /* 0x00000016000f7202 */ /* 0x000fd00000000f00 */
[----:B------:R-:W-:Y:S05]  /*1320*/  WARPSYNC.COLLECTIVE R20, `(.L_x_2523) ;  /* 0x0000000014087348 */ /* 0x000fea0003c00000 */
[----:B------:R0:W1:Y:S02]  /*1330*/  SHFL.BFLY P2, R22, R23, R24, R25 ;  /* 0x0c00001817167389 */ /* 0x0000640000040019 */
[----:B01----:R-:W-:Y:S01]  /*1340*/  ENDCOLLECTIVE ;  /* 0x000000000000791b */ /* 0x003fe20003800000 */
.L_x_2523:
[----:B------:R-:W-:Y:S01]  /*1350*/  HFMA2.MMA R24, -RZ, RZ, 0, 1.1920928955078125e-07 ;  /* 0x00000002ff187435 */ /* 0x000fe200000001ff */
[----:B------:R-:W-:-:S05]  /*1360*/  MOV R17, R22 ;  /* 0x0000001600117202 */ /* 0x000fca0000000f00 */
[----:B------:R-:W-:-:S05]  /*1370*/  FADD.FTZ R18, R8, R17 ;  /* 0x0000001108127221 */ /* 0x000fca0000010000 */
[----:B------:R-:W-:-:S07]  /*1380*/  MOV R23, R18 ;  /* 0x0000001200177202 */ /* 0x000fce0000000f00 */
[----:B------:R-:W-:Y:S05]  /*1390*/  WARPSYNC.COLLECTIVE R20, `(.L_x_2524) ;  /* 0x0000000014087348 */ /* 0x000fea0003c00000 */
[----:B------:R0:W1:Y:S02]  /*13a0*/  SHFL.BFLY P2, R22, R23, R24, R25 ;  /* 0x0c00001817167389 */ /* 0x0000640000040019 */
[----:B01----:R-:W-:Y:S01]  /*13b0*/  ENDCOLLECTIVE ;  /* 0x000000000000791b */ /* 0x003fe20003800000 */
.L_x_2524:
[----:B------:R-:W-:Y:S01]  /*13c0*/  HFMA2.MMA R24, -RZ, RZ, 0, 2.384185791015625e-07 ;  /* 0x00000004ff187435 */ /* 0x000fe200000001ff */
[----:B------:R-:W-:-:S05]  /*13d0*/  MOV R13, R22 ;  /* 0x00000016000d7202 */ /* 0x000fca0000000f00 */
[----:B------:R-:W-:-:S04]  /*13e0*/  FADD.FTZ R19, R18, R13 ;  /* 0x0000000d12137221 */ /* 0x000fc80000010000 */
[----:B------:R-:W-:-:S07]  /*13f0*/  IMAD.MOV.U32 R23, RZ, RZ, R19 ;  /* 0x000000ffff177224 */ /* 0x000fce00078e0013 */
[----:B------:R-:W-:Y:S05]  /*1400*/  WARPSYNC.COLLECTIVE R20, `(.L_x_2525) ;  /* 0x0000000014087348 */ /* 0x000fea0003c00000 */
[----:B------:R0:W1:Y:S02]  /*1410*/  SHFL.BFLY P2, R22, R23, R24, R25 ;  /* 0x0c00001817167389 */ /* 0x0000640000040019 */
[----:B01----:R-:W-:Y:S01]  /*1420*/  ENDCOLLECTIVE ;  /* 0x000000000000791b */ /* 0x003fe20003800000 */
.L_x_2525:
[----:B------:R-:W-:Y:S01]  /*1430*/  HFMA2.MMA R24, -RZ, RZ, 0, 4.76837158203125e-07 ;  /* 0x00000008ff187435 */ /* 0x000fe200000001ff */
[----:B------:R-:W-:-:S05]  /*1440*/  MOV R8, R22 ;  /* 0x0000001600087202 */ /* 0x000fca0000000f00 */
[----:B------:R-:W-:-:S05]  /*1450*/  FADD.FTZ R8, R19, R8 ;  /* 0x0000000813087221 */ /* 0x000fca0000010000 */
[----:B------:R-:W-:-:S07]  /*1460*/  MOV R23, R8 ;  /* 0x0000000800177202 */ /* 0x000fce0000000f00 */
[----:B------:R-:W-:Y:S05]  /*1470*/  WARPSYNC.COLLECTIVE R20, `(.L_x_2526) ;  /* 0x0000000014087348 */ /* 0x000fea0003c00000 */
[----:B------:R0:W1:Y:S02]  /*1480*/  SHFL.BFLY P2, R22, R23, R24, R25 ;  /* 0x0c00001817167389 */ /* 0x0000640000040019 */
[----:B01----:R-:W-:Y:S01]  /*1490*/  ENDCOLLECTIVE ;  /* 0x000000000000791b */ /* 0x003fe20003800000 */
.L_x_2526:
[----:B------:R-:W-:Y:S01]  /*14a0*/  HFMA2.MMA R24, -RZ, RZ, 0, 9.5367431640625e-07 ;  /* 0x00000010ff187435 */ /* 0x000fe200000001ff */
[----:B------:R-:W-:-:S05]  /*14b0*/  MOV R21, R22 ;  /* 0x0000001600157202 */ /* 0x000fca0000000f00 */
[----:B------:R-:W-:-:S05]  /*14c0*/  FADD.FTZ R21, R8, R21 ;  /* 0x0000001508157221 */ /* 0x000fca0000010000 */
[----:B------:R-:W-:-:S07]  /*14d0*/  MOV R23, R21 ;  /* 0x0000001500177202 */ /* 0x000fce0000000f00 */
[----:B------:R-:W-:Y:S05]  /*14e0*/  WARPSYNC.COLLECTIVE R20, `(.L_x_2527) ;  /* 0x0000000014087348 */ /* 0x000fea0003c00000 */
[----:B------:R0:W1:Y:S02]  /*14f0*/  SHFL.BFLY P2, R22, R23, R24, R25 ;  /* 0x0c00001817167389 */ /* 0x0000640000040019 */
[----:B01----:R-:W-:Y:S01]  /*1500*/  ENDCOLLECTIVE ;  /* 0x000000000000791b */ /* 0x003fe20003800000 */
.L_x_2527:
[----:B------:R-:W-:Y:S01]  /*1510*/  MOV R14, R22 ;  /* 0x00000016000e7202 */ /* 0x000fe20000000f00 */
[----:B------:R-:W-:Y:S06]  /*1520*/  BRA `(.L_x_2528) ;  /* 0xfffffff400d47947 */ /* 0x000fec000383ffff */
.L_x_2529:
        /* <DEDUP_REMOVED lines=13> */
.L_x_8734:


//--------------------- .text._ZN10layer_norm13ln_bwd_kernelINS_13Kernel_traitsIf13__nv_bfloat16S2_S2_fjLj2048ELj1ELj1ELj4ELj16ENS_18Kernel_traits_baseILj2048EfS2_S2_S2_fjLj128EEEEELb1ELb1ELb1ELb0EEEvNS_9BwdParamsE --------------------------
	.section	.text._ZN10layer_norm13ln_bwd_kernelINS_13Kernel_traitsIf13__nv_bfloat16S2_S2_fjLj2048ELj1ELj1ELj4ELj16ENS_18Kernel_traits_baseILj2048EfS2_S2_S2_fjLj128EEEEELb1ELb1ELb1ELb0EEEvNS_9BwdParamsE,"ax",@progbits
	.align	128
        .global         _ZN10layer_norm13ln_bwd_kernelINS_13Kernel_traitsIf13__nv_bfloat16S2_S2_fjLj2048ELj1ELj1ELj4ELj16ENS_18Kernel_traits_baseILj2048EfS2_S2_S2_fjLj128EEEEELb1ELb1ELb1ELb0EEEvNS_9BwdParamsE
        .type           _ZN10layer_norm13ln_bwd_kernelINS_13Kernel_traitsIf13__nv_bfloat16S2_S2_fjLj2048ELj1ELj1ELj4ELj16ENS_18Kernel_traits_baseILj2048EfS2_S2_S2_fjLj128EEEEELb1ELb1ELb1ELb0EEEvNS_9BwdParamsE,@function
        .size           _ZN10layer_norm13ln_bwd_kernelINS_13Kernel_traitsIf13__nv_bfloat16S2_S2_fjLj2048ELj1ELj1ELj4ELj16ENS_18Kernel_traits_baseILj2048EfS2_S2_S2_fjLj128EEEEELb1ELb1ELb1ELb0EEEvNS_9BwdParamsE,(.L_x_8735 - _ZN10layer_norm13ln_bwd_kernelINS_13Kernel_traitsIf13__nv_bfloat16S2_S2_fjLj2048ELj1ELj1ELj4ELj16ENS_18Kernel_traits_baseILj2048EfS2_S2_S2_fjLj128EEEEELb1ELb1ELb1ELb0EEEvNS_9BwdParamsE)
        .other          _ZN10layer_norm13ln_bwd_kernelINS_13Kernel_traitsIf13__nv_bfloat16S2_S2_fjLj2048ELj1ELj1ELj4ELj16ENS_18Kernel_traits_baseILj2048EfS2_S2_S2_fjLj128EEEEELb1ELb1ELb1ELb0EEEvNS_9BwdParamsE,@"STO_CUDA_ENTRY STV_DEFAULT"
_ZN10layer_norm13ln_bwd_kernelINS_13Kernel_traitsIf13__nv_bfloat16S2_S2_fjLj2048ELj1ELj1ELj4ELj16ENS_18Kernel_traits_baseILj2048EfS2_S2_S2_fjLj128EEEEELb1ELb1ELb1ELb0EEEvNS_9BwdParamsE:
.text._ZN10layer_norm13ln_bwd_kernelINS_13Kernel_traitsIf13__nv_bfloat16S2_S2_fjLj2048ELj1ELj1ELj4ELj16ENS_18Kernel_traits_baseILj2048EfS2_S2_S2_fjLj128EEEEELb1ELb1ELb1ELb0EEEvNS_9BwdParamsE:
        /* <DEDUP_REMOVED lines=25> */
[----:B------:R-:W5:Y:S01]  /*0190*/  @P0 LDG.E.128 R16, desc[UR4][R2.64] ;  /* 0x0000000402100981 */ /* 0x000f62000c1e1d00 */
[C---:B--2---:R-:W-:Y:S01]  /*01a0*/  @P0 IMAD.WIDE.U32 R4, R9.reuse, 0x20, R4 ;  /* 0x0000002009040825 */ /* 0x044fe200078e0004 */
[----:B------:R-:W-:Y:S02]  /*01b0*/  @P0 LOP3.LUT R9, R9, 0x80, RZ, 0xfc, !PT ;  /* 0x0000008009090812 */ /* 0x000fe400078efcff */
[----:B------:R-:W5:Y:S04]  /*01c0*/  @P0 LDG.E.128 R20, desc[UR4][R2.64+0x10] ;  /* 0x0000100402140981 */ /* 0x000f68000c1e1d00 */
[----:B------:R-:W5:Y:S01]  /*01d0*/  @P0 LDG.E.128 R24, desc[UR4][R4.64+0x10] ;  /* 0x0000100404180981 */ /* 0x000f62000c1e1d00 */
        /* <DEDUP_REMOVED lines=36> */
[----:B------:R-:W-:Y:S01]  /*0420*/  HFMA2.MMA R49, -RZ, RZ, 0, 0 ;  /* 0x00000000ff317435 */ /* 0x000fe200000001ff */
[----:B------:R-:W-:-:S10]  /*0430*/  IMAD.MOV.U32 R142, RZ, RZ, 0x1 ;  /* 0x00000001ff8e7424 */ /* 0x000fd400078e00ff */
.L_x_2627:
[----:B-12---:R-:W1:Y:S08]  /*0440*/  LDC.64 R116, c[0x0][0x288] ;  /* 0x0000a200ff747b82 */ /* 0x006e700000000a00 */
[----:B------:R-:W2:Y:S08]  /*0450*/  LDC.64 R118, c[0x0][0x258] ;  /* 0x00009600ff767b82 */ /* 0x000eb00000000a00 */
[----:B------:R-:W3:Y:S01]  /*0460*/  LDC.64 R8, c[0x0][0x280] ;  /* 0x0000a000ff087b82 */ /* 0x000ee20000000a00 */
[----:B-1----:R-:W-:-:S07]  /*0470*/  IMAD.WIDE R116, R5, 0x4, R116 ;  /* 0x0000000405747825 */ /* 0x002fce00078e0274 */
[----:B------:R-:W1:Y:S01]  /*0480*/  LDC.64 R156, c[0x0][0x2c8] ;  /* 0x0000b200ff9c7b82 */ /* 0x000e620000000a00 */
[----:B------:R-:W4:Y:S01]  /*0490*/  LDG.E R143, desc[UR4][R116.64] ;  /* 0x00000004748f7981 */ /* 0x000f22000c1e1900 */
        /* <DEDUP_REMOVED lines=15> */
[----:B------:R-:W-:Y:S02]  /*0590*/  MOV R119, RZ ;  /* 0x000000ff00777202 */ /* 0x000fe40000000f00 */
[----:B------:R-:W-:-:S09]  /*05a0*/  MOV R123, R9 ;  /* 0x00000009007b7202 */ /* 0x000fd20000000f00 */
[----:B------:R-:W-:Y:S01]  /*05b0*/  @P3 VIADD R117, R0, 0xffffffff ;  /* 0xffffffff00753836 */ /* 0x000fe20000000000 */
[----:B------:R-:W-:-:S03]  /*05c0*/  @P3 LOP3.LUT R6, R7, 0x7f, RZ, 0xc0, !PT ;  /* 0x0000007f07063812 */ /* 0x000fc600078ec0ff */
[----:B------:R-:W-:-:S05]  /*05d0*/  @P3 IMAD R117, R117, R8, RZ ;  /* 0x0000000875753224 */ /* 0x000fca00078e02ff */
[----:B------:R-:W-:-:S04]  /*05e0*/  @P3 SHF.R.S32.HI R116, RZ, 0x1f, R117 ;  /* 0x0000001fff743819 */ /* 0x000fc80000011475 */
[----:B------:R-:W-:-:S04]  /*05f0*/  @P3 LEA.HI R117, R116, R117, RZ, 0x3 ;  /* 0x0000007574753211 */ /* 0x000fc800078f18ff */
[----:B------:R-:W-:Y:S01]  /*0600*/  @P3 LEA.HI.SX32 R119, R117, R6, 0x1d ;  /* 0x0000000675773211 */ /* 0x000fe200078feaff */
[----:B------:R-:W-:Y:S06]  /*0610*/  @!P0 BRA `(.L_x_2534) ;  /* 0x0000000000208947 */ /* 0x000fec0003800000 */
[----:B------:R-:W1:Y:S01]  /*0620*/  LDC.64 R116, c[0x0][0x240] ;  /* 0x00009000ff747b82 */ /* 0x000e620000000a00 */
[----:B------:R-:W-:-:S04]  /*0630*/  ISETP.NE.U32.AND P4, PT, RZ, UR8, PT ;  /* 0x00000008ff007c0c */ /* 0x000fc8000bf85070 */
[----:B------:R-:W-:-:S13]  /*0640*/  ISETP.NE.AND.EX P4, PT, RZ, UR9, PT, P4 ;  /* 0x00000009ff007c0c */ /* 0x000fda000bf85340 */
[----:B------:R2:W5:Y:S01]  /*0650*/  @P4 LDG.E.128 R96, desc[UR4][R120.64] ;  /* 0x0000000478604981 */ /* 0x000562000c1e1d00 */
[----:B-1----:R-:W-:-:S05]  /*0660*/  IMAD.WIDE.U32 R116, R119, 0x8, R116 ;  /* 0x0000000877747825 */ /* 0x002fca00078e0074 */
[----:B------:R2:W5:Y:S01]  /*0670*/  LDG.E.64 R134, desc[UR4][R116.64] ;  /* 0x0000000474867981 */ /* 0x000562000c1e1b00 */
[----:B------:R-:W-:Y:S01]  /*0680*/  VIADD R119, R119, 0x80 ;  /* 0x0000008077777836 */ /* 0x000fe20000000000 */
[----:B------:R-:W-:-:S07]  /*0690*/  IADD3 R123, R9, 0x80, RZ ;  /* 0x00000080097b7810 */ /* 0x000fce0007ffe0ff */
.L_x_2534:
[----:B------:R-:W-:Y:S05]  /*06a0*/  BSYNC B1 ;  /* 0x0000000000017941 */ /* 0x000fea0003800000 */
.L_x_2533:
[----:B------:R-:W-:Y:S01]  /*06b0*/  CS2R R158, SRZ ;  /* 0x00000000009e7805 */ /* 0x000fe2000001ff00 */
[----:B------:R-:W-:Y:S06]  /*06c0*/  @!P1 BRA `(.L_x_2535) ;  /* 0x0000000c00749947 */ /* 0x000fec0003800000 */
[----:B------:R-:W1:Y:S01]  /*06d0*/  LDC.64 R132, c[0x0][0x240] ;  /* 0x00009000ff847b82 */ /* 0x000e620000000a00 */
[----:B------:R-:W-:-:S04]  /*06e0*/  ISETP.NE.U32.AND P4, PT, RZ, UR8, PT ;  /* 0x00000008ff007c0c */ /* 0x000fc8000bf85070 */
[----:B------:R-:W-:-:S13]  /*06f0*/  ISETP.NE.AND.EX P4, PT, RZ, UR9, PT, P4 ;  /* 0x00000009ff007c0c */ /* 0x000fda000bf85340 */
[----:B------:R-:W-:-:S05]  /*0700*/  @P4 IMAD.WIDE.U32 R156, R123, 0x10, R156 ;  /* 0x000000107b9c4825 */ /* 0x000fca00078e009c */
[----:B------:R3:W5:Y:S01]  /*0710*/  @P4 LDG.E.128 R100, desc[UR4][R156.64] ;  /* 0x000000049c644981 */ /* 0x000762000c1e1d00 */
[----:B-1----:R-:W-:-:S06]  /*0720*/  IMAD.WIDE.U32 R132, R119, 0x8, R132 ;  /* 0x0000000877847825 */ /* 0x002fcc00078e0084 */
[----:B------:R-:W5:Y:S01]  /*0730*/  LDG.E.64 R132, desc[UR4][R132.64] ;  /* 0x0000000484847981 */ /* 0x000f62000c1e1b00 */
[----:B------:R-:W-:Y:S01]  /*0740*/  HFMA2.MMA R158, -RZ, RZ, 0, 0 ;  /* 0x00000000ff9e7435 */ /* 0x000fe200000001ff */
[----:B---3--:R-:W-:Y:S10]  /*0750*/  BRA `(.L_x_2535) ;  /* 0x0000000c00507947 */ /* 0x008ff40003800000 */
.L_x_2532:
[----:B------:R-:W1:Y:S02]  /*0760*/  LDC.64 R116, c[0x0][0x250] ;  /* 0x00009400ff747b82 */ /* 0x000e640000000a00 */
[----:B-1----:R-:W-:-:S06]  /*0770*/  IMAD.WIDE R116, R5, 0x4, R116 ;  /* 0x0000000405747825 */ /* 0x002fcc00078e0274 */
[----:B------:R-:W2:Y:S01]  /*0780*/  LDG.E R116, desc[UR4][R116.64] ;  /* 0x0000000474747981 */ /* 0x000ea2000c1e1900 */
[----:B-----5:R-:W-:Y:S01]  /*0790*/  ISETP.GE.AND P3, PT, R0, 0x1, PT ;  /* 0x000000010000780c */ /* 0x020fe20003f66270 */
[----:B------:R-:W-:Y:S01]  /*07a0*/  VIADD R143, R143, 0xffffffff ;  /* 0xffffffff8f8f7836 */ /* 0x000fe20000000000 */
[----:B0-----:R-:W-:Y:S01]  /*07b0*/  ISETP.NE.AND P4, PT, R4, RZ, PT ;  /* 0x000000ff0400720c */ /* 0x001fe20003f85270 */
[----:B------:R-:W-:Y:S01]  /*07c0*/  BSSY B1, `(.L_x_2536) ;  /* 0x000006f000017945 */ /* 0x000fe20003800000 */
[----:B------:R-:W-:Y:S01]  /*07d0*/  CS2R R158, SRZ ;  /* 0x00000000009e7805 */ /* 0x000fe2000001ff00 */
[----:B------:R-:W-:Y:S02]  /*07e0*/  IMAD R143, R143, R8, RZ ;  /* 0x000000088f8f7224 */ /* 0x000fe400078e02ff */
[----:B------:R-:W-:-:S03]  /*07f0*/  IMAD.MOV.U32 R161, RZ, RZ, R9 ;  /* 0x000000ffffa17224 */ /* 0x000fc600078e0009 */
[----:B------:R-:W-:-:S03]  /*0800*/  SHF.R.S32.HI R6, RZ, 0x1f, R143 ;  /* 0x0000001fff067819 */ /* 0x000fc6000001148f */
[----:B------:R-:W-:-:S05]  /*0810*/  @P3 IADD3 R119, R0, -0x1, RZ ;  /* 0xffffffff00773810 */ /* 0x000fca0007ffe0ff */
[----:B------:R-:W-:Y:S01]  /*0820*/  @P3 IMAD R118, R119, R8, RZ ;  /* 0x0000000877763224 */ /* 0x000fe200078e02ff */
[----:B------:R-:W-:Y:S02]  /*0830*/  LEA.HI R119, R6, R143, RZ, 0x3 ;  /* 0x0000008f06777211 */ /* 0x000fe400078f18ff */
[----:B------:R-:W-:Y:S02]  /*0840*/  LOP3.LUT R6, R7, 0x7f, RZ, 0xc0, !PT ;  /* 0x0000007f07067812 */ /* 0x000fe400078ec0ff */
[----:B------:R-:W-:Y:S02]  /*0850*/  @P3 SHF.R.S32.HI R123, RZ, 0x1f, R118 ;  /* 0x0000001fff7b3819 */ /* 0x000fe40000011476 */
[----:B------:R-:W-:Y:S02]  /*0860*/  MOV R143, RZ ;  /* 0x000000ff008f7202 */ /* 0x000fe40000000f00 */
[----:B------:R-:W-:Y:S02]  /*0870*/  @P3 LEA.HI R123, R123, R118, RZ, 0x3 ;  /* 0x000000767b7b3211 */ /* 0x000fe400078f18ff */
[----:B------:R-:W-:-:S02]  /*0880*/  LEA.HI.SX32 R122, R119, R6, 0x1d ;  /* 0x00000006777a7211 */ /* 0x000fc400078feaff */
[----:B------:R-:W-:Y:S02]  /*0890*/  @P3 LEA.HI.SX32 R143, R123, R6, 0x1d ;  /* 0x000000067b8f3211 */ /* 0x000fe400078feaff */
[----:B--2---:R-:W-:Y:S01]  /*08a0*/  FSEL R155, R116, RZ, !P4 ;  /* 0x000000ff749b7208 */ /* 0x004fe20006000000 */
[----:B------:R-:W-:Y:S06]  /*08b0*/  @!P0 BRA `(.L_x_2537) ;  /* 0x00000004007c8947 */ /* 0x000fec0003800000 */
[----:B------:R-:W0:Y:S08]  /*08c0*/  LDC.64 R12, c[0x0][0x238] ;  /* 0x00008e00ff0c7b82 */ /* 0x000e300000000a00 */
[----:B------:R-:W1:Y:S01]  /*08d0*/  LDC.64 R10, c[0x0][0x2b8] ;  /* 0x0000ae00ff0a7b82 */ /* 0x000e620000000a00 */
[----:B0-----:R-:W-:-:S06]  /*08e0*/  IMAD.WIDE.U32 R12, R9, 0x10, R12 ;  /* 0x00000010090c7825 */ /* 0x001fcc00078e000c */
[----:B------:R-:W2:Y:S01]  /*08f0*/  LDG.E.128 R12, desc[UR4][R12.64] ;  /* 0x000000040c0c7981 */ /* 0x000ea2000c1e1d00 */
[----:B-1----:R-:W-:Y:S02]  /*0900*/  IMAD.WIDE.U32 R116, R122, 0x10, R10 ;  /* 0x000000107a747825 */ /* 0x002fe400078e000a */
[----:B------:R-:W0:Y:S04]  /*0910*/  LDC.64 R10, c[0x0][0x240] ;  /* 0x00009000ff0a7b82 */ /* 0x000e280000000a00 */
[----:B------:R-:W3:Y:S01]  /*0920*/  LDG.E.128 R116, desc[UR4][R116.64] ;  /* 0x0000000474747981 */ /* 0x000ee2000c1e1d00 */
[----:B------:R-:W-:-:S04]  /*0930*/  ISETP.NE.U32.AND P4, PT, RZ, UR8, PT ;  /* 0x00000008ff007c0c */ /* 0x000fc8000bf85070 */
[----:B------:R-:W-:-:S13]  /*0940*/  ISETP.NE.AND.EX P4, PT, RZ, UR9, PT, P4 ;  /* 0x00000009ff007c0c */ /* 0x000fda000bf85340 */
[----:B------:R1:W5:Y:S01]  /*0950*/  @P4 LDG.E.128 R96, desc[UR4][R120.64] ;  /* 0x0000000478604981 */ /* 0x000362000c1e1d00 */
[----:B0-----:R-:W-:-:S05]  /*0960*/  IMAD.WIDE.U32 R10, R143, 0x8, R10 ;  /* 0x000000088f0a7825 */ /* 0x001fca00078e000a */
[----:B------:R0:W5:Y:S01]  /*0970*/  LDG.E.64 R134, desc[UR4][R10.64] ;  /* 0x000000040a867981 */ /* 0x000162000c1e1b00 */
[----:B------:R-:W-:Y:S01]  /*0980*/  IADD3 R122, R122, 0x80, RZ ;  /* 0x000000807a7a7810 */ /* 0x000fe20007ffe0ff */
[----:B------:R-:W-:Y:S01]  /*0990*/  VIADD R143, R143, 0x80 ;  /* 0x000000808f8f7836 */ /* 0x000fe20000000000 */
[----:B------:R-:W-:Y:S02]  /*09a0*/  IADD3 R161, R9, 0x80, RZ ;  /* 0x0000008009a17810 */ /* 0x000fe40007ffe0ff */
[----:B--2---:R-:W-:Y:S02]  /*09b0*/  SHF.L.U32 R126, R12, 0x10, RZ ;  /* 0x000000100c7e7819 */ /* 0x004fe400000006ff */
[C---:B------:R-:W-:Y:S01]  /*09c0*/  PRMT R123, R14.reuse, 0x7632, R123 ;  /* 0x000076320e7b7816 */ /* 0x040fe2000000007b */
[----:B------:R-:W-:Y:S01]  /*09d0*/  IMAD.U32 R14, R14, 0x10000, RZ ;  /* 0x000100000e0e7824 */ /* 0x000fe200078e00ff */
[----:B------:R-:W-:Y:S01]  /*09e0*/  PRMT R124, R12, 0x7632, R124 ;  /* 0x000076320c7c7816 */ /* 0x000fe2000000007c */
[----:B------:R-:W-:Y:S01]  /*09f0*/  FADD.FTZ R3, -R155, R126 ;  /* 0x0000007e9b037221 */ /* 0x000fe20000010100 */
[----:B------:R-:W-:-:S02]  /*0a00*/  PRMT R12, R13, 0x7632, R12 ;  /* 0x000076320d0c7816 */ /* 0x000fc4000000000c */
[----:B------:R-:W-:Y:S01]  /*0a10*/  SHF.L.U32 R128, R13, 0x10, RZ ;  /* 0x000000100d807819 */ /* 0x000fe200000006ff */
[----:B------:R-:W-:Y:S01]  /*0a20*/  FMUL.FTZ R3, R2, R3 ;  /* 0x0000000302037220 */ /* 0x000fe20000410000 */
[----:B---3--:R-:W-:Y:S01]  /*0a30*/  SHF.L.U32 R13, R116, 0x10, RZ ;  /* 0x00000010740d7819 */ /* 0x008fe200000006ff */
[----:B-1----:R-:W-:Y:S01]  /*0a40*/  FADD.FTZ R121, -R155, R14 ;  /* 0x0000000e9b797221 */ /* 0x002fe20000010100 */
[----:B------:R-:W-:Y:S01]  /*0a50*/  SHF.L.U32 R158, R15, 0x10, RZ ;  /* 0x000000100f9e7819 */ /* 0x000fe200000006ff */
[----:B0-----:R-:W-:Y:S01]  /*0a60*/  FADD.FTZ R11, -R155, R128 ;  /* 0x000000809b0b7221 */ /* 0x001fe20000010100 */
[----:B------:R-:W-:Y:S01]  /*0a70*/  PRMT R130, R15, 0x7632, R130 ;  /* 0x000076320f827816 */ /* 0x000fe20000000082 */
[----:B------:R-:W-:Y:S01]  /*0a80*/  FADD.FTZ R64, R64, R13 ;  /* 0x0000000d40407221 */ /* 0x000fe20000010000 */
[----:B------:R-:W-:Y:S01]  /*0a90*/  SHF.L.U32 R15, R118, 0x10, RZ ;  /* 0x00000010760f7819 */ /* 0x000fe200000006ff */
[-C--:B------:R-:W-:Y:S01]  /*0aa0*/  FFMA.FTZ R48, R3, R13.reuse, R48 ;  /* 0x0000000d03307223 */ /* 0x080fe20000010030 */
[----:B------:R-:W-:Y:S01]  /*0ab0*/  FMUL.FTZ R10, R16, R13 ;  /* 0x0000000d100a7220 */ /* 0x000fe20000410000 */
[----:B------:R-:W-:Y:S01]  /*0ac0*/  SHF.L.U32 R128, R123, 0x10, RZ ;  /* 0x000000107b807819 */ /* 0x000fe200000006ff */
[----:B------:R-:W-:Y:S01]  /*0ad0*/  FMUL.FTZ R13, R2, R121 ;  /* 0x00000079020d7220 */ /* 0x000fe20000410000 */
[----:B------:R-:W-:Y:S01]  /*0ae0*/  PRMT R136, R116, 0x7632, R136 ;  /* 0x0000763274887816 */ /* 0x000fe20000000088 */
[----:B------:R-:W-:Y:S01]  /*0af0*/  FADD.FTZ R123, -R155, R158 ;  /* 0x0000009e9b7b7221 */ /* 0x000fe20000010100 */
[C---:B------:R-:W-:Y:S01]  /*0b00*/  PRMT R120, R117.reuse, 0x7632, R120 ;  /* 0x0000763275787816 */ /* 0x040fe20000000078 */
[----:B------:R-:W-:Y:S01]  /*0b10*/  IMAD.U32 R117, R117, 0x10000, RZ ;  /* 0x0001000075757824 */ /* 0x000fe200078e00ff */
[----:B------:R-:W-:Y:S01]  /*0b20*/  PRMT R116, R118, 0x7632, R116 ;  /* 0x0000763276747816 */ /* 0x000fe20000000074 */
[----:B------:R-:W-:Y:S01]  /*0b30*/  FMUL.FTZ R11, R2, R11 ;  /* 0x0000000b020b7220 */ /* 0x000fe20000410000 */
[C---:B------:R-:W-:Y:S01]  /*0b40*/  PRMT R118, R119.reuse, 0x7632, R118 ;  /* 0x0000763277767816 */ /* 0x040fe20000000076 */
[----:B------:R-:W-:Y:S01]  /*0b50*/  IMAD.U32 R124, R124, 0x10000, RZ ;  /* 0x000100007c7c7824 */ /* 0x000fe200078e00ff */
[----:B------:R-:W-:Y:S01]  /*0b60*/  SHF.L.U32 R119, R119, 0x10, RZ ;  /* 0x0000001077777819 */ /* 0x000fe200000006ff */
[----:B------:R-:W-:Y:S01]  /*0b70*/  FADD.FTZ R68, R68, R15 ;  /* 0x0000000f44447221 */ /* 0x000fe20000010000 */
[-C--:B------:R-:W-:Y:S01]  /*0b80*/  FFMA.FTZ R52, R13, R15.reuse, R52 ;  /* 0x0000000f0d347223 */ /* 0x080fe20000010034 */
[----:B------:R-:W-:Y:S01]  /*0b90*/  FMUL.FTZ R14, R20, R15 ;  /* 0x0000000f140e7220 */ /* 0x000fe20000410000 */
[----:B------:R-:W-:Y:S01]  /*0ba0*/  SHF.L.U32 R126, R12, 0x10, RZ ;  /* 0x000000100c7e7819 */ /* 0x000fe200000006ff */
[----:B------:R-:W-:Y:S01]  /*0bb0*/  FMUL.FTZ R15, R2, R123 ;  /* 0x0000007b020f7220 */ /* 0x000fe20000410000 */
[----:B------:R-:W-:Y:S01]  /*0bc0*/  FADD.FTZ R66, R66, R117 ;  /* 0x0000007542427221 */ /* 0x000fe20000010000 */
[-C--:B------:R-:W-:Y:S01]  /*0bd0*/  FFMA.FTZ R50, R11, R117.reuse, R50 ;  /* 0x000000750b327223 */ /* 0x080fe20000010032 */
[----:B------:R-:W-:Y:S01]  /*0be0*/  FMUL.FTZ R12, R18, R117 ;  /* 0x00000075120c7220 */ /* 0x000fe20000410000 */
[----:B------:R-:W-:Y:S01]  /*0bf0*/  FADD.FTZ R117, -R155, R124 ;  /* 0x0000007c9b757221 */ /* 0x000fe20000010100 */
[----:B------:R-:W-:Y:S01]  /*0c00*/  IMAD.U32 R130, R130, 0x10000, RZ ;  /* 0x0001000082827824 */ /* 0x000fe200078e00ff */
[----:B------:R-:W-:Y:S01]  /*0c10*/  SHF.L.U32 R136, R136, 0x10, RZ ;  /* 0x0000001088887819 */ /* 0x000fe200000006ff */
[----:B------:R-:W-:Y:S01]  /*0c20*/  FADD.FTZ R70, R70, R119 ;  /* 0x0000007746467221 */ /* 0x000fe20000010000 */
[-C--:B------:R-:W-:Y:S01]  /*0c30*/  FFMA.FTZ R54, R15, R119.reuse, R54 ;  /* 0x000000770f367223 */ /* 0x080fe20000010036 */
[----:B------:R-:W-:Y:S01]  /*0c40*/  FMUL.FTZ R124, R22, R119 ;  /* 0x00000077167c7220 */ /* 0x000fe20000410000 */
[C---:B------:R-:W-:Y:S01]  /*0c50*/  FADD.FTZ R119, -R155.reuse, R126 ;  /* 0x0000007e9b777221 */ /* 0x040fe20000010100 */
[C---:B------:R-:W-:Y:S01]  /*0c60*/  FMUL.FTZ R126, R2.reuse, R117 ;  /* 0x00000075027e7220 */ /* 0x040fe20000410000 */
[C---:B------:R-:W-:Y:S01]  /*0c70*/  FADD.FTZ R123, -R155.reuse, R128 ;  /* 0x000000809b7b7221 */ /* 0x040fe20000010100 */
[----:B------:R-:W-:Y:S01]  /*0c80*/  FADD.FTZ R117, -R155, R130 ;  /* 0x000000829b757221 */ /* 0x000fe20000010100 */
[----:B------:R-:W-:Y:S01]  /*0c90*/  FMUL.FTZ R125, R17, R136 ;  /* 0x00000088117d7220 */ /* 0x000fe20000410000 */
[----:B------:R-:W-:Y:S01]  /*0ca0*/  FMUL.FTZ R128, R2, R119 ;  /* 0x0000007702807220 */ /* 0x000fe20000410000 */
[----:B------:R-:W-:Y:S01]  /*0cb0*/  FADD.FTZ R130, RZ, R10 ;  /* 0x0000000aff827221 */ /* 0x000fe20000010000 */
[----:B------:R-:W-:Y:S01]  /*0cc0*/  FFMA.FTZ R119, R3, R10, RZ ;  /* 0x0000000a03777223 */ /* 0x000fe200000100ff */
[----:B------:R-:W-:-:S02]  /*0cd0*/  SHF.L.U32 R120, R120, 0x10, RZ ;  /* 0x0000001078787819 */ /* 0x000fc400000006ff */
[----:B------:R-:W-:Y:S01]  /*0ce0*/  FADD.FTZ R121, R130, R125 ;  /* 0x0000007d82797221 */ /* 0x000fe20000010000 */
[----:B------:R-:W-:Y:S02]  /*0cf0*/  FFMA.FTZ R130, R126, R125, R119 ;  /* 0x0000007d7e827223 */ /* 0x000fe40000010077 */
[----:B------:R-:W-:Y:S01]  /*0d00*/  FADD.FTZ R67, R67, R120 ;  /* 0x0000007843437221 */ /* 0x000fe20000010000 */
[-C--:B------:R-:W-:Y:S01]  /*0d10*/  FFMA.FTZ R51, R128, R120.reuse, R51 ;  /* 0x0000007880337223 */ /* 0x080fe20000010033 */
[----:B------:R-:W-:Y:S01]  /*0d20*/  FMUL.FTZ R127, R19, R120 ;  /* 0x00000078137f7220 */ /* 0x000fe20000410000 */
[----:B------:R-:W-:Y:S01]  /*0d30*/  FADD.FTZ R120, R121, R12 ;  /* 0x0000000c79787221 */ /* 0x000fe20000010000 */
[----:B------:R-:W-:Y:S01]  /*0d40*/  FFMA.FTZ R119, R11, R12, R130 ;  /* 0x0000000c0b777223 */ /* 0x000fe20000010082 */
[----:B------:R-:W-:Y:S02]  /*0d50*/  IMAD.U32 R116, R116, 0x10000, RZ ;  /* 0x0001000074747824 */ /* 0x000fe400078e00ff */
        /* <DEDUP_REMOVED lines=20> */
[----:B------:R-:W-:-:S07]  /*0ea0*/  FFMA.FTZ R158, R136, R131, R117 ;  /* 0x00000083889e7223 */ /* 0x000fce0000010075 */
.L_x_2537:
[----:B------:R-:W-:Y:S05]  /*0eb0*/  BSYNC B1 ;  /* 0x0000000000017941 */ /* 0x000fea0003800000 */
.L_x_2536:
        /* <DEDUP_REMOVED lines=14> */
[C---:B---3--:R-:W-:Y:S01]  /*0fa0*/  PRMT R137, R116.reuse, 0x7632, R137 ;  /* 0x0000763274897816 */ /* 0x048fe20000000089 */
[C---:B------:R-:W-:Y:S01]  /*0fb0*/  IMAD.U32 R140, R117.reuse, 0x10000, RZ ;  /* 0x00010000758c7824 */ /* 0x040fe200078e00ff */
[----:B------:R-:W-:Y:S02]  /*0fc0*/  SHF.L.U32 R116, R116, 0x10, RZ ;  /* 0x0000001074747819 */ /* 0x000fe400000006ff */
[----:B------:R-:W-:Y:S02]  /*0fd0*/  PRMT R138, R117, 0x7632, R138 ;  /* 0x00007632758a7816 */ /* 0x000fe4000000008a */
[C---:B------:R-:W-:Y:S02]  /*0fe0*/  PRMT R117, R118.reuse, 0x7632, R117 ;  /* 0x0000763276757816 */ /* 0x040fe40000000075 */
[----:B------:R-:W-:Y:S01]  /*0ff0*/  SHF.L.U32 R118, R118, 0x10, RZ ;  /* 0x0000001076767819 */ /* 0x000fe200000006ff */
[----:B------:R-:W-:Y:S01]  /*1000*/  FADD.FTZ R139, -R155, R116 ;  /* 0x000000749b8b7221 */ /* 0x000fe20000010100 */
[----:B------:R-:W-:Y:S01]  /*1010*/  PRMT R141, R119, 0x7632, R141 ;  /* 0x00007632778d7816 */ /* 0x000fe2000000008d */
[----:B------:R-:W-:-:S02]  /*1020*/  IMAD.U32 R116, R137, 0x10000, RZ ;  /* 0x0001000089747824 */ /* 0x000fc400078e00ff */
[----:B------:R-:W-:Y:S01]  /*1030*/  FADD.FTZ R149, -R155, R118 ;  /* 0x000000769b957221 */ /* 0x000fe20000010100 */
[----:B------:R-:W-:Y:S01]  /*1040*/  SHF.L.U32 R118, R117, 0x10, RZ ;  /* 0x0000001075767819 */ /* 0x000fe200000006ff */
[----:B------:R-:W-:Y:S01]  /*1050*/  FADD.FTZ R147, -R155, R140 ;  /* 0x0000008c9b937221 */ /* 0x000fe20000010100 */
[----:B------:R-:W-:Y:S01]  /*1060*/  SHF.L.U32 R138, R138, 0x10, RZ ;  /* 0x000000108a8a7819 */ /* 0x000fe200000006ff */
[----:B------:R-:W-:Y:S02]  /*1070*/  IMAD.U32 R140, R141, 0x10000, RZ ;  /* 0x000100008d8c7824 */ /* 0x000fe400078e00ff */
[C-C-:B------:R-:W-:Y:S01]  /*1080*/  FADD.FTZ R143, -R155.reuse, R116.reuse ;  /* 0x000000749b8f7221 */ /* 0x140fe20000010100 */
[C---:B----4-:R-:W-:Y:S02]  /*1090*/  PRMT R116, R120.reuse, 0x7632, R116 ;  /* 0x0000763278747816 */ /* 0x050fe40000000074 */
[----:B------:R-:W-:Y:S01]  /*10a0*/  SHF.L.U32 R141, R120, 0x10, RZ ;  /* 0x00000010788d7819 */ /* 0x000fe200000006ff */
[----:B------:R-:W-:Y:S01]  /*10b0*/  FADD.FTZ R117, -R155, R118 ;  /* 0x000000769b757221 */ /* 0x000fe20000010100 */
[----:B------:R-:W-:Y:S01]  /*10c0*/  SHF.L.U32 R144, R119, 0x10, RZ ;  /* 0x0000001077907819 */ /* 0x000fe200000006ff */
[----:B------:R-:W-:Y:S01]  /*10d0*/  FADD.FTZ R119, -R155, R138 ;  /* 0x0000008a9b777221 */ /* 0x000fe20000010100 */
[C---:B------:R-:W-:Y:S01]  /*10e0*/  PRMT R118, R121.reuse, 0x7632, R118 ;  /* 0x0000763279767816 */ /* 0x040fe20000000076 */
[----:B------:R-:W-:Y:S01]  /*10f0*/  FMUL.FTZ R137, R2, R139 ;  /* 0x0000008b02897220 */ /* 0x000fe20000410000 */
[----:B------:R-:W-:Y:S01]  /*1100*/  SHF.L.U32 R121, R121, 0x10, RZ ;  /* 0x0000001079797819 */ /* 0x000fe200000006ff */
[----:B------:R-:W-:Y:S01]  /*1110*/  FMUL.FTZ R138, R32, R141 ;  /* 0x0000008d208a7220 */ /* 0x000fe20000410000 */
[----:B------:R-:W-:Y:S01]  /*1120*/  SHF.L.U32 R120, R116, 0x10, RZ ;  /* 0x0000001074787819 */ /* 0x000fe200000006ff */
[----:B------:R-:W-:Y:S01]  /*1130*/  FMUL.FTZ R139, R2, R147 ;  /* 0x00000093028b7220 */ /* 0x000fe20000410000 */
[----:B------:R-:W-:Y:S01]  /*1140*/  PRMT R146, R123, 0x7632, R146 ;  /* 0x000076327b927816 */ /* 0x000fe20000000092 */
[--C-:B------:R-:W-:Y:S01]  /*1150*/  FADD.FTZ R145, -R155, R144.reuse ;  /* 0x000000909b917221 */ /* 0x100fe20000010100 */
[C---:B------:R-:W-:Y:S01]  /*1160*/  PRMT R144, R122.reuse, 0x7632, R144 ;  /* 0x000076327a907816 */ /* 0x040fe20000000090 */
[----:B------:R-:W-:-:S02]  /*1170*/  IMAD.U32 R151, R122, 0x10000, RZ ;  /* 0x000100007a977824 */ /* 0x000fc400078e00ff */
[----:B------:R-:W-:Y:S01]  /*1180*/  FADD.FTZ R155, -R155, R140 ;  /* 0x0000008c9b9b7221 */ /* 0x000fe20000010100 */
[----:B------:R-:W-:Y:S02]  /*1190*/  IMAD.U32 R122, R118, 0x10000, RZ ;  /* 0x00010000767a7824 */ /* 0x000fe400078e00ff */
[----:B------:R-:W-:Y:S01]  /*11a0*/  FADD.FTZ R74, R74, R121 ;  /* 0x000000794a4a7221 */ /* 0x000fe20000010000 */
[-C--:B------:R-:W-:Y:S01]  /*11b0*/  FFMA.FTZ R58, R139, R121.reuse, R58 ;  /* 0x000000798b3a7223 */ /* 0x080fe2000001003a */
[----:B------:R-:W-:Y:S01]  /*11c0*/  FMUL.FTZ R140, R34, R121 ;  /* 0x00000079228c7220 */ /* 0x000fe20000410000 */
[----:B------:R-:W-:Y:S01]  /*11d0*/  SHF.L.U32 R116, R146, 0x10, RZ ;  /* 0x0000001092747819 */ /* 0x000fe200000006ff */
[----:B------:R-:W-:Y:S01]  /*11e0*/  FADD.FTZ R118, R159, R138 ;  /* 0x0000008a9f767221 */ /* 0x000fe20000010000 */
[----:B------:R-:W-:Y:S01]  /*11f0*/  FMUL.FTZ R147, R33, R120 ;  /* 0x0000007821937220 */ /* 0x000fe20000410000 */
[C---:B------:R-:W-:Y:S01]  /*1200*/  FMUL.FTZ R146, R2.reuse, R143 ;  /* 0x0000008f02927220 */ /* 0x040fe20000410000 */
[C---:B------:R-:W-:Y:S01]  /*1210*/  FFMA.FTZ R121, R137.reuse, R138, R158 ;  /* 0x0000008a89797223 */ /* 0x040fe2000001009e */
[----:B------:R-:W-:Y:S01]  /*1220*/  FMUL.FTZ R148, R2, R119 ;  /* 0x0000007702947220 */ /* 0x000fe20000410000 */
[----:B------:R-:W-:Y:S01]  /*1230*/  FADD.FTZ R119, R118, R147 ;  /* 0x0000009376777221 */ /* 0x000fe20000010000 */
[----:B------:R-:W-:Y:S01]  /*1240*/  FADD.FTZ R72, R72, R141 ;  /* 0x0000008d48487221 */ /* 0x000fe20000010000 */
[----:B------:R-:W-:Y:S01]  /*1250*/  FFMA.FTZ R118, R146, R147, R121 ;  /* 0x0000009392767223 */ /* 0x000fe20000010079 */
[----:B------:R-:W-:Y:S01]  /*1260*/  FFMA.FTZ R56, R137, R141, R56 ;  /* 0x0000008d89387223 */ /* 0x000fe20000010038 */
        /* <DEDUP_REMOVED lines=12> */
[----:B------:R-:W-:Y:S01]  /*1330*/  FADD.FTZ R76, R76, R151 ;  /* 0x000000974c4c7221 */ /* 0x000fe20000010000 */
[----:B------:R-:W-:Y:S01]  /*1340*/  FFMA.FTZ R60, R141, R151, R60 ;  /* 0x000000978d3c7223 */ /* 0x000fe2000001003c */
        /* <DEDUP_REMOVED lines=20> */
[----:B-1----:R-:W-:-:S07]  /*1490*/  FFMA.FTZ R158, R154, R153, R118 ;  /* 0x000000999a9e7223 */ /* 0x002fce0000010076 */
.L_x_2535:
[----:B------:R-:W-:Y:S05]  /*14a0*/  BSYNC B0 ;  /* 0x0000000000007941 */ /* 0x000fea0003800000 */
.L_x_2531:
[----:B------:R-:W-:Y:S01]  /*14b0*/  LOP3.LUT P5, RZ, R142, 0xff, RZ, 0xc0, !PT ;  /* 0x000000ff8eff7812 */ /* 0x000fe200078ac0ff */
[----:B------:R-:W-:Y:S01]  /*14c0*/  UMOV UR11, 0xffffffff ;  /* 0xffffffff000b7882 */ /* 0x000fe20000000000 */
[----:B--2---:R-:W-:Y:S02]  /*14d0*/  SHF.R.U32.HI R117, RZ, 0x5, R7 ;  /* 0x00000005ff757819 */ /* 0x004fe40000011607 */
[----:B------:R-:W-:Y:S02]  /*14e0*/  LOP3.LUT P4, RZ, R7, 0x1f, RZ, 0xc0, !PT ;  /* 0x0000001f07ff7812 */ /* 0x000fe4000788c0ff */
[----:B------:R-:W-:Y:S02]  /*14f0*/  LOP3.LUT R116, R117, 0x7fffffc, RZ, 0xc0, !PT ;  /* 0x07fffffc75747812 */ /* 0x000fe400078ec0ff */
[----:B------:R-:W-:-:S05]  /*1500*/  P2R R155, PR, RZ, 0x20 ;  /* 0x00000020ff9b7803 */ /* 0x000fca0000000000 */
        /* <DEDUP_REMOVED lines=20> */
.L_x_2640:
[----:B------:R-:W4:Y:S01]  /*1650*/  S2R R121, SR_CgaCtaId ;  /* 0x0000000000797919 */ /* 0x000f220000008800 */
[----:B------:R-:W-:Y:S01]  /*1660*/  @!P4 LOP3.LUT R117, R117, 0x3, RZ, 0xc0, !PT ;  /* 0x000000037575c812 */ /* 0x000fe200078ec0ff */
[----:B--2---:R-:W-:Y:S01]  /*1670*/  FADD.FTZ R142, R143, R142 ;  /* 0x0000008e8f8e7221 */ /* 0x004fe20000010000 */
[----:B------:R-:W-:Y:S01]  /*1680*/  MOV R120, 0x400 ;  /* 0x0000040000787802 */ /* 0x000fe20000000f00 */
[----:B-1-3--:R-:W-:Y:S01]  /*1690*/  FADD.FTZ R143, R118, R119 ;  /* 0x00000077768f7221 */ /* 0x00afe20000010000 */
[----:B------:R-:W-:Y:S01]  /*16a0*/  @!P4 IADD3 R117, R116, R117, RZ ;  /* 0x000000757475c210 */ /* 0x000fe20007ffe0ff */
[----:B------:R-:W-:Y:S05]  /*16b0*/  WARPSYNC.ALL ;  /* 0x0000000000007948 */ /* 0x000fea0003800000 */
[----:B------:R-:W-:Y:S01]  /*16c0*/  @P3 IADD3 R161, R0, -0x1, RZ ;  /* 0xffffffff00a13810 */ /* 0x000fe20007ffe0ff */
[----:B------:R-:W-:Y:S01]  /*16d0*/  BSSY B0, `(.L_x_2539) ;  /* 0x000012b000007945 */ /* 0x000fe20003800000 */
[----:B------:R-:W-:-:S03]  /*16e0*/  @P3 LOP3.LUT R6, R7, 0x7f, RZ, 0xc0, !PT ;  /* 0x0000007f07063812 */ /* 0x000fc600078ec0ff */
[----:B------:R-:W-:Y:S01]  /*16f0*/  @P3 IMAD R161, R161, R8, RZ ;  /* 0x00000008a1a13224 */ /* 0x000fe200078e02ff */
[----:B----4-:R-:W-:-:S04]  /*1700*/  LEA R120, R121, R120, 0x18 ;  /* 0x0000007879787211 */ /* 0x010fc800078ec0ff */
[----:B------:R-:W-:Y:S01]  /*1710*/  @!P4 LEA R156, R117, R120, 0x3 ;  /* 0x00000078759cc211 */ /* 0x000fe200078e18ff */
[----:B------:R-:W-:-:S04]  /*1720*/  IMAD R157, R116, 0x8, R120 ;  /* 0x00000008749d7824 */ /* 0x000fc800078e0278 */
[----:B------:R-:W-:Y:S01]  /*1730*/  @!P4 STS.64 [R156+0x2000], R142 ;  /* 0x0020008e9c00c388 */ /* 0x000fe20000000a00 */
        /* <DEDUP_REMOVED lines=23> */
.L_x_2542:
[----:B------:R-:W-:Y:S05]  /*18b0*/  BSYNC B1 ;  /* 0x0000000000017941 */ /* 0x000fea0003800000 */
.L_x_2541:
        /* <DEDUP_REMOVED lines=9> */
.L_x_2544:
        /* <DEDUP_REMOVED lines=10> */
.L_x_2545:
[----:B------:R-:W-:Y:S05]  /*19f0*/  BSYNC B1 ;  /* 0x0000000000017941 */ /* 0x000fea0003800000 */
.L_x_2543:
[----:B------:R-:W-:Y:S01]  /*1a00*/  ISETP.NE.U32.AND P5, PT, RZ, UR6, PT ;  /* 0x00000006ff007c0c */ /* 0x000fe2000bfa5070 */
[----:B------:R-:W-:Y:S03]  /*1a10*/  BSSY B1, `(.L_x_2546) ;  /* 0x000000f000017945 */ /* 0x000fe60003800000 */
[----:B------:R-:W-:-:S13]  /*1a20*/  ISETP.NE.AND.EX P5, PT, RZ, UR7, PT, P5 ;  /* 0x00000007ff007c0c */ /* 0x000fda000bfa5350 */
[----:B------:R-:W-:Y:S01]  /*1a30*/  @P5 F2FP.BF16.F32.PACK_AB R116, RZ, R117 ;  /* 0x00000075ff74523e */ /* 0x000fe200000010ff */
[----:B------:R-:W-:Y:S06]  /*1a40*/  @!P3 BRA `(.L_x_2547) ;  /* 0x00000000002cb947 */ /* 0x000fec0003800000 */
[----:B-----5:R-:W-:Y:S01]  /*1a50*/  LOP3.LUT P6, RZ, R134, 0xff, RZ, 0xc0, !PT ;  /* 0x000000ff86ff7812 */ /* 0x020fe200078cc0ff */
[----:B------:R-:W-:-:S04]  /*1a60*/  FMUL.FTZ R117, R117, UR13 ;  /* 0x0000000d75757c20 */ /* 0x000fc80008410000 */
[----:B------:R-:W-:Y:S01]  /*1a70*/  FMUL.FTZ R119, R117, UR12 ;  /* 0x0000000c75777c20 */ /* 0x000fe20008410000 */
[----:B------:R-:W-:-:S07]  /*1a80*/  IMAD.MOV.U32 R117, RZ, RZ, RZ ;  /* 0x000000ffff757224 */ /* 0x000fce00078e00ff */
[----:B------:R-:W-:-:S05]  /*1a90*/  @P6 SHF.L.U32 R118, R104, 0x10, RZ ;  /* 0x0000001068766819 */ /* 0x000fca00000006ff */
[----:B------:R-:W-:Y:S01]  /*1aa0*/  @P6 FMUL.FTZ R117, R119, R118 ;  /* 0x0000007677756220 */ /* 0x000fe20000410000 */
[----:B------:R-:W-:-:S03]  /*1ab0*/  FMUL.FTZ R118, R28, R119 ;  /* 0x000000771c767220 */ /* 0x000fc60000410000 */
[----:B------:R-:W-:Y:S02]  /*1ac0*/  FADD.FTZ R80, R80, R117 ;  /* 0x0000007550507221 */ /* 0x000fe40000010000 */
[----:B------:R-:W-:-:S04]  /*1ad0*/  FSEL R118, R118, RZ, P6 ;  /* 0x000000ff76767208 */ /* 0x000fc80003000000 */
[----:B------:R-:W-:-:S04]  /*1ae0*/  F2FP.BF16.F32.PACK_AB R118, RZ, R118 ;  /* 0x00000076ff76723e */ /* 0x000fc800000010ff */
[----:B------:R-:W-:-:S07]  /*1af0*/  PRMT R108, R118, 0x7610, R108 ;  /* 0x00007610766c7816 */ /* 0x000fce000000006c */
.L_x_2547:
[----:B------:R-:W-:Y:S05]  /*1b00*/  BSYNC B1 ;  /* 0x0000000000017941 */ /* 0x000fea0003800000 */
.L_x_2546:
        /* <DEDUP_REMOVED lines=8> */
.L_x_2549:
[----:B0-----:R-:W-:Y:S02]  /*1b90*/  ISETP.NE.AND P6, PT, R4, RZ, PT ;  /* 0x000000ff0400720c */ /* 0x001fe40003fc5270 */
[----:B-----5:R-:W-:Y:S02]  /*1ba0*/  @P4 PRMT R118, R96, 0x7632, R118 ;  /* 0x0000763260764816 */ /* 0x020fe40000000076 */
[----:B------:R-:W-:Y:S02]  /*1bb0*/  FSEL R117, R0, RZ, !P6 ;  /* 0x000000ff00757208 */ /* 0x000fe40007000000 */
[----:B------:R-:W-:-:S03]  /*1bc0*/  @P4 SHF.L.U32 R118, R118, 0x10, RZ ;  /* 0x0000001076764819 */ /* 0x000fc600000006ff */
[----:B------:R-:W-:-:S04]  /*1bd0*/  FFMA.FTZ R116, R126, R120, R117 ;  /* 0x000000787e747223 */ /* 0x000fc80000010075 */
[----:B------:R-:W-:-:S04]  /*1be0*/  FADD.FTZ R117, R125, -R116 ;  /* 0x800000747d757221 */ /* 0x000fc80000010000 */
[----:B------:R-:W-:-:S04]  /*1bf0*/  FMUL.FTZ R117, R2, R117 ;  /* 0x0000007502757220 */ /* 0x000fc80000410000 */
[----:B------:R-:W-:-:S07]  /*1c00*/  @P4 FADD.FTZ R117, R117, R118 ;  /* 0x0000007675754221 */ /* 0x000fce0000010000 */
.L_x_2550:
[----:B------:R-:W-:Y:S05]  /*1c10*/  BSYNC B1 ;  /* 0x0000000000017941 */ /* 0x000fea0003800000 */
.L_x_2548:
[----:B------:R-:W-:Y:S01]  /*1c20*/  BSSY B1, `(.L_x_2551) ;  /* 0x000000f000017945 */ /* 0x000fe20003800000 */
[----:B------:R-:W-:-:S03]  /*1c30*/  @P5 F2FP.BF16.F32.PACK_AB R116, RZ, R117 ;  /* 0x00000075ff74523e */ /* 0x000fc600000010ff */
[----:B------:R-:W-:Y:S05]  /*1c40*/  @!P3 BRA `(.L_x_2552) ;  /* 0x000000000030b947 */ /* 0x000fea0003800000 */
[----:B-----5:R-:W-:Y:S01]  /*1c50*/  LOP3.LUT P6, RZ, R134, 0xff00, RZ, 0xc0, !PT ;  /* 0x0000ff0086ff7812 */ /* 0x020fe200078cc0ff */
[----:B------:R-:W-:-:S04]  /*1c60*/  FMUL.FTZ R117, R117, UR13 ;  /* 0x0000000d75757c20 */ /* 0x000fc80008410000 */
[----:B------:R-:W-:-:S08]  /*1c70*/  FMUL.FTZ R122, R117, UR12 ;  /* 0x0000000c757a7c20 */ /* 0x000fd00008410000 */
[----:B------:R-:W-:-:S04]  /*1c80*/  @P6 PRMT R118, R104, 0x7632, R118 ;  /* 0x0000763268766816 */ /* 0x000fc80000000076 */
[----:B------:R-:W-:Y:S01]  /*1c90*/  @P6 SHF.L.U32 R117, R118, 0x10, RZ ;  /* 0x0000001076756819 */ /* 0x000fe200000006ff */
[----:B------:R-:W-:-:S04]  /*1ca0*/  IMAD.MOV.U32 R118, RZ, RZ, RZ ;  /* 0x000000ffff767224 */ /* 0x000fc800078e00ff */
[----:B------:R-:W-:Y:S01]  /*1cb0*/  @P6 FMUL.FTZ R118, R122, R117 ;  /* 0x000000757a766220 */ /* 0x000fe20000410000 */
[----:B------:R-:W-:-:S03]  /*1cc0*/  FMUL.FTZ R117, R29, R122 ;  /* 0x0000007a1d757220 */ /* 0x000fc60000410000 */
[----:B------:R-:W-:Y:S02]  /*1cd0*/  FADD.FTZ R81, R81, R118 ;  /* 0x0000007651517221 */ /* 0x000fe40000010000 */
[----:B------:R-:W-:-:S04]  /*1ce0*/  FSEL R117, R117, RZ, P6 ;  /* 0x000000ff75757208 */ /* 0x000fc80003000000 */
[----:B------:R-:W-:-:S04]  /*1cf0*/  F2FP.BF16.F32.PACK_AB R117, RZ, R117 ;  /* 0x00000075ff75723e */ /* 0x000fc800000010ff */
[----:B------:R-:W-:-:S07]  /*1d00*/  PRMT R108, R108, 0x5410, R117 ;  /* 0x000054106c6c7816 */ /* 0x000fce0000000075 */
.L_x_2552:
[----:B------:R-:W-:Y:S05]  /*1d10*/  BSYNC B1 ;  /* 0x0000000000017941 */ /* 0x000fea0003800000 */
.L_x_2551:
[----:B------:R-:W-:Y:S01]  /*1d20*/  BSSY B1, `(.L_x_2553) ;  /* 0x000000e000017945 */ /* 0x000fe20003800000 */
[----:B------:R-:W-:-:S03]  /*1d30*/  @P5 PRMT R112, R112, 0x5410, R116 ;  /* 0x0000541070705816 */ /* 0x000fc60000000074 */
[----:B------:R-:W-:Y:S05]  /*1d40*/  @P2 BRA `(.L_x_2554) ;  /* 0x0000000000102947 */ /* 0x000fea0003800000 */
[----:B------:R-:W-:Y:S01]  /*1d50*/  HFMA2.MMA R117, -RZ, RZ, 0, 0 ;  /* 0x00000000ff757435 */ /* 0x000fe200000001ff */
[----:B------:R-:W-:Y:S10]  /*1d60*/  @!P4 BRA `(.L_x_2555) ;  /* 0x000000000024c947 */ /* 0x000ff40003800000 */
[----:B-----5:R-:W-:Y:S01]  /*1d70*/  SHF.L.U32 R117, R97, 0x10, RZ ;  /* 0x0000001061757819 */ /* 0x020fe200000006ff */
[----:B------:R-:W-:Y:S06]  /*1d80*/  BRA `(.L_x_2555) ;  /* 0x00000000001c7947 */ /* 0x000fec0003800000 */
.L_x_2554:
[----:B0-----:R-:W-:-:S04]  /*1d90*/  ISETP.NE.AND P6, PT, R4, RZ, PT ;  /* 0x000000ff0400720c */ /* 0x001fc80003fc5270 */
[----:B------:R-:W-:-:S05]  /*1da0*/  FSEL R116, R0, RZ, !P6 ;  /* 0x000000ff00747208 */ /* 0x000fca0007000000 */
[----:B------:R-:W-:Y:S01]  /*1db0*/  FFMA.FTZ R117, R11, R120, R116 ;  /* 0x000000780b757223 */ /* 0x000fe20000010074 */
[----:B-----5:R-:W-:-:S03]  /*1dc0*/  @P4 IMAD.U32 R116, R97, 0x10000, RZ ;  /* 0x0001000061744824 */ /* 0x020fc600078e00ff */
[----:B------:R-:W-:-:S04]  /*1dd0*/  FADD.FTZ R117, R12, -R117 ;  /* 0x800000750c757221 */ /* 0x000fc80000010000 */
[----:B------:R-:W-:-:S04]  /*1de0*/  FMUL.FTZ R117, R2, R117 ;  /* 0x0000007502757220 */ /* 0x000fc80000410000 */
[----:B------:R-:W-:-:S07]  /*1df0*/  @P4 FADD.FTZ R117, R117, R116 ;  /* 0x0000007475754221 */ /* 0x000fce0000010000 */
.L_x_2555:
[----:B------:R-:W-:Y:S05]  /*1e00*/  BSYNC B1 ;  /* 0x0000000000017941 */ /* 0x000fea0003800000 */
.L_x_2553:
[----:B------:R-:W-:Y:S01]  /*1e10*/  BSSY B1, `(.L_x_2556) ;  /* 0x000000e000017945 */ /* 0x000fe20003800000 */
[----:B------:R-:W-:-:S03]  /*1e20*/  @P5 F2FP.BF16.F32.PACK_AB R116, RZ, R117 ;  /* 0x00000075ff74523e */ /* 0x000fc600000010ff */
[----:B------:R-:W-:Y:S05]  /*1e30*/  @!P3 BRA `(.L_x_2557) ;  /* 0x00000000002cb947 */ /* 0x000fea0003800000 */
[----:B-----5:R-:W-:Y:S01]  /*1e40*/  LOP3.LUT P6, RZ, R134, 0xff0000, RZ, 0xc0, !PT ;  /* 0x00ff000086ff7812 */ /* 0x020fe200078cc0ff */
[----:B------:R-:W-:-:S04]  /*1e50*/  FMUL.FTZ R117, R117, UR13 ;  /* 0x0000000d75757c20 */ /* 0x000fc80008410000 */
[----:B------:R-:W-:Y:S01]  /*1e60*/  FMUL.FTZ R119, R117, UR12 ;  /* 0x0000000c75777c20 */ /* 0x000fe20008410000 */
[----:B------:R-:W-:-:S07]  /*1e70*/  MOV R117, RZ ;  /* 0x000000ff00757202 */ /* 0x000fce0000000f00 */
[----:B------:R-:W-:-:S05]  /*1e80*/  @P6 SHF.L.U32 R118, R105, 0x10, RZ ;  /* 0x0000001069766819 */ /* 0x000fca00000006ff */
[----:B------:R-:W-:Y:S01]  /*1e90*/  @P6 FMUL.FTZ R117, R119, R118 ;  /* 0x0000007677756220 */ /* 0x000fe20000410000 */
[----:B------:R-:W-:-:S03]  /*1ea0*/  FMUL.FTZ R118, R30, R119 ;  /* 0x000000771e767220 */ /* 0x000fc60000410000 */
[----:B------:R-:W-:Y:S02]  /*1eb0*/  FADD.FTZ R82, R82, R117 ;  /* 0x0000007552527221 */ /* 0x000fe40000010000 */
[----:B------:R-:W-:-:S04]  /*1ec0*/  FSEL R118, R118, RZ, P6 ;  /* 0x000000ff76767208 */ /* 0x000fc80003000000 */
[----:B------:R-:W-:-:S04]  /*1ed0*/  F2FP.BF16.F32.PACK_AB R118, RZ, R118 ;  /* 0x00000076ff76723e */ /* 0x000fc800000010ff */
[----:B------:R-:W-:-:S07]  /*1ee0*/  PRMT R109, R118, 0x7610, R109 ;  /* 0x00007610766d7816 */ /* 0x000fce000000006d */
.L_x_2557:
[----:B------:R-:W-:Y:S05]  /*1ef0*/  BSYNC B1 ;  /* 0x0000000000017941 */ /* 0x000fea0003800000 */
.L_x_2556:
        /* <DEDUP_REMOVED lines=8> */
.L_x_2559:
        /* <DEDUP_REMOVED lines=8> */
.L_x_2560:
[----:B------:R-:W-:Y:S05]  /*2000*/  BSYNC B1 ;  /* 0x0000000000017941 */ /* 0x000fea0003800000 */
.L_x_2558:
[----:B------:R-:W-:Y:S01]  /*2010*/  BSSY B1, `(.L_x_2561) ;  /* 0x000000f000017945 */ /* 0x000fe20003800000 */
[----:B------:R-:W-:-:S03]  /*2020*/  @P5 F2FP.BF16.F32.PACK_AB R116, RZ, R117 ;  /* 0x00000075ff74523e */ /* 0x000fc600000010ff */
[----:B------:R-:W-:Y:S05]  /*2030*/  @!P3 BRA `(.L_x_2562) ;  /* 0x000000000030b947 */ /* 0x000fea0003800000 */
[----:B-----5:R-:W-:Y:S01]  /*2040*/  LOP3.LUT P6, RZ, R134, 0xff000000, RZ, 0xc0, !PT ;  /* 0xff00000086ff7812 */ /* 0x020fe200078cc0ff */
[----:B------:R-:W-:-:S04]  /*2050*/  FMUL.FTZ R117, R117, UR13 ;  /* 0x0000000d75757c20 */ /* 0x000fc80008410000 */
[----:B------:R-:W-:-:S08]  /*2060*/  FMUL.FTZ R122, R117, UR12 ;  /* 0x0000000c757a7c20 */ /* 0x000fd00008410000 */
[----:B------:R-:W-:-:S05]  /*2070*/  @P6 PRMT R118, R105, 0x7632, R118 ;  /* 0x0000763269766816 */ /* 0x000fca0000000076 */
[----:B------:R-:W-:Y:S01]  /*2080*/  @P6 IMAD.U32 R117, R118, 0x10000, RZ ;  /* 0x0001000076756824 */ /* 0x000fe200078e00ff */
[----:B------:R-:W-:-:S06]  /*2090*/  HFMA2.MMA R118, -RZ, RZ, 0, 0 ;  /* 0x00000000ff767435 */ /* 0x000fcc00000001ff */
[----:B------:R-:W-:Y:S01]  /*20a0*/  @P6 FMUL.FTZ R118, R122, R117 ;  /* 0x000000757a766220 */ /* 0x000fe20000410000 */
[----:B------:R-:W-:-:S03]  /*20b0*/  FMUL.FTZ R117, R31, R122 ;  /* 0x0000007a1f757220 */ /* 0x000fc60000410000 */
[----:B------:R-:W-:Y:S02]  /*20c0*/  FADD.FTZ R83, R83, R118 ;  /* 0x0000007653537221 */ /* 0x000fe40000010000 */
[----:B------:R-:W-:-:S04]  /*20d0*/  FSEL R117, R117, RZ, P6 ;  /* 0x000000ff75757208 */ /* 0x000fc80003000000 */
[----:B------:R-:W-:-:S04]  /*20e0*/  F2FP.BF16.F32.PACK_AB R117, RZ, R117 ;  /* 0x00000075ff75723e */ /* 0x000fc800000010ff */
[----:B------:R-:W-:-:S07]  /*20f0*/  PRMT R109, R109, 0x5410, R117 ;  /* 0x000054106d6d7816 */ /* 0x000fce0000000075 */
.L_x_2562:
[----:B------:R-:W-:Y:S05]  /*2100*/  BSYNC B1 ;  /* 0x0000000000017941 */ /* 0x000fea0003800000 */
.L_x_2561:
[----:B------:R-:W-:Y:S01]  /*2110*/  BSSY B1, `(.L_x_2563) ;  /* 0x000000e000017945 */ /* 0x000fe20003800000 */
[----:B------:R-:W-:-:S03]  /*2120*/  @P5 PRMT R113, R113, 0x5410, R116 ;  /* 0x0000541071715816 */ /* 0x000fc60000000074 */
[----:B------:R-:W-:Y:S05]  /*2130*/  @P2 BRA `(.L_x_2564) ;  /* 0x0000000000102947 */ /* 0x000fea0003800000 */
[----:B------:R-:W-:Y:S01]  /*2140*/  MOV R117, RZ ;  /* 0x000000ff00757202 */ /* 0x000fe20000000f00 */
[----:B------:R-:W-:Y:S06]  /*2150*/  @!P4 BRA `(.L_x_2565) ;  /* 0x000000000024c947 */ /* 0x000fec0003800000 */
[----:B-----5:R-:W-:Y:S01]  /*2160*/  IMAD.U32 R117, R98, 0x10000, RZ ;  /* 0x0001000062757824 */ /* 0x020fe200078e00ff */
[----:B------:R-:W-:Y:S06]  /*2170*/  BRA `(.L_x_2565) ;  /* 0x00000000001c7947 */ /* 0x000fec0003800000 */
.L_x_2564:
[----:B0-----:R-:W-:-:S04]  /*2180*/  ISETP.NE.AND P6, PT, R4, RZ, PT ;  /* 0x000000ff0400720c */ /* 0x001fc80003fc5270 */
[----:B------:R-:W-:-:S05]  /*2190*/  FSEL R116, R0, RZ, !P6 ;  /* 0x000000ff00747208 */ /* 0x000fca0007000000 */
[----:B------:R-:W-:Y:S01]  /*21a0*/  FFMA.FTZ R117, R13, R120, R116 ;  /* 0x000000780d757223 */ /* 0x000fe20000010074 */
[----:B-----5:R-:W-:-:S03]  /*21b0*/  @P4 SHF.L.U32 R116, R98, 0x10, RZ ;  /* 0x0000001062744819 */ /* 0x020fc600000006ff */
[----:B------:R-:W-:-:S04]  /*21c0*/  FADD.FTZ R117, R14, -R117 ;  /* 0x800000750e757221 */ /* 0x000fc80000010000 */
[----:B------:R-:W-:-:S04]  /*21d0*/  FMUL.FTZ R117, R2, R117 ;  /* 0x0000007502757220 */ /* 0x000fc80000410000 */
[----:B------:R-:W-:-:S07]  /*21e0*/  @P4 FADD.FTZ R117, R117, R116 ;  /* 0x0000007475754221 */ /* 0x000fce0000010000 */
.L_x_2565:
[----:B------:R-:W-:Y:S05]  /*21f0*/  BSYNC B1 ;  /* 0x0000000000017941 */ /* 0x000fea0003800000 */
.L_x_2563:
[----:B------:R-:W-:Y:S01]  /*2200*/  BSSY B1, `(.L_x_2566) ;  /* 0x000000e000017945 */ /* 0x000fe20003800000 */
[----:B------:R-:W-:-:S03]  /*2210*/  @P5 F2FP.BF16.F32.PACK_AB R116, RZ, R117 ;  /* 0x00000075ff74523e */ /* 0x000fc600000010ff */
[----:B------:R-:W-:Y:S05]  /*2220*/  @!P3 BRA `(.L_x_2567) ;  /* 0x00000000002cb947 */ /* 0x000fea0003800000 */
[----:B-----5:R-:W-:Y:S01]  /*2230*/  LOP3.LUT P6, RZ, R135, 0xff, RZ, 0xc0, !PT ;  /* 0x000000ff87ff7812 */ /* 0x020fe200078cc0ff */
[----:B------:R-:W-:-:S04]  /*2240*/  FMUL.FTZ R117, R117, UR13 ;  /* 0x0000000d75757c20 */ /* 0x000fc80008410000 */
[----:B------:R-:W-:Y:S01]  /*2250*/  FMUL.FTZ R119, R117, UR12 ;  /* 0x0000000c75777c20 */ /* 0x000fe20008410000 */
[----:B------:R-:W-:-:S07]  /*2260*/  HFMA2.MMA R117, -RZ, RZ, 0, 0 ;  /* 0x00000000ff757435 */ /* 0x000fce00000001ff */
[----:B------:R-:W-:-:S04]  /*2270*/  @P6 IMAD.U32 R118, R106, 0x10000, RZ ;  /* 0x000100006a766824 */ /* 0x000fc800078e00ff */
[----:B------:R-:W-:Y:S01]  /*2280*/  @P6 FMUL.FTZ R117, R119, R118 ;  /* 0x0000007677756220 */ /* 0x000fe20000410000 */
[----:B------:R-:W-:-:S03]  /*2290*/  FMUL.FTZ R118, R24, R119 ;  /* 0x0000007718767220 */ /* 0x000fc60000410000 */
[----:B------:R-:W-:Y:S02]  /*22a0*/  FADD.FTZ R84, R84, R117 ;  /* 0x0000007554547221 */ /* 0x000fe40000010000 */
[----:B------:R-:W-:-:S04]  /*22b0*/  FSEL R118, R118, RZ, P6 ;  /* 0x000000ff76767208 */ /* 0x000fc80003000000 */
[----:B------:R-:W-:-:S04]  /*22c0*/  F2FP.BF16.F32.PACK_AB R118, RZ, R118 ;  /* 0x00000076ff76723e */ /* 0x000fc800000010ff */
[----:B------:R-:W-:-:S07]  /*22d0*/  PRMT R110, R118, 0x7610, R110 ;  /* 0x00007610766e7816 */ /* 0x000fce000000006e */
.L_x_2567:
[----:B------:R-:W-:Y:S05]  /*22e0*/  BSYNC B1 ;  /* 0x0000000000017941 */ /* 0x000fea0003800000 */
.L_x_2566:
[----:B------:R-:W-:Y:S01]  /*22f0*/  BSSY B1, `(.L_x_2568) ;  /* 0x0000010000017945 */ /* 0x000fe20003800000 */
[----:B------:R-:W-:-:S03]  /*2300*/  @P5 PRMT R114, R116, 0x7610, R114 ;  /* 0x0000761074725816 */ /* 0x000fc60000000072 */
[----:B------:R-:W-:Y:S05]  /*2310*/  @P2 BRA `(.L_x_2569) ;  /* 0x0000000000142947 */ /* 0x000fea0003800000 */
[----:B------:R-:W-:Y:S01]  /*2320*/  MOV R117, RZ ;  /* 0x000000ff00757202 */ /* 0x000fe20000000f00 */
[----:B------:R-:W-:Y:S06]  /*2330*/  @!P4 BRA `(.L_x_2570) ;  /* 0x00000000002cc947 */ /* 0x000fec0003800000 */
[----:B-----5:R-:W-:-:S04]  /*2340*/  PRMT R117, R98, 0x7632, R117 ;  /* 0x0000763262757816 */ /* 0x020fc80000000075 */
[----:B------:R-:W-:Y:S01]  /*2350*/  SHF.L.U32 R117, R117, 0x10, RZ ;  /* 0x0000001075757819 */ /* 0x000fe200000006ff */
[----:B------:R-:W-:Y:S06]  /*2360*/  BRA `(.L_x_2570) ;  /* 0x0000000000207947 */ /* 0x000fec0003800000 */
.L_x_2569:
[----:B0-----:R-:W-:Y:S02]  /*2370*/  ISETP.NE.AND P6, PT, R4, RZ, PT ;  /* 0x000000ff0400720c */ /* 0x001fe40003fc5270 */
[----:B-----5:R-:W-:Y:S02]  /*2380*/  @P4 PRMT R118, R98, 0x7632, R118 ;  /* 0x0000763262764816 */ /* 0x020fe40000000076 */
[----:B------:R-:W-:-:S03]  /*2390*/  FSEL R117, R0, RZ, !P6 ;  /* 0x000000ff00757208 */ /* 0x000fc60007000000 */
[----:B------:R-:W-:Y:S02]  /*23a0*/  @P4 IMAD.U32 R118, R118, 0x10000, RZ ;  /* 0x0001000076764824 */ /* 0x000fe400078e00ff */
[----:B------:R-:W-:-:S04]  /*23b0*/  FFMA.FTZ R116, R130, R120, R117 ;  /* 0x0000007882747223 */ /* 0x000fc80000010075 */
[----:B------:R-:W-:-:S04]  /*23c0*/  FADD.FTZ R117, R129, -R116 ;  /* 0x8000007481757221 */ /* 0x000fc80000010000 */
[----:B------:R-:W-:-:S04]  /*23d0*/  FMUL.FTZ R117, R2, R117 ;  /* 0x0000007502757220 */ /* 0x000fc80000410000 */
[----:B------:R-:W-:-:S07]  /*23e0*/  @P4 FADD.FTZ R117, R117, R118 ;  /* 0x0000007675754221 */ /* 0x000fce0000010000 */
.L_x_2570:
[----:B------:R-:W-:Y:S05]  /*23f0*/  BSYNC B1 ;  /* 0x0000000000017941 */ /* 0x000fea0003800000 */
.L_x_2568:
        /* <DEDUP_REMOVED lines=8> */
[----:B------:R-:W-:-:S06]  /*2480*/  HFMA2.MMA R118, -RZ, RZ, 0, 0 ;  /* 0x00000000ff767435 */ /* 0x000fcc00000001ff */
[----:B------:R-:W-:Y:S01]  /*2490*/  @P6 FMUL.FTZ R118, R122, R117 ;  /* 0x000000757a766220 */ /* 0x000fe20000410000 */
[----:B------:R-:W-:-:S03]  /*24a0*/  FMUL.FTZ R117, R25, R122 ;  /* 0x0000007a19757220 */ /* 0x000fc60000410000 */
[----:B------:R-:W-:Y:S02]  /*24b0*/  FADD.FTZ R85, R85, R118 ;  /* 0x0000007655557221 */ /* 0x000fe40000010000 */
[----:B------:R-:W-:-:S04]  /*24c0*/  FSEL R117, R117, RZ, P6 ;  /* 0x000000ff75757208 */ /* 0x000fc80003000000 */
[----:B------:R-:W-:-:S04]  /*24d0*/  F2FP.BF16.F32.PACK_AB R117, RZ, R117 ;  /* 0x00000075ff75723e */ /* 0x000fc800000010ff */
[----:B------:R-:W-:-:S07]  /*24e0*/  PRMT R110, R110, 0x5410, R117 ;  /* 0x000054106e6e7816 */ /* 0x000fce0000000075 */
.L_x_2572:
[----:B------:R-:W-:Y:S05]  /*24f0*/  BSYNC B1 ;  /* 0x0000000000017941 */ /* 0x000fea0003800000 */
.L_x_2571:
[----:B------:R-:W-:Y:S01]  /*2500*/  BSSY B1, `(.L_x_2573) ;  /* 0x000000e000017945 */ /* 0x000fe20003800000 */
[----:B------:R-:W-:-:S03]  /*2510*/  @P5 PRMT R114, R114, 0x5410, R116 ;  /* 0x0000541072725816 */ /* 0x000fc60000000074 */
[----:B------:R-:W-:Y:S05]  /*2520*/  @P2 BRA `(.L_x_2574) ;  /* 0x0000000000102947 */ /* 0x000fea0003800000 */
[----:B------:R-:W-:Y:S01]  /*2530*/  IMAD.MOV.U32 R117, RZ, RZ, RZ ;  /* 0x000000ffff757224 */ /* 0x000fe200078e00ff */
[----:B------:R-:W-:Y:S06]  /*2540*/  @!P4 BRA `(.L_x_2575) ;  /* 0x000000000024c947 */ /* 0x000fec0003800000 */
[----:B-----5:R-:W-:Y:S01]  /*2550*/  SHF.L.U32 R117, R99, 0x10, RZ ;  /* 0x0000001063757819 */ /* 0x020fe200000006ff */
[----:B------:R-:W-:Y:S06]  /*2560*/  BRA `(.L_x_2575) ;  /* 0x00000000001c7947 */ /* 0x000fec0003800000 */
.L_x_2574:
[----:B0-----:R-:W-:-:S04]  /*2570*/  ISETP.NE.AND P6, PT, R4, RZ, PT ;  /* 0x000000ff0400720c */ /* 0x001fc80003fc5270 */
[----:B------:R-:W-:-:S05]  /*2580*/  FSEL R116, R0, RZ, !P6 ;  /* 0x000000ff00747208 */ /* 0x000fca0007000000 */
[----:B------:R-:W-:Y:S01]  /*2590*/  FFMA.FTZ R117, R15, R120, R116 ;  /* 0x000000780f757223 */ /* 0x000fe20000010074 */
[----:B-----5:R-:W-:-:S03]  /*25a0*/  @P4 SHF.L.U32 R116, R99, 0x10, RZ ;  /* 0x0000001063744819 */ /* 0x020fc600000006ff */
[----:B------:R-:W-:-:S04]  /*25b0*/  FADD.FTZ R117, R124, -R117 ;  /* 0x800000757c757221 */ /* 0x000fc80000010000 */
[----:B------:R-:W-:-:S04]  /*25c0*/  FMUL.FTZ R117, R2, R117 ;  /* 0x0000007502757220 */ /* 0x000fc80000410000 */
[----:B------:R-:W-:-:S07]  /*25d0*/  @P4 FADD.FTZ R117, R117, R116 ;  /* 0x0000007475754221 */ /* 0x000fce0000010000 */
.L_x_2575:
[----:B------:R-:W-:Y:S05]  /*25e0*/  BSYNC B1 ;  /* 0x0000000000017941 */ /* 0x000fea0003800000 */
.L_x_2573:
[----:B------:R-:W-:Y:S01]  /*25f0*/  BSSY B1, `(.L_x_2576) ;  /* 0x000000e000017945 */ /* 0x000fe20003800000 */
[----:B------:R-:W-:-:S03]  /*2600*/  @P5 F2FP.BF16.F32.PACK_AB R116, RZ, R117 ;  /* 0x00000075ff74523e */ /* 0x000fc600000010ff */
[----:B------:R-:W-:Y:S05]  /*2610*/  @!P3 BRA `(.L_x_2577) ;  /* 0x00000000002cb947 */ /* 0x000fea0003800000 */
        /* <DEDUP_REMOVED lines=11> */
.L_x_2577:
[----:B------:R-:W-:Y:S05]  /*26d0*/  BSYNC B1 ;  /* 0x0000000000017941 */ /* 0x000fea0003800000 */
.L_x_2576:
        /* <DEDUP_REMOVED lines=8> */
.L_x_2579:
        /* <DEDUP_REMOVED lines=8> */
.L_x_2580:
[----:B------:R-:W-:Y:S05]  /*27e0*/  BSYNC B1 ;  /* 0x0000000000017941 */ /* 0x000fea0003800000 */
.L_x_2578:
[----:B------:R-:W1:Y:S01]  /*27f0*/  @P5 LDC.64 R116, c[0x0][0x308] ;  /* 0x0000c200ff745b82 */ /* 0x000e620000000a00 */
[----:B------:R-:W-:Y:S01]  /*2800*/  @P5 F2FP.BF16.F32.PACK_AB R123, RZ, R122 ;  /* 0x0000007aff7b523e */ /* 0x000fe200000010ff */
[----:B------:R-:W-:Y:S03]  /*2810*/  BSSY B1, `(.L_x_2581) ;  /* 0x0000013000017945 */ /* 0x000fe60003800000 */
[----:B------:R-:W-:Y:S01]  /*2820*/  @P5 PRMT R115, R115, 0x5410, R123 ;  /* 0x0000541073735816 */ /* 0x000fe2000000007b */
[----:B-1----:R-:W-:Y:S02]  /*2830*/  @P5 IMAD.WIDE.U32 R118, R9, 0x10, R116 ;  /* 0x0000001009765825 */ /* 0x002fe400078e0074 */
[----:B------:R-:W1:Y:S03]  /*2840*/  @P3 LDC.64 R116, c[0x0][0x2f8] ;  /* 0x0000be00ff743b82 */ /* 0x000e660000000a00 */
[----:B------:R2:W-:Y:S01]  /*2850*/  @P5 STG.E.128 desc[UR4][R118.64], R112 ;  /* 0x0000007076005986 */ /* 0x0005e2000c101d04 */
[----:B-1----:R-:W-:Y:S01]  /*2860*/  @P3 IMAD.WIDE.U32 R116, R121, 0x10, R116 ;  /* 0x0000001079743825 */ /* 0x002fe200078e0074 */
[----:B--2---:R-:W-:Y:S06]  /*2870*/  @!P3 BRA `(.L_x_2582) ;  /* 0x000000000030b947 */ /* 0x004fec0003800000 */
        /* <DEDUP_REMOVED lines=12> */
.L_x_2582:
[----:B------:R-:W-:Y:S05]  /*2940*/  BSYNC B1 ;  /* 0x0000000000017941 */ /* 0x000fea0003800000 */
.L_x_2581:
[----:B------:R1:W-:Y:S01]  /*2950*/  @P3 STG.E.128 desc[UR4][R116.64], R108 ;  /* 0x0000006c74003986 */ /* 0x0003e2000c101d04 */
[----:B------:R-:W-:Y:S02]  /*2960*/  IADD3 R9, R9, 0x80, RZ ;  /* 0x0000008009097810 */ /* 0x000fe40007ffe0ff */
[----:B------:R-:W-:-:S07]  /*2970*/  IADD3 R121, R121, 0x80, RZ ;  /* 0x0000008079797810 */ /* 0x000fce0007ffe0ff */
.L_x_2540:
[----:B------:R-:W-:Y:S05]  /*2980*/  BSYNC B0 ;  /* 0x0000000000007941 */ /* 0x000fea0003800000 */
.L_x_2539:
[----:B------:R-:W-:Y:S04]  /*2990*/  BSSY B0, `(.L_x_2583) ;  /* 0x0000112000007945 */ /* 0x000fe80003800000 */
[----:B------:R-:W-:Y:S05]  /*29a0*/  @!P1 BRA `(.L_x_2584) ;  /* 0x0000001000409947 */ /* 0x000fea0003800000 */
[----:B------:R-:W-:Y:S04]  /*29b0*/  BSSY B1, `(.L_x_2585) ;  /* 0x0000005000017945 */ /* 0x000fe80003800000 */
[----:B------:R-:W-:Y:S05]  /*29c0*/  @!P3 BRA `(.L_x_2586) ;  /* 0x00000000000cb947 */ /* 0x000fea0003800000 */
[----:B-----5:R-:W2:Y:S02]  /*29d0*/  LDC.64 R104, c[0x0][0x220] ;  /* 0x00008800ff687b82 */ /* 0x020ea40000000a00 */
[----:B--2---:R-:W-:-:S06]  /*29e0*/  IMAD.WIDE.U32 R104, R121, 0x10, R104 ;  /* 0x0000001079687825 */ /* 0x004fcc00078e0068 */
[----:B------:R-:W5:Y:S02]  /*29f0*/  LDG.E.128 R104, desc[UR4][R104.64] ;  /* 0x0000000468687981 */ /* 0x000f64000c1e1d00 */
.L_x_2586:
[----:B------:R-:W-:Y:S05]  /*2a00*/  BSYNC B1 ;  /* 0x0000000000017941 */ /* 0x000fea0003800000 */
.L_x_2585:
[----:B------:R-:W-:Y:S04]  /*2a10*/  BSSY B1, `(.L_x_2587) ;  /* 0x0000013000017945 */ /* 0x000fe80003800000 */
[----:B------:R-:W-:Y:S05]  /*2a20*/  @P2 BRA `(.L_x_2588) ;  /* 0x00000000001c2947 */ /* 0x000fea0003800000 */
[----:B------:R-:W-:Y:S01]  /*2a30*/  UISETP.NE.U32.AND UP0, UPT, UR8, URZ, UPT ;  /* 0x0000003f0800728c */ /* 0x000fe2000bf05070 */
[----:B-1----:R-:W-:-:S03]  /*2a40*/  IMAD.MOV.U32 R117, RZ, RZ, RZ ;  /* 0x000000ffff757224 */ /* 0x002fc600078e00ff */
[----:B------:R-:W-:-:S06]  /*2a50*/  UISETP.NE.AND.EX UP0, UPT, UR9, URZ, UPT, UP0 ;  /* 0x0000003f0900728c */ /* 0x000fcc000bf05300 */
[----:B------:R-:W-:-:S13]  /*2a60*/  PLOP3.LUT P4, PT, PT, PT, UP0, 0x80, 0x0 ;  /* 0x000000000000781c */ /* 0x000fda0003f8f008 */
[----:B------:R-:W-:Y:S05]  /*2a70*/  @!P4 BRA `(.L_x_2589) ;  /* 0x000000000030c947 */ /* 0x000fea0003800000 */
[----:B-----5:R-:W-:Y:S01]  /*2a80*/  SHF.L.U32 R117, R100, 0x10, RZ ;  /* 0x0000001064757819 */ /* 0x020fe200000006ff */
[----:B------:R-:W-:Y:S06]  /*2a90*/  BRA `(.L_x_2589) ;  /* 0x0000000000287947 */ /* 0x000fec0003800000 */
.L_x_2588:
        /* <DEDUP_REMOVED lines=8> */
[----:B-----5:R-:W-:-:S05]  /*2b20*/  @P4 SHF.L.U32 R116, R100, 0x10, RZ ;  /* 0x0000001064744819 */ /* 0x020fca00000006ff */
[----:B------:R-:W-:-:S07]  /*2b30*/  @P4 FADD.FTZ R117, R117, R116 ;  /* 0x0000007475754221 */ /* 0x000fce0000010000 */
.L_x_2589:
[----:B------:R-:W-:Y:S05]  /*2b40*/  BSYNC B1 ;  /* 0x0000000000017941 */ /* 0x000fea0003800000 */
.L_x_2587:
        /* <DEDUP_REMOVED lines=8> */
[----:B------:R-:W-:-:S04]  /*2bd0*/  FMUL.FTZ R123, R117, UR12 ;  /* 0x0000000c757b7c20 */ /* 0x000fc80008410000 */
[----:B------:R-:W-:-:S04]  /*2be0*/  FMUL.FTZ R117, R44, R123 ;  /* 0x0000007b2c757220 */ /* 0x000fc80000410000 */
[----:B------:R-:W-:Y:S02]  /*2bf0*/  @P6 SHF.L.U32 R118, R104, 0x10, RZ ;  /* 0x0000001068766819 */ /* 0x000fe400000006ff */
[----:B------:R-:W-:-:S03]  /*2c00*/  FSEL R117, R117, RZ, P6 ;  /* 0x000000ff75757208 */ /* 0x000fc60003000000 */
[----:B------:R-:W-:Y:S01]  /*2c10*/  @P6 FMUL.FTZ R119, R118, R123 ;  /* 0x0000007b76776220 */ /* 0x000fe20000410000 */
[----:B------:R-:W-:-:S03]  /*2c20*/  F2FP.BF16.F32.PACK_AB R117, RZ, R117 ;  /* 0x00000075ff75723e */ /* 0x000fc600000010ff */
[----:B------:R-:W-:Y:S01]  /*2c30*/  FADD.FTZ R88, R88, R119 ;  /* 0x0000007758587221 */ /* 0x000fe20000010000 */
[----:B------:R-:W-:-:S07]  /*2c40*/  PRMT R108, R117, 0x7610, R108 ;  /* 0x00007610756c7816 */ /* 0x000fce000000006c */
.L_x_2591:
[----:B------:R-:W-:Y:S05]  /*2c50*/  BSYNC B1 ;  /* 0x0000000000017941 */ /* 0x000fea0003800000 */
.L_x_2590:
        /* <DEDUP_REMOVED lines=8> */
.L_x_2593:
        /* <DEDUP_REMOVED lines=8> */
.L_x_2594:
[----:B------:R-:W-:Y:S05]  /*2d60*/  BSYNC B1 ;  /* 0x0000000000017941 */ /* 0x000fea0003800000 */
.L_x_2592:
[----:B------:R-:W-:Y:S01]  /*2d70*/  BSSY B1, `(.L_x_2595) ;  /* 0x000000f000017945 */ /* 0x000fe20003800000 */
[----:B------:R-:W-:-:S03]  /*2d80*/  @P5 F2FP.BF16.F32.PACK_AB R116, RZ, R117 ;  /* 0x00000075ff74523e */ /* 0x000fc600000010ff */
[----:B------:R-:W-:Y:S05]  /*2d90*/  @!P3 BRA `(.L_x_2596) ;  /* 0x000000000030b947 */ /* 0x000fea0003800000 */
[----:B-----5:R-:W-:Y:S01]  /*2da0*/  LOP3.LUT P6, RZ, R132, 0xff00, RZ, 0xc0, !PT ;  /* 0x0000ff0084ff7812 */ /* 0x020fe200078cc0ff */
[----:B------:R-:W-:-:S04]  /*2db0*/  FMUL.FTZ R117, R117, UR13 ;  /* 0x0000000d75757c20 */ /* 0x000fc80008410000 */
[----:B------:R-:W-:-:S04]  /*2dc0*/  FMUL.FTZ R122, R117, UR12 ;  /* 0x0000000c757a7c20 */ /* 0x000fc80008410000 */
[----:B------:R-:W-:-:S04]  /*2dd0*/  FMUL.FTZ R119, R45, R122 ;  /* 0x0000007a2d777220 */ /* 0x000fc80000410000 */
[----:B------:R-:W-:Y:S02]  /*2de0*/  @P6 PRMT R118, R104, 0x7632, R118 ;  /* 0x0000763268766816 */ /* 0x000fe40000000076 */
[----:B------:R-:W-:Y:S02]  /*2df0*/  FSEL R119, R119, RZ, P6 ;  /* 0x000000ff77777208 */ /* 0x000fe40003000000 */
[----:B------:R-:W-:Y:S01]  /*2e00*/  @P6 SHF.L.U32 R117, R118, 0x10, RZ ;  /* 0x0000001076756819 */ /* 0x000fe200000006ff */
[----:B------:R-:W-:Y:S01]  /*2e10*/  IMAD.MOV.U32 R118, RZ, RZ, RZ ;  /* 0x000000ffff767224 */ /* 0x000fe200078e00ff */
[----:B------:R-:W-:-:S03]  /*2e20*/  F2FP.BF16.F32.PACK_AB R119, RZ, R119 ;  /* 0x00000077ff77723e */ /* 0x000fc600000010ff */
[----:B------:R-:W-:Y:S01]  /*2e30*/  @P6 FMUL.FTZ R118, R122, R117 ;  /* 0x000000757a766220 */ /* 0x000fe20000410000 */
[----:B------:R-:W-:-:S03]  /*2e40*/  PRMT R108, R108, 0x5410, R119 ;  /* 0x000054106c6c7816 */ /* 0x000fc60000000077 */
[----:B------:R-:W-:-:S07]  /*2e50*/  FADD.FTZ R89, R89, R118 ;  /* 0x0000007659597221 */ /* 0x000fce0000010000 */
.L_x_2596:
[----:B------:R-:W-:Y:S05]  /*2e60*/  BSYNC B1 ;  /* 0x0000000000017941 */ /* 0x000fea0003800000 */
.L_x_2595:
[----:B------:R-:W-:Y:S01]  /*2e70*/  BSSY B1, `(.L_x_2597) ;  /* 0x000000e000017945 */ /* 0x000fe20003800000 */
[----:B------:R-:W-:-:S03]  /*2e80*/  @P5 PRMT R112, R112, 0x5410, R116 ;  /* 0x0000541070705816 */ /* 0x000fc60000000074 */
[----:B------:R-:W-:Y:S05]  /*2e90*/  @P2 BRA `(.L_x_2598) ;  /* 0x0000000000102947 */ /* 0x000fea0003800000 */
[----:B------:R-:W-:Y:S01]  /*2ea0*/  MOV R117, RZ ;  /* 0x000000ff00757202 */ /* 0x000fe20000000f00 */
[----:B------:R-:W-:Y:S06]  /*2eb0*/  @!P4 BRA `(.L_x_2599) ;  /* 0x000000000024c947 */ /* 0x000fec0003800000 */
[----:B-----5:R-:W-:Y:S01]  /*2ec0*/  SHF.L.U32 R117, R101, 0x10, RZ ;  /* 0x0000001065757819 */ /* 0x020fe200000006ff */
[----:B------:R-:W-:Y:S06]  /*2ed0*/  BRA `(.L_x_2599) ;  /* 0x00000000001c7947 */ /* 0x000fec0003800000 */
.L_x_2598:
[----:B0-----:R-:W-:-:S04]  /*2ee0*/  ISETP.NE.AND P6, PT, R4, RZ, PT ;  /* 0x000000ff0400720c */ /* 0x001fc80003fc5270 */
[----:B------:R-:W-:-:S05]  /*2ef0*/  FSEL R116, R0, RZ, !P6 ;  /* 0x000000ff00747208 */ /* 0x000fca0007000000 */
[----:B------:R-:W-:Y:S01]  /*2f00*/  FFMA.FTZ R117, R139, R120, R116 ;  /* 0x000000788b757223 */ /* 0x000fe20000010074 */
[----:B-----5:R-:W-:-:S03]  /*2f10*/  @P4 IMAD.U32 R116, R101, 0x10000, RZ ;  /* 0x0001000065744824 */ /* 0x020fc600078e00ff */
[----:B------:R-:W-:-:S04]  /*2f20*/  FADD.FTZ R117, R140, -R117 ;  /* 0x800000758c757221 */ /* 0x000fc80000010000 */
[----:B------:R-:W-:-:S04]  /*2f30*/  FMUL.FTZ R117, R2, R117 ;  /* 0x0000007502757220 */ /* 0x000fc80000410000 */
[----:B------:R-:W-:-:S07]  /*2f40*/  @P4 FADD.FTZ R117, R117, R116 ;  /* 0x0000007475754221 */ /* 0x000fce0000010000 */
.L_x_2599:
[----:B------:R-:W-:Y:S05]  /*2f50*/  BSYNC B1 ;  /* 0x0000000000017941 */ /* 0x000fea0003800000 */
.L_x_2597:
[----:B------:R-:W-:Y:S01]  /*2f60*/  BSSY B1, `(.L_x_2600) ;  /* 0x000000e000017945 */ /* 0x000fe20003800000 */
[----:B------:R-:W-:-:S03]  /*2f70*/  @P5 F2FP.BF16.F32.PACK_AB R116, RZ, R117 ;  /* 0x00000075ff74523e */ /* 0x000fc600000010ff */
[----:B------:R-:W-:Y:S05]  /*2f80*/  @!P3 BRA `(.L_x_2601) ;  /* 0x00000000002cb947 */ /* 0x000fea0003800000 */
[----:B-----5:R-:W-:Y:S01]  /*2f90*/  LOP3.LUT P6, RZ, R132, 0xff0000, RZ, 0xc0, !PT ;  /* 0x00ff000084ff7812 */ /* 0x020fe200078cc0ff */
[----:B------:R-:W-:Y:S01]  /*2fa0*/  FMUL.FTZ R117, R117, UR13 ;  /* 0x0000000d75757c20 */ /* 0x000fe20008410000 */
[----:B------:R-:W-:-:S03]  /*2fb0*/  HFMA2.MMA R119, -RZ, RZ, 0, 0 ;  /* 0x00000000ff777435 */ /* 0x000fc600000001ff */
        /* <DEDUP_REMOVED lines=8> */
.L_x_2601:
[----:B------:R-:W-:Y:S05]  /*3040*/  BSYNC B1 ;  /* 0x0000000000017941 */ /* 0x000fea0003800000 */
.L_x_2600:
        /* <DEDUP_REMOVED lines=8> */
.L_x_2603:
        /* <DEDUP_REMOVED lines=8> */
.L_x_2604:
[----:B------:R-:W-:Y:S05]  /*3150*/  BSYNC B1 ;  /* 0x0000000000017941 */ /* 0x000fea0003800000 */
.L_x_2602:
        /* <DEDUP_REMOVED lines=8> */
[----:B------:R-:W-:-:S03]  /*31e0*/  FSEL R119, R119, RZ, P6 ;  /* 0x000000ff77777208 */ /* 0x000fc60003000000 */
[----:B------:R-:W-:Y:S01]  /*31f0*/  @P6 IMAD.U32 R117, R118, 0x10000, RZ ;  /* 0x0001000076756824 */ /* 0x000fe200078e00ff */
[----:B------:R-:W-:Y:S02]  /*3200*/  MOV R118, RZ ;  /* 0x000000ff00767202 */ /* 0x000fe40000000f00 */
[----:B------:R-:W-:Y:S01]  /*3210*/  F2FP.BF16.F32.PACK_AB R119, RZ, R119 ;  /* 0x00000077ff77723e */ /* 0x000fe200000010ff */
[----:B------:R-:W-:-:S03]  /*3220*/  @P6 FMUL.FTZ R118, R122, R117 ;  /* 0x000000757a766220 */ /* 0x000fc60000410000 */
[----:B------:R-:W-:Y:S01]  /*3230*/  PRMT R109, R109, 0x5410, R119 ;  /* 0x000054106d6d7816 */ /* 0x000fe20000000077 */
[----:B------:R-:W-:-:S07]  /*3240*/  FADD.FTZ R91, R91, R118 ;  /* 0x000000765b5b7221 */ /* 0x000fce0000010000 */
.L_x_2606:
[----:B------:R-:W-:Y:S05]  /*3250*/  BSYNC B1 ;  /* 0x0000000000017941 */ /* 0x000fea0003800000 */
.L_x_2605:
[----:B------:R-:W-:Y:S01]  /*3260*/  BSSY B1, `(.L_x_2607) ;  /* 0x000000e000017945 */ /* 0x000fe20003800000 */
[----:B------:R-:W-:-:S03]  /*3270*/  @P5 PRMT R113, R113, 0x5410, R116 ;  /* 0x0000541071715816 */ /* 0x000fc60000000074 */
[----:B------:R-:W-:Y:S05]  /*3280*/  @P2 BRA `(.L_x_2608) ;  /* 0x0000000000102947 */ /* 0x000fea0003800000 */
[----:B------:R-:W-:Y:S01]  /*3290*/  HFMA2.MMA R117, -RZ, RZ, 0, 0 ;  /* 0x00000000ff757435 */ /* 0x000fe200000001ff */
[----:B------:R-:W-:Y:S10]  /*32a0*/  @!P4 BRA `(.L_x_2609) ;  /* 0x000000000024c947 */ /* 0x000ff40003800000 */
[----:B-----5:R-:W-:Y:S01]  /*32b0*/  IMAD.U32 R117, R102, 0x10000, RZ ;  /* 0x0001000066757824 */ /* 0x020fe200078e00ff */
[----:B------:R-:W-:Y:S06]  /*32c0*/  BRA `(.L_x_2609) ;  /* 0x00000000001c7947 */ /* 0x000fec0003800000 */
.L_x_2608:
[----:B0-----:R-:W-:-:S04]  /*32d0*/  ISETP.NE.AND P6, PT, R4, RZ, PT ;  /* 0x000000ff0400720c */ /* 0x001fc80003fc5270 */
[----:B------:R-:W-:-:S05]  /*32e0*/  FSEL R116, R0, RZ, !P6 ;  /* 0x000000ff00747208 */ /* 0x000fca0007000000 */
[----:B------:R-:W-:Y:S01]  /*32f0*/  FFMA.FTZ R117, R141, R120, R116 ;  /* 0x000000788d757223 */ /* 0x000fe20000010074 */
[----:B-----5:R-:W-:-:S03]  /*3300*/  @P4 SHF.L.U32 R116, R102, 0x10, RZ ;  /* 0x0000001066744819 */ /* 0x020fc600000006ff */
[----:B------:R-:W-:-:S04]  /*3310*/  FADD.FTZ R117, R144, -R117 ;  /* 0x8000007590757221 */ /* 0x000fc80000010000 */
[----:B------:R-:W-:-:S04]  /*3320*/  FMUL.FTZ R117, R2, R117 ;  /* 0x0000007502757220 */ /* 0x000fc80000410000 */
[----:B------:R-:W-:-:S07]  /*3330*/  @P4 FADD.FTZ R117, R117, R116 ;  /* 0x0000007475754221 */ /* 0x000fce0000010000 */
.L_x_2609:
[----:B------:R-:W-:Y:S05]  /*3340*/  BSYNC B1 ;  /* 0x0000000000017941 */ /* 0x000fea0003800000 */
.L_x_2607:
[----:B------:R-:W-:Y:S01]  /*3350*/  BSSY B1, `(.L_x_2610) ;  /* 0x000000e000017945 */ /* 0x000fe20003800000 */
[----:B------:R-:W-:-:S03]  /*3360*/  @P5 F2FP.BF16.F32.PACK_AB R116, RZ, R117 ;  /* 0x00000075ff74523e */ /* 0x000fc600000010ff */
[----:B------:R-:W-:Y:S05]  /*3370*/  @!P3 BRA `(.L_x_2611) ;  /* 0x00000000002cb947 */ /* 0x000fea0003800000 */
[----:B------:R-:W-:Y:S01]  /*3380*/  FMUL.FTZ R117, R117, UR13 ;  /* 0x0000000d75757c20 */ /* 0x000fe20008410000 */
[----:B-----5:R-:W-:Y:S02]  /*3390*/  LOP3.LUT P6, RZ, R133, 0xff, RZ, 0xc0, !PT ;  /* 0x000000ff85ff7812 */ /* 0x020fe400078cc0ff */
[----:B------:R-:W-:Y:S01]  /*33a0*/  MOV R119, RZ ;  /* 0x000000ff00777202 */ /* 0x000fe20000000f00 */
[----:B------:R-:W-:-:S04]  /*33b0*/  FMUL.FTZ R123, R117, UR12 ;  /* 0x0000000c757b7c20 */ /* 0x000fc80008410000 */
[----:B------:R-:W-:-:S05]  /*33c0*/  FMUL.FTZ R117, R40, R123 ;  /* 0x0000007b28757220 */ /* 0x000fca0000410000 */
[----:B------:R-:W-:Y:S01]  /*33d0*/  FSEL R117, R117, RZ, P6 ;  /* 0x000000ff75757208 */ /* 0x000fe20003000000 */
[----:B------:R-:W-:-:S03]  /*33e0*/  @P6 IMAD.U32 R118, R106, 0x10000, RZ ;  /* 0x000100006a766824 */ /* 0x000fc600078e00ff */
[----:B------:R-:W-:Y:S01]  /*33f0*/  F2FP.BF16.F32.PACK_AB R117, RZ, R117 ;  /* 0x00000075ff75723e */ /* 0x000fe200000010ff */
[----:B------:R-:W-:-:S03]  /*3400*/  @P6 FMUL.FTZ R119, R118, R123 ;  /* 0x0000007b76776220 */ /* 0x000fc60000410000 */
[----:B------:R-:W-:Y:S01]  /*3410*/  PRMT R110, R117, 0x7610, R110 ;  /* 0x00007610756e7816 */ /* 0x000fe2000000006e */
[----:B------:R-:W-:-:S07]  /*3420*/  FADD.FTZ R92, R92, R119 ;  /* 0x000000775c5c7221 */ /* 0x000fce0000010000 */
.L_x_2611:
[----:B------:R-:W-:Y:S05]  /*3430*/  BSYNC B1 ;  /* 0x0000000000017941 */ /* 0x000fea0003800000 */
.L_x_2610:
[----:B------:R-:W-:Y:S01]  /*3440*/  BSSY B1, `(.L_x_2612) ;  /* 0x0000010000017945 */ /* 0x000fe20003800000 */
[----:B------:R-:W-:-:S03]  /*3450*/  @P5 PRMT R114, R116, 0x7610, R114 ;  /* 0x0000761074725816 */ /* 0x000fc60000000072 */
[----:B------:R-:W-:Y:S05]  /*3460*/  @P2 BRA `(.L_x_2613) ;  /* 0x0000000000142947 */ /* 0x000fea0003800000 */
[----:B------:R-:W-:Y:S01]  /*3470*/  HFMA2.MMA R117, -RZ, RZ, 0, 0 ;  /* 0x00000000ff757435 */ /* 0x000fe200000001ff */
[----:B------:R-:W-:Y:S10]  /*3480*/  @!P4 BRA `(.L_x_2614) ;  /* 0x00000000002cc947 */ /* 0x000ff40003800000 */
[----:B-----5:R-:W-:-:S04]  /*3490*/  PRMT R117, R102, 0x7632, R117 ;  /* 0x0000763266757816 */ /* 0x020fc80000000075 */
[----:B------:R-:W-:Y:S01]  /*34a0*/  SHF.L.U32 R117, R117, 0x10, RZ ;  /* 0x0000001075757819 */ /* 0x000fe200000006ff */
[----:B------:R-:W-:Y:S06]  /*34b0*/  BRA `(.L_x_2614) ;  /* 0x0000000000207947 */ /* 0x000fec0003800000 */
.L_x_2613:
        /* <DEDUP_REMOVED lines=8> */
.L_x_2614:
[----:B------:R-:W-:Y:S05]  /*3540*/  BSYNC B1 ;  /* 0x0000000000017941 */ /* 0x000fea0003800000 */
.L_x_2612:
        /* <DEDUP_REMOVED lines=15> */
.L_x_2616:
[----:B------:R-:W-:Y:S05]  /*3640*/  BSYNC B1 ;  /* 0x0000000000017941 */ /* 0x000fea0003800000 */
.L_x_2615:
[----:B------:R-:W-:Y:S01]  /*3650*/  BSSY B1, `(.L_x_2617) ;  /* 0x000000e000017945 */ /* 0x000fe20003800000 */
[----:B------:R-:W-:-:S03]  /*3660*/  @P5 PRMT R114, R114, 0x5410, R116 ;  /* 0x0000541072725816 */ /* 0x000fc60000000074 */
[----:B------:R-:W-:Y:S05]  /*3670*/  @P2 BRA `(.L_x_2618) ;  /* 0x0000000000102947 */ /* 0x000fea0003800000 */
[----:B------:R-:W-:Y:S01]  /*3680*/  HFMA2.MMA R117, -RZ, RZ, 0, 0 ;  /* 0x00000000ff757435 */ /* 0x000fe200000001ff */
[----:B------:R-:W-:Y:S10]  /*3690*/  @!P4 BRA `(.L_x_2619) ;  /* 0x000000000024c947 */ /* 0x000ff40003800000 */
[----:B-----5:R-:W-:Y:S01]  /*36a0*/  SHF.L.U32 R117, R103, 0x10, RZ ;  /* 0x0000001067757819 */ /* 0x020fe200000006ff */
[----:B------:R-:W-:Y:S06]  /*36b0*/  BRA `(.L_x_2619) ;  /* 0x00000000001c7947 */ /* 0x000fec0003800000 */
.L_x_2618:
[----:B0-----:R-:W-:-:S04]  /*36c0*/  ISETP.NE.AND P6, PT, R4, RZ, PT ;  /* 0x000000ff0400720c */ /* 0x001fc80003fc5270 */
[----:B------:R-:W-:-:S05]  /*36d0*/  FSEL R116, R0, RZ, !P6 ;  /* 0x000000ff00747208 */ /* 0x000fca0007000000 */
[----:B------:R-:W-:Y:S01]  /*36e0*/  FFMA.FTZ R117, R145, R120, R116 ;  /* 0x0000007891757223 */ /* 0x000fe20000010074 */
[----:B-----5:R-:W-:-:S03]  /*36f0*/  @P4 IMAD.U32 R116, R103, 0x10000, RZ ;  /* 0x0001000067744824 */ /* 0x020fc600078e00ff */
[----:B------:R-:W-:-:S04]  /*3700*/  FADD.FTZ R117, R152, -R117 ;  /* 0x8000007598757221 */ /* 0x000fc80000010000 */
[----:B------:R-:W-:-:S04]  /*3710*/  FMUL.FTZ R117, R2, R117 ;  /* 0x0000007502757220 */ /* 0x000fc80000410000 */
[----:B------:R-:W-:-:S07]  /*3720*/  @P4 FADD.FTZ R117, R117, R116 ;  /* 0x0000007475754221 */ /* 0x000fce0000010000 */
.L_x_2619:
[----:B------:R-:W-:Y:S05]  /*3730*/  BSYNC B1 ;  /* 0x0000000000017941 */ /* 0x000fea0003800000 */
.L_x_2617:
[----:B------:R-:W-:Y:S01]  /*3740*/  BSSY B1, `(.L_x_2620) ;  /* 0x000000e000017945 */ /* 0x000fe20003800000 */
[----:B------:R-:W-:-:S03]  /*3750*/  @P5 F2FP.BF16.F32.PACK_AB R116, RZ, R117 ;  /* 0x00000075ff74523e */ /* 0x000fc600000010ff */
[----:B------:R-:W-:Y:S05]  /*3760*/  @!P3 BRA `(.L_x_2621) ;  /* 0x00000000002cb947 */ /* 0x000fea0003800000 */
[----:B-----5:R-:W-:Y:S01]  /*3770*/  LOP3.LUT P6, RZ, R133, 0xff0000, RZ, 0xc0, !PT ;  /* 0x00ff000085ff7812 */ /* 0x020fe200078cc0ff */
[----:B------:R-:W-:Y:S01]  /*3780*/  FMUL.FTZ R117, R117, UR13 ;  /* 0x0000000d75757c20 */ /* 0x000fe20008410000 */
[----:B------:R-:W-:-:S03]  /*3790*/  MOV R119, RZ ;  /* 0x000000ff00777202 */ /* 0x000fc60000000f00 */
        /* <DEDUP_REMOVED lines=8> */
.L_x_2621:
[----:B------:R-:W-:Y:S05]  /*3820*/  BSYNC B1 ;  /* 0x0000000000017941 */ /* 0x000fea0003800000 */
.L_x_2620:
        /* <DEDUP_REMOVED lines=8> */
.L_x_2623:
[----:B0-----:R-:W-:-:S04]  /*38b0*/  ISETP.NE.AND P2, PT, R4, RZ, PT ;  /* 0x000000ff0400720c */ /* 0x001fc80003f45270 */
[----:B------:R-:W-:Y:S02]  /*38c0*/  FSEL R117, R0, RZ, !P2 ;  /* 0x000000ff00757208 */ /* 0x000fe40005000000 */
[----:B-----5:R-:W-:-:S03]  /*38d0*/  @P4 PRMT R0, R103, 0x7632, R0 ;  /* 0x0000763267004816 */ /* 0x020fc60000000000 */
[----:B------:R-:W-:Y:S01]  /*38e0*/  FFMA.FTZ R120, R154, R120, R117 ;  /* 0x000000789a787223 */ /* 0x000fe20000010075 */
[----:B------:R-:W-:-:S03]  /*38f0*/  @P4 SHF.L.U32 R119, R0, 0x10, RZ ;  /* 0x0000001000774819 */ /* 0x000fc600000006ff */
[----:B------:R-:W-:-:S04]  /*3900*/  FADD.FTZ R117, R153, -R120 ;  /* 0x8000007899757221 */ /* 0x000fc80000010000 */
[----:B------:R-:W-:-:S04]  /*3910*/  FMUL.FTZ R2, R2, R117 ;  /* 0x0000007502027220 */ /* 0x000fc80000410000 */
[----:B------:R-:W-:-:S07]  /*3920*/  @P4 FADD.FTZ R2, R2, R119 ;  /* 0x0000007702024221 */ /* 0x000fce0000010000 */
.L_x_2624:
[----:B------:R-:W-:Y:S05]  /*3930*/  BSYNC B1 ;  /* 0x0000000000017941 */ /* 0x000fea0003800000 */
.L_x_2622:
[----:B------:R-:W1:Y:S01]  /*3940*/  @P5 LDC.64 R118, c[0x0][0x308] ;  /* 0x0000c200ff765b82 */ /* 0x000e620000000a00 */
[----:B------:R-:W-:Y:S01]  /*3950*/  @P5 F2FP.BF16.F32.PACK_AB R0, RZ, R2 ;  /* 0x00000002ff00523e */ /* 0x000fe200000010ff */
[----:B------:R-:W-:Y:S03]  /*3960*/  BSSY B1, `(.L_x_2625) ;  /* 0x0000012000017945 */ /* 0x000fe60003800000 */
[----:B------:R-:W-:-:S03]  /*3970*/  @P5 PRMT R115, R115, 0x5410, R0 ;  /* 0x0000541073735816 */ /* 0x000fc60000000000 */
[----:B------:R-:W2:Y:S01]  /*3980*/  @P3 LDC.64 R116, c[0x0][0x2f8] ;  /* 0x0000be00ff743b82 */ /* 0x000ea20000000a00 */
[----:B-1----:R-:W-:-:S04]  /*3990*/  @P5 IMAD.WIDE.U32 R118, R9, 0x10, R118 ;  /* 0x0000001009765825 */ /* 0x002fc800078e0076 */
[----:B--2---:R-:W-:Y:S01]  /*39a0*/  @P3 IMAD.WIDE.U32 R116, R121, 0x10, R116 ;  /* 0x0000001079743825 */ /* 0x004fe200078e0074 */
[----:B------:R-:W-:Y:S06]  /*39b0*/  @!P3 BRA `(.L_x_2626) ;  /* 0x000000000030b947 */ /* 0x000fec0003800000 */
[----:B-----5:R-:W-:Y:S01]  /*39c0*/  LOP3.LUT P2, RZ, R133, 0xff000000, RZ, 0xc0, !PT ;  /* 0xff00000085ff7812 */ /* 0x020fe2000784c0ff */
[----:B------:R-:W-:Y:S01]  /*39d0*/  FMUL.FTZ R2, R2, UR13 ;  /* 0x0000000d02027c20 */ /* 0x000fe20008410000 */
[----:B------:R-:W-:-:S03]  /*39e0*/  MOV R0, RZ ;  /* 0x000000ff00007202 */ /* 0x000fc60000000f00 */
[----:B------:R-:W-:-:S04]  /*39f0*/  FMUL.FTZ R120, R2, UR12 ;  /* 0x0000000c02787c20 */ /* 0x000fc80008410000 */
[----:B------:R-:W-:-:S04]  /*3a00*/  FMUL.FTZ R9, R43, R120 ;  /* 0x000000782b097220 */ /* 0x000fc80000410000 */
[----:B------:R-:W-:Y:S02]  /*3a10*/  @P2 PRMT R2, R107, 0x7632, R2 ;  /* 0x000076326b022816 */ /* 0x000fe40000000002 */
[----:B------:R-:W-:Y:S02]  /*3a20*/  FSEL R9, R9, RZ, P2 ;  /* 0x000000ff09097208 */ /* 0x000fe40001000000 */
[----:B------:R-:W-:Y:S02]  /*3a30*/  @P2 SHF.L.U32 R2, R2, 0x10, RZ ;  /* 0x0000001002022819 */ /* 0x000fe400000006ff */
[----:B------:R-:W-:-:S03]  /*3a40*/  F2FP.BF16.F32.PACK_AB R9, RZ, R9 ;  /* 0x00000009ff09723e */ /* 0x000fc600000010ff */
[----:B------:R-:W-:Y:S01]  /*3a50*/  @P2 FMUL.FTZ R0, R120, R2 ;  /* 0x0000000278002220 */ /* 0x000fe20000410000 */
[----:B------:R-:W-:-:S03]  /*3a60*/  PRMT R111, R111, 0x5410, R9 ;  /* 0x000054106f6f7816 */ /* 0x000fc60000000009 */
[----:B------:R-:W-:-:S07]  /*3a70*/  FADD.FTZ R95, R95, R0 ;  /* 0x000000005f5f7221 */ /* 0x000fce0000010000 */
.L_x_2626:
[----:B------:R-:W-:Y:S05]  /*3a80*/  BSYNC B1 ;  /* 0x0000000000017941 */ /* 0x000fea0003800000 */
.L_x_2625:
[----:B------:R2:W-:Y:S04]  /*3a90*/  @P5 STG.E.128 desc[UR4][R118.64], R112 ;  /* 0x0000007076005986 */ /* 0x0005e8000c101d04 */
[----:B------:R2:W-:Y:S02]  /*3aa0*/  @P3 STG.E.128 desc[UR4][R116.64], R108 ;  /* 0x0000006c74003986 */ /* 0x0005e4000c101d04 */
.L_x_2584:
[----:B------:R-:W-:Y:S05]  /*3ab0*/  BSYNC B0 ;  /* 0x0000000000007941 */ /* 0x000fea0003800000 */
.L_x_2583:
[----:B------:R-:W-:Y:S01]  /*3ac0*/  VIADD R5, R5, UR14 ;  /* 0x0000000e05057c36 */ /* 0x000fe20008000000 */
[----:B------:R-:W-:-:S04]  /*3ad0*/  ISETP.NE.AND P3, PT, R155, RZ, PT ;  /* 0x000000ff9b00720c */ /* 0x000fc80003f65270 */
[----:B------:R-:W-:Y:S02]  /*3ae0*/  ISETP.GE.AND P2, PT, R5, UR15, PT ;  /* 0x0000000f05007c0c */ /* 0x000fe4000bf46270 */
[----:B------:R-:W-:-:S11]  /*3af0*/  SEL R142, RZ, 0x1, P3 ;  /* 0x00000001ff8e7807 */ /* 0x000fd60001800000 */
[----:B------:R-:W-:Y:S05]  /*3b00*/  @!P2 BRA `(.L_x_2627) ;  /* 0xffffffc8004ca947 */ /* 0x000fea000383ffff */
.L_x_2530:
        /* <DEDUP_REMOVED lines=8> */
[----:B0-----:R-:W0:Y:S08]  /*3b90*/  LDC.64 R4, c[0x0][0x2d8] ;  /* 0x0000b600ff047b82 */ /* 0x001e300000000a00 */
[----:B------:R-:W4:Y:S01]  /*3ba0*/  LDC.64 R6, c[0x0][0x2f0] ;  /* 0x0000bc00ff067b82 */ /* 0x000f220000000a00 */
[----:B---3--:R-:W-:-:S05]  /*3bb0*/  IMAD.WIDE.U32 R2, R9, 0x20, R2 ;  /* 0x0000002009027825 */ /* 0x008fca00078e0002 */
[----:B------:R3:W-:Y:S01]  /*3bc0*/  STG.E.128 desc[UR4][R2.64], R64 ;  /* 0x0000004002007986 */ /* 0x0007e2000c101d04 */
[----:B0-----:R-:W-:-:S03]  /*3bd0*/  IMAD.WIDE.U32 R4, R9, 0x20, R4 ;  /* 0x0000002009047825 */ /* 0x001fc600078e0004 */
[----:B------:R3:W-:Y:S04]  /*3be0*/  STG.E.128 desc[UR4][R2.64+0x10], R68 ;  /* 0x0000104402007986 */ /* 0x0007e8000c101d04 */
[----:B------:R3:W-:Y:S01]  /*3bf0*/  STG.E.128 desc[UR4][R4.64], R48 ;  /* 0x0000003004007986 */ /* 0x0007e2000c101d04 */
[----:B----4-:R-:W-:-:S03]  /*3c00*/  IMAD.WIDE.U32 R6, R9, 0x20, R6 ;  /* 0x0000002009067825 */ /* 0x010fc600078e0006 */
[----:B------:R3:W-:Y:S01]  /*3c10*/  STG.E.128 desc[UR4][R4.64+0x10], R52 ;  /* 0x0000103404007986 */ /* 0x0007e2000c101d04 */
[----:B------:R-:W-:-:S03]  /*3c20*/  IADD3 R9, R9, 0x80, RZ ;  /* 0x0000008009097810 */ /* 0x000fc60007ffe0ff */
[----:B------:R3:W-:Y:S04]  /*3c30*/  STG.E.128 desc[UR4][R6.64], R80 ;  /* 0x0000005006007986 */ /* 0x0007e8000c101d04 */
[----:B------:R3:W-:Y:S02]  /*3c40*/  STG.E.128 desc[UR4][R6.64+0x10], R84 ;  /* 0x0000105406007986 */ /* 0x0007e4000c101d04 */
.L_x_2629:
[----:B------:R-:W-:Y:S05]  /*3c50*/  BSYNC B0 ;  /* 0x0000000000007941 */ /* 0x000fea0003800000 */
.L_x_2628:
[----:B------:R-:W-:Y:S05]  /*3c60*/  @!P1 EXIT ;  /* 0x000000000000994d */ /* 0x000fea0003800000 */
[----:B---3--:R-:W3:Y:S08]  /*3c70*/  LDC.64 R2, c[0x0][0x2d0] ;  /* 0x0000b400ff027b82 */ /* 0x008ef00000000a00 */
[----:B0-----:R-:W0:Y:S08]  /*3c80*/  LDC.64 R4, c[0x0][0x2d8] ;  /* 0x0000b600ff047b82 */ /* 0x001e300000000a00 */
[----:B------:R-:W4:Y:S01]  /*3c90*/  LDC.64 R6, c[0x0][0x2f0] ;  /* 0x0000bc00ff067b82 */ /* 0x000f220000000a00 */
[----:B---3--:R-:W-:-:S05]  /*3ca0*/  IMAD.WIDE.U32 R2, R9, 0x20, R2 ;  /* 0x0000002009027825 */ /* 0x008fca00078e0002 */
[----:B------:R-:W-:Y:S01]  /*3cb0*/  STG.E.128 desc[UR4][R2.64], R72 ;  /* 0x0000004802007986 */ /* 0x000fe2000c101d04 */
[----:B0-----:R-:W-:-:S03]  /*3cc0*/  IMAD.WIDE.U32 R4, R9, 0x20, R4 ;  /* 0x0000002009047825 */ /* 0x001fc600078e0004 */
[----:B------:R-:W-:Y:S04]  /*3cd0*/  STG.E.128 desc[UR4][R2.64+0x10], R76 ;  /* 0x0000104c02007986 */ /* 0x000fe8000c101d04 */
[----:B------:R-:W-:Y:S01]  /*3ce0*/  STG.E.128 desc[UR4][R4.64], R56 ;  /* 0x0000003804007986 */ /* 0x000fe2000c101d04 */
[----:B----4-:R-:W-:-:S03]  /*3cf0*/  IMAD.WIDE.U32 R6, R9, 0x20, R6 ;  /* 0x0000002009067825 */ /* 0x010fc600078e0006 */
[----:B------:R-:W-:Y:S04]  /*3d00*/  STG.E.128 desc[UR4][R4.64+0x10], R60 ;  /* 0x0000103c04007986 */ /* 0x000fe8000c101d04 */
[----:B------:R-:W-:Y:S04]  /*3d10*/  STG.E.128 desc[UR4][R6.64], R88 ;  /* 0x0000005806007986 */ /* 0x000fe8000c101d04 */
[----:B------:R-:W-:Y:S01]  /*3d20*/  STG.E.128 desc[UR4][R6.64+0x10], R92 ;  /* 0x0000105c06007986 */ /* 0x000fe2000c101d04 */
[----:B------:R-:W-:Y:S05]  /*3d30*/  EXIT ;  /* 0x000000000000794d */ /* 0x000fea0003800000 */
.L_x_2538:
[----:B------:R-:W-:Y:S01]  /*3d40*/  HFMA2.MMA R160, -RZ, RZ, 0, 9.5367431640625e-07 ;  /* 0x00000010ffa07435 */ /* 0x000fe200000001ff */
[----:B------:R-:W-:Y:S01]  /*3d50*/  MOV R161, 0x1f ;  /* 0x0000001f00a17802 */ /* 0x000fe20000000f00 */
[----:B------:R-:W-:-:S09]  /*3d60*/  IMAD.MOV.U32 R156, RZ, RZ, -0x1 ;  /* 0xffffffffff9c7424 */ /* 0x000fd200078e00ff */
[----:B0----5:R-:W-:Y:S05]  /*3d70*/  WARPSYNC.COLLECTIVE R156, `(.L_x_2630) ;  /* 0x000000009c087348 */ /* 0x021fea0003c00000 */
[----:B------:R1:W2:Y:S02]  /*3d80*/  SHFL.DOWN P5, R157, R159, R160, R161 ;  /* 0x080000a09f9d7389 */ /* 0x0002a400000a00a1 */
[----:B012--5:R-:W-:Y:S01]  /*3d90*/  ENDCOLLECTIVE ;  /* 0x000000000000791b */ /* 0x027fe20003800000 */
.L_x_2630:
[----:B------:R-:W-:-:S05]  /*3da0*/  MOV R118, R157 ;  /* 0x0000009d00767202 */ /* 0x000fca0000000f00 */
[----:B------:R-:W-:Y:S01]  /*3db0*/  FADD.FTZ R118, R118, R159 ;  /* 0x0000009f76767221 */ /* 0x000fe20000010000 */
[----:B------:R-:W-:-:S07]  /*3dc0*/  MOV R159, R158 ;  /* 0x0000009e009f7202 */ /* 0x000fce0000000f00 */
[----:B------:R-:W-:Y:S05]  /*3dd0*/  WARPSYNC.COLLECTIVE R156, `(.L_x_2631) ;  /* 0x000000009c087348 */ /* 0x000fea0003c00000 */
[----:B------:R0:W1:Y:S02]  /*3de0*/  SHFL.DOWN P5, R157, R159, R160, R161 ;  /* 0x080000a09f9d7389 */ /* 0x00006400000a00a1 */
[----:B01----:R-:W-:Y:S01]  /*3df0*/  ENDCOLLECTIVE ;  /* 0x000000000000791b */ /* 0x003fe20003800000 */
.L_x_2631:
[----:B------:R-:W-:Y:S01]  /*3e00*/  HFMA2.MMA R160, -RZ, RZ, 0, 4.76837158203125e-07 ;  /* 0x00000008ffa07435 */ /* 0x000fe200000001ff */
[----:B------:R-:W-:Y:S01]  /*3e10*/  IMAD.MOV.U32 R159, RZ, RZ, R118 ;  /* 0x000000ffff9f7224 */ /* 0x000fe200078e0076 */
[----:B------:R-:W-:-:S09]  /*3e20*/  MOV R119, R157 ;  /* 0x0000009d00777202 */ /* 0x000fd20000000f00 */
[----:B------:R-:W-:Y:S05]  /*3e30*/  WARPSYNC.COLLECTIVE R156, `(.L_x_2632) ;  /* 0x000000009c087348 */ /* 0x000fea0003c00000 */
[----:B------:R0:W1:Y:S02]  /*3e40*/  SHFL.DOWN P5, R157, R159, R160, R161 ;  /* 0x080000a09f9d7389 */ /* 0x00006400000a00a1 */
[----:B01----:R-:W-:Y:S01]  /*3e50*/  ENDCOLLECTIVE ;  /* 0x000000000000791b */ /* 0x003fe20003800000 */
.L_x_2632:
[----:B------:R-:W-:-:S05]  /*3e60*/  FADD.FTZ R119, R119, R158 ;  /* 0x0000009e77777221 */ /* 0x000fca0000010000 */
[----:B------:R-:W-:Y:S02]  /*3e70*/  MOV R159, R119 ;  /* 0x00000077009f7202 */ /* 0x000fe40000000f00 */
[----:B------:R-:W-:-:S07]  /*3e80*/  MOV R121, R157 ;  /* 0x0000009d00797202 */ /* 0x000fce0000000f00 */
[----:B------:R-:W-:Y:S05]  /*3e90*/  WARPSYNC.COLLECTIVE R156, `(.L_x_2633) ;  /* 0x000000009c087348 */ /* 0x000fea0003c00000 */
[----:B------:R0:W1:Y:S02]  /*3ea0*/  SHFL.DOWN P5, R157, R159, R160, R161 ;  /* 0x080000a09f9d7389 */ /* 0x00006400000a00a1 */
[----:B01----:R-:W-:Y:S01]  /*3eb0*/  ENDCOLLECTIVE ;  /* 0x000000000000791b */ /* 0x003fe20003800000 */
.L_x_2633:
[----:B------:R-:W-:Y:S01]  /*3ec0*/  FADD.FTZ R121, R118, R121 ;  /* 0x0000007976797221 */ /* 0x000fe20000010000 */
[----:B------:R-:W-:-:S04]  /*3ed0*/  HFMA2.MMA R160, -RZ, RZ, 0, 2.384185791015625e-07 ;  /* 0x00000004ffa07435 */ /* 0x000fc800000001ff */
[----:B------:R-:W-:Y:S01]  /*3ee0*/  MOV R159, R121 ;  /* 0x00000079009f7202 */ /* 0x000fe20000000f00 */
[----:B------:R-:W-:-:S07]  /*3ef0*/  IMAD.MOV.U32 R120, RZ, RZ, R157 ;  /* 0x000000ffff787224 */ /* 0x000fce00078e009d */
[----:B------:R-:W-:Y:S05]  /*3f00*/  WARPSYNC.COLLECTIVE R156, `(.L_x_2634) ;  /* 0x000000009c087348 */ /* 0x000fea0003c00000 */
[----:B------:R0:W1:Y:S02]  /*3f10*/  SHFL.DOWN P5, R157, R159, R160, R161 ;  /* 0x080000a09f9d7389 */ /* 0x00006400000a00a1 */
[----:B01----:R-:W-:Y:S01]  /*3f20*/  ENDCOLLECTIVE ;  /* 0x000000000000791b */ /* 0x003fe20003800000 */
.L_x_2634:
[----:B------:R-:W-:-:S04]  /*3f30*/  FADD.FTZ R120, R119, R120 ;  /* 0x0000007877787221 */ /* 0x000fc80000010000 */
[----:B------:R-:W-:Y:S01]  /*3f40*/  IMAD.MOV.U32 R159, RZ, RZ, R120 ;  /* 0x000000ffff9f7224 */ /* 0x000fe200078e0078 */
[----:B------:R-:W-:-:S07]  /*3f50*/  MOV R122, R157 ;  /* 0x0000009d007a7202 */ /* 0x000fce0000000f00 */
[----:B------:R-:W-:Y:S05]  /*3f60*/  WARPSYNC.COLLECTIVE R156, `(.L_x_2635) ;  /* 0x000000009c087348 */ /* 0x000fea0003c00000 */
[----:B------:R0:W1:Y:S02]  /*3f70*/  SHFL.DOWN P5, R157, R159, R160, R161 ;  /* 0x080000a09f9d7389 */ /* 0x00006400000a00a1 */
[----:B01----:R-:W-:Y:S01]  /*3f80*/  ENDCOLLECTIVE ;  /* 0x000000000000791b */ /* 0x003fe20003800000 */
.L_x_2635:
[----:B------:R-:W-:Y:S01]  /*3f90*/  FADD.FTZ R122, R121, R122 ;  /* 0x0000007a797a7221 */ /* 0x000fe20000010000 */
[----:B------:R-:W-:-:S04]  /*3fa0*/  HFMA2.MMA R160, -RZ, RZ, 0, 1.1920928955078125e-07 ;  /* 0x00000002ffa07435 */ /* 0x000fc800000001ff */
[----:B------:R-:W-:Y:S02]  /*3fb0*/  MOV R159, R122 ;  /* 0x0000007a009f7202 */ /* 0x000fe40000000f00 */
[----:B------:R-:W-:-:S07]  /*3fc0*/  MOV R123, R157 ;  /* 0x0000009d007b7202 */ /* 0x000fce0000000f00 */
[----:B------:R-:W-:Y:S05]  /*3fd0*/  WARPSYNC.COLLECTIVE R156, `(.L_x_2636) ;  /* 0x000000009c087348 */ /* 0x000fea0003c00000 */
[----:B------:R0:W1:Y:S02]  /*3fe0*/  SHFL.DOWN P5, R157, R159, R160, R161 ;  /* 0x080000a09f9d7389 */ /* 0x00006400000a00a1 */
[----:B01----:R-:W-:Y:S01]  /*3ff0*/  ENDCOLLECTIVE ;  /* 0x000000000000791b */ /* 0x003fe20003800000 */
.L_x_2636:
[----:B------:R-:W-:-:S05]  /*4000*/  FADD.FTZ R123, R120, R123 ;  /* 0x0000007b787b7221 */ /* 0x000fca0000010000 */
[----:B------:R-:W-:Y:S01]  /*4010*/  MOV R159, R123 ;  /* 0x0000007b009f7202 */ /* 0x000fe20000000f00 */
[----:B------:R-:W-:-:S07]  /*4020*/  IMAD.MOV.U32 R143, RZ, RZ, R157 ;  /* 0x000000ffff8f7224 */ /* 0x000fce00078e009d */
[----:B------:R-:W-:Y:S05]  /*4030*/  WARPSYNC.COLLECTIVE R156, `(.L_x_2637) ;  /* 0x000000009c087348 */ /* 0x000fea0003c00000 */
[----:B------:R0:W1:Y:S02]  /*4040*/  SHFL.DOWN P5, R157, R159, R160, R161 ;  /* 0x080000a09f9d7389 */ /* 0x00006400000a00a1 */
[----:B01----:R-:W-:Y:S01]  /*4050*/  ENDCOLLECTIVE ;  /* 0x000000000000791b */ /* 0x003fe20003800000 */
.L_x_2637:
[----:B------:R-:W-:-:S05]  /*4060*/  FADD.FTZ R143, R122, R143 ;  /* 0x0000008f7a8f7221 */ /* 0x000fca0000010000 */
[----:B------:R-:W-:Y:S01]  /*4070*/  MOV R159, R143 ;  /* 0x0000008f009f7202 */ /* 0x000fe20000000f00 */
[----:B------:R-:W-:Y:S01]  /*4080*/  IMAD.MOV.U32 R160, RZ, RZ, 0x1 ;  /* 0x00000001ffa07424 */ /* 0x000fe200078e00ff */
[----:B------:R-:W-:-:S07]  /*4090*/  MOV R142, R157 ;  /* 0x0000009d008e7202 */ /* 0x000fce0000000f00 */
[----:B------:R-:W-:Y:S05]  /*40a0*/  WARPSYNC.COLLECTIVE R156, `(.L_x_2638) ;  /* 0x000000009c087348 */ /* 0x000fea0003c00000 */
[----:B------:R0:W1:Y:S02]  /*40b0*/  SHFL.DOWN P5, R157, R159, R160, R161 ;  /* 0x080000a09f9d7389 */ /* 0x00006400000a00a1 */
[----:B01----:R-:W-:Y:S01]  /*40c0*/  ENDCOLLECTIVE ;  /* 0x000000000000791b */ /* 0x003fe20003800000 */
.L_x_2638:
[----:B------:R-:W-:-:S05]  /*40d0*/  FADD.FTZ R118, R123, R142 ;  /* 0x0000008e7b767221 */ /* 0x000fca0000010000 */
[----:B------:R-:W-:Y:S02]  /*40e0*/  MOV R159, R118 ;  /* 0x00000076009f7202 */ /* 0x000fe40000000f00 */
[----:B------:R-:W-:-:S07]  /*40f0*/  MOV R142, R157 ;  /* 0x0000009d008e7202 */ /* 0x000fce0000000f00 */
[----:B------:R-:W-:Y:S05]  /*4100*/  WARPSYNC.COLLECTIVE R156, `(.L_x_2639) ;  /* 0x000000009c087348 */ /* 0x000fea0003c00000 */
[----:B------:R0:W1:Y:S02]  /*4110*/  SHFL.DOWN P5, R157, R159, R160, R161 ;  /* 0x080000a09f9d7389 */ /* 0x00006400000a00a1 */
[----:B01----:R-:W-:Y:S01]  /*4120*/  ENDCOLLECTIVE ;  /* 0x000000000000791b */ /* 0x003fe20003800000 */
.L_x_2639:
[----:B------:R-:W-:Y:S01]  /*4130*/  MOV R119, R157 ;  /* 0x0000009d00777202 */ /* 0x000fe20000000f00 */
[----:B------:R-:W-:Y:S06]  /*4140*/  BRA `(.L_x_2640) ;  /* 0xffffffd400407947 */ /* 0x000fec000383ffff */
.L_x_2641:
        /* <DEDUP_REMOVED lines=11> */
.L_x_8735:


//--------------------- .text._ZN10layer_norm22ln_bwd_finalize_kernelINS_22Kernel_traits_finalizeILj2048Ef13__nv_bfloat16S2_S2_fjLb1ELj1024ELj4ENS_18Kernel_traits_baseILj2048EfS2_S2_S2_fjLj1024EEEEELb1ELb1EEEvNS_9BwdParamsE --------------------------
	.section	.text._ZN10layer_norm22ln_bwd_finalize_kernelINS_22Kernel_traits_finalizeILj2048Ef13__nv_bfloat16S2_S2_fjLb1ELj1024ELj4ENS_18Kernel_traits_baseILj2048EfS2_S2_S2_fjLj1024EEEEELb1ELb1EEEvNS_9BwdParamsE,"ax",@progbits
	.align	128
        .global         _ZN10layer_norm22ln_bwd_finalize_kernelINS_22Kernel_traits_finalizeILj2048Ef13__nv_bfloat16S2_S2_fjLb1ELj1024ELj4ENS_18Kernel_traits_baseILj2048EfS2_S2_S2_fjLj1024EEEEELb1ELb1EEEvNS_9BwdParamsE
        .type           _ZN10layer_norm22ln_bwd_finalize_kernelINS_22Kernel_traits_finalizeILj2048Ef13__nv_bfloat16S2_S2_fjLb1ELj1024ELj4ENS_18Kernel_traits_baseILj2048EfS2_S2_S2_fjLj1024EEEEELb1ELb1EEEvNS_9BwdParamsE,@function
        .size           _ZN10layer_norm22ln_bwd_finalize_kernelINS_22Kernel_traits_finalizeILj2048Ef13__nv_bfloat16S2_S2_fjLb1ELj1024ELj4ENS_18Kernel_traits_baseILj2048EfS2_S2_S2_fjLj1024EEEEELb1ELb1EEEvNS_9BwdParamsE,(.L_x_8736 - _ZN10layer_norm22ln_bwd_finalize_kernelINS_22Kernel_traits_finalizeILj2048Ef13__nv_bfloat16S2_S2_fjLb1ELj1024ELj4ENS_18Kernel_traits_baseILj2048EfS2_S2_S2_fjLj1024EEEEELb1ELb1EEEvNS_9BwdParamsE)
        .other          _ZN10layer_norm22ln_bwd_finalize_kernelINS_22Kernel_traits_finalizeILj2048Ef13__nv_bfloat16S2_S2_fjLb1ELj1024ELj4ENS_18Kernel_traits_baseILj2048EfS2_S2_S2_fjLj1024EEEEELb1ELb1EEEvNS_9BwdParamsE,@"STO_CUDA_ENTRY STV_DEFAULT"
_ZN10layer_norm22ln_bwd_finalize_kernelINS_22Kernel_traits_finalizeILj2048Ef13__nv_bfloat16S2_S2_fjLb1ELj1024ELj4ENS_18Kernel_traits_baseILj2048EfS2_S2_S2_fjLj1024EEEEELb1ELb1EEEvNS_9BwdParamsE:
.text._ZN10layer_norm22ln_bwd_finalize_kernelINS_22Kernel_traits_finalizeILj2048Ef13__nv_bfloat16S2_S2_fjLb1ELj1024ELj4ENS_18Kernel_traits_baseILj2048EfS2_S2_S2_fjLj1024EEEEELb1ELb1EEEvNS_9BwdParamsE:
        /* <DEDUP_REMOVED lines=25> */
.L_x_2653:
        /* <DEDUP_REMOVED lines=20> */
[CC--:B------:R-:W-:Y:S02]  /*02d0*/  ISETP.GE.U32.AND P1, PT, R21.reuse, R8.reuse, PT ;  /* 0x000000081500720c */ /* 0x0c0fe40003f26070 */
[----:B------:R-:W-:-:S04]  /*02e0*/  IADD3 R9, -R21, R8, RZ ;  /* 0x0000000815097210 */ /* 0x000fc80007ffe1ff */
        /* <DEDUP_REMOVED lines=9> */
[----:B------:R-:W-:Y:S01]  /*0380*/  PLOP3.LUT P2, PT, PT, PT, PT, 0x8, 0x0 ;  /* 0x000000000000781c */ /* 0x000fe20003f4e170 */
[----:B------:R-:W-:-:S12]  /*0390*/  VIADD R9, R8, 0xffffffa0 ;  /* 0xffffffa008097836 */ /* 0x000fd80000000000 */
.L_x_2646:
        /* <DEDUP_REMOVED lines=49> */
.L_x_2645:
[----:B------:R-:W-:Y:S05]  /*06b0*/  BSYNC B1 ;  /* 0x0000000000017941 */ /* 0x000fea0003800000 */
.L_x_2644:
        /* <DEDUP_REMOVED lines=32> */
.L_x_2648:
[----:B------:R-:W-:Y:S05]  /*08c0*/  BSYNC B1 ;  /* 0x0000000000017941 */ /* 0x000fea0003800000 */
.L_x_2647:
        /* <DEDUP_REMOVED lines=16> */
.L_x_2643:
[----:B------:R-:W-:Y:S05]  /*09d0*/  BSYNC B0 ;  /* 0x0000000000007941 */ /* 0x000fea0003800000 */
.L_x_2642:
        /* <DEDUP_REMOVED lines=40> */
.L_x_2669:
        /* <DEDUP_REMOVED lines=8> */
.L_x_2649:
        /* <DEDUP_REMOVED lines=8> */
[----:B------:R-:W4:Y:S03]  /*0d60*/  LDC.64 R18, c[0x0][0x310] ;  /* 0x0000c400ff127b82 */ /* 0x000f260000000a00 */
[----:B01----:R-:W0:Y:S04]  /*0d70*/  LDS.64 R10, [R20+UR4+0x3080] ;  /* 0x00308004140a7984 */ /* 0x003e280008000a00 */
[----:B------:R-:W1:Y:S01]  /*0d80*/  LDS.64 R8, [R20+UR4+0x3100] ;  /* 0x0031000414087984 */ /* 0x000e620008000a00 */
[----:B------:R-:W5:Y:S01]  /*0d90*/  LDC.64 R14, c[0x0][0x330] ;  /* 0x0000cc00ff0e7b82 */ /* 0x000f620000000a00 */
[----:B--2---:R-:W-:-:S04]  /*0da0*/  IMAD.WIDE.U32 R16, R5, 0x8, R16 ;  /* 0x0000000805107825 */ /* 0x004fc800078e0010 */
[----:B----4-:R-:W-:-:S04]  /*0db0*/  IMAD.WIDE.U32 R18, R5, 0x8, R18 ;  /* 0x0000000805127825 */ /* 0x010fc800078e0012 */
[----:B-----5:R-:W-:Y:S01]  /*0dc0*/  IMAD.WIDE.U32 R14, R5, 0x8, R14 ;  /* 0x00000008050e7825 */ /* 0x020fe200078e000e */
[----:B---3--:R3:W-:Y:S04]  /*0dd0*/  STG.E.64 desc[UR6][R16.64], R12 ;  /* 0x0000000c10007986 */ /* 0x0087e8000c101b06 */
[----:B0-----:R3:W-:Y:S04]  /*0de0*/  STG.E.64 desc[UR6][R18.64], R10 ;  /* 0x0000000a12007986 */ /* 0x0017e8000c101b06 */
[----:B-1----:R3:W-:Y:S02]  /*0df0*/  STG.E.64 desc[UR6][R14.64], R8 ;  /* 0x000000080e007986 */ /* 0x0027e4000c101b06 */
.L_x_2652:
[----:B------:R-:W-:Y:S05]  /*0e00*/  BSYNC B0 ;  /* 0x0000000000007941 */ /* 0x000fea0003800000 */
.L_x_2651:
[C---:B------:R-:W-:Y:S01]  /*0e10*/  ISETP.GT.U32.AND P1, PT, R4.reuse, -0x801, PT ;  /* 0xfffff7ff0400780c */ /* 0x040fe20003f24070 */
[----:B------:R-:W-:Y:S01]  /*0e20*/  VIADD R4, R4, 0x800 ;  /* 0x0000080004047836 */ /* 0x000fe20000000000 */
[----:B------:R-:W-:-:S11]  /*0e30*/  IADD3 R5, R5, 0x400, RZ ;  /* 0x0000040005057810 */ /* 0x000fd60007ffe0ff */
[----:B------:R-:W-:Y:S05]  /*0e40*/  @P1 BRA `(.L_x_2653) ;  /* 0xfffffff000d01947 */ /* 0x000fea000383ffff */
[----:B------:R-:W-:Y:S05]  /*0e50*/  EXIT ;  /* 0x000000000000794d */ /* 0x000fea0003800000 */
.L_x_2650:
[----:B------:R-:W-:Y:S01]  /*0e60*/  HFMA2.MMA R22, -RZ, RZ, 0, 5.9604644775390625e-08 ;  /* 0x00000001ff167435 */ /* 0x000fe200000001ff */
[----:B---3--:R-:W-:Y:S02]  /*0e70*/  MOV R23, R8 ;  /* 0x0000000800177202 */ /* 0x008fe40000000f00 */
[----:B------:R-:W-:Y:S02]  /*0e80*/  MOV R25, 0x1f ;  /* 0x0000001f00197802 */ /* 0x000fe40000000f00 */
[----:B------:R-:W-:-:S07]  /*0e90*/  MOV R20, 0xffffffff ;  /* 0xffffffff00147802 */ /* 0x000fce0000000f00 */
[----:B012---:R-:W-:Y:S05]  /*0ea0*/  WARPSYNC.COLLECTIVE R20, `(.L_x_2654) ;  /* 0x0000000014087348 */ /* 0x007fea0003c00000 */
[----:B------:R3:W4:Y:S02]  /*0eb0*/  SHFL.BFLY P2, R21, R23, R22, R25 ;  /* 0x0c00001617157389 */ /* 0x0007240000040019 */
[----:B01234-:R-:W-:Y:S01]  /*0ec0*/  ENDCOLLECTIVE ;  /* 0x000000000000791b */ /* 0x01ffe20003800000 */
.L_x_2654:
[----:B------:R-:W-:Y:S01]  /*0ed0*/  HFMA2.MMA R22, -RZ, RZ, 0, 1.1920928955078125e-07 ;  /* 0x00000002ff167435 */ /* 0x000fe200000001ff */
[----:B------:R-:W-:-:S05]  /*0ee0*/  MOV R9, R21 ;  /* 0x0000001500097202 */ /* 0x000fca0000000f00 */
[----:B------:R-:W-:-:S05]  /*0ef0*/  FADD.FTZ R9, R8, R9 ;  /* 0x0000000908097221 */ /* 0x000fca0000010000 */
[----:B------:R-:W-:-:S07]  /*0f00*/  MOV R23, R9 ;  /* 0x0000000900177202 */ /* 0x000fce0000000f00 */
[----:B------:R-:W-:Y:S05]  /*0f10*/  WARPSYNC.COLLECTIVE R20, `(.L_x_2655) ;  /* 0x0000000014087348 */ /* 0x000fea0003c00000 */
[----:B------:R0:W1:Y:S02]  /*0f20*/  SHFL.BFLY P2, R21, R23, R22, R25 ;  /* 0x0c00001617157389 */ /* 0x0000640000040019 */
[----:B01----:R-:W-:Y:S01]  /*0f30*/  ENDCOLLECTIVE ;  /* 0x000000000000791b */ /* 0x003fe20003800000 */
.L_x_2655:
[----:B------:R-:W-:Y:S01]  /*0f40*/  HFMA2.MMA R22, -RZ, RZ, 0, 2.384185791015625e-07 ;  /* 0x00000004ff167435 */ /* 0x000fe200000001ff */
[----:B------:R-:W-:-:S04]  /*0f50*/  IMAD.MOV.U32 R12, RZ, RZ, R21 ;  /* 0x000000ffff0c7224 */ /* 0x000fc800078e0015 */
[----:B------:R-:W-:-:S05]  /*0f60*/  FADD.FTZ R12, R9, R12 ;  /* 0x0000000c090c7221 */ /* 0x000fca0000010000 */
[----:B------:R-:W-:-:S07]  /*0f70*/  MOV R23, R12 ;  /* 0x0000000c00177202 */ /* 0x000fce0000000f00 */
[----:B------:R-:W-:Y:S05]  /*0f80*/  WARPSYNC.COLLECTIVE R20, `(.L_x_2656) ;  /* 0x0000000014087348 */ /* 0x000fea0003c00000 */
[----:B------:R0:W1:Y:S02]  /*0f90*/  SHFL.BFLY P2, R21, R23, R22, R25 ;  /* 0x0c00001617157389 */ /* 0x0000640000040019 */
[----:B01----:R-:W-:Y:S01]  /*0fa0*/  ENDCOLLECTIVE ;  /* 0x000000000000791b */ /* 0x003fe20003800000 */
.L_x_2656:
[----:B------:R-:W-:Y:S01]  /*0fb0*/  HFMA2.MMA R22, -RZ, RZ, 0, 4.76837158203125e-07 ;  /* 0x00000008ff167435 */ /* 0x000fe200000001ff */
[----:B------:R-:W-:-:S05]  /*0fc0*/  MOV R13, R21 ;  /* 0x00000015000d7202 */ /* 0x000fca0000000f00 */
[----:B------:R-:W-:-:S05]  /*0fd0*/  FADD.FTZ R13, R12, R13 ;  /* 0x0000000d0c0d7221 */ /* 0x000fca0000010000 */
[----:B------:R-:W-:-:S07]  /*0fe0*/  MOV R23, R13 ;  /* 0x0000000d00177202 */ /* 0x000fce0000000f00 */
[----:B------:R-:W-:Y:S05]  /*0ff0*/  WARPSYNC.COLLECTIVE R20, `(.L_x_2657) ;  /* 0x0000000014087348 */ /* 0x000fea0003c00000 */
[----:B------:R0:W1:Y:S02]  /*1000*/  SHFL.BFLY P2, R21, R23, R22, R25 ;  /* 0x0c00001617157389 */ /* 0x0000640000040019 */
[----:B01----:R-:W-:Y:S01]  /*1010*/  ENDCOLLECTIVE ;  /* 0x000000000000791b */ /* 0x003fe20003800000 */
.L_x_2657:
[----:B------:R-:W-:Y:S01]  /*1020*/  HFMA2.MMA R22, -RZ, RZ, 0, 9.5367431640625e-07 ;  /* 0x00000010ff167435 */ /* 0x000fe200000001ff */
[----:B------:R-:W-:-:S05]  /*1030*/  MOV R8, R21 ;  /* 0x0000001500087202 */ /* 0x000fca0000000f00 */
[----:B------:R-:W-:-:S05]  /*1040*/  FADD.FTZ R9, R13, R8 ;  /* 0x000000080d097221 */ /* 0x000fca0000010000 */
[----:B------:R-:W-:-:S07]  /*1050*/  MOV R23, R9 ;  /* 0x0000000900177202 */ /* 0x000fce0000000f00 */
[----:B------:R-:W-:Y:S05]  /*1060*/  WARPSYNC.COLLECTIVE R20, `(.L_x_2658) ;  /* 0x0000000014087348 */ /* 0x000fea0003c00000 */
[----:B------:R0:W1:Y:S02]  /*1070*/  SHFL.BFLY P2, R21, R23, R22, R25 ;  /* 0x0c00001617157389 */ /* 0x0000640000040019 */
[----:B01----:R-:W-:Y:S01]  /*1080*/  ENDCOLLECTIVE ;  /* 0x000000000000791b */ /* 0x003fe20003800000 */
.L_x_2658:
[----:B------:R-:W-:Y:S01]  /*1090*/  HFMA2.MMA R22, -RZ, RZ, 0, 5.9604644775390625e-08 ;  /* 0x00000001ff167435 */ /* 0x000fe200000001ff */
[----:B------:R-:W-:Y:S01]  /*10a0*/  IMAD.MOV.U32 R23, RZ, RZ, R11 ;  /* 0x000000ffff177224 */ /* 0x000fe200078e000b */
[----:B------:R-:W-:-:S09]  /*10b0*/  MOV R8, R21 ;  /* 0x0000001500087202 */ /* 0x000fd20000000f00 */
[----:B------:R-:W-:Y:S05]  /*10c0*/  WARPSYNC.COLLECTIVE R20, `(.L_x_2659) ;  /* 0x0000000014087348 */ /* 0x000fea0003c00000 */
[----:B------:R0:W1:Y:S02]  /*10d0*/  SHFL.BFLY P2, R21, R23, R22, R25 ;  /* 0x0c00001617157389 */ /* 0x0000640000040019 */
[----:B01----:R-:W-:Y:S01]  /*10e0*/  ENDCOLLECTIVE ;  /* 0x000000000000791b */ /* 0x003fe20003800000 */
.L_x_2659:
[----:B------:R-:W-:Y:S01]  /*10f0*/  HFMA2.MMA R22, -RZ, RZ, 0, 1.1920928955078125e-07 ;  /* 0x00000002ff167435 */ /* 0x000fe200000001ff */
[----:B------:R-:W-:-:S05]  /*1100*/  MOV R12, R21 ;  /* 0x00000015000c7202 */ /* 0x000fca0000000f00 */
[----:B------:R-:W-:-:S05]  /*1110*/  FADD.FTZ R14, R11, R12 ;  /* 0x0000000c0b0e7221 */ /* 0x000fca0000010000 */
[----:B------:R-:W-:-:S07]  /*1120*/  MOV R23, R14 ;  /* 0x0000000e00177202 */ /* 0x000fce0000000f00 */
[----:B------:R-:W-:Y:S05]  /*1130*/  WARPSYNC.COLLECTIVE R20, `(.L_x_2660) ;  /* 0x0000000014087348 */ /* 0x000fea0003c00000 */
[----:B------:R0:W1:Y:S02]  /*1140*/  SHFL.BFLY P2, R21, R23, R22, R25 ;  /* 0x0c00001617157389 */ /* 0x0000640000040019 */
[----:B01----:R-:W-:Y:S01]  /*1150*/  ENDCOLLECTIVE ;  /* 0x000000000000791b */ /* 0x003fe20003800000 */
.L_x_2660:
[----:B------:R-:W-:Y:S01]  /*1160*/  HFMA2.MMA R22, -RZ, RZ, 0, 2.384185791015625e-07 ;  /* 0x00000004ff167435 */ /* 0x000fe200000001ff */
[----:B------:R-:W-:-:S05]  /*1170*/  MOV R13, R21 ;  /* 0x00000015000d7202 */ /* 0x000fca0000000f00 */
[----:B------:R-:W-:-:S05]  /*1180*/  FADD.FTZ R15, R14, R13 ;  /* 0x0000000d0e0f7221 */ /* 0x000fca0000010000 */
[----:B------:R-:W-:-:S07]  /*1190*/  MOV R23, R15 ;  /* 0x0000000f00177202 */ /* 0x000fce0000000f00 */
[----:B------:R-:W-:Y:S05]  /*11a0*/  WARPSYNC.COLLECTIVE R20, `(.L_x_2661) ;  /* 0x0000000014087348 */ /* 0x000fea0003c00000 */
[----:B------:R0:W1:Y:S02]  /*11b0*/  SHFL.BFLY P2, R21, R23, R22, R25 ;  /* 0x0c00001617157389 */ /* 0x0000640000040019 */
[----:B01----:R-:W-:Y:S01]  /*11c0*/  ENDCOLLECTIVE ;  /* 0x000000000000791b */ /* 0x003fe20003800000 */
.L_x_2661:
[----:B------:R-:W-:Y:S01]  /*11d0*/  IMAD.MOV.U32 R22, RZ, RZ, 0x8 ;  /* 0x00000008ff167424 */ /* 0x000fe200078e00ff */
[----:B------:R-:W-:-:S05]  /*11e0*/  MOV R16, R21 ;  /* 0x0000001500107202 */ /* 0x000fca0000000f00 */
[----:B------:R-:W-:-:S05]  /*11f0*/  FADD.FTZ R16, R15, R16 ;  /* 0x000000100f107221 */ /* 0x000fca0000010000 */
[----:B------:R-:W-:-:S07]  /*1200*/  MOV R23, R16 ;  /* 0x0000001000177202 */ /* 0x000fce0000000f00 */
[----:B------:R-:W-:Y:S05]  /*1210*/  WARPSYNC.COLLECTIVE R20, `(.L_x_2662) ;  /* 0x0000000014087348 */ /* 0x000fea0003c00000 */
[----:B------:R0:W1:Y:S02]  /*1220*/  SHFL.BFLY P2, R21, R23, R22, R25 ;  /* 0x0c00001617157389 */ /* 0x0000640000040019 */
[----:B01----:R-:W-:Y:S01]  /*1230*/  ENDCOLLECTIVE ;  /* 0x000000000000791b */ /* 0x003fe20003800000 */
.L_x_2662:
[----:B------:R-:W-:Y:S01]  /*1240*/  HFMA2.MMA R22, -RZ, RZ, 0, 9.5367431640625e-07 ;  /* 0x00000010ff167435 */ /* 0x000fe200000001ff */
[----:B------:R-:W-:-:S05]  /*1250*/  MOV R11, R21 ;  /* 0x00000015000b7202 */ /* 0x000fca0000000f00 */
[----:B------:R-:W-:-:S05]  /*1260*/  FADD.FTZ R11, R16, R11 ;  /* 0x0000000b100b7221 */ /* 0x000fca0000010000 */
[----:B------:R-:W-:-:S07]  /*1270*/  MOV R23, R11 ;  /* 0x0000000b00177202 */ /* 0x000fce0000000f00 */
[----:B------:R-:W-:Y:S05]  /*1280*/  WARPSYNC.COLLECTIVE R20, `(.L_x_2663) ;  /* 0x0000000014087348 */ /* 0x000fea0003c00000 */
[----:B------:R0:W1:Y:S02]  /*1290*/  SHFL.BFLY P2, R21, R23, R22, R25 ;  /* 0x0c00001617157389 */ /* 0x0000640000040019 */
[----:B01----:R-:W-:Y:S01]  /*12a0*/  ENDCOLLECTIVE ;  /* 0x000000000000791b */ /* 0x003fe20003800000 */
.L_x_2663:
[----:B------:R-:W-:Y:S01]  /*12b0*/  HFMA2.MMA R22, -RZ, RZ, 0, 5.9604644775390625e-08 ;  /* 0x00000001ff167435 */ /* 0x000fe200000001ff */
[----:B------:R-:W-:Y:S02]  /*12c0*/  MOV R23, R10 ;  /* 0x0000000a00177202 */ /* 0x000fe40000000f00 */
[----:B------:R-:W-:-:S08]  /*12d0*/  MOV R12, R21 ;  /* 0x00000015000c7202 */ /* 0x000fd00000000f00 */
[----:B------:R-:W-:Y:S05]  /*12e0*/  WARPSYNC.COLLECTIVE R20, `(.L_x_2664) ;  /* 0x0000000014087348 */ /* 0x000fea0003c00000 */
[----:B------:R0:W1:Y:S02]  /*12f0*/  SHFL.BFLY P2, R21, R23, R22, R25 ;  /* 0x0c00001617157389 */ /* 0x0000640000040019 */
[----:B01----:R-:W-:Y:S01]  /*1300*/  ENDCOLLECTIVE ;  /* 0x000000000000791b */ /* 0x003fe20003800000 */
.L_x_2664:
[----:B------:R-:W-:Y:S01]  /*1310*/  HFMA2.MMA R22, -RZ, RZ, 0, 1.1920928955078125e-07 ;  /* 0x00000002ff167435 */ /* 0x000fe200000001ff */
[----:B------:R-:W-:-:S05]  /*1320*/  MOV R13, R21 ;  /* 0x00000015000d7202 */ /* 0x000fca0000000f00 */
[----:B------:R-:W-:-:S05]  /*1330*/  FADD.FTZ R17, R10, R13 ;  /* 0x0000000d0a117221 */ /* 0x000fca0000010000 */
[----:B------:R-:W-:-:S07]  /*1340*/  MOV R23, R17 ;  /* 0x0000001100177202 */ /* 0x000fce0000000f00 */
[----:B------:R-:W-:Y:S05]  /*1350*/  WARPSYNC.COLLECTIVE R20, `(.L_x_2665) ;  /* 0x0000000014087348 */ /* 0x000fea0003c00000 */
[----:B------:R0:W1:Y:S02]  /*1360*/  SHFL.BFLY P2, R21, R23, R22, R25 ;  /* 0x0c00001617157389 */ /* 0x0000640000040019 */
[----:B01----:R-:W-:Y:S01]  /*1370*/  ENDCOLLECTIVE ;  /* 0x000000000000791b */ /* 0x003fe20003800000 */
.L_x_2665:
[----:B------:R-:W-:Y:S01]  /*1380*/  HFMA2.MMA R22, -RZ, RZ, 0, 2.384185791015625e-07 ;  /* 0x00000004ff167435 */ /* 0x000fe200000001ff */
[----:B------:R-:W-:-:S04]  /*1390*/  IMAD.MOV.U32 R16, RZ, RZ, R21 ;  /* 0x000000ffff107224 */ /* 0x000fc800078e0015 */
[----:B------:R-:W-:-:S05]  /*13a0*/  FADD.FTZ R18, R17, R16 ;  /* 0x0000001011127221 */ /* 0x000fca0000010000 */
[----:B------:R-:W-:-:S07]  /*13b0*/  MOV R23, R18 ;  /* 0x0000001200177202 */ /* 0x000fce0000000f00 */
[----:B------:R-:W-:Y:S05]  /*13c0*/  WARPSYNC.COLLECTIVE R20, `(.L_x_2666) ;  /* 0x0000000014087348 */ /* 0x000fea0003c00000 */
[----:B------:R0:W1:Y:S02]  /*13d0*/  SHFL.BFLY P2, R21, R23, R22, R25 ;  /* 0x0c00001617157389 */ /* 0x0000640000040019 */
[----:B01----:R-:W-:Y:S01]  /*13e0*/  ENDCOLLECTIVE ;  /* 0x000000000000791b */ /* 0x003fe20003800000 */
.L_x_2666:
[----:B------:R-:W-:Y:S01]  /*13f0*/  HFMA2.MMA R22, -RZ, RZ, 0, 4.76837158203125e-07 ;  /* 0x00000008ff167435 */ /* 0x000fe200000001ff */
[----:B------:R-:W-:-:S05]  /*1400*/  MOV R19, R21 ;  /* 0x0000001500137202 */ /* 0x000fca0000000f00 */
[----:B------:R-:W-:-:S05]  /*1410*/  FADD.FTZ R19, R18, R19 ;  /* 0x0000001312137221 */ /* 0x000fca0000010000 */
[----:B------:R-:W-:-:S07]  /*1420*/  MOV R23, R19 ;  /* 0x0000001300177202 */ /* 0x000fce0000000f00 */
[----:B------:R-:W-:Y:S05]  /*1430*/  WARPSYNC.COLLECTIVE R20, `(.L_x_2667) ;  /* 0x0000000014087348 */ /* 0x000fea0003c00000 */
[----:B------:R0:W1:Y:S02]  /*1440*/  SHFL.BFLY P2, R21, R23, R22, R25 ;  /* 0x0c00001617157389 */ /* 0x0000640000040019 */
[----:B01----:R-:W-:Y:S01]  /*1450*/  ENDCOLLECTIVE ;  /* 0x000000000000791b */ /* 0x003fe20003800000 */
.L_x_2667:
[----:B------:R-:W-:Y:S01]  /*1460*/  HFMA2.MMA R22, -RZ, RZ, 0, 9.5367431640625e-07 ;  /* 0x00000010ff167435 */ /* 0x000fe200000001ff */
[----:B------:R-:W-:-:S05]  /*1470*/  MOV R10, R21 ;  /* 0x00000015000a7202 */ /* 0x000fca0000000f00 */
[----:B------:R-:W-:-:S05]  /*1480*/  FADD.FTZ R10, R19, R10 ;  /* 0x0000000a130a7221 */ /* 0x000fca0000010000 */
[----:B------:R-:W-:-:S07]  /*1490*/  MOV R23, R10 ;  /* 0x0000000a00177202 */ /* 0x000fce0000000f00 */
[----:B------:R-:W-:Y:S05]  /*14a0*/  WARPSYNC.COLLECTIVE R20, `(.L_x_2668) ;  /* 0x0000000014087348 */ /* 0x000fea0003c00000 */
[----:B------:R0:W1:Y:S02]  /*14b0*/  SHFL.BFLY P2, R21, R23, R22, R25 ;  /* 0x0c00001617157389 */ /* 0x0000640000040019 */
[----:B01----:R-:W-:Y:S01]  /*14c0*/  ENDCOLLECTIVE ;  /* 0x000000000000791b */ /* 0x003fe20003800000 */
.L_x_2668:
[----:B------:R-:W-:Y:S01]  /*14d0*/  MOV R15, R21 ;  /* 0x00000015000f7202 */ /* 0x000fe20000000f00 */
[----:B------:R-:W-:Y:S06]  /*14e0*/  BRA `(.L_x_2669) ;  /* 0xfffffff400dc7947 */ /* 0x000fec000383ffff */
.L_x_2670:
        /* <DEDUP_REMOVED lines=9> */
.L_x_8736:


//--------------------- .text._ZN10layer_norm13ln_bwd_kernelINS_13Kernel_traitsIf13__nv_bfloat16S2_S2_fjLj2048ELj1ELj1ELj4ELj16ENS_18Kernel_traits_baseILj2048EfS2_S2_S2_fjLj128EEEEELb1ELb1ELb1ELb1EEEvNS_9BwdParamsE --------------------------
	.section	.text._ZN10layer_norm13ln_bwd_kernelINS_13Kernel_traitsIf13__nv_bfloat16S2_S2_fjLj2048ELj1ELj1ELj4ELj16ENS_18Kernel_traits_baseILj2048EfS2_S2_S2_fjLj128EEEEELb1ELb1ELb1ELb1EEEvNS_9BwdParamsE,"ax",@progbits
	.align	128
        .global         _ZN10layer_norm13ln_bwd_kernelINS_13Kernel_traitsIf13__nv_bfloat16S2_S2_fjLj2048ELj1ELj1ELj4ELj16ENS_18Kernel_traits_baseILj2048EfS2_S2_S2_fjLj128EEEEELb1ELb1ELb1ELb1EEEvNS_9BwdParamsE
        .type           _ZN10layer_norm13ln_bwd_kernelINS_13Kernel_traitsIf13__nv_bfloat16S2_S2_fjLj2048ELj1ELj1ELj4ELj16ENS_18Kernel_traits_baseILj2048EfS2_S2_S2_fjLj128EEEEELb1ELb1ELb1ELb1EEEvNS_9BwdParamsE,@function
        .size           _ZN10layer_norm13ln_bwd_kernelINS_13Kernel_traitsIf13__nv_bfloat16S2_S2_fjLj2048ELj1ELj1ELj4ELj16ENS_18Kernel_traits_baseILj2048EfS2_S2_S2_fjLj128EEEEELb1ELb1ELb1ELb1EEEvNS_9BwdParamsE,(.L_x_8737 - _ZN10layer_norm13ln_bwd_kernelINS_13Kernel_traitsIf13__nv_bfloat16S2_S2_fjLj2048ELj1ELj1ELj4ELj16ENS_18Kernel_traits_baseILj2048EfS2_S2_S2_fjLj128EEEEELb1ELb1ELb1ELb1EEEvNS_9BwdParamsE)
        .other          _ZN10layer_norm13ln_bwd_kernelINS_13Kernel_traitsIf13__nv_bfloat16S2_S2_fjLj2048ELj1ELj1ELj4ELj16ENS_18Kernel_traits_baseILj2048EfS2_S2_S2_fjLj128EEEEELb1ELb1ELb1ELb1EEEvNS_9BwdParamsE,@"STO_CUDA_ENTRY STV_DEFAULT"
_ZN10layer_norm13ln_bwd_kernelINS_13Kernel_traitsIf13__nv_bfloat16S2_S2_fjLj2048ELj1ELj1ELj4ELj16ENS_18Kernel_traits_baseILj2048EfS2_S2_S2_fjLj128EEEEELb1ELb1ELb1ELb1EEEvNS_9BwdParamsE:
.text._ZN10layer_norm13ln_bwd_kernelINS_13Kernel_traitsIf13__nv_bfloat16S2_S2_fjLj2048ELj1ELj1ELj4ELj16ENS_18Kernel_traits_baseILj2048EfS2_S2_S2_fjLj128EEEEELb1ELb1ELb1ELb1EEEvNS_9BwdParamsE:
[----:B------:R-:W-:Y:S01]  /*0000*/  LDC R1, c[0x0][0x28] ;  /* 0x00000a00ff017b82 */ /* 0x000fe20000000800 */
[----:B------:R-:W0:Y:S07]  /*0010*/  S2R R8, SR_TID.X ;  /* 0x0000000000087919 */ /* 0x000e2e0000002100 */
[----:B------:R-:W0:Y:S01]  /*0020*/  S2UR UR4, SR_CTAID.X ;  /* 0x00000000000479c3 */ /* 0x000e220000002500 */
[----:B------:R-:W-:Y:S01]  /*0030*/  ULDC UR12, c[0x0][0x290] ;  /* 0x0000a400000c7ab9 */ /* 0x000fe20000000800 */
[----:B------:R-:W-:Y:S01]  /*0040*/  ULDC.64 UR16, c[0x0][0x298] ;  /* 0x0000a60000107ab9 */ /* 0x000fe20000000a00 */
        /* <DEDUP_REMOVED lines=33> */
.L_x_2671:
        /* <DEDUP_REMOVED lines=17> */
[----:B------:R-:W-:Y:S01]  /*0370*/  IMAD.MOV.U32 R13, RZ, RZ, 0x1 ;  /* 0x00000001ff0d7424 */ /* 0x000fe200078e00ff */
        /* <DEDUP_REMOVED lines=25> */
.L_x_2759:
        /* <DEDUP_REMOVED lines=27> */
[----:B------:R-:W-:-:S11]  /*06c0*/  IMAD.MOV.U32 R135, RZ, RZ, RZ ;  /* 0x000000ffff877224 */ /* 0x000fd600078e00ff */
[----:B------:R-:W-:Y:S02]  /*06d0*/  @P4 IADD3 R9, R11, -0x1, RZ ;  /* 0xffffffff0b094810 */ /* 0x000fe40007ffe0ff */
[----:B------:R-:W-:-:S03]  /*06e0*/  @P4 LOP3.LUT R5, R8, 0x7f, RZ, 0xc0, !PT ;  /* 0x0000007f08054812 */ /* 0x000fc600078ec0ff */
[----:B------:R-:W-:-:S05]  /*06f0*/  @P4 IMAD R9, R9, R12, RZ ;  /* 0x0000000c09094224 */ /* 0x000fca00078e02ff */
[----:B------:R-:W-:-:S04]  /*0700*/  @P4 SHF.R.S32.HI R10, RZ, 0x1f, R9 ;  /* 0x0000001fff0a4819 */ /* 0x000fc80000011409 */
[----:B------:R-:W-:Y:S02]  /*0710*/  @P4 LEA.HI R10, R10, R9, RZ, 0x3 ;  /* 0x000000090a0a4211 */ /* 0x000fe400078f18ff */
[----:B------:R-:W-:Y:S02]  /*0720*/  MOV R9, UR18 ;  /* 0x0000001200097c02 */ /* 0x000fe40008000f00 */
[----:B------:R-:W-:Y:S01]  /*0730*/  @P4 LEA.HI.SX32 R135, R10, R5, 0x1d ;  /* 0x000000050a874211 */ /* 0x000fe200078feaff */
[----:B------:R-:W-:Y:S01]  /*0740*/  IMAD.U32 R10, RZ, RZ, UR19 ;  /* 0x00000013ff0a7e24 */ /* 0x000fe2000f8e00ff */
[----:B------:R-:W-:Y:S02]  /*0750*/  ISETP.NE.U32.AND P0, PT, R9, RZ, PT ;  /* 0x000000ff0900720c */ /* 0x000fe40003f05070 */
[C---:B------:R-:W-:Y:S01]  /*0760*/  IADD3 R121, R135.reuse, 0x80, RZ ;  /* 0x0000008087797810 */ /* 0x040fe20007ffe0ff */
[----:B0-----:R-:W-:Y:S01]  /*0770*/  IMAD.WIDE.U32 R134, R135, 0x8, R132 ;  /* 0x0000000887867825 */ /* 0x001fe200078e0084 */
[----:B------:R-:W-:-:S03]  /*0780*/  ISETP.NE.AND.EX P0, PT, R10, RZ, PT, P0 ;  /* 0x000000ff0a00720c */ /* 0x000fc60003f05300 */
[----:B------:R-:W-:Y:S02]  /*0790*/  IMAD.WIDE.U32 R132, R121, 0x8, R132 ;  /* 0x0000000879847825 */ /* 0x000fe400078e0084 */
[----:B------:R-:W5:Y:S04]  /*07a0*/  LDG.E.64 R134, desc[UR4][R134.64] ;  /* 0x0000000486867981 */ /* 0x000f68000c1e1b00 */
[----:B------:R-:W5:Y:S04]  /*07b0*/  LDG.E.64 R132, desc[UR4][R132.64] ;  /* 0x0000000484847981 */ /* 0x000f68000c1e1b00 */
[----:B------:R0:W5:Y:S04]  /*07c0*/  @P0 LDG.E.128 R20, desc[UR4][R142.64] ;  /* 0x000000048e140981 */ /* 0x000168000c1e1d00 */
[----:B------:R0:W5:Y:S01]  /*07d0*/  @P0 LDG.E.128 R16, desc[UR4][R140.64] ;  /* 0x000000048c100981 */ /* 0x000162000c1e1d00 */
[----:B------:R-:W-:Y:S01]  /*07e0*/  HFMA2.MMA R124, -RZ, RZ, 0, 0 ;  /* 0x00000000ff7c7435 */ /* 0x000fe200000001ff */
[----:B------:R-:W-:Y:S01]  /*07f0*/  IMAD.MOV.U32 R123, RZ, RZ, RZ ;  /* 0x000000ffff7b7224 */ /* 0x000fe200078e00ff */
[----:B------:R-:W-:Y:S09]  /*0800*/  BRA `(.L_x_2675) ;  /* 0x0000000c001c7947 */ /* 0x000ff20003800000 */
.L_x_2674:
[----:B------:R-:W0:Y:S01]  /*0810*/  LDC.64 R124, c[0x0][0x238] ;  /* 0x00008e00ff7c7b82 */ /* 0x000e220000000a00 */
[----:B------:R-:W-:Y:S01]  /*0820*/  VIADD R3, R120, 0xffffffff ;  /* 0xffffffff78037836 */ /* 0x000fe20000000000 */
[----:B------:R-:W-:-:S03]  /*0830*/  LOP3.LUT R5, R8, 0x7f, RZ, 0xc0, !PT ;  /* 0x0000007f08057812 */ /* 0x000fc600078ec0ff */
[----:B------:R-:W-:-:S03]  /*0840*/  IMAD R3, R3, R12, RZ ;  /* 0x0000000c03037224 */ /* 0x000fc600078e02ff */
[----:B------:R-:W1:Y:S02]  /*0850*/  LDC.64 R128, c[0x0][0x2b8] ;  /* 0x0000ae00ff807b82 */ /* 0x000e640000000a00 */
[----:B------:R-:W-:-:S04]  /*0860*/  SHF.R.S32.HI R10, RZ, 0x1f, R3 ;  /* 0x0000001fff0a7819 */ /* 0x000fc80000011403 */
[----:B------:R-:W-:Y:S02]  /*0870*/  LEA.HI R10, R10, R3, RZ, 0x3 ;  /* 0x000000030a0a7211 */ /* 0x000fe400078f18ff */
[----:B------:R2:W3:Y:S01]  /*0880*/  LDG.E R3, desc[UR4][R132.64] ;  /* 0x0000000484037981 */ /* 0x0004e2000c1e1900 */
[----:B-----5:R-:W-:Y:S01]  /*0890*/  ISETP.GE.AND P4, PT, R11, 0x1, PT ;  /* 0x000000010b00780c */ /* 0x020fe20003f86270 */
[----:B------:R-:W4:Y:S01]  /*08a0*/  LDC.64 R14, c[0x0][0x240] ;  /* 0x00009000ff0e7b82 */ /* 0x000f220000000a00 */
[----:B------:R-:W-:Y:S01]  /*08b0*/  LEA.HI.SX32 R9, R10, R5, 0x1d ;  /* 0x000000050a097211 */ /* 0x000fe200078feaff */
[----:B0-----:R-:W-:-:S04]  /*08c0*/  IMAD.WIDE.U32 R116, R2, 0x10, R124 ;  /* 0x0000001002747825 */ /* 0x001fc800078e007c */
[----:B------:R-:W-:Y:S02]  /*08d0*/  IMAD.WIDE.U32 R124, R0, 0x10, R124 ;  /* 0x00000010007c7825 */ /* 0x000fe400078e007c */
[----:B------:R-:W3:Y:S02]  /*08e0*/  LDG.E.128 R116, desc[UR4][R116.64] ;  /* 0x0000000474747981 */ /* 0x000ee4000c1e1d00 */
[C-C-:B-1----:R-:W-:Y:S01]  /*08f0*/  IMAD.WIDE.U32 R120, R9.reuse, 0x10, R128.reuse ;  /* 0x0000001009787825 */ /* 0x142fe200078e0080 */
[----:B------:R-:W-:Y:S01]  /*0900*/  IADD3 R9, R9, 0x80, RZ ;  /* 0x0000008009097810 */ /* 0x000fe20007ffe0ff */
[----:B------:R-:W3:Y:S04]  /*0910*/  LDG.E.128 R124, desc[UR4][R124.64] ;  /* 0x000000047c7c7981 */ /* 0x000ee8000c1e1d00 */
[----:B------:R-:W3:Y:S01]  /*0920*/  LDG.E.128 R120, desc[UR4][R120.64] ;  /* 0x0000000478787981 */ /* 0x000ee2000c1e1d00 */
[----:B------:R-:W-:-:S06]  /*0930*/  IMAD.WIDE.U32 R128, R9, 0x10, R128 ;  /* 0x0000001009807825 */ /* 0x000fcc00078e0080 */
[----:B------:R-:W3:Y:S01]  /*0940*/  LDG.E.128 R128, desc[UR4][R128.64] ;  /* 0x0000000480807981 */ /* 0x000ee2000c1e1d00 */
[----:B------:R-:W-:-:S04]  /*0950*/  @P4 VIADD R9, R11, 0xffffffff ;  /* 0xffffffff0b094836 */ /* 0x000fc80000000000 */
[----:B------:R-:W-:-:S05]  /*0960*/  @P4 IMAD R134, R9, R12, RZ ;  /* 0x0000000c09864224 */ /* 0x000fca00078e02ff */
[----:B------:R-:W-:-:S04]  /*0970*/  @P4 SHF.R.S32.HI R135, RZ, 0x1f, R134 ;  /* 0x0000001fff874819 */ /* 0x000fc80000011486 */
[----:B------:R-:W-:Y:S02]  /*0980*/  @P4 LEA.HI R134, R135, R134, RZ, 0x3 ;  /* 0x0000008687864211 */ /* 0x000fe400078f18ff */
[----:B------:R-:W-:Y:S02]  /*0990*/  MOV R135, RZ ;  /* 0x000000ff00877202 */ /* 0x000fe40000000f00 */
[----:B------:R-:W-:-:S05]  /*09a0*/  @P4 LEA.HI.SX32 R135, R134, R5, 0x1d ;  /* 0x0000000586874211 */ /* 0x000fca00078feaff */
[C---:B--2---:R-:W-:Y:S02]  /*09b0*/  VIADD R133, R135.reuse, 0x80 ;  /* 0x0000008087857836 */ /* 0x044fe40000000000 */
[----:B----4-:R-:W-:-:S04]  /*09c0*/  IMAD.WIDE.U32 R134, R135, 0x8, R14 ;  /* 0x0000000887867825 */ /* 0x010fc800078e000e */
[----:B------:R-:W-:Y:S02]  /*09d0*/  IMAD.WIDE.U32 R132, R133, 0x8, R14 ;  /* 0x0000000885847825 */ /* 0x000fe400078e000e */
[----:B------:R-:W5:Y:S04]  /*09e0*/  LDG.E.64 R134, desc[UR4][R134.64] ;  /* 0x0000000486867981 */ /* 0x000f68000c1e1b00 */
[----:B------:R-:W5:Y:S01]  /*09f0*/  LDG.E.64 R132, desc[UR4][R132.64] ;  /* 0x0000000484847981 */ /* 0x000f62000c1e1b00 */
[----:B------:R-:W-:Y:S01]  /*0a00*/  MOV R9, UR18 ;  /* 0x0000001200097c02 */ /* 0x000fe20008000f00 */
[----:B------:R-:W-:-:S03]  /*0a10*/  IMAD.U32 R10, RZ, RZ, UR19 ;  /* 0x00000013ff0a7e24 */ /* 0x000fc6000f8e00ff */
[----:B------:R-:W-:-:S04]  /*0a20*/  ISETP.NE.U32.AND P0, PT, R9, RZ, PT ;  /* 0x000000ff0900720c */ /* 0x000fc80003f05070 */
[----:B------:R-:W-:-:S13]  /*0a30*/  ISETP.NE.AND.EX P0, PT, R10, RZ, PT, P0 ;  /* 0x000000ff0a00720c */ /* 0x000fda0003f05300 */
[----:B------:R0:W5:Y:S04]  /*0a40*/  @P0 LDG.E.128 R20, desc[UR4][R142.64] ;  /* 0x000000048e140981 */ /* 0x000168000c1e1d00 */
[----:B------:R1:W5:Y:S01]  /*0a50*/  @P0 LDG.E.128 R16, desc[UR4][R140.64] ;  /* 0x000000048c100981 */ /* 0x000362000c1e1d00 */
[----:B------:R-:W-:-:S04]  /*0a60*/  ISETP.NE.AND P0, PT, R6, RZ, PT ;  /* 0x000000ff0600720c */ /* 0x000fc80003f05270 */
[----:B---3--:R-:W-:Y:S02]  /*0a70*/  FSEL R157, R3, RZ, !P0 ;  /* 0x000000ff039d7208 */ /* 0x008fe40004000000 */
[C---:B------:R-:W-:Y:S01]  /*0a80*/  PRMT R136, R117.reuse, 0x7632, R136 ;  /* 0x0000763275887816 */ /* 0x040fe20000000088 */
[----:B------:R-:W-:Y:S01]  /*0a90*/  IMAD.U32 R138, R117, 0x10000, RZ ;  /* 0x00010000758a7824 */ /* 0x000fe200078e00ff */
[C---:B------:R-:W-:Y:S01]  /*0aa0*/  PRMT R14, R116.reuse, 0x7632, R14 ;  /* 0x00007632740e7816 */ /* 0x040fe2000000000e */
[----:B0-----:R-:W-:Y:S01]  /*0ab0*/  IMAD.U32 R142, R119, 0x10000, RZ ;  /* 0x00010000778e7824 */ /* 0x001fe200078e00ff */
[----:B------:R-:W-:Y:S01]  /*0ac0*/  SHF.L.U32 R116, R116, 0x10, RZ ;  /* 0x0000001074747819 */ /* 0x000fe200000006ff */
[----:B------:R-:W-:Y:S01]  /*0ad0*/  IMAD.U32 R148, R125, 0x10000, RZ ;  /* 0x000100007d947824 */ /* 0x000fe200078e00ff */
[----:B------:R-:W-:Y:S02]  /*0ae0*/  PRMT R137, R118, 0x7632, R137 ;  /* 0x0000763276897816 */ /* 0x000fe40000000089 */
[C---:B-1----:R-:W-:Y:S01]  /*0af0*/  PRMT R141, R122.reuse, 0x7632, R141 ;  /* 0x000076327a8d7816 */ /* 0x042fe2000000008d */
[----:B------:R-:W-:Y:S01]  /*0b00*/  IMAD.U32 R145, R123, 0x10000, RZ ;  /* 0x000100007b917824 */ /* 0x000fe200078e00ff */
[----:B------:R-:W-:Y:S01]  /*0b10*/  SHF.L.U32 R147, R122, 0x10, RZ ;  /* 0x000000107a937819 */ /* 0x000fe200000006ff */
[----:B------:R-:W-:Y:S01]  /*0b20*/  IMAD.U32 R149, R121, 0x10000, RZ ;  /* 0x0001000079957824 */ /* 0x000fe200078e00ff */
[----:B------:R-:W-:-:S02]  /*0b30*/  PRMT R140, R120, 0x7632, R140 ;  /* 0x00007632788c7816 */ /* 0x000fc4000000008c */
[----:B------:R-:W-:Y:S02]  /*0b40*/  SHF.L.U32 R151, R120, 0x10, RZ ;  /* 0x0000001078977819 */ /* 0x000fe400000006ff */
[----:B------:R-:W-:Y:S02]  /*0b50*/  PRMT R122, R123, 0x7632, R122 ;  /* 0x000076327b7a7816 */ /* 0x000fe4000000007a */
[----:B------:R-:W-:Y:S02]  /*0b60*/  SHF.L.U32 R144, R118, 0x10, RZ ;  /* 0x0000001076907819 */ /* 0x000fe400000006ff */
[----:B------:R-:W-:Y:S02]  /*0b70*/  PRMT R120, R121, 0x7632, R120 ;  /* 0x0000763279787816 */ /* 0x000fe40000000078 */
[----:B------:R-:W-:Y:S02]  /*0b80*/  SHF.L.U32 R146, R124, 0x10, RZ ;  /* 0x000000107c927819 */ /* 0x000fe400000006ff */
[----:B------:R-:W-:-:S02]  /*0b90*/  PRMT R123, R125, 0x7632, R123 ;  /* 0x000076327d7b7816 */ /* 0x000fc4000000007b */
[----:B------:R-:W-:Y:S02]  /*0ba0*/  PRMT R139, R119, 0x7632, R139 ;  /* 0x00007632778b7816 */ /* 0x000fe4000000008b */
[----:B------:R-:W-:Y:S02]  /*0bb0*/  PRMT R121, R124, 0x7632, R121 ;  /* 0x000076327c797816 */ /* 0x000fe40000000079 */
[C---:B------:R-:W-:Y:S02]  /*0bc0*/  PRMT R125, R126.reuse, 0x7632, R125 ;  /* 0x000076327e7d7816 */ /* 0x040fe4000000007d */
[----:B------:R-:W-:Y:S01]  /*0bd0*/  SHF.L.U32 R150, R126, 0x10, RZ ;  /* 0x000000107e967819 */ /* 0x000fe200000006ff */
[----:B------:R-:W-:Y:S01]  /*0be0*/  IMAD.U32 R136, R136, 0x10000, RZ ;  /* 0x0001000088887824 */ /* 0x000fe200078e00ff */
[----:B------:R-:W-:Y:S01]  /*0bf0*/  PRMT R143, R127, 0x7632, R143 ;  /* 0x000076327f8f7816 */ /* 0x000fe2000000008f */
[----:B------:R-:W-:Y:S01]  /*0c00*/  FADD.FTZ R15, -R157, R138 ;  /* 0x0000008a9d0f7221 */ /* 0x000fe20000010100 */
[----:B------:R-:W-:Y:S01]  /*0c10*/  SHF.L.U32 R124, R137, 0x10, RZ ;  /* 0x00000010897c7819 */ /* 0x000fe200000006ff */
[C---:B------:R-:W-:Y:S01]  /*0c20*/  FADD.FTZ R119, -R157.reuse, R142 ;  /* 0x0000008e9d777221 */ /* 0x040fe20000010100 */
[C---:B------:R-:W-:Y:S01]  /*0c30*/  FADD.FTZ R3, -R157.reuse, R116 ;  /* 0x000000749d037221 */ /* 0x040fe20000010100 */
[----:B------:R-:W-:Y:S01]  /*0c40*/  SHF.L.U32 R118, R14, 0x10, RZ ;  /* 0x000000100e767819 */ /* 0x000fe200000006ff */
[C---:B------:R-:W-:Y:S01]  /*0c50*/  FADD.FTZ R117, -R157.reuse, R144 ;  /* 0x000000909d757221 */ /* 0x040fe20000010100 */
[----:B------:R-:W-:Y:S01]  /*0c60*/  FADD.FTZ R137, -R157, R146 ;  /* 0x000000929d897221 */ /* 0x000fe20000010100 */
[----:B------:R-:W-:Y:S01]  /*0c70*/  SHF.L.U32 R138, R121, 0x10, RZ ;  /* 0x00000010798a7819 */ /* 0x000fe200000006ff */
[----:B------:R-:W-:Y:S01]  /*0c80*/  IMAD.U32 R152, R127, 0x10000, RZ ;  /* 0x000100007f987824 */ /* 0x000fe200078e00ff */
[----:B------:R-:W-:Y:S01]  /*0c90*/  SHF.L.U32 R142, R123, 0x10, RZ ;  /* 0x000000107b8e7819 */ /* 0x000fe200000006ff */
[----:B------:R-:W-:-:S02]  /*0ca0*/  IMAD.U32 R126, R139, 0x10000, RZ ;  /* 0x000100008b7e7824 */ /* 0x000fc400078e00ff */
[----:B------:R-:W-:Y:S01]  /*0cb0*/  FADD.FTZ R116, -R157, R150 ;  /* 0x000000969d747221 */ /* 0x000fe20000010100 */
[----:B------:R-:W-:Y:S01]  /*0cc0*/  IMAD.U32 R144, R125, 0x10000, RZ ;  /* 0x000100007d907824 */ /* 0x000fe200078e00ff */
[----:B------:R-:W-:Y:S01]  /*0cd0*/  SHF.L.U32 R146, R143, 0x10, RZ ;  /* 0x000000108f927819 */ /* 0x000fe200000006ff */
[----:B------:R-:W-:Y:S01]  /*0ce0*/  FADD.FTZ R163, -R157, R136 ;  /* 0x000000889da37221 */ /* 0x000fe20000010100 */
[C---:B------:R-:W-:Y:S01]  /*0cf0*/  PRMT R123, R129.reuse, 0x7632, R123 ;  /* 0x00007632817b7816 */ /* 0x040fe2000000007b */
[----:B------:R-:W-:Y:S02]  /*0d00*/  IMAD.U32 R143, R129, 0x10000, RZ ;  /* 0x00010000818f7824 */ /* 0x000fe400078e00ff */
[C---:B------:R-:W-:Y:S01]  /*0d10*/  FMUL.FTZ R129, R4.reuse, R137 ;  /* 0x0000008904817220 */ /* 0x040fe20000410000 */
        /* <DEDUP_REMOVED lines=8> */
[C---:B------:R-:W-:Y:S01]  /*0da0*/  FMUL.FTZ R117, R4.reuse, R117 ;  /* 0x0000007504757220 */ /* 0x040fe20000410000 */
[----:B------:R-:W-:Y:S01]  /*0db0*/  FMUL.FTZ R137, R4, R116 ;  /* 0x0000007404897220 */ /* 0x000fe20000410000 */
[----:B------:R-:W-:Y:S01]  /*0dc0*/  SHF.L.U32 R120, R120, 0x10, RZ ;  /* 0x0000001078787819 */ /* 0x000fe200000006ff */
[----:B------:R-:W-:Y:S01]  /*0dd0*/  FADD.FTZ R157, -R157, R146 ;  /* 0x000000929d9d7221 */ /* 0x000fe20000010100 */
[C---:B------:R-:W-:Y:S01]  /*0de0*/  FMUL.FTZ R119, R4.reuse, R119 ;  /* 0x0000007704777220 */ /* 0x040fe20000410000 */
[----:B------:R-:W-:Y:S01]  /*0df0*/  FMUL.FTZ R116, R4, R163 ;  /* 0x000000a304747220 */ /* 0x000fe20000410000 */
[----:B------:R-:W-:-:S02]  /*0e00*/  IMAD.U32 R140, R140, 0x10000, RZ ;  /* 0x000100008c8c7824 */ /* 0x000fc400078e00ff */
[----:B------:R-:W-:Y:S01]  /*0e10*/  FMUL.FTZ R146, R76, R151 ;  /* 0x000000974c927220 */ /* 0x000fe20000410000 */
[----:B------:R-:W-:Y:S01]  /*0e20*/  FMUL.FTZ R3, R4, R3 ;  /* 0x0000000304037220 */ /* 0x000fe20000410000 */
[-C--:B------:R-:W-:Y:S01]  /*0e30*/  FFMA.FTZ R48, R117, R147.reuse, R48 ;  /* 0x0000009375307223 */ /* 0x080fe20000010030 */
[----:B------:R-:W-:Y:S01]  /*0e40*/  FADD.FTZ R68, R68, R147 ;  /* 0x0000009344447221 */ /* 0x000fe20000010000 */
[----:B------:R-:W-:Y:S01]  /*0e50*/  FMUL.FTZ R150, R80, R147 ;  /* 0x0000009350967220 */ /* 0x000fe20000410000 */
[----:B------:R-:W-:Y:S01]  /*0e60*/  PRMT R125, R131, 0x7632, R125 ;  /* 0x00007632837d7816 */ /* 0x000fe2000000007d */
[-C--:B------:R-:W-:Y:S01]  /*0e70*/  FFMA.FTZ R50, R119, R145.reuse, R50 ;  /* 0x0000009177327223 */ /* 0x080fe20000010032 */
[----:B------:R-:W-:Y:S01]  /*0e80*/  SHF.L.U32 R121, R131, 0x10, RZ ;  /* 0x0000001083797819 */ /* 0x000fe200000006ff */
[----:B------:R-:W-:Y:S01]  /*0e90*/  FADD.FTZ R70, R70, R145 ;  /* 0x0000009146467221 */ /* 0x000fe20000010000 */
[----:B------:R-:W-:Y:S01]  /*0ea0*/  FMUL.FTZ R152, R82, R145 ;  /* 0x0000009152987220 */ /* 0x000fe20000410000 */
[-C--:B------:R-:W-:Y:S01]  /*0eb0*/  FFMA.FTZ R59, R116, R120.reuse, R59 ;  /* 0x00000078743b7223 */ /* 0x080fe2000001003b */
[----:B------:R-:W-:Y:S01]  /*0ec0*/  FADD.FTZ R75, R75, R120 ;  /* 0x000000784b4b7221 */ /* 0x000fe20000010000 */
[----:B------:R-:W-:Y:S01]  /*0ed0*/  FMUL.FTZ R147, R79, R120 ;  /* 0x000000784f937220 */ /* 0x000fe20000410000 */
[----:B------:R-:W-:Y:S01]  /*0ee0*/  FMUL.FTZ R131, R4, R14 ;  /* 0x0000000e04837220 */ /* 0x000fe20000410000 */
[----:B------:R-:W-:Y:S01]  /*0ef0*/  SHF.L.U32 R142, R141, 0x10, RZ ;  /* 0x000000108d8e7819 */ /* 0x000fe200000006ff */
[----:B------:R-:W-:Y:S01]  /*0f00*/  FMUL.FTZ R145, R77, R140 ;  /* 0x0000008c4d917220 */ /* 0x000fe20000410000 */
[----:B------:R-:W-:Y:S01]  /*0f10*/  FADD.FTZ R120, RZ, R146 ;  /* 0x00000092ff787221 */ /* 0x000fe20000010000 */
[----:B------:R-:W-:Y:S01]  /*0f20*/  PRMT R124, R130, 0x7632, R124 ;  /* 0x00007632827c7816 */ /* 0x000fe2000000007c */
[----:B------:R-:W-:Y:S01]  /*0f30*/  FMUL.FTZ R14, R4, R161 ;  /* 0x000000a1040e7220 */ /* 0x000fe20000410000 */
[----:B------:R-:W-:Y:S01]  /*0f40*/  SHF.L.U32 R127, R130, 0x10, RZ ;  /* 0x00000010827f7819 */ /* 0x000fe200000006ff */
[----:B------:R-:W-:Y:S01]  /*0f50*/  FFMA.FTZ R141, R3, R146, RZ ;  /* 0x00000092038d7223 */ /* 0x000fe200000100ff */
[----:B------:R-:W-:Y:S01]  /*0f60*/  PRMT R126, R128, 0x7632, R126 ;  /* 0x00007632807e7816 */ /* 0x000fe2000000007e */
[----:B------:R-:W-:Y:S01]  /*0f70*/  FMUL.FTZ R130, R4, R138 ;  /* 0x0000008a04827220 */ /* 0x000fe20000410000 */
[----:B------:R-:W-:Y:S01]  /*0f80*/  SHF.L.U32 R153, R128, 0x10, RZ ;  /* 0x0000001080997819 */ /* 0x000fe200000006ff */
[C---:B------:R-:W-:Y:S01]  /*0f90*/  FMUL.FTZ R128, R4.reuse, R136 ;  /* 0x0000008804807220 */ /* 0x040fe20000410000 */
        /* <DEDUP_REMOVED lines=16> */
[----:B------:R-:W-:Y:S01]  /*10a0*/  FFMA.FTZ R58, R15, R149, R58 ;  /* 0x000000950f3a7223 */ /* 0x000fe2000001003a */
[----:B------:R-:W-:Y:S01]  /*10b0*/  FADD.FTZ R74, R74, R149 ;  /* 0x000000954a4a7221 */ /* 0x000fe20000010000 */
[----:B------:R-:W-:Y:S01]  /*10c0*/  FFMA.FTZ R57, R14, R140, R57 ;  /* 0x0000008c0e397223 */ /* 0x000fe20000010039 */
[----:B------:R-:W-:Y:S01]  /*10d0*/  FADD.FTZ R73, R73, R140 ;  /* 0x0000008c49497221 */ /* 0x000fe20000010000 */
[----:B------:R-:W-:Y:S01]  /*10e0*/  FMUL.FTZ R149, R81, R142 ;  /* 0x0000008e51957220 */ /* 0x000fe20000410000 */
[----:B------:R-:W-:Y:S01]  /*10f0*/  FADD.FTZ R140, R123, R150 ;  /* 0x000000967b8c7221 */ /* 0x000fe20000010000 */
[----:B------:R-:W-:Y:S01]  /*1100*/  FMUL.FTZ R118, R4, R165 ;  /* 0x000000a504767220 */ /* 0x000fe20000410000 */
[----:B------:R-:W-:Y:S02]  /*1110*/  FFMA.FTZ R123, R117, R150, R122 ;  /* 0x00000096757b7223 */ /* 0x000fe4000001007a */
[----:B------:R-:W-:-:S02]  /*1120*/  FADD.FTZ R141, R140, R149 ;  /* 0x000000958c8d7221 */ /* 0x000fc40000010000 */
[----:B------:R-:W-:Y:S02]  /*1130*/  FFMA.FTZ R122, R118, R149, R123 ;  /* 0x00000095767a7223 */ /* 0x000fe4000001007b */
[----:B------:R-:W-:Y:S01]  /*1140*/  FADD.FTZ R140, R141, R152 ;  /* 0x000000988d8c7221 */ /* 0x000fe20000010000 */
[----:B------:R-:W-:Y:S01]  /*1150*/  SHF.L.U32 R126, R126, 0x10, RZ ;  /* 0x000000107e7e7819 */ /* 0x000fe200000006ff */
[----:B------:R-:W-:Y:S01]  /*1160*/  FFMA.FTZ R123, R119, R152, R122 ;  /* 0x00000098777b7223 */ /* 0x000fe2000001007a */
[----:B------:R-:W-:Y:S01]  /*1170*/  SHF.L.U32 R122, R125, 0x10, RZ ;  /* 0x000000107d7a7819 */ /* 0x000fe200000006ff */
        /* <DEDUP_REMOVED lines=48> */
.L_x_2675:
[----:B------:R-:W-:Y:S05]  /*1480*/  BSYNC B0 ;  /* 0x0000000000007941 */ /* 0x000fea0003800000 */
.L_x_2673:
        /* <DEDUP_REMOVED lines=8> */
[----:B0-----:R-:W-:Y:S02]  /*1510*/  PRMT R142, R121, 0x7610, R142 ;  /* 0x00007610798e7816 */ /* 0x001fe4000000008e */
        /* <DEDUP_REMOVED lines=20> */
.L_x_2770:
[----:B------:R-:W0:Y:S01]  /*1660*/  S2R R140, SR_CgaCtaId ;  /* 0x00000000008c7919 */ /* 0x000e220000008800 */
[----:B------:R-:W-:Y:S01]  /*1670*/  @P4 IADD3 R11, R11, -0x1, RZ ;  /* 0xffffffff0b0b4810 */ /* 0x000fe20007ffe0ff */
[----:B------:R-:W-:Y:S01]  /*1680*/  IMAD.MOV.U32 R143, RZ, RZ, RZ ;  /* 0x000000ffff8f7224 */ /* 0x000fe200078e00ff */
[----:B------:R-:W-:Y:S01]  /*1690*/  @P4 LOP3.LUT R5, R8, 0x7f, RZ, 0xc0, !PT ;  /* 0x0000007f08054812 */ /* 0x000fe200078ec0ff */
[----:B------:R-:W3:Y:S01]  /*16a0*/  @P4 LDC.64 R120, c[0x0][0x220] ;  /* 0x00008800ff784b82 */ /* 0x000ee20000000a00 */
[----:B------:R-:W-:Y:S01]  /*16b0*/  @!P0 LOP3.LUT R13, R13, 0x3, RZ, 0xc0, !PT ;  /* 0x000000030d0d8812 */ /* 0x000fe200078ec0ff */
[----:B------:R-:W-:Y:S01]  /*16c0*/  @P4 IMAD R11, R11, R12, RZ ;  /* 0x0000000c0b0b4224 */ /* 0x000fe200078e02ff */
[----:B------:R-:W-:Y:S05]  /*16d0*/  WARPSYNC.ALL ;  /* 0x0000000000007948 */ /* 0x000fea0003800000 */
[----:B------:R-:W-:-:S04]  /*16e0*/  @P4 SHF.R.S32.HI R12, RZ, 0x1f, R11 ;  /* 0x0000001fff0c4819 */ /* 0x000fc8000001140b */
[----:B------:R-:W-:Y:S02]  /*16f0*/  @P4 LEA.HI R12, R12, R11, RZ, 0x3 ;  /* 0x0000000b0c0c4211 */ /* 0x000fe400078f18ff */
[----:B------:R-:W-:Y:S02]  /*1700*/  MOV R11, 0x400 ;  /* 0x00000400000b7802 */ /* 0x000fe40000000f00 */
[----:B------:R-:W-:Y:S01]  /*1710*/  @P4 LEA.HI.SX32 R143, R12, R5, 0x1d ;  /* 0x000000050c8f4211 */ /* 0x000fe200078feaff */
[----:B-1----:R-:W-:Y:S01]  /*1720*/  FADD.FTZ R12, R124, R125 ;  /* 0x0000007d7c0c7221 */ /* 0x002fe20000010000 */
[----:B0-----:R-:W-:-:S03]  /*1730*/  LEA R124, R140, R11, 0x18 ;  /* 0x0000000b8c7c7211 */ /* 0x001fc600078ec0ff */
[----:B---3--:R-:W-:Y:S01]  /*1740*/  @P4 IMAD.WIDE.U32 R140, R143, 0x10, R120 ;  /* 0x000000108f8c4825 */ /* 0x008fe200078e0078 */
        /* <DEDUP_REMOVED lines=27> */
.L_x_2678:
        /* <DEDUP_REMOVED lines=9> */
.L_x_2679:
[----:B------:R-:W-:Y:S05]  /*1990*/  BSYNC B0 ;  /* 0x0000000000007941 */ /* 0x000fea0003800000 */
.L_x_2677:
[----:B------:R-:W-:Y:S01]  /*19a0*/  ISETP.NE.U32.AND P1, PT, RZ, UR14, PT ;  /* 0x0000000eff007c0c */ /* 0x000fe2000bf25070 */
[----:B------:R-:W-:Y:S03]  /*19b0*/  BSSY B0, `(.L_x_2680) ;  /* 0x000000e000007945 */ /* 0x000fe60003800000 */
[----:B------:R-:W-:Y:S01]  /*19c0*/  ISETP.NE.AND.EX P1, PT, RZ, UR15, PT, P1 ;  /* 0x0000000fff007c0c */ /* 0x000fe2000bf25310 */
[----:B------:R-:W-:-:S12]  /*19d0*/  @!P4 BRA `(.L_x_2681) ;  /* 0x00000000002cc947 */ /* 0x000fd80003800000 */
[----:B------:R-:W-:Y:S01]  /*19e0*/  LOP3.LUT P6, RZ, R161, 0xff, RZ, 0xc0, !PT ;  /* 0x000000ffa1ff7812 */ /* 0x000fe200078cc0ff */
[----:B------:R-:W-:Y:S01]  /*19f0*/  FMUL.FTZ R10, R9, UR17 ;  /* 0x00000011090a7c20 */ /* 0x000fe20008410000 */
[----:B------:R-:W-:-:S03]  /*1a00*/  MOV R11, RZ ;  /* 0x000000ff000b7202 */ /* 0x000fc60000000f00 */
[----:B------:R-:W-:-:S08]  /*1a10*/  FMUL.FTZ R13, R10, UR16 ;  /* 0x000000100a0d7c20 */ /* 0x000fd00008410000 */
[----:B-----5:R-:W-:-:S05]  /*1a20*/  @P6 SHF.L.U32 R10, R52, 0x10, RZ ;  /* 0x00000010340a6819 */ /* 0x020fca00000006ff */
[----:B------:R-:W-:Y:S01]  /*1a30*/  @P6 FMUL.FTZ R11, R13, R10 ;  /* 0x0000000a0d0b6220 */ /* 0x000fe20000410000 */
[----:B------:R-:W-:-:S03]  /*1a40*/  FMUL.FTZ R10, R92, R13 ;  /* 0x0000000d5c0a7220 */ /* 0x000fc60000410000 */
[----:B------:R-:W-:Y:S02]  /*1a50*/  FADD.FTZ R24, R24, R11 ;  /* 0x0000000b18187221 */ /* 0x000fe40000010000 */
[----:B------:R-:W-:-:S04]  /*1a60*/  FSEL R10, R10, RZ, P6 ;  /* 0x000000ff0a0a7208 */ /* 0x000fc80003000000 */
[----:B------:R-:W-:-:S04]  /*1a70*/  F2FP.BF16.F32.PACK_AB R10, RZ, R10 ;  /* 0x0000000aff0a723e */ /* 0x000fc800000010ff */
[----:B------:R-:W-:-:S07]  /*1a80*/  PRMT R108, R10, 0x7610, R108 ;  /* 0x000076100a6c7816 */ /* 0x000fce000000006c */
.L_x_2681:
[----:B------:R-:W-:Y:S05]  /*1a90*/  BSYNC B0 ;  /* 0x0000000000007941 */ /* 0x000fea0003800000 */
.L_x_2680:
[----:B------:R-:W-:Y:S01]  /*1aa0*/  @P1 F2FP.BF16.F32.PACK_AB R9, RZ, R9 ;  /* 0x00000009ff09123e */ /* 0x000fe200000010ff */
[----:B------:R-:W-:Y:S03]  /*1ab0*/  BSSY B0, `(.L_x_2682) ;  /* 0x0000010000007945 */ /* 0x000fe60003800000 */
[----:B------:R-:W-:Y:S01]  /*1ac0*/  @P1 PRMT R112, R9, 0x7610, R112 ;  /* 0x0000761009701816 */ /* 0x000fe20000000070 */
[----:B------:R-:W-:Y:S06]  /*1ad0*/  @P2 BRA `(.L_x_2683) ;  /* 0x0000000000142947 */ /* 0x000fec0003800000 */
[----:B------:R-:W-:Y:S01]  /*1ae0*/  IMAD.MOV.U32 R9, RZ, RZ, RZ ;  /* 0x000000ffff097224 */ /* 0x000fe200078e00ff */
[----:B------:R-:W-:Y:S06]  /*1af0*/  @!P0 BRA `(.L_x_2684) ;  /* 0x00000000002c8947 */ /* 0x000fec0003800000 */
[----:B------:R-:W-:-:S04]  /*1b00*/  PRMT R9, R20, 0x7632, R9 ;  /* 0x0000763214097816 */ /* 0x000fc80000000009 */
[----:B------:R-:W-:Y:S01]  /*1b10*/  SHF.L.U32 R9, R9, 0x10, RZ ;  /* 0x0000001009097819 */ /* 0x000fe200000006ff */
[----:B------:R-:W-:Y:S06]  /*1b20*/  BRA `(.L_x_2684) ;  /* 0x0000000000207947 */ /* 0x000fec0003800000 */
.L_x_2683:
        /* <DEDUP_REMOVED lines=8> */
.L_x_2684:
[----:B------:R-:W-:Y:S05]  /*1bb0*/  BSYNC B0 ;  /* 0x0000000000007941 */ /* 0x000fea0003800000 */
.L_x_2682:
[----:B------:R-:W-:Y:S01]  /*1bc0*/  BSSY B0, `(.L_x_2685) ;  /* 0x000000f000007945 */ /* 0x000fe20003800000 */
[----:B------:R-:W-:-:S03]  /*1bd0*/  @P1 F2FP.BF16.F32.PACK_AB R10, RZ, R9 ;  /* 0x00000009ff0a123e */ /* 0x000fc600000010ff */
[----:B------:R-:W-:Y:S05]  /*1be0*/  @!P4 BRA `(.L_x_2686) ;  /* 0x000000000030c947 */ /* 0x000fea0003800000 */
[----:B------:R-:W-:Y:S01]  /*1bf0*/  LOP3.LUT P6, RZ, R134, 0xff00, RZ, 0xc0, !PT ;  /* 0x0000ff0086ff7812 */ /* 0x000fe200078cc0ff */
[----:B------:R-:W-:Y:S01]  /*1c00*/  FMUL.FTZ R9, R9, UR17 ;  /* 0x0000001109097c20 */ /* 0x000fe20008410000 */
[----:B------:R-:W-:-:S03]  /*1c10*/  HFMA2.MMA R12, -RZ, RZ, 0, 0 ;  /* 0x00000000ff0c7435 */ /* 0x000fc600000001ff */
[----:B------:R-:W-:-:S04]  /*1c20*/  FMUL.FTZ R122, R9, UR16 ;  /* 0x00000010097a7c20 */ /* 0x000fc80008410000 */
[----:B------:R-:W-:-:S04]  /*1c30*/  FMUL.FTZ R9, R93, R122 ;  /* 0x0000007a5d097220 */ /* 0x000fc80000410000 */
[----:B-----5:R-:W-:Y:S02]  /*1c40*/  @P6 PRMT R11, R52, 0x7632, R11 ;  /* 0x00007632340b6816 */ /* 0x020fe4000000000b */
[----:B------:R-:W-:-:S03]  /*1c50*/  FSEL R9, R9, RZ, P6 ;  /* 0x000000ff09097208 */ /* 0x000fc60003000000 */
[----:B------:R-:W-:Y:S01]  /*1c60*/  @P6 IMAD.U32 R11, R11, 0x10000, RZ ;  /* 0x000100000b0b6824 */ /* 0x000fe200078e00ff */
[----:B------:R-:W-:-:S03]  /*1c70*/  F2FP.BF16.F32.PACK_AB R9, RZ, R9 ;  /* 0x00000009ff09723e */ /* 0x000fc600000010ff */
[----:B------:R-:W-:Y:S01]  /*1c80*/  @P6 FMUL.FTZ R12, R122, R11 ;  /* 0x0000000b7a0c6220 */ /* 0x000fe20000410000 */
[----:B------:R-:W-:-:S03]  /*1c90*/  PRMT R108, R108, 0x5410, R9 ;  /* 0x000054106c6c7816 */ /* 0x000fc60000000009 */
[----:B------:R-:W-:-:S07]  /*1ca0*/  FADD.FTZ R25, R25, R12 ;  /* 0x0000000c19197221 */ /* 0x000fce0000010000 */
.L_x_2686:
[----:B------:R-:W-:Y:S05]  /*1cb0*/  BSYNC B0 ;  /* 0x0000000000007941 */ /* 0x000fea0003800000 */
.L_x_2685:
[----:B------:R-:W-:Y:S01]  /*1cc0*/  BSSY B0, `(.L_x_2687) ;  /* 0x000000e000007945 */ /* 0x000fe20003800000 */
[----:B------:R-:W-:-:S03]  /*1cd0*/  @P1 PRMT R112, R112, 0x5410, R10 ;  /* 0x0000541070701816 */ /* 0x000fc6000000000a */
[----:B------:R-:W-:Y:S05]  /*1ce0*/  @P2 BRA `(.L_x_2688) ;  /* 0x0000000000102947 */ /* 0x000fea0003800000 */
[----:B------:R-:W-:Y:S01]  /*1cf0*/  MOV R9, RZ ;  /* 0x000000ff00097202 */ /* 0x000fe20000000f00 */
[----:B------:R-:W-:Y:S06]  /*1d00*/  @!P0 BRA `(.L_x_2689) ;  /* 0x0000000000248947 */ /* 0x000fec0003800000 */
[----:B------:R-:W-:Y:S01]  /*1d10*/  IMAD.U32 R9, R21, 0x10000, RZ ;  /* 0x0001000015097824 */ /* 0x000fe200078e00ff */
[----:B------:R-:W-:Y:S06]  /*1d20*/  BRA `(.L_x_2689) ;  /* 0x00000000001c7947 */ /* 0x000fec0003800000 */
.L_x_2688:
[----:B------:R-:W-:-:S04]  /*1d30*/  ISETP.NE.AND P6, PT, R6, RZ, PT ;  /* 0x000000ff0600720c */ /* 0x000fc80003fc5270 */
[----:B------:R-:W-:-:S05]  /*1d40*/  FSEL R10, R120, RZ, !P6 ;  /* 0x000000ff780a7208 */ /* 0x000fca0007000000 */
[----:B------:R-:W-:Y:S01]  /*1d50*/  FFMA.FTZ R9, R15, R121, R10 ;  /* 0x000000790f097223 */ /* 0x000fe2000001000a */
[----:B------:R-:W-:-:S03]  /*1d60*/  @P0 SHF.L.U32 R10, R21, 0x10, RZ ;  /* 0x00000010150a0819 */ /* 0x000fc600000006ff */
[----:B------:R-:W-:-:S04]  /*1d70*/  FADD.FTZ R9, R148, -R9 ;  /* 0x8000000994097221 */ /* 0x000fc80000010000 */
[----:B------:R-:W-:-:S04]  /*1d80*/  FMUL.FTZ R9, R4, R9 ;  /* 0x0000000904097220 */ /* 0x000fc80000410000 */
[----:B------:R-:W-:-:S07]  /*1d90*/  @P0 FADD.FTZ R9, R9, R10 ;  /* 0x0000000a09090221 */ /* 0x000fce0000010000 */
.L_x_2689:
[----:B------:R-:W-:Y:S05]  /*1da0*/  BSYNC B0 ;  /* 0x0000000000007941 */ /* 0x000fea0003800000 */
.L_x_2687:
[----:B------:R-:W-:Y:S01]  /*1db0*/  BSSY B0, `(.L_x_2690) ;  /* 0x000000e000007945 */ /* 0x000fe20003800000 */
[----:B------:R-:W-:-:S03]  /*1dc0*/  @P1 F2FP.BF16.F32.PACK_AB R10, RZ, R9 ;  /* 0x00000009ff0a123e */ /* 0x000fc600000010ff */
[----:B------:R-:W-:Y:S05]  /*1dd0*/  @!P4 BRA `(.L_x_2691) ;  /* 0x00000000002cc947 */ /* 0x000fea0003800000 */
[----:B------:R-:W-:Y:S01]  /*1de0*/  LOP3.LUT P6, RZ, R134, 0xff0000, RZ, 0xc0, !PT ;  /* 0x00ff000086ff7812 */ /* 0x000fe200078cc0ff */
[----:B------:R-:W-:-:S04]  /*1df0*/  FMUL.FTZ R9, R9, UR17 ;  /* 0x0000001109097c20 */ /* 0x000fc80008410000 */
[----:B------:R-:W-:Y:S01]  /*1e00*/  FMUL.FTZ R12, R9, UR16 ;  /* 0x00000010090c7c20 */ /* 0x000fe20008410000 */
[----:B------:R-:W-:-:S07]  /*1e10*/  HFMA2.MMA R9, -RZ, RZ, 0, 0 ;  /* 0x00000000ff097435 */ /* 0x000fce00000001ff */
[----:B-----5:R-:W-:-:S04]  /*1e20*/  @P6 IMAD.U32 R11, R53, 0x10000, RZ ;  /* 0x00010000350b6824 */ /* 0x020fc800078e00ff */
[----:B------:R-:W-:Y:S01]  /*1e30*/  @P6 FMUL.FTZ R9, R12, R11 ;  /* 0x0000000b0c096220 */ /* 0x000fe20000410000 */
[----:B------:R-:W-:-:S03]  /*1e40*/  FMUL.FTZ R11, R94, R12 ;  /* 0x0000000c5e0b7220 */ /* 0x000fc60000410000 */
[----:B------:R-:W-:Y:S02]  /*1e50*/  FADD.FTZ R26, R26, R9 ;  /* 0x000000091a1a7221 */ /* 0x000fe40000010000 */
[----:B------:R-:W-:-:S04]  /*1e60*/  FSEL R11, R11, RZ, P6 ;  /* 0x000000ff0b0b7208 */ /* 0x000fc80003000000 */
[----:B------:R-:W-:-:S04]  /*1e70*/  F2FP.BF16.F32.PACK_AB R11, RZ, R11 ;  /* 0x0000000bff0b723e */ /* 0x000fc800000010ff */
[----:B------:R-:W-:-:S07]  /*1e80*/  PRMT R109, R11, 0x7610, R109 ;  /* 0x000076100b6d7816 */ /* 0x000fce000000006d */
.L_x_2691:
[----:B------:R-:W-:Y:S05]  /*1e90*/  BSYNC B0 ;  /* 0x0000000000007941 */ /* 0x000fea0003800000 */
.L_x_2690:
        /* <DEDUP_REMOVED lines=8> */
.L_x_2693:
        /* <DEDUP_REMOVED lines=8> */
.L_x_2694:
[----:B------:R-:W-:Y:S05]  /*1fa0*/  BSYNC B0 ;  /* 0x0000000000007941 */ /* 0x000fea0003800000 */
.L_x_2692:
        /* <DEDUP_REMOVED lines=9> */
[----:B------:R-:W-:Y:S02]  /*2040*/  FSEL R9, R9, RZ, P6 ;  /* 0x000000ff09097208 */ /* 0x000fe40003000000 */
[----:B------:R-:W-:Y:S02]  /*2050*/  @P6 SHF.L.U32 R11, R11, 0x10, RZ ;  /* 0x000000100b0b6819 */ /* 0x000fe400000006ff */
[----:B------:R-:W-:-:S03]  /*2060*/  F2FP.BF16.F32.PACK_AB R9, RZ, R9 ;  /* 0x00000009ff09723e */ /* 0x000fc600000010ff */
[----:B------:R-:W-:Y:S01]  /*2070*/  @P6 FMUL.FTZ R12, R122, R11 ;  /* 0x0000000b7a0c6220 */ /* 0x000fe20000410000 */
[----:B------:R-:W-:-:S03]  /*2080*/  PRMT R109, R109, 0x5410, R9 ;  /* 0x000054106d6d7816 */ /* 0x000fc60000000009 */
[----:B------:R-:W-:-:S07]  /*2090*/  FADD.FTZ R27, R27, R12 ;  /* 0x0000000c1b1b7221 */ /* 0x000fce0000010000 */
.L_x_2696:
[----:B------:R-:W-:Y:S05]  /*20a0*/  BSYNC B0 ;  /* 0x0000000000007941 */ /* 0x000fea0003800000 */
.L_x_2695:
[----:B------:R-:W-:Y:S01]  /*20b0*/  BSSY B0, `(.L_x_2697) ;  /* 0x000000e000007945 */ /* 0x000fe20003800000 */
[----:B------:R-:W-:-:S03]  /*20c0*/  @P1 PRMT R113, R113, 0x5410, R10 ;  /* 0x0000541071711816 */ /* 0x000fc6000000000a */
[----:B------:R-:W-:Y:S05]  /*20d0*/  @P2 BRA `(.L_x_2698) ;  /* 0x0000000000102947 */ /* 0x000fea0003800000 */
[----:B------:R-:W-:Y:S01]  /*20e0*/  IMAD.MOV.U32 R9, RZ, RZ, RZ ;  /* 0x000000ffff097224 */ /* 0x000fe200078e00ff */
[----:B------:R-:W-:Y:S06]  /*20f0*/  @!P0 BRA `(.L_x_2699) ;  /* 0x0000000000248947 */ /* 0x000fec0003800000 */
[----:B------:R-:W-:Y:S01]  /*2100*/  SHF.L.U32 R9, R22, 0x10, RZ ;  /* 0x0000001016097819 */ /* 0x000fe200000006ff */
[----:B------:R-:W-:Y:S06]  /*2110*/  BRA `(.L_x_2699) ;  /* 0x00000000001c7947 */ /* 0x000fec0003800000 */
.L_x_2698:
[----:B------:R-:W-:-:S04]  /*2120*/  ISETP.NE.AND P6, PT, R6, RZ, PT ;  /* 0x000000ff0600720c */ /* 0x000fc80003fc5270 */
[----:B------:R-:W-:-:S05]  /*2130*/  FSEL R10, R120, RZ, !P6 ;  /* 0x000000ff780a7208 */ /* 0x000fca0007000000 */
[----:B------:R-:W-:Y:S01]  /*2140*/  FFMA.FTZ R9, R117, R121, R10 ;  /* 0x0000007975097223 */ /* 0x000fe2000001000a */
[----:B------:R-:W-:-:S03]  /*2150*/  @P0 SHF.L.U32 R10, R22, 0x10, RZ ;  /* 0x00000010160a0819 */ /* 0x000fc600000006ff */
[----:B------:R-:W-:-:S04]  /*2160*/  FADD.FTZ R9, R150, -R9 ;  /* 0x8000000996097221 */ /* 0x000fc80000010000 */
[----:B------:R-:W-:-:S04]  /*2170*/  FMUL.FTZ R9, R4, R9 ;  /* 0x0000000904097220 */ /* 0x000fc80000410000 */
[----:B------:R-:W-:-:S07]  /*2180*/  @P0 FADD.FTZ R9, R9, R10 ;  /* 0x0000000a09090221 */ /* 0x000fce0000010000 */
.L_x_2699:
[----:B------:R-:W-:Y:S05]  /*2190*/  BSYNC B0 ;  /* 0x0000000000007941 */ /* 0x000fea0003800000 */
.L_x_2697:
[----:B------:R-:W-:Y:S01]  /*21a0*/  BSSY B0, `(.L_x_2700) ;  /* 0x000000e000007945 */ /* 0x000fe20003800000 */
[----:B------:R-:W-:-:S03]  /*21b0*/  @P1 F2FP.BF16.F32.PACK_AB R10, RZ, R9 ;  /* 0x00000009ff0a123e */ /* 0x000fc600000010ff */
[----:B------:R-:W-:Y:S05]  /*21c0*/  @!P4 BRA `(.L_x_2701) ;  /* 0x00000000002cc947 */ /* 0x000fea0003800000 */
[----:B------:R-:W-:Y:S01]  /*21d0*/  LOP3.LUT P6, RZ, R135, 0xff, RZ, 0xc0, !PT ;  /* 0x000000ff87ff7812 */ /* 0x000fe200078cc0ff */
[----:B------:R-:W-:-:S04]  /*21e0*/  FMUL.FTZ R9, R9, UR17 ;  /* 0x0000001109097c20 */ /* 0x000fc80008410000 */
[----:B------:R-:W-:Y:S01]  /*21f0*/  FMUL.FTZ R12, R9, UR16 ;  /* 0x00000010090c7c20 */ /* 0x000fe20008410000 */
[----:B------:R-:W-:-:S07]  /*2200*/  IMAD.MOV.U32 R9, RZ, RZ, RZ ;  /* 0x000000ffff097224 */ /* 0x000fce00078e00ff */
[----:B-----5:R-:W-:-:S05]  /*2210*/  @P6 SHF.L.U32 R11, R54, 0x10, RZ ;  /* 0x00000010360b6819 */ /* 0x020fca00000006ff */
[----:B------:R-:W-:Y:S01]  /*2220*/  @P6 FMUL.FTZ R9, R12, R11 ;  /* 0x0000000b0c096220 */ /* 0x000fe20000410000 */
[----:B------:R-:W-:-:S03]  /*2230*/  FMUL.FTZ R11, R96, R12 ;  /* 0x0000000c600b7220 */ /* 0x000fc60000410000 */
[----:B------:R-:W-:Y:S02]  /*2240*/  FADD.FTZ R28, R28, R9 ;  /* 0x000000091c1c7221 */ /* 0x000fe40000010000 */
[----:B------:R-:W-:-:S04]  /*2250*/  FSEL R11, R11, RZ, P6 ;  /* 0x000000ff0b0b7208 */ /* 0x000fc80003000000 */
[----:B------:R-:W-:-:S04]  /*2260*/  F2FP.BF16.F32.PACK_AB R11, RZ, R11 ;  /* 0x0000000bff0b723e */ /* 0x000fc800000010ff */
[----:B------:R-:W-:-:S07]  /*2270*/  PRMT R110, R11, 0x7610, R110 ;  /* 0x000076100b6e7816 */ /* 0x000fce000000006e */
.L_x_2701:
[----:B------:R-:W-:Y:S05]  /*2280*/  BSYNC B0 ;  /* 0x0000000000007941 */ /* 0x000fea0003800000 */
.L_x_2700:
[----:B------:R-:W-:Y:S01]  /*2290*/  BSSY B0, `(.L_x_2702) ;  /* 0x0000010000007945 */ /* 0x000fe20003800000 */
[----:B------:R-:W-:-:S03]  /*22a0*/  @P1 PRMT R114, R10, 0x7610, R114 ;  /* 0x000076100a721816 */ /* 0x000fc60000000072 */
[----:B------:R-:W-:Y:S05]  /*22b0*/  @P2 BRA `(.L_x_2703) ;  /* 0x0000000000142947 */ /* 0x000fea0003800000 */
[----:B------:R-:W-:Y:S01]  /*22c0*/  MOV R9, RZ ;  /* 0x000000ff00097202 */ /* 0x000fe20000000f00 */
[----:B------:R-:W-:Y:S06]  /*22d0*/  @!P0 BRA `(.L_x_2704) ;  /* 0x00000000002c8947 */ /* 0x000fec0003800000 */
[----:B------:R-:W-:-:S05]  /*22e0*/  PRMT R9, R22, 0x7632, R9 ;  /* 0x0000763216097816 */ /* 0x000fca0000000009 */
[----:B------:R-:W-:Y:S01]  /*22f0*/  IMAD.U32 R9, R9, 0x10000, RZ ;  /* 0x0001000009097824 */ /* 0x000fe200078e00ff */
[----:B------:R-:W-:Y:S06]  /*2300*/  BRA `(.L_x_2704) ;  /* 0x0000000000207947 */ /* 0x000fec0003800000 */
.L_x_2703:
        /* <DEDUP_REMOVED lines=8> */
.L_x_2704:
[----:B------:R-:W-:Y:S05]  /*2390*/  BSYNC B0 ;  /* 0x0000000000007941 */ /* 0x000fea0003800000 */
.L_x_2702:
[----:B------:R-:W-:Y:S01]  /*23a0*/  BSSY B0, `(.L_x_2705) ;  /* 0x000000f000007945 */ /* 0x000fe20003800000 */
[----:B------:R-:W-:-:S03]  /*23b0*/  @P1 F2FP.BF16.F32.PACK_AB R10, RZ, R9 ;  /* 0x00000009ff0a123e */ /* 0x000fc600000010ff */
[----:B------:R-:W-:Y:S05]  /*23c0*/  @!P4 BRA `(.L_x_2706) ;  /* 0x000000000030c947 */ /* 0x000fea0003800000 */
[----:B------:R-:W-:Y:S01]  /*23d0*/  LOP3.LUT P6, RZ, R135, 0xff00, RZ, 0xc0, !PT ;  /* 0x0000ff0087ff7812 */ /* 0x000fe200078cc0ff */
[----:B------:R-:W-:Y:S01]  /*23e0*/  FMUL.FTZ R9, R9, UR17 ;  /* 0x0000001109097c20 */ /* 0x000fe20008410000 */
[----:B------:R-:W-:-:S03]  /*23f0*/  IMAD.MOV.U32 R12, RZ, RZ, RZ ;  /* 0x000000ffff0c7224 */ /* 0x000fc600078e00ff */
        /* <DEDUP_REMOVED lines=9> */
.L_x_2706:
[----:B------:R-:W-:Y:S05]  /*2490*/  BSYNC B0 ;  /* 0x0000000000007941 */ /* 0x000fea0003800000 */
.L_x_2705:
[----:B------:R-:W-:Y:S01]  /*24a0*/  BSSY B0, `(.L_x_2707) ;  /* 0x000000e000007945 */ /* 0x000fe20003800000 */
[----:B------:R-:W-:-:S03]  /*24b0*/  @P1 PRMT R114, R114, 0x5410, R10 ;  /* 0x0000541072721816 */ /* 0x000fc6000000000a */
[----:B------:R-:W-:Y:S05]  /*24c0*/  @P2 BRA `(.L_x_2708) ;  /* 0x0000000000102947 */ /* 0x000fea0003800000 */
[----:B------:R-:W-:Y:S01]  /*24d0*/  HFMA2.MMA R9, -RZ, RZ, 0, 0 ;  /* 0x00000000ff097435 */ /* 0x000fe200000001ff */
[----:B------:R-:W-:Y:S10]  /*24e0*/  @!P0 BRA `(.L_x_2709) ;  /* 0x0000000000248947 */ /* 0x000ff40003800000 */
[----:B------:R-:W-:Y:S01]  /*24f0*/  SHF.L.U32 R9, R23, 0x10, RZ ;  /* 0x0000001017097819 */ /* 0x000fe200000006ff */
[----:B------:R-:W-:Y:S06]  /*2500*/  BRA `(.L_x_2709) ;  /* 0x00000000001c7947 */ /* 0x000fec0003800000 */
.L_x_2708:
[----:B------:R-:W-:-:S04]  /*2510*/  ISETP.NE.AND P6, PT, R6, RZ, PT ;  /* 0x000000ff0600720c */ /* 0x000fc80003fc5270 */
[----:B------:R-:W-:-:S05]  /*2520*/  FSEL R10, R120, RZ, !P6 ;  /* 0x000000ff780a7208 */ /* 0x000fca0007000000 */
[----:B------:R-:W-:Y:S01]  /*2530*/  FFMA.FTZ R9, R119, R121, R10 ;  /* 0x0000007977097223 */ /* 0x000fe2000001000a */
[----:B------:R-:W-:-:S03]  /*2540*/  @P0 IMAD.U32 R10, R23, 0x10000, RZ ;  /* 0x00010000170a0824 */ /* 0x000fc600078e00ff */
[----:B------:R-:W-:-:S04]  /*2550*/  FADD.FTZ R9, R152, -R9 ;  /* 0x8000000998097221 */ /* 0x000fc80000010000 */
[----:B------:R-:W-:-:S04]  /*2560*/  FMUL.FTZ R9, R4, R9 ;  /* 0x0000000904097220 */ /* 0x000fc80000410000 */
[----:B------:R-:W-:-:S07]  /*2570*/  @P0 FADD.FTZ R9, R9, R10 ;  /* 0x0000000a09090221 */ /* 0x000fce0000010000 */
.L_x_2709:
[----:B------:R-:W-:Y:S05]  /*2580*/  BSYNC B0 ;  /* 0x0000000000007941 */ /* 0x000fea0003800000 */
.L_x_2707:
[----:B------:R-:W-:Y:S01]  /*2590*/  BSSY B0, `(.L_x_2710) ;  /* 0x000000e000007945 */ /* 0x000fe20003800000 */
[----:B------:R-:W-:-:S03]  /*25a0*/  @P1 F2FP.BF16.F32.PACK_AB R10, RZ, R9 ;  /* 0x00000009ff0a123e */ /* 0x000fc600000010ff */
[----:B------:R-:W-:Y:S05]  /*25b0*/  @!P4 BRA `(.L_x_2711) ;  /* 0x00000000002cc947 */ /* 0x000fea0003800000 */
[----:B------:R-:W-:Y:S01]  /*25c0*/  LOP3.LUT P6, RZ, R135, 0xff0000, RZ, 0xc0, !PT ;  /* 0x00ff000087ff7812 */ /* 0x000fe200078cc0ff */
[----:B------:R-:W-:-:S04]  /*25d0*/  FMUL.FTZ R9, R9, UR17 ;  /* 0x0000001109097c20 */ /* 0x000fc80008410000 */
[----:B------:R-:W-:Y:S01]  /*25e0*/  FMUL.FTZ R12, R9, UR16 ;  /* 0x00000010090c7c20 */ /* 0x000fe20008410000 */
[----:B------:R-:W-:-:S07]  /*25f0*/  MOV R9, RZ ;  /* 0x000000ff00097202 */ /* 0x000fce0000000f00 */
[----:B-----5:R-:W-:-:S05]  /*2600*/  @P6 SHF.L.U32 R11, R55, 0x10, RZ ;  /* 0x00000010370b6819 */ /* 0x020fca00000006ff */
[----:B------:R-:W-:Y:S01]  /*2610*/  @P6 FMUL.FTZ R9, R12, R11 ;  /* 0x0000000b0c096220 */ /* 0x000fe20000410000 */
[----:B------:R-:W-:-:S03]  /*2620*/  FMUL.FTZ R11, R98, R12 ;  /* 0x0000000c620b7220 */ /* 0x000fc60000410000 */
[----:B------:R-:W-:Y:S02]  /*2630*/  FADD.FTZ R30, R30, R9 ;  /* 0x000000091e1e7221 */ /* 0x000fe40000010000 */
[----:B------:R-:W-:-:S04]  /*2640*/  FSEL R11, R11, RZ, P6 ;  /* 0x000000ff0b0b7208 */ /* 0x000fc80003000000 */
[----:B------:R-:W-:-:S04]  /*2650*/  F2FP.BF16.F32.PACK_AB R11, RZ, R11 ;  /* 0x0000000bff0b723e */ /* 0x000fc800000010ff */
[----:B------:R-:W-:-:S07]  /*2660*/  PRMT R111, R11, 0x7610, R111 ;  /* 0x000076100b6f7816 */ /* 0x000fce000000006f */
.L_x_2711:
[----:B------:R-:W-:Y:S05]  /*2670*/  BSYNC B0 ;  /* 0x0000000000007941 */ /* 0x000fea0003800000 */
.L_x_2710:
        /* <DEDUP_REMOVED lines=8> */
.L_x_2713:
        /* <DEDUP_REMOVED lines=8> */
.L_x_2714:
[----:B------:R-:W-:Y:S05]  /*2780*/  BSYNC B0 ;  /* 0x0000000000007941 */ /* 0x000fea0003800000 */
.L_x_2712:
[----:B------:R-:W0:Y:S01]  /*2790*/  @P1 LDC.64 R12, c[0x0][0x308] ;  /* 0x0000c200ff0c1b82 */ /* 0x000e220000000a00 */
[----:B------:R-:W-:Y:S07]  /*27a0*/  BSSY B0, `(.L_x_2715) ;  /* 0x000000f000007945 */ /* 0x000fee0003800000 */
[----:B------:R-:W1:Y:S01]  /*27b0*/  @P4 LDC.64 R10, c[0x0][0x2f8] ;  /* 0x0000be00ff0a4b82 */ /* 0x000e620000000a00 */
[----:B------:R-:W-:Y:S05]  /*27c0*/  @!P4 BRA `(.L_x_2716) ;  /* 0x000000000030c947 */ /* 0x000fea0003800000 */
[----:B------:R-:W-:Y:S01]  /*27d0*/  LOP3.LUT P6, RZ, R135, 0xff000000, RZ, 0xc0, !PT ;  /* 0xff00000087ff7812 */ /* 0x000fe200078cc0ff */
[----:B------:R-:W-:-:S04]  /*27e0*/  FMUL.FTZ R122, R9, UR17 ;  /* 0x00000011097a7c20 */ /* 0x000fc80008410000 */
[----:B------:R-:W-:Y:S01]  /*27f0*/  FMUL.FTZ R124, R122, UR16 ;  /* 0x000000107a7c7c20 */ /* 0x000fe20008410000 */
[----:B------:R-:W-:-:S07]  /*2800*/  HFMA2.MMA R122, -RZ, RZ, 0, 0 ;  /* 0x00000000ff7a7435 */ /* 0x000fce00000001ff */
[----:B-----5:R-:W-:-:S05]  /*2810*/  @P6 PRMT R123, R55, 0x7632, R123 ;  /* 0x00007632377b6816 */ /* 0x020fca000000007b */
[----:B------:R-:W-:-:S04]  /*2820*/  @P6 IMAD.U32 R123, R123, 0x10000, RZ ;  /* 0x000100007b7b6824 */ /* 0x000fc800078e00ff */
[----:B------:R-:W-:Y:S01]  /*2830*/  @P6 FMUL.FTZ R122, R124, R123 ;  /* 0x0000007b7c7a6220 */ /* 0x000fe20000410000 */
[----:B------:R-:W-:-:S03]  /*2840*/  FMUL.FTZ R123, R99, R124 ;  /* 0x0000007c637b7220 */ /* 0x000fc60000410000 */
[----:B------:R-:W-:Y:S02]  /*2850*/  FADD.FTZ R31, R31, R122 ;  /* 0x0000007a1f1f7221 */ /* 0x000fe40000010000 */
[----:B------:R-:W-:-:S04]  /*2860*/  FSEL R123, R123, RZ, P6 ;  /* 0x000000ff7b7b7208 */ /* 0x000fc80003000000 */
[----:B------:R-:W-:-:S04]  /*2870*/  F2FP.BF16.F32.PACK_AB R123, RZ, R123 ;  /* 0x0000007bff7b723e */ /* 0x000fc800000010ff */
[----:B------:R-:W-:-:S07]  /*2880*/  PRMT R111, R111, 0x5410, R123 ;  /* 0x000054106f6f7816 */ /* 0x000fce000000007b */
.L_x_2716:
[----:B------:R-:W-:Y:S05]  /*2890*/  BSYNC B0 ;  /* 0x0000000000007941 */ /* 0x000fea0003800000 */
.L_x_2715:
[----:B------:R-:W-:Y:S01]  /*28a0*/  @P1 F2FP.BF16.F32.PACK_AB R9, RZ, R9 ;  /* 0x00000009ff09123e */ /* 0x000fe200000010ff */
[----:B0-----:R-:W-:Y:S01]  /*28b0*/  @P1 IMAD.WIDE.U32 R12, R2, 0x10, R12 ;  /* 0x00000010020c1825 */ /* 0x001fe200078e000c */
[----:B------:R-:W-:Y:S02]  /*28c0*/  BSSY B0, `(.L_x_2717) ;  /* 0x000000a000007945 */ /* 0x000fe40003800000 */
[----:B------:R-:W-:Y:S01]  /*28d0*/  @P1 PRMT R115, R115, 0x5410, R9 ;  /* 0x0000541073731816 */ /* 0x000fe20000000009 */
[C---:B-1----:R-:W-:Y:S01]  /*28e0*/  @P4 IMAD.WIDE.U32 R10, R143.reuse, 0x10, R10 ;  /* 0x000000108f0a4825 */ /* 0x042fe200078e000a */
[----:B------:R-:W-:-:S03]  /*28f0*/  IADD3 R143, R143, 0x80, RZ ;  /* 0x000000808f8f7810 */ /* 0x000fc60007ffe0ff */
[----:B------:R0:W-:Y:S04]  /*2900*/  @P1 STG.E.128 desc[UR4][R12.64], R112 ;  /* 0x000000700c001986 */ /* 0x0001e8000c101d04 */
[----:B------:R0:W-:Y:S01]  /*2910*/  @P4 STG.E.128 desc[UR4][R10.64], R108 ;  /* 0x0000006c0a004986 */ /* 0x0001e2000c101d04 */
[----:B------:R-:W-:Y:S05]  /*2920*/  @!P4 BRA `(.L_x_2718) ;  /* 0x00000000000cc947 */ /* 0x000fea0003800000 */
[----:B0-----:R-:W0:Y:S02]  /*2930*/  LDC.64 R10, c[0x0][0x220] ;  /* 0x00008800ff0a7b82 */ /* 0x001e240000000a00 */
[----:B0-----:R-:W-:-:S05]  /*2940*/  IMAD.WIDE.U32 R10, R143, 0x10, R10 ;  /* 0x000000108f0a7825 */ /* 0x001fca00078e000a */
[----:B-----5:R1:W5:Y:S02]  /*2950*/  LDG.E.128 R52, desc[UR4][R10.64] ;  /* 0x000000040a347981 */ /* 0x020364000c1e1d00 */
.L_x_2718:
[----:B------:R-:W-:Y:S05]  /*2960*/  BSYNC B0 ;  /* 0x0000000000007941 */ /* 0x000fea0003800000 */
.L_x_2717:
[----:B------:R-:W-:Y:S04]  /*2970*/  BSSY B0, `(.L_x_2719) ;  /* 0x000000d000007945 */ /* 0x000fe80003800000 */
[----:B------:R-:W-:Y:S05]  /*2980*/  @P2 BRA `(.L_x_2720) ;  /* 0x0000000000102947 */ /* 0x000fea0003800000 */
[----:B------:R-:W-:Y:S01]  /*2990*/  IMAD.MOV.U32 R9, RZ, RZ, RZ ;  /* 0x000000ffff097224 */ /* 0x000fe200078e00ff */
[----:B------:R-:W-:Y:S06]  /*29a0*/  @!P0 BRA `(.L_x_2721) ;  /* 0x0000000000248947 */ /* 0x000fec0003800000 */
[----:B------:R-:W-:Y:S01]  /*29b0*/  SHF.L.U32 R9, R16, 0x10, RZ ;  /* 0x0000001010097819 */ /* 0x000fe200000006ff */
[----:B------:R-:W-:Y:S06]  /*29c0*/  BRA `(.L_x_2721) ;  /* 0x00000000001c7947 */ /* 0x000fec0003800000 */
.L_x_2720:
[----:B------:R-:W-:-:S04]  /*29d0*/  ISETP.NE.AND P6, PT, R6, RZ, PT ;  /* 0x000000ff0600720c */ /* 0x000fc80003fc5270 */
[----:B------:R-:W-:-:S05]  /*29e0*/  FSEL R2, R120, RZ, !P6 ;  /* 0x000000ff78027208 */ /* 0x000fca0007000000 */
[----:B------:R-:W-:Y:S01]  /*29f0*/  FFMA.FTZ R9, R129, R121, R2 ;  /* 0x0000007981097223 */ /* 0x000fe20000010002 */
[----:B------:R-:W-:-:S03]  /*2a00*/  @P0 SHF.L.U32 R2, R16, 0x10, RZ ;  /* 0x0000001010020819 */ /* 0x000fc600000006ff */
[----:B------:R-:W-:-:S04]  /*2a10*/  FADD.FTZ R9, R154, -R9 ;  /* 0x800000099a097221 */ /* 0x000fc80000010000 */
[----:B------:R-:W-:-:S04]  /*2a20*/  FMUL.FTZ R9, R4, R9 ;  /* 0x0000000904097220 */ /* 0x000fc80000410000 */
[----:B------:R-:W-:-:S07]  /*2a30*/  @P0 FADD.FTZ R9, R9, R2 ;  /* 0x0000000209090221 */ /* 0x000fce0000010000 */
.L_x_2721:
[----:B------:R-:W-:Y:S05]  /*2a40*/  BSYNC B0 ;  /* 0x0000000000007941 */ /* 0x000fea0003800000 */
.L_x_2719:
[----:B------:R-:W-:Y:S01]  /*2a50*/  BSSY B0, `(.L_x_2722) ;  /* 0x000000e000007945 */ /* 0x000fe20003800000 */
[----:B------:R-:W-:-:S03]  /*2a60*/  @P1 F2FP.BF16.F32.PACK_AB R2, RZ, R9 ;  /* 0x00000009ff02123e */ /* 0x000fc600000010ff */
[----:B------:R-:W-:Y:S05]  /*2a70*/  @!P4 BRA `(.L_x_2723) ;  /* 0x00000000002cc947 */ /* 0x000fea0003800000 */
[----:B------:R-:W-:Y:S01]  /*2a80*/  LOP3.LUT P6, RZ, R142, 0xff, RZ, 0xc0, !PT ;  /* 0x000000ff8eff7812 */ /* 0x000fe200078cc0ff */
[----:B------:R-:W-:-:S04]  /*2a90*/  FMUL.FTZ R9, R9, UR17 ;  /* 0x0000001109097c20 */ /* 0x000fc80008410000 */
[----:B01----:R-:W-:Y:S01]  /*2aa0*/  FMUL.FTZ R11, R9, UR16 ;  /* 0x00000010090b7c20 */ /* 0x003fe20008410000 */
[----:B------:R-:W-:-:S03]  /*2ab0*/  IMAD.MOV.U32 R9, RZ, RZ, RZ ;  /* 0x000000ffff097224 */ /* 0x000fc600078e00ff */
[----:B------:R-:W-:-:S04]  /*2ac0*/  FMUL.FTZ R10, R100, R11 ;  /* 0x0000000b640a7220 */ /* 0x000fc80000410000 */
[----:B-----5:R-:W-:Y:S02]  /*2ad0*/  @P6 SHF.L.U32 R12, R52, 0x10, RZ ;  /* 0x00000010340c6819 */ /* 0x020fe400000006ff */
[----:B------:R-:W-:-:S03]  /*2ae0*/  FSEL R10, R10, RZ, P6 ;  /* 0x000000ff0a0a7208 */ /* 0x000fc60003000000 */
[----:B------:R-:W-:Y:S01]  /*2af0*/  @P6 FMUL.FTZ R9, R12, R11 ;  /* 0x0000000b0c096220 */ /* 0x000fe20000410000 */
[----:B------:R-:W-:-:S03]  /*2b00*/  F2FP.BF16.F32.PACK_AB R10, RZ, R10 ;  /* 0x0000000aff0a723e */ /* 0x000fc600000010ff */
[----:B------:R-:W-:Y:S01]  /*2b10*/  FADD.FTZ R32, R32, R9 ;  /* 0x0000000920207221 */ /* 0x000fe20000010000 */
[----:B------:R-:W-:-:S07]  /*2b20*/  PRMT R108, R10, 0x7610, R108 ;  /* 0x000076100a6c7816 */ /* 0x000fce000000006c */
.L_x_2723:
[----:B------:R-:W-:Y:S05]  /*2b30*/  BSYNC B0 ;  /* 0x0000000000007941 */ /* 0x000fea0003800000 */
.L_x_2722:
[----:B------:R-:W-:Y:S01]  /*2b40*/  BSSY B0, `(.L_x_2724) ;  /* 0x0000010000007945 */ /* 0x000fe20003800000 */
[----:B0-----:R-:W-:-:S03]  /*2b50*/  @P1 PRMT R112, R2, 0x7610, R112 ;  /* 0x0000761002701816 */ /* 0x001fc60000000070 */
[----:B------:R-:W-:Y:S05]  /*2b60*/  @P2 BRA `(.L_x_2725) ;  /* 0x0000000000142947 */ /* 0x000fea0003800000 */
[----:B------:R-:W-:Y:S01]  /*2b70*/  MOV R9, RZ ;  /* 0x000000ff00097202 */ /* 0x000fe20000000f00 */
[----:B------:R-:W-:Y:S06]  /*2b80*/  @!P0 BRA `(.L_x_2726) ;  /* 0x00000000002c8947 */ /* 0x000fec0003800000 */
[----:B------:R-:W-:-:S05]  /*2b90*/  PRMT R9, R16, 0x7632, R9 ;  /* 0x0000763210097816 */ /* 0x000fca0000000009 */
[----:B------:R-:W-:Y:S01]  /*2ba0*/  IMAD.U32 R9, R9, 0x10000, RZ ;  /* 0x0001000009097824 */ /* 0x000fe200078e00ff */
[----:B------:R-:W-:Y:S06]  /*2bb0*/  BRA `(.L_x_2726) ;  /* 0x0000000000207947 */ /* 0x000fec0003800000 */
.L_x_2725:
[----:B------:R-:W-:Y:S02]  /*2bc0*/  ISETP.NE.AND P6, PT, R6, RZ, PT ;  /* 0x000000ff0600720c */ /* 0x000fe40003fc5270 */
[----:B-1----:R-:W-:Y:S02]  /*2bd0*/  @P0 PRMT R10, R16, 0x7632, R10 ;  /* 0x00007632100a0816 */ /* 0x002fe4000000000a */
[----:B------:R-:W-:Y:S02]  /*2be0*/  FSEL R9, R120, RZ, !P6 ;  /* 0x000000ff78097208 */ /* 0x000fe40007000000 */
[----:B------:R-:W-:-:S03]  /*2bf0*/  @P0 SHF.L.U32 R10, R10, 0x10, RZ ;  /* 0x000000100a0a0819 */ /* 0x000fc600000006ff */
[----:B------:R-:W-:-:S04]  /*2c00*/  FFMA.FTZ R2, R130, R121, R9 ;  /* 0x0000007982027223 */ /* 0x000fc80000010009 */
[----:B------:R-:W-:-:S04]  /*2c10*/  FADD.FTZ R9, R153, -R2 ;  /* 0x8000000299097221 */ /* 0x000fc80000010000 */
[----:B------:R-:W-:-:S04]  /*2c20*/  FMUL.FTZ R9, R4, R9 ;  /* 0x0000000904097220 */ /* 0x000fc80000410000 */
[----:B------:R-:W-:-:S07]  /*2c30*/  @P0 FADD.FTZ R9, R9, R10 ;  /* 0x0000000a09090221 */ /* 0x000fce0000010000 */
.L_x_2726:
[----:B------:R-:W-:Y:S05]  /*2c40*/  BSYNC B0 ;  /* 0x0000000000007941 */ /* 0x000fea0003800000 */
.L_x_2724:
[----:B------:R-:W-:Y:S01]  /*2c50*/  BSSY B0, `(.L_x_2727) ;  /* 0x000000f000007945 */ /* 0x000fe20003800000 */
[----:B------:R-:W-:-:S03]  /*2c60*/  @P1 F2FP.BF16.F32.PACK_AB R2, RZ, R9 ;  /* 0x00000009ff02123e */ /* 0x000fc600000010ff */
[----:B------:R-:W-:Y:S05]  /*2c70*/  @!P4 BRA `(.L_x_2728) ;  /* 0x000000000030c947 */ /* 0x000fea0003800000 */
[----:B------:R-:W-:Y:S01]  /*2c80*/  LOP3.LUT P6, RZ, R132, 0xff00, RZ, 0xc0, !PT ;  /* 0x0000ff0084ff7812 */ /* 0x000fe200078cc0ff */
[----:B------:R-:W-:Y:S01]  /*2c90*/  FMUL.FTZ R9, R9, UR17 ;  /* 0x0000001109097c20 */ /* 0x000fe20008410000 */
[----:B-1----:R-:W-:-:S03]  /*2ca0*/  HFMA2.MMA R10, -RZ, RZ, 0, 0 ;  /* 0x00000000ff0a7435 */ /* 0x002fc600000001ff */
        /* <DEDUP_REMOVED lines=9> */
.L_x_2728:
[----:B------:R-:W-:Y:S05]  /*2d40*/  BSYNC B0 ;  /* 0x0000000000007941 */ /* 0x000fea0003800000 */
.L_x_2727:
[----:B------:R-:W-:Y:S01]  /*2d50*/  BSSY B0, `(.L_x_2729) ;  /* 0x000000e000007945 */ /* 0x000fe20003800000 */
[----:B------:R-:W-:-:S03]  /*2d60*/  @P1 PRMT R112, R112, 0x5410, R2 ;  /* 0x0000541070701816 */ /* 0x000fc60000000002 */
[----:B------:R-:W-:Y:S05]  /*2d70*/  @P2 BRA `(.L_x_2730) ;  /* 0x0000000000102947 */ /* 0x000fea0003800000 */
[----:B------:R-:W-:Y:S01]  /*2d80*/  MOV R9, RZ ;  /* 0x000000ff00097202 */ /* 0x000fe20000000f00 */
[----:B------:R-:W-:Y:S06]  /*2d90*/  @!P0 BRA `(.L_x_2731) ;  /* 0x0000000000248947 */ /* 0x000fec0003800000 */
[----:B------:R-:W-:Y:S01]  /*2da0*/  SHF.L.U32 R9, R17, 0x10, RZ ;  /* 0x0000001011097819 */ /* 0x000fe200000006ff */
[----:B------:R-:W-:Y:S06]  /*2db0*/  BRA `(.L_x_2731) ;  /* 0x00000000001c7947 */ /* 0x000fec0003800000 */
.L_x_2730:
[----:B------:R-:W-:-:S04]  /*2dc0*/  ISETP.NE.AND P6, PT, R6, RZ, PT ;  /* 0x000000ff0600720c */ /* 0x000fc80003fc5270 */
[----:B------:R-:W-:-:S05]  /*2dd0*/  FSEL R2, R120, RZ, !P6 ;  /* 0x000000ff78027208 */ /* 0x000fca0007000000 */
[----:B------:R-:W-:Y:S01]  /*2de0*/  FFMA.FTZ R9, R131, R121, R2 ;  /* 0x0000007983097223 */ /* 0x000fe20000010002 */
[----:B------:R-:W-:-:S03]  /*2df0*/  @P0 IMAD.U32 R2, R17, 0x10000, RZ ;  /* 0x0001000011020824 */ /* 0x000fc600078e00ff */
[----:B------:R-:W-:-:S04]  /*2e00*/  FADD.FTZ R9, R156, -R9 ;  /* 0x800000099c097221 */ /* 0x000fc80000010000 */
[----:B------:R-:W-:-:S04]  /*2e10*/  FMUL.FTZ R9, R4, R9 ;  /* 0x0000000904097220 */ /* 0x000fc80000410000 */
[----:B------:R-:W-:-:S07]  /*2e20*/  @P0 FADD.FTZ R9, R9, R2 ;  /* 0x0000000209090221 */ /* 0x000fce0000010000 */
.L_x_2731:
[----:B------:R-:W-:Y:S05]  /*2e30*/  BSYNC B0 ;  /* 0x0000000000007941 */ /* 0x000fea0003800000 */
.L_x_2729:
[----:B------:R-:W-:Y:S01]  /*2e40*/  BSSY B0, `(.L_x_2732) ;  /* 0x000000e000007945 */ /* 0x000fe20003800000 */
[----:B------:R-:W-:-:S03]  /*2e50*/  @P1 F2FP.BF16.F32.PACK_AB R2, RZ, R9 ;  /* 0x00000009ff02123e */ /* 0x000fc600000010ff */
[----:B------:R-:W-:Y:S05]  /*2e60*/  @!P4 BRA `(.L_x_2733) ;  /* 0x00000000002cc947 */ /* 0x000fea0003800000 */
[----:B------:R-:W-:Y:S01]  /*2e70*/  LOP3.LUT P6, RZ, R132, 0xff0000, RZ, 0xc0, !PT ;  /* 0x00ff000084ff7812 */ /* 0x000fe200078cc0ff */
[----:B------:R-:W-:-:S04]  /*2e80*/  FMUL.FTZ R9, R9, UR17 ;  /* 0x0000001109097c20 */ /* 0x000fc80008410000 */
[----:B-1----:R-:W-:Y:S01]  /*2e90*/  FMUL.FTZ R11, R9, UR16 ;  /* 0x00000010090b7c20 */ /* 0x002fe20008410000 */
[----:B------:R-:W-:-:S03]  /*2ea0*/  HFMA2.MMA R9, -RZ, RZ, 0, 0 ;  /* 0x00000000ff097435 */ /* 0x000fc600000001ff */
[----:B------:R-:W-:-:S04]  /*2eb0*/  FMUL.FTZ R10, R102, R11 ;  /* 0x0000000b660a7220 */ /* 0x000fc80000410000 */
[----:B-----5:R-:W-:Y:S02]  /*2ec0*/  @P6 SHF.L.U32 R12, R53, 0x10, RZ ;  /* 0x00000010350c6819 */ /* 0x020fe400000006ff */
[----:B------:R-:W-:-:S03]  /*2ed0*/  FSEL R10, R10, RZ, P6 ;  /* 0x000000ff0a0a7208 */ /* 0x000fc60003000000 */
[----:B------:R-:W-:Y:S01]  /*2ee0*/  @P6 FMUL.FTZ R9, R12, R11 ;  /* 0x0000000b0c096220 */ /* 0x000fe20000410000 */
[----:B------:R-:W-:-:S03]  /*2ef0*/  F2FP.BF16.F32.PACK_AB R10, RZ, R10 ;  /* 0x0000000aff0a723e */ /* 0x000fc600000010ff */
[----:B------:R-:W-:Y:S01]  /*2f00*/  FADD.FTZ R34, R34, R9 ;  /* 0x0000000922227221 */ /* 0x000fe20000010000 */
[----:B------:R-:W-:-:S07]  /*2f10*/  PRMT R109, R10, 0x7610, R109 ;  /* 0x000076100a6d7816 */ /* 0x000fce000000006d */
.L_x_2733:
[----:B------:R-:W-:Y:S05]  /*2f20*/  BSYNC B0 ;  /* 0x0000000000007941 */ /* 0x000fea0003800000 */
.L_x_2732:
        /* <DEDUP_REMOVED lines=8> */
.L_x_2735:
        /* <DEDUP_REMOVED lines=8> */
.L_x_2736:
[----:B------:R-:W-:Y:S05]  /*3030*/  BSYNC B0 ;  /* 0x0000000000007941 */ /* 0x000fea0003800000 */
.L_x_2734:
[----:B------:R-:W-:Y:S01]  /*3040*/  BSSY B0, `(.L_x_2737) ;  /* 0x000000f000007945 */ /* 0x000fe20003800000 */
[----:B------:R-:W-:-:S03]  /*3050*/  @P1 F2FP.BF16.F32.PACK_AB R2, RZ, R9 ;  /* 0x00000009ff02123e */ /* 0x000fc600000010ff */
[----:B------:R-:W-:Y:S05]  /*3060*/  @!P4 BRA `(.L_x_2738) ;  /* 0x000000000030c947 */ /* 0x000fea0003800000 */
[----:B------:R-:W-:Y:S01]  /*3070*/  LOP3.LUT P6, RZ, R132, 0xff000000, RZ, 0xc0, !PT ;  /* 0xff00000084ff7812 */ /* 0x000fe200078cc0ff */
[----:B------:R-:W-:Y:S01]  /*3080*/  FMUL.FTZ R9, R9, UR17 ;  /* 0x0000001109097c20 */ /* 0x000fe20008410000 */
[----:B-1----:R-:W-:-:S03]  /*3090*/  IMAD.MOV.U32 R10, RZ, RZ, RZ ;  /* 0x000000ffff0a7224 */ /* 0x002fc600078e00ff */
        /* <DEDUP_REMOVED lines=9> */
.L_x_2738:
[----:B------:R-:W-:Y:S05]  /*3130*/  BSYNC B0 ;  /* 0x0000000000007941 */ /* 0x000fea0003800000 */
.L_x_2737:
[----:B------:R-:W-:Y:S01]  /*3140*/  BSSY B0, `(.L_x_2739) ;  /* 0x000000e000007945 */ /* 0x000fe20003800000 */
[----:B------:R-:W-:-:S03]  /*3150*/  @P1 PRMT R113, R113, 0x5410, R2 ;  /* 0x0000541071711816 */ /* 0x000fc60000000002 */
[----:B------:R-:W-:Y:S05]  /*3160*/  @P2 BRA `(.L_x_2740) ;  /* 0x0000000000102947 */ /* 0x000fea0003800000 */
[----:B------:R-:W-:Y:S01]  /*3170*/  MOV R9, RZ ;  /* 0x000000ff00097202 */ /* 0x000fe20000000f00 */
[----:B------:R-:W-:Y:S06]  /*3180*/  @!P0 BRA `(.L_x_2741) ;  /* 0x0000000000248947 */ /* 0x000fec0003800000 */
[----:B------:R-:W-:Y:S01]  /*3190*/  IMAD.U32 R9, R18, 0x10000, RZ ;  /* 0x0001000012097824 */ /* 0x000fe200078e00ff */
[----:B------:R-:W-:Y:S06]  /*31a0*/  BRA `(.L_x_2741) ;  /* 0x00000000001c7947 */ /* 0x000fec0003800000 */
.L_x_2740:
[----:B------:R-:W-:-:S04]  /*31b0*/  ISETP.NE.AND P6, PT, R6, RZ, PT ;  /* 0x000000ff0600720c */ /* 0x000fc80003fc5270 */
[----:B------:R-:W-:-:S05]  /*31c0*/  FSEL R2, R120, RZ, !P6 ;  /* 0x000000ff78027208 */ /* 0x000fca0007000000 */
[----:B------:R-:W-:Y:S01]  /*31d0*/  FFMA.FTZ R9, R137, R121, R2 ;  /* 0x0000007989097223 */ /* 0x000fe20000010002 */
[----:B------:R-:W-:-:S03]  /*31e0*/  @P0 SHF.L.U32 R2, R18, 0x10, RZ ;  /* 0x0000001012020819 */ /* 0x000fc600000006ff */
[----:B------:R-:W-:-:S04]  /*31f0*/  FADD.FTZ R9, R158, -R9 ;  /* 0x800000099e097221 */ /* 0x000fc80000010000 */
[----:B------:R-:W-:-:S04]  /*3200*/  FMUL.FTZ R9, R4, R9 ;  /* 0x0000000904097220 */ /* 0x000fc80000410000 */
[----:B------:R-:W-:-:S07]  /*3210*/  @P0 FADD.FTZ R9, R9, R2 ;  /* 0x0000000209090221 */ /* 0x000fce0000010000 */
.L_x_2741:
[----:B------:R-:W-:Y:S05]  /*3220*/  BSYNC B0 ;  /* 0x0000000000007941 */ /* 0x000fea0003800000 */
.L_x_2739:
        /* <DEDUP_REMOVED lines=8> */
[----:B-----5:R-:W-:Y:S01]  /*32b0*/  @P6 IMAD.U32 R12, R54, 0x10000, RZ ;  /* 0x00010000360c6824 */ /* 0x020fe200078e00ff */
[----:B------:R-:W-:-:S03]  /*32c0*/  FSEL R10, R10, RZ, P6 ;  /* 0x000000ff0a0a7208 */ /* 0x000fc60003000000 */
[----:B------:R-:W-:Y:S01]  /*32d0*/  @P6 FMUL.FTZ R9, R12, R11 ;  /* 0x0000000b0c096220 */ /* 0x000fe20000410000 */
[----:B------:R-:W-:-:S03]  /*32e0*/  F2FP.BF16.F32.PACK_AB R10, RZ, R10 ;  /* 0x0000000aff0a723e */ /* 0x000fc600000010ff */
[----:B------:R-:W-:Y:S01]  /*32f0*/  FADD.FTZ R36, R36, R9 ;  /* 0x0000000924247221 */ /* 0x000fe20000010000 */
[----:B------:R-:W-:-:S07]  /*3300*/  PRMT R110, R10, 0x7610, R110 ;  /* 0x000076100a6e7816 */ /* 0x000fce000000006e */
.L_x_2743:
[----:B------:R-:W-:Y:S05]  /*3310*/  BSYNC B0 ;  /* 0x0000000000007941 */ /* 0x000fea0003800000 */
.L_x_2742:
        /* <DEDUP_REMOVED lines=8> */
.L_x_2745:
[----:B------:R-:W-:Y:S02]  /*33a0*/  ISETP.NE.AND P6, PT, R6, RZ, PT ;  /* 0x000000ff0600720c */ /* 0x000fe40003fc5270 */
[----:B-1----:R-:W-:Y:S02]  /*33b0*/  @P0 PRMT R10, R18, 0x7632, R10 ;  /* 0x00007632120a0816 */ /* 0x002fe4000000000a */
[----:B------:R-:W-:-:S03]  /*33c0*/  FSEL R9, R120, RZ, !P6 ;  /* 0x000000ff78097208 */ /* 0x000fc60007000000 */
[----:B------:R-:W-:Y:S02]  /*33d0*/  @P0 IMAD.U32 R10, R10, 0x10000, RZ ;  /* 0x000100000a0a0824 */ /* 0x000fe400078e00ff */
[----:B------:R-:W-:-:S04]  /*33e0*/  FFMA.FTZ R2, R138, R121, R9 ;  /* 0x000000798a027223 */ /* 0x000fc80000010009 */
[----:B------:R-:W-:-:S04]  /*33f0*/  FADD.FTZ R9, R157, -R2 ;  /* 0x800000029d097221 */ /* 0x000fc80000010000 */
[----:B------:R-:W-:-:S04]  /*3400*/  FMUL.FTZ R9, R4, R9 ;  /* 0x0000000904097220 */ /* 0x000fc80000410000 */
[----:B------:R-:W-:-:S07]  /*3410*/  @P0 FADD.FTZ R9, R9, R10 ;  /* 0x0000000a09090221 */ /* 0x000fce0000010000 */
.L_x_2746:
[----:B------:R-:W-:Y:S05]  /*3420*/  BSYNC B0 ;  /* 0x0000000000007941 */ /* 0x000fea0003800000 */
.L_x_2744:
        /* <DEDUP_REMOVED lines=15> */
.L_x_2748:
[----:B------:R-:W-:Y:S05]  /*3520*/  BSYNC B0 ;  /* 0x0000000000007941 */ /* 0x000fea0003800000 */
.L_x_2747:
[----:B------:R-:W-:Y:S01]  /*3530*/  BSSY B0, `(.L_x_2749) ;  /* 0x000000e000007945 */ /* 0x000fe20003800000 */
[----:B------:R-:W-:-:S03]  /*3540*/  @P1 PRMT R114, R114, 0x5410, R2 ;  /* 0x0000541072721816 */ /* 0x000fc60000000002 */
[----:B------:R-:W-:Y:S05]  /*3550*/  @P2 BRA `(.L_x_2750) ;  /* 0x0000000000102947 */ /* 0x000fea0003800000 */
[----:B------:R-:W-:Y:S01]  /*3560*/  IMAD.MOV.U32 R9, RZ, RZ, RZ ;  /* 0x000000ffff097224 */ /* 0x000fe200078e00ff */
[----:B------:R-:W-:Y:S06]  /*3570*/  @!P0 BRA `(.L_x_2751) ;  /* 0x0000000000248947 */ /* 0x000fec0003800000 */
[----:B------:R-:W-:Y:S01]  /*3580*/  SHF.L.U32 R9, R19, 0x10, RZ ;  /* 0x0000001013097819 */ /* 0x000fe200000006ff */
[----:B------:R-:W-:Y:S06]  /*3590*/  BRA `(.L_x_2751) ;  /* 0x00000000001c7947 */ /* 0x000fec0003800000 */
.L_x_2750:
[----:B------:R-:W-:-:S04]  /*35a0*/  ISETP.NE.AND P6, PT, R6, RZ, PT ;  /* 0x000000ff0600720c */ /* 0x000fc80003fc5270 */
[----:B------:R-:W-:-:S05]  /*35b0*/  FSEL R2, R120, RZ, !P6 ;  /* 0x000000ff78027208 */ /* 0x000fca0007000000 */
[----:B------:R-:W-:Y:S01]  /*35c0*/  FFMA.FTZ R9, R139, R121, R2 ;  /* 0x000000798b097223 */ /* 0x000fe20000010002 */
[----:B------:R-:W-:-:S03]  /*35d0*/  @P0 SHF.L.U32 R2, R19, 0x10, RZ ;  /* 0x0000001013020819 */ /* 0x000fc600000006ff */
[----:B------:R-:W-:-:S04]  /*35e0*/  FADD.FTZ R9, R160, -R9 ;  /* 0x80000009a0097221 */ /* 0x000fc80000010000 */
[----:B------:R-:W-:-:S04]  /*35f0*/  FMUL.FTZ R9, R4, R9 ;  /* 0x0000000904097220 */ /* 0x000fc80000410000 */
[----:B------:R-:W-:-:S07]  /*3600*/  @P0 FADD.FTZ R9, R9, R2 ;  /* 0x0000000209090221 */ /* 0x000fce0000010000 */
.L_x_2751:
[----:B------:R-:W-:Y:S05]  /*3610*/  BSYNC B0 ;  /* 0x0000000000007941 */ /* 0x000fea0003800000 */
.L_x_2749:
[----:B------:R-:W-:Y:S01]  /*3620*/  BSSY B0, `(.L_x_2752) ;  /* 0x000000e000007945 */ /* 0x000fe20003800000 */
[----:B------:R-:W-:-:S03]  /*3630*/  @P1 F2FP.BF16.F32.PACK_AB R2, RZ, R9 ;  /* 0x00000009ff02123e */ /* 0x000fc600000010ff */
[----:B------:R-:W-:Y:S05]  /*3640*/  @!P4 BRA `(.L_x_2753) ;  /* 0x00000000002cc947 */ /* 0x000fea0003800000 */
[----:B------:R-:W-:Y:S01]  /*3650*/  LOP3.LUT P6, RZ, R133, 0xff0000, RZ, 0xc0, !PT ;  /* 0x00ff000085ff7812 */ /* 0x000fe200078cc0ff */
[----:B------:R-:W-:-:S04]  /*3660*/  FMUL.FTZ R9, R9, UR17 ;  /* 0x0000001109097c20 */ /* 0x000fc80008410000 */
[----:B-1----:R-:W-:Y:S01]  /*3670*/  FMUL.FTZ R11, R9, UR16 ;  /* 0x00000010090b7c20 */ /* 0x002fe20008410000 */
        /* <DEDUP_REMOVED lines=8> */
.L_x_2753:
[----:B------:R-:W-:Y:S05]  /*3700*/  BSYNC B0 ;  /* 0x0000000000007941 */ /* 0x000fea0003800000 */
.L_x_2752:
        /* <DEDUP_REMOVED lines=8> */
.L_x_2755:
        /* <DEDUP_REMOVED lines=8> */
.L_x_2756:
[----:B------:R-:W-:Y:S05]  /*3810*/  BSYNC B0 ;  /* 0x0000000000007941 */ /* 0x000fea0003800000 */
.L_x_2754:
[----:B------:R-:W-:Y:S01]  /*3820*/  @P1 F2FP.BF16.F32.PACK_AB R2, RZ, R4 ;  /* 0x00000004ff02123e */ /* 0x000fe200000010ff */
[----:B------:R-:W-:Y:S03]  /*3830*/  BSSY B0, `(.L_x_2757) ;  /* 0x000000f000007945 */ /* 0x000fe60003800000 */
[----:B------:R-:W-:Y:S01]  /*3840*/  @P1 PRMT R115, R115, 0x5410, R2 ;  /* 0x0000541073731816 */ /* 0x000fe20000000002 */
[----:B------:R-:W-:Y:S06]  /*3850*/  @!P4 BRA `(.L_x_2758) ;  /* 0x000000000030c947 */ /* 0x000fec0003800000 */
[----:B------:R-:W-:Y:S01]  /*3860*/  LOP3.LUT P0, RZ, R133, 0xff000000, RZ, 0xc0, !PT ;  /* 0xff00000085ff7812 */ /* 0x000fe2000780c0ff */
[----:B------:R-:W-:Y:S01]  /*3870*/  FMUL.FTZ R4, R4, UR17 ;  /* 0x0000001104047c20 */ /* 0x000fe20008410000 */
[----:B------:R-:W-:-:S03]  /*3880*/  HFMA2.MMA R2, -RZ, RZ, 0, 0 ;  /* 0x00000000ff027435 */ /* 0x000fc600000001ff */
[----:B-1----:R-:W-:-:S04]  /*3890*/  FMUL.FTZ R10, R4, UR16 ;  /* 0x00000010040a7c20 */ /* 0x002fc80008410000 */
        /* <DEDUP_REMOVED lines=8> */
.L_x_2758:
[----:B------:R-:W-:Y:S05]  /*3920*/  BSYNC B0 ;  /* 0x0000000000007941 */ /* 0x000fea0003800000 */
.L_x_2757:
[----:B------:R-:W0:Y:S08]  /*3930*/  @P1 LDC.64 R12, c[0x0][0x308] ;  /* 0x0000c200ff0c1b82 */ /* 0x000e300000000a00 */
[----:B-1----:R-:W1:Y:S01]  /*3940*/  @P4 LDC.64 R10, c[0x0][0x2f8] ;  /* 0x0000be00ff0a4b82 */ /* 0x002e620000000a00 */
[----:B0-----:R-:W-:Y:S01]  /*3950*/  @P1 IMAD.WIDE.U32 R120, R0, 0x10, R12 ;  /* 0x0000001000781825 */ /* 0x001fe200078e000c */
[----:B------:R-:W-:-:S04]  /*3960*/  SEL R13, RZ, 0x1, P5 ;  /* 0x00000001ff0d7807 */ /* 0x000fc80002800000 */
[----:B------:R0:W-:Y:S01]  /*3970*/  @P1 STG.E.128 desc[UR4][R120.64], R112 ;  /* 0x0000007078001986 */ /* 0x0001e2000c101d04 */
[----:B-1----:R-:W-:-:S05]  /*3980*/  @P4 IMAD.WIDE.U32 R10, R143, 0x10, R10 ;  /* 0x000000108f0a4825 */ /* 0x002fca00078e000a */
[----:B------:R0:W-:Y:S01]  /*3990*/  @P4 STG.E.128 desc[UR4][R10.64], R108 ;  /* 0x0000006c0a004986 */ /* 0x0001e2000c101d04 */
[----:B------:R-:W-:Y:S05]  /*39a0*/  @!P3 BRA `(.L_x_2759) ;  /* 0xffffffc800d8b947 */ /* 0x000fea000383ffff */
.L_x_2672:
[----:B------:R-:W1:Y:S01]  /*39b0*/  S2UR UR6, SR_CTAID.X ;  /* 0x00000000000679c3 */ /* 0x000e620000002500 */
[----:B------:R-:W-:-:S07]  /*39c0*/  LOP3.LUT R9, R8, 0x7f, RZ, 0xc0, !PT ;  /* 0x0000007f08097812 */ /* 0x000fce00078ec0ff */
        /* <DEDUP_REMOVED lines=23> */
.L_x_2676:
[----:B------:R-:W-:Y:S01]  /*3b40*/  HFMA2.MMA R120, -RZ, RZ, 0, 9.5367431640625e-07 ;  /* 0x00000010ff787435 */ /* 0x000fe200000001ff */
[----:B------:R-:W-:Y:S01]  /*3b50*/  MOV R163, R123 ;  /* 0x0000007b00a37202 */ /* 0x000fe20000000f00 */
[----:B------:R-:W-:Y:S01]  /*3b60*/  IMAD.MOV.U32 R121, RZ, RZ, 0x1f ;  /* 0x0000001fff797424 */ /* 0x000fe200078e00ff */
[----:B------:R-:W-:-:S08]  /*3b70*/  MOV R127, 0xffffffff ;  /* 0xffffffff007f7802 */ /* 0x000fd00000000f00 */
[----:B------:R-:W-:Y:S05]  /*3b80*/  WARPSYNC.COLLECTIVE R127, `(.L_x_2760) ;  /* 0x000000007f087348 */ /* 0x000fea0003c00000 */
[----:B------:R0:W1:Y:S02]  /*3b90*/  SHFL.DOWN P1, R164, R163, R120, R121 ;  /* 0x08000078a3a47389 */ /* 0x0000640000020079 */
[----:B01----:R-:W-:Y:S01]  /*3ba0*/  ENDCOLLECTIVE ;  /* 0x000000000000791b */ /* 0x003fe20003800000 */
.L_x_2760:
[----:B------:R-:W-:Y:S01]  /*3bb0*/  IMAD.MOV.U32 R163, RZ, RZ, R124 ;  /* 0x000000ffffa37224 */ /* 0x000fe200078e007c */
[----:B------:R-:W-:-:S07]  /*3bc0*/  MOV R126, R164 ;  /* 0x000000a4007e7202 */ /* 0x000fce0000000f00 */
[----:B------:R-:W-:Y:S05]  /*3bd0*/  WARPSYNC.COLLECTIVE R127, `(.L_x_2761) ;  /* 0x000000007f087348 */ /* 0x000fea0003c00000 */
[----:B------:R0:W1:Y:S02]  /*3be0*/  SHFL.DOWN P1, R164, R163, R120, R121 ;  /* 0x08000078a3a47389 */ /* 0x0000640000020079 */
[----:B01----:R-:W-:Y:S01]  /*3bf0*/  ENDCOLLECTIVE ;  /* 0x000000000000791b */ /* 0x003fe20003800000 */
.L_x_2761:
[----:B------:R-:W-:-:S05]  /*3c00*/  FADD.FTZ R126, R126, R123 ;  /* 0x0000007b7e7e7221 */ /* 0x000fca0000010000 */
[----:B------:R-:W-:Y:S01]  /*3c10*/  MOV R163, R126 ;  /* 0x0000007e00a37202 */ /* 0x000fe20000000f00 */
[----:B------:R-:W-:Y:S01]  /*3c20*/  IMAD.MOV.U32 R120, RZ, RZ, 0x8 ;  /* 0x00000008ff787424 */ /* 0x000fe200078e00ff */
[----:B------:R-:W-:-:S07]  /*3c30*/  MOV R125, R164 ;  /* 0x000000a4007d7202 */ /* 0x000fce0000000f00 */
[----:B------:R-:W-:Y:S05]  /*3c40*/  WARPSYNC.COLLECTIVE R127, `(.L_x_2762) ;  /* 0x000000007f087348 */ /* 0x000fea0003c00000 */
[----:B------:R0:W1:Y:S02]  /*3c50*/  SHFL.DOWN P1, R164, R163, R120, R121 ;  /* 0x08000078a3a47389 */ /* 0x0000640000020079 */
[----:B01----:R-:W-:Y:S01]  /*3c60*/  ENDCOLLECTIVE ;  /* 0x000000000000791b */ /* 0x003fe20003800000 */
.L_x_2762:
[----:B------:R-:W-:-:S05]  /*3c70*/  FADD.FTZ R125, R125, R124 ;  /* 0x0000007c7d7d7221 */ /* 0x000fca0000010000 */
[----:B------:R-:W-:Y:S02]  /*3c80*/  MOV R163, R125 ;  /* 0x0000007d00a37202 */ /* 0x000fe40000000f00 */
[----:B------:R-:W-:-:S07]  /*3c90*/  MOV R141, R164 ;  /* 0x000000a4008d7202 */ /* 0x000fce0000000f00 */
[----:B------:R-:W-:Y:S05]  /*3ca0*/  WARPSYNC.COLLECTIVE R127, `(.L_x_2763) ;  /* 0x000000007f087348 */ /* 0x000fea0003c00000 */
[----:B------:R0:W1:Y:S02]  /*3cb0*/  SHFL.DOWN P1, R164, R163, R120, R121 ;  /* 0x08000078a3a47389 */ /* 0x0000640000020079 */
[----:B01----:R-:W-:Y:S01]  /*3cc0*/  ENDCOLLECTIVE ;  /* 0x000000000000791b */ /* 0x003fe20003800000 */
.L_x_2763:
[----:B------:R-:W-:Y:S01]  /*3cd0*/  FADD.FTZ R141, R126, R141 ;  /* 0x0000008d7e8d7221 */ /* 0x000fe20000010000 */
[----:B------:R-:W-:-:S04]  /*3ce0*/  HFMA2.MMA R120, -RZ, RZ, 0, 2.384185791015625e-07 ;  /* 0x00000004ff787435 */ /* 0x000fc800000001ff */
[----:B------:R-:W-:Y:S01]  /*3cf0*/  MOV R163, R141 ;  /* 0x0000008d00a37202 */ /* 0x000fe20000000f00 */
[----:B------:R-:W-:-:S07]  /*3d00*/  IMAD.MOV.U32 R140, RZ, RZ, R164 ;  /* 0x000000ffff8c7224 */ /* 0x000fce00078e00a4 */
[----:B------:R-:W-:Y:S05]  /*3d10*/  WARPSYNC.COLLECTIVE R127, `(.L_x_2764) ;  /* 0x000000007f087348 */ /* 0x000fea0003c00000 */
[----:B------:R0:W1:Y:S02]  /*3d20*/  SHFL.DOWN P1, R164, R163, R120, R121 ;  /* 0x08000078a3a47389 */ /* 0x0000640000020079 */
[----:B01----:R-:W-:Y:S01]  /*3d30*/  ENDCOLLECTIVE ;  /* 0x000000000000791b */ /* 0x003fe20003800000 */
.L_x_2764:
[----:B------:R-:W-:-:S05]  /*3d40*/  FADD.FTZ R140, R125, R140 ;  /* 0x0000008c7d8c7221 */ /* 0x000fca0000010000 */
[----:B------:R-:W-:Y:S01]  /*3d50*/  MOV R163, R140 ;  /* 0x0000008c00a37202 */ /* 0x000fe20000000f00 */
[----:B------:R-:W-:-:S07]  /*3d60*/  IMAD.MOV.U32 R162, RZ, RZ, R164 ;  /* 0x000000ffffa27224 */ /* 0x000fce00078e00a4 */
[----:B------:R-:W-:Y:S05]  /*3d70*/  WARPSYNC.COLLECTIVE R127, `(.L_x_2765) ;  /* 0x000000007f087348 */ /* 0x000fea0003c00000 */
[----:B------:R0:W1:Y:S02]  /*3d80*/  SHFL.DOWN P1, R164, R163, R120, R121 ;  /* 0x08000078a3a47389 */ /* 0x0000640000020079 */
[----:B01----:R-:W-:Y:S01]  /*3d90*/  ENDCOLLECTIVE ;  /* 0x000000000000791b */ /* 0x003fe20003800000 */
.L_x_2765:
[----:B------:R-:W-:Y:S01]  /*3da0*/  FADD.FTZ R162, R141, R162 ;  /* 0x000000a28da27221 */ /* 0x000fe20000010000 */
[----:B------:R-:W-:-:S03]  /*3db0*/  HFMA2.MMA R120, -RZ, RZ, 0, 1.1920928955078125e-07 ;  /* 0x00000002ff787435 */ /* 0x000fc600000001ff */
[----:B------:R-:W-:Y:S01]  /*3dc0*/  IMAD.MOV.U32 R163, RZ, RZ, R162 ;  /* 0x000000ffffa37224 */ /* 0x000fe200078e00a2 */
[----:B------:R-:W-:-:S07]  /*3dd0*/  MOV R143, R164 ;  /* 0x000000a4008f7202 */ /* 0x000fce0000000f00 */
[----:B------:R-:W-:Y:S05]  /*3de0*/  WARPSYNC.COLLECTIVE R127, `(.L_x_2766) ;  /* 0x000000007f087348 */ /* 0x000fea0003c00000 */
[----:B------:R0:W1:Y:S02]  /*3df0*/  SHFL.DOWN P1, R164, R163, R120, R121 ;  /* 0x08000078a3a47389 */ /* 0x0000640000020079 */
[----:B01----:R-:W-:Y:S01]  /*3e00*/  ENDCOLLECTIVE ;  /* 0x000000000000791b */ /* 0x003fe20003800000 */
.L_x_2766:
[----:B------:R-:W-:-:S04]  /*3e10*/  FADD.FTZ R143, R140, R143 ;  /* 0x0000008f8c8f7221 */ /* 0x000fc80000010000 */
[----:B------:R-:W-:Y:S01]  /*3e20*/  IMAD.MOV.U32 R163, RZ, RZ, R143 ;  /* 0x000000ffffa37224 */ /* 0x000fe200078e008f */
[----:B------:R-:W-:-:S07]  /*3e30*/  MOV R123, R164 ;  /* 0x000000a4007b7202 */ /* 0x000fce0000000f00 */
[----:B------:R-:W-:Y:S05]  /*3e40*/  WARPSYNC.COLLECTIVE R127, `(.L_x_2767) ;  /* 0x000000007f087348 */ /* 0x000fea0003c00000 */
[----:B------:R0:W1:Y:S02]  /*3e50*/  SHFL.DOWN P1, R164, R163, R120, R121 ;  /* 0x08000078a3a47389 */ /* 0x0000640000020079 */
[----:B01----:R-:W-:Y:S01]  /*3e60*/  ENDCOLLECTIVE ;  /* 0x000000000000791b */ /* 0x003fe20003800000 */
.L_x_2767:
[----:B------:R-:W-:Y:S01]  /*3e70*/  FADD.FTZ R124, R162, R123 ;  /* 0x0000007ba27c7221 */ /* 0x000fe20000010000 */
[----:B------:R-:W-:-:S04]  /*3e80*/  HFMA2.MMA R120, -RZ, RZ, 0, 5.9604644775390625e-08 ;  /* 0x00000001ff787435 */ /* 0x000fc800000001ff */
[----:B------:R-:W-:Y:S01]  /*3e90*/  MOV R163, R124 ;  /* 0x0000007c00a37202 */ /* 0x000fe20000000f00 */
[----:B------:R-:W-:-:S07]  /*3ea0*/  FADD.FTZ R123, R143, R164 ;  /* 0x000000a48f7b7221 */ /* 0x000fce0000010000 */
[----:B------:R-:W-:Y:S05]  /*3eb0*/  WARPSYNC.COLLECTIVE R127, `(.L_x_2768) ;  /* 0x000000007f087348 */ /* 0x000fea0003c00000 */
[----:B------:R0:W1:Y:S02]  /*3ec0*/  SHFL.DOWN P1, R164, R163, R120, R121 ;  /* 0x08000078a3a47389 */ /* 0x0000640000020079 */
[----:B01----:R-:W-:Y:S01]  /*3ed0*/  ENDCOLLECTIVE ;  /* 0x000000000000791b */ /* 0x003fe20003800000 */
.L_x_2768:
[----:B------:R-:W-:Y:S01]  /*3ee0*/  MOV R163, R123 ;  /* 0x0000007b00a37202 */ /* 0x000fe20000000f00 */
[----:B------:R-:W-:-:S07]  /*3ef0*/  IMAD.MOV.U32 R125, RZ, RZ, R164 ;  /* 0x000000ffff7d7224 */ /* 0x000fce00078e00a4 */
[----:B------:R-:W-:Y:S05]  /*3f00*/  WARPSYNC.COLLECTIVE R127, `(.L_x_2769) ;  /* 0x000000007f087348 */ /* 0x000fea0003c00000 */
[----:B------:R0:W1:Y:S02]  /*3f10*/  SHFL.DOWN P1, R164, R163, R120, R121 ;  /* 0x08000078a3a47389 */ /* 0x0000640000020079 */
[----:B01----:R-:W-:Y:S01]  /*3f20*/  ENDCOLLECTIVE ;  /* 0x000000000000791b */ /* 0x003fe20003800000 */
.L_x_2769:
[----:B------:R-:W-:Y:S01]  /*3f30*/  MOV R126, R164 ;  /* 0x000000a4007e7202 */ /* 0x000fe20000000f00 */
[----:B------:R-:W-:Y:S06]  /*3f40*/  BRA `(.L_x_2770) ;  /* 0xffffffd400c47947 */ /* 0x000fec000383ffff */
.L_x_2771:
        /* <DEDUP_REMOVED lines=11> */
.L_x_8737:


//--------------------- .text._ZN10layer_norm13ln_bwd_kernelINS_13Kernel_traitsI13__nv_bfloat16S2_fS2_fjLj2048ELj1ELj1ELj4ELj16ENS_18Kernel_traits_baseILj2048ES2_S2_fS2_fjLj128EEEEELb0ELb0ELb0ELb0EEEvNS_9BwdParamsE --------------------------
	.section	.text._ZN10layer_norm13ln_bwd_kernelINS_13Kernel_traitsI13__nv_bfloat16S2_fS2_fjLj2048ELj1ELj1ELj4ELj16ENS_18Kernel_traits_baseILj2048ES2_S2_fS2_fjLj128EEEEELb0ELb0ELb0ELb0EEEvNS_9BwdParamsE,"ax",@progbits
	.align	128
        .global         _ZN10layer_norm13ln_bwd_kernelINS_13Kernel_traitsI13__nv_bfloat16S2_fS2_fjLj2048ELj1ELj1ELj4ELj16ENS_18Kernel_traits_baseILj2048ES2_S2_fS2_fjLj128EEEEELb0ELb0ELb0ELb0EEEvNS_9BwdParamsE
        .type           _ZN10layer_norm13ln_bwd_kernelINS_13Kernel_traitsI13__nv_bfloat16S2_fS2_fjLj2048ELj1ELj1ELj4ELj16ENS_18Kernel_traits_baseILj2048ES2_S2_fS2_fjLj128EEEEELb0ELb0ELb0ELb0EEEvNS_9BwdParamsE,@function
        .size           _ZN10layer_norm13ln_bwd_kernelINS_13Kernel_traitsI13__nv_bfloat16S2_fS2_fjLj2048ELj1ELj1ELj4ELj16ENS_18Kernel_traits_baseILj2048ES2_S2_fS2_fjLj128EEEEELb0ELb0ELb0ELb0EEEvNS_9BwdParamsE,(.L_x_8738 - _ZN10layer_norm13ln_bwd_kernelINS_13Kernel_traitsI13__nv_bfloat16S2_fS2_fjLj2048ELj1ELj1ELj4ELj16ENS_18Kernel_traits_baseILj2048ES2_S2_fS2_fjLj128EEEEELb0ELb0ELb0ELb0EEEvNS_9BwdParamsE)
        .other          _ZN10layer_norm13ln_bwd_kernelINS_13Kernel_traitsI13__nv_bfloat16S2_fS2_fjLj2048ELj1ELj1ELj4ELj16ENS_18Kernel_traits_baseILj2048ES2_S2_fS2_fjLj128EEEEELb0ELb0ELb0ELb0EEEvNS_9BwdParamsE,@"STO_CUDA_ENTRY STV_DEFAULT"
_ZN10layer_norm13ln_bwd_kernelINS_13Kernel_traitsI13__nv_bfloat16S2_fS2_fjLj2048ELj1ELj1ELj4ELj16ENS_18Kernel_traits_baseILj2048ES2_S2_fS2_fjLj128EEEEELb0ELb0ELb0ELb0EEEvNS_9BwdParamsE:
.text._ZN10layer_norm13ln_bwd_kernelINS_13Kernel_traitsI13__nv_bfloat16S2_fS2_fjLj2048ELj1ELj1ELj4ELj16ENS_18Kernel_traits_baseILj2048ES2_S2_fS2_fjLj128EEEEELb0ELb0ELb0ELb0EEEvNS_9BwdParamsE:
        /* <DEDUP_REMOVED lines=49> */
[C---:B-----5:R-:W-:Y:S01]  /*0310*/  @P4 PRMT R0, R117.reuse, 0x7632, R0 ;  /* 0x0000763275004816 */ /* 0x060fe20000000000 */
[----:B------:R-:W-:Y:S01]  /*0320*/  HFMA2.MMA R2, -RZ, RZ, 0, 5.9604644775390625e-08 ;  /* 0x00000001ff027435 */ /* 0x000fe200000001ff */
[----:B------:R-:W-:Y:S02]  /*0330*/  SHF.L.U32 R120, R117, 0x10, RZ ;  /* 0x0000001075787819 */ /* 0x000fe400000006ff */
[C---:B------:R-:W-:Y:S02]  /*0340*/  @P3 PRMT R108, R105.reuse, 0x7632, R108 ;  /* 0x00007632696c3816 */ /* 0x040fe4000000006c */
[----:B------:R-:W-:Y:S02]  /*0350*/  SHF.L.U32 R109, R105, 0x10, RZ ;  /* 0x00000010696d7819 */ /* 0x000fe400000006ff */
[----:B------:R-:W-:-:S02]  /*0360*/  @P4 PRMT R121, R116, 0x7632, R121 ;  /* 0x0000763274794816 */ /* 0x000fc40000000079 */
        /* <DEDUP_REMOVED lines=12> */
[----:B------:R-:W-:Y:S02]  /*0430*/  ISETP.NE.AND.EX P0, PT, RZ, UR7, PT, P0 ;  /* 0x00000007ff007c0c */ /* 0x000fe4000bf05300 */
[----:B------:R-:W-:Y:S02]  /*0440*/  MOV R53, RZ ;  /* 0x000000ff00357202 */ /* 0x000fe40000000f00 */
        /* <DEDUP_REMOVED lines=8> */
.L_x_2782:
[----:B0-2---:R-:W0:Y:S01]  /*04d0*/  @P0 LDC.64 R72, c[0x0][0x270] ;  /* 0x00009c00ff480b82 */ /* 0x005e220000000a00 */
[----:B------:R-:W-:-:S07]  /*04e0*/  SHF.R.S32.HI R76, RZ, 0x1f, R3 ;  /* 0x0000001fff4c7819 */ /* 0x000fce0000011403 */
[----:B------:R-:W1:Y:S01]  /*04f0*/  LDC.64 R74, c[0x0][0x250] ;  /* 0x00009400ff4a7b82 */ /* 0x000e620000000a00 */
[----:B0-----:R-:W-:-:S04]  /*0500*/  @P0 LEA R72, P1, R3, R72, 0x1 ;  /* 0x0000004803480211 */ /* 0x001fc800078208ff */
[C---:B------:R-:W-:Y:S01]  /*0510*/  @P0 LEA.HI.X R73, R3.reuse, R73, R76, 0x1, P1 ;  /* 0x0000004903490211 */ /* 0x040fe200008f0c4c */
[----:B-1----:R-:W-:-:S04]  /*0520*/  IMAD.WIDE R74, R3, 0x4, R74 ;  /* 0x00000004034a7825 */ /* 0x002fc800078e024a */
[----:B------:R0:W2:Y:S04]  /*0530*/  @P0 LDG.E.U16 R76, desc[UR4][R72.64] ;  /* 0x00000004484c0981 */ /* 0x0000a8000c1e1500 */
[----:B------:R-:W3:Y:S01]  /*0540*/  LDG.E R74, desc[UR4][R74.64] ;  /* 0x000000044a4a7981 */ /* 0x000ee2000c1e1900 */
[----:B0-----:R-:W0:Y:S02]  /*0550*/  LDC.64 R72, c[0x0][0x258] ;  /* 0x00009600ff487b82 */ /* 0x001e240000000a00 */
[----:B0-----:R-:W-:-:S05]  /*0560*/  IMAD.WIDE R72, R3, 0x4, R72 ;  /* 0x0000000403487825 */ /* 0x001fca00078e0248 */
[----:B-----5:R0:W5:Y:S01]  /*0570*/  LDG.E R87, desc[UR4][R72.64] ;  /* 0x0000000448577981 */ /* 0x020162000c1e1900 */
[----:B------:R-:W-:Y:S01]  /*0580*/  MOV R101, UR13 ;  /* 0x0000000d00657c02 */ /* 0x000fe20008000f00 */
[----:B------:R-:W-:Y:S01]  /*0590*/  BSSY B0, `(.L_x_2773) ;  /* 0x0000061000007945 */ /* 0x000fe20003800000 */
[----:B------:R-:W-:Y:S02]  /*05a0*/  LOP3.LUT R102, R123, 0x7f, RZ, 0xc0, !PT ;  /* 0x0000007f7b667812 */ /* 0x000fe400078ec0ff */
[----:B------:R-:W-:Y:S01]  /*05b0*/  LOP3.LUT P5, RZ, R2, 0xff, RZ, 0xc0, !PT ;  /* 0x000000ff02ff7812 */ /* 0x000fe200078ac0ff */
[----:B------:R-:W-:Y:S01]  /*05c0*/  IMAD R77, R3, R101, RZ ;  /* 0x00000065034d7224 */ /* 0x000fe200078e02ff */
[----:B------:R-:W-:Y:S02]  /*05d0*/  ISETP.NE.AND P2, PT, R124, RZ, PT ;  /* 0x000000ff7c00720c */ /* 0x000fe40003f45270 */
[----:B------:R-:W-:Y:S02]  /*05e0*/  MOV R88, 0x3f800000 ;  /* 0x3f80000000587802 */ /* 0x000fe40000000f00 */
[----:B------:R-:W-:-:S02]  /*05f0*/  SHF.R.S32.HI R78, RZ, 0x1f, R77 ;  /* 0x0000001fff4e7819 */ /* 0x000fc4000001144d */
[----:B------:R-:W-:Y:S02]  /*0600*/  MOV R113, RZ ;  /* 0x000000ff00717202 */ /* 0x000fe40000000f00 */
[----:B------:R-:W-:Y:S02]  /*0610*/  LEA.HI R77, R78, R77, RZ, 0x3 ;  /* 0x0000004d4e4d7211 */ /* 0x000fe400078f18ff */
[----:B------:R-:W-:Y:S02]  /*0620*/  MOV R114, RZ ;  /* 0x000000ff00727202 */ /* 0x000fe40000000f00 */
[----:B------:R-:W-:-:S04]  /*0630*/  LEA.HI.SX32 R2, R77, R102, 0x1d ;  /* 0x000000664d027211 */ /* 0x000fc800078feaff */
[----:B------:R-:W-:Y:S02]  /*0640*/  MOV R115, R2 ;  /* 0x0000000200737202 */ /* 0x000fe40000000f00 */
[----:B--2---:R-:W-:Y:S02]  /*0650*/  @P0 SHF.L.U32 R88, R76, 0x10, RZ ;  /* 0x000000104c580819 */ /* 0x004fe400000006ff */
[----:B---3--:R-:W-:Y:S01]  /*0660*/  FSEL R107, R74, RZ, !P2 ;  /* 0x000000ff4a6b7208 */ /* 0x008fe20005000000 */
[----:B0-----:R-:W-:Y:S06]  /*0670*/  @!P4 BRA `(.L_x_2774) ;  /* 0x000000040048c947 */ /* 0x001fec0003800000 */
[----:B------:R-:W0:Y:S01]  /*0680*/  LDC.64 R12, c[0x0][0x2b8] ;  /* 0x0000ae00ff0c7b82 */ /* 0x000e220000000a00 */
[----:B------:R-:W-:-:S04]  /*0690*/  LEA R4, P1, R2, UR10, 0x5 ;  /* 0x0000000a02047c11 */ /* 0x000fc8000f8228ff */
[----:B------:R-:W-:-:S05]  /*06a0*/  LEA.HI.X R5, R2, UR11, RZ, 0x5, P1 ;  /* 0x0000000b02057c11 */ /* 0x000fca00088f2cff */
[----:B------:R-:W2:Y:S04]  /*06b0*/  LDG.E.128 R8, desc[UR4][R4.64] ;  /* 0x0000000404087981 */ /* 0x000ea8000c1e1d00 */
[----:B------:R-:W3:Y:S01]  /*06c0*/  LDG.E.128 R4, desc[UR4][R4.64+0x10] ;  /* 0x0000100404047981 */ /* 0x000ee2000c1e1d00 */
[----:B0-----:R-:W-:-:S06]  /*06d0*/  IMAD.WIDE.U32 R12, R2, 0x10, R12 ;  /* 0x00000010020c7825 */ /* 0x001fcc00078e000c */
[----:B------:R-:W4:Y:S01]  /*06e0*/  LDG.E.128 R12, desc[UR4][R12.64] ;  /* 0x000000040c0c7981 */ /* 0x000f22000c1e1d00 */
[----:B------:R-:W-:-:S04]  /*06f0*/  ISETP.NE.U32.AND P1, PT, RZ, UR8, PT ;  /* 0x00000008ff007c0c */ /* 0x000fc8000bf25070 */
[----:B------:R-:W-:-:S13]  /*0700*/  ISETP.NE.AND.EX P1, PT, RZ, UR9, PT, P1 ;  /* 0x00000009ff007c0c */ /* 0x000fda000bf25310 */
[----:B------:R-:W-:-:S04]  /*0710*/  @P1 LEA R72, P6, R2, UR8, 0x5 ;  /* 0x0000000802481c11 */ /* 0x000fc8000f8c28ff */
[----:B------:R-:W-:-:S05]  /*0720*/  @P1 LEA.HI.X R73, R2, UR9, RZ, 0x5, P6 ;  /* 0x0000000902491c11 */ /* 0x000fca000b0f2cff */
[----:B------:R-:W5:Y:S04]  /*0730*/  @P1 LDG.E.128 R20, desc[UR4][R72.64] ;  /* 0x0000000448141981 */ /* 0x000f68000c1e1d00 */
[----:B------:R3:W5:Y:S01]  /*0740*/  @P1 LDG.E.128 R16, desc[UR4][R72.64+0x10] ;  /* 0x0000100448101981 */ /* 0x000762000c1e1d00 */
[----:B------:R-:W-:Y:S01]  /*0750*/  IADD3 R115, R2, 0x80, RZ ;  /* 0x0000008002737810 */ /* 0x000fe20007ffe0ff */
[C---:B--2---:R-:W-:Y:S01]  /*0760*/  FADD.FTZ R0, -R107.reuse, R8 ;  /* 0x000000086b007221 */ /* 0x044fe20000010100 */
[C---:B------:R-:W-:Y:S01]  /*0770*/  FADD.FTZ R86, -R107.reuse, R10 ;  /* 0x0000000a6b567221 */ /* 0x040fe20000010100 */
[C---:B------:R-:W-:Y:S01]  /*0780*/  FADD.FTZ R76, -R107.reuse, R11 ;  /* 0x0000000b6b4c7221 */ /* 0x040fe20000010100 */
[----:B------:R-:W-:Y:S01]  /*0790*/  FADD.FTZ R74, -R107, R9 ;  /* 0x000000096b4a7221 */ /* 0x000fe20000010100 */
[----:B-----5:R-:W-:Y:S01]  /*07a0*/  FMUL.FTZ R0, R87, R0 ;  /* 0x0000000057007220 */ /* 0x020fe20000410000 */
[----:B---3--:R-:W-:Y:S01]  /*07b0*/  FADD.FTZ R72, -R107, R5 ;  /* 0x000000056b487221 */ /* 0x008fe20000010100 */
[----:B------:R-:W-:Y:S01]  /*07c0*/  FMUL.FTZ R5, R87, R86 ;  /* 0x0000005657057220 */ /* 0x000fe20000410000 */
[C---:B------:R-:W-:Y:S01]  /*07d0*/  FADD.FTZ R73, -R107.reuse, R6 ;  /* 0x000000066b497221 */ /* 0x040fe20000010100 */
[----:B------:R-:W-:Y:S01]  /*07e0*/  FADD.FTZ R78, -R107, R7 ;  /* 0x000000076b4e7221 */ /* 0x000fe20000010100 */
[----:B----4-:R-:W-:-:S02]  /*07f0*/  PRMT R8, R12, 0x7632, R8 ;  /* 0x000076320c087816 */ /* 0x010fc40000000008 */
[----:B------:R-:W-:Y:S02]  /*0800*/  SHF.L.U32 R75, R12, 0x10, RZ ;  /* 0x000000100c4b7819 */ /* 0x000fe400000006ff */
[C---:B------:R-:W-:Y:S02]  /*0810*/  PRMT R12, R13.reuse, 0x7632, R12 ;  /* 0x000076320d0c7816 */ /* 0x040fe4000000000c */
[----:B------:R-:W-:Y:S02]  /*0820*/  SHF.L.U32 R13, R13, 0x10, RZ ;  /* 0x000000100d0d7819 */ /* 0x000fe400000006ff */
[C---:B------:R-:W-:Y:S02]  /*0830*/  PRMT R10, R15.reuse, 0x7632, R10 ;  /* 0x000076320f0a7816 */ /* 0x040fe4000000000a */
[----:B------:R-:W-:Y:S01]  /*0840*/  SHF.L.U32 R11, R15, 0x10, RZ ;  /* 0x000000100f0b7819 */ /* 0x000fe200000006ff */
[----:B------:R-:W-:Y:S01]  /*0850*/  FADD.FTZ R15, -R107, R4 ;  /* 0x000000046b0f7221 */ /* 0x000fe20000010100 */
[----:B------:R-:W-:Y:S01]  /*0860*/  SHF.L.U32 R114, R8, 0x10, RZ ;  /* 0x0000001008727819 */ /* 0x000fe200000006ff */
[----:B------:R-:W-:Y:S01]  /*0870*/  FMUL.FTZ R4, R122, R75 ;  /* 0x0000004b7a047220 */ /* 0x000fe20000410000 */
[----:B------:R-:W-:Y:S01]  /*0880*/  SHF.L.U32 R86, R10, 0x10, RZ ;  /* 0x000000100a567819 */ /* 0x000fe200000006ff */
[----:B------:R-:W-:Y:S01]  /*0890*/  FADD.FTZ R38, R38, R13 ;  /* 0x0000000d26267221 */ /* 0x000fe20000010000 */
[----:B------:R-:W-:Y:S01]  /*08a0*/  FMUL.FTZ R6, R87, R15 ;  /* 0x0000000f57067220 */ /* 0x000fe20000410000 */
[-C--:B------:R-:W-:Y:S01]  /*08b0*/  FFMA.FTZ R54, R5, R13.reuse, R54 ;  /* 0x0000000d05367223 */ /* 0x080fe20000010036 */
[----:B------:R-:W-:Y:S01]  /*08c0*/  FMUL.FTZ R7, R120, R13 ;  /* 0x0000000d78077220 */ /* 0x000fe20000410000 */
[----:B------:R-:W-:Y:S01]  /*08d0*/  FMUL.FTZ R10, R87, R74 ;  /* 0x0000004a570a7220 */ /* 0x000fe20000410000 */
[----:B------:R-:W-:Y:S01]  /*08e0*/  FMUL.FTZ R13, R121, R114 ;  /* 0x00000072790d7220 */ /* 0x000fe20000410000 */
[----:B------:R-:W-:Y:S01]  /*08f0*/  FADD.FTZ R74, RZ, R4 ;  /* 0x00000004ff4a7221 */ /* 0x000fe20000010000 */
[----:B------:R-:W-:Y:S01]  /*0900*/  FFMA.FTZ R15, R0, R4, RZ ;  /* 0x00000004000f7223 */ /* 0x000fe200000100ff */
[----:B------:R-:W-:-:S02]  /*0910*/  PRMT R84, R14, 0x7632, R84 ;  /* 0x000076320e547816 */ /* 0x000fc40000000054 */
[----:B------:R-:W-:Y:S02]  /*0920*/  SHF.L.U32 R9, R14, 0x10, RZ ;  /* 0x000000100e097819 */ /* 0x000fe400000006ff */
[----:B------:R-:W-:Y:S01]  /*0930*/  SHF.L.U32 R14, R12, 0x10, RZ ;  /* 0x000000100c0e7819 */ /* 0x000fe200000006ff */
[C---:B------:R-:W-:Y:S01]  /*0940*/  FMUL.FTZ R12, R87.reuse, R76 ;  /* 0x0000004c570c7220 */ /* 0x040fe20000410000 */
        /* <DEDUP_REMOVED lines=37> */
.L_x_2774:
[----:B------:R-:W-:Y:S05]  /*0ba0*/  BSYNC B0 ;  /* 0x0000000000007941 */ /* 0x000fea0003800000 */
.L_x_2773:
[----:B------:R-:W-:Y:S04]  /*0bb0*/  BSSY B0, `(.L_x_2775) ;  /* 0x0000053000007945 */ /* 0x000fe80003800000 */
[----:B------:R-:W-:Y:S05]  /*0bc0*/  @!P3 BRA `(.L_x_2776) ;  /* 0x000000040044b947 */ /* 0x000fea0003800000 */
        /* <DEDUP_REMOVED lines=13> */
[C---:B--2---:R-:W-:Y:S01]  /*0ca0*/  FADD.FTZ R100, -R107.reuse, R72 ;  /* 0x000000486b647221 */ /* 0x044fe20000010100 */
[C---:B------:R-:W-:Y:S01]  /*0cb0*/  FADD.FTZ R72, -R107.reuse, R73 ;  /* 0x000000496b487221 */ /* 0x040fe20000010100 */
[----:B------:R-:W-:Y:S02]  /*0cc0*/  FADD.FTZ R94, -R107, R75 ;  /* 0x0000004b6b5e7221 */ /* 0x000fe40000010100 */
[C---:B-----5:R-:W-:Y:S01]  /*0cd0*/  FMUL.FTZ R100, R87.reuse, R100 ;  /* 0x0000006457647220 */ /* 0x060fe20000410000 */
[----:B0-----:R-:W-:Y:S01]  /*0ce0*/  FMUL.FTZ R91, R87, R72 ;  /* 0x00000048575b7220 */ /* 0x001fe20000410000 */
[----:B------:R-:W-:Y:S01]  /*0cf0*/  FADD.FTZ R74, -R107, R74 ;  /* 0x0000004a6b4a7221 */ /* 0x000fe20000010100 */
[----:B------:R-:W-:Y:S01]  /*0d00*/  FMUL.FTZ R94, R87, R94 ;  /* 0x0000005e575e7220 */ /* 0x000fe20000410000 */
[----:B----4-:R-:W-:-:S02]  /*0d10*/  PRMT R93, R80, 0x7632, R93 ;  /* 0x00007632505d7816 */ /* 0x010fc4000000005d */
[----:B------:R-:W-:Y:S02]  /*0d20*/  SHF.L.U32 R73, R80, 0x10, RZ ;  /* 0x0000001050497819 */ /* 0x000fe400000006ff */
[----:B------:R-:W-:-:S03]  /*0d30*/  SHF.L.U32 R93, R93, 0x10, RZ ;  /* 0x000000105d5d7819 */ /* 0x000fc600000006ff */
[----:B------:R-:W-:Y:S01]  /*0d40*/  FMUL.FTZ R80, R111, R73 ;  /* 0x000000496f507220 */ /* 0x000fe20000410000 */
[----:B------:R-:W-:Y:S01]  /*0d50*/  PRMT R95, R81, 0x7632, R95 ;  /* 0x00007632515f7816 */ /* 0x000fe2000000005f */
[----:B------:R-:W-:Y:S01]  /*0d60*/  FADD.FTZ R29, R29, R93 ;  /* 0x0000005d1d1d7221 */ /* 0x000fe20000010000 */
[----:B------:R-:W-:Y:S01]  /*0d70*/  SHF.L.U32 R75, R81, 0x10, RZ ;  /* 0x00000010514b7819 */ /* 0x000fe200000006ff */
[-C--:B------:R-:W-:Y:S01]  /*0d80*/  FFMA.FTZ R45, R91, R93.reuse, R45 ;  /* 0x0000005d5b2d7223 */ /* 0x080fe2000001002d */
[----:B------:R-:W-:Y:S01]  /*0d90*/  FADD.FTZ R72, R113, R80 ;  /* 0x0000005071487221 */ /* 0x000fe20000010000 */
[----:B------:R-:W-:Y:S01]  /*0da0*/  FMUL.FTZ R93, R110, R93 ;  /* 0x0000005d6e5d7220 */ /* 0x000fe20000410000 */
[----:B------:R-:W-:Y:S01]  /*0db0*/  FFMA.FTZ R114, R100, R80, R114 ;  /* 0x0000005064727223 */ /* 0x000fe20000010072 */
[--C-:B---3--:R-:W-:Y:S01]  /*0dc0*/  FADD.FTZ R98, -R107, R79.reuse ;  /* 0x0000004f6b627221 */ /* 0x108fe20000010100 */
[----:B------:R-:W-:Y:S01]  /*0dd0*/  SHF.L.U32 R95, R95, 0x10, RZ ;  /* 0x000000105f5f7819 */ /* 0x000fe200000006ff */
[----:B------:R-:W-:Y:S01]  /*0de0*/  FADD.FTZ R76, -R107, R76 ;  /* 0x0000004c6b4c7221 */ /* 0x000fe20000010100 */
[----:B------:R-:W-:Y:S01]  /*0df0*/  PRMT R79, R83, 0x7632, R79 ;  /* 0x00007632534f7816 */ /* 0x000fe2000000004f */
[----:B------:R-:W-:Y:S01]  /*0e00*/  FMUL.FTZ R81, R87, R74 ;  /* 0x0000004a57517220 */ /* 0x000fe20000410000 */
[----:B------:R-:W-:Y:S01]  /*0e10*/  SHF.L.U32 R97, R83, 0x10, RZ ;  /* 0x0000001053617819 */ /* 0x000fe200000006ff */
[----:B------:R-:W-:Y:S01]  /*0e20*/  FMUL.FTZ R83, R109, R75 ;  /* 0x0000004b6d537220 */ /* 0x000fe20000410000 */
[----:B------:R-:W-:Y:S01]  /*0e30*/  FADD.FTZ R72, R72, R93 ;  /* 0x0000005d48487221 */ /* 0x000fe20000010000 */
[----:B------:R-:W-:Y:S01]  /*0e40*/  FFMA.FTZ R114, R91, R93, R114 ;  /* 0x0000005d5b727223 */ /* 0x000fe20000010072 */
[C-C-:B------:R-:W-:Y:S01]  /*0e50*/  FADD.FTZ R96, -R107.reuse, R77.reuse ;  /* 0x0000004d6b607221 */ /* 0x140fe20000010100 */
[C---:B------:R-:W-:Y:S01]  /*0e60*/  PRMT R77, R82.reuse, 0x7632, R77 ;  /* 0x00007632524d7816 */ /* 0x040fe2000000004d */
[----:B------:R-:W-:Y:S01]  /*0e70*/  FADD.FTZ R78, -R107, R78 ;  /* 0x0000004e6b4e7221 */ /* 0x000fe20000010100 */
[----:B------:R-:W-:Y:S01]  /*0e80*/  SHF.L.U32 R89, R82, 0x10, RZ ;  /* 0x0000001052597819 */ /* 0x000fe200000006ff */
        /* <DEDUP_REMOVED lines=11> */
[C---:B------:R-:W-:Y:S01]  /*0f40*/  FMUL.FTZ R90, R87.reuse, R78 ;  /* 0x0000004e575a7220 */ /* 0x040fe20000410000 */
[----:B------:R-:W-:Y:S01]  /*0f50*/  FMUL.FTZ R89, R106, R89 ;  /* 0x000000596a597220 */ /* 0x000fe20000410000 */
[----:B------:R-:W-:Y:S01]  /*0f60*/  FADD.FTZ R72, R72, R95 ;  /* 0x0000005f48487221 */ /* 0x000fe20000010000 */
[----:B------:R-:W-:Y:S01]  /*0f70*/  FFMA.FTZ R73, R94, R95, R73 ;  /* 0x0000005f5e497223 */ /* 0x000fe20000010049 */
        /* <DEDUP_REMOVED lines=22> */
.L_x_2776:
[----:B------:R-:W-:Y:S05]  /*10e0*/  BSYNC B0 ;  /* 0x0000000000007941 */ /* 0x000fea0003800000 */
.L_x_2775:
[----:B------:R-:W-:Y:S01]  /*10f0*/  SHF.R.U32.HI R73, RZ, 0x5, R123 ;  /* 0x00000005ff497819 */ /* 0x000fe2000001167b */
[----:B------:R-:W-:Y:S01]  /*1100*/  UMOV UR6, 0xffffffff ;  /* 0xffffffff00067882 */ /* 0x000fe20000000000 */
        /* <DEDUP_REMOVED lines=22> */
.L_x_2795:
[----:B------:R-:W3:Y:S01]  /*1270*/  S2R R76, SR_CgaCtaId ;  /* 0x00000000004c7919 */ /* 0x000ee20000008800 */
[----:B------:R-:W-:Y:S01]  /*1280*/  MOV R75, 0x400 ;  /* 0x00000400004b7802 */ /* 0x000fe20000000f00 */
[----:B-1----:R-:W-:Y:S01]  /*1290*/  FADD.FTZ R72, R79, R114 ;  /* 0x000000724f487221 */ /* 0x002fe20000010000 */
[----:B------:R-:W-:Y:S01]  /*12a0*/  @!P1 LOP3.LUT R73, R73, 0x3, RZ, 0xc0, !PT ;  /* 0x0000000349499812 */ /* 0x000fe200078ec0ff */
[----:B------:R-:W-:Y:S05]  /*12b0*/  WARPSYNC.ALL ;  /* 0x0000000000007948 */ /* 0x000fea0003800000 */
[----:B------:R-:W-:Y:S01]  /*12c0*/  BSSY B0, `(.L_x_2778) ;  /* 0x0000056000007945 */ /* 0x000fe20003800000 */
[----:B---3--:R-:W-:-:S02]  /*12d0*/  LEA R76, R76, R75, 0x18 ;  /* 0x0000004b4c4c7211 */ /* 0x008fc400078ec0ff */
[----:B------:R-:W-:Y:S01]  /*12e0*/  @!P1 IADD3 R75, R74, R73, RZ ;  /* 0x000000494a4b9210 */ /* 0x000fe20007ffe0ff */
[----:B--2---:R-:W-:Y:S01]  /*12f0*/  FADD.FTZ R73, R78, R77 ;  /* 0x0000004d4e497221 */ /* 0x004fe20000010000 */
[-C--:B------:R-:W-:Y:S02]  /*1300*/  LEA R113, R74, R76.reuse, 0x3 ;  /* 0x0000004c4a717211 */ /* 0x080fe400078e18ff */
[----:B------:R-:W-:-:S05]  /*1310*/  @!P1 LEA R107, R75, R76, 0x3 ;  /* 0x0000004c4b6b9211 */ /* 0x000fca00078e18ff */
        /* <DEDUP_REMOVED lines=8> */
[----:B------:R-:W-:-:S03]  /*13a0*/  FADD.FTZ R74, R75, R74 ;  /* 0x0000004a4b4a7221 */ /* 0x000fc60000010000 */
[----:B------:R-:W-:Y:S01]  /*13b0*/  FADD.FTZ R78, R78, R115 ;  /* 0x000000734e4e7221 */ /* 0x000fe20000010000 */
[----:B------:R-:W-:-:S04]  /*13c0*/  FADD.FTZ R74, R74, R77 ;  /* 0x0000004d4a4a7221 */ /* 0x000fc80000010000 */
[----:B------:R-:W-:Y:S01]  /*13d0*/  FADD.FTZ R74, R79, R74 ;  /* 0x0000004a4f4a7221 */ /* 0x000fe20000010000 */
[----:B------:R-:W-:-:S03]  /*13e0*/  FMUL.FTZ R79, R78, UR12 ;  /* 0x0000000c4e4f7c20 */ /* 0x000fc60008410000 */
[----:B------:R-:W-:Y:S02]  /*13f0*/  FMUL.FTZ R78, R74, UR12 ;  /* 0x0000000c4a4e7c20 */ /* 0x000fe40008410000 */
[----:B------:R-:W-:Y:S01]  /*1400*/  FSEL R79, R79, RZ, !P2 ;  /* 0x000000ff4f4f7208 */ /* 0x000fe20005000000 */
[----:B------:R-:W-:Y:S06]  /*1410*/  @!P4 BRA `(.L_x_2779) ;  /* 0x000000040000c947 */ /* 0x000fec0003800000 */
[----:B------:R-:W-:Y:S01]  /*1420*/  ISETP.NE.U32.AND P1, PT, RZ, UR8, PT ;  /* 0x00000008ff007c0c */ /* 0x000fe2000bf25070 */
[-CC-:B------:R-:W-:Y:S01]  /*1430*/  FFMA.FTZ R73, R0, R78.reuse, R79.reuse ;  /* 0x0000004e00497223 */ /* 0x180fe2000001004f */
[-CC-:B------:R-:W-:Y:S01]  /*1440*/  FFMA.FTZ R74, R10, R78.reuse, R79.reuse ;  /* 0x0000004e0a4a7223 */ /* 0x180fe2000001004f */
[----:B------:R-:W-:Y:S01]  /*1450*/  ISETP.NE.U32.AND P2, PT, RZ, UR14, PT ;  /* 0x0000000eff007c0c */ /* 0x000fe2000bf45070 */
[----:B------:R-:W-:Y:S01]  /*1460*/  FFMA.FTZ R75, R12, R78, R79 ;  /* 0x0000004e0c4b7223 */ /* 0x000fe2000001004f */
[----:B------:R-:W-:Y:S01]  /*1470*/  ISETP.NE.AND.EX P1, PT, RZ, UR9, PT, P1 ;  /* 0x00000009ff007c0c */ /* 0x000fe2000bf25310 */
[----:B------:R-:W-:Y:S01]  /*1480*/  FADD.FTZ R72, R4, -R73 ;  /* 0x8000004904487221 */ /* 0x000fe20000010000 */
[----:B------:R-:W-:Y:S01]  /*1490*/  FADD.FTZ R74, R13, -R74 ;  /* 0x8000004a0d4a7221 */ /* 0x000fe20000010000 */
[----:B------:R-:W-:Y:S01]  /*14a0*/  ISETP.NE.AND.EX P2, PT, RZ, UR15, PT, P2 ;  /* 0x0000000fff007c0c */ /* 0x000fe2000bf45320 */
[----:B------:R-:W-:Y:S01]  /*14b0*/  FADD.FTZ R76, R14, -R75 ;  /* 0x8000004b0e4c7221 */ /* 0x000fe20000010000 */
[C---:B-----5:R-:W-:Y:S01]  /*14c0*/  FMUL.FTZ R73, R87.reuse, R72 ;  /* 0x0000004857497220 */ /* 0x060fe20000410000 */
[----:B------:R-:W-:Y:S01]  /*14d0*/  FMUL.FTZ R74, R87, R74 ;  /* 0x0000004a574a7220 */ /* 0x000fe20000410000 */
[-CC-:B------:R-:W-:Y:S01]  /*14e0*/  FFMA.FTZ R114, R9, R78.reuse, R79.reuse ;  /* 0x0000004e09727223 */ /* 0x180fe2000001004f */
[-CC-:B------:R-:W-:Y:S01]  /*14f0*/  FFMA.FTZ R77, R6, R78.reuse, R79.reuse ;  /* 0x0000004e064d7223 */ /* 0x180fe2000001004f */
[-CC-:B------:R-:W-:Y:S01]  /*1500*/  FFMA.FTZ R113, R15, R78.reuse, R79.reuse ;  /* 0x0000004e0f717223 */ /* 0x180fe2000001004f */
[----:B------:R-:W-:Y:S01]  /*1510*/  FFMA.FTZ R115, R85, R78, R79 ;  /* 0x0000004e55737223 */ /* 0x000fe2000001004f */
[----:B------:R-:W-:Y:S01]  /*1520*/  FADD.FTZ R107, R11, -R114 ;  /* 0x800000720b6b7221 */ /* 0x000fe20000010000 */
[----:B------:R-:W-:Y:S01]  /*1530*/  FADD.FTZ R77, R8, -R77 ;  /* 0x8000004d084d7221 */ /* 0x000fe20000010000 */
[----:B------:R-:W-:Y:S01]  /*1540*/  @P1 FADD.FTZ R73, R20, R73 ;  /* 0x0000004914491221 */ /* 0x000fe20000010000 */
[----:B------:R-:W-:Y:S01]  /*1550*/  @P1 FADD.FTZ R74, R21, R74 ;  /* 0x0000004a154a1221 */ /* 0x000fe20000010000 */
[----:B------:R-:W-:Y:S01]  /*1560*/  FADD.FTZ R113, R84, -R113 ;  /* 0x8000007154717221 */ /* 0x000fe20000010000 */
[----:B------:R-:W-:Y:S01]  /*1570*/  FADD.FTZ R114, R86, -R115 ;  /* 0x8000007356727221 */ /* 0x000fe20000010000 */
[C---:B------:R-:W-:Y:S01]  /*1580*/  FMUL.FTZ R72, R73.reuse, R88 ;  /* 0x0000005849487220 */ /* 0x040fe20000410000 */
[----:B------:R-:W-:Y:S01]  /*1590*/  SEL R64, R73, R64, P2 ;  /* 0x0000004049407207 */ /* 0x000fe20001000000 */
[C---:B------:R-:W-:Y:S01]  /*15a0*/  FMUL.FTZ R73, R74.reuse, R88 ;  /* 0x000000584a497220 */ /* 0x040fe20000410000 */
[----:B------:R-:W-:Y:S01]  /*15b0*/  SEL R65, R74, R65, P2 ;  /* 0x000000414a417207 */ /* 0x000fe20001000000 */
[----:B------:R-:W-:Y:S01]  /*15c0*/  FFMA.FTZ R74, R5, R78, R79 ;  /* 0x0000004e054a7223 */ /* 0x000fe2000001004f */
[C---:B------:R-:W-:Y:S01]  /*15d0*/  FMUL.FTZ R76, R87.reuse, R76 ;  /* 0x0000004c574c7220 */ /* 0x040fe20000410000 */
[----:B------:R-:W-:Y:S01]  /*15e0*/  FMUL.FTZ R77, R87, R77 ;  /* 0x0000004d574d7220 */ /* 0x000fe20000410000 */
[----:B------:R-:W-:Y:S01]  /*15f0*/  F2FP.BF16.F32.PACK_AB R72, R73, R72 ;  /* 0x000000484948723e */ /* 0x000fe200000010ff */
[----:B------:R-:W-:Y:S01]  /*1600*/  FADD.FTZ R73, R7, -R74 ;  /* 0x8000004a07497221 */ /* 0x000fe20000010000 */
[C---:B------:R-:W-:Y:S01]  /*1610*/  FMUL.FTZ R113, R87.reuse, R113 ;  /* 0x0000007157717220 */ /* 0x040fe20000410000 */
[----:B------:R-:W0:Y:S01]  /*1620*/  @P2 LDC.64 R74, c[0x0][0x308] ;  /* 0x0000c200ff4a2b82 */ /* 0x000e220000000a00 */
[C---:B------:R-:W-:Y:S01]  /*1630*/  FMUL.FTZ R107, R87.reuse, R107 ;  /* 0x0000006b576b7220 */ /* 0x040fe20000410000 */
[C---:B------:R-:W-:Y:S01]  /*1640*/  FMUL.FTZ R73, R87.reuse, R73 ;  /* 0x0000004957497220 */ /* 0x040fe20000410000 */
[----:B------:R-:W-:Y:S01]  /*1650*/  FMUL.FTZ R114, R87, R114 ;  /* 0x0000007257727220 */ /* 0x000fe20000410000 */
[----:B------:R-:W-:Y:S01]  /*1660*/  @P1 FADD.FTZ R76, R23, R76 ;  /* 0x0000004c174c1221 */ /* 0x000fe20000010000 */
[----:B------:R-:W-:Y:S01]  /*1670*/  @P1 FADD.FTZ R77, R16, R77 ;  /* 0x0000004d104d1221 */ /* 0x000fe20000010000 */
[----:B------:R-:W-:Y:S01]  /*1680*/  @P1 FADD.FTZ R73, R22, R73 ;  /* 0x0000004916491221 */ /* 0x000fe20000010000 */
[----:B------:R-:W-:Y:S01]  /*1690*/  @P1 FADD.FTZ R113, R17, R113 ;  /* 0x0000007111711221 */ /* 0x000fe20000010000 */
[----:B------:R-:W-:Y:S01]  /*16a0*/  @P1 FADD.FTZ R107, R18, R107 ;  /* 0x0000006b126b1221 */ /* 0x000fe20000010000 */
[----:B------:R-:W-:Y:S01]  /*16b0*/  @P1 FADD.FTZ R114, R19, R114 ;  /* 0x0000007213721221 */ /* 0x000fe20000010000 */
[C---:B------:R-:W-:Y:S01]  /*16c0*/  SEL R67, R76.reuse, R67, P2 ;  /* 0x000000434c437207 */ /* 0x040fe20001000000 */
[----:B------:R-:W-:Y:S01]  /*16d0*/  FMUL.FTZ R76, R76, R88 ;  /* 0x000000584c4c7220 */ /* 0x000fe20000410000 */
[C---:B------:R-:W-:Y:S01]  /*16e0*/  SEL R66, R73.reuse, R66, P2 ;  /* 0x0000004249427207 */ /* 0x040fe20001000000 */
[----:B------:R-:W-:Y:S01]  /*16f0*/  FMUL.FTZ R73, R73, R88 ;  /* 0x0000005849497220 */ /* 0x000fe20000410000 */
[C---:B------:R-:W-:Y:S01]  /*1700*/  SEL R68, R77.reuse, R68, P2 ;  /* 0x000000444d447207 */ /* 0x040fe20001000000 */
[-C--:B------:R-:W-:Y:S01]  /*1710*/  FMUL.FTZ R77, R77, R88.reuse ;  /* 0x000000584d4d7220 */ /* 0x080fe20000410000 */
[C---:B------:R-:W-:Y:S01]  /*1720*/  SEL R69, R113.reuse, R69, P2 ;  /* 0x0000004571457207 */ /* 0x040fe20001000000 */
[----:B------:R-:W-:Y:S01]  /*1730*/  FMUL.FTZ R113, R113, R88 ;  /* 0x0000005871717220 */ /* 0x000fe20000410000 */
[C---:B------:R-:W-:Y:S01]  /*1740*/  SEL R70, R107.reuse, R70, P2 ;  /* 0x000000466b467207 */ /* 0x040fe20001000000 */
[-C--:B------:R-:W-:Y:S01]  /*1750*/  FMUL.FTZ R107, R107, R88.reuse ;  /* 0x000000586b6b7220 */ /* 0x080fe20000410000 */
[C---:B------:R-:W-:Y:S01]  /*1760*/  SEL R71, R114.reuse, R71, P2 ;  /* 0x0000004772477207 */ /* 0x040fe20001000000 */
[----:B------:R-:W-:Y:S01]  /*1770*/  FMUL.FTZ R114, R114, R88 ;  /* 0x0000005872727220 */ /* 0x000fe20000410000 */
[----:B------:R-:W-:Y:S01]  /*1780*/  F2FP.BF16.F32.PACK_AB R73, R76, R73 ;  /* 0x000000494c49723e */ /* 0x000fe200000010ff */
[----:B0-----:R-:W-:-:S05]  /*1790*/  @P2 IMAD.WIDE.U32 R74, R2, 0x20, R74 ;  /* 0x00000020024a2825 */ /* 0x001fca00078e004a */
[----:B------:R-:W-:Y:S04]  /*17a0*/  @P2 STG.E.128 desc[UR4][R74.64], R64 ;  /* 0x000000404a002986 */ /* 0x000fe8000c101d04 */
[----:B------:R0:W-:Y:S02]  /*17b0*/  @P2 STG.E.128 desc[UR4][R74.64+0x10], R68 ;  /* 0x000010444a002986 */ /* 0x0001e4000c101d04 */
[----:B0-----:R-:W-:Y:S02]  /*17c0*/  F2FP.BF16.F32.PACK_AB R74, R113, R77 ;  /* 0x0000004d714a723e */ /* 0x001fe400000010ff */
[----:B------:R-:W0:Y:S01]  /*17d0*/  LDC.64 R76, c[0x0][0x2f8] ;  /* 0x0000be00ff4c7b82 */ /* 0x000e220000000a00 */
[----:B------:R-:W-:Y:S01]  /*17e0*/  F2FP.BF16.F32.PACK_AB R75, R114, R107 ;  /* 0x0000006b724b723e */ /* 0x000fe200000010ff */
[C---:B0-----:R-:W-:Y:S01]  /*17f0*/  IMAD.WIDE.U32 R76, R2.reuse, 0x10, R76 ;  /* 0x00000010024c7825 */ /* 0x041fe200078e004c */
[----:B------:R-:W-:-:S04]  /*1800*/  IADD3 R2, R2, 0x80, RZ ;  /* 0x0000008002027810 */ /* 0x000fc80007ffe0ff */
[----:B------:R0:W-:Y:S03]  /*1810*/  STG.E.128 desc[UR4][R76.64], R72 ;  /* 0x000000484c007986 */ /* 0x0001e6000c101d04 */
.L_x_2779:
[----:B------:R-:W-:Y:S05]  /*1820*/  BSYNC B0 ;  /* 0x0000000000007941 */ /* 0x000fea0003800000 */
.L_x_2778:
        /* <DEDUP_REMOVED lines=12> */
[----:B------:R-:W-:Y:S01]  /*18f0*/  ISETP.NE.U32.AND P2, PT, RZ, UR14, PT ;  /* 0x0000000eff007c0c */ /* 0x000fe2000bf45070 */
[----:B------:R-:W-:Y:S01]  /*1900*/  FADD.FTZ R77, R80, -R77 ;  /* 0x8000004d504d7221 */ /* 0x000fe20000010000 */
[----:B------:R-:W-:Y:S01]  /*1910*/  FADD.FTZ R79, R93, -R74 ;  /* 0x8000004a5d4f7221 */ /* 0x000fe20000010000 */
[----:B------:R-:W-:Y:S01]  /*1920*/  FADD.FTZ R75, R83, -R114 ;  /* 0x80000072534b7221 */ /* 0x000fe20000010000 */
[----:B------:R-:W-:Y:S01]  /*1930*/  FADD.FTZ R74, R95, -R113 ;  /* 0x800000715f4a7221 */ /* 0x000fe20000010000 */
[----:B------:R-:W-:Y:S01]  /*1940*/  FADD.FTZ R76, R89, -R76 ;  /* 0x8000004c594c7221 */ /* 0x000fe20000010000 */
[----:B------:R-:W-:Y:S01]  /*1950*/  FADD.FTZ R78, R97, -R72 ;  /* 0x80000048614e7221 */ /* 0x000fe20000010000 */
[----:B------:R-:W-:Y:S01]  /*1960*/  FADD.FTZ R114, R92, -R73 ;  /* 0x800000495c727221 */ /* 0x000fe20000010000 */
[----:B------:R-:W-:Y:S01]  /*1970*/  FADD.FTZ R107, R99, -R107 ;  /* 0x8000006b636b7221 */ /* 0x000fe20000010000 */
[----:B------:R-:W-:Y:S01]  /*1980*/  ISETP.NE.AND.EX P2, PT, RZ, UR15, PT, P2 ;  /* 0x0000000fff007c0c */ /* 0x000fe2000bf45320 */
[C---:B-----5:R-:W-:Y:S01]  /*1990*/  FMUL.FTZ R73, R87.reuse, R77 ;  /* 0x0000004d57497220 */ /* 0x060fe20000410000 */
[C---:B------:R-:W-:Y:S01]  /*19a0*/  FMUL.FTZ R72, R87.reuse, R79 ;  /* 0x0000004f57487220 */ /* 0x040fe20000410000 */
[C---:B------:R-:W-:Y:S01]  /*19b0*/  FMUL.FTZ R75, R87.reuse, R75 ;  /* 0x0000004b574b7220 */ /* 0x040fe20000410000 */
[C---:B------:R-:W-:Y:S01]  /*19c0*/  FMUL.FTZ R74, R87.reuse, R74 ;  /* 0x0000004a574a7220 */ /* 0x040fe20000410000 */
[C---:B------:R-:W-:Y:S01]  /*19d0*/  FMUL.FTZ R77, R87.reuse, R76 ;  /* 0x0000004c574d7220 */ /* 0x040fe20000410000 */
        /* <DEDUP_REMOVED lines=9> */
[----:B------:R-:W-:Y:S01]  /*1a70*/  @P1 FADD.FTZ R79, R62, R79 ;  /* 0x0000004f3e4f1221 */ /* 0x000fe20000010000 */
[----:B------:R-:W-:Y:S01]  /*1a80*/  @P1 FADD.FTZ R78, R63, R78 ;  /* 0x0000004e3f4e1221 */ /* 0x000fe20000010000 */
[C---:B------:R-:W-:Y:S01]  /*1a90*/  SEL R64, R73.reuse, R64, P2 ;  /* 0x0000004049407207 */ /* 0x040fe20001000000 */
[-C--:B------:R-:W-:Y:S01]  /*1aa0*/  FMUL.FTZ R107, R73, R88.reuse ;  /* 0x00000058496b7220 */ /* 0x080fe20000410000 */
[C---:B------:R-:W-:Y:S01]  /*1ab0*/  SEL R65, R72.reuse, R65, P2 ;  /* 0x0000004148417207 */ /* 0x040fe20001000000 */
[C---:B------:R-:W-:Y:S01]  /*1ac0*/  FMUL.FTZ R73, R75.reuse, R88 ;  /* 0x000000584b497220 */ /* 0x040fe20000410000 */
[----:B------:R-:W-:Y:S01]  /*1ad0*/  SEL R66, R75, R66, P2 ;  /* 0x000000424b427207 */ /* 0x000fe20001000000 */
[-C--:B------:R-:W-:Y:S01]  /*1ae0*/  FMUL.FTZ R72, R72, R88.reuse ;  /* 0x0000005848487220 */ /* 0x080fe20000410000 */
[C---:B------:R-:W-:Y:S01]  /*1af0*/  SEL R67, R74.reuse, R67, P2 ;  /* 0x000000434a437207 */ /* 0x040fe20001000000 */
[----:B------:R-:W-:Y:S01]  /*1b00*/  FMUL.FTZ R74, R74, R88 ;  /* 0x000000584a4a7220 */ /* 0x000fe20000410000 */
[C---:B------:R-:W-:Y:S01]  /*1b10*/  SEL R68, R77.reuse, R68, P2 ;  /* 0x000000444d447207 */ /* 0x040fe20001000000 */
[-C--:B------:R-:W-:Y:S01]  /*1b20*/  FMUL.FTZ R75, R77, R88.reuse ;  /* 0x000000584d4b7220 */ /* 0x080fe20000410000 */
[C---:B------:R-:W-:Y:S01]  /*1b30*/  SEL R69, R76.reuse, R69, P2 ;  /* 0x000000454c457207 */ /* 0x040fe20001000000 */
[-C--:B------:R-:W-:Y:S01]  /*1b40*/  FMUL.FTZ R114, R76, R88.reuse ;  /* 0x000000584c727220 */ /* 0x080fe20000410000 */
[C---:B------:R-:W-:Y:S01]  /*1b50*/  FMUL.FTZ R87, R79.reuse, R88 ;  /* 0x000000584f577220 */ /* 0x040fe20000410000 */
[----:B------:R-:W-:Y:S01]  /*1b60*/  SEL R70, R79, R70, P2 ;  /* 0x000000464f467207 */ /* 0x000fe20001000000 */
[C---:B------:R-:W-:Y:S01]  /*1b70*/  FMUL.FTZ R88, R78.reuse, R88 ;  /* 0x000000584e587220 */ /* 0x040fe20000410000 */
[----:B------:R-:W-:Y:S01]  /*1b80*/  SEL R71, R78, R71, P2 ;  /* 0x000000474e477207 */ /* 0x000fe20001000000 */
[----:B------:R-:W0:Y:S01]  /*1b90*/  @P2 LDC.64 R76, c[0x0][0x308] ;  /* 0x0000c200ff4c2b82 */ /* 0x000e220000000a00 */
[----:B------:R-:W-:-:S02]  /*1ba0*/  F2FP.BF16.F32.PACK_AB R73, R74, R73 ;  /* 0x000000494a49723e */ /* 0x000fc400000010ff */
[----:B------:R-:W-:Y:S02]  /*1bb0*/  F2FP.BF16.F32.PACK_AB R74, R114, R75 ;  /* 0x0000004b724a723e */ /* 0x000fe400000010ff */
[----:B------:R-:W-:Y:S02]  /*1bc0*/  F2FP.BF16.F32.PACK_AB R72, R72, R107 ;  /* 0x0000006b4848723e */ /* 0x000fe400000010ff */
[----:B------:R-:W-:Y:S01]  /*1bd0*/  F2FP.BF16.F32.PACK_AB R75, R88, R87 ;  /* 0x00000057584b723e */ /* 0x000fe200000010ff */
[----:B------:R-:W1:Y:S01]  /*1be0*/  LDC.64 R78, c[0x0][0x2f8] ;  /* 0x0000be00ff4e7b82 */ /* 0x000e620000000a00 */
[----:B0-----:R-:W-:-:S05]  /*1bf0*/  @P2 IMAD.WIDE.U32 R76, R2, 0x20, R76 ;  /* 0x00000020024c2825 */ /* 0x001fca00078e004c */
[----:B------:R2:W-:Y:S01]  /*1c00*/  @P2 STG.E.128 desc[UR4][R76.64], R64 ;  /* 0x000000404c002986 */ /* 0x0005e2000c101d04 */
[----:B-1----:R-:W-:-:S03]  /*1c10*/  IMAD.WIDE.U32 R78, R2, 0x10, R78 ;  /* 0x00000010024e7825 */ /* 0x002fc600078e004e */
[----:B------:R2:W-:Y:S04]  /*1c20*/  @P2 STG.E.128 desc[UR4][R76.64+0x10], R68 ;  /* 0x000010444c002986 */ /* 0x0005e8000c101d04 */
[----:B------:R2:W-:Y:S02]  /*1c30*/  STG.E.128 desc[UR4][R78.64], R72 ;  /* 0x000000484e007986 */ /* 0x0005e4000c101d04 */
.L_x_2781:
[----:B------:R-:W-:Y:S05]  /*1c40*/  BSYNC B0 ;  /* 0x0000000000007941 */ /* 0x000fea0003800000 */
.L_x_2780:
[----:B------:R-:W-:Y:S02]  /*1c50*/  IADD3 R3, R3, UR16, RZ ;  /* 0x0000001003037c10 */ /* 0x000fe4000fffe0ff */
[----:B------:R-:W-:Y:S02]  /*1c60*/  SEL R2, RZ, 0x1, P5 ;  /* 0x00000001ff027807 */ /* 0x000fe40002800000 */
[----:B------:R-:W-:-:S13]  /*1c70*/  ISETP.GE.AND P1, PT, R3, UR17, PT ;  /* 0x0000001103007c0c */ /* 0x000fda000bf26270 */
[----:B------:R-:W-:Y:S05]  /*1c80*/  @!P1 BRA `(.L_x_2782) ;  /* 0xffffffe800109947 */ /* 0x000fea000383ffff */
.L_x_2772:
[----:B------:R-:W1:Y:S01]  /*1c90*/  S2UR UR6, SR_CTAID.X ;  /* 0x00000000000679c3 */ /* 0x000e620000002500 */
[----:B------:R-:W-:Y:S01]  /*1ca0*/  BSSY B0, `(.L_x_2783) ;  /* 0x000000e000007945 */ /* 0x000fe20003800000 */
[----:B-1----:R-:W-:-:S05]  /*1cb0*/  LEA.HI R0, R123, UR6, RZ, 0x19 ;  /* 0x000000067b007c11 */ /* 0x002fca000f8fc8ff */
[----:B------:R-:W-:-:S05]  /*1cc0*/  IMAD R101, R0, R101, RZ ;  /* 0x0000006500657224 */ /* 0x000fca00078e02ff */
[----:B------:R-:W-:Y:S01]  /*1cd0*/  LEA.HI R101, R101, R102, RZ, 0x1d ;  /* 0x0000006665657211 */ /* 0x000fe200078fe8ff */
[----:B------:R-:W-:Y:S06]  /*1ce0*/  @!P4 BRA `(.L_x_2784) ;  /* 0x000000000024c947 */ /* 0x000fec0003800000 */
[----:B------:R-:W1:Y:S08]  /*1cf0*/  LDC.64 R2, c[0x0][0x2d0] ;  /* 0x0000b400ff027b82 */ /* 0x000e700000000a00 */
[----:B------:R-:W3:Y:S01]  /*1d00*/  LDC.64 R4, c[0x0][0x2d8] ;  /* 0x0000b600ff047b82 */ /* 0x000ee20000000a00 */
[----:B-1----:R-:W-:-:S05]  /*1d10*/  IMAD.WIDE.U32 R2, R101, 0x20, R2 ;  /* 0x0000002065027825 */ /* 0x002fca00078e0002 */
[----:B------:R1:W-:Y:S01]  /*1d20*/  STG.E.128 desc[UR4][R2.64], R36 ;  /* 0x0000002402007986 */ /* 0x0003e2000c101d04 */
[----:B---3--:R-:W-:-:S03]  /*1d30*/  IMAD.WIDE.U32 R4, R101, 0x20, R4 ;  /* 0x0000002065047825 */ /* 0x008fc600078e0004 */
[----:B------:R1:W-:Y:S01]  /*1d40*/  STG.E.128 desc[UR4][R2.64+0x10], R32 ;  /* 0x0000102002007986 */ /* 0x0003e2000c101d04 */
[----:B------:R-:W-:-:S03]  /*1d50*/  IADD3 R101, R101, 0x80, RZ ;  /* 0x0000008065657810 */ /* 0x000fc60007ffe0ff */
[----:B------:R1:W-:Y:S04]  /*1d60*/  STG.E.128 desc[UR4][R4.64], R52 ;  /* 0x0000003404007986 */ /* 0x0003e8000c101d04 */
[----:B------:R1:W-:Y:S02]  /*1d70*/  STG.E.128 desc[UR4][R4.64+0x10], R48 ;  /* 0x0000103004007986 */ /* 0x0003e4000c101d04 */
.L_x_2784:
[----:B------:R-:W-:Y:S05]  /*1d80*/  BSYNC B0 ;  /* 0x0000000000007941 */ /* 0x000fea0003800000 */
.L_x_2783:
[----:B------:R-:W-:Y:S05]  /*1d90*/  @!P3 EXIT ;  /* 0x000000000000b94d */ /* 0x000fea0003800000 */
[----:B-1----:R-:W1:Y:S08]  /*1da0*/  LDC.64 R2, c[0x0][0x2d0] ;  /* 0x0000b400ff027b82 */ /* 0x002e700000000a00 */
[----:B------:R-:W3:Y:S01]  /*1db0*/  LDC.64 R4, c[0x0][0x2d8] ;  /* 0x0000b600ff047b82 */ /* 0x000ee20000000a00 */
[----:B-1----:R-:W-:-:S05]  /*1dc0*/  IMAD.WIDE.U32 R2, R101, 0x20, R2 ;  /* 0x0000002065027825 */ /* 0x002fca00078e0002 */
[----:B------:R-:W-:Y:S01]  /*1dd0*/  STG.E.128 desc[UR4][R2.64], R28 ;  /* 0x0000001c02007986 */ /* 0x000fe2000c101d04 */
[----:B---3--:R-:W-:-:S03]  /*1de0*/  IMAD.WIDE.U32 R4, R101, 0x20, R4 ;  /* 0x0000002065047825 */ /* 0x008fc600078e0004 */
[----:B------:R-:W-:Y:S04]  /*1df0*/  STG.E.128 desc[UR4][R2.64+0x10], R24 ;  /* 0x0000101802007986 */ /* 0x000fe8000c101d04 */
[----:B------:R-:W-:Y:S04]  /*1e00*/  STG.E.128 desc[UR4][R4.64], R44 ;  /* 0x0000002c04007986 */ /* 0x000fe8000c101d04 */
[----:B------:R-:W-:Y:S01]  /*1e10*/  STG.E.128 desc[UR4][R4.64+0x10], R40 ;  /* 0x0000102804007986 */ /* 0x000fe2000c101d04 */
[----:B------:R-:W-:Y:S05]  /*1e20*/  EXIT ;  /* 0x000000000000794d */ /* 0x000fea0003800000 */
.L_x_2777:
[----:B------:R-:W-:Y:S01]  /*1e30*/  HFMA2.MMA R76, -RZ, RZ, 0, 9.5367431640625e-07 ;  /* 0x00000010ff4c7435 */ /* 0x000fe200000001ff */
[----:B------:R-:W-:Y:S02]  /*1e40*/  MOV R75, 0x1f ;  /* 0x0000001f004b7802 */ /* 0x000fe40000000f00 */
[----:B------:R-:W-:-:S08]  /*1e50*/  MOV R72, 0xffffffff ;  /* 0xffffffff00487802 */ /* 0x000fd00000000f00 */
[----:B-----5:R-:W-:Y:S05]  /*1e60*/  WARPSYNC.COLLECTIVE R72, `(.L_x_2785) ;  /* 0x0000000048087348 */ /* 0x020fea0003c00000 */
[----:B------:R0:W1:Y:S02]  /*1e70*/  SHFL.DOWN P6, R77, R113, R76, R75 ;  /* 0x0800004c714d7389 */ /* 0x00006400000c004b */
[----:B01---5:R-:W-:Y:S01]  /*1e80*/  ENDCOLLECTIVE ;  /* 0x000000000000791b */ /* 0x023fe20003800000 */
.L_x_2785:
[----:B------:R-:W-:Y:S01]  /*1e90*/  FADD.FTZ R78, R77, R113 ;  /* 0x000000714d4e7221 */ /* 0x000fe20000010000 */
[----:B------:R-:W-:-:S07]  /*1ea0*/  MOV R113, R114 ;  /* 0x0000007200717202 */ /* 0x000fce0000000f00 */
[----:B------:R-:W-:Y:S05]  /*1eb0*/  WARPSYNC.COLLECTIVE R72, `(.L_x_2786) ;  /* 0x0000000048087348 */ /* 0x000fea0003c00000 */
[----:B------:R0:W1:Y:S02]  /*1ec0*/  SHFL.DOWN P6, R77, R113, R76, R75 ;  /* 0x0800004c714d7389 */ /* 0x00006400000c004b */
[----:B01----:R-:W-:Y:S01]  /*1ed0*/  ENDCOLLECTIVE ;  /* 0x000000000000791b */ /* 0x003fe20003800000 */
.L_x_2786:
[----:B------:R-:W-:Y:S01]  /*1ee0*/  HFMA2.MMA R76, -RZ, RZ, 0, 4.76837158203125e-07 ;  /* 0x00000008ff4c7435 */ /* 0x000fe200000001ff */
[----:B------:R-:W-:Y:S02]  /*1ef0*/  MOV R113, R78 ;  /* 0x0000004e00717202 */ /* 0x000fe40000000f00 */
[----:B------:R-:W-:-:S08]  /*1f00*/  MOV R79, R77 ;  /* 0x0000004d004f7202 */ /* 0x000fd00000000f00 */
[----:B------:R-:W-:Y:S05]  /*1f10*/  WARPSYNC.COLLECTIVE R72, `(.L_x_2787) ;  /* 0x0000000048087348 */ /* 0x000fea0003c00000 */
[----:B------:R0:W1:Y:S02]  /*1f20*/  SHFL.DOWN P6, R77, R113, R76, R75 ;  /* 0x0800004c714d7389 */ /* 0x00006400000c004b */
[----:B01----:R-:W-:Y:S01]  /*1f30*/  ENDCOLLECTIVE ;  /* 0x000000000000791b */ /* 0x003fe20003800000 */
.L_x_2787:
[----:B------:R-:W-:-:S05]  /*1f40*/  FADD.FTZ R107, R79, R114 ;  /* 0x000000724f6b7221 */ /* 0x000fca0000010000 */
[----:B------:R-:W-:Y:S01]  /*1f50*/  MOV R113, R107 ;  /* 0x0000006b00717202 */ /* 0x000fe20000000f00 */
[----:B------:R-:W-:-:S07]  /*1f60*/  FADD.FTZ R115, R78, R77 ;  /* 0x0000004d4e737221 */ /* 0x000fce0000010000 */
[----:B------:R-:W-:Y:S05]  /*1f70*/  WARPSYNC.COLLECTIVE R72, `(.L_x_2788) ;  /* 0x0000000048087348 */ /* 0x000fea0003c00000 */
[----:B------:R0:W1:Y:S02]  /*1f80*/  SHFL.DOWN P6, R77, R113, R76, R75 ;  /* 0x0800004c714d7389 */ /* 0x00006400000c004b */
[----:B01----:R-:W-:Y:S01]  /*1f90*/  ENDCOLLECTIVE ;  /* 0x000000000000791b */ /* 0x003fe20003800000 */
.L_x_2788:
[----:B------:R-:W-:Y:S01]  /*1fa0*/  HFMA2.MMA R76, -RZ, RZ, 0, 2.384185791015625e-07 ;  /* 0x00000004ff4c7435 */ /* 0x000fe200000001ff */
[----:B------:R-:W-:Y:S02]  /*1fb0*/  MOV R113, R115 ;  /* 0x0000007300717202 */ /* 0x000fe40000000f00 */
[----:B------:R-:W-:-:S08]  /*1fc0*/  MOV R79, R77 ;  /* 0x0000004d004f7202 */ /* 0x000fd00000000f00 */
[----:B------:R-:W-:Y:S05]  /*1fd0*/  WARPSYNC.COLLECTIVE R72, `(.L_x_2789) ;  /* 0x0000000048087348 */ /* 0x000fea0003c00000 */
[----:B------:R0:W1:Y:S02]  /*1fe0*/  SHFL.DOWN P6, R77, R113, R76, R75 ;  /* 0x0800004c714d7389 */ /* 0x00006400000c004b */
[----:B01----:R-:W-:Y:S01]  /*1ff0*/  ENDCOLLECTIVE ;  /* 0x000000000000791b */ /* 0x003fe20003800000 */
.L_x_2789:
[----:B------:R-:W-:-:S05]  /*2000*/  FADD.FTZ R125, R107, R79 ;  /* 0x0000004f6b7d7221 */ /* 0x000fca0000010000 */
[----:B------:R-:W-:Y:S01]  /*2010*/  MOV R113, R125 ;  /* 0x0000007d00717202 */ /* 0x000fe20000000f00 */
[----:B------:R-:W-:-:S07]  /*2020*/  FADD.FTZ R115, R115, R77 ;  /* 0x0000004d73737221 */ /* 0x000fce0000010000 */
[----:B------:R-:W-:Y:S05]  /*2030*/  WARPSYNC.COLLECTIVE R72, `(.L_x_2790) ;  /* 0x0000000048087348 */ /* 0x000fea0003c00000 */
[----:B------:R0:W1:Y:S02]  /*2040*/  SHFL.DOWN P6, R77, R113, R76, R75 ;  /* 0x0800004c714d7389 */ /* 0x00006400000c004b */
[----:B01----:R-:W-:Y:S01]  /*2050*/  ENDCOLLECTIVE ;  /* 0x000000000000791b */ /* 0x003fe20003800000 */
.L_x_2790:
[----:B------:R-:W-:Y:S01]  /*2060*/  HFMA2.MMA R76, -RZ, RZ, 0, 1.1920928955078125e-07 ;  /* 0x00000002ff4c7435 */ /* 0x000fe200000001ff */
[----:B------:R-:W-:Y:S02]  /*2070*/  MOV R113, R115 ;  /* 0x0000007300717202 */ /* 0x000fe40000000f00 */
[----:B------:R-:W-:-:S08]  /*2080*/  MOV R79, R77 ;  /* 0x0000004d004f7202 */ /* 0x000fd00000000f00 */
[----:B------:R-:W-:Y:S05]  /*2090*/  WARPSYNC.COLLECTIVE R72, `(.L_x_2791) ;  /* 0x0000000048087348 */ /* 0x000fea0003c00000 */
[----:B------:R0:W1:Y:S02]  /*20a0*/  SHFL.DOWN P6, R77, R113, R76, R75 ;  /* 0x0800004c714d7389 */ /* 0x00006400000c004b */
[----:B01----:R-:W-:Y:S01]  /*20b0*/  ENDCOLLECTIVE ;  /* 0x000000000000791b */ /* 0x003fe20003800000 */
.L_x_2791:
[----:B------:R-:W-:-:S05]  /*20c0*/  FADD.FTZ R125, R125, R79 ;  /* 0x0000004f7d7d7221 */ /* 0x000fca0000010000 */
[----:B------:R-:W-:Y:S01]  /*20d0*/  MOV R113, R125 ;  /* 0x0000007d00717202 */ /* 0x000fe20000000f00 */
[----:B------:R-:W-:-:S07]  /*20e0*/  FADD.FTZ R79, R115, R77 ;  /* 0x0000004d734f7221 */ /* 0x000fce0000010000 */
[----:B------:R-:W-:Y:S05]  /*20f0*/  WARPSYNC.COLLECTIVE R72, `(.L_x_2792) ;  /* 0x0000000048087348 */ /* 0x000fea0003c00000 */
[----:B------:R0:W1:Y:S02]  /*2100*/  SHFL.DOWN P6, R77, R113, R76, R75 ;  /* 0x0800004c714d7389 */ /* 0x00006400000c004b */
[----:B01----:R-:W-:Y:S01]  /*2110*/  ENDCOLLECTIVE ;  /* 0x000000000000791b */ /* 0x003fe20003800000 */
.L_x_2792:
[----:B------:R-:W-:Y:S01]  /*2120*/  HFMA2.MMA R76, -RZ, RZ, 0, 5.9604644775390625e-08 ;  /* 0x00000001ff4c7435 */ /* 0x000fe200000001ff */
[----:B------:R-:W-:Y:S02]  /*2130*/  MOV R113, R79 ;  /* 0x0000004f00717202 */ /* 0x000fe40000000f00 */
[----:B------:R-:W-:-:S08]  /*2140*/  MOV R114, R77 ;  /* 0x0000004d00727202 */ /* 0x000fd00000000f00 */
[----:B------:R-:W-:Y:S05]  /*2150*/  WARPSYNC.COLLECTIVE R72, `(.L_x_2793) ;  /* 0x0000000048087348 */ /* 0x000fea0003c00000 */
[----:B------:R0:W1:Y:S02]  /*2160*/  SHFL.DOWN P6, R77, R113, R76, R75 ;  /* 0x0800004c714d7389 */ /* 0x00006400000c004b */
[----:B01----:R-:W-:Y:S01]  /*2170*/  ENDCOLLECTIVE ;  /* 0x000000000000791b */ /* 0x003fe20003800000 */
.L_x_2793:
[----:B------:R-:W-:-:S05]  /*2180*/  FADD.FTZ R78, R125, R114 ;  /* 0x000000727d4e7221 */ /* 0x000fca0000010000 */
[----:B------:R-:W-:Y:S02]  /*2190*/  MOV R113, R78 ;  /* 0x0000004e00717202 */ /* 0x000fe40000000f00 */
[----:B------:R-:W-:-:S07]  /*21a0*/  MOV R114, R77 ;  /* 0x0000004d00727202 */ /* 0x000fce0000000f00 */
[----:B------:R-:W-:Y:S05]  /*21b0*/  WARPSYNC.COLLECTIVE R72, `(.L_x_2794) ;  /* 0x0000000048087348 */ /* 0x000fea0003c00000 */
[----:B------:R0:W1:Y:S02]  /*21c0*/  SHFL.DOWN P6, R77, R113, R76, R75 ;  /* 0x0800004c714d7389 */ /* 0x00006400000c004b */
[----:B01----:R-:W-:Y:S01]  /*21d0*/  ENDCOLLECTIVE ;  /* 0x000000000000791b */ /* 0x003fe20003800000 */
.L_x_2794:
[----:B------:R-:W-:Y:S05]  /*21e0*/  BRA `(.L_x_2795) ;  /* 0xfffffff000207947 */ /* 0x000fea000383ffff */
.L_x_2796:
        /* <DEDUP_REMOVED lines=9> */
.L_x_8738:


//--------------------- .text._ZN10layer_norm13ln_bwd_kernelINS_13Kernel_traitsI13__nv_bfloat16S2_fS2_fjLj2048ELj1ELj1ELj4ELj16ENS_18Kernel_traits_baseILj2048ES2_S2_fS2_fjLj128EEEEELb0ELb0ELb0ELb1EEEvNS_9BwdParamsE --------------------------
	.section	.text._ZN10layer_norm13ln_bwd_kernelINS_13Kernel_traitsI13__nv_bfloat16S2_fS2_fjLj2048ELj1ELj1ELj4ELj16ENS_18Kernel_traits_baseILj2048ES2_S2_fS2_fjLj128EEEEELb0ELb0ELb0ELb1EEEvNS_9BwdParamsE,"ax",@progbits
	.align	128
        .global         _ZN10layer_norm13ln_bwd_kernelINS_13Kernel_traitsI13__nv_bfloat16S2_fS2_fjLj2048ELj1ELj1ELj4ELj16ENS_18Kernel_traits_baseILj2048ES2_S2_fS2_fjLj128EEEEELb0ELb0ELb0ELb1EEEvNS_9BwdParamsE
        .type           _ZN10layer_norm13ln_bwd_kernelINS_13Kernel_traitsI13__nv_bfloat16S2_fS2_fjLj2048ELj1ELj1ELj4ELj16ENS_18Kernel_traits_baseILj2048ES2_S2_fS2_fjLj128EEEEELb0ELb0ELb0ELb1EEEvNS_9BwdParamsE,@function
        .size           _ZN10layer_norm13ln_bwd_kernelINS_13Kernel_traitsI13__nv_bfloat16S2_fS2_fjLj2048ELj1ELj1ELj4ELj16ENS_18Kernel_traits_baseILj2048ES2_S2_fS2_fjLj128EEEEELb0ELb0ELb0ELb1EEEvNS_9BwdParamsE,(.L_x_8739 - _ZN10layer_norm13ln_bwd_kernelINS_13Kernel_traitsI13__nv_bfloat16S2_fS2_fjLj2048ELj1ELj1ELj4ELj16ENS_18Kernel_traits_baseILj2048ES2_S2_fS2_fjLj128EEEEELb0ELb0ELb0ELb1EEEvNS_9BwdParamsE)
        .other          _ZN10layer_norm13ln_bwd_kernelINS_13Kernel_traitsI13__nv_bfloat16S2_fS2_fjLj2048ELj1ELj1ELj4ELj16ENS_18Kernel_traits_baseILj2048ES2_S2_fS2_fjLj128EEEEELb0ELb0ELb0ELb1EEEvNS_9BwdParamsE,@"STO_CUDA_ENTRY STV_DEFAULT"
_ZN10layer_norm13ln_bwd_kernelINS_13Kernel_traitsI13__nv_bfloat16S2_fS2_fjLj2048ELj1ELj1ELj4ELj16ENS_18Kernel_traits_baseILj2048ES2_S2_fS2_fjLj128EEEEELb0ELb0ELb0ELb1EEEvNS_9BwdParamsE:
.text._ZN10layer_norm13ln_bwd_kernelINS_13Kernel_traitsI13__nv_bfloat16S2_fS2_fjLj2048ELj1ELj1ELj4ELj16ENS_18Kernel_traits_baseILj2048ES2_S2_fS2_fjLj128EEEEELb0ELb0ELb0ELb1EEEvNS_9BwdParamsE:
        /* <DEDUP_REMOVED lines=31> */
.L_x_2797:
        /* <DEDUP_REMOVED lines=9> */
[----:B------:R-:W-:Y:S01]  /*0280*/  ISETP.NE.AND.EX P0, PT, RZ, UR5, PT, P0 ;  /* 0x00000005ff007c0c */ /* 0x000fe2000bf05300 */
[----:B------:R-:W-:Y:S01]  /*0290*/  HFMA2.MMA R91, -RZ, RZ, 0, 0 ;  /* 0x00000000ff5b7435 */ /* 0x000fe200000001ff */
        /* <DEDUP_REMOVED lines=9> */
[----:B0-----:R-:W-:Y:S02]  /*0330*/  CS2R R2, SRZ ;  /* 0x0000000000027805 */ /* 0x001fe4000001ff00 */
[----:B------:R-:W-:Y:S02]  /*0340*/  MOV R0, RZ ;  /* 0x000000ff00007202 */ /* 0x000fe40000000f00 */
[----:B--2---:R-:W-:Y:S02]  /*0350*/  PRMT R92, R4, 0x7632, R92 ;  /* 0x00007632045c7816 */ /* 0x004fe4000000005c */
[----:B------:R-:W-:-:S02]  /*0360*/  PRMT R93, R5, 0x7632, R93 ;  /* 0x00007632055d7816 */ /* 0x000fc4000000005d */
[----:B------:R-:W-:Y:S02]  /*0370*/  PRMT R94, R6, 0x7632, R94 ;  /* 0x00007632065e7816 */ /* 0x000fe4000000005e */
[----:B------:R-:W-:Y:S02]  /*0380*/  PRMT R95, R7, 0x7632, R95 ;  /* 0x00007632075f7816 */ /* 0x000fe4000000005f */
[----:B---3--:R-:W-:Y:S02]  /*0390*/  PRMT R96, R8, 0x7632, R96 ;  /* 0x0000763208607816 */ /* 0x008fe40000000060 */
[----:B------:R-:W-:Y:S02]  /*03a0*/  PRMT R97, R9, 0x7632, R97 ;  /* 0x0000763209617816 */ /* 0x000fe40000000061 */
[----:B------:R-:W-:Y:S02]  /*03b0*/  PRMT R98, R10, 0x7632, R98 ;  /* 0x000076320a627816 */ /* 0x000fe40000000062 */
[----:B------:R-:W-:-:S02]  /*03c0*/  PRMT R99, R11, 0x7632, R99 ;  /* 0x000076320b637816 */ /* 0x000fc40000000063 */
[----:B------:R-:W-:Y:S02]  /*03d0*/  SHF.L.U32 R100, R4, 0x10, RZ ;  /* 0x0000001004647819 */ /* 0x000fe400000006ff */
[----:B------:R-:W-:Y:S02]  /*03e0*/  SHF.L.U32 R84, R5, 0x10, RZ ;  /* 0x0000001005547819 */ /* 0x000fe400000006ff */
[----:B------:R-:W-:Y:S02]  /*03f0*/  CS2R R4, SRZ ;  /* 0x0000000000047805 */ /* 0x000fe4000001ff00 */
[----:B------:R-:W-:Y:S02]  /*0400*/  SHF.L.U32 R85, R6, 0x10, RZ ;  /* 0x0000001006557819 */ /* 0x000fe400000006ff */
[----:B------:R-:W-:Y:S02]  /*0410*/  SHF.L.U32 R86, R7, 0x10, RZ ;  /* 0x0000001007567819 */ /* 0x000fe400000006ff */
[----:B------:R-:W-:-:S02]  /*0420*/  CS2R R6, SRZ ;  /* 0x0000000000067805 */ /* 0x000fc4000001ff00 */
        /* <DEDUP_REMOVED lines=14> */
.L_x_2801:
[----:B0-----:R-:W0:Y:S01]  /*0510*/  LDC.64 R124, c[0x0][0x250] ;  /* 0x00009400ff7c7b82 */ /* 0x001e220000000a00 */
[----:B------:R-:W-:Y:S01]  /*0520*/  IMAD R46, R101, UR9, RZ ;  /* 0x00000009652e7c24 */ /* 0x000fe2000f8e02ff */
[----:B------:R-:W-:-:S04]  /*0530*/  SHF.R.S32.HI R48, RZ, 0x1f, R101 ;  /* 0x0000001fff307819 */ /* 0x000fc80000011465 */
[----:B------:R-:W-:Y:S02]  /*0540*/  SHF.R.S32.HI R47, RZ, 0x1f, R46 ;  /* 0x0000001fff2f7819 */ /* 0x000fe4000001142e */
[----:B------:R-:W1:Y:S02]  /*0550*/  @P0 LDC.64 R44, c[0x0][0x270] ;  /* 0x00009c00ff2c0b82 */ /* 0x000e640000000a00 */
[----:B------:R-:W-:-:S04]  /*0560*/  LEA.HI R46, R47, R46, RZ, 0x3 ;  /* 0x0000002e2f2e7211 */ /* 0x000fc800078f18ff */
[----:B------:R-:W-:Y:S02]  /*0570*/  LEA.HI.SX32 R103, R46, R73, 0x1d ;  /* 0x000000492e677211 */ /* 0x000fe400078feaff */
[----:B------:R-:W2:Y:S08]  /*0580*/  LDC.64 R118, c[0x0][0x238] ;  /* 0x00008e00ff767b82 */ /* 0x000eb00000000a00 */
[----:B------:R-:W3:Y:S01]  /*0590*/  LDC.64 R64, c[0x0][0x2b8] ;  /* 0x0000ae00ff407b82 */ /* 0x000ee20000000a00 */
[----:B0-----:R-:W-:-:S07]  /*05a0*/  IMAD.WIDE R124, R101, 0x4, R124 ;  /* 0x00000004657c7825 */ /* 0x001fce00078e027c */
[----:B------:R-:W0:Y:S01]  /*05b0*/  LDC.64 R82, c[0x0][0x258] ;  /* 0x00009600ff527b82 */ /* 0x000e220000000a00 */
[----:B-1----:R-:W-:Y:S01]  /*05c0*/  @P0 LEA R66, P1, R101, R44, 0x1 ;  /* 0x0000002c65420211 */ /* 0x002fe200078208ff */
[----:B------:R-:W4:Y:S01]  /*05d0*/  LDG.E R124, desc[UR6][R124.64] ;  /* 0x000000067c7c7981 */ /* 0x000f22000c1e1900 */
[----:B------:R-:W-:Y:S02]  /*05e0*/  IADD3 R104, R103, 0x80, RZ ;  /* 0x0000008067687810 */ /* 0x000fe40007ffe0ff */
[----:B------:R-:W-:Y:S01]  /*05f0*/  @P0 LEA.HI.X R67, R101, R45, R48, 0x1, P1 ;  /* 0x0000002d65430211 */ /* 0x000fe200008f0c30 */
[----:B--2---:R-:W-:-:S04]  /*0600*/  IMAD.WIDE.U32 R108, R103, 0x20, R118 ;  /* 0x00000020676c7825 */ /* 0x004fc800078e0076 */
[----:B------:R-:W2:Y:S01]  /*0610*/  @P0 LDG.E.U16 R107, desc[UR6][R66.64] ;  /* 0x00000006426b0981 */ /* 0x000ea2000c1e1500 */
[----:B---3--:R-:W-:-:S03]  /*0620*/  IMAD.WIDE.U32 R48, R103, 0x10, R64 ;  /* 0x0000001067307825 */ /* 0x008fc600078e0040 */
[----:B------:R-:W3:Y:S01]  /*0630*/  LDG.E.128 R44, desc[UR6][R108.64] ;  /* 0x000000066c2c7981 */ /* 0x000ee2000c1e1d00 */
[----:B------:R-:W-:-:S03]  /*0640*/  IMAD.WIDE.U32 R118, R104, 0x20, R118 ;  /* 0x0000002068767825 */ /* 0x000fc600078e0076 */
[----:B------:R1:W2:Y:S04]  /*0650*/  LDG.E.128 R52, desc[UR6][R108.64+0x10] ;  /* 0x000010066c347981 */ /* 0x0002a8000c1e1d00 */
[----:B------:R-:W2:Y:S01]  /*0660*/  LDG.E.128 R48, desc[UR6][R48.64] ;  /* 0x0000000630307981 */ /* 0x000ea2000c1e1d00 */
[----:B0-----:R-:W-:Y:S02]  /*0670*/  IMAD.WIDE R116, R101, 0x4, R82 ;  /* 0x0000000465747825 */ /* 0x001fe400078e0252 */
[----:B------:R-:W0:Y:S01]  /*0680*/  LDC.64 R82, c[0x0][0x2c8] ;  /* 0x0000b200ff527b82 */ /* 0x000e220000000a00 */
[----:B------:R-:W2:Y:S01]  /*0690*/  LDG.E.128 R56, desc[UR6][R118.64] ;  /* 0x0000000676387981 */ /* 0x000ea2000c1e1d00 */
[----:B------:R-:W-:-:S03]  /*06a0*/  IMAD.WIDE.U32 R64, R104, 0x10, R64 ;  /* 0x0000001068407825 */ /* 0x000fc600078e0040 */
[----:B------:R2:W2:Y:S04]  /*06b0*/  LDG.E R105, desc[UR6][R116.64] ;  /* 0x0000000674697981 */ /* 0x0004a8000c1e1900 */
[----:B------:R-:W2:Y:S04]  /*06c0*/  LDG.E.128 R64, desc[UR6][R64.64] ;  /* 0x0000000640407981 */ /* 0x000ea8000c1e1d00 */
[----:B------:R-:W2:Y:S01]  /*06d0*/  LDG.E.128 R60, desc[UR6][R118.64+0x10] ;  /* 0x00001006763c7981 */ /* 0x000ea2000c1e1d00 */
[----:B0-----:R-:W-:-:S04]  /*06e0*/  ISETP.NE.U32.AND P1, PT, R82, RZ, PT ;  /* 0x000000ff5200720c */ /* 0x001fc80003f25070 */
[----:B------:R-:W-:-:S13]  /*06f0*/  ISETP.NE.AND.EX P1, PT, R83, RZ, PT, P1 ;  /* 0x000000ff5300720c */ /* 0x000fda0003f25310 */
[----:B-1----:R-:W0:Y:S08]  /*0700*/  @P1 LDC.64 R108, c[0x0][0x2c8] ;  /* 0x0000b200ff6c1b82 */ /* 0x002e300000000a00 */
[----:B------:R-:W1:Y:S01]  /*0710*/  @P1 LDC.64 R110, c[0x0][0x2c8] ;  /* 0x0000b200ff6e1b82 */ /* 0x000e620000000a00 */
[----:B------:R-:W-:Y:S02]  /*0720*/  ISETP.NE.AND P2, PT, RZ, UR8, PT ;  /* 0x00000008ff007c0c */ /* 0x000fe4000bf45270 */
[----:B------:R-:W-:Y:S01]  /*0730*/  MOV R102, 0x3f800000 ;  /* 0x3f80000000667802 */ /* 0x000fe20000000f00 */
[----:B0-----:R-:W-:-:S05]  /*0740*/  @P1 IMAD.WIDE.U32 R114, R104, 0x20, R108 ;  /* 0x0000002068721825 */ /* 0x001fca00078e006c */
[----:B------:R-:W5:Y:S01]  /*0750*/  @P1 LDG.E.128 R28, desc[UR6][R114.64] ;  /* 0x00000006721c1981 */ /* 0x000f62000c1e1d00 */
[----:B-1----:R-:W-:-:S03]  /*0760*/  @P1 IMAD.WIDE.U32 R112, R103, 0x20, R110 ;  /* 0x0000002067701825 */ /* 0x002fc600078e006e */
[----:B------:R-:W5:Y:S04]  /*0770*/  @P1 LDG.E.128 R32, desc[UR6][R114.64+0x10] ;  /* 0x0000100672201981 */ /* 0x000f68000c1e1d00 */
[----:B------:R-:W5:Y:S04]  /*0780*/  @P1 LDG.E.128 R20, desc[UR6][R112.64] ;  /* 0x0000000670141981 */ /* 0x000f68000c1e1d00 */
[----:B------:R0:W5:Y:S01]  /*0790*/  @P1 LDG.E.128 R24, desc[UR6][R112.64+0x10] ;  /* 0x0000100670181981 */ /* 0x000162000c1e1d00 */
[----:B------:R-:W-:Y:S01]  /*07a0*/  UMOV UR4, 0xffffffff ;  /* 0xffffffff00047882 */ /* 0x000fe20000000000 */
[----:B------:R-:W-:-:S02]  /*07b0*/  LOP3.LUT P1, RZ, R74, 0x1f, RZ, 0xc0, !PT ;  /* 0x0000001f4aff7812 */ /* 0x000fc4000782c0ff */
[----:B----4-:R-:W-:-:S05]  /*07c0*/  FSEL R124, R124, RZ, !P2 ;  /* 0x000000ff7c7c7208 */ /* 0x010fca0005000000 */
[C---:B---3--:R-:W-:Y:S01]  /*07d0*/  FADD.FTZ R108, -R124.reuse, R44 ;  /* 0x0000002c7c6c7221 */ /* 0x048fe20000010100 */
[C---:B------:R-:W-:Y:S01]  /*07e0*/  FADD.FTZ R44, -R124.reuse, R45 ;  /* 0x0000002d7c2c7221 */ /* 0x040fe20000010100 */
[----:B------:R-:W-:Y:S01]  /*07f0*/  FADD.FTZ R110, -R124, R47 ;  /* 0x0000002f7c6e7221 */ /* 0x000fe20000010100 */
[C---:B--2---:R-:W-:Y:S02]  /*0800*/  PRMT R45, R48.reuse, 0x7632, R45 ;  /* 0x00007632302d7816 */ /* 0x044fe4000000002d */
[----:B------:R-:W-:Y:S01]  /*0810*/  SHF.L.U32 R48, R48, 0x10, RZ ;  /* 0x0000001030307819 */ /* 0x000fe200000006ff */
[C---:B------:R-:W-:Y:S01]  /*0820*/  FADD.FTZ R116, -R124.reuse, R55 ;  /* 0x000000377c747221 */ /* 0x040fe20000010100 */
[----:B------:R-:W-:Y:S01]  /*0830*/  PRMT R47, R49, 0x7632, R47 ;  /* 0x00007632312f7816 */ /* 0x000fe2000000002f */
[C---:B------:R-:W-:Y:S01]  /*0840*/  FADD.FTZ R120, -R124.reuse, R59 ;  /* 0x0000003b7c787221 */ /* 0x040fe20000010100 */
[----:B------:R-:W-:Y:S01]  /*0850*/  SHF.L.U32 R45, R45, 0x10, RZ ;  /* 0x000000102d2d7819 */ /* 0x000fe200000006ff */
[C---:B------:R-:W-:Y:S01]  /*0860*/  FADD.FTZ R46, -R124.reuse, R46 ;  /* 0x0000002e7c2e7221 */ /* 0x040fe20000010100 */
[----:B0-----:R-:W-:Y:S01]  /*0870*/  FADD.FTZ R112, -R124, R52 ;  /* 0x000000347c707221 */ /* 0x001fe20000010100 */
[----:B------:R-:W-:Y:S01]  /*0880*/  FMUL.FTZ R59, R100, R48 ;  /* 0x00000030643b7220 */ /* 0x000fe20000410000 */
[----:B------:R-:W-:Y:S01]  /*0890*/  FADD.FTZ R114, -R124, R53 ;  /* 0x000000357c727221 */ /* 0x000fe20000010100 */
[C---:B------:R-:W-:Y:S01]  /*08a0*/  FMUL.FTZ R52, R105.reuse, R108 ;  /* 0x0000006c69347220 */ /* 0x040fe20000410000 */
[----:B------:R-:W-:Y:S01]  /*08b0*/  FMUL.FTZ R53, R105, R44 ;  /* 0x0000002c69357220 */ /* 0x000fe20000410000 */
[----:B------:R-:W-:Y:S01]  /*08c0*/  @P0 SHF.L.U32 R102, R107, 0x10, RZ ;  /* 0x000000106b660819 */ /* 0x000fe200000006ff */
[----:B------:R-:W-:Y:S01]  /*08d0*/  FMUL.FTZ R119, R105, R116 ;  /* 0x0000007469777220 */ /* 0x000fe20000410000 */
[----:B------:R-:W-:Y:S01]  /*08e0*/  SHF.L.U32 R49, R49, 0x10, RZ ;  /* 0x0000001031317819 */ /* 0x000fe200000006ff */
[----:B------:R-:W-:Y:S01]  /*08f0*/  FMUL.FTZ R55, R105, R46 ;  /* 0x0000002e69377220 */ /* 0x000fe20000410000 */
[----:B------:R-:W-:Y:S01]  /*0900*/  SHF.L.U32 R44, R47, 0x10, RZ ;  /* 0x000000102f2c7819 */ /* 0x000fe200000006ff */
[----:B------:R-:W-:Y:S01]  /*0910*/  FMUL.FTZ R116, R92, R45 ;  /* 0x0000002d5c747220 */ /* 0x000fe20000410000 */
[C---:B------:R-:W-:Y:S01]  /*0920*/  PRMT R107, R50.reuse, 0x7632, R107 ;  /* 0x00007632326b7816 */ /* 0x040fe2000000006b */
[----:B------:R-:W-:Y:S01]  /*0930*/  FADD.FTZ R47, RZ, R59 ;  /* 0x0000003bff2f7221 */ /* 0x000fe20000010000 */
[----:B------:R-:W-:Y:S01]  /*0940*/  SHF.L.U32 R109, R50, 0x10, RZ ;  /* 0x00000010326d7819 */ /* 0x000fe200000006ff */
[----:B------:R-:W-:Y:S01]  /*0950*/  FADD.FTZ R54, -R124, R54 ;  /* 0x000000367c367221 */ /* 0x000fe20000010100 */
[C---:B------:R-:W-:Y:S01]  /*0960*/  PRMT R115, R67.reuse, 0x7632, R115 ;  /* 0x0000763243737816 */ /* 0x040fe20000000073 */
[----:B------:R-:W-:Y:S01]  /*0970*/  FFMA.FTZ R46, R52, R59, RZ ;  /* 0x0000003b342e7223 */ /* 0x000fe200000100ff */
[----:B------:R-:W-:Y:S01]  /*0980*/  SHF.L.U32 R117, R67, 0x10, RZ ;  /* 0x0000001043757819 */ /* 0x000fe200000006ff */
[----:B------:R-:W-:Y:S01]  /*0990*/  FMUL.FTZ R67, R105, R112 ;  /* 0x0000007069437220 */ /* 0x000fe20000410000 */
[C---:B------:R-:W-:Y:S01]  /*09a0*/  PRMT R111, R66.reuse, 0x7632, R111 ;  /* 0x00007632426f7816 */ /* 0x040fe2000000006f */
[----:B------:R-:W-:Y:S01]  /*09b0*/  FADD.FTZ R47, R47, R116 ;  /* 0x000000742f2f7221 */ /* 0x000fe20000010000 */
[----:B------:R-:W-:Y:S01]  /*09c0*/  SHF.L.U32 R113, R66, 0x10, RZ ;  /* 0x0000001042717819 */ /* 0x000fe200000006ff */
[----:B------:R-:W-:Y:S01]  /*09d0*/  FMUL.FTZ R66, R84, R49 ;  /* 0x0000003154427220 */ /* 0x000fe20000410000 */
[----:B------:R-:W-:Y:S01]  /*09e0*/  SHF.L.U32 R112, R107, 0x10, RZ ;  /* 0x000000106b707819 */ /* 0x000fe200000006ff */
[----:B------:R-:W-:Y:S01]  /*09f0*/  FMUL.FTZ R107, R105, R54 ;  /* 0x00000036696b7220 */ /* 0x000fe20000410000 */
[----:B------:R-:W-:Y:S01]  /*0a00*/  FFMA.FTZ R46, R53, R116, R46 ;  /* 0x00000074352e7223 */ /* 0x000fe2000001002e */
[----:B------:R-:W-:Y:S01]  /*0a10*/  FADD.FTZ R14, R109, R14 ;  /* 0x0000000e6d0e7221 */ /* 0x000fe20000010000 */
[-C--:B------:R-:W-:Y:S01]  /*0a20*/  FFMA.FTZ R2, R67, R109.reuse, R2 ;  /* 0x0000006d43027223 */ /* 0x080fe20000010002 */
[----:B------:R-:W-:Y:S01]  /*0a30*/  FMUL.FTZ R54, R85, R109 ;  /* 0x0000006d55367220 */ /* 0x000fe20000410000 */
[----:B------:R-:W-:Y:S01]  /*0a40*/  FMUL.FTZ R109, R105, R114 ;  /* 0x00000072696d7220 */ /* 0x000fe20000410000 */
[----:B------:R-:W-:Y:S01]  /*0a50*/  FADD.FTZ R118, -R124, R57 ;  /* 0x000000397c767221 */ /* 0x000fe20000010100 */
[----:B------:R-:W-:Y:S01]  /*0a60*/  FMUL.FTZ R114, R93, R44 ;  /* 0x0000002c5d727220 */ /* 0x000fe20000410000 */
[----:B------:R-:W-:Y:S01]  /*0a70*/  FADD.FTZ R47, R47, R66 ;  /* 0x000000422f2f7221 */ /* 0x000fe20000010000 */
[----:B------:R-:W-:Y:S01]  /*0a80*/  FMUL.FTZ R57, R105, R110 ;  /* 0x0000006e69397220 */ /* 0x000fe20000410000 */
[----:B------:R-:W-:-:S02]  /*0a90*/  FFMA.FTZ R46, R55, R66, R46 ;  /* 0x00000042372e7223 */ /* 0x000fc4000001002e */
[----:B------:R-:W-:Y:S01]  /*0aa0*/  FADD.FTZ R47, R47, R114 ;  /* 0x000000722f2f7221 */ /* 0x000fe20000010000 */
[----:B------:R-:W-:Y:S01]  /*0ab0*/  PRMT R50, R51, 0x7632, R50 ;  /* 0x0000763233327816 */ /* 0x000fe20000000032 */
[----:B------:R-:W-:Y:S01]  /*0ac0*/  FFMA.FTZ R46, R57, R114, R46 ;  /* 0x00000072392e7223 */ /* 0x000fe2000001002e */
[----:B------:R-:W-:Y:S01]  /*0ad0*/  SHF.L.U32 R51, R51, 0x10, RZ ;  /* 0x0000001033337819 */ /* 0x000fe200000006ff */
[----:B------:R-:W-:Y:S01]  /*0ae0*/  FADD.FTZ R13, R112, R13 ;  /* 0x0000000d700d7221 */ /* 0x000fe20000010000 */
[----:B------:R-:W-:Y:S01]  /*0af0*/  FFMA.FTZ R0, R109, R112, R0 ;  /* 0x000000706d007223 */ /* 0x000fe20000010000 */
        /* <DEDUP_REMOVED lines=8> */
[C---:B------:R-:W-:Y:S01]  /*0b80*/  FADD.FTZ R56, -R124.reuse, R56 ;  /* 0x000000387c387221 */ /* 0x040fe20000010100 */
[C---:B------:R-:W-:Y:S01]  /*0b90*/  FADD.FTZ R58, -R124.reuse, R58 ;  /* 0x0000003a7c3a7221 */ /* 0x040fe20000010100 */
[C---:B------:R-:W-:Y:S01]  /*0ba0*/  FADD.FTZ R60, -R124.reuse, R60 ;  /* 0x0000003c7c3c7221 */ /* 0x040fe20000010100 */
[C---:B------:R-:W-:Y:S01]  /*0bb0*/  FADD.FTZ R122, -R124.reuse, R61 ;  /* 0x0000003d7c7a7221 */ /* 0x040fe20000010100 */
[C---:B------:R-:W-:Y:S01]  /*0bc0*/  FADD.FTZ R62, -R124.reuse, R62 ;  /* 0x0000003e7c3e7221 */ /* 0x040fe20000010100 */
[----:B------:R-:W-:Y:S01]  /*0bd0*/  FFMA.FTZ R48, R109, R112, R48 ;  /* 0x000000706d307223 */ /* 0x000fe20000010030 */
[----:B------:R-:W-:Y:S01]  /*0be0*/  FADD.FTZ R124, -R124, R63 ;  /* 0x0000003f7c7c7221 */ /* 0x000fe20000010100 */
[C---:B------:R-:W-:Y:S01]  /*0bf0*/  PRMT R61, R64.reuse, 0x7632, R61 ;  /* 0x00007632403d7816 */ /* 0x040fe2000000003d */
[----:B------:R-:W-:Y:S01]  /*0c00*/  FMUL.FTZ R110, R95, R50 ;  /* 0x000000325f6e7220 */ /* 0x000fe20000410000 */
[----:B------:R-:W-:Y:S01]  /*0c10*/  SHF.L.U32 R63, R64, 0x10, RZ ;  /* 0x00000010403f7819 */ /* 0x000fe200000006ff */
[----:B------:R-:W-:Y:S01]  /*0c20*/  FADD.FTZ R47, R47, R108 ;  /* 0x0000006c2f2f7221 */ /* 0x000fe20000010000 */
[----:B------:R-:W-:Y:S01]  /*0c30*/  PRMT R64, R65, 0x7632, R64 ;  /* 0x0000763241407816 */ /* 0x000fe20000000040 */
[----:B------:R-:W-:Y:S01]  /*0c40*/  FFMA.FTZ R48, R107, R108, R48 ;  /* 0x0000006c6b307223 */ /* 0x000fe20000010030 */
[----:B------:R-:W-:Y:S01]  /*0c50*/  SHF.L.U32 R65, R65, 0x10, RZ ;  /* 0x0000001041417819 */ /* 0x000fe200000006ff */
[----:B------:R-:W-:Y:S01]  /*0c60*/  FFMA.FTZ R80, R53, R45, R80 ;  /* 0x0000002d35507223 */ /* 0x000fe20000010050 */
[----:B------:R-:W-:Y:S01]  /*0c70*/  FADD.FTZ R79, R45, R79 ;  /* 0x0000004f2d4f7221 */ /* 0x000fe20000010000 */
[C---:B------:R-:W-:Y:S01]  /*0c80*/  FMUL.FTZ R121, R105.reuse, R56 ;  /* 0x0000003869797220 */ /* 0x040fe20000410000 */
[----:B------:R-:W-:Y:S01]  /*0c90*/  FMUL.FTZ R123, R105, R58 ;  /* 0x0000003a697b7220 */ /* 0x000fe20000410000 */
        /* <DEDUP_REMOVED lines=10> */
[-C--:B------:R-:W-:Y:S01]  /*0d40*/  FFMA.FTZ R5, R118, R45.reuse, R5 ;  /* 0x0000002d76057223 */ /* 0x080fe20000010005 */
[----:B------:R-:W-:Y:S01]  /*0d50*/  FADD.FTZ R17, R45, R17 ;  /* 0x000000112d117221 */ /* 0x000fe20000010000 */
        /* <DEDUP_REMOVED lines=67> */
.L_x_2812:
[----:B------:R-:W-:Y:S01]  /*1190*/  LOP3.LUT P4, RZ, R106, 0xff, RZ, 0xc0, !PT ;  /* 0x000000ff6aff7812 */ /* 0x000fe2000788c0ff */
[----:B-1----:R-:W-:Y:S01]  /*11a0*/  FADD.FTZ R44, R47, R44 ;  /* 0x0000002c2f2c7221 */ /* 0x002fe20000010000 */
[----:B0-2---:R-:W-:Y:S01]  /*11b0*/  FADD.FTZ R45, R45, R46 ;  /* 0x0000002e2d2d7221 */ /* 0x005fe20000010000 */
        /* <DEDUP_REMOVED lines=10> */
.L_x_2800:
        /* <DEDUP_REMOVED lines=9> */
[----:B------:R-:W-:Y:S02]  /*12f0*/  ISETP.NE.U32.AND P3, PT, RZ, UR12, PT ;  /* 0x0000000cff007c0c */ /* 0x000fe4000bf65070 */
[----:B------:R-:W-:-:S02]  /*1300*/  IADD3 R101, R101, UR14, RZ ;  /* 0x0000000e65657c10 */ /* 0x000fc4000fffe0ff */
[----:B------:R-:W-:Y:S01]  /*1310*/  ISETP.NE.AND.EX P3, PT, RZ, UR13, PT, P3 ;  /* 0x0000000dff007c0c */ /* 0x000fe2000bf65330 */
[----:B-1----:R-:W-:-:S06]  /*1320*/  ULEA UR4, UR5, UR4, 0x18 ;  /* 0x0000000405047291 */ /* 0x002fcc000f8ec03f */
[----:B------:R-:W-:-:S05]  /*1330*/  LEA R106, R44, UR4, 0x3 ;  /* 0x000000042c6a7c11 */ /* 0x000fca000f8e18ff */
[----:B------:R-:W0:Y:S04]  /*1340*/  LDS.128 R44, [R106+0x2000] ;  /* 0x002000006a2c7984 */ /* 0x000e280000000c00 */
[----:B------:R1:W2:Y:S02]  /*1350*/  LDS.128 R48, [R106+0x2010] ;  /* 0x002010006a307984 */ /* 0x0002a40000000c00 */
[----:B-1----:R-:W-:Y:S01]  /*1360*/  SEL R106, RZ, 0x1, P4 ;  /* 0x00000001ff6a7807 */ /* 0x002fe20002000000 */
[----:B0-----:R-:W-:Y:S01]  /*1370*/  FADD.FTZ R115, RZ, R44 ;  /* 0x0000002cff737221 */ /* 0x001fe20000010000 */
[----:B------:R-:W-:-:S03]  /*1380*/  FADD.FTZ R44, RZ, R45 ;  /* 0x0000002dff2c7221 */ /* 0x000fc60000010000 */
[----:B------:R-:W-:Y:S01]  /*1390*/  FADD.FTZ R115, R46, R115 ;  /* 0x000000732e737221 */ /* 0x000fe20000010000 */
[----:B------:R-:W-:-:S03]  /*13a0*/  FADD.FTZ R44, R47, R44 ;  /* 0x0000002c2f2c7221 */ /* 0x000fc60000010000 */
[----:B--2---:R-:W-:Y:S01]  /*13b0*/  FADD.FTZ R115, R115, R48 ;  /* 0x0000003073737221 */ /* 0x004fe20000010000 */
[----:B------:R-:W-:Y:S02]  /*13c0*/  FADD.FTZ R44, R44, R49 ;  /* 0x000000312c2c7221 */ /* 0x000fe40000010000 */
[----:B------:R-:W0:Y:S01]  /*13d0*/  @P1 LDC.64 R48, c[0x0][0x308] ;  /* 0x0000c200ff301b82 */ /* 0x000e220000000a00 */
[----:B------:R-:W-:Y:S01]  /*13e0*/  FADD.FTZ R50, R50, R115 ;  /* 0x0000007332327221 */ /* 0x000fe20000010000 */
[----:B------:R-:W-:-:S03]  /*13f0*/  FADD.FTZ R45, R51, R44 ;  /* 0x0000002c332d7221 */ /* 0x000fc60000010000 */
[----:B------:R-:W-:Y:S01]  /*1400*/  FMUL.FTZ R44, R50, UR10 ;  /* 0x0000000a322c7c20 */ /* 0x000fe20008410000 */
[----:B------:R-:W-:-:S04]  /*1410*/  FMUL.FTZ R45, R45, UR10 ;  /* 0x0000000a2d2d7c20 */ /* 0x000fc80008410000 */
[----:B------:R-:W-:Y:S02]  /*1420*/  FSEL R44, R44, RZ, !P2 ;  /* 0x000000ff2c2c7208 */ /* 0x000fe40005000000 */
[----:B------:R-:W-:-:S03]  /*1430*/  ISETP.NE.U32.AND P2, PT, R82, RZ, PT ;  /* 0x000000ff5200720c */ /* 0x000fc60003f45070 */
        /* <DEDUP_REMOVED lines=17> */
[----:B------:R-:W1:Y:S01]  /*1550*/  @P1 LDC.64 R44, c[0x0][0x308] ;  /* 0x0000c200ff2c1b82 */ /* 0x000e620000000a00 */
[----:B------:R-:W-:Y:S01]  /*1560*/  FADD.FTZ R82, R58, -R123 ;  /* 0x8000007b3a527221 */ /* 0x000fe20000010000 */
[----:B------:R-:W-:Y:S01]  /*1570*/  ISETP.NE.AND.EX P2, PT, R83, RZ, PT, P2 ;  /* 0x000000ff5300720c */ /* 0x000fe20003f45320 */
[----:B------:R-:W-:Y:S01]  /*1580*/  FADD.FTZ R116, R116, -R53 ;  /* 0x8000003574747221 */ /* 0x000fe20000010000 */
[----:B------:R-:W-:Y:S01]  /*1590*/  FADD.FTZ R66, R66, -R55 ;  /* 0x8000003742427221 */ /* 0x000fe20000010000 */
[----:B------:R-:W-:Y:S01]  /*15a0*/  FADD.FTZ R114, R114, -R57 ;  /* 0x8000003972727221 */ /* 0x000fe20000010000 */
[----:B------:R-:W-:Y:S01]  /*15b0*/  FADD.FTZ R108, R108, -R107 ;  /* 0x8000006b6c6c7221 */ /* 0x000fe20000010000 */
[C---:B------:R-:W-:Y:S01]  /*15c0*/  FMUL.FTZ R83, R105.reuse, R52 ;  /* 0x0000003469537220 */ /* 0x040fe20000410000 */
[----:B------:R-:W2:Y:S01]  /*15d0*/  LDC.64 R58, c[0x0][0x2f8] ;  /* 0x0000be00ff3a7b82 */ /* 0x000ea20000000a00 */
[C---:B------:R-:W-:Y:S01]  /*15e0*/  FMUL.FTZ R116, R105.reuse, R116 ;  /* 0x0000007469747220 */ /* 0x040fe20000410000 */
[C---:B------:R-:W-:Y:S01]  /*15f0*/  FMUL.FTZ R107, R105.reuse, R66 ;  /* 0x00000042696b7220 */ /* 0x040fe20000410000 */
[----:B------:R-:W-:Y:S01]  /*1600*/  FMUL.FTZ R114, R105, R114 ;  /* 0x0000007269727220 */ /* 0x000fe20000410000 */
[----:B------:R-:W-:Y:S01]  /*1610*/  FADD.FTZ R46, R56, -R121 ;  /* 0x80000079382e7221 */ /* 0x000fe20000010000 */
[----:B------:R-:W-:Y:S01]  /*1620*/  FADD.FTZ R118, R65, -R118 ;  /* 0x8000007641767221 */ /* 0x000fe20000010000 */
[----:B------:R-:W-:Y:S01]  /*1630*/  FADD.FTZ R54, R54, -R67 ;  /* 0x8000004336367221 */ /* 0x000fe20000010000 */
[----:B------:R-:W-:Y:S01]  /*1640*/  FADD.FTZ R50, R112, -R109 ;  /* 0x8000006d70327221 */ /* 0x000fe20000010000 */
[----:B------:R-:W-:Y:S01]  /*1650*/  FADD.FTZ R110, R110, -R119 ;  /* 0x800000776e6e7221 */ /* 0x000fe20000010000 */
[----:B-----5:R-:W-:Y:S01]  /*1660*/  @P2 FADD.FTZ R83, R20, R83 ;  /* 0x0000005314532221 */ /* 0x020fe20000010000 */
[----:B------:R-:W-:Y:S01]  /*1670*/  @P2 FADD.FTZ R116, R21, R116 ;  /* 0x0000007415742221 */ /* 0x000fe20000010000 */
[----:B------:R-:W-:Y:S01]  /*1680*/  @P2 FADD.FTZ R107, R22, R107 ;  /* 0x0000006b166b2221 */ /* 0x000fe20000010000 */
[----:B------:R-:W-:Y:S01]  /*1690*/  @P2 FADD.FTZ R114, R23, R114 ;  /* 0x0000007217722221 */ /* 0x000fe20000010000 */
[----:B------:R-:W-:Y:S01]  /*16a0*/  FADD.FTZ R60, R60, -R61 ;  /* 0x8000003d3c3c7221 */ /* 0x000fe20000010000 */
[----:B------:R-:W-:Y:S01]  /*16b0*/  FADD.FTZ R62, R62, -R63 ;  /* 0x8000003f3e3e7221 */ /* 0x000fe20000010000 */
[C---:B------:R-:W-:Y:S01]  /*16c0*/  FMUL.FTZ R53, R105.reuse, R46 ;  /* 0x0000002e69357220 */ /* 0x040fe20000410000 */
[C---:B------:R-:W-:Y:S01]  /*16d0*/  FMUL.FTZ R52, R105.reuse, R118 ;  /* 0x0000007669347220 */ /* 0x040fe20000410000 */
[C---:B------:R-:W-:Y:S01]  /*16e0*/  FMUL.FTZ R63, R105.reuse, R54 ;  /* 0x00000036693f7220 */ /* 0x040fe20000410000 */
[----:B------:R-:W-:Y:S01]  /*16f0*/  FMUL.FTZ R50, R105, R50 ;  /* 0x0000003269327220 */ /* 0x000fe20000410000 */
[----:B------:R-:W-:Y:S01]  /*1700*/  FADD.FTZ R120, R111, -R120 ;  /* 0x800000786f787221 */ /* 0x000fe20000010000 */
[----:B------:R-:W-:Y:S01]  /*1710*/  FADD.FTZ R64, R64, -R47 ;  /* 0x8000002f40407221 */ /* 0x000fe20000010000 */
[----:B------:R-:W-:Y:S01]  /*1720*/  FADD.FTZ R124, R113, -R124 ;  /* 0x8000007c717c7221 */ /* 0x000fe20000010000 */
[----:B-1----:R-:W-:-:S04]  /*1730*/  @P1 IMAD.WIDE.U32 R56, R103, 0x20, R44 ;  /* 0x0000002067381825 */ /* 0x002fc800078e002c */
[C---:B------:R-:W-:Y:S01]  /*1740*/  FMUL.FTZ R51, R105.reuse, R108 ;  /* 0x0000006c69337220 */ /* 0x040fe20000410000 */
[----:B------:R-:W-:Y:S01]  /*1750*/  FMUL.FTZ R54, R105, R110 ;  /* 0x0000006e69367220 */ /* 0x000fe20000410000 */
[----:B------:R-:W-:Y:S01]  /*1760*/  SEL R44, R83, R36, P3 ;  /* 0x00000024532c7207 */ /* 0x000fe20001800000 */
[----:B------:R-:W-:Y:S01]  /*1770*/  FMUL.FTZ R65, R105, R60 ;  /* 0x0000003c69417220 */ /* 0x000fe20000410000 */
[----:B------:R-:W-:Y:S01]  /*1780*/  SEL R45, R116, R37, P3 ;  /* 0x00000025742d7207 */ /* 0x000fe20001800000 */
[----:B------:R-:W-:Y:S01]  /*1790*/  @P2 FADD.FTZ R53, R28, R53 ;  /* 0x000000351c352221 */ /* 0x000fe20000010000 */
[----:B------:R-:W-:Y:S01]  /*17a0*/  SEL R46, R107, R38, P3 ;  /* 0x000000266b2e7207 */ /* 0x000fe20001800000 */
[----:B------:R-:W-:Y:S01]  /*17b0*/  @P2 FADD.FTZ R52, R29, R52 ;  /* 0x000000341d342221 */ /* 0x000fe20000010000 */
[----:B------:R-:W-:Y:S01]  /*17c0*/  SEL R47, R114, R39, P3 ;  /* 0x00000027722f7207 */ /* 0x000fe20001800000 */
[----:B------:R-:W-:Y:S01]  /*17d0*/  FMUL.FTZ R55, R105, R62 ;  /* 0x0000003e69377220 */ /* 0x000fe20000410000 */
[----:B--2---:R-:W-:-:S04]  /*17e0*/  IMAD.WIDE.U32 R60, R103, 0x10, R58 ;  /* 0x00000010673c7825 */ /* 0x004fc800078e003a */
[----:B------:R-:W-:Y:S01]  /*17f0*/  @P2 FADD.FTZ R63, R24, R63 ;  /* 0x0000003f183f2221 */ /* 0x000fe20000010000 */
[----:B------:R-:W-:Y:S01]  /*1800*/  @P2 FADD.FTZ R50, R25, R50 ;  /* 0x0000003219322221 */ /* 0x000fe20000010000 */
[C---:B------:R-:W-:Y:S01]  /*1810*/  FMUL.FTZ R67, R105.reuse, R82 ;  /* 0x0000005269437220 */ /* 0x040fe20000410000 */
[C---:B------:R-:W-:Y:S01]  /*1820*/  FMUL.FTZ R66, R105.reuse, R120 ;  /* 0x0000007869427220 */ /* 0x040fe20000410000 */
[C---:B------:R-:W-:Y:S01]  /*1830*/  FMUL.FTZ R64, R105.reuse, R64 ;  /* 0x0000004069407220 */ /* 0x040fe20000410000 */
[----:B------:R-:W-:Y:S01]  /*1840*/  FMUL.FTZ R62, R105, R124 ;  /* 0x0000007c693e7220 */ /* 0x000fe20000410000 */
[----:B------:R-:W-:-:S04]  /*1850*/  IMAD.WIDE.U32 R58, R104, 0x10, R58 ;  /* 0x00000010683a7825 */ /* 0x000fc800078e003a */
[----:B------:R-:W-:Y:S01]  /*1860*/  @P2 FADD.FTZ R51, R26, R51 ;  /* 0x000000331a332221 */ /* 0x000fe20000010000 */
[----:B------:R-:W-:Y:S01]  /*1870*/  @P2 FADD.FTZ R54, R27, R54 ;  /* 0x000000361b362221 */ /* 0x000fe20000010000 */
[----:B------:R1:W-:Y:S01]  /*1880*/  @P1 STG.E.128 desc[UR6][R56.64], R44 ;  /* 0x0000002c38001986 */ /* 0x0003e2000c101d06 */
[----:B0-----:R-:W-:-:S04]  /*1890*/  @P1 IMAD.WIDE.U32 R104, R104, 0x20, R48 ;  /* 0x0000002068681825 */ /* 0x001fc800078e0030 */
[-C--:B------:R-:W-:Y:S01]  /*18a0*/  FMUL.FTZ R48, R53, R102.reuse ;  /* 0x0000006635307220 */ /* 0x080fe20000410000 */
[-C--:B------:R-:W-:Y:S01]  /*18b0*/  FMUL.FTZ R49, R52, R102.reuse ;  /* 0x0000006634317220 */ /* 0x080fe20000410000 */
[-C--:B------:R-:W-:Y:S01]  /*18c0*/  FMUL.FTZ R82, R51, R102.reuse ;  /* 0x0000006633527220 */ /* 0x080fe20000410000 */
[----:B------:R-:W-:Y:S01]  /*18d0*/  FMUL.FTZ R103, R54, R102 ;  /* 0x0000006636677220 */ /* 0x000fe20000410000 */
[----:B------:R-:W-:Y:S01]  /*18e0*/  @P2 FADD.FTZ R65, R32, R65 ;  /* 0x0000004120412221 */ /* 0x000fe20000010000 */
[----:B------:R-:W-:Y:S01]  /*18f0*/  @P2 FADD.FTZ R64, R33, R64 ;  /* 0x0000004021402221 */ /* 0x000fe20000010000 */
[----:B------:R-:W-:Y:S01]  /*1900*/  @P2 FADD.FTZ R67, R30, R67 ;  /* 0x000000431e432221 */ /* 0x000fe20000010000 */
[----:B------:R-:W-:Y:S01]  /*1910*/  @P2 FADD.FTZ R66, R31, R66 ;  /* 0x000000421f422221 */ /* 0x000fe20000010000 */
[----:B------:R-:W-:Y:S01]  /*1920*/  SEL R37, R52, R37, P3 ;  /* 0x0000002534257207 */ /* 0x000fe20001800000 */
[----:B------:R-:W-:Y:S01]  /*1930*/  @P2 FADD.FTZ R55, R34, R55 ;  /* 0x0000003722372221 */ /* 0x000fe20000010000 */
[----:B------:R-:W-:Y:S01]  /*1940*/  F2FP.BF16.F32.PACK_AB R52, R49, R48 ;  /* 0x000000303134723e */ /* 0x000fe200000010ff */
[----:B------:R-:W-:Y:S01]  /*1950*/  @P2 FADD.FTZ R62, R35, R62 ;  /* 0x0000003e233e2221 */ /* 0x000fe20000010000 */
[----:B------:R-:W-:Y:S01]  /*1960*/  SEL R48, R63, R40, P3 ;  /* 0x000000283f307207 */ /* 0x000fe20001800000 */
[-C--:B------:R-:W-:Y:S01]  /*1970*/  FMUL.FTZ R83, R83, R102.reuse ;  /* 0x0000006653537220 */ /* 0x080fe20000410000 */
[-C--:B------:R-:W-:Y:S01]  /*1980*/  SEL R49, R50, R41.reuse, P3 ;  /* 0x0000002932317207 */ /* 0x080fe20001800000 */
[-C--:B------:R-:W-:Y:S01]  /*1990*/  FMUL.FTZ R116, R116, R102.reuse ;  /* 0x0000006674747220 */ /* 0x080fe20000410000 */
[-C--:B-1----:R-:W-:Y:S01]  /*19a0*/  FMUL.FTZ R46, R63, R102.reuse ;  /* 0x000000663f2e7220 */ /* 0x082fe20000410000 */
[-C--:B------:R-:W-:Y:S01]  /*19b0*/  FMUL.FTZ R47, R50, R102.reuse ;  /* 0x00000066322f7220 */ /* 0x080fe20000410000 */
[-C--:B------:R-:W-:Y:S01]  /*19c0*/  FMUL.FTZ R107, R107, R102.reuse ;  /* 0x000000666b6b7220 */ /* 0x080fe20000410000 */
[----:B------:R-:W-:Y:S01]  /*19d0*/  FMUL.FTZ R114, R114, R102 ;  /* 0x0000006672727220 */ /* 0x000fe20000410000 */
[----:B------:R-:W-:Y:S01]  /*19e0*/  SEL R36, R53, R36, P3 ;  /* 0x0000002435247207 */ /* 0x000fe20001800000 */
[----:B------:R-:W-:Y:S01]  /*19f0*/  FMUL.FTZ R53, R67, R102 ;  /* 0x0000006643357220 */ /* 0x000fe20000410000 */
[----:B------:R-:W-:Y:S01]  /*1a00*/  F2FP.BF16.F32.PACK_AB R46, R47, R46 ;  /* 0x0000002e2f2e723e */ /* 0x000fe200000010ff */
[----:B------:R-:W-:Y:S01]  /*1a10*/  FMUL.FTZ R63, R55, R102 ;  /* 0x00000066373f7220 */ /* 0x000fe20000410000 */
[----:B------:R-:W-:Y:S01]  /*1a20*/  F2FP.BF16.F32.PACK_AB R47, R103, R82 ;  /* 0x00000052672f723e */ /* 0x000fe200000010ff */
[----:B------:R-:W-:Y:S01]  /*1a30*/  FMUL.FTZ R82, R66, R102 ;  /* 0x0000006642527220 */ /* 0x000fe20000410000 */
[C---:B------:R-:W-:Y:S01]  /*1a40*/  SEL R40, R65.reuse, R40, P3 ;  /* 0x0000002841287207 */ /* 0x040fe20001800000 */
[-C--:B------:R-:W-:Y:S01]  /*1a50*/  FMUL.FTZ R65, R65, R102.reuse ;  /* 0x0000006641417220 */ /* 0x080fe20000410000 */
[C---:B------:R-:W-:Y:S01]  /*1a60*/  SEL R41, R64.reuse, R41, P3 ;  /* 0x0000002940297207 */ /* 0x040fe20001800000 */
[-C--:B------:R-:W-:Y:S01]  /*1a70*/  FMUL.FTZ R64, R64, R102.reuse ;  /* 0x0000006640407220 */ /* 0x080fe20000410000 */
[----:B------:R-:W-:Y:S01]  /*1a80*/  FMUL.FTZ R102, R62, R102 ;  /* 0x000000663e667220 */ /* 0x000fe20000410000 */
[----:B------:R-:W-:-:S02]  /*1a90*/  SEL R50, R51, R42, P3 ;  /* 0x0000002a33327207 */ /* 0x000fc40001800000 */
[----:B------:R-:W-:Y:S02]  /*1aa0*/  SEL R51, R54, R43, P3 ;  /* 0x0000002b36337207 */ /* 0x000fe40001800000 */
[----:B------:R-:W-:Y:S02]  /*1ab0*/  F2FP.BF16.F32.PACK_AB R44, R116, R83 ;  /* 0x00000053742c723e */ /* 0x000fe400000010ff */
[----:B------:R-:W-:Y:S01]  /*1ac0*/  F2FP.BF16.F32.PACK_AB R45, R114, R107 ;  /* 0x0000006b722d723e */ /* 0x000fe200000010ff */
[----:B------:R0:W-:Y:S01]  /*1ad0*/  @P1 STG.E.128 desc[UR6][R56.64+0x10], R48 ;  /* 0x0000103038001986 */ /* 0x0001e2000c101d06 */
[----:B------:R-:W-:Y:S02]  /*1ae0*/  SEL R38, R67, R38, P3 ;  /* 0x0000002643267207 */ /* 0x000fe40001800000 */
[----:B------:R-:W-:Y:S01]  /*1af0*/  SEL R39, R66, R39, P3 ;  /* 0x0000002742277207 */ /* 0x000fe20001800000 */
[----:B------:R0:W-:Y:S01]  /*1b00*/  STG.E.128 desc[UR6][R60.64], R44 ;  /* 0x0000002c3c007986 */ /* 0x0001e2000c101d06 */
[----:B------:R-:W-:-:S02]  /*1b10*/  SEL R42, R55, R42, P3 ;  /* 0x0000002a372a7207 */ /* 0x000fc40001800000 */
[----:B------:R-:W-:Y:S01]  /*1b20*/  SEL R43, R62, R43, P3 ;  /* 0x0000002b3e2b7207 */ /* 0x000fe20001800000 */
[----:B------:R0:W-:Y:S01]  /*1b30*/  @P1 STG.E.128 desc[UR6][R104.64], R36 ;  /* 0x0000002468001986 */ /* 0x0001e2000c101d06 */
[----:B------:R-:W-:Y:S02]  /*1b40*/  F2FP.BF16.F32.PACK_AB R53, R82, R53 ;  /* 0x000000355235723e */ /* 0x000fe400000010ff */
[----:B------:R-:W-:Y:S01]  /*1b50*/  F2FP.BF16.F32.PACK_AB R54, R64, R65 ;  /* 0x000000414036723e */ /* 0x000fe200000010ff */
[----:B------:R0:W-:Y:S01]  /*1b60*/  @P1 STG.E.128 desc[UR6][R104.64+0x10], R40 ;  /* 0x0000102868001986 */ /* 0x0001e2000c101d06 */
[----:B------:R-:W-:Y:S02]  /*1b70*/  F2FP.BF16.F32.PACK_AB R55, R102, R63 ;  /* 0x0000003f6637723e */ /* 0x000fe400000010ff */
[----:B------:R-:W-:-:S03]  /*1b80*/  ISETP.GE.AND P1, PT, R101, UR15, PT ;  /* 0x0000000f65007c0c */ /* 0x000fc6000bf26270 */
[----:B------:R0:W-:Y:S10]  /*1b90*/  STG.E.128 desc[UR6][R58.64], R52 ;  /* 0x000000343a007986 */ /* 0x0001f4000c101d06 */
[----:B------:R-:W-:Y:S05]  /*1ba0*/  @!P1 BRA `(.L_x_2801) ;  /* 0xffffffe800589947 */ /* 0x000fea000383ffff */
        /* <DEDUP_REMOVED lines=21> */
[----:B0-----:R-:W-:Y:S02]  /*1d00*/  MOV R36, R10 ;  /* 0x0000000a00247202 */ /* 0x001fe40000000f00 */
[----:B------:R-:W-:Y:S02]  /*1d10*/  MOV R37, R9 ;  /* 0x0000000900257202 */ /* 0x000fe40000000f00 */
[----:B------:R-:W-:-:S02]  /*1d20*/  MOV R38, R12 ;  /* 0x0000000c00267202 */ /* 0x000fc40000000f00 */
[----:B------:R-:W-:Y:S02]  /*1d30*/  MOV R70, R72 ;  /* 0x0000004800467202 */ /* 0x000fe40000000f00 */
[----:B------:R-:W-:-:S07]  /*1d40*/  MOV R39, R11 ;  /* 0x0000000b00277202 */ /* 0x000fce0000000f00 */
.L_x_2798:
        /* <DEDUP_REMOVED lines=18> */
.L_x_2799:
[----:B------:R-:W-:Y:S01]  /*1e70*/  HFMA2.MMA R50, -RZ, RZ, 0, 9.5367431640625e-07 ;  /* 0x00000010ff327435 */ /* 0x000fe200000001ff */
[----:B------:R-:W-:Y:S02]  /*1e80*/  MOV R49, 0x1f ;  /* 0x0000001f00317802 */ /* 0x000fe40000000f00 */
[----:B------:R-:W-:-:S08]  /*1e90*/  MOV R48, 0xffffffff ;  /* 0xffffffff00307802 */ /* 0x000fd00000000f00 */
[----:B-----5:R-:W-:Y:S05]  /*1ea0*/  WARPSYNC.COLLECTIVE R48, `(.L_x_2802) ;  /* 0x0000000030087348 */ /* 0x020fea0003c00000 */
[----:B------:R0:W1:Y:S02]  /*1eb0*/  SHFL.DOWN P3, R46, R51, R50, R49 ;  /* 0x08000032332e7389 */ /* 0x0000640000060031 */
[----:B01---5:R-:W-:Y:S01]  /*1ec0*/  ENDCOLLECTIVE ;  /* 0x000000000000791b */ /* 0x023fe20003800000 */
.L_x_2802:
[----:B------:R-:W-:Y:S01]  /*1ed0*/  FADD.FTZ R115, R51, R46 ;  /* 0x0000002e33737221 */ /* 0x000fe20000010000 */
[----:B------:R-:W-:-:S07]  /*1ee0*/  MOV R51, R45 ;  /* 0x0000002d00337202 */ /* 0x000fce0000000f00 */
[----:B------:R-:W-:Y:S05]  /*1ef0*/  WARPSYNC.COLLECTIVE R48, `(.L_x_2803) ;  /* 0x0000000030087348 */ /* 0x000fea0003c00000 */
[----:B------:R0:W1:Y:S02]  /*1f00*/  SHFL.DOWN P3, R46, R51, R50, R49 ;  /* 0x08000032332e7389 */ /* 0x0000640000060031 */
[----:B01----:R-:W-:Y:S01]  /*1f10*/  ENDCOLLECTIVE ;  /* 0x000000000000791b */ /* 0x003fe20003800000 */
.L_x_2803:
[----:B------:R-:W-:Y:S01]  /*1f20*/  HFMA2.MMA R50, -RZ, RZ, 0, 4.76837158203125e-07 ;  /* 0x00000008ff327435 */ /* 0x000fe200000001ff */
[----:B------:R-:W-:Y:S02]  /*1f30*/  MOV R51, R115 ;  /* 0x0000007300337202 */ /* 0x000fe40000000f00 */
[----:B------:R-:W-:-:S08]  /*1f40*/  MOV R44, R46 ;  /* 0x0000002e002c7202 */ /* 0x000fd00000000f00 */
[----:B------:R-:W-:Y:S05]  /*1f50*/  WARPSYNC.COLLECTIVE R48, `(.L_x_2804) ;  /* 0x0000000030087348 */ /* 0x000fea0003c00000 */
[----:B------:R0:W1:Y:S02]  /*1f60*/  SHFL.DOWN P3, R46, R51, R50, R49 ;  /* 0x08000032332e7389 */ /* 0x0000640000060031 */
[----:B01----:R-:W-:Y:S01]  /*1f70*/  ENDCOLLECTIVE ;  /* 0x000000000000791b */ /* 0x003fe20003800000 */
.L_x_2804:
[----:B------:R-:W-:-:S05]  /*1f80*/  FADD.FTZ R44, R45, R44 ;  /* 0x0000002c2d2c7221 */ /* 0x000fca0000010000 */
[----:B------:R-:W-:Y:S01]  /*1f90*/  MOV R51, R44 ;  /* 0x0000002c00337202 */ /* 0x000fe20000000f00 */
[----:B------:R-:W-:-:S07]  /*1fa0*/  FADD.FTZ R117, R115, R46 ;  /* 0x0000002e73757221 */ /* 0x000fce0000010000 */
[----:B------:R-:W-:Y:S05]  /*1fb0*/  WARPSYNC.COLLECTIVE R48, `(.L_x_2805) ;  /* 0x0000000030087348 */ /* 0x000fea0003c00000 */
[----:B------:R0:W1:Y:S02]  /*1fc0*/  SHFL.DOWN P3, R46, R51, R50, R49 ;  /* 0x08000032332e7389 */ /* 0x0000640000060031 */
[----:B01----:R-:W-:Y:S01]  /*1fd0*/  ENDCOLLECTIVE ;  /* 0x000000000000791b */ /* 0x003fe20003800000 */
.L_x_2805:
[----:B------:R-:W-:Y:S01]  /*1fe0*/  HFMA2.MMA R50, -RZ, RZ, 0, 2.384185791015625e-07 ;  /* 0x00000004ff327435 */ /* 0x000fe200000001ff */
[----:B------:R-:W-:Y:S02]  /*1ff0*/  MOV R51, R117 ;  /* 0x0000007500337202 */ /* 0x000fe40000000f00 */
[----:B------:R-:W-:-:S08]  /*2000*/  MOV R47, R46 ;  /* 0x0000002e002f7202 */ /* 0x000fd00000000f00 */
[----:B------:R-:W-:Y:S05]  /*2010*/  WARPSYNC.COLLECTIVE R48, `(.L_x_2806) ;  /* 0x0000000030087348 */ /* 0x000fea0003c00000 */
[----:B------:R0:W1:Y:S02]  /*2020*/  SHFL.DOWN P3, R46, R51, R50, R49 ;  /* 0x08000032332e7389 */ /* 0x0000640000060031 */
[----:B01----:R-:W-:Y:S01]  /*2030*/  ENDCOLLECTIVE ;  /* 0x000000000000791b */ /* 0x003fe20003800000 */
.L_x_2806:
[----:B------:R-:W-:-:S05]  /*2040*/  FADD.FTZ R125, R44, R47 ;  /* 0x0000002f2c7d7221 */ /* 0x000fca0000010000 */
[----:B------:R-:W-:Y:S01]  /*2050*/  MOV R51, R125 ;  /* 0x0000007d00337202 */ /* 0x000fe20000000f00 */
[----:B------:R-:W-:-:S07]  /*2060*/  FADD.FTZ R117, R117, R46 ;  /* 0x0000002e75757221 */ /* 0x000fce0000010000 */
[----:B------:R-:W-:Y:S05]  /*2070*/  WARPSYNC.COLLECTIVE R48, `(.L_x_2807) ;  /* 0x0000000030087348 */ /* 0x000fea0003c00000 */
[----:B------:R0:W1:Y:S02]  /*2080*/  SHFL.DOWN P3, R46, R51, R50, R49 ;  /* 0x08000032332e7389 */ /* 0x0000640000060031 */
[----:B01----:R-:W-:Y:S01]  /*2090*/  ENDCOLLECTIVE ;  /* 0x000000000000791b */ /* 0x003fe20003800000 */
.L_x_2807:
[----:B------:R-:W-:Y:S01]  /*20a0*/  HFMA2.MMA R50, -RZ, RZ, 0, 1.1920928955078125e-07 ;  /* 0x00000002ff327435 */ /* 0x000fe200000001ff */
[----:B------:R-:W-:Y:S02]  /*20b0*/  MOV R51, R117 ;  /* 0x0000007500337202 */ /* 0x000fe40000000f00 */
[----:B------:R-:W-:-:S08]  /*20c0*/  MOV R47, R46 ;  /* 0x0000002e002f7202 */ /* 0x000fd00000000f00 */
[----:B------:R-:W-:Y:S05]  /*20d0*/  WARPSYNC.COLLECTIVE R48, `(.L_x_2808) ;  /* 0x0000000030087348 */ /* 0x000fea0003c00000 */
[----:B------:R0:W1:Y:S02]  /*20e0*/  SHFL.DOWN P3, R46, R51, R50, R49 ;  /* 0x08000032332e7389 */ /* 0x0000640000060031 */
[----:B01----:R-:W-:Y:S01]  /*20f0*/  ENDCOLLECTIVE ;  /* 0x000000000000791b */ /* 0x003fe20003800000 */
.L_x_2808:
[----:B------:R-:W-:-:S05]  /*2100*/  FADD.FTZ R125, R125, R47 ;  /* 0x0000002f7d7d7221 */ /* 0x000fca0000010000 */
[----:B------:R-:W-:Y:S01]  /*2110*/  MOV R51, R125 ;  /* 0x0000007d00337202 */ /* 0x000fe20000000f00 */
[----:B------:R-:W-:-:S07]  /*2120*/  FADD.FTZ R47, R117, R46 ;  /* 0x0000002e752f7221 */ /* 0x000fce0000010000 */
[----:B------:R-:W-:Y:S05]  /*2130*/  WARPSYNC.COLLECTIVE R48, `(.L_x_2809) ;  /* 0x0000000030087348 */ /* 0x000fea0003c00000 */
[----:B------:R0:W1:Y:S02]  /*2140*/  SHFL.DOWN P3, R46, R51, R50, R49 ;  /* 0x08000032332e7389 */ /* 0x0000640000060031 */
[----:B01----:R-:W-:Y:S01]  /*2150*/  ENDCOLLECTIVE ;  /* 0x000000000000791b */ /* 0x003fe20003800000 */
.L_x_2809:
[----:B------:R-:W-:Y:S01]  /*2160*/  HFMA2.MMA R50, -RZ, RZ, 0, 5.9604644775390625e-08 ;  /* 0x00000001ff327435 */ /* 0x000fe200000001ff */
[----:B------:R-:W-:Y:S02]  /*2170*/  MOV R51, R47 ;  /* 0x0000002f00337202 */ /* 0x000fe40000000f00 */
[----:B------:R-:W-:-:S08]  /*2180*/  MOV R45, R46 ;  /* 0x0000002e002d7202 */ /* 0x000fd00000000f00 */
[----:B------:R-:W-:Y:S05]  /*2190*/  WARPSYNC.COLLECTIVE R48, `(.L_x_2810) ;  /* 0x0000000030087348 */ /* 0x000fea0003c00000 */
[----:B------:R0:W1:Y:S02]  /*21a0*/  SHFL.DOWN P3, R46, R51, R50, R49 ;  /* 0x08000032332e7389 */ /* 0x0000640000060031 */
[----:B01----:R-:W-:Y:S01]  /*21b0*/  ENDCOLLECTIVE ;  /* 0x000000000000791b */ /* 0x003fe20003800000 */
.L_x_2810:
[----:B------:R-:W-:-:S05]  /*21c0*/  FADD.FTZ R45, R125, R45 ;  /* 0x0000002d7d2d7221 */ /* 0x000fca0000010000 */
[----:B------:R-:W-:Y:S02]  /*21d0*/  MOV R51, R45 ;  /* 0x0000002d00337202 */ /* 0x000fe40000000f00 */
[----:B------:R-:W-:-:S07]  /*21e0*/  MOV R44, R46 ;  /* 0x0000002e002c7202 */ /* 0x000fce0000000f00 */
[----:B------:R-:W-:Y:S05]  /*21f0*/  WARPSYNC.COLLECTIVE R48, `(.L_x_2811) ;  /* 0x0000000030087348 */ /* 0x000fea0003c00000 */
[----:B------:R0:W1:Y:S02]  /*2200*/  SHFL.DOWN P3, R46, R51, R50, R49 ;  /* 0x08000032332e7389 */ /* 0x0000640000060031 */
[----:B01----:R-:W-:Y:S01]  /*2210*/  ENDCOLLECTIVE ;  /* 0x000000000000791b */ /* 0x003fe20003800000 */
.L_x_2811:
[----:B------:R-:W-:Y:S05]  /*2220*/  BRA `(.L_x_2812) ;  /* 0xffffffec00d87947 */ /* 0x000fea000383ffff */
.L_x_2813:
        /* <DEDUP_REMOVED lines=13> */
.L_x_8739:


//--------------------- .text._ZN10layer_norm13ln_bwd_kernelINS_13Kernel_traitsI13__nv_bfloat16S2_fS2_fjLj2048ELj1ELj1ELj4ELj16ENS_18Kernel_traits_baseILj2048ES2_S2_fS2_fjLj128EEEEELb0ELb0ELb1ELb0EEEvNS_9BwdParamsE --------------------------
	.section	.text._ZN10layer_norm13ln_bwd_kernelINS_13Kernel_traitsI13__nv_bfloat16S2_fS2_fjLj2048ELj1ELj1ELj4ELj16ENS_18Kernel_traits_baseILj2048ES2_S2_fS2_fjLj128EEEEELb0ELb0ELb1ELb0EEEvNS_9BwdParamsE,"ax",@progbits
	.align	128
        .global         _ZN10layer_norm13ln_bwd_kernelINS_13Kernel_traitsI13__nv_bfloat16S2_fS2_fjLj2048ELj1ELj1ELj4ELj16ENS_18Kernel_traits_baseILj2048ES2_S2_fS2_fjLj128EEEEELb0ELb0ELb1ELb0EEEvNS_9BwdParamsE
        .type           _ZN10layer_norm13ln_bwd_kernelINS_13Kernel_traitsI13__nv_bfloat16S2_fS2_fjLj2048ELj1ELj1ELj4ELj16ENS_18Kernel_traits_baseILj2048ES2_S2_fS2_fjLj128EEEEELb0ELb0ELb1ELb0EEEvNS_9BwdParamsE,@function
        .size           _ZN10layer_norm13ln_bwd_kernelINS_13Kernel_traitsI13__nv_bfloat16S2_fS2_fjLj2048ELj1ELj1ELj4ELj16ENS_18Kernel_traits_baseILj2048ES2_S2_fS2_fjLj128EEEEELb0ELb0ELb1ELb0EEEvNS_9BwdParamsE,(.L_x_8740 - _ZN10layer_norm13ln_bwd_kernelINS_13Kernel_traitsI13__nv_bfloat16S2_fS2_fjLj2048ELj1ELj1ELj4ELj16ENS_18Kernel_traits_baseILj2048ES2_S2_fS2_fjLj128EEEEELb0ELb0ELb1ELb0EEEvNS_9BwdParamsE)
        .other          _ZN10layer_norm13ln_bwd_kernelINS_13Kernel_traitsI13__nv_bfloat16S2_fS2_fjLj2048ELj1ELj1ELj4ELj16ENS_18Kernel_traits_baseILj2048ES2_S2_fS2_fjLj128EEEEELb0ELb0ELb1ELb0EEEvNS_9BwdParamsE,@"STO_CUDA_ENTRY STV_DEFAULT"
_ZN10layer_norm13ln_bwd_kernelINS_13Kernel_traitsI13__nv_bfloat16S2_fS2_fjLj2048ELj1ELj1ELj4ELj16ENS_18Kernel_traits_baseILj2048ES2_S2_fS2_fjLj128EEEEELb0ELb0ELb1ELb0EEEvNS_9BwdParamsE:
.text._ZN10layer_norm13ln_bwd_kernelINS_13Kernel_traitsI13__nv_bfloat16S2_fS2_fjLj2048ELj1ELj1ELj4ELj16ENS_18Kernel_traits_baseILj2048ES2_S2_fS2_fjLj128EEEEELb0ELb0ELb1ELb0EEEvNS_9BwdParamsE:
        /* <DEDUP_REMOVED lines=47> */
[----:B-----5:R-:W-:Y:S01]  /*02f0*/  @P1 PRMT R16, R13, 0x7632, R16 ;  /* 0x000076320d101816 */ /* 0x020fe20000000010 */
[----:B------:R-:W-:Y:S01]  /*0300*/  IMAD.U32 R8, R15, 0x10000, RZ ;  /* 0x000100000f087824 */ /* 0x000fe200078e00ff */
[----:B------:R-:W-:Y:S01]  /*0310*/  ISETP.NE.U32.AND P0, PT, RZ, UR6, PT ;  /* 0x00000006ff007c0c */ /* 0x000fe2000bf05070 */
[----:B------:R-:W-:Y:S01]  /*0320*/  IMAD.U32 R11, R21, 0x10000, RZ ;  /* 0x00010000150b7824 */ /* 0x000fe200078e00ff */
[----:B------:R-:W-:Y:S01]  /*0330*/  @P1 PRMT R17, R14, 0x7632, R17 ;  /* 0x000076320e111816 */ /* 0x000fe20000000011 */
[----:B------:R-:W-:Y:S01]  /*0340*/  IMAD.U32 R6, R13, 0x10000, RZ ;  /* 0x000100000d067824 */ /* 0x000fe200078e00ff */
[----:B------:R-:W-:Y:S01]  /*0350*/  @P1 PRMT R18, R15, 0x7632, R18 ;  /* 0x000076320f121816 */ /* 0x000fe20000000012 */
[----:B------:R-:W-:Y:S01]  /*0360*/  IMAD.U32 R15, R16, 0x10000, RZ ;  /* 0x00010000100f7824 */ /* 0x000fe200078e00ff */
[----:B------:R-:W-:Y:S01]  /*0370*/  ISETP.NE.AND.EX P0, PT, RZ, UR7, PT, P0 ;  /* 0x00000007ff007c0c */ /* 0x000fe2000bf05300 */
[----:B------:R-:W-:Y:S01]  /*0380*/  HFMA2.MMA R61, -RZ, RZ, 0, 0 ;  /* 0x00000000ff3d7435 */ /* 0x000fe200000001ff */
[C---:B------:R-:W-:Y:S01]  /*0390*/  @P2 PRMT R19, R20.reuse, 0x7632, R19 ;  /* 0x0000763214132816 */ /* 0x040fe20000000013 */
[----:B------:R-:W-:Y:S01]  /*03a0*/  IMAD.MOV.U32 R133, RZ, RZ, 0x1 ;  /* 0x00000001ff857424 */ /* 0x000fe200078e00ff */
[----:B------:R-:W-:-:S02]  /*03b0*/  SHF.L.U32 R9, R20, 0x10, RZ ;  /* 0x0000001014097819 */ /* 0x000fc400000006ff */
[C---:B------:R-:W-:Y:S02]  /*03c0*/  @P1 PRMT R2, R12.reuse, 0x7632, R2 ;  /* 0x000076320c021816 */ /* 0x040fe40000000002 */
[----:B------:R-:W-:Y:S02]  /*03d0*/  SHF.L.U32 R4, R12, 0x10, RZ ;  /* 0x000000100c047819 */ /* 0x000fe400000006ff */
[----:B------:R-:W-:Y:S02]  /*03e0*/  @P2 PRMT R20, R21, 0x7632, R20 ;  /* 0x0000763215142816 */ /* 0x000fe40000000014 */
[C---:B------:R-:W-:Y:S02]  /*03f0*/  @P2 PRMT R21, R22.reuse, 0x7632, R21 ;  /* 0x0000763216152816 */ /* 0x040fe40000000015 */
[----:B------:R-:W-:Y:S02]  /*0400*/  SHF.L.U32 R12, R22, 0x10, RZ ;  /* 0x00000010160c7819 */ /* 0x000fe400000006ff */
[----:B------:R-:W-:-:S02]  /*0410*/  @P2 PRMT R22, R23, 0x7632, R22 ;  /* 0x0000763217162816 */ /* 0x000fc40000000016 */
[----:B------:R-:W-:Y:S02]  /*0420*/  SHF.L.U32 R16, R17, 0x10, RZ ;  /* 0x0000001011107819 */ /* 0x000fe400000006ff */
[----:B------:R-:W-:Y:S02]  /*0430*/  ISETP.LT.U32.OR P0, PT, R3, 0x100, !P0 ;  /* 0x000001000300780c */ /* 0x000fe40004701470 */
[----:B------:R-:W-:Y:S01]  /*0440*/  SHF.L.U32 R17, R18, 0x10, RZ ;  /* 0x0000001012117819 */ /* 0x000fe200000006ff */
[----:B------:R-:W-:Y:S01]  /*0450*/  IMAD.U32 R18, R19, 0x10000, RZ ;  /* 0x0001000013127824 */ /* 0x000fe200078e00ff */
[----:B------:R-:W-:Y:S02]  /*0460*/  SHF.L.U32 R19, R20, 0x10, RZ ;  /* 0x0000001014137819 */ /* 0x000fe400000006ff */
[----:B------:R-:W-:Y:S02]  /*0470*/  SHF.L.U32 R7, R14, 0x10, RZ ;  /* 0x000000100e077819 */ /* 0x000fe400000006ff */
[----:B------:R-:W-:-:S02]  /*0480*/  SHF.L.U32 R13, R23, 0x10, RZ ;  /* 0x00000010170d7819 */ /* 0x000fc400000006ff */
[----:B------:R-:W-:Y:S01]  /*0490*/  SHF.L.U32 R20, R21, 0x10, RZ ;  /* 0x0000001015147819 */ /* 0x000fe200000006ff */
[----:B------:R-:W-:Y:S01]  /*04a0*/  IMAD.U32 R21, R22, 0x10000, RZ ;  /* 0x0001000016157824 */ /* 0x000fe200078e00ff */
[----:B------:R-:W-:Y:S02]  /*04b0*/  P2R R23, PR, RZ, 0x1 ;  /* 0x00000001ff177803 */ /* 0x000fe40000000000 */
[----:B------:R-:W-:-:S07]  /*04c0*/  SHF.L.U32 R14, R2, 0x10, RZ ;  /* 0x00000010020e7819 */ /* 0x000fce00000006ff */
.L_x_2860:
        /* <DEDUP_REMOVED lines=25> */
[----:B------:R1:W5:Y:S04]  /*0660*/  LDG.E.128 R28, desc[UR4][R118.64] ;  /* 0x00000004761c7981 */ /* 0x000368000c1e1d00 */
[----:B------:R1:W5:Y:S02]  /*0670*/  LDG.E.128 R24, desc[UR4][R118.64+0x10] ;  /* 0x0000100476187981 */ /* 0x000364000c1e1d00 */
.L_x_2819:
[----:B------:R-:W-:-:S07]  /*0680*/  VIADD R85, R96, 0x80 ;  /* 0x0000008060557836 */ /* 0x000fce0000000000 */
.L_x_2818:
[----:B------:R-:W-:Y:S05]  /*0690*/  BSYNC B1 ;  /* 0x0000000000017941 */ /* 0x000fea0003800000 */
.L_x_2817:
[----:B------:R-:W-:Y:S01]  /*06a0*/  ISETP.NE.AND P0, PT, R23, RZ, PT ;  /* 0x000000ff1700720c */ /* 0x000fe20003f05270 */
[----:B------:R-:W-:Y:S01]  /*06b0*/  HFMA2.MMA R137, -RZ, RZ, 0, 0 ;  /* 0x00000000ff897435 */ /* 0x000fe200000001ff */
[----:B------:R-:W-:-:S11]  /*06c0*/  MOV R138, RZ ;  /* 0x000000ff008a7202 */ /* 0x000fd60000000f00 */
[----:B------:R-:W-:Y:S05]  /*06d0*/  @P0 BRA `(.L_x_2820) ;  /* 0x0000000800dc0947 */ /* 0x000fea0003800000 */
[----:B------:R-:W-:-:S05]  /*06e0*/  IMAD.WIDE.U32 R112, R85, 0x20, R112 ;  /* 0x0000002055707825 */ /* 0x000fca00078e0070 */
[----:B------:R2:W5:Y:S04]  /*06f0*/  LDG.E.128 R64, desc[UR4][R112.64] ;  /* 0x0000000470407981 */ /* 0x000568000c1e1d00 */
[----:B------:R2:W5:Y:S01]  /*0700*/  LDG.E.128 R68, desc[UR4][R112.64+0x10] ;  /* 0x0000100470447981 */ /* 0x000562000c1e1d00 */
[----:B------:R-:W-:Y:S05]  /*0710*/  BRA `(.L_x_2820) ;  /* 0x0000000800cc7947 */ /* 0x000fea0003800000 */
.L_x_2816:
        /* <DEDUP_REMOVED lines=8> */
[----:B------:R-:W-:Y:S01]  /*07a0*/  HFMA2.MMA R137, -RZ, RZ, 0, 0 ;  /* 0x00000000ff897435 */ /* 0x000fe200000001ff */
[----:B------:R-:W-:Y:S01]  /*07b0*/  MOV R138, RZ ;  /* 0x000000ff008a7202 */ /* 0x000fe20000000f00 */
[----:B------:R-:W-:Y:S02]  /*07c0*/  IMAD.MOV.U32 R139, RZ, RZ, R96 ;  /* 0x000000ffff8b7224 */ /* 0x000fe400078e0060 */
[----:B------:R-:W-:-:S04]  /*07d0*/  SHF.R.S32.HI R86, RZ, 0x1f, R87 ;  /* 0x0000001fff567819 */ /* 0x000fc80000011457 */
[----:B------:R-:W-:-:S04]  /*07e0*/  LEA.HI R86, R86, R87, RZ, 0x3 ;  /* 0x0000005756567211 */ /* 0x000fc800078f18ff */
[----:B------:R-:W-:Y:S02]  /*07f0*/  LEA.HI.SX32 R136, R86, R97, 0x1d ;  /* 0x0000006156887211 */ /* 0x000fe400078feaff */
[----:B--2---:R-:W-:Y:S01]  /*0800*/  FSEL R135, R84, RZ, !P0 ;  /* 0x000000ff54877208 */ /* 0x004fe20004000000 */
[----:B------:R-:W-:Y:S06]  /*0810*/  @!P1 BRA `(.L_x_2822) ;  /* 0x0000000400449947 */ /* 0x000fec0003800000 */
[----:B------:R-:W0:Y:S08]  /*0820*/  LDC.64 R98, c[0x0][0x238] ;  /* 0x00008e00ff627b82 */ /* 0x000e300000000a00 */
[----:B------:R-:W1:Y:S01]  /*0830*/  LDC.64 R88, c[0x0][0x2b8] ;  /* 0x0000ae00ff587b82 */ /* 0x000e620000000a00 */
[----:B0-----:R-:W-:-:S05]  /*0840*/  IMAD.WIDE.U32 R98, R96, 0x20, R98 ;  /* 0x0000002060627825 */ /* 0x001fca00078e0062 */
[----:B------:R-:W2:Y:S01]  /*0850*/  LDG.E.128 R84, desc[UR4][R98.64] ;  /* 0x0000000462547981 */ /* 0x000ea2000c1e1d00 */
[----:B-1----:R-:W-:-:S03]  /*0860*/  IMAD.WIDE.U32 R88, R136, 0x10, R88 ;  /* 0x0000001088587825 */ /* 0x002fc600078e0058 */
[----:B------:R-:W3:Y:S04]  /*0870*/  LDG.E.128 R92, desc[UR4][R98.64+0x10] ;  /* 0x00001004625c7981 */ /* 0x000ee8000c1e1d00 */
[----:B------:R-:W4:Y:S01]  /*0880*/  LDG.E.128 R88, desc[UR4][R88.64] ;  /* 0x0000000458587981 */ /* 0x000f22000c1e1d00 */
[----:B------:R-:W-:-:S04]  /*0890*/  ISETP.NE.U32.AND P0, PT, RZ, UR12, PT ;  /* 0x0000000cff007c0c */ /* 0x000fc8000bf05070 */
[----:B------:R-:W-:-:S13]  /*08a0*/  ISETP.NE.AND.EX P0, PT, RZ, UR13, PT, P0 ;  /* 0x0000000dff007c0c */ /* 0x000fda000bf05300 */
[----:B------:R0:W5:Y:S04]  /*08b0*/  @P0 LDG.E.128 R28, desc[UR4][R118.64] ;  /* 0x00000004761c0981 */ /* 0x000168000c1e1d00 */
[----:B------:R0:W5:Y:S01]  /*08c0*/  @P0 LDG.E.128 R24, desc[UR4][R118.64+0x10] ;  /* 0x0000100476180981 */ /* 0x000162000c1e1d00 */
[----:B------:R-:W-:Y:S01]  /*08d0*/  VIADD R139, R96, 0x80 ;  /* 0x00000080608b7836 */ /* 0x000fe20000000000 */
[----:B------:R-:W-:Y:S01]  /*08e0*/  IADD3 R136, R136, 0x80, RZ ;  /* 0x0000008088887810 */ /* 0x000fe20007ffe0ff */
[C---:B--2---:R-:W-:Y:S01]  /*08f0*/  FADD.FTZ R3, -R135.reuse, R84 ;  /* 0x0000005487037221 */ /* 0x044fe20000010100 */
[C---:B------:R-:W-:Y:S01]  /*0900*/  FADD.FTZ R101, -R135.reuse, R85 ;  /* 0x0000005587657221 */ /* 0x040fe20000010100 */
[C---:B------:R-:W-:Y:S01]  /*0910*/  FADD.FTZ R103, -R135.reuse, R86 ;  /* 0x0000005687677221 */ /* 0x040fe20000010100 */
[----:B---3--:R-:W-:Y:S01]  /*0920*/  FADD.FTZ R105, -R135, R94 ;  /* 0x0000005e87697221 */ /* 0x008fe20000010100 */
[----:B----4-:R-:W-:-:S02]  /*0930*/  PRMT R84, R88, 0x7632, R84 ;  /* 0x0000763258547816 */ /* 0x010fc40000000054 */
[----:B------:R-:W-:Y:S01]  /*0940*/  SHF.L.U32 R85, R88, 0x10, RZ ;  /* 0x0000001058557819 */ /* 0x000fe200000006ff */
[----:B-----5:R-:W-:Y:S01]  /*0950*/  FMUL.FTZ R98, R22, R101 ;  /* 0x0000006516627220 */ /* 0x020fe20000410000 */
[----:B------:R-:W-:Y:S01]  /*0960*/  SHF.L.U32 R84, R84, 0x10, RZ ;  /* 0x0000001054547819 */ /* 0x000fe200000006ff */
[----:B------:R-:W-:Y:S01]  /*0970*/  FMUL.FTZ R3, R22, R3 ;  /* 0x0000000316037220 */ /* 0x000fe20000410000 */
[C---:B------:R-:W-:Y:S01]  /*0980*/  PRMT R107, R91.reuse, 0x7632, R107 ;  /* 0x000076325b6b7816 */ /* 0x040fe2000000006b */
[----:B------:R-:W-:Y:S01]  /*0990*/  FMUL.FTZ R102, R4, R85 ;  /* 0x0000005504667220 */ /* 0x000fe20000410000 */
[----:B------:R-:W-:Y:S01]  /*09a0*/  SHF.L.U32 R109, R91, 0x10, RZ ;  /* 0x000000105b6d7819 */ /* 0x000fe200000006ff */
[C---:B------:R-:W-:Y:S01]  /*09b0*/  FMUL.FTZ R99, R22.reuse, R103 ;  /* 0x0000006716637220 */ /* 0x040fe20000410000 */
[C---:B------:R-:W-:Y:S01]  /*09c0*/  FADD.FTZ R91, -R135.reuse, R92 ;  /* 0x0000005c875b7221 */ /* 0x040fe20000010100 */
[----:B------:R-:W-:Y:S01]  /*09d0*/  FMUL.FTZ R103, R22, R105 ;  /* 0x0000006916677220 */ /* 0x000fe20000410000 */
[----:B------:R-:W-:Y:S01]  /*09e0*/  FADD.FTZ R87, -R135, R87 ;  /* 0x0000005787577221 */ /* 0x000fe20000010100 */
[----:B------:R-:W-:Y:S01]  /*09f0*/  PRMT R86, R89, 0x7632, R86 ;  /* 0x0000763259567816 */ /* 0x000fe20000000056 */
[-C--:B------:R-:W-:Y:S01]  /*0a00*/  FFMA.FTZ R61, R98, R84.reuse, R61 ;  /* 0x00000054623d7223 */ /* 0x080fe2000001003d */
[----:B------:R-:W-:Y:S01]  /*0a10*/  FADD.FTZ R45, R45, R84 ;  /* 0x000000542d2d7221 */ /* 0x000fe20000010000 */
[----:B------:R-:W-:Y:S01]  /*0a20*/  FMUL.FTZ R105, R14, R84 ;  /* 0x000000540e697220 */ /* 0x000fe20000410000 */
[----:B------:R-:W-:Y:S01]  /*0a30*/  SHF.L.U32 R89, R89, 0x10, RZ ;  /* 0x0000001059597819 */ /* 0x000fe200000006ff */
[----:B------:R-:W-:Y:S01]  /*0a40*/  FADD.FTZ R44, R44, R85 ;  /* 0x000000552c2c7221 */ /* 0x000fe20000010000 */
[C---:B------:R-:W-:Y:S01]  /*0a50*/  FFMA.FTZ R60, R3.reuse, R85, R60 ;  /* 0x00000055033c7223 */ /* 0x040fe2000001003c */
[----:B------:R-:W-:Y:S01]  /*0a60*/  FADD.FTZ R84, RZ, R102 ;  /* 0x00000066ff547221 */ /* 0x000fe20000010000 */
[C---:B------:R-:W-:Y:S01]  /*0a70*/  PRMT R88, R90.reuse, 0x7632, R88 ;  /* 0x000076325a587816 */ /* 0x040fe20000000058 */
[----:B------:R-:W-:Y:S01]  /*0a80*/  FFMA.FTZ R85, R3, R102, RZ ;  /* 0x0000006603557223 */ /* 0x000fe200000100ff */
[----:B------:R-:W-:-:S02]  /*0a90*/  IMAD.U32 R90, R90, 0x10000, RZ ;  /* 0x000100005a5a7824 */ /* 0x000fc400078e00ff */
[C---:B------:R-:W-:Y:S01]  /*0aa0*/  FMUL.FTZ R101, R22.reuse, R91 ;  /* 0x0000005b16657220 */ /* 0x040fe20000410000 */
[----:B------:R-:W-:Y:S01]  /*0ab0*/  FMUL.FTZ R100, R22, R87 ;  /* 0x0000005716647220 */ /* 0x000fe20000410000 */
[----:B------:R-:W-:Y:S02]  /*0ac0*/  IMAD.U32 R86, R86, 0x10000, RZ ;  /* 0x0001000056567824 */ /* 0x000fe400078e00ff */
[----:B------:R-:W-:Y:S01]  /*0ad0*/  FADD.FTZ R87, R84, R105 ;  /* 0x0000006954577221 */ /* 0x000fe20000010000 */
[----:B------:R-:W-:Y:S01]  /*0ae0*/  FMUL.FTZ R104, R6, R89 ;  /* 0x0000005906687220 */ /* 0x000fe20000410000 */
[----:B------:R-:W-:Y:S01]  /*0af0*/  FFMA.FTZ R84, R98, R105, R85 ;  /* 0x0000006962547223 */ /* 0x000fe20000010055 */
[----:B------:R-:W-:Y:S01]  /*0b00*/  FADD.FTZ R40, R40, R90 ;  /* 0x0000005a28287221 */ /* 0x000fe20000010000 */
[-C--:B------:R-:W-:Y:S01]  /*0b10*/  FFMA.FTZ R56, R101, R90.reuse, R56 ;  /* 0x0000005a65387223 */ /* 0x080fe20000010038 */
[----:B------:R-:W-:Y:S01]  /*0b20*/  FMUL.FTZ R106, R7, R90 ;  /* 0x0000005a076a7220 */ /* 0x000fe20000410000 */
[----:B------:R-:W-:Y:S01]  /*0b30*/  SHF.L.U32 R90, R107, 0x10, RZ ;  /* 0x000000106b5a7819 */ /* 0x000fe200000006ff */
[-C--:B------:R-:W-:Y:S01]  /*0b40*/  FFMA.FTZ R63, R100, R86.reuse, R63 ;  /* 0x00000056643f7223 */ /* 0x080fe2000001003f */
[----:B------:R-:W-:Y:S01]  /*0b50*/  FADD.FTZ R47, R47, R86 ;  /* 0x000000562f2f7221 */ /* 0x000fe20000010000 */
        /* <DEDUP_REMOVED lines=14> */
[----:B------:R-:W-:-:S02]  /*0c40*/  FADD.FTZ R95, -R135, R95 ;  /* 0x0000005f875f7221 */ /* 0x000fc40000010100 */
        /* <DEDUP_REMOVED lines=14> */
.L_x_2822:
[----:B------:R-:W-:Y:S05]  /*0d30*/  BSYNC B1 ;  /* 0x0000000000017941 */ /* 0x000fea0003800000 */
.L_x_2821:
[----:B------:R-:W-:Y:S05]  /*0d40*/  @!P2 BRA `(.L_x_2820) ;  /* 0x000000040040a947 */ /* 0x000fea0003800000 */
[----:B------:R-:W0:Y:S08]  /*0d50*/  LDC.64 R116, c[0x0][0x238] ;  /* 0x00008e00ff747b82 */ /* 0x000e300000000a00 */
[----:B------:R-:W1:Y:S01]  /*0d60*/  LDC.64 R88, c[0x0][0x2b8] ;  /* 0x0000ae00ff587b82 */ /* 0x000e620000000a00 */
[----:B0-----:R-:W-:-:S05]  /*0d70*/  IMAD.WIDE.U32 R116, R139, 0x20, R116 ;  /* 0x000000208b747825 */ /* 0x001fca00078e0074 */
[----:B------:R-:W2:Y:S01]  /*0d80*/  LDG.E.128 R84, desc[UR4][R116.64] ;  /* 0x0000000474547981 */ /* 0x000ea2000c1e1d00 */
[----:B-1----:R-:W-:-:S03]  /*0d90*/  IMAD.WIDE.U32 R88, R136, 0x10, R88 ;  /* 0x0000001088587825 */ /* 0x002fc600078e0058 */
[----:B------:R0:W3:Y:S04]  /*0da0*/  LDG.E.128 R92, desc[UR4][R116.64+0x10] ;  /* 0x00001004745c7981 */ /* 0x0000e8000c1e1d00 */
[----:B------:R-:W4:Y:S01]  /*0db0*/  LDG.E.128 R88, desc[UR4][R88.64] ;  /* 0x0000000458587981 */ /* 0x000f22000c1e1d00 */
[----:B------:R-:W-:-:S04]  /*0dc0*/  ISETP.NE.U32.AND P0, PT, RZ, UR12, PT ;  /* 0x0000000cff007c0c */ /* 0x000fc8000bf05070 */
[----:B------:R-:W-:-:S13]  /*0dd0*/  ISETP.NE.AND.EX P0, PT, RZ, UR13, PT, P0 ;  /* 0x0000000dff007c0c */ /* 0x000fda000bf05300 */
[----:B------:R-:W-:-:S05]  /*0de0*/  @P0 IMAD.WIDE.U32 R112, R139, 0x20, R112 ;  /* 0x000000208b700825 */ /* 0x000fca00078e0070 */
[----:B------:R1:W5:Y:S04]  /*0df0*/  @P0 LDG.E.128 R64, desc[UR4][R112.64] ;  /* 0x0000000470400981 */ /* 0x000368000c1e1d00 */
[----:B------:R1:W5:Y:S01]  /*0e00*/  @P0 LDG.E.128 R68, desc[UR4][R112.64+0x10] ;  /* 0x0000100470440981 */ /* 0x000362000c1e1d00 */
[C-C-:B--2---:R-:W-:Y:S01]  /*0e10*/  FADD.FTZ R115, -R135.reuse, R84.reuse ;  /* 0x0000005487737221 */ /* 0x144fe20000010100 */
[----:B------:R-:W-:Y:S01]  /*0e20*/  FADD.FTZ R85, -R135, R85 ;  /* 0x0000005587557221 */ /* 0x000fe20000010100 */
[C---:B----4-:R-:W-:Y:S02]  /*0e30*/  PRMT R84, R88.reuse, 0x7632, R84 ;  /* 0x0000763258547816 */ /* 0x050fe40000000054 */
[----:B------:R-:W-:Y:S01]  /*0e40*/  SHF.L.U32 R88, R88, 0x10, RZ ;  /* 0x0000001058587819 */ /* 0x000fe200000006ff */
[----:B0----5:R-:W-:-:S02]  /*0e50*/  FMUL.FTZ R116, R22, R85 ;  /* 0x0000005516747220 */ /* 0x021fc40000410000 */
[----:B------:R-:W-:Y:S02]  /*0e60*/  IMAD.U32 R123, R84, 0x10000, RZ ;  /* 0x00010000547b7824 */ /* 0x000fe400078e00ff */
[----:B------:R-:W-:Y:S01]  /*0e70*/  FMUL.FTZ R115, R22, R115 ;  /* 0x0000007316737220 */ /* 0x000fe20000410000 */
[----:B------:R-:W-:Y:S01]  /*0e80*/  FMUL.FTZ R122, R9, R88 ;  /* 0x00000058097a7220 */ /* 0x000fe20000410000 */
[C-C-:B------:R-:W-:Y:S01]  /*0e90*/  FADD.FTZ R119, -R135.reuse, R86.reuse ;  /* 0x0000005687777221 */ /* 0x140fe20000010100 */
[----:B------:R-:W-:Y:S01]  /*0ea0*/  FADD.FTZ R87, -R135, R87 ;  /* 0x0000005787577221 */ /* 0x000fe20000010100 */
[----:B------:R-:W-:Y:S01]  /*0eb0*/  PRMT R86, R89, 0x7632, R86 ;  /* 0x0000763259567816 */ /* 0x000fe20000000056 */
[-C--:B------:R-:W-:Y:S01]  /*0ec0*/  FFMA.FTZ R53, R116, R123.reuse, R53 ;  /* 0x0000007b74357223 */ /* 0x080fe20000010035 */
[----:B------:R-:W-:Y:S01]  /*0ed0*/  FADD.FTZ R37, R37, R123 ;  /* 0x0000007b25257221 */ /* 0x000fe20000010000 */
[----:B------:R-:W-:Y:S01]  /*0ee0*/  FADD.FTZ R84, R137, R122 ;  /* 0x0000007a89547221 */ /* 0x000fe20000010000 */
[----:B------:R-:W-:Y:S01]  /*0ef0*/  FMUL.FTZ R123, R18, R123 ;  /* 0x0000007b127b7220 */ /* 0x000fe20000410000 */
[----:B------:R-:W-:-:S02]  /*0f00*/  IMAD.U32 R89, R89, 0x10000, RZ ;  /* 0x0001000059597824 */ /* 0x000fc400078e00ff */
[----:B------:R-:W-:Y:S01]  /*0f10*/  FFMA.FTZ R85, R115, R122, R138 ;  /* 0x0000007a73557223 */ /* 0x000fe2000001008a */
[----:B------:R-:W-:Y:S01]  /*0f20*/  FMUL.FTZ R120, R22, R87 ;  /* 0x0000005716787220 */ /* 0x000fe20000410000 */
[----:B------:R-:W-:Y:S01]  /*0f30*/  SHF.L.U32 R86, R86, 0x10, RZ ;  /* 0x0000001056567819 */ /* 0x000fe200000006ff */
[----:B------:R-:W-:Y:S01]  /*0f40*/  FADD.FTZ R87, R84, R123 ;  /* 0x0000007b54577221 */ /* 0x000fe20000010000 */
[----:B------:R-:W-:Y:S01]  /*0f50*/  FMUL.FTZ R117, R22, R119 ;  /* 0x0000007716757220 */ /* 0x000fe20000410000 */
[----:B------:R-:W-:Y:S01]  /*0f60*/  FMUL.FTZ R124, R11, R89 ;  /* 0x000000590b7c7220 */ /* 0x000fe20000410000 */
[----:B------:R-:W-:Y:S01]  /*0f70*/  FFMA.FTZ R84, R116, R123, R85 ;  /* 0x0000007b74547223 */ /* 0x000fe20000010055 */
[----:B---3--:R-:W-:Y:S01]  /*0f80*/  FADD.FTZ R121, -R135, R92 ;  /* 0x0000005c87797221 */ /* 0x008fe20000010100 */
[----:B------:R-:W-:Y:S01]  /*0f90*/  PRMT R118, R90, 0x7632, R118 ;  /* 0x000076325a767816 */ /* 0x000fe20000000076 */
[-C--:B------:R-:W-:Y:S01]  /*0fa0*/  FFMA.FTZ R55, R120, R86.reuse, R55 ;  /* 0x0000005678377223 */ /* 0x080fe20000010037 */
[----:B------:R-:W-:Y:S01]  /*0fb0*/  SHF.L.U32 R125, R90, 0x10, RZ ;  /* 0x000000105a7d7819 */ /* 0x000fe200000006ff */
[----:B------:R-:W-:Y:S01]  /*0fc0*/  FADD.FTZ R39, R39, R86 ;  /* 0x0000005627277221 */ /* 0x000fe20000010000 */
[----:B------:R-:W-:Y:S01]  /*0fd0*/  FMUL.FTZ R127, R19, R86 ;  /* 0x00000056137f7220 */ /* 0x000fe20000410000 */
[----:B------:R-:W-:Y:S01]  /*0fe0*/  FADD.FTZ R86, R87, R124 ;  /* 0x0000007c57567221 */ /* 0x000fe20000010000 */
[----:B------:R-:W-:Y:S01]  /*0ff0*/  FFMA.FTZ R85, R117, R124, R84 ;  /* 0x0000007c75557223 */ /* 0x000fe20000010054 */
[C---:B------:R-:W-:Y:S01]  /*1000*/  PRMT R90, R91.reuse, 0x7632, R90 ;  /* 0x000076325b5a7816 */ /* 0x040fe2000000005a */
[----:B------:R-:W-:Y:S01]  /*1010*/  FMUL.FTZ R121, R22, R121 ;  /* 0x0000007916797220 */ /* 0x000fe20000410000 */
[----:B------:R-:W-:Y:S01]  /*1020*/  SHF.L.U32 R130, R91, 0x10, RZ ;  /* 0x000000105b827819 */ /* 0x000fe200000006ff */
[C---:B------:R-:W-:Y:S01]  /*1030*/  FADD.FTZ R91, -R135.reuse, R94 ;  /* 0x0000005e875b7221 */ /* 0x040fe20000010100 */
[----:B------:R-:W-:Y:S01]  /*1040*/  SHF.L.U32 R118, R118, 0x10, RZ ;  /* 0x0000001076767819 */ /* 0x000fe200000006ff */
[----:B------:R-:W-:Y:S01]  /*1050*/  FADD.FTZ R93, -R135, R93 ;  /* 0x0000005d875d7221 */ /* 0x000fe20000010100 */
[----:B------:R-:W-:Y:S01]  /*1060*/  FMUL.FTZ R126, R12, R125 ;  /* 0x0000007d0c7e7220 */ /* 0x000fe20000410000 */
        /* <DEDUP_REMOVED lines=12> */
[----:B------:R-:W-:-:S02]  /*1130*/  IMAD.U32 R90, R90, 0x10000, RZ ;  /* 0x000100005a5a7824 */ /* 0x000fc400078e00ff */
        /* <DEDUP_REMOVED lines=16> */
[----:B-1----:R-:W-:-:S07]  /*1240*/  FFMA.FTZ R138, R132, R131, R84 ;  /* 0x00000083848a7223 */ /* 0x002fce0000010054 */
.L_x_2820:
[----:B------:R-:W-:Y:S05]  /*1250*/  BSYNC B0 ;  /* 0x0000000000007941 */ /* 0x000fea0003800000 */
.L_x_2815:
[----:B------:R-:W-:Y:S01]  /*1260*/  LOP3.LUT P4, RZ, R133, 0xff, RZ, 0xc0, !PT ;  /* 0x000000ff85ff7812 */ /* 0x000fe2000788c0ff */
[----:B------:R-:W-:Y:S01]  /*1270*/  UMOV UR6, 0xffffffff ;  /* 0xffffffff00067882 */ /* 0x000fe20000000000 */
[----:B------:R-:W-:Y:S02]  /*1280*/  SHF.R.U32.HI R84, RZ, 0x5, R0 ;  /* 0x00000005ff547819 */ /* 0x000fe40000011600 */
[----:B------:R-:W-:Y:S02]  /*1290*/  LOP3.LUT P0, RZ, R0, 0x1f, RZ, 0xc0, !PT ;  /* 0x0000001f00ff7812 */ /* 0x000fe4000780c0ff */
[----:B------:R-:W-:-:S07]  /*12a0*/  LOP3.LUT R85, R84, 0x7fffffc, RZ, 0xc0, !PT ;  /* 0x07fffffc54557812 */ /* 0x000fce00078ec0ff */
[----:B------:R-:W-:Y:S01]  /*12b0*/  @!P4 IADD3 R85, R85, 0x4, RZ ;  /* 0x000000045555c810 */ /* 0x000fe20007ffe0ff */
[----:B------:R-:W-:Y:S06]  /*12c0*/  BRA.DIV UR6, `(.L_x_2823) ;  /* 0x0000001a06247947 */ /* 0x000fec000b800000 */
[----:B------:R-:W3:Y:S04]  /*12d0*/  SHFL.DOWN PT, R86, R137, 0x10, 0x1f ;  /* 0x0a001f0089567f89 */ /* 0x000ee800000e0000 */
[----:B------:R-:W4:Y:S01]  /*12e0*/  SHFL.DOWN PT, R87, R138, 0x10, 0x1f ;  /* 0x0a001f008a577f89 */ /* 0x000f2200000e0000 */
[----:B---3--:R-:W-:Y:S01]  /*12f0*/  FADD.FTZ R86, R86, R137 ;  /* 0x0000008956567221 */ /* 0x008fe20000010000 */
[----:B----4-:R-:W-:-:S04]  /*1300*/  FADD.FTZ R87, R87, R138 ;  /* 0x0000008a57577221 */ /* 0x010fc80000010000 */
        /* <DEDUP_REMOVED lines=12> */
[----:B------:R3:W4:Y:S04]  /*13d0*/  SHFL.DOWN PT, R92, R93, 0x1, 0x1f ;  /* 0x08201f005d5c7f89 */ /* 0x00072800000e0000 */
[----:B------:R3:W0:Y:S02]  /*13e0*/  SHFL.DOWN PT, R87, R86, 0x1, 0x1f ;  /* 0x08201f0056577f89 */ /* 0x00062400000e0000 */
.L_x_2873:
[----:B------:R-:W2:Y:S01]  /*13f0*/  S2R R89, SR_CgaCtaId ;  /* 0x0000000000597919 */ /* 0x000ea20000008800 */
[----:B------:R-:W-:Y:S01]  /*1400*/  MOV R88, 0x400 ;  /* 0x0000040000587802 */ /* 0x000fe20000000f00 */
[----:B----4-:R-:W-:Y:S01]  /*1410*/  FADD.FTZ R92, R93, R92 ;  /* 0x0000005c5d5c7221 */ /* 0x010fe20000010000 */
[----:B------:R-:W-:Y:S01]  /*1420*/  @!P0 LOP3.LUT R84, R84, 0x3, RZ, 0xc0, !PT ;  /* 0x0000000354548812 */ /* 0x000fe200078ec0ff */
[----:B0--3--:R-:W-:Y:S01]  /*1430*/  FADD.FTZ R93, R86, R87 ;  /* 0x00000057565d7221 */ /* 0x009fe20000010000 */
[----:B------:R-:W-:Y:S05]  /*1440*/  WARPSYNC.ALL ;  /* 0x0000000000007948 */ /* 0x000fea0003800000 */
[----:B------:R-:W-:Y:S01]  /*1450*/  @!P0 IADD3 R84, R85, R84, RZ ;  /* 0x0000005455548210 */ /* 0x000fe20007ffe0ff */
[----:B------:R-:W-:Y:S01]  /*1460*/  BSSY B0, `(.L_x_2824) ;  /* 0x00000b6000007945 */ /* 0x000fe20003800000 */
[----:B-----5:R-:W-:-:S13]  /*1470*/  ISETP.GE.AND P5, PT, R134, 0x1, PT ;  /* 0x000000018600780c */ /* 0x020fda0003fa6270 */
[----:B-1----:R-:W-:Y:S02]  /*1480*/  @P5 IADD3 R119, R134, -0x1, RZ ;  /* 0xffffffff86775810 */ /* 0x002fe40007ffe0ff */
[----:B------:R-:W-:-:S03]  /*1490*/  @P5 LOP3.LUT R97, R0, 0x7f, RZ, 0xc0, !PT ;  /* 0x0000007f00615812 */ /* 0x000fc600078ec0ff */
[----:B------:R-:W-:Y:S01]  /*14a0*/  @P5 IMAD R119, R119, R2, RZ ;  /* 0x0000000277775224 */ /* 0x000fe200078e02ff */
[----:B--2---:R-:W-:-:S04]  /*14b0*/  LEA R88, R89, R88, 0x18 ;  /* 0x0000005859587211 */ /* 0x004fc800078ec0ff */
[----:B------:R-:W-:Y:S01]  /*14c0*/  LEA R95, R85, R88, 0x3 ;  /* 0x00000058555f7211 */ /* 0x000fe200078e18ff */
[----:B------:R-:W-:-:S05]  /*14d0*/  @!P0 IMAD R94, R84, 0x8, R88 ;  /* 0x00000008545e8824 */ /* 0x000fca00078e0258 */
[----:B------:R-:W-:Y:S01]  /*14e0*/  @!P0 STS.64 [R94+0x2000], R92 ;  /* 0x0020005c5e008388 */ /* 0x000fe20000000a00 */
[----:B------:R-:W-:Y:S01]  /*14f0*/  BAR.SYNC.DEFER_BLOCKING 0x0 ;  /* 0x0000000000007b1d */ /* 0x000fe20000010000 */
[----:B------:R-:W-:-:S05]  /*1500*/  ISETP.NE.AND P0, PT, R10, RZ, PT ;  /* 0x000000ff0a00720c */ /* 0x000fca0003f05270 */
        /* <DEDUP_REMOVED lines=9> */
[----:B------:R-:W-:Y:S02]  /*15a0*/  @P5 LEA.HI R86, R86, R119, RZ, 0x3 ;  /* 0x0000007756565211 */ /* 0x000fe400078f18ff */
[----:B------:R-:W-:Y:S01]  /*15b0*/  FADD.FTZ R90, R90, R113 ;  /* 0x000000715a5a7221 */ /* 0x000fe20000010000 */
[----:B------:R-:W-:Y:S01]  /*15c0*/  FADD.FTZ R84, R91, R84 ;  /* 0x000000545b547221 */ /* 0x000fe20000010000 */
[----:B------:R-:W-:Y:S01]  /*15d0*/  IMAD.MOV.U32 R91, RZ, RZ, RZ ;  /* 0x000000ffff5b7224 */ /* 0x000fe200078e00ff */
[----:B------:R-:W-:Y:S01]  /*15e0*/  @P5 LEA.HI.SX32 R91, R86, R97, 0x1d ;  /* 0x00000061565b5211 */ /* 0x000fe200078feaff */
[----:B------:R-:W-:Y:S01]  /*15f0*/  FMUL.FTZ R90, R90, UR8 ;  /* 0x000000085a5a7c20 */ /* 0x000fe20008410000 */
[----:B------:R-:W-:-:S04]  /*1600*/  FMUL.FTZ R93, R84, UR8 ;  /* 0x00000008545d7c20 */ /* 0x000fc80008410000 */
[----:B------:R-:W-:Y:S01]  /*1610*/  FSEL R90, R90, RZ, !P0 ;  /* 0x000000ff5a5a7208 */ /* 0x000fe20004000000 */
[----:B------:R-:W-:Y:S06]  /*1620*/  @!P1 BRA `(.L_x_2825) ;  /* 0x0000000800649947 */ /* 0x000fec0003800000 */
[----:B------:R-:W0:Y:S01]  /*1630*/  @!P3 LDC.64 R84, c[0x0][0x2c8] ;  /* 0x0000b200ff54bb82 */ /* 0x000e220000000a00 */
[----:B------:R-:W-:Y:S07]  /*1640*/  BSSY B1, `(.L_x_2826) ;  /* 0x000000e000017945 */ /* 0x000fee0003800000 */
[----:B------:R-:W1:Y:S01]  /*1650*/  LDC.64 R86, c[0x0][0x308] ;  /* 0x0000c200ff567b82 */ /* 0x000e620000000a00 */
[----:B0-----:R-:W-:-:S04]  /*1660*/  @!P3 ISETP.NE.U32.AND P0, PT, R84, RZ, PT ;  /* 0x000000ff5400b20c */ /* 0x001fc80003f05070 */
[----:B------:R-:W-:-:S04]  /*1670*/  @!P3 ISETP.NE.AND.EX P0, PT, R85, RZ, PT, P0 ;  /* 0x000000ff5500b20c */ /* 0x000fc80003f05300 */
[----:B------:R-:W-:Y:S01]  /*1680*/  @!P3 FSEL R89, R28, RZ, P0 ;  /* 0x000000ff1c59b208 */ /* 0x000fe20000000000 */
[----:B-1----:R-:W-:Y:S08]  /*1690*/  @!P3 BRA `(.L_x_2827) ;  /* 0x000000000020b947 */ /* 0x002ff00003800000 */
[----:B------:R-:W-:Y:S01]  /*16a0*/  MOV R84, UR12 ;  /* 0x0000000c00547c02 */ /* 0x000fe20008000f00 */
[----:B------:R-:W-:Y:S01]  /*16b0*/  FFMA.FTZ R89, R3, R93, R90 ;  /* 0x0000005d03597223 */ /* 0x000fe2000001005a */
[----:B------:R-:W-:Y:S02]  /*16c0*/  MOV R85, UR13 ;  /* 0x0000000d00557c02 */ /* 0x000fe40008000f00 */
[----:B------:R-:W-:Y:S01]  /*16d0*/  ISETP.NE.U32.AND P0, PT, R84, RZ, PT ;  /* 0x000000ff5400720c */ /* 0x000fe20003f05070 */
[----:B------:R-:W-:-:S03]  /*16e0*/  FADD.FTZ R89, R102, -R89 ;  /* 0x8000005966597221 */ /* 0x000fc60000010000 */
[----:B------:R-:W-:Y:S01]  /*16f0*/  ISETP.NE.AND.EX P0, PT, R85, RZ, PT, P0 ;  /* 0x000000ff5500720c */ /* 0x000fe20003f05300 */
[----:B------:R-:W-:-:S12]  /*1700*/  FMUL.FTZ R89, R22, R89 ;  /* 0x0000005916597220 */ /* 0x000fd80000410000 */
[----:B------:R-:W-:-:S07]  /*1710*/  @P0 FADD.FTZ R89, R28, R89 ;  /* 0x000000591c590221 */ /* 0x000fce0000010000 */
.L_x_2827:
[----:B------:R-:W-:Y:S05]  /*1720*/  BSYNC B1 ;  /* 0x0000000000017941 */ /* 0x000fea0003800000 */
.L_x_2826:
[----:B------:R-:W-:Y:S01]  /*1730*/  @!P3 ISETP.NE.U32.AND P0, PT, R84, RZ, PT ;  /* 0x000000ff5400b20c */ /* 0x000fe20003f05070 */
[----:B------:R-:W-:Y:S03]  /*1740*/  BSSY B1, `(.L_x_2828) ;  /* 0x000000a000017945 */ /* 0x000fe60003800000 */
[----:B------:R-:W-:-:S04]  /*1750*/  @!P3 ISETP.NE.AND.EX P0, PT, R85, RZ, PT, P0 ;  /* 0x000000ff5500b20c */ /* 0x000fc80003f05300 */
[----:B------:R-:W-:Y:S01]  /*1760*/  @!P3 FSEL R88, R29, RZ, P0 ;  /* 0x000000ff1d58b208 */ /* 0x000fe20000000000 */
[----:B------:R-:W-:Y:S08]  /*1770*/  @!P3 BRA `(.L_x_2829) ;  /* 0x000000000018b947 */ /* 0x000ff00003800000 */
[----:B------:R-:W-:Y:S01]  /*1780*/  ISETP.NE.U32.AND P0, PT, R84, RZ, PT ;  /* 0x000000ff5400720c */ /* 0x000fe20003f05070 */
[----:B------:R-:W-:-:S03]  /*1790*/  FFMA.FTZ R88, R98, R93, R90 ;  /* 0x0000005d62587223 */ /* 0x000fc6000001005a */
[----:B------:R-:W-:Y:S01]  /*17a0*/  ISETP.NE.AND.EX P0, PT, R85, RZ, PT, P0 ;  /* 0x000000ff5500720c */ /* 0x000fe20003f05300 */
[----:B------:R-:W-:-:S04]  /*17b0*/  FADD.FTZ R95, R105, -R88 ;  /* 0x80000058695f7221 */ /* 0x000fc80000010000 */
[----:B------:R-:W-:-:S08]  /*17c0*/  FMUL.FTZ R88, R22, R95 ;  /* 0x0000005f16587220 */ /* 0x000fd00000410000 */
[----:B------:R-:W-:-:S07]  /*17d0*/  @P0 FADD.FTZ R88, R29, R88 ;  /* 0x000000581d580221 */ /* 0x000fce0000010000 */
.L_x_2829:
[----:B------:R-:W-:Y:S05]  /*17e0*/  BSYNC B1 ;  /* 0x0000000000017941 */ /* 0x000fea0003800000 */
.L_x_2828:
        /* <DEDUP_REMOVED lines=11> */
.L_x_2831:
[----:B------:R-:W-:Y:S05]  /*18a0*/  BSYNC B1 ;  /* 0x0000000000017941 */ /* 0x000fea0003800000 */
.L_x_2830:
        /* <DEDUP_REMOVED lines=11> */
.L_x_2833:
[----:B------:R-:W-:Y:S05]  /*1960*/  BSYNC B1 ;  /* 0x0000000000017941 */ /* 0x000fea0003800000 */
.L_x_2832:
        /* <DEDUP_REMOVED lines=11> */
.L_x_2835:
[----:B------:R-:W-:Y:S05]  /*1a20*/  BSYNC B1 ;  /* 0x0000000000017941 */ /* 0x000fea0003800000 */
.L_x_2834:
        /* <DEDUP_REMOVED lines=11> */
.L_x_2837:
[----:B------:R-:W-:Y:S05]  /*1ae0*/  BSYNC B1 ;  /* 0x0000000000017941 */ /* 0x000fea0003800000 */
.L_x_2836:
        /* <DEDUP_REMOVED lines=11> */
.L_x_2839:
[----:B------:R-:W-:Y:S05]  /*1ba0*/  BSYNC B1 ;  /* 0x0000000000017941 */ /* 0x000fea0003800000 */
.L_x_2838:
[----:B------:R-:W0:Y:S01]  /*1bb0*/  @P5 LDC R118, c[0x0][0x29c] ;  /* 0x0000a700ff765b82 */ /* 0x000e220000000800 */
[----:B------:R-:W-:Y:S01]  /*1bc0*/  @!P3 ISETP.NE.U32.AND P0, PT, R84, RZ, PT ;  /* 0x000000ff5400b20c */ /* 0x000fe20003f05070 */
[----:B------:R-:W-:Y:S01]  /*1bd0*/  BSSY B1, `(.L_x_2840) ;  /* 0x000000c000017945 */ /* 0x000fe20003800000 */
[----:B------:R-:W-:Y:S02]  /*1be0*/  ISETP.NE.U32.AND P6, PT, R86, RZ, PT ;  /* 0x000000ff5600720c */ /* 0x000fe40003fc5070 */
[----:B------:R-:W-:Y:S02]  /*1bf0*/  @!P3 ISETP.NE.AND.EX P0, PT, R85, RZ, PT, P0 ;  /* 0x000000ff5500b20c */ /* 0x000fe40003f05300 */
[----:B------:R-:W-:Y:S02]  /*1c00*/  ISETP.NE.AND.EX P6, PT, R87, RZ, PT, P6 ;  /* 0x000000ff5700720c */ /* 0x000fe40003fc5360 */
[----:B------:R-:W-:Y:S01]  /*1c10*/  @!P3 FSEL R112, R27, RZ, P0 ;  /* 0x000000ff1b70b208 */ /* 0x000fe20000000000 */
[----:B------:R-:W-:Y:S10]  /*1c20*/  @!P3 BRA `(.L_x_2841) ;  /* 0x000000000018b947 */ /* 0x000ff40003800000 */
[----:B------:R-:W-:Y:S01]  /*1c30*/  ISETP.NE.U32.AND P0, PT, R84, RZ, PT ;  /* 0x000000ff5400720c */ /* 0x000fe20003f05070 */
[----:B------:R-:W-:-:S03]  /*1c40*/  FFMA.FTZ R84, R114, R93, R90 ;  /* 0x0000005d72547223 */ /* 0x000fc6000001005a */
[----:B------:R-:W-:Y:S01]  /*1c50*/  ISETP.NE.AND.EX P0, PT, R85, RZ, PT, P0 ;  /* 0x000000ff5500720c */ /* 0x000fe20003f05300 */
[----:B------:R-:W-:-:S04]  /*1c60*/  FADD.FTZ R85, R111, -R84 ;  /* 0x800000546f557221 */ /* 0x000fc80000010000 */
[----:B------:R-:W-:-:S08]  /*1c70*/  FMUL.FTZ R112, R22, R85 ;  /* 0x0000005516707220 */ /* 0x000fd00000410000 */
[----:B------:R-:W-:-:S07]  /*1c80*/  @P0 FADD.FTZ R112, R27, R112 ;  /* 0x000000701b700221 */ /* 0x000fce0000010000 */
.L_x_2841:
[----:B------:R-:W-:Y:S05]  /*1c90*/  BSYNC B1 ;  /* 0x0000000000017941 */ /* 0x000fea0003800000 */
.L_x_2840:
[----:B------:R-:W-:Y:S01]  /*1ca0*/  ISETP.NE.U32.AND P0, PT, R86, RZ, PT ;  /* 0x000000ff5600720c */ /* 0x000fe20003f05070 */
[----:B------:R-:W1:Y:S01]  /*1cb0*/  @P5 LDC R134, c[0x0][0x29c] ;  /* 0x0000a700ff865b82 */ /* 0x000e620000000800 */
[C---:B------:R-:W-:Y:S01]  /*1cc0*/  SEL R72, R89.reuse, R72, P6 ;  /* 0x0000004859487207 */ /* 0x040fe20003000000 */
[----:B0-----:R-:W-:Y:S01]  /*1cd0*/  @P5 FMUL.FTZ R89, R89, R118 ;  /* 0x0000007659595220 */ /* 0x001fe20000410000 */
[----:B------:R-:W-:Y:S02]  /*1ce0*/  ISETP.NE.AND.EX P0, PT, R87, RZ, PT, P0 ;  /* 0x000000ff5700720c */ /* 0x000fe40003f05300 */
[----:B------:R-:W-:Y:S02]  /*1cf0*/  SEL R74, R95, R74, P6 ;  /* 0x0000004a5f4a7207 */ /* 0x000fe40003000000 */
[----:B------:R-:W-:Y:S01]  /*1d00*/  SEL R76, R113, R76, P6 ;  /* 0x0000004c714c7207 */ /* 0x000fe20003000000 */
[----:B------:R-:W0:Y:S01]  /*1d10*/  @P5 LDC R136, c[0x0][0x29c] ;  /* 0x0000a700ff885b82 */ /* 0x000e220000000800 */
[----:B------:R-:W-:-:S02]  /*1d20*/  SEL R78, R119, R78, P6 ;  /* 0x0000004e774e7207 */ /* 0x000fc40003000000 */
[----:B------:R-:W-:Y:S02]  /*1d30*/  SEL R73, R88, R73, P6 ;  /* 0x0000004958497207 */ /* 0x000fe40003000000 */
[----:B------:R-:W-:Y:S02]  /*1d40*/  SEL R75, R92, R75, P6 ;  /* 0x0000004b5c4b7207 */ /* 0x000fe40003000000 */
[----:B------:R-:W-:Y:S01]  /*1d50*/  SEL R77, R94, R77, P6 ;  /* 0x0000004d5e4d7207 */ /* 0x000fe20003000000 */
[----:B------:R-:W2:Y:S01]  /*1d60*/  @P5 LDC R138, c[0x0][0x29c] ;  /* 0x0000a700ff8a5b82 */ /* 0x000ea20000000800 */
[----:B------:R-:W-:Y:S02]  /*1d70*/  SEL R79, R112, R79, P6 ;  /* 0x0000004f704f7207 */ /* 0x000fe40003000000 */
[----:B------:R-:W-:-:S04]  /*1d80*/  @P5 F2FP.BF16.F32.PACK_AB R89, RZ, R89 ;  /* 0x00000059ff59523e */ /* 0x000fc800000010ff */
[----:B------:R-:W-:Y:S01]  /*1d90*/  @P5 PRMT R80, R89, 0x7610, R80 ;  /* 0x0000761059505816 */ /* 0x000fe20000000050 */
[----:B------:R-:W3:Y:S01]  /*1da0*/  @P5 LDC R133, c[0x0][0x29c] ;  /* 0x0000a700ff855b82 */ /* 0x000ee20000000800 */
[----:B-1----:R-:W-:-:S05]  /*1db0*/  @P5 FMUL.FTZ R95, R95, R134 ;  /* 0x000000865f5f5220 */ /* 0x002fca0000410000 */
[----:B------:R-:W-:Y:S02]  /*1dc0*/  @P5 F2FP.BF16.F32.PACK_AB R95, RZ, R95 ;  /* 0x0000005fff5f523e */ /* 0x000fe400000010ff */
[----:B------:R-:W1:Y:S01]  /*1dd0*/  @P5 LDC R135, c[0x0][0x29c] ;  /* 0x0000a700ff875b82 */ /* 0x000e620000000800 */
[----:B0-----:R-:W-:Y:S01]  /*1de0*/  @P5 FMUL.FTZ R113, R113, R136 ;  /* 0x0000008871715220 */ /* 0x001fe20000410000 */
[----:B------:R-:W-:-:S04]  /*1df0*/  @P5 PRMT R81, R95, 0x7610, R81 ;  /* 0x000076105f515816 */ /* 0x000fc80000000051 */
[----:B------:R-:W-:Y:S02]  /*1e00*/  @P5 F2FP.BF16.F32.PACK_AB R113, RZ, R113 ;  /* 0x00000071ff71523e */ /* 0x000fe400000010ff */
[----:B------:R-:W0:Y:S01]  /*1e10*/  @P5 LDC R137, c[0x0][0x29c] ;  /* 0x0000a700ff895b82 */ /* 0x000e220000000800 */
[----:B--2---:R-:W-:Y:S01]  /*1e20*/  @P5 FMUL.FTZ R119, R119, R138 ;  /* 0x0000008a77775220 */ /* 0x004fe20000410000 */
[----:B------:R-:W-:-:S04]  /*1e30*/  @P5 PRMT R82, R113, 0x7610, R82 ;  /* 0x0000761071525816 */ /* 0x000fc80000000052 */
[----:B------:R-:W-:Y:S02]  /*1e40*/  @P5 F2FP.BF16.F32.PACK_AB R119, RZ, R119 ;  /* 0x00000077ff77523e */ /* 0x000fe400000010ff */
[----:B------:R-:W2:Y:S01]  /*1e50*/  @P5 LDC R139, c[0x0][0x29c] ;  /* 0x0000a700ff8b5b82 */ /* 0x000ea20000000800 */
[----:B---3--:R-:W-:Y:S01]  /*1e60*/  @P5 FMUL.FTZ R88, R88, R133 ;  /* 0x0000008558585220 */ /* 0x008fe20000410000 */
[----:B------:R-:W-:-:S04]  /*1e70*/  @P5 PRMT R83, R119, 0x7610, R83 ;  /* 0x0000761077535816 */ /* 0x000fc80000000053 */
[----:B------:R-:W-:Y:S02]  /*1e80*/  @P5 F2FP.BF16.F32.PACK_AB R88, RZ, R88 ;  /* 0x00000058ff58523e */ /* 0x000fe400000010ff */
[----:B------:R-:W3:Y:S01]  /*1e90*/  @P0 LDC.64 R84, c[0x0][0x308] ;  /* 0x0000c200ff540b82 */ /* 0x000ee20000000a00 */
[----:B-1----:R-:W-:Y:S01]  /*1ea0*/  @P5 FMUL.FTZ R92, R92, R135 ;  /* 0x000000875c5c5220 */ /* 0x002fe20000410000 */
[----:B------:R-:W-:-:S04]  /*1eb0*/  @P5 PRMT R80, R80, 0x5410, R88 ;  /* 0x0000541050505816 */ /* 0x000fc80000000058 */
[----:B------:R-:W-:Y:S02]  /*1ec0*/  @P5 F2FP.BF16.F32.PACK_AB R92, RZ, R92 ;  /* 0x0000005cff5c523e */ /* 0x000fe400000010ff */
[----:B------:R-:W1:Y:S01]  /*1ed0*/  @P5 LDC.64 R86, c[0x0][0x2f8] ;  /* 0x0000be00ff565b82 */ /* 0x000e620000000a00 */
[----:B0-----:R-:W-:Y:S01]  /*1ee0*/  @P5 FMUL.FTZ R94, R94, R137 ;  /* 0x000000895e5e5220 */ /* 0x001fe20000410000 */
[----:B------:R-:W-:-:S04]  /*1ef0*/  @P5 PRMT R81, R81, 0x5410, R92 ;  /* 0x0000541051515816 */ /* 0x000fc8000000005c */
[----:B------:R-:W-:Y:S01]  /*1f00*/  @P5 F2FP.BF16.F32.PACK_AB R94, RZ, R94 ;  /* 0x0000005eff5e523e */ /* 0x000fe200000010ff */
[----:B--2---:R-:W-:-:S03]  /*1f10*/  @P5 FMUL.FTZ R112, R112, R139 ;  /* 0x0000008b70705220 */ /* 0x004fc60000410000 */
[----:B------:R-:W-:Y:S02]  /*1f20*/  @P5 PRMT R82, R82, 0x5410, R94 ;  /* 0x0000541052525816 */ /* 0x000fe4000000005e */
[----:B------:R-:W-:Y:S01]  /*1f30*/  @P5 F2FP.BF16.F32.PACK_AB R112, RZ, R112 ;  /* 0x00000070ff70523e */ /* 0x000fe200000010ff */
[----:B---3--:R-:W-:-:S03]  /*1f40*/  @P0 IMAD.WIDE.U32 R84, R96, 0x20, R84 ;  /* 0x0000002060540825 */ /* 0x008fc600078e0054 */
[----:B------:R-:W-:Y:S01]  /*1f50*/  @P5 PRMT R83, R83, 0x5410, R112 ;  /* 0x0000541053535816 */ /* 0x000fe20000000070 */
[----:B------:R-:W-:Y:S01]  /*1f60*/  VIADD R96, R96, 0x80 ;  /* 0x0000008060607836 */ /* 0x000fe20000000000 */
[----:B------:R0:W-:Y:S01]  /*1f70*/  @P0 STG.E.128 desc[UR4][R84.64], R72 ;  /* 0x0000004854000986 */ /* 0x0001e2000c101d04 */
[----:B-1----:R-:W-:-:S03]  /*1f80*/  @P5 IMAD.WIDE.U32 R86, R91, 0x10, R86 ;  /* 0x000000105b565825 */ /* 0x002fc600078e0056 */
[----:B------:R0:W-:Y:S01]  /*1f90*/  @P0 STG.E.128 desc[UR4][R84.64+0x10], R76 ;  /* 0x0000104c54000986 */ /* 0x0001e2000c101d04 */
[----:B------:R-:W-:-:S03]  /*1fa0*/  IADD3 R91, R91, 0x80, RZ ;  /* 0x000000805b5b7810 */ /* 0x000fc60007ffe0ff */
[----:B------:R0:W-:Y:S04]  /*1fb0*/  @P5 STG.E.128 desc[UR4][R86.64], R80 ;  /* 0x0000005056005986 */ /* 0x0001e8000c101d04 */
.L_x_2825:
[----:B------:R-:W-:Y:S05]  /*1fc0*/  BSYNC B0 ;  /* 0x0000000000007941 */ /* 0x000fea0003800000 */
.L_x_2824:
[----:B------:R-:W-:Y:S04]  /*1fd0*/  BSSY B0, `(.L_x_2842) ;  /* 0x0000099000007945 */ /* 0x000fe80003800000 */
[----:B------:R-:W-:Y:S05]  /*1fe0*/  @!P2 BRA `(.L_x_2843) ;  /* 0x00000008005ca947 */ /* 0x000fea0003800000 */
[----:B0-----:R-:W0:Y:S01]  /*1ff0*/  @!P3 LDC.64 R84, c[0x0][0x2c8] ;  /* 0x0000b200ff54bb82 */ /* 0x001e220000000a00 */
[----:B------:R-:W-:Y:S07]  /*2000*/  BSSY B1, `(.L_x_2844) ;  /* 0x000000e000017945 */ /* 0x000fee0003800000 */
[----:B------:R-:W1:Y:S01]  /*2010*/  LDC.64 R86, c[0x0][0x308] ;  /* 0x0000c200ff567b82 */ /* 0x000e620000000a00 */
[----:B0-----:R-:W-:-:S04]  /*2020*/  @!P3 ISETP.NE.U32.AND P0, PT, R84, RZ, PT ;  /* 0x000000ff5400b20c */ /* 0x001fc80003f05070 */
[----:B------:R-:W-:-:S04]  /*2030*/  @!P3 ISETP.NE.AND.EX P0, PT, R85, RZ, PT, P0 ;  /* 0x000000ff5500b20c */ /* 0x000fc80003f05300 */
[----:B------:R-:W-:Y:S01]  /*2040*/  @!P3 FSEL R95, R64, RZ, P0 ;  /* 0x000000ff405fb208 */ /* 0x000fe20000000000 */
[----:B-1----:R-:W-:Y:S08]  /*2050*/  @!P3 BRA `(.L_x_2845) ;  /* 0x000000000020b947 */ /* 0x002ff00003800000 */
[----:B------:R-:W-:Y:S01]  /*2060*/  MOV R84, UR12 ;  /* 0x0000000c00547c02 */ /* 0x000fe20008000f00 */
[----:B------:R-:W-:Y:S02]  /*2070*/  IMAD.U32 R85, RZ, RZ, UR13 ;  /* 0x0000000dff557e24 */ /* 0x000fe4000f8e00ff */
[----:B------:R-:W-:Y:S01]  /*2080*/  FFMA.FTZ R89, R115, R93, R90 ;  /* 0x0000005d73597223 */ /* 0x000fe2000001005a */
[----:B------:R-:W-:-:S03]  /*2090*/  ISETP.NE.U32.AND P0, PT, R84, RZ, PT ;  /* 0x000000ff5400720c */ /* 0x000fc60003f05070 */
[----:B------:R-:W-:Y:S01]  /*20a0*/  FADD.FTZ R89, R122, -R89 ;  /* 0x800000597a597221 */ /* 0x000fe20000010000 */
[----:B------:R-:W-:-:S03]  /*20b0*/  ISETP.NE.AND.EX P0, PT, R85, RZ, PT, P0 ;  /* 0x000000ff5500720c */ /* 0x000fc60003f05300 */
[----:B------:R-:W-:-:S10]  /*20c0*/  FMUL.FTZ R95, R22, R89 ;  /* 0x00000059165f7220 */ /* 0x000fd40000410000 */
[----:B------:R-:W-:-:S07]  /*20d0*/  @P0 FADD.FTZ R95, R64, R95 ;  /* 0x0000005f405f0221 */ /* 0x000fce0000010000 */
.L_x_2845:
[----:B------:R-:W-:Y:S05]  /*20e0*/  BSYNC B1 ;  /* 0x0000000000017941 */ /* 0x000fea0003800000 */
.L_x_2844:
        /* <DEDUP_REMOVED lines=11> */
.L_x_2847:
[----:B------:R-:W-:Y:S05]  /*21a0*/  BSYNC B1 ;  /* 0x0000000000017941 */ /* 0x000fea0003800000 */
.L_x_2846:
        /* <DEDUP_REMOVED lines=11> */
.L_x_2849:
[----:B------:R-:W-:Y:S05]  /*2260*/  BSYNC B1 ;  /* 0x0000000000017941 */ /* 0x000fea0003800000 */
.L_x_2848:
        /* <DEDUP_REMOVED lines=11> */
.L_x_2851:
[----:B------:R-:W-:Y:S05]  /*2320*/  BSYNC B1 ;  /* 0x0000000000017941 */ /* 0x000fea0003800000 */
.L_x_2850:
        /* <DEDUP_REMOVED lines=11> */
.L_x_2853:
[----:B------:R-:W-:Y:S05]  /*23e0*/  BSYNC B1 ;  /* 0x0000000000017941 */ /* 0x000fea0003800000 */
.L_x_2852:
        /* <DEDUP_REMOVED lines=11> */
.L_x_2855:
[----:B------:R-:W-:Y:S05]  /*24a0*/  BSYNC B1 ;  /* 0x0000000000017941 */ /* 0x000fea0003800000 */
.L_x_2854:
        /* <DEDUP_REMOVED lines=11> */
.L_x_2857:
[----:B------:R-:W-:Y:S05]  /*2560*/  BSYNC B1 ;  /* 0x0000000000017941 */ /* 0x000fea0003800000 */
.L_x_2856:
[----:B------:R-:W-:Y:S01]  /*2570*/  @!P3 ISETP.NE.U32.AND P0, PT, R84, RZ, PT ;  /* 0x000000ff5400b20c */ /* 0x000fe20003f05070 */
[----:B------:R-:W0:Y:S01]  /*2580*/  @P5 LDC R118, c[0x0][0x29c] ;  /* 0x0000a700ff765b82 */ /* 0x000e220000000800 */
[----:B------:R-:W-:Y:S02]  /*2590*/  BSSY B1, `(.L_x_2858) ;  /* 0x0000014000017945 */ /* 0x000fe40003800000 */
[----:B------:R-:W-:-:S04]  /*25a0*/  @!P3 ISETP.NE.AND.EX P0, PT, R85, RZ, PT, P0 ;  /* 0x000000ff5500b20c */ /* 0x000fc80003f05300 */
[----:B------:R-:W-:Y:S01]  /*25b0*/  @!P3 FSEL R134, R71, RZ, P0 ;  /* 0x000000ff4786b208 */ /* 0x000fe20000000000 */
[----:B------:R-:W1:Y:S01]  /*25c0*/  @P5 LDC R135, c[0x0][0x29c] ;  /* 0x0000a700ff875b82 */ /* 0x000e620000000800 */
[----:B------:R-:W-:-:S04]  /*25d0*/  ISETP.NE.U32.AND P0, PT, R86, RZ, PT ;  /* 0x000000ff5600720c */ /* 0x000fc80003f05070 */
[----:B------:R-:W-:-:S03]  /*25e0*/  ISETP.NE.AND.EX P0, PT, R87, RZ, PT, P0 ;  /* 0x000000ff5700720c */ /* 0x000fc60003f05300 */
[----:B------:R-:W2:Y:S08]  /*25f0*/  @P5 LDC R136, c[0x0][0x29c] ;  /* 0x0000a700ff885b82 */ /* 0x000eb00000000800 */
[----:B------:R-:W3:Y:S08]  /*2600*/  @P5 LDC R137, c[0x0][0x29c] ;  /* 0x0000a700ff895b82 */ /* 0x000ef00000000800 */
[----:B------:R-:W4:Y:S08]  /*2610*/  @P5 LDC R138, c[0x0][0x29c] ;  /* 0x0000a700ff8a5b82 */ /* 0x000f300000000800 */
[----:B------:R-:W0:Y:S08]  /*2620*/  @P5 LDC R139, c[0x0][0x29c] ;  /* 0x0000a700ff8b5b82 */ /* 0x000e300000000800 */
[----:B------:R-:W0:Y:S08]  /*2630*/  @P5 LDC R140, c[0x0][0x29c] ;  /* 0x0000a700ff8c5b82 */ /* 0x000e300000000800 */
[----:B------:R-:W0:Y:S08]  /*2640*/  @P5 LDC R141, c[0x0][0x29c] ;  /* 0x0000a700ff8d5b82 */ /* 0x000e300000000800 */
[----:B------:R-:W0:Y:S01]  /*2650*/  @P0 LDC.64 R88, c[0x0][0x308] ;  /* 0x0000c200ff580b82 */ /* 0x000e220000000a00 */
[----:B-12---:R-:W-:Y:S05]  /*2660*/  @!P3 BRA `(.L_x_2859) ;  /* 0x000000000018b947 */ /* 0x006fea0003800000 */
[----:B------:R-:W-:Y:S01]  /*2670*/  ISETP.NE.U32.AND P3, PT, R84, RZ, PT ;  /* 0x000000ff5400720c */ /* 0x000fe20003f65070 */
[----:B------:R-:W-:-:S03]  /*2680*/  FFMA.FTZ R90, R132, R93, R90 ;  /* 0x0000005d845a7223 */ /* 0x000fc6000001005a */
[----:B------:R-:W-:Y:S01]  /*2690*/  ISETP.NE.AND.EX P3, PT, R85, RZ, PT, P3 ;  /* 0x000000ff5500720c */ /* 0x000fe20003f65330 */
[----:B------:R-:W-:-:S04]  /*26a0*/  FADD.FTZ R85, R131, -R90 ;  /* 0x8000005a83557221 */ /* 0x000fc80000010000 */
[----:B------:R-:W-:-:S08]  /*26b0*/  FMUL.FTZ R134, R22, R85 ;  /* 0x0000005516867220 */ /* 0x000fd00000410000 */
[----:B------:R-:W-:-:S07]  /*26c0*/  @P3 FADD.FTZ R134, R71, R134 ;  /* 0x0000008647863221 */ /* 0x000fce0000010000 */
.L_x_2859:
[----:B------:R-:W-:Y:S05]  /*26d0*/  BSYNC B1 ;  /* 0x0000000000017941 */ /* 0x000fea0003800000 */
.L_x_2858:
[----:B------:R-:W-:Y:S01]  /*26e0*/  ISETP.NE.U32.AND P3, PT, R86, RZ, PT ;  /* 0x000000ff5600720c */ /* 0x000fe20003f65070 */
[----:B------:R-:W-:Y:S01]  /*26f0*/  @P5 FMUL.FTZ R84, R92, R135 ;  /* 0x000000875c545220 */ /* 0x000fe20000410000 */
[----:B------:R-:W-:Y:S01]  /*2700*/  @P5 FMUL.FTZ R85, R113, R136 ;  /* 0x0000008871555220 */ /* 0x000fe20000410000 */
[----:B0-----:R-:W-:Y:S01]  /*2710*/  @P5 FMUL.FTZ R22, R95, R118 ;  /* 0x000000765f165220 */ /* 0x001fe20000410000 */
[----:B------:R-:W-:Y:S01]  /*2720*/  ISETP.NE.AND.EX P3, PT, R87, RZ, PT, P3 ;  /* 0x000000ff5700720c */ /* 0x000fe20003f65330 */
[----:B----4-:R-:W-:Y:S01]  /*2730*/  @P5 FMUL.FTZ R93, R119, R138 ;  /* 0x0000008a775d5220 */ /* 0x010fe20000410000 */
[----:B------:R-:W-:Y:S01]  /*2740*/  @P5 F2FP.BF16.F32.PACK_AB R86, RZ, R84 ;  /* 0x00000054ff56523e */ /* 0x000fe200000010ff */
[----:B------:R-:W-:Y:S01]  /*2750*/  @P5 FMUL.FTZ R118, R133, R140 ;  /* 0x0000008c85765220 */ /* 0x000fe20000410000 */
[----:B------:R-:W-:Y:S01]  /*2760*/  @P5 F2FP.BF16.F32.PACK_AB R87, RZ, R85 ;  /* 0x00000055ff57523e */ /* 0x000fe200000010ff */
[----:B------:R-:W-:Y:S01]  /*2770*/  @P0 IMAD.WIDE.U32 R88, R96, 0x20, R88 ;  /* 0x0000002060580825 */ /* 0x000fe200078e0058 */
[----:B------:R-:W0:Y:S03]  /*2780*/  @P5 LDC.64 R84, c[0x0][0x2f8] ;  /* 0x0000be00ff545b82 */ /* 0x000e260000000a00 */
[----:B---3--:R-:W-:Y:S01]  /*2790*/  @P5 FMUL.FTZ R90, R94, R137 ;  /* 0x000000895e5a5220 */ /* 0x008fe20000410000 */
[----:B------:R-:W-:Y:S01]  /*27a0*/  @P5 FMUL.FTZ R96, R112, R139 ;  /* 0x0000008b70605220 */ /* 0x000fe20000410000 */
[----:B------:R-:W-:Y:S01]  /*27b0*/  @P5 FMUL.FTZ R135, R134, R141 ;  /* 0x0000008d86875220 */ /* 0x000fe20000410000 */
[----:B------:R-:W-:-:S02]  /*27c0*/  @P5 F2FP.BF16.F32.PACK_AB R22, RZ, R22 ;  /* 0x00000016ff16523e */ /* 0x000fc400000010ff */
[----:B------:R-:W-:Y:S02]  /*27d0*/  @P5 F2FP.BF16.F32.PACK_AB R93, RZ, R93 ;  /* 0x0000005dff5d523e */ /* 0x000fe400000010ff */
[----:B------:R-:W-:Y:S02]  /*27e0*/  @P5 F2FP.BF16.F32.PACK_AB R118, RZ, R118 ;  /* 0x00000076ff76523e */ /* 0x000fe400000010ff */
[----:B------:R-:W-:Y:S02]  /*27f0*/  @P5 F2FP.BF16.F32.PACK_AB R90, RZ, R90 ;  /* 0x0000005aff5a523e */ /* 0x000fe400000010ff */
[----:B------:R-:W-:Y:S02]  /*2800*/  @P5 F2FP.BF16.F32.PACK_AB R96, RZ, R96 ;  /* 0x00000060ff60523e */ /* 0x000fe400000010ff */
[----:B------:R-:W-:Y:S02]  /*2810*/  @P5 F2FP.BF16.F32.PACK_AB R135, RZ, R135 ;  /* 0x00000087ff87523e */ /* 0x000fe400000010ff */
[----:B------:R-:W-:-:S02]  /*2820*/  @P5 PRMT R80, R22, 0x7610, R80 ;  /* 0x0000761016505816 */ /* 0x000fc40000000050 */
[----:B------:R-:W-:Y:S02]  /*2830*/  @P5 PRMT R81, R87, 0x7610, R81 ;  /* 0x0000761057515816 */ /* 0x000fe40000000051 */
[----:B------:R-:W-:Y:S02]  /*2840*/  @P5 PRMT R82, R93, 0x7610, R82 ;  /* 0x000076105d525816 */ /* 0x000fe40000000052 */
[----:B------:R-:W-:Y:S02]  /*2850*/  @P5 PRMT R83, R118, 0x7610, R83 ;  /* 0x0000761076535816 */ /* 0x000fe40000000053 */
[----:B------:R-:W-:Y:S01]  /*2860*/  SEL R72, R95, R72, P3 ;  /* 0x000000485f487207 */ /* 0x000fe20001800000 */
[----:B0-----:R-:W-:Y:S01]  /*2870*/  @P5 IMAD.WIDE.U32 R84, R91, 0x10, R84 ;  /* 0x000000105b545825 */ /* 0x001fe200078e0054 */
[----:B------:R-:W-:Y:S02]  /*2880*/  SEL R73, R92, R73, P3 ;  /* 0x000000495c497207 */ /* 0x000fe40001800000 */
[----:B------:R-:W-:-:S02]  /*2890*/  SEL R74, R113, R74, P3 ;  /* 0x0000004a714a7207 */ /* 0x000fc40001800000 */
[----:B------:R-:W-:Y:S02]  /*28a0*/  SEL R75, R94, R75, P3 ;  /* 0x0000004b5e4b7207 */ /* 0x000fe40001800000 */
[----:B------:R-:W-:Y:S02]  /*28b0*/  SEL R76, R119, R76, P3 ;  /* 0x0000004c774c7207 */ /* 0x000fe40001800000 */
[----:B------:R-:W-:Y:S01]  /*28c0*/  SEL R77, R112, R77, P3 ;  /* 0x0000004d704d7207 */ /* 0x000fe20001800000 */
[----:B------:R1:W-:Y:S01]  /*28d0*/  @P0 STG.E.128 desc[UR4][R88.64], R72 ;  /* 0x0000004858000986 */ /* 0x0003e2000c101d04 */
[----:B------:R-:W-:Y:S02]  /*28e0*/  SEL R78, R133, R78, P3 ;  /* 0x0000004e854e7207 */ /* 0x000fe40001800000 */
[----:B------:R-:W-:Y:S02]  /*28f0*/  SEL R79, R134, R79, P3 ;  /* 0x0000004f864f7207 */ /* 0x000fe40001800000 */
[----:B------:R-:W-:-:S02]  /*2900*/  @P5 PRMT R80, R80, 0x5410, R86 ;  /* 0x0000541050505816 */ /* 0x000fc40000000056 */
[----:B------:R-:W-:Y:S01]  /*2910*/  @P5 PRMT R81, R81, 0x5410, R90 ;  /* 0x0000541051515816 */ /* 0x000fe2000000005a */
[----:B------:R1:W-:Y:S01]  /*2920*/  @P0 STG.E.128 desc[UR4][R88.64+0x10], R76 ;  /* 0x0000104c58000986 */ /* 0x0003e2000c101d04 */
[----:B------:R-:W-:Y:S02]  /*2930*/  @P5 PRMT R82, R82, 0x5410, R96 ;  /* 0x0000541052525816 */ /* 0x000fe40000000060 */
[----:B------:R-:W-:-:S05]  /*2940*/  @P5 PRMT R83, R83, 0x5410, R135 ;  /* 0x0000541053535816 */ /* 0x000fca0000000087 */
[----:B------:R1:W-:Y:S02]  /*2950*/  @P5 STG.E.128 desc[UR4][R84.64], R80 ;  /* 0x0000005054005986 */ /* 0x0003e4000c101d04 */
.L_x_2843:
[----:B------:R-:W-:Y:S05]  /*2960*/  BSYNC B0 ;  /* 0x0000000000007941 */ /* 0x000fea0003800000 */
.L_x_2842:
[----:B------:R-:W-:Y:S02]  /*2970*/  IADD3 R5, R5, UR10, RZ ;  /* 0x0000000a05057c10 */ /* 0x000fe4000fffe0ff */
[----:B------:R-:W-:Y:S02]  /*2980*/  SEL R133, RZ, 0x1, P4 ;  /* 0x00000001ff857807 */ /* 0x000fe40002000000 */
[----:B------:R-:W-:-:S13]  /*2990*/  ISETP.GE.AND P0, PT, R5, UR11, PT ;  /* 0x0000000b05007c0c */ /* 0x000fda000bf06270 */
[----:B------:R-:W-:Y:S05]  /*29a0*/  @!P0 BRA `(.L_x_2860) ;  /* 0xffffffd800c88947 */ /* 0x000fea000383ffff */
.L_x_2814:
        /* <DEDUP_REMOVED lines=16> */
.L_x_2862:
[----:B------:R-:W-:Y:S05]  /*2ab0*/  BSYNC B0 ;  /* 0x0000000000007941 */ /* 0x000fea0003800000 */
.L_x_2861:
        /* <DEDUP_REMOVED lines=10> */
.L_x_2823:
[----:B--2---:R-:W-:Y:S01]  /*2b60*/  HFMA2.MMA R112, -RZ, RZ, 0, 9.5367431640625e-07 ;  /* 0x00000010ff707435 */ /* 0x004fe200000001ff */
[----:B------:R-:W-:Y:S01]  /*2b70*/  IMAD.MOV.U32 R113, RZ, RZ, R137 ;  /* 0x000000ffff717224 */ /* 0x000fe200078e0089 */
[----:B-1----:R-:W-:Y:S01]  /*2b80*/  MOV R119, 0x1f ;  /* 0x0000001f00777802 */ /* 0x002fe20000000f00 */
[----:B------:R-:W-:-:S08]  /*2b90*/  IMAD.MOV.U32 R94, RZ, RZ, -0x1 ;  /* 0xffffffffff5e7424 */ /* 0x000fd000078e00ff */
[----:B0----5:R-:W-:Y:S05]  /*2ba0*/  WARPSYNC.COLLECTIVE R94, `(.L_x_2863) ;  /* 0x000000005e087348 */ /* 0x021fea0003c00000 */
[----:B------:R1:W2:Y:S02]  /*2bb0*/  SHFL.DOWN P5, R95, R113, R112, R119 ;  /* 0x08000070715f7389 */ /* 0x0002a400000a0077 */
[----:B012--5:R-:W-:Y:S01]  /*2bc0*/  ENDCOLLECTIVE ;  /* 0x000000000000791b */ /* 0x027fe20003800000 */
.L_x_2863:
[----:B------:R-:W-:Y:S02]  /*2bd0*/  MOV R113, R138 ;  /* 0x0000008a00717202 */ /* 0x000fe40000000f00 */
[----:B------:R-:W-:-:S07]  /*2be0*/  MOV R86, R95 ;  /* 0x0000005f00567202 */ /* 0x000fce0000000f00 */
[----:B------:R-:W-:Y:S05]  /*2bf0*/  WARPSYNC.COLLECTIVE R94, `(.L_x_2864) ;  /* 0x000000005e087348 */ /* 0x000fea0003c00000 */
[----:B------:R0:W1:Y:S02]  /*2c00*/  SHFL.DOWN P5, R95, R113, R112, R119 ;  /* 0x08000070715f7389 */ /* 0x00006400000a0077 */
[----:B01----:R-:W-:Y:S01]  /*2c10*/  ENDCOLLECTIVE ;  /* 0x000000000000791b */ /* 0x003fe20003800000 */
.L_x_2864:
[----:B------:R-:W-:Y:S01]  /*2c20*/  FADD.FTZ R86, R86, R137 ;  /* 0x0000008956567221 */ /* 0x000fe20000010000 */
[----:B------:R-:W-:-:S04]  /*2c30*/  HFMA2.MMA R112, -RZ, RZ, 0, 4.76837158203125e-07 ;  /* 0x00000008ff707435 */ /* 0x000fc800000001ff */
[----:B------:R-:W-:Y:S01]  /*2c40*/  MOV R113, R86 ;  /* 0x0000005600717202 */ /* 0x000fe20000000f00 */
[----:B------:R-:W-:-:S07]  /*2c50*/  IMAD.MOV.U32 R87, RZ, RZ, R95 ;  /* 0x000000ffff577224 */ /* 0x000fce00078e005f */
[----:B------:R-:W-:Y:S05]  /*2c60*/  WARPSYNC.COLLECTIVE R94, `(.L_x_2865) ;  /* 0x000000005e087348 */ /* 0x000fea0003c00000 */
[----:B------:R0:W1:Y:S02]  /*2c70*/  SHFL.DOWN P5, R95, R113, R112, R119 ;  /* 0x08000070715f7389 */ /* 0x00006400000a0077 */
[----:B01----:R-:W-:Y:S01]  /*2c80*/  ENDCOLLECTIVE ;  /* 0x000000000000791b */ /* 0x003fe20003800000 */
.L_x_2865:
[----:B------:R-:W-:-:S05]  /*2c90*/  FADD.FTZ R87, R87, R138 ;  /* 0x0000008a57577221 */ /* 0x000fca0000010000 */
[----:B------:R-:W-:Y:S01]  /*2ca0*/  MOV R113, R87 ;  /* 0x0000005700717202 */ /* 0x000fe20000000f00 */
[----:B------:R-:W-:-:S07]  /*2cb0*/  IMAD.MOV.U32 R89, RZ, RZ, R95 ;  /* 0x000000ffff597224 */ /* 0x000fce00078e005f */
[----:B------:R-:W-:Y:S05]  /*2cc0*/  WARPSYNC.COLLECTIVE R94, `(.L_x_2866) ;  /* 0x000000005e087348 */ /* 0x000fea0003c00000 */
[----:B------:R0:W1:Y:S02]  /*2cd0*/  SHFL.DOWN P5, R95, R113, R112, R119 ;  /* 0x08000070715f7389 */ /* 0x00006400000a0077 */
[----:B01----:R-:W-:Y:S01]  /*2ce0*/  ENDCOLLECTIVE ;  /* 0x000000000000791b */ /* 0x003fe20003800000 */
.L_x_2866:
[----:B------:R-:W-:Y:S01]  /*2cf0*/  FADD.FTZ R89, R86, R89 ;  /* 0x0000005956597221 */ /* 0x000fe20000010000 */
[----:B------:R-:W-:-:S03]  /*2d00*/  HFMA2.MMA R112, -RZ, RZ, 0, 2.384185791015625e-07 ;  /* 0x00000004ff707435 */ /* 0x000fc600000001ff */
[----:B------:R-:W-:Y:S01]  /*2d10*/  IMAD.MOV.U32 R113, RZ, RZ, R89 ;  /* 0x000000ffff717224 */ /* 0x000fe200078e0059 */
[----:B------:R-:W-:-:S07]  /*2d20*/  MOV R88, R95 ;  /* 0x0000005f00587202 */ /* 0x000fce0000000f00 */
[----:B------:R-:W-:Y:S05]  /*2d30*/  WARPSYNC.COLLECTIVE R94, `(.L_x_2867) ;  /* 0x000000005e087348 */ /* 0x000fea0003c00000 */
[----:B------:R0:W1:Y:S02]  /*2d40*/  SHFL.DOWN P5, R95, R113, R112, R119 ;  /* 0x08000070715f7389 */ /* 0x00006400000a0077 */
[----:B01----:R-:W-:Y:S01]  /*2d50*/  ENDCOLLECTIVE ;  /* 0x000000000000791b */ /* 0x003fe20003800000 */
.L_x_2867:
[----:B------:R-:W-:-:S04]  /*2d60*/  FADD.FTZ R88, R87, R88 ;  /* 0x0000005857587221 */ /* 0x000fc80000010000 */
[----:B------:R-:W-:Y:S01]  /*2d70*/  IMAD.MOV.U32 R113, RZ, RZ, R88 ;  /* 0x000000ffff717224 */ /* 0x000fe200078e0058 */
[----:B------:R-:W-:-:S07]  /*2d80*/  MOV R90, R95 ;  /* 0x0000005f005a7202 */ /* 0x000fce0000000f00 */
[----:B------:R-:W-:Y:S05]  /*2d90*/  WARPSYNC.COLLECTIVE R94, `(.L_x_2868) ;  /* 0x000000005e087348 */ /* 0x000fea0003c00000 */
[----:B------:R0:W1:Y:S02]  /*2da0*/  SHFL.DOWN P5, R95, R113, R112, R119 ;  /* 0x08000070715f7389 */ /* 0x00006400000a0077 */
[----:B01----:R-:W-:Y:S01]  /*2db0*/  ENDCOLLECTIVE ;  /* 0x000000000000791b */ /* 0x003fe20003800000 */
.L_x_2868:
[----:B------:R-:W-:-:S05]  /*2dc0*/  FADD.FTZ R90, R89, R90 ;  /* 0x0000005a595a7221 */ /* 0x000fca0000010000 */
[----:B------:R-:W-:Y:S01]  /*2dd0*/  MOV R113, R90 ;  /* 0x0000005a00717202 */ /* 0x000fe20000000f00 */
[----:B------:R-:W-:Y:S01]  /*2de0*/  IMAD.MOV.U32 R112, RZ, RZ, 0x2 ;  /* 0x00000002ff707424 */ /* 0x000fe200078e00ff */
[----:B------:R-:W-:-:S07]  /*2df0*/  MOV R91, R95 ;  /* 0x0000005f005b7202 */ /* 0x000fce0000000f00 */
[----:B------:R-:W-:Y:S05]  /*2e00*/  WARPSYNC.COLLECTIVE R94, `(.L_x_2869) ;  /* 0x000000005e087348 */ /* 0x000fea0003c00000 */
[----:B------:R0:W1:Y:S02]  /*2e10*/  SHFL.DOWN P5, R95, R113, R112, R119 ;  /* 0x08000070715f7389 */ /* 0x00006400000a0077 */
[----:B01----:R-:W-:Y:S01]  /*2e20*/  ENDCOLLECTIVE ;  /* 0x000000000000791b */ /* 0x003fe20003800000 */
.L_x_2869:
[----:B------:R-:W-:-:S05]  /*2e30*/  FADD.FTZ R91, R88, R91 ;  /* 0x0000005b585b7221 */ /* 0x000fca0000010000 */
[----:B------:R-:W-:Y:S02]  /*2e40*/  MOV R113, R91 ;  /* 0x0000005b00717202 */ /* 0x000fe40000000f00 */
[----:B------:R-:W-:-:S07]  /*2e50*/  MOV R93, R95 ;  /* 0x0000005f005d7202 */ /* 0x000fce0000000f00 */
[----:B------:R-:W-:Y:S05]  /*2e60*/  WARPSYNC.COLLECTIVE R94, `(.L_x_2870) ;  /* 0x000000005e087348 */ /* 0x000fea0003c00000 */
[----:B------:R0:W1:Y:S02]  /*2e70*/  SHFL.DOWN P5, R95, R113, R112, R119 ;  /* 0x08000070715f7389 */ /* 0x00006400000a0077 */
[----:B01----:R-:W-:Y:S01]  /*2e80*/  ENDCOLLECTIVE ;  /* 0x000000000000791b */ /* 0x003fe20003800000 */
.L_x_2870:
[----:B------:R-:W-:Y:S01]  /*2e90*/  FADD.FTZ R93, R90, R93 ;  /* 0x0000005d5a5d7221 */ /* 0x000fe20000010000 */
[----:B------:R-:W-:-:S04]  /*2ea0*/  HFMA2.MMA R112, -RZ, RZ, 0, 5.9604644775390625e-08 ;  /* 0x00000001ff707435 */ /* 0x000fc800000001ff */
[----:B------:R-:W-:Y:S01]  /*2eb0*/  MOV R113, R93 ;  /* 0x0000005d00717202 */ /* 0x000fe20000000f00 */
[----:B------:R-:W-:-:S07]  /*2ec0*/  IMAD.MOV.U32 R92, RZ, RZ, R95 ;  /* 0x000000ffff5c7224 */ /* 0x000fce00078e005f */
[----:B------:R-:W-:Y:S05]  /*2ed0*/  WARPSYNC.COLLECTIVE R94, `(.L_x_2871) ;  /* 0x000000005e087348 */ /* 0x000fea0003c00000 */
[----:B------:R0:W1:Y:S02]  /*2ee0*/  SHFL.DOWN P5, R95, R113, R112, R119 ;  /* 0x08000070715f7389 */ /* 0x00006400000a0077 */
[----:B01----:R-:W-:Y:S01]  /*2ef0*/  ENDCOLLECTIVE ;  /* 0x000000000000791b */ /* 0x003fe20003800000 */
.L_x_2871:
[----:B------:R-:W-:-:S05]  /*2f00*/  FADD.FTZ R86, R91, R92 ;  /* 0x0000005c5b567221 */ /* 0x000fca0000010000 */
[----:B------:R-:W-:Y:S01]  /*2f10*/  MOV R113, R86 ;  /* 0x0000005600717202 */ /* 0x000fe20000000f00 */
[----:B------:R-:W-:-:S07]  /*2f20*/  IMAD.MOV.U32 R92, RZ, RZ, R95 ;  /* 0x000000ffff5c7224 */ /* 0x000fce00078e005f */
[----:B------:R-:W-:Y:S05]  /*2f30*/  WARPSYNC.COLLECTIVE R94, `(.L_x_2872) ;  /* 0x000000005e087348 */ /* 0x000fea0003c00000 */
[----:B------:R0:W1:Y:S02]  /*2f40*/  SHFL.DOWN P5, R95, R113, R112, R119 ;  /* 0x08000070715f7389 */ /* 0x00006400000a0077 */
[----:B01----:R-:W-:Y:S01]  /*2f50*/  ENDCOLLECTIVE ;  /* 0x000000000000791b */ /* 0x003fe20003800000 */
.L_x_2872:
[----:B------:R-:W-:Y:S01]  /*2f60*/  MOV R87, R95 ;  /* 0x0000005f00577202 */ /* 0x000fe20000000f00 */
[----:B------:R-:W-:Y:S06]  /*2f70*/  BRA `(.L_x_2873) ;  /* 0xffffffe4001c7947 */ /* 0x000fec000383ffff */
.L_x_2874:
        /* <DEDUP_REMOVED lines=16> */
.L_x_8740:


//--------------------- .text._ZN10layer_norm13ln_bwd_kernelINS_13Kernel_traitsI13__nv_bfloat16S2_fS2_fjLj2048ELj1ELj1ELj4ELj16ENS_18Kernel_traits_baseILj2048ES2_S2_fS2_fjLj128EEEEELb0ELb0ELb1ELb1EEEvNS_9BwdParamsE --------------------------
	.section	.text._ZN10layer_norm13ln_bwd_kernelINS_13Kernel_traitsI13__nv_bfloat16S2_fS2_fjLj2048ELj1ELj1ELj4ELj16ENS_18Kernel_traits_baseILj2048ES2_S2_fS2_fjLj128EEEEELb0ELb0ELb1ELb1EEEvNS_9BwdParamsE,"ax",@progbits
	.align	128
        .global         _ZN10layer_norm13ln_bwd_kernelINS_13Kernel_traitsI13__nv_bfloat16S2_fS2_fjLj2048ELj1ELj1ELj4ELj16ENS_18Kernel_traits_baseILj2048ES2_S2_fS2_fjLj128EEEEELb0ELb0ELb1ELb1EEEvNS_9BwdParamsE
        .type           _ZN10layer_norm13ln_bwd_kernelINS_13Kernel_traitsI13__nv_bfloat16S2_fS2_fjLj2048ELj1ELj1ELj4ELj16ENS_18Kernel_traits_baseILj2048ES2_S2_fS2_fjLj128EEEEELb0ELb0ELb1ELb1EEEvNS_9BwdParamsE,@function
        .size           _ZN10layer_norm13ln_bwd_kernelINS_13Kernel_traitsI13__nv_bfloat16S2_fS2_fjLj2048ELj1ELj1ELj4ELj16ENS_18Kernel_traits_baseILj2048ES2_S2_fS2_fjLj128EEEEELb0ELb0ELb1ELb1EEEvNS_9BwdParamsE,(.L_x_8741 - _ZN10layer_norm13ln_bwd_kernelINS_13Kernel_traitsI13__nv_bfloat16S2_fS2_fjLj2048ELj1ELj1ELj4ELj16ENS_18Kernel_traits_baseILj2048ES2_S2_fS2_fjLj128EEEEELb0ELb0ELb1ELb1EEEvNS_9BwdParamsE)
        .other          _ZN10layer_norm13ln_bwd_kernelINS_13Kernel_traitsI13__nv_bfloat16S2_fS2_fjLj2048ELj1ELj1ELj4ELj16ENS_18Kernel_traits_baseILj2048ES2_S2_fS2_fjLj128EEEEELb0ELb0ELb1ELb1EEEvNS_9BwdParamsE,@"STO_CUDA_ENTRY STV_DEFAULT"
_ZN10layer_norm13ln_bwd_kernelINS_13Kernel_traitsI13__nv_bfloat16S2_fS2_fjLj2048ELj1ELj1ELj4ELj16ENS_18Kernel_traits_baseILj2048ES2_S2_fS2_fjLj128EEEEELb0ELb0ELb1ELb1EEEvNS_9BwdParamsE:
.text._ZN10layer_norm13ln_bwd_kernelINS_13Kernel_traitsI13__nv_bfloat16S2_fS2_fjLj2048ELj1ELj1ELj4ELj16ENS_18Kernel_traits_baseILj2048ES2_S2_fS2_fjLj128EEEEELb0ELb0ELb1ELb1EEEvNS_9BwdParamsE:
        /* <DEDUP_REMOVED lines=29> */
.L_x_2875:
        /* <DEDUP_REMOVED lines=28> */
[----:B------:R-:W-:Y:S01]  /*0390*/  SHF.L.U32 R23, R4, 0x10, RZ ;  /* 0x0000001004177819 */ /* 0x000fe200000006ff */
[----:B------:R-:W-:Y:S01]  /*03a0*/  IMAD.U32 R20, R7, 0x10000, RZ ;  /* 0x0001000007147824 */ /* 0x000fe200078e00ff */
[----:B------:R-:W-:Y:S01]  /*03b0*/  PRMT R12, R5, 0x7632, R12 ;  /* 0x00007632050c7816 */ /* 0x000fe2000000000c */
[----:B---3--:R-:W-:Y:S01]  /*03c0*/  IMAD.U32 R18, R9, 0x10000, RZ ;  /* 0x0001000009127824 */ /* 0x008fe200078e00ff */
[C---:B------:R-:W-:Y:S01]  /*03d0*/  PRMT R0, R6.reuse, 0x7632, R0 ;  /* 0x0000763206007816 */ /* 0x040fe20000000000 */
[----:B------:R-:W-:Y:S01]  /*03e0*/  IMAD.U32 R16, R11, 0x10000, RZ ;  /* 0x000100000b107824 */ /* 0x000fe200078e00ff */
[----:B------:R-:W-:Y:S01]  /*03f0*/  SHF.L.U32 R21, R6, 0x10, RZ ;  /* 0x0000001006157819 */ /* 0x000fe200000006ff */
[----:B------:R-:W-:Y:S01]  /*0400*/  IMAD.U32 R13, R13, 0x10000, RZ ;  /* 0x000100000d0d7824 */ /* 0x000fe200078e00ff */
[----:B------:R-:W-:-:S02]  /*0410*/  PRMT R4, R7, 0x7632, R4 ;  /* 0x0000763207047816 */ /* 0x000fc40000000004 */
[C---:B------:R-:W-:Y:S02]  /*0420*/  PRMT R5, R8.reuse, 0x7632, R5 ;  /* 0x0000763208057816 */ /* 0x040fe40000000005 */
[----:B------:R-:W-:Y:S02]  /*0430*/  SHF.L.U32 R19, R8, 0x10, RZ ;  /* 0x0000001008137819 */ /* 0x000fe400000006ff */
[----:B------:R-:W-:Y:S01]  /*0440*/  PRMT R6, R11, 0x7632, R6 ;  /* 0x000076320b067816 */ /* 0x000fe20000000006 */
[----:B------:R-:W-:Y:S01]  /*0450*/  IMAD.U32 R11, R0, 0x10000, RZ ;  /* 0x00010000000b7824 */ /* 0x000fe200078e00ff */
[----:B------:R-:W-:Y:S01]  /*0460*/  PRMT R8, R9, 0x7632, R8 ;  /* 0x0000763209087816 */ /* 0x000fe20000000008 */
[----:B------:R-:W-:Y:S01]  /*0470*/  IMAD.U32 R9, R5, 0x10000, RZ ;  /* 0x0001000005097824 */ /* 0x000fe200078e00ff */
[----:B------:R-:W-:Y:S01]  /*0480*/  PRMT R7, R10, 0x7632, R7 ;  /* 0x000076320a077816 */ /* 0x000fe20000000007 */
[----:B------:R-:W-:Y:S01]  /*0490*/  IMAD.U32 R6, R6, 0x10000, RZ ;  /* 0x0001000006067824 */ /* 0x000fe200078e00ff */
[----:B------:R-:W-:-:S02]  /*04a0*/  SHF.L.U32 R17, R10, 0x10, RZ ;  /* 0x000000100a117819 */ /* 0x000fc400000006ff */
[----:B------:R-:W-:Y:S02]  /*04b0*/  SHF.L.U32 R12, R12, 0x10, RZ ;  /* 0x000000100c0c7819 */ /* 0x000fe400000006ff */
[----:B------:R-:W-:Y:S02]  /*04c0*/  SHF.L.U32 R10, R4, 0x10, RZ ;  /* 0x00000010040a7819 */ /* 0x000fe400000006ff */
[----:B------:R-:W-:Y:S02]  /*04d0*/  SHF.L.U32 R8, R8, 0x10, RZ ;  /* 0x0000001008087819 */ /* 0x000fe400000006ff */
[----:B0-----:R-:W-:-:S07]  /*04e0*/  SHF.L.U32 R7, R7, 0x10, RZ ;  /* 0x0000001007077819 */ /* 0x001fce00000006ff */
.L_x_2913:
        /* <DEDUP_REMOVED lines=9> */
[----:B--2---:R-:W-:-:S05]  /*0580*/  IMAD.WIDE R84, R108, 0x4, R84 ;  /* 0x000000046c547825 */ /* 0x004fca00078e0254 */
[----:B------:R4:W5:Y:S01]  /*0590*/  LDG.E R131, desc[UR4][R84.64] ;  /* 0x0000000454837981 */ /* 0x000962000c1e1900 */
[----:B0-----:R-:W-:-:S05]  /*05a0*/  IMAD R0, R108, R133, RZ ;  /* 0x000000856c007224 */ /* 0x001fca00078e02ff */
[----:B------:R-:W-:-:S04]  /*05b0*/  SHF.R.S32.HI R91, RZ, 0x1f, R0 ;  /* 0x0000001fff5b7819 */ /* 0x000fc80000011400 */
[----:B------:R-:W-:-:S04]  /*05c0*/  LEA.HI R91, R91, R0, RZ, 0x3 ;  /* 0x000000005b5b7211 */ /* 0x000fc800078f18ff */
[----:B------:R-:W-:Y:S01]  /*05d0*/  LEA.HI.SX32 R129, R91, R14, 0x1d ;  /* 0x0000000e5b817211 */ /* 0x000fe200078feaff */
[----:B------:R-:W-:Y:S03]  /*05e0*/  BSSY B0, `(.L_x_2877) ;  /* 0x00000bc000007945 */ /* 0x000fe60003800000 */
[C---:B------:R-:W-:Y:S01]  /*05f0*/  IADD3 R4, R129.reuse, 0x80, RZ ;  /* 0x0000008081047810 */ /* 0x040fe20007ffe0ff */
[----:B-1----:R-:W-:-:S04]  /*0600*/  IMAD.WIDE.U32 R112, R129, 0x20, R110 ;  /* 0x0000002081707825 */ /* 0x002fc800078e006e */
[----:B------:R-:W-:Y:S01]  /*0610*/  IMAD.WIDE.U32 R110, R4, 0x20, R110 ;  /* 0x00000020046e7825 */ /* 0x000fe200078e006e */
[----:B---3--:R-:W-:-:S13]  /*0620*/  ISETP.GT.AND P5, PT, R86, RZ, PT ;  /* 0x000000ff5600720c */ /* 0x008fda0003fa4270 */
[----:B----4-:R-:W-:Y:S05]  /*0630*/  @P5 BRA `(.L_x_2878) ;  /* 0x0000000000385947 */ /* 0x010fea0003800000 */
[----:B------:R-:W-:Y:S01]  /*0640*/  MOV R2, UR14 ;  /* 0x0000000e00027c02 */ /* 0x000fe20008000f00 */
[----:B------:R-:W-:Y:S01]  /*0650*/  IMAD.U32 R0, RZ, RZ, UR15 ;  /* 0x0000000fff007e24 */ /* 0x000fe2000f8e00ff */
[----:B------:R-:W-:Y:S01]  /*0660*/  HFMA2.MMA R86, -RZ, RZ, 0, 0 ;  /* 0x00000000ff567435 */ /* 0x000fe200000001ff */
[----:B------:R-:W-:Y:S02]  /*0670*/  MOV R84, RZ ;  /* 0x000000ff00547202 */ /* 0x000fe40000000f00 */
[----:B------:R-:W-:-:S04]  /*0680*/  ISETP.NE.U32.AND P0, PT, R2, RZ, PT ;  /* 0x000000ff0200720c */ /* 0x000fc80003f05070 */
[----:B------:R-:W-:-:S13]  /*0690*/  ISETP.NE.AND.EX P0, PT, R0, RZ, PT, P0 ;  /* 0x000000ff0000720c */ /* 0x000fda0003f05300 */
[----:B------:R-:W-:Y:S05]  /*06a0*/  @!P0 BRA `(.L_x_2879) ;  /* 0x0000000800bc8947 */ /* 0x000fea0003800000 */
[----:B------:R0:W5:Y:S04]  /*06b0*/  LDG.E.128 R36, desc[UR4][R112.64] ;  /* 0x0000000470247981 */ /* 0x000168000c1e1d00 */
[----:B------:R0:W5:Y:S04]  /*06c0*/  LDG.E.128 R32, desc[UR4][R112.64+0x10] ;  /* 0x0000100470207981 */ /* 0x000168000c1e1d00 */
[----:B------:R0:W5:Y:S04]  /*06d0*/  LDG.E.128 R28, desc[UR4][R110.64] ;  /* 0x000000046e1c7981 */ /* 0x000168000c1e1d00 */
[----:B------:R0:W5:Y:S01]  /*06e0*/  LDG.E.128 R24, desc[UR4][R110.64+0x10] ;  /* 0x000010046e187981 */ /* 0x000162000c1e1d00 */
[----:B------:R-:W-:Y:S01]  /*06f0*/  IMAD.MOV.U32 R84, RZ, RZ, RZ ;  /* 0x000000ffff547224 */ /* 0x000fe200078e00ff */
[----:B------:R-:W-:Y:S01]  /*0700*/  MOV R86, RZ ;  /* 0x000000ff00567202 */ /* 0x000fe20000000f00 */
[----:B------:R-:W-:Y:S06]  /*0710*/  BRA `(.L_x_2879) ;  /* 0x0000000800a07947 */ /* 0x000fec0003800000 */
.L_x_2878:
        /* <DEDUP_REMOVED lines=9> */
[----:B0-----:R-:W-:-:S06]  /*07b0*/  IMAD.WIDE R2, R108, 0x4, R2 ;  /* 0x000000046c027825 */ /* 0x001fcc00078e0202 */
[----:B------:R0:W3:Y:S01]  /*07c0*/  LDG.E R3, desc[UR4][R2.64] ;  /* 0x0000000402037981 */ /* 0x0000e2000c1e1900 */
[----:B-1----:R-:W-:-:S04]  /*07d0*/  IMAD.WIDE.U32 R88, R97, 0x10, R100 ;  /* 0x0000001061587825 */ /* 0x002fc800078e0064 */
[----:B------:R-:W-:Y:S02]  /*07e0*/  VIADD R97, R97, 0x80 ;  /* 0x0000008061617836 */ /* 0x000fe40000000000 */
[----:B------:R-:W4:Y:S01]  /*07f0*/  LDG.E.128 R88, desc[UR4][R88.64] ;  /* 0x0000000458587981 */ /* 0x000f22000c1e1d00 */
[----:B--2---:R-:W-:-:S04]  /*0800*/  IMAD.WIDE.U32 R114, R129, 0x20, R116 ;  /* 0x0000002081727825 */ /* 0x004fc800078e0074 */
[----:B------:R-:W-:Y:S01]  /*0810*/  IMAD.WIDE.U32 R116, R4, 0x20, R116 ;  /* 0x0000002004747825 */ /* 0x000fe200078e0074 */
[----:B------:R-:W2:Y:S04]  /*0820*/  LDG.E.128 R92, desc[UR4][R114.64+0x10] ;  /* 0x00001004725c7981 */ /* 0x000ea8000c1e1d00 */
[----:B------:R-:W2:Y:S01]  /*0830*/  LDG.E.128 R84, desc[UR4][R114.64] ;  /* 0x0000000472547981 */ /* 0x000ea2000c1e1d00 */
[----:B------:R-:W-:-:S03]  /*0840*/  IMAD.WIDE.U32 R100, R97, 0x10, R100 ;  /* 0x0000001061647825 */ /* 0x000fc600078e0064 */
[----:B------:R-:W2:Y:S04]  /*0850*/  LDG.E.128 R104, desc[UR4][R116.64+0x10] ;  /* 0x0000100474687981 */ /* 0x000ea8000c1e1d00 */
[----:B------:R-:W2:Y:S04]  /*0860*/  LDG.E.128 R96, desc[UR4][R116.64] ;  /* 0x0000000474607981 */ /* 0x000ea8000c1e1d00 */
[----:B------:R-:W2:Y:S01]  /*0870*/  LDG.E.128 R100, desc[UR4][R100.64] ;  /* 0x0000000464647981 */ /* 0x000ea2000c1e1d00 */
[----:B0-----:R-:W-:Y:S02]  /*0880*/  MOV R2, UR14 ;  /* 0x0000000e00027c02 */ /* 0x001fe40008000f00 */
[----:B------:R-:W-:-:S02]  /*0890*/  MOV R0, UR15 ;  /* 0x0000000f00007c02 */ /* 0x000fc40008000f00 */
[----:B------:R-:W-:-:S04]  /*08a0*/  ISETP.NE.U32.AND P0, PT, R2, RZ, PT ;  /* 0x000000ff0200720c */ /* 0x000fc80003f05070 */
[----:B------:R-:W-:-:S13]  /*08b0*/  ISETP.NE.AND.EX P0, PT, R0, RZ, PT, P0 ;  /* 0x000000ff0000720c */ /* 0x000fda0003f05300 */
[----:B------:R-:W5:Y:S04]  /*08c0*/  @P0 LDG.E.128 R36, desc[UR4][R112.64] ;  /* 0x0000000470240981 */ /* 0x000f68000c1e1d00 */
[----:B------:R-:W5:Y:S04]  /*08d0*/  @P0 LDG.E.128 R32, desc[UR4][R112.64+0x10] ;  /* 0x0000100470200981 */ /* 0x000f68000c1e1d00 */
[----:B------:R-:W5:Y:S04]  /*08e0*/  @P0 LDG.E.128 R28, desc[UR4][R110.64] ;  /* 0x000000046e1c0981 */ /* 0x000f68000c1e1d00 */
[----:B------:R4:W5:Y:S01]  /*08f0*/  @P0 LDG.E.128 R24, desc[UR4][R110.64+0x10] ;  /* 0x000010046e180981 */ /* 0x000962000c1e1d00 */
[----:B------:R-:W-:-:S04]  /*0900*/  ISETP.NE.AND P0, PT, R15, RZ, PT ;  /* 0x000000ff0f00720c */ /* 0x000fc80003f05270 */
[----:B---3--:R-:W-:Y:S02]  /*0910*/  FSEL R3, R3, RZ, !P0 ;  /* 0x000000ff03037208 */ /* 0x008fe40004000000 */
[C---:B----4-:R-:W-:Y:S02]  /*0920*/  PRMT R110, R90.reuse, 0x7632, R110 ;  /* 0x000076325a6e7816 */ /* 0x050fe4000000006e */
[----:B------:R-:W-:Y:S02]  /*0930*/  SHF.L.U32 R111, R90, 0x10, RZ ;  /* 0x000000105a6f7819 */ /* 0x000fe400000006ff */
[C---:B------:R-:W-:Y:S01]  /*0940*/  PRMT R115, R88.reuse, 0x7632, R115 ;  /* 0x0000763258737816 */ /* 0x040fe20000000073 */
[----:B------:R-:W-:Y:S02]  /*0950*/  IMAD.U32 R88, R88, 0x10000, RZ ;  /* 0x0001000058587824 */ /* 0x000fe400078e00ff */
[C---:B--2---:R-:W-:Y:S01]  /*0960*/  FADD.FTZ R90, -R3.reuse, R92 ;  /* 0x0000005c035a7221 */ /* 0x044fe20000010100 */
[C---:B------:R-:W-:Y:S01]  /*0970*/  FADD.FTZ R132, -R3.reuse, R95 ;  /* 0x0000005f03847221 */ /* 0x040fe20000010100 */
[C---:B------:R-:W-:Y:S01]  /*0980*/  FADD.FTZ R114, -R3.reuse, R84 ;  /* 0x0000005403727221 */ /* 0x040fe20000010100 */
[C---:B------:R-:W-:Y:S01]  /*0990*/  FADD.FTZ R118, -R3.reuse, R86 ;  /* 0x0000005603767221 */ /* 0x040fe20000010100 */
[C---:B------:R-:W-:Y:S01]  /*09a0*/  FADD.FTZ R106, -R3.reuse, R106 ;  /* 0x0000006a036a7221 */ /* 0x040fe20000010100 */
[C---:B------:R-:W-:Y:S01]  /*09b0*/  FADD.FTZ R116, -R3.reuse, R85 ;  /* 0x0000005503747221 */ /* 0x040fe20000010100 */
[----:B------:R-:W-:Y:S01]  /*09c0*/  FADD.FTZ R120, -R3, R87 ;  /* 0x0000005703787221 */ /* 0x000fe20000010100 */
[----:B------:R-:W-:Y:S01]  /*09d0*/  PRMT R112, R89, 0x7632, R112 ;  /* 0x0000763259707816 */ /* 0x000fe20000000070 */
        /* <DEDUP_REMOVED lines=9> */
[----:B-----5:R-:W-:Y:S01]  /*0a70*/  FMUL.FTZ R95, R5, R90 ;  /* 0x0000005a055f7220 */ /* 0x020fe20000410000 */
[----:B------:R-:W-:Y:S01]  /*0a80*/  SHF.L.U32 R89, R89, 0x10, RZ ;  /* 0x0000001059597819 */ /* 0x000fe200000006ff */
[C---:B------:R-:W-:Y:S01]  /*0a90*/  FMUL.FTZ R3, R5.reuse, R114 ;  /* 0x0000007205037220 */ /* 0x040fe20000410000 */
[----:B------:R-:W-:Y:S01]  /*0aa0*/  FMUL.FTZ R105, R5, R106 ;  /* 0x0000006a05697220 */ /* 0x000fe20000410000 */
[----:B------:R-:W-:Y:S01]  /*0ab0*/  SHF.L.U32 R90, R115, 0x10, RZ ;  /* 0x00000010735a7819 */ /* 0x000fe200000006ff */
[----:B------:R-:W-:Y:S01]  /*0ac0*/  FMUL.FTZ R93, R5, R118 ;  /* 0x00000076055d7220 */ /* 0x000fe20000410000 */
[----:B------:R-:W-:Y:S01]  /*0ad0*/  FMUL.FTZ R106, R23, R88 ;  /* 0x00000058176a7220 */ /* 0x000fe20000410000 */
[C---:B------:R-:W-:Y:S01]  /*0ae0*/  PRMT R113, R91.reuse, 0x7632, R113 ;  /* 0x000076325b717816 */ /* 0x040fe20000000071 */
[----:B------:R-:W-:-:S02]  /*0af0*/  IMAD.U32 R91, R91, 0x10000, RZ ;  /* 0x000100005b5b7824 */ /* 0x000fc400078e00ff */
[----:B------:R-:W-:Y:S01]  /*0b00*/  FMUL.FTZ R97, R5, R126 ;  /* 0x0000007e05617220 */ /* 0x000fe20000410000 */
[----:B------:R-:W-:Y:S01]  /*0b10*/  FFMA.FTZ R52, R3, R88, R52 ;  /* 0x0000005803347223 */ /* 0x000fe20000010034 */
[----:B------:R-:W-:Y:S01]  /*0b20*/  FADD.FTZ R76, R76, R88 ;  /* 0x000000584c4c7221 */ /* 0x000fe20000010000 */
[-C--:B------:R-:W-:Y:S01]  /*0b30*/  FFMA.FTZ R54, R93, R89.reuse, R54 ;  /* 0x000000595d367223 */ /* 0x080fe20000010036 */
[----:B------:R-:W-:Y:S01]  /*0b40*/  FADD.FTZ R78, R78, R89 ;  /* 0x000000594e4e7221 */ /* 0x000fe20000010000 */
[----:B------:R-:W-:Y:S01]  /*0b50*/  FMUL.FTZ R114, R22, R89 ;  /* 0x0000005916727220 */ /* 0x000fe20000410000 */
[----:B------:R-:W-:Y:S01]  /*0b60*/  FMUL.FTZ R107, R13, R90 ;  /* 0x0000005a0d6b7220 */ /* 0x000fe20000410000 */
[----:B------:R-:W-:Y:S01]  /*0b70*/  FADD.FTZ R88, RZ, R106 ;  /* 0x0000006aff587221 */ /* 0x000fe20000010000 */
[----:B------:R-:W-:Y:S01]  /*0b80*/  FMUL.FTZ R92, R5, R116 ;  /* 0x00000074055c7220 */ /* 0x000fe20000410000 */
[----:B------:R-:W-:Y:S01]  /*0b90*/  FFMA.FTZ R89, R3, R106, RZ ;  /* 0x0000006a03597223 */ /* 0x000fe200000100ff */
[----:B------:R-:W-:Y:S01]  /*0ba0*/  FADD.FTZ R74, R74, R91 ;  /* 0x0000005b4a4a7221 */ /* 0x000fe20000010000 */
[-C--:B------:R-:W-:Y:S01]  /*0bb0*/  FFMA.FTZ R62, R97, R91.reuse, R62 ;  /* 0x0000005b613e7223 */ /* 0x080fe2000001003e */
[----:B------:R-:W-:Y:S01]  /*0bc0*/  FMUL.FTZ R118, R20, R91 ;  /* 0x0000005b14767220 */ /* 0x000fe20000410000 */
[----:B------:R-:W-:-:S02]  /*0bd0*/  IMAD.U32 R112, R112, 0x10000, RZ ;  /* 0x0001000070707824 */ /* 0x000fc400078e00ff */
[----:B------:R-:W-:Y:S01]  /*0be0*/  FADD.FTZ R91, R88, R107 ;  /* 0x0000006b585b7221 */ /* 0x000fe20000010000 */
[C---:B------:R-:W-:Y:S01]  /*0bf0*/  FFMA.FTZ R88, R92.reuse, R107, R89 ;  /* 0x0000006b5c587223 */ /* 0x040fe20000010059 */
[----:B------:R-:W-:Y:S01]  /*0c00*/  FFMA.FTZ R53, R92, R90, R53 ;  /* 0x0000005a5c357223 */ /* 0x000fe20000010035 */
[----:B------:R-:W-:Y:S01]  /*0c10*/  FADD.FTZ R77, R77, R90 ;  /* 0x0000005a4d4d7221 */ /* 0x000fe20000010000 */
[----:B------:R-:W-:Y:S01]  /*0c20*/  FMUL.FTZ R115, R12, R112 ;  /* 0x000000700c737220 */ /* 0x000fe20000410000 */
[----:B------:R-:W-:Y:S01]  /*0c30*/  FADD.FTZ R90, R91, R114 ;  /* 0x000000725b5a7221 */ /* 0x000fe20000010000 */
[----:B------:R-:W-:Y:S01]  /*0c40*/  FMUL.FTZ R94, R5, R120 ;  /* 0x00000078055e7220 */ /* 0x000fe20000410000 */
[----:B------:R-:W-:Y:S01]  /*0c50*/  FFMA.FTZ R89, R93, R114, R88 ;  /* 0x000000725d597223 */ /* 0x000fe20000010058 */
[----:B------:R-:W-:Y:S01]  /*0c60*/  SHF.L.U32 R110, R110, 0x10, RZ ;  /* 0x000000106e6e7819 */ /* 0x000fe200000006ff */
[----:B------:R-:W-:Y:S01]  /*0c70*/  FMUL.FTZ R116, R21, R111 ;  /* 0x0000006f15747220 */ /* 0x000fe20000410000 */
[----:B------:R-:W-:Y:S01]  /*0c80*/  FADD.FTZ R91, R90, R115 ;  /* 0x000000735a5b7221 */ /* 0x000fe20000010000 */
[----:B------:R-:W-:Y:S01]  /*0c90*/  FFMA.FTZ R88, R94, R115, R89 ;  /* 0x000000735e587223 */ /* 0x000fe20000010059 */
[----:B------:R-:W-:-:S02]  /*0ca0*/  PRMT R125, R101, 0x7632, R125 ;  /* 0x00007632657d7816 */ /* 0x000fc4000000007d */
[----:B------:R-:W-:Y:S01]  /*0cb0*/  SHF.L.U32 R87, R101, 0x10, RZ ;  /* 0x0000001065577819 */ /* 0x000fe200000006ff */
[----:B------:R-:W-:Y:S01]  /*0cc0*/  FMUL.FTZ R101, R5, R138 ;  /* 0x0000008a05657220 */ /* 0x000fe20000410000 */
[----:B------:R-:W-:Y:S01]  /*0cd0*/  PRMT R86, R102, 0x7632, R86 ;  /* 0x0000763266567816 */ /* 0x000fe20000000056 */
[----:B------:R-:W-:Y:S01]  /*0ce0*/  FMUL.FTZ R117, R11, R110 ;  /* 0x0000006e0b757220 */ /* 0x000fe20000410000 */
[----:B------:R-:W-:Y:S01]  /*0cf0*/  FADD.FTZ R90, R91, R116 ;  /* 0x000000745b5a7221 */ /* 0x000fe20000010000 */
[----:B------:R-:W-:Y:S01]  /*0d00*/  FMUL.FTZ R96, R5, R122 ;  /* 0x0000007a05607220 */ /* 0x000fe20000410000 */
[----:B------:R-:W-:Y:S01]  /*0d10*/  FFMA.FTZ R89, R95, R116, R88 ;  /* 0x000000745f597223 */ /* 0x000fe20000010058 */
[----:B------:R-:W-:Y:S01]  /*0d20*/  SHF.L.U32 R113, R113, 0x10, RZ ;  /* 0x0000001071717819 */ /* 0x000fe200000006ff */
[----:B------:R-:W-:Y:S01]  /*0d30*/  FFMA.FTZ R55, R94, R112, R55 ;  /* 0x000000705e377223 */ /* 0x000fe20000010037 */
[----:B------:R-:W-:Y:S01]  /*0d40*/  FADD.FTZ R79, R79, R112 ;  /* 0x000000704f4f7221 */ /* 0x000fe20000010000 */
[-C--:B------:R-:W-:Y:S01]  /*0d50*/  FFMA.FTZ R66, R101, R87.reuse, R66 ;  /* 0x0000005765427223 */ /* 0x080fe20000010042 */
[----:B------:R-:W-:Y:S01]  /*0d60*/  FADD.FTZ R46, R46, R87 ;  /* 0x000000572e2e7221 */ /* 0x000fe20000010000 */
[----:B------:R-:W-:Y:S01]  /*0d70*/  FMUL.FTZ R122, R18, R87 ;  /* 0x00000057127a7220 */ /* 0x000fe20000410000 */
[----:B------:R-:W-:Y:S01]  /*0d80*/  SHF.L.U32 R112, R86, 0x10, RZ ;  /* 0x0000001056707819 */ /* 0x000fe200000006ff */
[----:B------:R-:W-:Y:S01]  /*0d90*/  FADD.FTZ R87, R90, R117 ;  /* 0x000000755a577221 */ /* 0x000fe20000010000 */
[----:B------:R-:W-:Y:S01]  /*0da0*/  FFMA.FTZ R86, R96, R117, R89 ;  /* 0x0000007560567223 */ /* 0x000fe20000010059 */
[----:B------:R-:W-:Y:S01]  /*0db0*/  PRMT R121, R100, 0x7632, R121 ;  /* 0x0000763264797816 */ /* 0x000fe20000000079 */
[----:B------:R-:W-:Y:S01]  /*0dc0*/  FMUL.FTZ R119, R10, R113 ;  /* 0x000000710a777220 */ /* 0x000fe20000410000 */
[----:B------:R-:W-:Y:S01]  /*0dd0*/  SHF.L.U32 R123, R100, 0x10, RZ ;  /* 0x00000010647b7819 */ /* 0x000fe200000006ff */
[----:B------:R-:W-:Y:S01]  /*0de0*/  FADD.FTZ R88, R87, R118 ;  /* 0x0000007657587221 */ /* 0x000fe20000010000 */
[----:B------:R-:W-:Y:S01]  /*0df0*/  FMUL.FTZ R98, R5, R132 ;  /* 0x0000008405627220 */ /* 0x000fe20000410000 */
[----:B------:R-:W-:Y:S01]  /*0e00*/  FFMA.FTZ R87, R97, R118, R86 ;  /* 0x0000007661577223 */ /* 0x000fe20000010056 */
[----:B------:R-:W-:Y:S01]  /*0e10*/  FADD.FTZ R73, R73, R110 ;  /* 0x0000006e49497221 */ /* 0x000fe20000010000 */
[----:B------:R-:W-:Y:S01]  /*0e20*/  FFMA.FTZ R61, R96, R110, R61 ;  /* 0x0000006e603d7223 */ /* 0x000fe2000001003d */
[----:B------:R-:W-:Y:S01]  /*0e30*/  FADD.FTZ R89, R88, R119 ;  /* 0x0000007758597221 */ /* 0x000fe20000010000 */
[----:B------:R-:W-:Y:S01]  /*0e40*/  FMUL.FTZ R99, R5, R134 ;  /* 0x0000008605637220 */ /* 0x000fe20000410000 */
[----:B------:R-:W-:-:S02]  /*0e50*/  IMAD.U32 R110, R121, 0x10000, RZ ;  /* 0x00010000796e7824 */ /* 0x000fc400078e00ff */
[----:B------:R-:W-:Y:S01]  /*0e60*/  FMUL.FTZ R120, R19, R123 ;  /* 0x0000007b13787220 */ /* 0x000fe20000410000 */
[----:B------:R-:W-:Y:S01]  /*0e70*/  FFMA.FTZ R88, R98, R119, R87 ;  /* 0x0000007762587223 */ /* 0x000fe20000010057 */
[----:B------:R-:W-:Y:S01]  /*0e80*/  PRMT R84, R103, 0x7632, R84 ;  /* 0x0000763267547816 */ /* 0x000fe20000000054 */
[----:B------:R-:W-:Y:S01]  /*0e90*/  FMUL.FTZ R100, R5, R136 ;  /* 0x0000008805647220 */ /* 0x000fe20000410000 */
[----:B------:R-:W-:Y:S01]  /*0ea0*/  FMUL.FTZ R121, R9, R110 ;  /* 0x0000006e09797220 */ /* 0x000fe20000410000 */
[----:B------:R-:W-:Y:S01]  /*0eb0*/  FADD.FTZ R86, R89, R120 ;  /* 0x0000007859567221 */ /* 0x000fe20000010000 */
[----:B------:R-:W-:Y:S01]  /*0ec0*/  FFMA.FTZ R87, R99, R120, R88 ;  /* 0x0000007863577223 */ /* 0x000fe20000010058 */
[----:B------:R-:W-:Y:S01]  /*0ed0*/  SHF.L.U32 R125, R125, 0x10, RZ ;  /* 0x000000107d7d7819 */ /* 0x000fe200000006ff */
[----:B------:R-:W-:Y:S02]  /*0ee0*/  IMAD.U32 R88, R84, 0x10000, RZ ;  /* 0x0001000054587824 */ /* 0x000fe400078e00ff */
[----:B------:R-:W-:Y:S01]  /*0ef0*/  FADD.FTZ R89, R86, R121 ;  /* 0x0000007956597221 */ /* 0x000fe20000010000 */
[----:B------:R-:W-:Y:S01]  /*0f00*/  FFMA.FTZ R84, R100, R121, R87 ;  /* 0x0000007964547223 */ /* 0x000fe20000010057 */
[----:B------:R-:W-:Y:S01]  /*0f10*/  SHF.L.U32 R85, R103, 0x10, RZ ;  /* 0x0000001067557819 */ /* 0x000fe200000006ff */
[----:B------:R-:W-:-:S02]  /*0f20*/  IMAD.U32 R124, R102, 0x10000, RZ ;  /* 0x00010000667c7824 */ /* 0x000fc400078e00ff */
[----:B------:R-:W-:Y:S01]  /*0f30*/  FMUL.FTZ R103, R5, R104 ;  /* 0x0000006805677220 */ /* 0x000fe20000410000 */
[----:B------:R-:W-:Y:S01]  /*0f40*/  FFMA.FTZ R64, R99, R123, R64 ;  /* 0x0000007b63407223 */ /* 0x000fe20000010040 */
        /* <DEDUP_REMOVED lines=29> */
[----:B------:R-:W-:Y:S01]  /*1120*/  FFMA.FTZ R65, R100, R110, R65 ;  /* 0x0000006e64417223 */ /* 0x000fe20000010041 */
[----:B------:R-:W-:Y:S01]  /*1130*/  FADD.FTZ R45, R45, R110 ;  /* 0x0000006e2d2d7221 */ /* 0x000fe20000010000 */
[----:B------:R-:W-:Y:S01]  /*1140*/  FADD.FTZ R41, R41, R112 ;  /* 0x0000007029297221 */ /* 0x000fe20000010000 */
[----:B------:R-:W-:Y:S01]  /*1150*/  FFMA.FTZ R69, R104, R112, R69 ;  /* 0x0000007068457223 */ /* 0x000fe20000010045 */
[----:B------:R-:W-:Y:S01]  /*1160*/  FADD.FTZ R43, R43, R88 ;  /* 0x000000582b2b7221 */ /* 0x000fe20000010000 */
[----:B------:R-:W-:Y:S01]  /*1170*/  FFMA.FTZ R71, R128, R88, R71 ;  /* 0x0000005880477223 */ /* 0x000fe20000010047 */
[----:B------:R-:W-:Y:S01]  /*1180*/  FADD.FTZ R86, R86, R127 ;  /* 0x0000007f56567221 */ /* 0x000fe20000010000 */
[----:B------:R-:W-:-:S07]  /*1190*/  FFMA.FTZ R84, R128, R127, R84 ;  /* 0x0000007f80547223 */ /* 0x000fce0000010054 */
.L_x_2879:
[----:B------:R-:W-:Y:S05]  /*11a0*/  BSYNC B0 ;  /* 0x0000000000007941 */ /* 0x000fea0003800000 */
.L_x_2877:
        /* <DEDUP_REMOVED lines=25> */
.L_x_2924:
[----:B------:R-:W3:Y:S01]  /*1340*/  S2R R111, SR_CgaCtaId ;  /* 0x00000000006f7919 */ /* 0x000ee20000008800 */
[----:B------:R-:W-:Y:S01]  /*1350*/  MOV R90, 0x400 ;  /* 0x00000400005a7802 */ /* 0x000fe20000000f00 */
[----:B-1----:R-:W-:Y:S01]  /*1360*/  FADD.FTZ R110, R84, R89 ;  /* 0x00000059546e7221 */ /* 0x002fe20000010000 */
[----:B------:R-:W-:Y:S01]  /*1370*/  @!P0 LOP3.LUT R88, R85, 0x3, RZ, 0xc0, !PT ;  /* 0x0000000355588812 */ /* 0x000fe200078ec0ff */
[----:B------:R-:W-:Y:S05]  /*1380*/  WARPSYNC.ALL ;  /* 0x0000000000007948 */ /* 0x000fea0003800000 */
[----:B------:R-:W-:Y:S01]  /*1390*/  @!P0 IADD3 R88, R87, R88, RZ ;  /* 0x0000005857588210 */ /* 0x000fe20007ffe0ff */
[----:B------:R-:W-:Y:S01]  /*13a0*/  BSSY B0, `(.L_x_2881) ;  /* 0x0000032000007945 */ /* 0x000fe20003800000 */
[----:B-----5:R-:W-:-:S02]  /*13b0*/  ISETP.GE.AND P3, PT, R131, 0x1, PT ;  /* 0x000000018300780c */ /* 0x020fc40003f66270 */
[C---:B------:R-:W-:Y:S02]  /*13c0*/  @!P5 ISETP.NE.U32.AND P2, PT, R2.reuse, RZ, PT ;  /* 0x000000ff0200d20c */ /* 0x040fe40003f45070 */
[----:B------:R-:W-:Y:S02]  /*13d0*/  ISETP.NE.AND P1, PT, R15, RZ, PT ;  /* 0x000000ff0f00720c */ /* 0x000fe40003f25270 */
[----:B------:R-:W-:Y:S02]  /*13e0*/  @!P5 ISETP.NE.U32.AND P6, PT, R2, RZ, PT ;  /* 0x000000ff0200d20c */ /* 0x000fe40003fc5070 */
[C---:B------:R-:W-:Y:S02]  /*13f0*/  @!P5 ISETP.NE.AND.EX P2, PT, R0.reuse, RZ, PT, P2 ;  /* 0x000000ff0000d20c */ /* 0x040fe40003f45320 */
[----:B------:R-:W-:-:S03]  /*1400*/  @!P5 ISETP.NE.AND.EX P6, PT, R0, RZ, PT, P6 ;  /* 0x000000ff0000d20c */ /* 0x000fc60003fc5360 */
[----:B------:R-:W1:Y:S01]  /*1410*/  @P3 LDC R132, c[0x0][0x29c] ;  /* 0x0000a700ff843b82 */ /* 0x000e620000000800 */
[----:B---3--:R-:W-:Y:S01]  /*1420*/  LEA R90, R111, R90, 0x18 ;  /* 0x0000005a6f5a7211 */ /* 0x008fe200078ec0ff */
[----:B--2---:R-:W-:-:S06]  /*1430*/  FADD.FTZ R111, R86, R91 ;  /* 0x0000005b566f7221 */ /* 0x004fcc0000010000 */
[----:B------:R-:W2:Y:S01]  /*1440*/  @P3 LDC R134, c[0x0][0x29c] ;  /* 0x0000a700ff863b82 */ /* 0x000ea20000000800 */
[----:B------:R-:W-:Y:S01]  /*1450*/  LEA R113, R87, R90, 0x3 ;  /* 0x0000005a57717211 */ /* 0x000fe200078e18ff */
[----:B------:R-:W-:-:S05]  /*1460*/  @!P0 IMAD R112, R88, 0x8, R90 ;  /* 0x0000000858708824 */ /* 0x000fca00078e025a */
[----:B------:R3:W-:Y:S01]  /*1470*/  @!P0 STS.64 [R112+0x2000], R110 ;  /* 0x0020006e70008388 */ /* 0x0007e20000000a00 */
[----:B------:R-:W-:Y:S01]  /*1480*/  BAR.SYNC.DEFER_BLOCKING 0x0 ;  /* 0x0000000000007b1d */ /* 0x000fe20000010000 */
[----:B------:R-:W-:-:S04]  /*1490*/  ISETP.NE.U32.AND P0, PT, RZ, UR10, PT ;  /* 0x0000000aff007c0c */ /* 0x000fc8000bf05070 */
[----:B------:R-:W-:-:S03]  /*14a0*/  ISETP.NE.AND.EX P0, PT, RZ, UR11, PT, P0 ;  /* 0x0000000bff007c0c */ /* 0x000fc6000bf05300 */
[----:B---3--:R-:W3:Y:S08]  /*14b0*/  @P3 LDC R110, c[0x0][0x29c] ;  /* 0x0000a700ff6e3b82 */ /* 0x008ef00000000800 */
[----:B------:R-:W4:Y:S01]  /*14c0*/  @P3 LDC R111, c[0x0][0x29c] ;  /* 0x0000a700ff6f3b82 */ /* 0x000f220000000800 */
[----:B0-----:R-:W0:Y:S04]  /*14d0*/  LDS.128 R84, [R113+0x2000] ;  /* 0x0020000071547984 */ /* 0x001e280000000c00 */
[----:B------:R1:W2:Y:S03]  /*14e0*/  LDS.128 R88, [R113+0x2010] ;  /* 0x0020100071587984 */ /* 0x0002a60000000c00 */
[----:B-1----:R-:W1:Y:S01]  /*14f0*/  @P0 LDC.64 R112, c[0x0][0x308] ;  /* 0x0000c200ff700b82 */ /* 0x002e620000000a00 */
[----:B0-----:R-:W-:Y:S01]  /*1500*/  FADD.FTZ R135, RZ, R84 ;  /* 0x00000054ff877221 */ /* 0x001fe20000010000 */
[----:B------:R-:W-:Y:S01]  /*1510*/  FADD.FTZ R84, RZ, R85 ;  /* 0x00000055ff547221 */ /* 0x000fe20000010000 */
[----:B------:R-:W-:-:S02]  /*1520*/  @!P5 FSEL R85, R36, RZ, P2 ;  /* 0x000000ff2455d208 */ /* 0x000fc40001000000 */
[----:B------:R-:W-:Y:S01]  /*1530*/  FADD.FTZ R135, R86, R135 ;  /* 0x0000008756877221 */ /* 0x000fe20000010000 */
[----:B------:R-:W-:Y:S01]  /*1540*/  FADD.FTZ R86, R87, R84 ;  /* 0x0000005457567221 */ /* 0x000fe20000010000 */
[----:B------:R-:W-:Y:S01]  /*1550*/  @!P5 ISETP.NE.U32.AND P2, PT, R2, RZ, PT ;  /* 0x000000ff0200d20c */ /* 0x000fe20003f45070 */
[----:B------:R-:W0:Y:S01]  /*1560*/  @P3 LDC R87, c[0x0][0x29c] ;  /* 0x0000a700ff573b82 */ /* 0x000e220000000800 */
[----:B--2---:R-:W-:Y:S01]  /*1570*/  FADD.FTZ R135, R135, R88 ;  /* 0x0000005887877221 */ /* 0x004fe20000010000 */
[----:B------:R-:W-:Y:S01]  /*1580*/  FADD.FTZ R86, R86, R89 ;  /* 0x0000005956567221 */ /* 0x000fe20000010000 */
[----:B------:R-:W-:Y:S02]  /*1590*/  @P3 IADD3 R88, R131, -0x1, RZ ;  /* 0xffffffff83583810 */ /* 0x000fe40007ffe0ff */
[----:B------:R-:W-:Y:S01]  /*15a0*/  FADD.FTZ R90, R90, R135 ;  /* 0x000000875a5a7221 */ /* 0x000fe20000010000 */
[----:B------:R-:W-:Y:S01]  /*15b0*/  FADD.FTZ R91, R91, R86 ;  /* 0x000000565b5b7221 */ /* 0x000fe20000010000 */
[----:B------:R-:W-:Y:S01]  /*15c0*/  @!P5 FSEL R86, R37, RZ, P6 ;  /* 0x000000ff2556d208 */ /* 0x000fe20003000000 */
[----:B------:R-:W2:Y:S01]  /*15d0*/  @P3 LDC R135, c[0x0][0x29c] ;  /* 0x0000a700ff873b82 */ /* 0x000ea20000000800 */
[----:B------:R-:W-:Y:S01]  /*15e0*/  FMUL.FTZ R90, R90, UR8 ;  /* 0x000000085a5a7c20 */ /* 0x000fe20008410000 */
[----:B------:R-:W-:-:S02]  /*15f0*/  @P3 IMAD R88, R88, R133, RZ ;  /* 0x0000008558583224 */ /* 0x000fc400078e02ff */
[----:B------:R-:W-:Y:S02]  /*1600*/  FMUL.FTZ R131, R91, UR8 ;  /* 0x000000085b837c20 */ /* 0x000fe40008410000 */
[----:B------:R-:W-:Y:S02]  /*1610*/  FSEL R130, R90, RZ, !P1 ;  /* 0x000000ff5a827208 */ /* 0x000fe40004800000 */
[----:B------:R-:W0:Y:S01]  /*1620*/  @P3 LDC R84, c[0x0][0x29c] ;  /* 0x0000a700ff543b82 */ /* 0x000e220000000800 */
[----:B------:R-:W-:-:S04]  /*1630*/  @!P5 ISETP.NE.U32.AND P1, PT, R2, RZ, PT ;  /* 0x000000ff0200d20c */ /* 0x000fc80003f25070 */
[----:B------:R-:W-:Y:S01]  /*1640*/  @!P5 ISETP.NE.AND.EX P1, PT, R0, RZ, PT, P1 ;  /* 0x000000ff0000d20c */ /* 0x000fe20003f25310 */
[----:B-1-34-:R-:W-:-:S12]  /*1650*/  @!P5 BRA `(.L_x_2882) ;  /* 0x000000000018d947 */ /* 0x01afd80003800000 */
[----:B------:R-:W-:Y:S01]  /*1660*/  ISETP.NE.U32.AND P6, PT, R2, RZ, PT ;  /* 0x000000ff0200720c */ /* 0x000fe20003fc5070 */
[----:B------:R-:W-:-:S03]  /*1670*/  FFMA.FTZ R85, R3, R131, R130 ;  /* 0x0000008303557223 */ /* 0x000fc60000010082 */
[----:B------:R-:W-:Y:S01]  /*1680*/  ISETP.NE.AND.EX P6, PT, R0, RZ, PT, P6 ;  /* 0x000000ff0000720c */ /* 0x000fe20003fc5360 */
[----:B------:R-:W-:-:S04]  /*1690*/  FADD.FTZ R90, R106, -R85 ;  /* 0x800000556a5a7221 */ /* 0x000fc80000010000 */
[----:B------:R-:W-:-:S08]  /*16a0*/  FMUL.FTZ R85, R5, R90 ;  /* 0x0000005a05557220 */ /* 0x000fd00000410000 */
[----:B------:R-:W-:-:S07]  /*16b0*/  @P6 FADD.FTZ R85, R36, R85 ;  /* 0x0000005524556221 */ /* 0x000fce0000010000 */
.L_x_2882:
[----:B------:R-:W-:Y:S05]  /*16c0*/  BSYNC B0 ;  /* 0x0000000000007941 */ /* 0x000fea0003800000 */
.L_x_2881:
[----:B------:R-:W-:Y:S01]  /*16d0*/  @P3 SHF.R.S32.HI R91, RZ, 0x1f, R88 ;  /* 0x0000001fff5b3819 */ /* 0x000fe20000011458 */
[----:B------:R-:W-:Y:S01]  /*16e0*/  @P3 FMUL.FTZ R90, R85, R110 ;  /* 0x0000006e555a3220 */ /* 0x000fe20000410000 */
[----:B------:R-:W-:Y:S01]  /*16f0*/  @!P5 ISETP.NE.AND.EX P2, PT, R0, RZ, PT, P2 ;  /* 0x000000ff0000d20c */ /* 0x000fe20003f45320 */
[----:B------:R-:W-:Y:S01]  /*1700*/  BSSY B0, `(.L_x_2883) ;  /* 0x0000010000007945 */ /* 0x000fe20003800000 */
[----:B------:R-:W-:Y:S01]  /*1710*/  @!P5 FSEL R89, R38, RZ, P1 ;  /* 0x000000ff2659d208 */ /* 0x000fe20000800000 */
[----:B------:R-:W-:Y:S01]  /*1720*/  IMAD.MOV.U32 R133, RZ, RZ, RZ ;  /* 0x000000ffff857224 */ /* 0x000fe200078e00ff */
[----:B------:R-:W-:Y:S02]  /*1730*/  @P3 LEA.HI R91, R91, R88, RZ, 0x3 ;  /* 0x000000585b5b3211 */ /* 0x000fe400078f18ff */
[C---:B------:R-:W-:Y:S02]  /*1740*/  @!P5 ISETP.NE.U32.AND P6, PT, R2.reuse, RZ, PT ;  /* 0x000000ff0200d20c */ /* 0x040fe40003fc5070 */
[----:B------:R-:W-:-:S02]  /*1750*/  @!P5 ISETP.NE.U32.AND P1, PT, R2, RZ, PT ;  /* 0x000000ff0200d20c */ /* 0x000fc40003f25070 */
[----:B------:R-:W-:Y:S02]  /*1760*/  @P3 F2FP.BF16.F32.PACK_AB R90, RZ, R90 ;  /* 0x0000005aff5a323e */ /* 0x000fe400000010ff */
[----:B------:R-:W-:Y:S02]  /*1770*/  @P3 LOP3.LUT R14, R109, 0x7f, RZ, 0xc0, !PT ;  /* 0x0000007f6d0e3812 */ /* 0x000fe400078ec0ff */
[----:B------:R-:W-:Y:S01]  /*1780*/  @!P5 FSEL R88, R39, RZ, P2 ;  /* 0x000000ff2758d208 */ /* 0x000fe20001000000 */
[----:B------:R-:W-:Y:S06]  /*1790*/  @!P5 BRA `(.L_x_2884) ;  /* 0x000000000018d947 */ /* 0x000fec0003800000 */
[----:B------:R-:W-:Y:S01]  /*17a0*/  ISETP.NE.U32.AND P2, PT, R2, RZ, PT ;  /* 0x000000ff0200720c */ /* 0x000fe20003f45070 */
[----:B------:R-:W-:-:S03]  /*17b0*/  FFMA.FTZ R86, R92, R131, R130 ;  /* 0x000000835c567223 */ /* 0x000fc60000010082 */
[----:B------:R-:W-:Y:S01]  /*17c0*/  ISETP.NE.AND.EX P2, PT, R0, RZ, PT, P2 ;  /* 0x000000ff0000720c */ /* 0x000fe20003f45320 */
[----:B------:R-:W-:-:S04]  /*17d0*/  FADD.FTZ R86, R107, -R86 ;  /* 0x800000566b567221 */ /* 0x000fc80000010000 */
[----:B------:R-:W-:-:S08]  /*17e0*/  FMUL.FTZ R86, R5, R86 ;  /* 0x0000005605567220 */ /* 0x000fd00000410000 */
[----:B------:R-:W-:-:S07]  /*17f0*/  @P2 FADD.FTZ R86, R37, R86 ;  /* 0x0000005625562221 */ /* 0x000fce0000010000 */
.L_x_2884:
[----:B------:R-:W-:Y:S05]  /*1800*/  BSYNC B0 ;  /* 0x0000000000007941 */ /* 0x000fea0003800000 */
.L_x_2883:
[----:B------:R-:W-:Y:S04]  /*1810*/  BSSY B0, `(.L_x_2885) ;  /* 0x0000008000007945 */ /* 0x000fe80003800000 */
[----:B------:R-:W-:Y:S05]  /*1820*/  @!P5 BRA `(.L_x_2886) ;  /* 0x000000000018d947 */ /* 0x000fea0003800000 */
[----:B------:R-:W-:Y:S01]  /*1830*/  ISETP.NE.U32.AND P2, PT, R2, RZ, PT ;  /* 0x000000ff0200720c */ /* 0x000fe20003f45070 */
[----:B------:R-:W-:-:S03]  /*1840*/  FFMA.FTZ R89, R93, R131, R130 ;  /* 0x000000835d597223 */ /* 0x000fc60000010082 */
[----:B------:R-:W-:Y:S01]  /*1850*/  ISETP.NE.AND.EX P2, PT, R0, RZ, PT, P2 ;  /* 0x000000ff0000720c */ /* 0x000fe20003f45320 */
[----:B------:R-:W-:-:S04]  /*1860*/  FADD.FTZ R110, R114, -R89 ;  /* 0x80000059726e7221 */ /* 0x000fc80000010000 */
[----:B------:R-:W-:-:S08]  /*1870*/  FMUL.FTZ R89, R5, R110 ;  /* 0x0000006e05597220 */ /* 0x000fd00000410000 */
[----:B------:R-:W-:-:S07]  /*1880*/  @P2 FADD.FTZ R89, R38, R89 ;  /* 0x0000005926592221 */ /* 0x000fce0000010000 */
.L_x_2886:
[----:B------:R-:W-:Y:S05]  /*1890*/  BSYNC B0 ;  /* 0x0000000000007941 */ /* 0x000fea0003800000 */
.L_x_2885:
        /* <DEDUP_REMOVED lines=8> */
.L_x_2888:
[----:B------:R-:W-:Y:S05]  /*1920*/  BSYNC B0 ;  /* 0x0000000000007941 */ /* 0x000fea0003800000 */
.L_x_2887:
[----:B------:R-:W-:Y:S01]  /*1930*/  @P3 FMUL.FTZ R110, R86, R111 ;  /* 0x0000006f566e3220 */ /* 0x000fe20000410000 */
[----:B------:R-:W-:Y:S01]  /*1940*/  @!P5 ISETP.NE.AND.EX P6, PT, R0, RZ, PT, P6 ;  /* 0x000000ff0000d20c */ /* 0x000fe20003fc5360 */
[----:B------:R-:W-:Y:S01]  /*1950*/  BSSY B0, `(.L_x_2889) ;  /* 0x0000010000007945 */ /* 0x000fe20003800000 */
[----:B------:R-:W-:Y:S01]  /*1960*/  @P3 LEA.HI.SX32 R133, R91, R14, 0x1d ;  /* 0x0000000e5b853211 */ /* 0x000fe200078feaff */
[----:B--2---:R-:W-:Y:S01]  /*1970*/  @P3 FMUL.FTZ R91, R88, R135 ;  /* 0x00000087585b3220 */ /* 0x004fe20000410000 */
[----:B------:R-:W-:Y:S01]  /*1980*/  @P3 PRMT R80, R90, 0x7610, R80 ;  /* 0x000076105a503816 */ /* 0x000fe20000000050 */
[----:B------:R-:W-:Y:S01]  /*1990*/  @P3 FMUL.FTZ R90, R89, R132 ;  /* 0x00000084595a3220 */ /* 0x000fe20000410000 */
[----:B------:R-:W-:Y:S02]  /*19a0*/  @!P5 ISETP.NE.U32.AND P2, PT, R2, RZ, PT ;  /* 0x000000ff0200d20c */ /* 0x000fe40003f45070 */
[----:B------:R-:W-:Y:S02]  /*19b0*/  @!P5 ISETP.NE.AND.EX P1, PT, R0, RZ, PT, P1 ;  /* 0x000000ff0000d20c */ /* 0x000fe40003f25310 */
[----:B------:R-:W-:-:S02]  /*19c0*/  @P3 F2FP.BF16.F32.PACK_AB R110, RZ, R110 ;  /* 0x0000006eff6e323e */ /* 0x000fc400000010ff */
        /* <DEDUP_REMOVED lines=8> */
.L_x_2890:
[----:B------:R-:W-:Y:S05]  /*1a50*/  BSYNC B0 ;  /* 0x0000000000007941 */ /* 0x000fea0003800000 */
.L_x_2889:
[----:B------:R-:W-:Y:S01]  /*1a60*/  @P3 FMUL.FTZ R111, R135, R134 ;  /* 0x00000086876f3220 */ /* 0x000fe20000410000 */
[----:B------:R-:W-:Y:S01]  /*1a70*/  @!P5 ISETP.NE.AND.EX P2, PT, R0, RZ, PT, P2 ;  /* 0x000000ff0000d20c */ /* 0x000fe20003f45320 */
[----:B------:R-:W-:Y:S01]  /*1a80*/  BSSY B0, `(.L_x_2891) ;  /* 0x000000d000007945 */ /* 0x000fe20003800000 */
[----:B------:R-:W-:Y:S02]  /*1a90*/  @P3 PRMT R80, R80, 0x5410, R110 ;  /* 0x0000541050503816 */ /* 0x000fe4000000006e */
[----:B------:R-:W-:Y:S02]  /*1aa0*/  @P3 F2FP.BF16.F32.PACK_AB R90, RZ, R90 ;  /* 0x0000005aff5a323e */ /* 0x000fe400000010ff */
[----:B------:R-:W-:Y:S02]  /*1ab0*/  @P3 F2FP.BF16.F32.PACK_AB R91, RZ, R91 ;  /* 0x0000005bff5b323e */ /* 0x000fe400000010ff */
[----:B------:R-:W-:Y:S02]  /*1ac0*/  @P3 F2FP.BF16.F32.PACK_AB R132, RZ, R111 ;  /* 0x0000006fff84323e */ /* 0x000fe400000010ff */
        /* <DEDUP_REMOVED lines=8> */
.L_x_2892:
[----:B------:R-:W-:Y:S05]  /*1b50*/  BSYNC B0 ;  /* 0x0000000000007941 */ /* 0x000fea0003800000 */
.L_x_2891:
[----:B------:R-:W-:Y:S01]  /*1b60*/  BSSY B0, `(.L_x_2893) ;  /* 0x000000a000007945 */ /* 0x000fe20003800000 */
[----:B0-----:R-:W-:Y:S01]  /*1b70*/  @P3 FMUL.FTZ R87, R134, R87 ;  /* 0x0000005786573220 */ /* 0x001fe20000410000 */
[----:B------:R-:W-:Y:S02]  /*1b80*/  @!P5 FSEL R137, R34, RZ, P1 ;  /* 0x000000ff2289d208 */ /* 0x000fe40000800000 */
[----:B------:R-:W-:Y:S05]  /*1b90*/  @!P5 BRA `(.L_x_2894) ;  /* 0x000000000018d947 */ /* 0x000fea0003800000 */
[----:B------:R-:W-:Y:S01]  /*1ba0*/  ISETP.NE.U32.AND P1, PT, R2, RZ, PT ;  /* 0x000000ff0200720c */ /* 0x000fe20003f25070 */
[----:B------:R-:W-:-:S03]  /*1bb0*/  FFMA.FTZ R111, R97, R131, R130 ;  /* 0x00000083616f7223 */ /* 0x000fc60000010082 */
[----:B------:R-:W-:Y:S01]  /*1bc0*/  ISETP.NE.AND.EX P1, PT, R0, RZ, PT, P1 ;  /* 0x000000ff0000720c */ /* 0x000fe20003f25310 */
[----:B------:R-:W-:-:S04]  /*1bd0*/  FADD.FTZ R110, R118, -R111 ;  /* 0x8000006f766e7221 */ /* 0x000fc80000010000 */
[----:B------:R-:W-:-:S08]  /*1be0*/  FMUL.FTZ R137, R5, R110 ;  /* 0x0000006e05897220 */ /* 0x000fd00000410000 */
[----:B------:R-:W-:-:S07]  /*1bf0*/  @P1 FADD.FTZ R137, R34, R137 ;  /* 0x0000008922891221 */ /* 0x000fce0000010000 */
.L_x_2894:
[----:B------:R-:W-:Y:S05]  /*1c00*/  BSYNC B0 ;  /* 0x0000000000007941 */ /* 0x000fea0003800000 */
.L_x_2893:
[----:B------:R-:W0:Y:S01]  /*1c10*/  @P3 LDC R139, c[0x0][0x29c] ;  /* 0x0000a700ff8b3b82 */ /* 0x000e220000000800 */
[----:B------:R-:W-:Y:S01]  /*1c20*/  @P3 FMUL.FTZ R84, R137, R84 ;  /* 0x0000005489543220 */ /* 0x000fe20000410000 */
[----:B------:R-:W-:Y:S01]  /*1c30*/  ISETP.NE.U32.AND P1, PT, RZ, UR10, PT ;  /* 0x0000000aff007c0c */ /* 0x000fe2000bf25070 */
[----:B------:R-:W-:Y:S01]  /*1c40*/  BSSY B0, `(.L_x_2895) ;  /* 0x000001a000007945 */ /* 0x000fe20003800000 */
[----:B------:R-:W-:Y:S01]  /*1c50*/  @!P5 ISETP.NE.U32.AND P2, PT, R2, RZ, PT ;  /* 0x000000ff0200d20c */ /* 0x000fe20003f45070 */
[----:B------:R-:W-:Y:S01]  /*1c60*/  @P0 IMAD.WIDE.U32 R112, R129, 0x20, R112 ;  /* 0x0000002081700825 */ /* 0x000fe200078e0070 */
[----:B------:R-:W-:Y:S02]  /*1c70*/  @P3 F2FP.BF16.F32.PACK_AB R84, RZ, R84 ;  /* 0x00000054ff54323e */ /* 0x000fe400000010ff */
[----:B------:R-:W1:Y:S01]  /*1c80*/  @P3 LDC.64 R110, c[0x0][0x2f8] ;  /* 0x0000be00ff6e3b82 */ /* 0x000e620000000a00 */
[----:B------:R-:W-:Y:S02]  /*1c90*/  ISETP.NE.AND.EX P1, PT, RZ, UR11, PT, P1 ;  /* 0x0000000bff007c0c */ /* 0x000fe4000bf25310 */
[----:B------:R-:W-:-:S02]  /*1ca0*/  @P3 F2FP.BF16.F32.PACK_AB R87, RZ, R87 ;  /* 0x00000057ff57323e */ /* 0x000fc400000010ff */
[----:B------:R-:W-:Y:S02]  /*1cb0*/  @P3 PRMT R82, R132, 0x7610, R82 ;  /* 0x0000761084523816 */ /* 0x000fe40000000052 */
[----:B------:R-:W-:Y:S02]  /*1cc0*/  @P3 PRMT R81, R90, 0x7610, R81 ;  /* 0x000076105a513816 */ /* 0x000fe40000000051 */
[----:B------:R-:W-:Y:S02]  /*1cd0*/  @!P5 ISETP.NE.AND.EX P2, PT, R0, RZ, PT, P2 ;  /* 0x000000ff0000d20c */ /* 0x000fe40003f45320 */
[----:B------:R-:W-:Y:S02]  /*1ce0*/  @P3 PRMT R83, R84, 0x7610, R83 ;  /* 0x0000761054533816 */ /* 0x000fe40000000053 */
[----:B------:R-:W-:Y:S02]  /*1cf0*/  SEL R84, R85, R56, P1 ;  /* 0x0000003855547207 */ /* 0x000fe40000800000 */
[----:B------:R-:W-:-:S02]  /*1d00*/  @P3 PRMT R82, R82, 0x5410, R87 ;  /* 0x0000541052523816 */ /* 0x000fc40000000057 */
[----:B------:R-:W-:Y:S02]  /*1d10*/  SEL R85, R86, R57, P1 ;  /* 0x0000003956557207 */ /* 0x000fe40000800000 */
[----:B------:R-:W-:Y:S02]  /*1d20*/  @P3 PRMT R81, R81, 0x5410, R91 ;  /* 0x0000541051513816 */ /* 0x000fe4000000005b */
[----:B------:R-:W-:Y:S02]  /*1d30*/  @!P5 ISETP.NE.U32.AND P6, PT, R2, RZ, PT ;  /* 0x000000ff0200d20c */ /* 0x000fe40003fc5070 */
[----:B------:R-:W-:Y:S02]  /*1d40*/  SEL R86, R89, R58, P1 ;  /* 0x0000003a59567207 */ /* 0x000fe40000800000 */
[----:B------:R-:W-:Y:S02]  /*1d50*/  SEL R87, R88, R59, P1 ;  /* 0x0000003b58577207 */ /* 0x000fe40000800000 */
        /* <DEDUP_REMOVED lines=8> */
.L_x_2896:
[----:B------:R-:W-:Y:S05]  /*1de0*/  BSYNC B0 ;  /* 0x0000000000007941 */ /* 0x000fea0003800000 */
.L_x_2895:
[----:B0-----:R-:W-:Y:S01]  /*1df0*/  @P3 FMUL.FTZ R129, R132, R139 ;  /* 0x0000008b84813220 */ /* 0x001fe20000410000 */
[----:B------:R-:W-:Y:S01]  /*1e00*/  SEL R88, R135, R48, P1 ;  /* 0x0000003087587207 */ /* 0x000fe20000800000 */
[----:B-1----:R-:W-:Y:S01]  /*1e10*/  @P3 IMAD.WIDE.U32 R110, R133, 0x10, R110 ;  /* 0x00000010856e3825 */ /* 0x002fe200078e006e */
[----:B------:R-:W-:Y:S01]  /*1e20*/  SEL R89, R134, R49, P1 ;  /* 0x0000003186597207 */ /* 0x000fe20000800000 */
[----:B------:R0:W-:Y:S01]  /*1e30*/  @P0 STG.E.128 desc[UR4][R112.64], R84 ;  /* 0x0000005470000986 */ /* 0x0001e2000c101d04 */
[----:B------:R-:W-:Y:S01]  /*1e40*/  @P3 F2FP.BF16.F32.PACK_AB R129, RZ, R129 ;  /* 0x00000081ff81323e */ /* 0x000fe200000010ff */
[----:B------:R-:W1:Y:S01]  /*1e50*/  @P3 LDC R135, c[0x0][0x29c] ;  /* 0x0000a700ff873b82 */ /* 0x000e620000000800 */
[----:B------:R-:W-:Y:S01]  /*1e60*/  SEL R90, R137, R50, P1 ;  /* 0x00000032895a7207 */ /* 0x000fe20000800000 */
[----:B------:R-:W-:Y:S01]  /*1e70*/  BSSY B0, `(.L_x_2897) ;  /* 0x0000021000007945 */ /* 0x000fe20003800000 */
[----:B------:R-:W-:Y:S02]  /*1e80*/  SEL R91, R132, R51, P1 ;  /* 0x00000033845b7207 */ /* 0x000fe40000800000 */
[----:B------:R-:W-:-:S02]  /*1e90*/  @P3 PRMT R83, R83, 0x5410, R129 ;  /* 0x0000541053533816 */ /* 0x000fc40000000081 */
[----:B------:R-:W-:Y:S01]  /*1ea0*/  @!P5 ISETP.NE.AND.EX P6, PT, R0, RZ, PT, P6 ;  /* 0x000000ff0000d20c */ /* 0x000fe20003fc5360 */
[----:B------:R2:W-:Y:S01]  /*1eb0*/  @P0 STG.E.128 desc[UR4][R112.64+0x10], R88 ;  /* 0x0000105870000986 */ /* 0x0005e2000c101d04 */
[----:B------:R-:W3:Y:S01]  /*1ec0*/  @P3 LDC R132, c[0x0][0x29c] ;  /* 0x0000a700ff843b82 */ /* 0x000ee20000000800 */
[----:B------:R-:W-:Y:S02]  /*1ed0*/  @!P5 ISETP.NE.U32.AND P2, PT, R2, RZ, PT ;  /* 0x000000ff0200d20c */ /* 0x000fe40003f45070 */
[----:B------:R4:W-:Y:S01]  /*1ee0*/  @P3 STG.E.128 desc[UR4][R110.64], R80 ;  /* 0x000000506e003986 */ /* 0x0009e2000c101d04 */
[----:B------:R-:W-:Y:S02]  /*1ef0*/  @!P5 FSEL R129, R28, RZ, P6 ;  /* 0x000000ff1c81d208 */ /* 0x000fe40003000000 */
[----:B------:R-:W-:Y:S02]  /*1f00*/  @!P5 ISETP.NE.U32.AND P6, PT, R2, RZ, PT ;  /* 0x000000ff0200d20c */ /* 0x000fe40003fc5070 */
[----:B------:R-:W1:Y:S01]  /*1f10*/  @P3 LDC R134, c[0x0][0x29c] ;  /* 0x0000a700ff863b82 */ /* 0x000e620000000800 */
[----:B------:R-:W-:-:S02]  /*1f20*/  @!P5 ISETP.NE.AND.EX P2, PT, R0, RZ, PT, P2 ;  /* 0x000000ff0000d20c */ /* 0x000fc40003f45320 */
[----:B------:R-:W-:Y:S02]  /*1f30*/  @!P5 ISETP.NE.AND.EX P6, PT, R0, RZ, PT, P6 ;  /* 0x000000ff0000d20c */ /* 0x000fe40003fc5360 */
[----:B0-----:R-:W-:Y:S02]  /*1f40*/  @!P5 FSEL R86, R29, RZ, P2 ;  /* 0x000000ff1d56d208 */ /* 0x001fe40001000000 */
[----:B------:R-:W-:Y:S01]  /*1f50*/  @!P5 ISETP.NE.U32.AND P2, PT, R2, RZ, PT ;  /* 0x000000ff0200d20c */ /* 0x000fe20003f45070 */
[----:B------:R-:W0:Y:S01]  /*1f60*/  @P3 LDC R137, c[0x0][0x29c] ;  /* 0x0000a700ff893b82 */ /* 0x000e220000000800 */
[----:B------:R-:W-:Y:S02]  /*1f70*/  @!P5 FSEL R87, R30, RZ, P6 ;  /* 0x000000ff1e57d208 */ /* 0x000fe40003000000 */
[----:B------:R-:W-:Y:S02]  /*1f80*/  @!P5 ISETP.NE.U32.AND P6, PT, R2, RZ, PT ;  /* 0x000000ff0200d20c */ /* 0x000fe40003fc5070 */
[----:B------:R-:W-:-:S02]  /*1f90*/  @!P5 ISETP.NE.AND.EX P2, PT, R0, RZ, PT, P2 ;  /* 0x000000ff0000d20c */ /* 0x000fc40003f45320 */
[----:B------:R-:W-:Y:S01]  /*1fa0*/  @!P5 ISETP.NE.AND.EX P6, PT, R0, RZ, PT, P6 ;  /* 0x000000ff0000d20c */ /* 0x000fe20003fc5360 */
[----:B--2---:R-:W2:Y:S01]  /*1fb0*/  @P3 LDC R112, c[0x0][0x29c] ;  /* 0x0000a700ff703b82 */ /* 0x004ea20000000800 */
[----:B------:R-:W-:Y:S02]  /*1fc0*/  @!P5 FSEL R90, R31, RZ, P2 ;  /* 0x000000ff1f5ad208 */ /* 0x000fe40001000000 */
[----:B------:R-:W-:Y:S02]  /*1fd0*/  @!P5 ISETP.NE.U32.AND P2, PT, R2, RZ, PT ;  /* 0x000000ff0200d20c */ /* 0x000fe40003f45070 */
[----:B------:R-:W-:-:S03]  /*1fe0*/  @!P5 FSEL R91, R24, RZ, P6 ;  /* 0x000000ff185bd208 */ /* 0x000fc60003000000 */
[----:B------:R-:W0:Y:S08]  /*1ff0*/  @P3 LDC R113, c[0x0][0x29c] ;  /* 0x0000a700ff713b82 */ /* 0x000e300000000800 */
[----:B------:R-:W0:Y:S01]  /*2000*/  @P3 LDC R136, c[0x0][0x29c] ;  /* 0x0000a700ff883b82 */ /* 0x000e220000000800 */
[----:B----4-:R-:W-:Y:S05]  /*2010*/  @!P5 BRA `(.L_x_2898) ;  /* 0x000000000018d947 */ /* 0x010fea0003800000 */
[----:B------:R-:W-:Y:S01]  /*2020*/  ISETP.NE.U32.AND P6, PT, R2, RZ, PT ;  /* 0x000000ff0200720c */ /* 0x000fe20003fc5070 */
[----:B------:R-:W-:-:S03]  /*2030*/  FFMA.FTZ R85, R99, R131, R130 ;  /* 0x0000008363557223 */ /* 0x000fc60000010082 */
[----:B------:R-:W-:Y:S01]  /*2040*/  ISETP.NE.AND.EX P6, PT, R0, RZ, PT, P6 ;  /* 0x000000ff0000720c */ /* 0x000fe20003fc5360 */
[----:B------:R-:W-:-:S04]  /*2050*/  FADD.FTZ R84, R120, -R85 ;  /* 0x8000005578547221 */ /* 0x000fc80000010000 */
[----:B------:R-:W-:-:S08]  /*2060*/  FMUL.FTZ R129, R5, R84 ;  /* 0x0000005405817220 */ /* 0x000fd00000410000 */
[----:B------:R-:W-:-:S07]  /*2070*/  @P6 FADD.FTZ R129, R28, R129 ;  /* 0x000000811c816221 */ /* 0x000fce0000010000 */
.L_x_2898:
[----:B------:R-:W-:Y:S05]  /*2080*/  BSYNC B0 ;  /* 0x0000000000007941 */ /* 0x000fea0003800000 */
.L_x_2897:
[----:B------:R-:W-:Y:S01]  /*2090*/  BSSY B0, `(.L_x_2899) ;  /* 0x0000009000007945 */ /* 0x000fe20003800000 */
[----:B---3--:R-:W-:-:S03]  /*20a0*/  @P3 FMUL.FTZ R84, R129, R132 ;  /* 0x0000008481543220 */ /* 0x008fc60000410000 */
[----:B------:R-:W-:Y:S05]  /*20b0*/  @!P5 BRA `(.L_x_2900) ;  /* 0x000000000018d947 */ /* 0x000fea0003800000 */
[----:B------:R-:W-:Y:S01]  /*20c0*/  ISETP.NE.U32.AND P6, PT, R2, RZ, PT ;  /* 0x000000ff0200720c */ /* 0x000fe20003fc5070 */
[----:B------:R-:W-:-:S03]  /*20d0*/  FFMA.FTZ R86, R100, R131, R130 ;  /* 0x0000008364567223 */ /* 0x000fc60000010082 */
[----:B------:R-:W-:Y:S01]  /*20e0*/  ISETP.NE.AND.EX P6, PT, R0, RZ, PT, P6 ;  /* 0x000000ff0000720c */ /* 0x000fe20003fc5360 */
[----:B------:R-:W-:-:S04]  /*20f0*/  FADD.FTZ R86, R121, -R86 ;  /* 0x8000005679567221 */ /* 0x000fc80000010000 */
[----:B------:R-:W-:-:S08]  /*2100*/  FMUL.FTZ R86, R5, R86 ;  /* 0x0000005605567220 */ /* 0x000fd00000410000 */
[----:B------:R-:W-:-:S07]  /*2110*/  @P6 FADD.FTZ R86, R29, R86 ;  /* 0x000000561d566221 */ /* 0x000fce0000010000 */
.L_x_2900:
[----:B------:R-:W-:Y:S05]  /*2120*/  BSYNC B0 ;  /* 0x0000000000007941 */ /* 0x000fea0003800000 */
.L_x_2899:
[----:B------:R-:W-:Y:S01]  /*2130*/  BSSY B0, `(.L_x_2901) ;  /* 0x0000009000007945 */ /* 0x000fe20003800000 */
[----:B-1----:R-:W-:-:S03]  /*2140*/  @P3 FMUL.FTZ R85, R86, R135 ;  /* 0x0000008756553220 */ /* 0x002fc60000410000 */
[----:B------:R-:W-:Y:S05]  /*2150*/  @!P5 BRA `(.L_x_2902) ;  /* 0x000000000018d947 */ /* 0x000fea0003800000 */
[----:B------:R-:W-:Y:S01]  /*2160*/  ISETP.NE.U32.AND P6, PT, R2, RZ, PT ;  /* 0x000000ff0200720c */ /* 0x000fe20003fc5070 */
[----:B------:R-:W-:-:S03]  /*2170*/  FFMA.FTZ R87, R101, R131, R130 ;  /* 0x0000008365577223 */ /* 0x000fc60000010082 */
[----:B------:R-:W-:Y:S01]  /*2180*/  ISETP.NE.AND.EX P6, PT, R0, RZ, PT, P6 ;  /* 0x000000ff0000720c */ /* 0x000fe20003fc5360 */
[----:B------:R-:W-:-:S04]  /*2190*/  FADD.FTZ R88, R122, -R87 ;  /* 0x800000577a587221 */ /* 0x000fc80000010000 */
[----:B------:R-:W-:-:S08]  /*21a0*/  FMUL.FTZ R87, R5, R88 ;  /* 0x0000005805577220 */ /* 0x000fd00000410000 */
[----:B------:R-:W-:-:S07]  /*21b0*/  @P6 FADD.FTZ R87, R30, R87 ;  /* 0x000000571e576221 */ /* 0x000fce0000010000 */
.L_x_2902:
[----:B------:R-:W-:Y:S05]  /*21c0*/  BSYNC B0 ;  /* 0x0000000000007941 */ /* 0x000fea0003800000 */
.L_x_2901:
        /* <DEDUP_REMOVED lines=8> */
.L_x_2904:
[----:B------:R-:W-:Y:S05]  /*2250*/  BSYNC B0 ;  /* 0x0000000000007941 */ /* 0x000fea0003800000 */
.L_x_2903:
        /* <DEDUP_REMOVED lines=8> */
.L_x_2906:
[----:B------:R-:W-:Y:S05]  /*22e0*/  BSYNC B0 ;  /* 0x0000000000007941 */ /* 0x000fea0003800000 */
.L_x_2905:
[----:B------:R-:W-:Y:S01]  /*22f0*/  @!P5 ISETP.NE.U32.AND P6, PT, R2, RZ, PT ;  /* 0x000000ff0200d20c */ /* 0x000fe20003fc5070 */
[----:B------:R-:W-:Y:S01]  /*2300*/  BSSY B0, `(.L_x_2907) ;  /* 0x0000010000007945 */ /* 0x000fe20003800000 */
[----:B--2---:R-:W-:Y:S01]  /*2310*/  @P3 FMUL.FTZ R110, R91, R112 ;  /* 0x000000705b6e3220 */ /* 0x004fe20000410000 */
[C---:B------:R-:W-:Y:S01]  /*2320*/  @!P5 ISETP.NE.AND.EX P2, PT, R0.reuse, RZ, PT, P2 ;  /* 0x000000ff0000d20c */ /* 0x040fe20003f45320 */
[----:B------:R-:W-:Y:S01]  /*2330*/  @P3 FMUL.FTZ R88, R87, R134 ;  /* 0x0000008657583220 */ /* 0x000fe20000410000 */
[----:B------:R-:W-:Y:S01]  /*2340*/  @!P5 ISETP.NE.AND.EX P6, PT, R0, RZ, PT, P6 ;  /* 0x000000ff0000d20c */ /* 0x000fe20003fc5360 */
[----:B0-----:R-:W-:Y:S01]  /*2350*/  @P3 FMUL.FTZ R89, R90, R137 ;  /* 0x000000895a593220 */ /* 0x001fe20000410000 */
        /* <DEDUP_REMOVED lines=10> */
.L_x_2908:
[----:B------:R-:W-:Y:S05]  /*2400*/  BSYNC B0 ;  /* 0x0000000000007941 */ /* 0x000fea0003800000 */
.L_x_2907:
[----:B------:R-:W-:Y:S01]  /*2410*/  BSSY B0, `(.L_x_2909) ;  /* 0x000000a000007945 */ /* 0x000fe20003800000 */
[----:B------:R-:W-:Y:S01]  /*2420*/  @P3 FMUL.FTZ R111, R112, R113 ;  /* 0x00000071706f3220 */ /* 0x000fe20000410000 */
        /* <DEDUP_REMOVED lines=8> */
.L_x_2910:
[----:B------:R-:W-:Y:S05]  /*24b0*/  BSYNC B0 ;  /* 0x0000000000007941 */ /* 0x000fea0003800000 */
.L_x_2909:
[----:B------:R-:W-:Y:S01]  /*24c0*/  @P3 FMUL.FTZ R132, R113, R136 ;  /* 0x0000008871843220 */ /* 0x000fe20000410000 */
[----:B------:R-:W-:Y:S01]  /*24d0*/  @P3 F2FP.BF16.F32.PACK_AB R88, RZ, R88 ;  /* 0x00000058ff58323e */ /* 0x000fe200000010ff */
[----:B------:R-:W-:Y:S01]  /*24e0*/  BSSY B0, `(.L_x_2911) ;  /* 0x000001d000007945 */ /* 0x000fe20003800000 */
[----:B------:R-:W-:Y:S02]  /*24f0*/  @P3 F2FP.BF16.F32.PACK_AB R110, RZ, R110 ;  /* 0x0000006eff6e323e */ /* 0x000fe400000010ff */
[----:B------:R-:W-:Y:S02]  /*2500*/  @!P5 ISETP.NE.U32.AND P2, PT, R2, RZ, PT ;  /* 0x000000ff0200d20c */ /* 0x000fe40003f45070 */
[----:B------:R-:W-:Y:S02]  /*2510*/  @P3 F2FP.BF16.F32.PACK_AB R89, RZ, R89 ;  /* 0x00000059ff59323e */ /* 0x000fe400000010ff */
[----:B------:R-:W-:Y:S02]  /*2520*/  @P3 F2FP.BF16.F32.PACK_AB R111, RZ, R111 ;  /* 0x0000006fff6f323e */ /* 0x000fe400000010ff */
[----:B------:R-:W-:-:S02]  /*2530*/  @P3 F2FP.BF16.F32.PACK_AB R132, RZ, R132 ;  /* 0x00000084ff84323e */ /* 0x000fc400000010ff */
[----:B------:R-:W-:Y:S02]  /*2540*/  @!P5 ISETP.NE.AND.EX P2, PT, R0, RZ, PT, P2 ;  /* 0x000000ff0000d20c */ /* 0x000fe40003f45320 */
[----:B------:R-:W-:Y:S02]  /*2550*/  @P3 PRMT R80, R84, 0x7610, R80 ;  /* 0x0000761054503816 */ /* 0x000fe40000000050 */
[----:B------:R-:W-:Y:S02]  /*2560*/  @P3 PRMT R81, R88, 0x7610, R81 ;  /* 0x0000761058513816 */ /* 0x000fe40000000051 */
[----:B------:R-:W-:Y:S02]  /*2570*/  @P3 PRMT R82, R110, 0x7610, R82 ;  /* 0x000076106e523816 */ /* 0x000fe40000000052 */
[----:B------:R-:W-:Y:S02]  /*2580*/  SEL R56, R129, R56, P1 ;  /* 0x0000003881387207 */ /* 0x000fe40000800000 */
[----:B------:R-:W-:-:S02]  /*2590*/  SEL R57, R86, R57, P1 ;  /* 0x0000003956397207 */ /* 0x000fc40000800000 */
[----:B------:R-:W-:Y:S02]  /*25a0*/  SEL R58, R87, R58, P1 ;  /* 0x0000003a573a7207 */ /* 0x000fe40000800000 */
[----:B------:R-:W-:Y:S02]  /*25b0*/  SEL R59, R90, R59, P1 ;  /* 0x0000003b5a3b7207 */ /* 0x000fe40000800000 */
[----:B------:R-:W-:Y:S02]  /*25c0*/  SEL R48, R91, R48, P1 ;  /* 0x000000305b307207 */ /* 0x000fe40000800000 */
[----:B------:R-:W-:Y:S02]  /*25d0*/  SEL R49, R112, R49, P1 ;  /* 0x0000003170317207 */ /* 0x000fe40000800000 */
[----:B------:R-:W-:Y:S02]  /*25e0*/  SEL R50, R113, R50, P1 ;  /* 0x0000003271327207 */ /* 0x000fe40000800000 */
[----:B------:R-:W-:-:S02]  /*25f0*/  @P3 PRMT R80, R80, 0x5410, R85 ;  /* 0x0000541050503816 */ /* 0x000fc40000000055 */
[----:B------:R-:W-:Y:S02]  /*2600*/  @P3 PRMT R81, R81, 0x5410, R89 ;  /* 0x0000541051513816 */ /* 0x000fe40000000059 */
[----:B------:R-:W-:Y:S02]  /*2610*/  @!P5 FSEL R88, R27, RZ, P2 ;  /* 0x000000ff1b58d208 */ /* 0x000fe40001000000 */
[----:B------:R-:W-:Y:S02]  /*2620*/  @P3 PRMT R82, R82, 0x5410, R111 ;  /* 0x0000541052523816 */ /* 0x000fe4000000006f */
[----:B------:R-:W-:Y:S01]  /*2630*/  @P3 PRMT R83, R132, 0x7610, R83 ;  /* 0x0000761084533816 */ /* 0x000fe20000000053 */
[----:B------:R-:W-:Y:S06]  /*2640*/  @!P5 BRA `(.L_x_2912) ;  /* 0x000000000018d947 */ /* 0x000fec0003800000 */
[----:B------:R-:W-:Y:S01]  /*2650*/  ISETP.NE.U32.AND P2, PT, R2, RZ, PT ;  /* 0x000000ff0200720c */ /* 0x000fe20003f45070 */
[----:B------:R-:W-:-:S03]  /*2660*/  FFMA.FTZ R130, R128, R131, R130 ;  /* 0x0000008380827223 */ /* 0x000fc60000010082 */
[----:B------:R-:W-:Y:S01]  /*2670*/  ISETP.NE.AND.EX P2, PT, R0, RZ, PT, P2 ;  /* 0x000000ff0000720c */ /* 0x000fe20003f45320 */
[----:B------:R-:W-:-:S04]  /*2680*/  FADD.FTZ R130, R127, -R130 ;  /* 0x800000827f827221 */ /* 0x000fc80000010000 */
[----:B------:R-:W-:-:S08]  /*2690*/  FMUL.FTZ R88, R5, R130 ;  /* 0x0000008205587220 */ /* 0x000fd00000410000 */
[----:B------:R-:W-:-:S07]  /*26a0*/  @P2 FADD.FTZ R88, R27, R88 ;  /* 0x000000581b582221 */ /* 0x000fce0000010000 */
.L_x_2912:
[----:B------:R-:W-:Y:S05]  /*26b0*/  BSYNC B0 ;  /* 0x0000000000007941 */ /* 0x000fea0003800000 */
.L_x_2911:
[----:B------:R-:W0:Y:S01]  /*26c0*/  @P3 LDC R5, c[0x0][0x29c] ;  /* 0x0000a700ff053b82 */ /* 0x000e220000000800 */
[----:B------:R-:W-:Y:S02]  /*26d0*/  @P3 IADD3 R133, R133, 0x80, RZ ;  /* 0x0000008085853810 */ /* 0x000fe40007ffe0ff */
[----:B------:R-:W-:Y:S02]  /*26e0*/  SEL R51, R88, R51, P1 ;  /* 0x0000003358337207 */ /* 0x000fe40000800000 */
[----:B------:R-:W-:Y:S02]  /*26f0*/  IADD3 R108, R108, UR12, RZ ;  /* 0x0000000c6c6c7c10 */ /* 0x000fe4000fffe0ff */
[----:B------:R-:W-:Y:S01]  /*2700*/  SEL R130, RZ, 0x1, P4 ;  /* 0x00000001ff827807 */ /* 0x000fe20002000000 */
[----:B------:R-:W1:Y:S08]  /*2710*/  @P0 LDC.64 R84, c[0x0][0x308] ;  /* 0x0000c200ff540b82 */ /* 0x000e700000000a00 */
[----:B------:R-:W2:Y:S01]  /*2720*/  @P3 LDC.64 R86, c[0x0][0x2f8] ;  /* 0x0000be00ff563b82 */ /* 0x000ea20000000a00 */
[----:B0-----:R-:W-:-:S05]  /*2730*/  @P3 FMUL.FTZ R0, R88, R5 ;  /* 0x0000000558003220 */ /* 0x001fca0000410000 */
[----:B------:R-:W-:Y:S01]  /*2740*/  @P3 F2FP.BF16.F32.PACK_AB R0, RZ, R0 ;  /* 0x00000000ff00323e */ /* 0x000fe200000010ff */
[----:B-1----:R-:W-:-:S03]  /*2750*/  @P0 IMAD.WIDE.U32 R84, R4, 0x20, R84 ;  /* 0x0000002004540825 */ /* 0x002fc600078e0054 */
[----:B------:R-:W-:Y:S02]  /*2760*/  @P3 PRMT R83, R83, 0x5410, R0 ;  /* 0x0000541053533816 */ /* 0x000fe40000000000 */
[----:B------:R0:W-:Y:S01]  /*2770*/  @P0 STG.E.128 desc[UR4][R84.64], R56 ;  /* 0x0000003854000986 */ /* 0x0001e2000c101d04 */
[----:B--2---:R-:W-:-:S03]  /*2780*/  @P3 IMAD.WIDE.U32 R86, R133, 0x10, R86 ;  /* 0x0000001085563825 */ /* 0x004fc600078e0056 */
[----:B------:R0:W-:Y:S01]  /*2790*/  @P0 STG.E.128 desc[UR4][R84.64+0x10], R48 ;  /* 0x0000103054000986 */ /* 0x0001e2000c101d04 */
[----:B------:R-:W-:-:S03]  /*27a0*/  ISETP.GE.AND P0, PT, R108, UR13, PT ;  /* 0x0000000d6c007c0c */ /* 0x000fc6000bf06270 */
[----:B------:R0:W-:Y:S10]  /*27b0*/  @P3 STG.E.128 desc[UR4][R86.64], R80 ;  /* 0x0000005056003986 */ /* 0x0001f4000c101d04 */
[----:B------:R-:W-:Y:S05]  /*27c0*/  @!P0 BRA `(.L_x_2913) ;  /* 0xffffffdc00488947 */ /* 0x000fea000383ffff */
.L_x_2876:
        /* <DEDUP_REMOVED lines=19> */
.L_x_2880:
[----:B------:R-:W-:Y:S01]  /*2900*/  HFMA2.MMA R130, -RZ, RZ, 0, 9.5367431640625e-07 ;  /* 0x00000010ff827435 */ /* 0x000fe200000001ff */
[----:B------:R-:W-:Y:S01]  /*2910*/  IMAD.MOV.U32 R135, RZ, RZ, R86 ;  /* 0x000000ffff877224 */ /* 0x000fe200078e0056 */
[----:B------:R-:W-:Y:S01]  /*2920*/  MOV R137, 0x1f ;  /* 0x0000001f00897802 */ /* 0x000fe20000000f00 */
[----:B0-----:R-:W-:-:S08]  /*2930*/  IMAD.MOV.U32 R110, RZ, RZ, -0x1 ;  /* 0xffffffffff6e7424 */ /* 0x001fd000078e00ff */
[----:B-----5:R-:W-:Y:S05]  /*2940*/  WARPSYNC.COLLECTIVE R110, `(.L_x_2914) ;  /* 0x000000006e087348 */ /* 0x020fea0003c00000 */
[----:B------:R0:W1:Y:S02]  /*2950*/  SHFL.DOWN P1, R112, R135, R130, R137 ;  /* 0x0800008287707389 */ /* 0x0000640000020089 */
[----:B01---5:R-:W-:Y:S01]  /*2960*/  ENDCOLLECTIVE ;  /* 0x000000000000791b */ /* 0x023fe20003800000 */
.L_x_2914:
[----:B------:R-:W-:Y:S02]  /*2970*/  MOV R135, R84 ;  /* 0x0000005400877202 */ /* 0x000fe40000000f00 */
[----:B------:R-:W-:-:S07]  /*2980*/  MOV R89, R112 ;  /* 0x0000007000597202 */ /* 0x000fce0000000f00 */
[----:B------:R-:W-:Y:S05]  /*2990*/  WARPSYNC.COLLECTIVE R110, `(.L_x_2915) ;  /* 0x000000006e087348 */ /* 0x000fea0003c00000 */
[----:B------:R0:W1:Y:S02]  /*29a0*/  SHFL.DOWN P1, R112, R135, R130, R137 ;  /* 0x0800008287707389 */ /* 0x0000640000020089 */
[----:B01----:R-:W-:Y:S01]  /*29b0*/  ENDCOLLECTIVE ;  /* 0x000000000000791b */ /* 0x003fe20003800000 */
.L_x_2915:
[----:B------:R-:W-:Y:S01]  /*29c0*/  FADD.FTZ R89, R89, R86 ;  /* 0x0000005659597221 */ /* 0x000fe20000010000 */
[----:B------:R-:W-:-:S04]  /*29d0*/  HFMA2.MMA R130, -RZ, RZ, 0, 4.76837158203125e-07 ;  /* 0x00000008ff827435 */ /* 0x000fc800000001ff */
[----:B------:R-:W-:Y:S01]  /*29e0*/  MOV R135, R89 ;  /* 0x0000005900877202 */ /* 0x000fe20000000f00 */
[----:B------:R-:W-:-:S07]  /*29f0*/  IMAD.MOV.U32 R91, RZ, RZ, R112 ;  /* 0x000000ffff5b7224 */ /* 0x000fce00078e0070 */
[----:B------:R-:W-:Y:S05]  /*2a00*/  WARPSYNC.COLLECTIVE R110, `(.L_x_2916) ;  /* 0x000000006e087348 */ /* 0x000fea0003c00000 */
[----:B------:R0:W1:Y:S02]  /*2a10*/  SHFL.DOWN P1, R112, R135, R130, R137 ;  /* 0x0800008287707389 */ /* 0x0000640000020089 */
[----:B01----:R-:W-:Y:S01]  /*2a20*/  ENDCOLLECTIVE ;  /* 0x000000000000791b */ /* 0x003fe20003800000 */
.L_x_2916:
[----:B------:R-:W-:-:S05]  /*2a30*/  FADD.FTZ R91, R91, R84 ;  /* 0x000000545b5b7221 */ /* 0x000fca0000010000 */
[----:B------:R-:W-:Y:S01]  /*2a40*/  MOV R135, R91 ;  /* 0x0000005b00877202 */ /* 0x000fe20000000f00 */
[----:B------:R-:W-:-:S07]  /*2a50*/  IMAD.MOV.U32 R88, RZ, RZ, R112 ;  /* 0x000000ffff587224 */ /* 0x000fce00078e0070 */
[----:B------:R-:W-:Y:S05]  /*2a60*/  WARPSYNC.COLLECTIVE R110, `(.L_x_2917) ;  /* 0x000000006e087348 */ /* 0x000fea0003c00000 */
[----:B------:R0:W1:Y:S02]  /*2a70*/  SHFL.DOWN P1, R112, R135, R130, R137 ;  /* 0x0800008287707389 */ /* 0x0000640000020089 */
[----:B01----:R-:W-:Y:S01]  /*2a80*/  ENDCOLLECTIVE ;  /* 0x000000000000791b */ /* 0x003fe20003800000 */
.L_x_2917:
[----:B------:R-:W-:Y:S01]  /*2a90*/  FADD.FTZ R88, R89, R88 ;  /* 0x0000005859587221 */ /* 0x000fe20000010000 */
[----:B------:R-:W-:-:S03]  /*2aa0*/  HFMA2.MMA R130, -RZ, RZ, 0, 2.384185791015625e-07 ;  /* 0x00000004ff827435 */ /* 0x000fc600000001ff */
[----:B------:R-:W-:Y:S01]  /*2ab0*/  IMAD.MOV.U32 R135, RZ, RZ, R88 ;  /* 0x000000ffff877224 */ /* 0x000fe200078e0058 */
[----:B------:R-:W-:-:S07]  /*2ac0*/  MOV R90, R112 ;  /* 0x00000070005a7202 */ /* 0x000fce0000000f00 */
[----:B------:R-:W-:Y:S05]  /*2ad0*/  WARPSYNC.COLLECTIVE R110, `(.L_x_2918) ;  /* 0x000000006e087348 */ /* 0x000fea0003c00000 */
[----:B------:R0:W1:Y:S02]  /*2ae0*/  SHFL.DOWN P1, R112, R135, R130, R137 ;  /* 0x0800008287707389 */ /* 0x0000640000020089 */
[----:B01----:R-:W-:Y:S01]  /*2af0*/  ENDCOLLECTIVE ;  /* 0x000000000000791b */ /* 0x003fe20003800000 */
.L_x_2918:
[----:B------:R-:W-:-:S04]  /*2b00*/  FADD.FTZ R90, R91, R90 ;  /* 0x0000005a5b5a7221 */ /* 0x000fc80000010000 */
[----:B------:R-:W-:Y:S01]  /*2b10*/  IMAD.MOV.U32 R135, RZ, RZ, R90 ;  /* 0x000000ffff877224 */ /* 0x000fe200078e005a */
[----:B------:R-:W-:-:S07]  /*2b20*/  MOV R111, R112 ;  /* 0x00000070006f7202 */ /* 0x000fce0000000f00 */
[----:B------:R-:W-:Y:S05]  /*2b30*/  WARPSYNC.COLLECTIVE R110, `(.L_x_2919) ;  /* 0x000000006e087348 */ /* 0x000fea0003c00000 */
[----:B------:R0:W1:Y:S02]  /*2b40*/  SHFL.DOWN P1, R112, R135, R130, R137 ;  /* 0x0800008287707389 */ /* 0x0000640000020089 */
[----:B01----:R-:W-:Y:S01]  /*2b50*/  ENDCOLLECTIVE ;  /* 0x000000000000791b */ /* 0x003fe20003800000 */
.L_x_2919:
[----:B------:R-:W-:-:S05]  /*2b60*/  FADD.FTZ R111, R88, R111 ;  /* 0x0000006f586f7221 */ /* 0x000fca0000010000 */
[----:B------:R-:W-:Y:S01]  /*2b70*/  MOV R135, R111 ;  /* 0x0000006f00877202 */ /* 0x000fe20000000f00 */
[----:B------:R-:W-:Y:S01]  /*2b80*/  IMAD.MOV.U32 R130, RZ, RZ, 0x2 ;  /* 0x00000002ff827424 */ /* 0x000fe200078e00ff */
[----:B------:R-:W-:-:S07]  /*2b90*/  MOV R113, R112 ;  /* 0x0000007000717202 */ /* 0x000fce0000000f00 */
[----:B------:R-:W-:Y:S05]  /*2ba0*/  WARPSYNC.COLLECTIVE R110, `(.L_x_2920) ;  /* 0x000000006e087348 */ /* 0x000fea0003c00000 */
[----:B------:R0:W1:Y:S02]  /*2bb0*/  SHFL.DOWN P1, R112, R135, R130, R137 ;  /* 0x0800008287707389 */ /* 0x0000640000020089 */
[----:B01----:R-:W-:Y:S01]  /*2bc0*/  ENDCOLLECTIVE ;  /* 0x000000000000791b */ /* 0x003fe20003800000 */
.L_x_2920:
[----:B------:R-:W-:-:S05]  /*2bd0*/  FADD.FTZ R113, R90, R113 ;  /* 0x000000715a717221 */ /* 0x000fca0000010000 */
[----:B------:R-:W-:Y:S02]  /*2be0*/  MOV R135, R113 ;  /* 0x0000007100877202 */ /* 0x000fe40000000f00 */
[----:B------:R-:W-:-:S07]  /*2bf0*/  MOV R84, R112 ;  /* 0x0000007000547202 */ /* 0x000fce0000000f00 */
[----:B------:R-:W-:Y:S05]  /*2c00*/  WARPSYNC.COLLECTIVE R110, `(.L_x_2921) ;  /* 0x000000006e087348 */ /* 0x000fea0003c00000 */
[----:B------:R0:W1:Y:S02]  /*2c10*/  SHFL.DOWN P1, R112, R135, R130, R137 ;  /* 0x0800008287707389 */ /* 0x0000640000020089 */
[----:B01----:R-:W-:Y:S01]  /*2c20*/  ENDCOLLECTIVE ;  /* 0x000000000000791b */ /* 0x003fe20003800000 */
.L_x_2921:
[----:B------:R-:W-:Y:S01]  /*2c30*/  FADD.FTZ R84, R111, R84 ;  /* 0x000000546f547221 */ /* 0x000fe20000010000 */
[----:B------:R-:W-:-:S04]  /*2c40*/  HFMA2.MMA R130, -RZ, RZ, 0, 5.9604644775390625e-08 ;  /* 0x00000001ff827435 */ /* 0x000fc800000001ff */
[----:B------:R-:W-:Y:S01]  /*2c50*/  MOV R135, R84 ;  /* 0x0000005400877202 */ /* 0x000fe20000000f00 */
[----:B------:R-:W-:-:S07]  /*2c60*/  IMAD.MOV.U32 R86, RZ, RZ, R112 ;  /* 0x000000ffff567224 */ /* 0x000fce00078e0070 */
[----:B------:R-:W-:Y:S05]  /*2c70*/  WARPSYNC.COLLECTIVE R110, `(.L_x_2922) ;  /* 0x000000006e087348 */ /* 0x000fea0003c00000 */
[----:B------:R0:W1:Y:S02]  /*2c80*/  SHFL.DOWN P1, R112, R135, R130, R137 ;  /* 0x0800008287707389 */ /* 0x0000640000020089 */
[----:B01----:R-:W-:Y:S01]  /*2c90*/  ENDCOLLECTIVE ;  /* 0x000000000000791b */ /* 0x003fe20003800000 */
.L_x_2922:
[----:B------:R-:W-:-:S05]  /*2ca0*/  FADD.FTZ R86, R113, R86 ;  /* 0x0000005671567221 */ /* 0x000fca0000010000 */
[----:B------:R-:W-:Y:S01]  /*2cb0*/  MOV R135, R86 ;  /* 0x0000005600877202 */ /* 0x000fe20000000f00 */
[----:B------:R-:W-:-:S07]  /*2cc0*/  IMAD.MOV.U32 R89, RZ, RZ, R112 ;  /* 0x000000ffff597224 */ /* 0x000fce00078e0070 */
[----:B------:R-:W-:Y:S05]  /*2cd0*/  WARPSYNC.COLLECTIVE R110, `(.L_x_2923) ;  /* 0x000000006e087348 */ /* 0x000fea0003c00000 */
[----:B------:R0:W1:Y:S02]  /*2ce0*/  SHFL.DOWN P1, R112, R135, R130, R137 ;  /* 0x0800008287707389 */ /* 0x0000640000020089 */
[----:B01----:R-:W-:Y:S01]  /*2cf0*/  ENDCOLLECTIVE ;  /* 0x000000000000791b */ /* 0x003fe20003800000 */
.L_x_2923:
[----:B------:R-:W-:Y:S01]  /*2d00*/  MOV R91, R112 ;  /* 0x00000070005b7202 */ /* 0x000fe20000000f00 */
[----:B------:R-:W-:Y:S06]  /*2d10*/  BRA `(.L_x_2924) ;  /* 0xffffffe400887947 */ /* 0x000fec000383ffff */
.L_x_2925:
        /* <DEDUP_REMOVED lines=14> */
.L_x_8741:


//--------------------- .text._ZN10layer_norm13ln_bwd_kernelINS_13Kernel_traitsI13__nv_bfloat16S2_fS2_fjLj2048ELj1ELj1ELj4ELj16ENS_18Kernel_traits_baseILj2048ES2_S2_fS2_fjLj128EEEEELb0ELb1ELb0ELb0EEEvNS_9BwdParamsE --------------------------
	.section	.text._ZN10layer_norm13ln_bwd_kernelINS_13Kernel_traitsI13__nv_bfloat16S2_fS2_fjLj2048ELj1ELj1ELj4ELj16ENS_18Kernel_traits_baseILj2048ES2_S2_fS2_fjLj128EEEEELb0ELb1ELb0ELb0EEEvNS_9BwdParamsE,"ax",@progbits
	.align	128
        .global         _ZN10layer_norm13ln_bwd_kernelINS_13Kernel_traitsI13__nv_bfloat16S2_fS2_fjLj2048ELj1ELj1ELj4ELj16ENS_18Kernel_traits_baseILj2048ES2_S2_fS2_fjLj128EEEEELb0ELb1ELb0ELb0EEEvNS_9BwdParamsE
        .type           _ZN10layer_norm13ln_bwd_kernelINS_13Kernel_traitsI13__nv_bfloat16S2_fS2_fjLj2048ELj1ELj1ELj4ELj16ENS_18Kernel_traits_baseILj2048ES2_S2_fS2_fjLj128EEEEELb0ELb1ELb0ELb0EEEvNS_9BwdParamsE,@function
        .size           _ZN10layer_norm13ln_bwd_kernelINS_13Kernel_traitsI13__nv_bfloat16S2_fS2_fjLj2048ELj1ELj1ELj4ELj16ENS_18Kernel_traits_baseILj2048ES2_S2_fS2_fjLj128EEEEELb0ELb1ELb0ELb0EEEvNS_9BwdParamsE,(.L_x_8742 - _ZN10layer_norm13ln_bwd_kernelINS_13Kernel_traitsI13__nv_bfloat16S2_fS2_fjLj2048ELj1ELj1ELj4ELj16ENS_18Kernel_traits_baseILj2048ES2_S2_fS2_fjLj128EEEEELb0ELb1ELb0ELb0EEEvNS_9BwdParamsE)
        .other          _ZN10layer_norm13ln_bwd_kernelINS_13Kernel_traitsI13__nv_bfloat16S2_fS2_fjLj2048ELj1ELj1ELj4ELj16ENS_18Kernel_traits_baseILj2048ES2_S2_fS2_fjLj128EEEEELb0ELb1ELb0ELb0EEEvNS_9BwdParamsE,@"STO_CUDA_ENTRY STV_DEFAULT"
_ZN10layer_norm13ln_bwd_kernelINS_13Kernel_traitsI13__nv_bfloat16S2_fS2_fjLj2048ELj1ELj1ELj4ELj16ENS_18Kernel_traits_baseILj2048ES2_S2_fS2_fjLj128EEEEELb0ELb1ELb0ELb0EEEvNS_9BwdParamsE:
.text._ZN10layer_norm13ln_bwd_kernelINS_13Kernel_traitsI13__nv_bfloat16S2_fS2_fjLj2048ELj1ELj1ELj4ELj16ENS_18Kernel_traits_baseILj2048ES2_S2_fS2_fjLj128EEEEELb0ELb1ELb0ELb0EEEvNS_9BwdParamsE:
        /* <DEDUP_REMOVED lines=15> */
[----:B------:R-:W-:Y:S01]  /*00f0*/  ULDC.64 UR18, c[0x0][0x210] ;  /* 0x0000840000127ab9 */ /* 0x000fe20000000a00 */
[----:B0-----:R-:W-:-:S04]  /*0100*/  LOP3.LUT R4, R0, 0x7f, RZ, 0xc0, !PT ;  /* 0x0000007f00047812 */ /* 0x001fc800078ec0ff */
[----:B------:R-:W-:-:S04]  /*0110*/  LOP3.LUT R6, R4, 0x7f, RZ, 0x3c, !PT ;  /* 0x0000007f04067812 */ /* 0x000fc800078e3cff */
[----:B------:R-:W-:-:S04]  /*0120*/  LEA.HI.SX32 R3, R3, R6, 0x1d ;  /* 0x0000000603037211 */ /* 0x000fc800078feaff */
[C---:B------:R-:W-:Y:S02]  /*0130*/  LOP3.LUT P3, RZ, R3.reuse, 0xffffff80, RZ, 0xc0, !PT ;  /* 0xffffff8003ff7812 */ /* 0x040fe4000786c0ff */
[----:B------:R-:W-:Y:S02]  /*0140*/  ISETP.GE.U32.AND P4, PT, R3, 0x100, PT ;  /* 0x000001000300780c */ /* 0x000fe40003f86070 */
[----:B------:R-:W-:-:S09]  /*0150*/  MOV R3, R4 ;  /* 0x0000000400037202 */ /* 0x000fd20000000f00 */
[----:B------:R-:W0:Y:S08]  /*0160*/  @P3 LDC.64 R6, c[0x0][0x260] ;  /* 0x00009800ff063b82 */ /* 0x000e300000000a00 */
[----:B------:R-:W2:Y:S08]  /*0170*/  @P3 LDC.64 R8, c[0x0][0x278] ;  /* 0x00009e00ff083b82 */ /* 0x000eb00000000a00 */
[----:B------:R-:W3:Y:S01]  /*0180*/  @P4 LDC.64 R10, c[0x0][0x260] ;  /* 0x00009800ff0a4b82 */ /* 0x000ee20000000a00 */
[----:B0-----:R-:W-:-:S07]  /*0190*/  @P3 IMAD.WIDE.U32 R6, R3, 0x10, R6 ;  /* 0x0000001003063825 */ /* 0x001fce00078e0006 */
[----:B------:R-:W0:Y:S01]  /*01a0*/  @P4 LDC.64 R20, c[0x0][0x278] ;  /* 0x00009e00ff144b82 */ /* 0x000e220000000a00 */
[----:B------:R-:W5:Y:S01]  /*01b0*/  @P3 LDG.E.128 R72, desc[UR4][R6.64] ;  /* 0x0000000406483981 */ /* 0x000f62000c1e1d00 */
[C---:B--2---:R-:W-:Y:S01]  /*01c0*/  @P3 IMAD.WIDE.U32 R8, R3.reuse, 0x10, R8 ;  /* 0x0000001003083825 */ /* 0x044fe200078e0008 */
[----:B------:R-:W-:-:S04]  /*01d0*/  @P3 LOP3.LUT R3, R3, 0x80, RZ, 0xfc, !PT ;  /* 0x0000008003033812 */ /* 0x000fc800078efcff */
[----:B------:R-:W5:Y:S01]  /*01e0*/  @P3 LDG.E.128 R16, desc[UR4][R8.64] ;  /* 0x0000000408103981 */ /* 0x000f62000c1e1d00 */
[----:B---3--:R-:W-:-:S05]  /*01f0*/  @P4 IMAD.WIDE.U32 R10, R3, 0x10, R10 ;  /* 0x00000010030a4825 */ /* 0x008fca00078e000a */
[----:B------:R-:W5:Y:S01]  /*0200*/  @P4 LDG.E.128 R12, desc[UR4][R10.64] ;  /* 0x000000040a0c4981 */ /* 0x000f62000c1e1d00 */
[----:B-1----:R-:W-:Y:S01]  /*0210*/  LEA.HI R5, R0, UR6, RZ, 0x19 ;  /* 0x0000000600057c11 */ /* 0x002fe2000f8fc8ff */
[----:B0-----:R-:W-:-:S03]  /*0220*/  @P4 IMAD.WIDE.U32 R20, R3, 0x10, R20 ;  /* 0x0000001003144825 */ /* 0x001fc600078e0014 */
[----:B------:R-:W-:Y:S02]  /*0230*/  ISETP.GE.AND P0, PT, R5, UR7, PT ;  /* 0x0000000705007c0c */ /* 0x000fe4000bf06270 */
[----:B------:R-:W-:Y:S02]  /*0240*/  CS2R R64, SRZ ;  /* 0x0000000000407805 */ /* 0x000fe4000001ff00 */
[----:B------:R-:W-:Y:S02]  /*0250*/  CS2R R66, SRZ ;  /* 0x0000000000427805 */ /* 0x000fe4000001ff00 */
[----:B------:R-:W-:Y:S01]  /*0260*/  CS2R R60, SRZ ;  /* 0x00000000003c7805 */ /* 0x000fe2000001ff00 */
[----:B------:R0:W5:Y:S01]  /*0270*/  @P4 LDG.E.128 R68, desc[UR4][R20.64] ;  /* 0x0000000414444981 */ /* 0x000162000c1e1d00 */
        /* <DEDUP_REMOVED lines=19> */
[----:B0-----:R-:W-:-:S02]  /*03b0*/  CS2R R20, SRZ ;  /* 0x0000000000147805 */ /* 0x001fc4000001ff00 */
[----:B------:R-:W-:Y:S01]  /*03c0*/  CS2R R22, SRZ ;  /* 0x0000000000167805 */ /* 0x000fe2000001ff00 */
[----:B------:R-:W-:Y:S06]  /*03d0*/  @P0 BRA `(.L_x_2926) ;  /* 0x0000001c00cc0947 */ /* 0x000fec0003800000 */
[----:B------:R-:W0:Y:S01]  /*03e0*/  LDC.U8 R106, c[0x0][0x2a0] ;  /* 0x0000a800ff6a7b82 */ /* 0x000e220000000000 */
[----:B------:R-:W-:Y:S01]  /*03f0*/  ULDC.64 UR6, c[0x0][0x270] ;  /* 0x00009c0000067ab9 */ /* 0x000fe20000000a00 */
[----:B-----5:R-:W-:Y:S01]  /*0400*/  @P3 PRMT R107, R72, 0x7632, R107 ;  /* 0x00007632486b3816 */ /* 0x020fe2000000006b */
[----:B------:R-:W-:Y:S01]  /*0410*/  HFMA2.MMA R98, -RZ, RZ, 0, 5.9604644775390625e-08 ;  /* 0x00000001ff627435 */ /* 0x000fe200000001ff */
[----:B------:R-:W-:Y:S02]  /*0420*/  @P3 PRMT R108, R73, 0x7632, R108 ;  /* 0x00007632496c3816 */ /* 0x000fe4000000006c */
[----:B------:R-:W-:Y:S02]  /*0430*/  @P3 PRMT R109, R74, 0x7632, R109 ;  /* 0x000076324a6d3816 */ /* 0x000fe4000000006d */
[----:B------:R-:W-:Y:S02]  /*0440*/  @P3 PRMT R110, R75, 0x7632, R110 ;  /* 0x000076324b6e3816 */ /* 0x000fe4000000006e */
[----:B------:R-:W-:-:S02]  /*0450*/  @P4 PRMT R111, R12, 0x7632, R111 ;  /* 0x000076320c6f4816 */ /* 0x000fc4000000006f */
[----:B------:R-:W-:Y:S02]  /*0460*/  SHF.L.U32 R10, R12, 0x10, RZ ;  /* 0x000000100c0a7819 */ /* 0x000fe400000006ff */
[C---:B------:R-:W-:Y:S02]  /*0470*/  @P4 PRMT R112, R13.reuse, 0x7632, R112 ;  /* 0x000076320d704816 */ /* 0x040fe40000000070 */
[----:B------:R-:W-:Y:S02]  /*0480*/  SHF.L.U32 R11, R13, 0x10, RZ ;  /* 0x000000100d0b7819 */ /* 0x000fe400000006ff */
        /* <DEDUP_REMOVED lines=9> */
[----:B------:R-:W-:Y:S02]  /*0520*/  ISETP.NE.U32.AND P0, PT, RZ, UR6, PT ;  /* 0x00000006ff007c0c */ /* 0x000fe4000bf05070 */
[----:B------:R-:W-:Y:S02]  /*0530*/  @P4 PRMT R122, R71, 0x7632, R122 ;  /* 0x00007632477a4816 */ /* 0x000fe4000000007a */
        /* <DEDUP_REMOVED lines=32> */
.L_x_2936:
[----:B------:R-:W0:Y:S01]  /*0740*/  LDC.64 R94, c[0x0][0x250] ;  /* 0x00009400ff5e7b82 */ /* 0x000e220000000a00 */
[----:B------:R-:W-:-:S07]  /*0750*/  SHF.R.S32.HI R2, RZ, 0x1f, R5 ;  /* 0x0000001fff027819 */ /* 0x000fce0000011405 */
[----:B------:R-:W1:Y:S01]  /*0760*/  @P0 LDC.64 R92, c[0x0][0x270] ;  /* 0x00009c00ff5c0b82 */ /* 0x000e620000000a00 */
[----:B0-----:R-:W-:-:S07]  /*0770*/  IMAD.WIDE R96, R5, 0x4, R94 ;  /* 0x0000000405607825 */ /* 0x001fce00078e025e */
[----:B------:R-:W0:Y:S01]  /*0780*/  LDC.64 R94, c[0x0][0x258] ;  /* 0x00009600ff5e7b82 */ /* 0x000e220000000a00 */
[----:B------:R-:W2:Y:S01]  /*0790*/  LDG.E R96, desc[UR4][R96.64] ;  /* 0x0000000460607981 */ /* 0x000ea2000c1e1900 */
[----:B-1----:R-:W-:-:S04]  /*07a0*/  @P0 LEA R92, P1, R5, R92, 0x1 ;  /* 0x0000005c055c0211 */ /* 0x002fc800078208ff */
[----:B------:R-:W-:-:S05]  /*07b0*/  @P0 LEA.HI.X R93, R5, R93, R2, 0x1, P1 ;  /* 0x0000005d055d0211 */ /* 0x000fca00008f0c02 */
[----:B------:R-:W3:Y:S01]  /*07c0*/  @P0 LDG.E.U16 R92, desc[UR4][R92.64] ;  /* 0x000000045c5c0981 */ /* 0x000ee2000c1e1500 */
[----:B0-----:R-:W-:-:S05]  /*07d0*/  IMAD.WIDE R94, R5, 0x4, R94 ;  /* 0x00000004055e7825 */ /* 0x001fca00078e025e */
[----:B-----5:R0:W5:Y:S01]  /*07e0*/  LDG.E R125, desc[UR4][R94.64] ;  /* 0x000000045e7d7981 */ /* 0x020162000c1e1900 */
[----:B------:R-:W-:-:S05]  /*07f0*/  MOV R2, UR13 ;  /* 0x0000000d00027c02 */ /* 0x000fca0008000f00 */
[----:B------:R-:W-:-:S05]  /*0800*/  IMAD R4, R5, R2, RZ ;  /* 0x0000000205047224 */ /* 0x000fca00078e02ff */
[----:B------:R-:W-:-:S04]  /*0810*/  SHF.R.S32.HI R99, RZ, 0x1f, R4 ;  /* 0x0000001fff637819 */ /* 0x000fc80000011404 */
[----:B------:R-:W-:Y:S02]  /*0820*/  LEA.HI R99, R99, R4, RZ, 0x3 ;  /* 0x0000000463637211 */ /* 0x000fe400078f18ff */
[----:B------:R-:W-:Y:S01]  /*0830*/  LOP3.LUT R4, R0, 0x7f, RZ, 0xc0, !PT ;  /* 0x0000007f00047812 */ /* 0x000fe200078ec0ff */
[----:B------:R-:W-:Y:S01]  /*0840*/  BSSY B0, `(.L_x_2927) ;  /* 0x000005d000007945 */ /* 0x000fe20003800000 */
[----:B------:R-:W-:Y:S02]  /*0850*/  ISETP.NE.AND P2, PT, R106, RZ, PT ;  /* 0x000000ff6a00720c */ /* 0x000fe40003f45270 */
[----:B------:R-:W-:Y:S02]  /*0860*/  LEA.HI.SX32 R123, R99, R4, 0x1d ;  /* 0x00000004637b7211 */ /* 0x000fe400078feaff */
[----:B------:R-:W-:Y:S02]  /*0870*/  CS2R R160, SRZ ;  /* 0x0000000000a07805 */ /* 0x000fe4000001ff00 */
[----:B------:R-:W-:-:S02]  /*0880*/  MOV R124, 0x3f800000 ;  /* 0x3f800000007c7802 */ /* 0x000fc40000000f00 */
[----:B------:R-:W-:Y:S02]  /*0890*/  LOP3.LUT P5, RZ, R98, 0xff, RZ, 0xc0, !PT ;  /* 0x000000ff62ff7812 */ /* 0x000fe400078ac0ff */
[----:B------:R-:W-:Y:S02]  /*08a0*/  SHF.R.U32.HI R157, RZ, 0x5, R0 ;  /* 0x00000005ff9d7819 */ /* 0x000fe40000011600 */
[----:B------:R-:W-:Y:S02]  /*08b0*/  MOV R159, R123 ;  /* 0x0000007b009f7202 */ /* 0x000fe40000000f00 */
[----:B--2---:R-:W-:Y:S02]  /*08c0*/  FSEL R155, R96, RZ, !P2 ;  /* 0x000000ff609b7208 */ /* 0x004fe40005000000 */
[----:B---3--:R-:W-:Y:S01]  /*08d0*/  @P0 SHF.L.U32 R124, R92, 0x10, RZ ;  /* 0x000000105c7c0819 */ /* 0x008fe200000006ff */
        /* <DEDUP_REMOVED lines=17> */
[----:B------:R-:W-:Y:S02]  /*09f0*/  FADD.FTZ R96, -R155, R96 ;  /* 0x000000609b607221 */ /* 0x000fe40000010100 */
[----:B-----5:R-:W-:-:S02]  /*0a00*/  FMUL.FTZ R156, R125, R156 ;  /* 0x0000009c7d9c7220 */ /* 0x020fc40000410000 */
[----:B------:R-:W-:Y:S01]  /*0a10*/  FMUL.FTZ R3, R125, R96 ;  /* 0x000000607d037220 */ /* 0x000fe20000410000 */
[C---:B------:R-:W-:Y:S01]  /*0a20*/  FADD.FTZ R98, -R155.reuse, R98 ;  /* 0x000000629b627221 */ /* 0x040fe20000010100 */
[C---:B---3--:R-:W-:Y:S01]  /*0a30*/  FADD.FTZ R148, -R155.reuse, R93 ;  /* 0x0000005d9b947221 */ /* 0x048fe20000010100 */
[----:B0-----:R-:W-:Y:S01]  /*0a40*/  FADD.FTZ R144, -R155, R95 ;  /* 0x0000005f9b907221 */ /* 0x001fe20000010100 */
[C---:B----4-:R-:W-:Y:S02]  /*0a50*/  PRMT R97, R100.reuse, 0x7632, R97 ;  /* 0x0000763264617816 */ /* 0x050fe40000000061 */
[----:B------:R-:W-:Y:S02]  /*0a60*/  SHF.L.U32 R99, R100, 0x10, RZ ;  /* 0x0000001064637819 */ /* 0x000fe400000006ff */
[----:B------:R-:W-:-:S03]  /*0a70*/  SHF.L.U32 R154, R97, 0x10, RZ ;  /* 0x00000010619a7819 */ /* 0x000fc600000006ff */
[----:B------:R-:W-:Y:S01]  /*0a80*/  FMUL.FTZ R158, R6, R99 ;  /* 0x00000063069e7220 */ /* 0x000fe20000410000 */
[----:B------:R-:W-:Y:S01]  /*0a90*/  PRMT R100, R101, 0x7632, R100 ;  /* 0x0000763265647816 */ /* 0x000fe20000000064 */
[----:B------:R-:W-:Y:S01]  /*0aa0*/  FADD.FTZ R49, R49, R154 ;  /* 0x0000009a31317221 */ /* 0x000fe20000010000 */
[----:B------:R-:W-:Y:S01]  /*0ab0*/  SHF.L.U32 R101, R101, 0x10, RZ ;  /* 0x0000001065657819 */ /* 0x000fe200000006ff */
[-C--:B------:R-:W-:Y:S01]  /*0ac0*/  FFMA.FTZ R65, R156, R154.reuse, R65 ;  /* 0x0000009a9c417223 */ /* 0x080fe20000010041 */
        /* <DEDUP_REMOVED lines=8> */
[----:B------:R-:W-:Y:S01]  /*0b50*/  FFMA.FTZ R98, R156, R154, R95 ;  /* 0x0000009a9c627223 */ /* 0x000fe2000001005f */
[C---:B------:R-:W-:Y:S01]  /*0b60*/  PRMT R141, R102.reuse, 0x7632, R141 ;  /* 0x00007632668d7816 */ /* 0x040fe2000000008d */
[----:B------:R-:W-:Y:S01]  /*0b70*/  FADD.FTZ R94, -R155, R94 ;  /* 0x0000005e9b5e7221 */ /* 0x000fe20000010100 */
[----:B------:R-:W-:Y:S01]  /*0b80*/  SHF.L.U32 R147, R102, 0x10, RZ ;  /* 0x0000001066937819 */ /* 0x000fe200000006ff */
[C---:B------:R-:W-:Y:S01]  /*0b90*/  FMUL.FTZ R149, R125.reuse, R92 ;  /* 0x0000005c7d957220 */ /* 0x040fe20000410000 */
[----:B------:R-:W-:Y:S01]  /*0ba0*/  FMUL.FTZ R152, R125, R152 ;  /* 0x000000987d987220 */ /* 0x000fe20000410000 */
        /* <DEDUP_REMOVED lines=38> */
.L_x_2928:
[----:B------:R-:W-:Y:S05]  /*0e10*/  BSYNC B0 ;  /* 0x0000000000007941 */ /* 0x000fea0003800000 */
.L_x_2927:
        /* <DEDUP_REMOVED lines=17> */
[C---:B------:R-:W-:Y:S01]  /*0f30*/  FADD.FTZ R92, -R155.reuse, R92 ;  /* 0x0000005c9b5c7221 */ /* 0x040fe20000010100 */
[----:B------:R-:W-:-:S03]  /*0f40*/  FADD.FTZ R94, -R155, R94 ;  /* 0x0000005e9b5e7221 */ /* 0x000fc60000010100 */
[C---:B0----5:R-:W-:Y:S01]  /*0f50*/  FMUL.FTZ R127, R125.reuse, R92 ;  /* 0x0000005c7d7f7220 */ /* 0x061fe20000410000 */
[C---:B------:R-:W-:Y:S01]  /*0f60*/  FMUL.FTZ R137, R125.reuse, R94 ;  /* 0x0000005e7d897220 */ /* 0x040fe20000410000 */
[----:B------:R-:W-:Y:S01]  /*0f70*/  FMUL.FTZ R140, R125, R140 ;  /* 0x0000008c7d8c7220 */ /* 0x000fe20000410000 */
[C---:B----4-:R-:W-:Y:S02]  /*0f80*/  PRMT R93, R96.reuse, 0x7632, R93 ;  /* 0x00007632605d7816 */ /* 0x050fe4000000005d */
[----:B------:R-:W-:Y:S02]  /*0f90*/  SHF.L.U32 R95, R96, 0x10, RZ ;  /* 0x00000010605f7819 */ /* 0x000fe400000006ff */
[----:B------:R-:W-:-:S03]  /*0fa0*/  SHF.L.U32 R96, R93, 0x10, RZ ;  /* 0x000000105d607819 */ /* 0x000fc600000006ff */
[-C--:B------:R-:W-:Y:S01]  /*0fb0*/  FMUL.FTZ R142, R10, R95.reuse ;  /* 0x0000005f0a8e7220 */ /* 0x080fe20000410000 */
[----:B------:R-:W-:Y:S01]  /*0fc0*/  PRMT R128, R97, 0x7632, R128 ;  /* 0x0000763261807816 */ /* 0x000fe20000000080 */
[----:B------:R-:W-:Y:S01]  /*0fd0*/  FMUL.FTZ R139, R111, R96 ;  /* 0x000000606f8b7220 */ /* 0x000fe20000410000 */
[----:B------:R-:W-:Y:S01]  /*0fe0*/  SHF.L.U32 R97, R97, 0x10, RZ ;  /* 0x0000001061617819 */ /* 0x000fe200000006ff */
[----:B------:R-:W-:Y:S01]  /*0ff0*/  FADD.FTZ R94, R161, R142 ;  /* 0x0000008ea15e7221 */ /* 0x000fe20000010000 */
[C---:B------:R-:W-:Y:S01]  /*1000*/  FFMA.FTZ R93, R127.reuse, R142, R160 ;  /* 0x0000008e7f5d7223 */ /* 0x040fe200000100a0 */
        /* <DEDUP_REMOVED lines=8> */
[----:B---3--:R-:W-:Y:S01]  /*1090*/  FADD.FTZ R100, -R155, R100 ;  /* 0x000000649b647221 */ /* 0x008fe20000010100 */
[----:B------:R-:W-:Y:S01]  /*10a0*/  SHF.L.U32 R135, R98, 0x10, RZ ;  /* 0x0000001062877819 */ /* 0x000fe200000006ff */
        /* <DEDUP_REMOVED lines=8> */
[----:B------:R-:W-:Y:S01]  /*1130*/  SHF.L.U32 R98, R133, 0x10, RZ ;  /* 0x0000001085627819 */ /* 0x000fe200000006ff */
[----:B------:R-:W-:Y:S01]  /*1140*/  FADD.FTZ R132, -R155, R101 ;  /* 0x000000659b847221 */ /* 0x000fe20000010100 */
[----:B------:R-:W-:Y:S01]  /*1150*/  FMUL.FTZ R128, R12, R135 ;  /* 0x000000870c807220 */ /* 0x000fe20000410000 */
[----:B------:R-:W-:Y:S01]  /*1160*/  FADD.FTZ R95, R96, R131 ;  /* 0x00000083605f7221 */ /* 0x000fe20000010000 */
[----:B------:R-:W-:Y:S01]  /*1170*/  FFMA.FTZ R94, R130, R131, R93 ;  /* 0x00000083825e7223 */ /* 0x000fe2000001005d */
[C---:B------:R-:W-:Y:S01]  /*1180*/  PRMT R134, R99.reuse, 0x7632, R134 ;  /* 0x0000763263867816 */ /* 0x040fe20000000086 */
[----:B------:R-:W-:Y:S01]  /*1190*/  FADD.FTZ R36, R36, R135 ;  /* 0x0000008724247221 */ /* 0x000fe20000010000 */
[----:B------:R-:W-:Y:S01]  /*11a0*/  SHF.L.U32 R99, R99, 0x10, RZ ;  /* 0x0000001063637819 */ /* 0x000fe200000006ff */
[----:B------:R-:W-:Y:S01]  /*11b0*/  FFMA.FTZ R52, R129, R135, R52 ;  /* 0x0000008781347223 */ /* 0x000fe20000010034 */
[----:B------:R-:W-:Y:S01]  /*11c0*/  FADD.FTZ R102, -R155, R102 ;  /* 0x000000669b667221 */ /* 0x000fe20000010100 */
[----:B------:R-:W-:Y:S01]  /*11d0*/  FMUL.FTZ R132, R125, R132 ;  /* 0x000000847d847220 */ /* 0x000fe20000410000 */
[----:B------:R-:W-:Y:S01]  /*11e0*/  FMUL.FTZ R135, R113, R98 ;  /* 0x0000006271877220 */ /* 0x000fe20000410000 */
[----:B------:R-:W-:Y:S01]  /*11f0*/  FADD.FTZ R96, R95, R128 ;  /* 0x000000805f607221 */ /* 0x000fe20000010000 */
[----:B------:R-:W-:Y:S01]  /*1200*/  FFMA.FTZ R93, R129, R128, R94 ;  /* 0x00000080815d7223 */ /* 0x000fe2000001005e */
[----:B------:R-:W-:Y:S01]  /*1210*/  SHF.L.U32 R92, R134, 0x10, RZ ;  /* 0x00000010865c7819 */ /* 0x000fe200000006ff */
        /* <DEDUP_REMOVED lines=16> */
[C---:B------:R-:W-:Y:S01]  /*1320*/  FFMA.FTZ R55, R138.reuse, R92, R55 ;  /* 0x0000005c8a377223 */ /* 0x040fe20000010037 */
[----:B------:R-:W-:Y:S01]  /*1330*/  FADD.FTZ R161, R95, R136 ;  /* 0x000000885fa17221 */ /* 0x000fe20000010000 */
[----:B------:R-:W-:-:S07]  /*1340*/  FFMA.FTZ R160, R138, R136, R93 ;  /* 0x000000888aa07223 */ /* 0x000fce000001005d */
.L_x_2930:
[----:B------:R-:W-:Y:S05]  /*1350*/  BSYNC B0 ;  /* 0x0000000000007941 */ /* 0x000fea0003800000 */
.L_x_2929:
[----:B------:R-:W-:Y:S01]  /*1360*/  UMOV UR6, 0xffffffff ;  /* 0xffffffff00067882 */ /* 0x000fe20000000000 */
[----:B------:R-:W-:Y:S02]  /*1370*/  LOP3.LUT R92, R157, 0x7fffffc, RZ, 0xc0, !PT ;  /* 0x07fffffc9d5c7812 */ /* 0x000fe400078ec0ff */
[----:B------:R-:W-:Y:S02]  /*1380*/  LOP3.LUT P1, RZ, R0, 0x1f, RZ, 0xc0, !PT ;  /* 0x0000001f00ff7812 */ /* 0x000fe4000782c0ff */
[----:B------:R-:W-:Y:S01]  /*1390*/  @!P5 IADD3 R92, R92, 0x4, RZ ;  /* 0x000000045c5cd810 */ /* 0x000fe20007ffe0ff */
[----:B------:R-:W-:Y:S10]  /*13a0*/  BRA.DIV UR6, `(.L_x_2931) ;  /* 0x0000001206607947 */ /* 0x000ff4000b800000 */
        /* <DEDUP_REMOVED lines=18> */
.L_x_2949:
[----:B------:R-:W3:Y:S01]  /*14d0*/  S2R R96, SR_CgaCtaId ;  /* 0x0000000000607919 */ /* 0x000ee20000008800 */
[----:B------:R-:W-:Y:S01]  /*14e0*/  @!P1 LOP3.LUT R157, R157, 0x3, RZ, 0xc0, !PT ;  /* 0x000000039d9d9812 */ /* 0x000fe200078ec0ff */
[----:B-1----:R-:W-:Y:S01]  /*14f0*/  FADD.FTZ R100, R99, R100 ;  /* 0x0000006463647221 */ /* 0x002fe20000010000 */
[----:B------:R-:W-:Y:S01]  /*1500*/  MOV R93, 0x400 ;  /* 0x00000400005d7802 */ /* 0x000fe20000000f00 */
[----:B0-2---:R-:W-:Y:S01]  /*1510*/  FADD.FTZ R101, R101, R94 ;  /* 0x0000005e65657221 */ /* 0x005fe20000010000 */
[----:B------:R-:W-:Y:S01]  /*1520*/  @!P1 IADD3 R157, R92, R157, RZ ;  /* 0x0000009d5c9d9210 */ /* 0x000fe20007ffe0ff */
[----:B------:R-:W-:Y:S05]  /*1530*/  WARPSYNC.ALL ;  /* 0x0000000000007948 */ /* 0x000fea0003800000 */
        /* <DEDUP_REMOVED lines=26> */
[----:B------:R-:W-:Y:S01]  /*16e0*/  ISETP.NE.U32.AND P2, PT, RZ, UR8, PT ;  /* 0x00000008ff007c0c */ /* 0x000fe2000bf45070 */
[-C--:B------:R-:W-:Y:S01]  /*16f0*/  FFMA.FTZ R99, R156, R102.reuse, R103 ;  /* 0x000000669c637223 */ /* 0x080fe20000010067 */
[----:B------:R-:W-:Y:S01]  /*1700*/  ISETP.NE.AND.EX P6, PT, RZ, UR15, PT, P6 ;  /* 0x0000000fff007c0c */ /* 0x000fe2000bfc5360 */
[----:B------:R-:W-:Y:S01]  /*1710*/  FADD.FTZ R162, R158, -R97 ;  /* 0x800000619ea27221 */ /* 0x000fe20000010000 */
[----:B------:R-:W-:Y:S01]  /*1720*/  FADD.FTZ R157, R151, -R96 ;  /* 0x80000060979d7221 */ /* 0x000fe20000010000 */
[----:B------:R-:W-:Y:S01]  /*1730*/  ISETP.NE.AND.EX P2, PT, RZ, UR9, PT, P2 ;  /* 0x00000009ff007c0c */ /* 0x000fe2000bf45320 */
[-C--:B------:R-:W-:Y:S01]  /*1740*/  FFMA.FTZ R100, R149, R102.reuse, R103 ;  /* 0x0000006695647223 */ /* 0x080fe20000010067 */
[----:B------:R-:W-:Y:S01]  /*1750*/  FADD.FTZ R164, R154, -R99 ;  /* 0x800000639aa47221 */ /* 0x000fe20000010000 */
[-CC-:B------:R-:W-:Y:S01]  /*1760*/  FFMA.FTZ R155, R148, R102.reuse, R103.reuse ;  /* 0x00000066949b7223 */ /* 0x180fe20000010067 */
[-CC-:B------:R-:W-:Y:S01]  /*1770*/  FFMA.FTZ R99, R152, R102.reuse, R103.reuse ;  /* 0x0000006698637223 */ /* 0x180fe20000010067 */
[----:B------:R-:W-:Y:S01]  /*1780*/  FFMA.FTZ R98, R145, R102, R103 ;  /* 0x0000006691627223 */ /* 0x000fe20000010067 */
[----:B------:R-:W-:Y:S01]  /*1790*/  FADD.FTZ R100, R147, -R100 ;  /* 0x8000006493647221 */ /* 0x000fe20000010000 */
[----:B------:R-:W-:Y:S01]  /*17a0*/  FADD.FTZ R155, R146, -R155 ;  /* 0x8000009b929b7221 */ /* 0x000fe20000010000 */
[----:B------:R-:W-:Y:S01]  /*17b0*/  FADD.FTZ R99, R150, -R99 ;  /* 0x8000006396637221 */ /* 0x000fe20000010000 */
[----:B------:R-:W-:Y:S01]  /*17c0*/  FADD.FTZ R98, R143, -R98 ;  /* 0x800000628f627221 */ /* 0x000fe20000010000 */
[----:B------:R-:W0:Y:S01]  /*17d0*/  @P6 LDC.64 R96, c[0x0][0x308] ;  /* 0x0000c200ff606b82 */ /* 0x000e220000000a00 */
[C---:B-----5:R-:W-:Y:S01]  /*17e0*/  FMUL.FTZ R164, R125.reuse, R164 ;  /* 0x000000a47da47220 */ /* 0x060fe20000410000 */
[----:B------:R-:W-:Y:S01]  /*17f0*/  ISETP.NE.U32.AND P1, PT, RZ, UR14, PT ;  /* 0x0000000eff007c0c */ /* 0x000fe2000bf25070 */
[C---:B------:R-:W-:Y:S01]  /*1800*/  FMUL.FTZ R159, R125.reuse, R162 ;  /* 0x000000a27d9f7220 */ /* 0x040fe20000410000 */
[C---:B------:R-:W-:Y:S01]  /*1810*/  FMUL.FTZ R101, R125.reuse, R100 ;  /* 0x000000647d657220 */ /* 0x040fe20000410000 */
[C---:B------:R-:W-:Y:S01]  /*1820*/  FMUL.FTZ R100, R125.reuse, R155 ;  /* 0x0000009b7d647220 */ /* 0x040fe20000410000 */
[C---:B------:R-:W-:Y:S01]  /*1830*/  FMUL.FTZ R162, R125.reuse, R99 ;  /* 0x000000637da27220 */ /* 0x040fe20000410000 */
[----:B------:R-:W-:Y:S01]  /*1840*/  FMUL.FTZ R155, R125, R98 ;  /* 0x000000627d9b7220 */ /* 0x000fe20000410000 */
[----:B------:R-:W-:Y:S01]  /*1850*/  FFMA.FTZ R160, R144, R102, R103 ;  /* 0x0000006690a07223 */ /* 0x000fe20000010067 */
[----:B------:R-:W-:Y:S01]  /*1860*/  @P2 FADD.FTZ R164, R69, R164 ;  /* 0x000000a445a42221 */ /* 0x000fe20000010000 */
[----:B------:R-:W-:Y:S01]  /*1870*/  ISETP.NE.AND.EX P1, PT, RZ, UR15, PT, P1 ;  /* 0x0000000fff007c0c */ /* 0x000fe2000bf25310 */
[----:B------:R-:W-:Y:S01]  /*1880*/  @P2 FADD.FTZ R159, R68, R159 ;  /* 0x0000009f449f2221 */ /* 0x000fe20000010000 */
[----:B------:R-:W-:Y:S01]  /*1890*/  FADD.FTZ R160, R141, -R160 ;  /* 0x800000a08da07221 */ /* 0x000fe20000010000 */
[----:B------:R-:W-:Y:S01]  /*18a0*/  FMUL.FTZ R157, R125, R157 ;  /* 0x0000009d7d9d7220 */ /* 0x000fe20000410000 */
[C---:B------:R-:W-:Y:S01]  /*18b0*/  SEL R85, R164.reuse, R85, P1 ;  /* 0x00000055a4557207 */ /* 0x040fe20000800000 */
[----:B------:R-:W-:Y:S01]  /*18c0*/  FMUL.FTZ R164, R164, R124 ;  /* 0x0000007ca4a47220 */ /* 0x000fe20000410000 */
[C---:B------:R-:W-:Y:S01]  /*18d0*/  SEL R84, R159.reuse, R84, P1 ;  /* 0x000000549f547207 */ /* 0x040fe20000800000 */
[----:B------:R-:W-:Y:S01]  /*18e0*/  FMUL.FTZ R159, R159, R124 ;  /* 0x0000007c9f9f7220 */ /* 0x000fe20000410000 */
[----:B------:R-:W-:Y:S01]  /*18f0*/  FMUL.FTZ R160, R125, R160 ;  /* 0x000000a07da07220 */ /* 0x000fe20000410000 */
[----:B------:R-:W-:Y:S01]  /*1900*/  @P2 FADD.FTZ R157, R70, R157 ;  /* 0x0000009d469d2221 */ /* 0x000fe20000010000 */
[----:B------:R-:W-:Y:S01]  /*1910*/  @P2 FADD.FTZ R162, R71, R162 ;  /* 0x000000a247a22221 */ /* 0x000fe20000010000 */
[----:B------:R-:W-:Y:S01]  /*1920*/  @P2 FADD.FTZ R101, R72, R101 ;  /* 0x0000006548652221 */ /* 0x000fe20000010000 */
[----:B------:R-:W-:Y:S01]  /*1930*/  @P2 FADD.FTZ R100, R73, R100 ;  /* 0x0000006449642221 */ /* 0x000fe20000010000 */
[----:B------:R-:W-:Y:S01]  /*1940*/  @P2 FADD.FTZ R155, R74, R155 ;  /* 0x0000009b4a9b2221 */ /* 0x000fe20000010000 */
[----:B0-----:R-:W-:-:S04]  /*1950*/  @P6 IMAD.WIDE.U32 R98, R123, 0x20, R96 ;  /* 0x000000207b626825 */ /* 0x001fc800078e0060 */
[----:B------:R-:W-:Y:S01]  /*1960*/  FMUL.FTZ R97, R115, R164 ;  /* 0x000000a473617220 */ /* 0x000fe20000410000 */
[----:B------:R-:W-:Y:S01]  /*1970*/  @P2 FADD.FTZ R160, R75, R160 ;  /* 0x000000a04ba02221 */ /* 0x000fe20000010000 */
[C---:B------:R-:W-:Y:S01]  /*1980*/  SEL R86, R157.reuse, R86, P1 ;  /* 0x000000569d567207 */ /* 0x040fe20000800000 */
[----:B------:R-:W-:Y:S01]  /*1990*/  FMUL.FTZ R157, R157, R124 ;  /* 0x0000007c9d9d7220 */ /* 0x000fe20000410000 */
[----:B------:R-:W-:Y:S02]  /*19a0*/  SEL R87, R162, R87, P1 ;  /* 0x00000057a2577207 */ /* 0x000fe40000800000 */
[----:B------:R-:W-:Y:S02]  /*19b0*/  SEL R88, R101, R88, P1 ;  /* 0x0000005865587207 */ /* 0x000fe40000800000 */
[----:B------:R-:W-:Y:S01]  /*19c0*/  SEL R89, R100, R89, P1 ;  /* 0x0000005964597207 */ /* 0x000fe20000800000 */
[----:B------:R-:W-:Y:S01]  /*19d0*/  @P6 STG.E.128 desc[UR4][R98.64], R84 ;  /* 0x0000005462006986 */ /* 0x000fe2000c101d04 */
[C---:B------:R-:W-:Y:S01]  /*19e0*/  SEL R90, R155.reuse, R90, P1 ;  /* 0x0000005a9b5a7207 */ /* 0x040fe20000800000 */
[-C--:B------:R-:W-:Y:S01]  /*19f0*/  FMUL.FTZ R155, R155, R124.reuse ;  /* 0x0000007c9b9b7220 */ /* 0x080fe20000410000 */
[C---:B------:R-:W-:Y:S01]  /*1a00*/  SEL R91, R160.reuse, R91, P1 ;  /* 0x0000005ba05b7207 */ /* 0x040fe20000800000 */
[----:B------:R-:W-:-:S04]  /*1a10*/  FMUL.FTZ R160, R160, R124 ;  /* 0x0000007ca0a07220 */ /* 0x000fc80000410000 */
[----:B------:R0:W-:Y:S01]  /*1a20*/  @P6 STG.E.128 desc[UR4][R98.64+0x10], R88 ;  /* 0x0000105862006986 */ /* 0x0001e2000c101d04 */
[C---:B--2---:R-:W-:Y:S02]  /*1a30*/  PRMT R96, R92.reuse, 0x7632, R96 ;  /* 0x000076325c607816 */ /* 0x044fe40000000060 */
[----:B------:R-:W-:Y:S02]  /*1a40*/  SHF.L.U32 R92, R92, 0x10, RZ ;  /* 0x000000105c5c7819 */ /* 0x000fe400000006ff */
[----:B------:R-:W-:-:S03]  /*1a50*/  SHF.L.U32 R96, R96, 0x10, RZ ;  /* 0x0000001060607819 */ /* 0x000fc600000006ff */
[----:B------:R-:W-:Y:S01]  /*1a60*/  FFMA.FTZ R32, R159, R92, R32 ;  /* 0x0000005c9f207223 */ /* 0x000fe20000010020 */
[----:B------:R-:W-:Y:S01]  /*1a70*/  FMUL.FTZ R92, R162, R124 ;  /* 0x0000007ca25c7220 */ /* 0x000fe20000410000 */
[----:B------:R-:W-:Y:S01]  /*1a80*/  FFMA.FTZ R33, R164, R96, R33 ;  /* 0x00000060a4217223 */ /* 0x000fe20000010021 */
[----:B------:R-:W-:Y:S01]  /*1a90*/  FMUL.FTZ R96, R14, R159 ;  /* 0x0000009f0e607220 */ /* 0x000fe20000410000 */
[----:B------:R-:W-:Y:S01]  /*1aa0*/  FMUL.FTZ R162, R100, R124 ;  /* 0x0000007c64a27220 */ /* 0x000fe20000410000 */
[----:B0-----:R-:W-:Y:S01]  /*1ab0*/  FMUL.FTZ R98, R116, R92 ;  /* 0x0000005c74627220 */ /* 0x001fe20000410000 */
[----:B------:R-:W-:Y:S02]  /*1ac0*/  FMUL.FTZ R100, R17, R155 ;  /* 0x0000009b11647220 */ /* 0x000fe40000410000 */
[----:B------:R-:W-:Y:S01]  /*1ad0*/  F2FP.BF16.F32.PACK_AB R96, R97, R96 ;  /* 0x000000606160723e */ /* 0x000fe200000010ff */
[----:B------:R-:W-:Y:S01]  /*1ae0*/  FMUL.FTZ R99, R117, R162 ;  /* 0x000000a275637220 */ /* 0x000fe20000410000 */
[----:B------:R-:W-:-:S02]  /*1af0*/  SHF.L.U32 R97, R93, 0x10, RZ ;  /* 0x000000105d617819 */ /* 0x000fc400000006ff */
[----:B------:R-:W-:-:S03]  /*1b00*/  PRMT R93, R93, 0x7632, R93 ;  /* 0x000076325d5d7816 */ /* 0x000fc6000000005d */
[----:B------:R-:W-:Y:S01]  /*1b10*/  FFMA.FTZ R34, R157, R97, R34 ;  /* 0x000000619d227223 */ /* 0x000fe20000010022 */
[----:B------:R-:W-:Y:S01]  /*1b20*/  FMUL.FTZ R97, R15, R157 ;  /* 0x0000009d0f617220 */ /* 0x000fe20000410000 */
[----:B------:R-:W-:Y:S01]  /*1b30*/  FMUL.FTZ R157, R101, R124 ;  /* 0x0000007c659d7220 */ /* 0x000fe20000410000 */
[----:B------:R-:W-:Y:S01]  /*1b40*/  FMUL.FTZ R101, R118, R160 ;  /* 0x000000a076657220 */ /* 0x000fe20000410000 */
[----:B------:R-:W-:Y:S02]  /*1b50*/  SHF.L.U32 R93, R93, 0x10, RZ ;  /* 0x000000105d5d7819 */ /* 0x000fe400000006ff */
[----:B------:R-:W-:Y:S01]  /*1b60*/  F2FP.BF16.F32.PACK_AB R97, R98, R97 ;  /* 0x000000616261723e */ /* 0x000fe200000010ff */
[----:B------:R-:W-:Y:S02]  /*1b70*/  FMUL.FTZ R98, R16, R157 ;  /* 0x0000009d10627220 */ /* 0x000fe40000410000 */
[----:B------:R-:W-:Y:S01]  /*1b80*/  FFMA.FTZ R35, R92, R93, R35 ;  /* 0x0000005d5c237223 */ /* 0x000fe20000010023 */
[----:B------:R-:W-:-:S02]  /*1b90*/  SHF.L.U32 R92, R94, 0x10, RZ ;  /* 0x000000105e5c7819 */ /* 0x000fc400000006ff */
[----:B------:R-:W-:Y:S02]  /*1ba0*/  F2FP.BF16.F32.PACK_AB R98, R99, R98 ;  /* 0x000000626362723e */ /* 0x000fe400000010ff */
[----:B------:R-:W-:Y:S01]  /*1bb0*/  F2FP.BF16.F32.PACK_AB R99, R101, R100 ;  /* 0x000000646563723e */ /* 0x000fe200000010ff */
[----:B------:R-:W-:Y:S01]  /*1bc0*/  FFMA.FTZ R28, R157, R92, R28 ;  /* 0x0000005c9d1c7223 */ /* 0x000fe2000001001c */
[----:B------:R-:W0:Y:S01]  /*1bd0*/  LDC.64 R100, c[0x0][0x2f8] ;  /* 0x0000be00ff647b82 */ /* 0x000e220000000a00 */
[----:B------:R-:W-:Y:S02]  /*1be0*/  PRMT R94, R94, 0x7632, R94 ;  /* 0x000076325e5e7816 */ /* 0x000fe4000000005e */
[C---:B------:R-:W-:Y:S02]  /*1bf0*/  PRMT R92, R95.reuse, 0x7632, R92 ;  /* 0x000076325f5c7816 */ /* 0x040fe4000000005c */
[----:B------:R-:W-:Y:S02]  /*1c00*/  SHF.L.U32 R94, R94, 0x10, RZ ;  /* 0x000000105e5e7819 */ /* 0x000fe400000006ff */
[----:B------:R-:W-:-:S02]  /*1c10*/  SHF.L.U32 R95, R95, 0x10, RZ ;  /* 0x000000105f5f7819 */ /* 0x000fc400000006ff */
[----:B------:R-:W-:Y:S01]  /*1c20*/  SHF.L.U32 R92, R92, 0x10, RZ ;  /* 0x000000105c5c7819 */ /* 0x000fe200000006ff */
[----:B------:R-:W-:Y:S02]  /*1c30*/  FFMA.FTZ R29, R162, R94, R29 ;  /* 0x0000005ea21d7223 */ /* 0x000fe4000001001d */
[----:B------:R-:W-:Y:S02]  /*1c40*/  FFMA.FTZ R30, R155, R95, R30 ;  /* 0x0000005f9b1e7223 */ /* 0x000fe4000001001e */
[----:B------:R-:W-:Y:S01]  /*1c50*/  FFMA.FTZ R31, R160, R92, R31 ;  /* 0x0000005ca01f7223 */ /* 0x000fe2000001001f */
[C---:B0-----:R-:W-:Y:S01]  /*1c60*/  IMAD.WIDE.U32 R100, R123.reuse, 0x10, R100 ;  /* 0x000000107b647825 */ /* 0x041fe200078e0064 */
[----:B------:R-:W-:-:S04]  /*1c70*/  IADD3 R123, R123, 0x80, RZ ;  /* 0x000000807b7b7810 */ /* 0x000fc80007ffe0ff */
[----:B------:R0:W-:Y:S03]  /*1c80*/  STG.E.128 desc[UR4][R100.64], R96 ;  /* 0x0000006064007986 */ /* 0x0001e6000c101d04 */
.L_x_2933:
[----:B------:R-:W-:Y:S05]  /*1c90*/  BSYNC B0 ;  /* 0x0000000000007941 */ /* 0x000fea0003800000 */
.L_x_2932:
[----:B------:R-:W-:Y:S04]  /*1ca0*/  BSSY B0, `(.L_x_2934) ;  /* 0x0000062000007945 */ /* 0x000fe80003800000 */
[----:B------:R-:W-:Y:S05]  /*1cb0*/  @!P4 BRA `(.L_x_2935) ;  /* 0x000000040080c947 */ /* 0x000fea0003800000 */
[----:B------:R-:W1:Y:S02]  /*1cc0*/  LDC.64 R92, c[0x0][0x220] ;  /* 0x00008800ff5c7b82 */ /* 0x000e640000000a00 */
[----:B-1----:R-:W-:-:S06]  /*1cd0*/  IMAD.WIDE.U32 R92, R123, 0x10, R92 ;  /* 0x000000107b5c7825 */ /* 0x002fcc00078e005c */
[----:B------:R-:W2:Y:S01]  /*1ce0*/  LDG.E.128 R92, desc[UR4][R92.64] ;  /* 0x000000045c5c7981 */ /* 0x000ea2000c1e1d00 */
[----:B------:R-:W-:Y:S01]  /*1cf0*/  ISETP.NE.U32.AND P2, PT, RZ, UR8, PT ;  /* 0x00000008ff007c0c */ /* 0x000fe2000bf45070 */
[-CC-:B0-----:R-:W-:Y:S01]  /*1d00*/  FFMA.FTZ R97, R127, R102.reuse, R103.reuse ;  /* 0x000000667f617223 */ /* 0x181fe20000010067 */
[----:B------:R-:W-:Y:S01]  /*1d10*/  ISETP.NE.U32.AND P6, PT, RZ, UR14, PT ;  /* 0x0000000eff007c0c */ /* 0x000fe2000bfc5070 */
[-CC-:B------:R-:W-:Y:S01]  /*1d20*/  FFMA.FTZ R98, R140, R102.reuse, R103.reuse ;  /* 0x000000668c627223 */ /* 0x180fe20000010067 */
[-CC-:B------:R-:W-:Y:S01]  /*1d30*/  FFMA.FTZ R99, R137, R102.reuse, R103.reuse ;  /* 0x0000006689637223 */ /* 0x180fe20000010067 */
[-CC-:B------:R-:W-:Y:S01]  /*1d40*/  FFMA.FTZ R160, R130, R102.reuse, R103.reuse ;  /* 0x0000006682a07223 */ /* 0x180fe20000010067 */
[-CC-:B------:R-:W-:Y:S01]  /*1d50*/  FFMA.FTZ R101, R129, R102.reuse, R103.reuse ;  /* 0x0000006681657223 */ /* 0x180fe20000010067 */
[-CC-:B------:R-:W-:Y:S01]  /*1d60*/  FFMA.FTZ R162, R132, R102.reuse, R103.reuse ;  /* 0x0000006684a27223 */ /* 0x180fe20000010067 */
[-CC-:B------:R-:W-:Y:S01]  /*1d70*/  FFMA.FTZ R155, R133, R102.reuse, R103.reuse ;  /* 0x00000066859b7223 */ /* 0x180fe20000010067 */
[----:B------:R-:W-:Y:S01]  /*1d80*/  ISETP.NE.AND.EX P2, PT, RZ, UR9, PT, P2 ;  /* 0x00000009ff007c0c */ /* 0x000fe2000bf45320 */
[----:B------:R-:W-:Y:S01]  /*1d90*/  FFMA.FTZ R103, R138, R102, R103 ;  /* 0x000000668a677223 */ /* 0x000fe20000010067 */
[----:B------:R-:W-:Y:S01]  /*1da0*/  ISETP.NE.AND.EX P6, PT, RZ, UR15, PT, P6 ;  /* 0x0000000fff007c0c */ /* 0x000fe2000bfc5360 */
        /* <DEDUP_REMOVED lines=16> */
[----:B------:R-:W-:Y:S01]  /*1eb0*/  ISETP.NE.U32.AND P1, PT, RZ, UR14, PT ;  /* 0x0000000eff007c0c */ /* 0x000fe2000bf25070 */
        /* <DEDUP_REMOVED lines=8> */
[----:B------:R-:W-:Y:S01]  /*1f40*/  ISETP.NE.AND.EX P1, PT, RZ, UR15, PT, P1 ;  /* 0x0000000fff007c0c */ /* 0x000fe2000bf25310 */
[CC--:B------:R-:W-:Y:S01]  /*1f50*/  FMUL.FTZ R162, R98.reuse, R124.reuse ;  /* 0x0000007c62a27220 */ /* 0x0c0fe20000410000 */
[----:B------:R-:W-:Y:S01]  /*1f60*/  @P6 LEA R96, P2, R123, UR14, 0x5 ;  /* 0x0000000e7b606c11 */ /* 0x000fe2000f8428ff */
[----:B------:R-:W-:Y:S01]  /*1f70*/  FMUL.FTZ R125, R101, R124 ;  /* 0x0000007c657d7220 */ /* 0x000fe20000410000 */
[C---:B------:R-:W-:Y:S01]  /*1f80*/  SEL R84, R99.reuse, R84, P1 ;  /* 0x0000005463547207 */ /* 0x040fe20000800000 */
[----:B------:R-:W-:Y:S01]  /*1f90*/  FMUL.FTZ R99, R99, R124 ;  /* 0x0000007c63637220 */ /* 0x000fe20000410000 */
[----:B------:R-:W-:-:S02]  /*1fa0*/  SEL R85, R98, R85, P1 ;  /* 0x0000005562557207 */ /* 0x000fc40000800000 */
        /* <DEDUP_REMOVED lines=8> */
[----:B------:R-:W-:Y:S01]  /*2030*/  SEL R90, R101, R90, P1 ;  /* 0x0000005a655a7207 */ /* 0x000fe20000800000 */
[----:B------:R-:W-:Y:S01]  /*2040*/  FMUL.FTZ R124, R100, R124 ;  /* 0x0000007c647c7220 */ /* 0x000fe20000410000 */
[----:B------:R-:W-:-:S02]  /*2050*/  @P6 LEA.HI.X R97, R123, UR15, RZ, 0x5, P2 ;  /* 0x0000000f7b616c11 */ /* 0x000fc400090f2cff */
[----:B------:R-:W-:Y:S01]  /*2060*/  SEL R91, R100, R91, P1 ;  /* 0x0000005b645b7207 */ /* 0x000fe20000800000 */
[----:B------:R-:W-:Y:S01]  /*2070*/  FMUL.FTZ R100, R105, R125 ;  /* 0x0000007d69647220 */ /* 0x000fe20000410000 */
[----:B------:R-:W-:Y:S01]  /*2080*/  FMUL.FTZ R101, R122, R124 ;  /* 0x0000007c7a657220 */ /* 0x000fe20000410000 */
[----:B------:R-:W-:Y:S04]  /*2090*/  @P6 STG.E.128 desc[UR4][R96.64], R84 ;  /* 0x0000005460006986 */ /* 0x000fe8000c101d04 */
[----:B------:R0:W-:Y:S02]  /*20a0*/  @P6 STG.E.128 desc[UR4][R96.64+0x10], R88 ;  /* 0x0000105860006986 */ /* 0x0001e4000c101d04 */
[----:B0-----:R-:W-:Y:S01]  /*20b0*/  FMUL.FTZ R96, R18, R99 ;  /* 0x0000006312607220 */ /* 0x001fe20000410000 */
[----:B------:R-:W-:-:S05]  /*20c0*/  FMUL.FTZ R97, R119, R162 ;  /* 0x000000a277617220 */ /* 0x000fca0000410000 */
[----:B------:R-:W-:Y:S02]  /*20d0*/  F2FP.BF16.F32.PACK_AB R96, R97, R96 ;  /* 0x000000606160723e */ /* 0x000fe400000010ff */
[C---:B--2---:R-:W-:Y:S02]  /*20e0*/  SHF.L.U32 R98, R92.reuse, 0x10, RZ ;  /* 0x000000105c627819 */ /* 0x044fe400000006ff */
[----:B------:R-:W-:-:S03]  /*20f0*/  PRMT R92, R92, 0x7632, R92 ;  /* 0x000076325c5c7816 */ /* 0x000fc6000000005c */
[----:B------:R-:W-:Y:S01]  /*2100*/  FFMA.FTZ R24, R99, R98, R24 ;  /* 0x0000006263187223 */ /* 0x000fe20000010018 */
[----:B------:R-:W-:Y:S01]  /*2110*/  FMUL.FTZ R98, R19, R155 ;  /* 0x0000009b13627220 */ /* 0x000fe20000410000 */
[----:B------:R-:W-:Y:S01]  /*2120*/  FMUL.FTZ R99, R120, R160 ;  /* 0x000000a078637220 */ /* 0x000fe20000410000 */
[----:B------:R-:W-:-:S04]  /*2130*/  SHF.L.U32 R92, R92, 0x10, RZ ;  /* 0x000000105c5c7819 */ /* 0x000fc800000006ff */
[----:B------:R-:W-:Y:S01]  /*2140*/  F2FP.BF16.F32.PACK_AB R97, R99, R98 ;  /* 0x000000626361723e */ /* 0x000fe200000010ff */
[----:B------:R-:W-:Y:S01]  /*2150*/  FMUL.FTZ R98, R104, R103 ;  /* 0x0000006768627220 */ /* 0x000fe20000410000 */
[----:B------:R-:W-:Y:S01]  /*2160*/  FMUL.FTZ R99, R121, R102 ;  /* 0x0000006679637220 */ /* 0x000fe20000410000 */
[----:B------:R-:W-:Y:S01]  /*2170*/  FFMA.FTZ R25, R162, R92, R25 ;  /* 0x0000005ca2197223 */ /* 0x000fe20000010019 */
[C---:B------:R-:W-:Y:S02]  /*2180*/  PRMT R92, R93.reuse, 0x7632, R92 ;  /* 0x000076325d5c7816 */ /* 0x040fe4000000005c */
[----:B------:R-:W-:Y:S02]  /*2190*/  SHF.L.U32 R93, R93, 0x10, RZ ;  /* 0x000000105d5d7819 */ /* 0x000fe400000006ff */
[----:B------:R-:W-:Y:S02]  /*21a0*/  F2FP.BF16.F32.PACK_AB R98, R99, R98 ;  /* 0x000000626362723e */ /* 0x000fe400000010ff */
[----:B------:R-:W-:Y:S01]  /*21b0*/  F2FP.BF16.F32.PACK_AB R99, R101, R100 ;  /* 0x000000646563723e */ /* 0x000fe200000010ff */
[----:B------:R-:W-:Y:S01]  /*21c0*/  FFMA.FTZ R26, R155, R93, R26 ;  /* 0x0000005d9b1a7223 */ /* 0x000fe2000001001a */
[----:B------:R-:W-:-:S02]  /*21d0*/  LEA R100, P1, R123, UR16, 0x4 ;  /* 0x000000107b647c11 */ /* 0x000fc4000f8220ff */
[----:B------:R-:W-:Y:S02]  /*21e0*/  SHF.L.U32 R92, R92, 0x10, RZ ;  /* 0x000000105c5c7819 */ /* 0x000fe400000006ff */
[----:B------:R-:W-:Y:S02]  /*21f0*/  LEA.HI.X R101, R123, UR17, RZ, 0x4, P1 ;  /* 0x000000117b657c11 */ /* 0x000fe400088f24ff */
[----:B------:R-:W-:Y:S01]  /*2200*/  PRMT R93, R95, 0x7632, R93 ;  /* 0x000076325f5d7816 */ /* 0x000fe2000000005d */
[----:B------:R-:W-:Y:S01]  /*2210*/  FFMA.FTZ R27, R160, R92, R27 ;  /* 0x0000005ca01b7223 */ /* 0x000fe2000001001b */
[C---:B------:R-:W-:Y:S01]  /*2220*/  PRMT R92, R94.reuse, 0x7632, R92 ;  /* 0x000076325e5c7816 */ /* 0x040fe2000000005c */
[----:B------:R1:W-:Y:S01]  /*2230*/  STG.E.128 desc[UR4][R100.64], R96 ;  /* 0x0000006064007986 */ /* 0x0003e2000c101d04 */
[----:B------:R-:W-:Y:S02]  /*2240*/  SHF.L.U32 R94, R94, 0x10, RZ ;  /* 0x000000105e5e7819 */ /* 0x000fe400000006ff */
[----:B------:R-:W-:-:S02]  /*2250*/  SHF.L.U32 R92, R92, 0x10, RZ ;  /* 0x000000105c5c7819 */ /* 0x000fc400000006ff */
[----:B------:R-:W-:Y:S01]  /*2260*/  SHF.L.U32 R95, R95, 0x10, RZ ;  /* 0x000000105f5f7819 */ /* 0x000fe200000006ff */
[----:B------:R-:W-:Y:S01]  /*2270*/  FFMA.FTZ R20, R103, R94, R20 ;  /* 0x0000005e67147223 */ /* 0x000fe20000010014 */
[----:B------:R-:W-:Y:S01]  /*2280*/  SHF.L.U32 R93, R93, 0x10, RZ ;  /* 0x000000105d5d7819 */ /* 0x000fe200000006ff */
[----:B------:R-:W-:Y:S02]  /*2290*/  FFMA.FTZ R21, R102, R92, R21 ;  /* 0x0000005c66157223 */ /* 0x000fe40000010015 */
[----:B------:R-:W-:Y:S02]  /*22a0*/  FFMA.FTZ R22, R125, R95, R22 ;  /* 0x0000005f7d167223 */ /* 0x000fe40000010016 */
[----:B------:R-:W-:-:S07]  /*22b0*/  FFMA.FTZ R23, R124, R93, R23 ;  /* 0x0000005d7c177223 */ /* 0x000fce0000010017 */
.L_x_2935:
[----:B------:R-:W-:Y:S05]  /*22c0*/  BSYNC B0 ;  /* 0x0000000000007941 */ /* 0x000fea0003800000 */
.L_x_2934:
[----:B------:R-:W-:Y:S02]  /*22d0*/  IADD3 R5, R5, UR18, RZ ;  /* 0x0000001205057c10 */ /* 0x000fe4000fffe0ff */
[----:B01----:R-:W-:Y:S02]  /*22e0*/  SEL R98, RZ, 0x1, P5 ;  /* 0x00000001ff627807 */ /* 0x003fe40002800000 */
[----:B------:R-:W-:-:S13]  /*22f0*/  ISETP.GE.AND P1, PT, R5, UR19, PT ;  /* 0x0000001305007c0c */ /* 0x000fda000bf26270 */
[----:B------:R-:W-:Y:S05]  /*2300*/  @!P1 BRA `(.L_x_2936) ;  /* 0xffffffe4000c9947 */ /* 0x000fea000383ffff */
.L_x_2926:
        /* <DEDUP_REMOVED lines=19> */
.L_x_2938:
[----:B------:R-:W-:Y:S05]  /*2440*/  BSYNC B0 ;  /* 0x0000000000007941 */ /* 0x000fea0003800000 */
.L_x_2937:
        /* <DEDUP_REMOVED lines=14> */
.L_x_2931:
[----:B------:R-:W-:Y:S01]  /*2530*/  HFMA2.MMA R155, -RZ, RZ, 0, 9.5367431640625e-07 ;  /* 0x00000010ff9b7435 */ /* 0x000fe200000001ff */
[----:B------:R-:W-:Y:S02]  /*2540*/  MOV R162, 0x1f ;  /* 0x0000001f00a27802 */ /* 0x000fe40000000f00 */
[----:B------:R-:W-:-:S08]  /*2550*/  MOV R102, 0xffffffff ;  /* 0xffffffff00667802 */ /* 0x000fd00000000f00 */
[----:B-----5:R-:W-:Y:S05]  /*2560*/  WARPSYNC.COLLECTIVE R102, `(.L_x_2939) ;  /* 0x0000000066087348 */ /* 0x020fea0003c00000 */
[----:B------:R0:W1:Y:S02]  /*2570*/  SHFL.DOWN P6, R103, R161, R155, R162 ;  /* 0x0800009ba1677389 */ /* 0x00006400000c00a2 */
[----:B01---5:R-:W-:Y:S01]  /*2580*/  ENDCOLLECTIVE ;  /* 0x000000000000791b */ /* 0x023fe20003800000 */
.L_x_2939:
[----:B------:R-:W-:-:S05]  /*2590*/  MOV R94, R103 ;  /* 0x00000067005e7202 */ /* 0x000fca0000000f00 */
[----:B------:R-:W-:Y:S01]  /*25a0*/  FADD.FTZ R94, R94, R161 ;  /* 0x000000a15e5e7221 */ /* 0x000fe20000010000 */
[----:B------:R-:W-:-:S07]  /*25b0*/  MOV R161, R160 ;  /* 0x000000a000a17202 */ /* 0x000fce0000000f00 */
[----:B------:R-:W-:Y:S05]  /*25c0*/  WARPSYNC.COLLECTIVE R102, `(.L_x_2940) ;  /* 0x0000000066087348 */ /* 0x000fea0003c00000 */
[----:B------:R0:W1:Y:S02]  /*25d0*/  SHFL.DOWN P6, R103, R161, R155, R162 ;  /* 0x0800009ba1677389 */ /* 0x00006400000c00a2 */
[----:B01----:R-:W-:Y:S01]  /*25e0*/  ENDCOLLECTIVE ;  /* 0x000000000000791b */ /* 0x003fe20003800000 */
.L_x_2940:
[----:B------:R-:W-:Y:S01]  /*25f0*/  HFMA2.MMA R155, -RZ, RZ, 0, 4.76837158203125e-07 ;  /* 0x00000008ff9b7435 */ /* 0x000fe200000001ff */
[----:B------:R-:W-:Y:S02]  /*2600*/  MOV R161, R94 ;  /* 0x0000005e00a17202 */ /* 0x000fe40000000f00 */
[----:B------:R-:W-:-:S08]  /*2610*/  MOV R93, R103 ;  /* 0x00000067005d7202 */ /* 0x000fd00000000f00 */
[----:B------:R-:W-:Y:S05]  /*2620*/  WARPSYNC.COLLECTIVE R102, `(.L_x_2941) ;  /* 0x0000000066087348 */ /* 0x000fea0003c00000 */
[----:B------:R0:W1:Y:S02]  /*2630*/  SHFL.DOWN P6, R103, R161, R155, R162 ;  /* 0x0800009ba1677389 */ /* 0x00006400000c00a2 */
[----:B01----:R-:W-:Y:S01]  /*2640*/  ENDCOLLECTIVE ;  /* 0x000000000000791b */ /* 0x003fe20003800000 */
.L_x_2941:
[----:B------:R-:W-:-:S05]  /*2650*/  FADD.FTZ R93, R93, R160 ;  /* 0x000000a05d5d7221 */ /* 0x000fca0000010000 */
[----:B------:R-:W-:Y:S02]  /*2660*/  MOV R161, R93 ;  /* 0x0000005d00a17202 */ /* 0x000fe40000000f00 */
[----:B------:R-:W-:-:S07]  /*2670*/  MOV R95, R103 ;  /* 0x00000067005f7202 */ /* 0x000fce0000000f00 */
[----:B------:R-:W-:Y:S05]  /*2680*/  WARPSYNC.COLLECTIVE R102, `(.L_x_2942) ;  /* 0x0000000066087348 */ /* 0x000fea0003c00000 */
[----:B------:R0:W1:Y:S02]  /*2690*/  SHFL.DOWN P6, R103, R161, R155, R162 ;  /* 0x0800009ba1677389 */ /* 0x00006400000c00a2 */
[----:B01----:R-:W-:Y:S01]  /*26a0*/  ENDCOLLECTIVE ;  /* 0x000000000000791b */ /* 0x003fe20003800000 */
.L_x_2942:
[----:B------:R-:W-:Y:S01]  /*26b0*/  FADD.FTZ R95, R94, R95 ;  /* 0x0000005f5e5f7221 */ /* 0x000fe20000010000 */
[----:B------:R-:W-:-:S04]  /*26c0*/  HFMA2.MMA R155, -RZ, RZ, 0, 2.384185791015625e-07 ;  /* 0x00000004ff9b7435 */ /* 0x000fc800000001ff */
[----:B------:R-:W-:Y:S02]  /*26d0*/  MOV R161, R95 ;  /* 0x0000005f00a17202 */ /* 0x000fe40000000f00 */
[----:B------:R-:W-:-:S07]  /*26e0*/  MOV R96, R103 ;  /* 0x0000006700607202 */ /* 0x000fce0000000f00 */
[----:B------:R-:W-:Y:S05]  /*26f0*/  WARPSYNC.COLLECTIVE R102, `(.L_x_2943) ;  /* 0x0000000066087348 */ /* 0x000fea0003c00000 */
[----:B------:R0:W1:Y:S02]  /*2700*/  SHFL.DOWN P6, R103, R161, R155, R162 ;  /* 0x0800009ba1677389 */ /* 0x00006400000c00a2 */
[----:B01----:R-:W-:Y:S01]  /*2710*/  ENDCOLLECTIVE ;  /* 0x000000000000791b */ /* 0x003fe20003800000 */
.L_x_2943:
[----:B------:R-:W-:-:S05]  /*2720*/  FADD.FTZ R96, R93, R96 ;  /* 0x000000605d607221 */ /* 0x000fca0000010000 */
[----:B------:R-:W-:Y:S02]  /*2730*/  MOV R161, R96 ;  /* 0x0000006000a17202 */ /* 0x000fe40000000f00 */
[----:B------:R-:W-:-:S07]  /*2740*/  MOV R98, R103 ;  /* 0x0000006700627202 */ /* 0x000fce0000000f00 */
[----:B------:R-:W-:Y:S05]  /*2750*/  WARPSYNC.COLLECTIVE R102, `(.L_x_2944) ;  /* 0x0000000066087348 */ /* 0x000fea0003c00000 */
[----:B------:R0:W1:Y:S02]  /*2760*/  SHFL.DOWN P6, R103, R161, R155, R162 ;  /* 0x0800009ba1677389 */ /* 0x00006400000c00a2 */
[----:B01----:R-:W-:Y:S01]  /*2770*/  ENDCOLLECTIVE ;  /* 0x000000000000791b */ /* 0x003fe20003800000 */
.L_x_2944:
[----:B------:R-:W-:Y:S01]  /*2780*/  FADD.FTZ R98, R95, R98 ;  /* 0x000000625f627221 */ /* 0x000fe20000010000 */
[----:B------:R-:W-:-:S04]  /*2790*/  HFMA2.MMA R155, -RZ, RZ, 0, 1.1920928955078125e-07 ;  /* 0x00000002ff9b7435 */ /* 0x000fc800000001ff */
[----:B------:R-:W-:Y:S02]  /*27a0*/  MOV R161, R98 ;  /* 0x0000006200a17202 */ /* 0x000fe40000000f00 */
[----:B------:R-:W-:-:S07]  /*27b0*/  MOV R97, R103 ;  /* 0x0000006700617202 */ /* 0x000fce0000000f00 */
[----:B------:R-:W-:Y:S05]  /*27c0*/  WARPSYNC.COLLECTIVE R102, `(.L_x_2945) ;  /* 0x0000000066087348 */ /* 0x000fea0003c00000 */
[----:B------:R0:W1:Y:S02]  /*27d0*/  SHFL.DOWN P6, R103, R161, R155, R162 ;  /* 0x0800009ba1677389 */ /* 0x00006400000c00a2 */
[----:B01----:R-:W-:Y:S01]  /*27e0*/  ENDCOLLECTIVE ;  /* 0x000000000000791b */ /* 0x003fe20003800000 */
.L_x_2945:
[----:B------:R-:W-:-:S05]  /*27f0*/  FADD.FTZ R97, R96, R97 ;  /* 0x0000006160617221 */ /* 0x000fca0000010000 */
[----:B------:R-:W-:Y:S02]  /*2800*/  MOV R161, R97 ;  /* 0x0000006100a17202 */ /* 0x000fe40000000f00 */
[----:B------:R-:W-:-:S07]  /*2810*/  MOV R99, R103 ;  /* 0x0000006700637202 */ /* 0x000fce0000000f00 */
[----:B------:R-:W-:Y:S05]  /*2820*/  WARPSYNC.COLLECTIVE R102, `(.L_x_2946) ;  /* 0x0000000066087348 */ /* 0x000fea0003c00000 */
[----:B------:R0:W1:Y:S02]  /*2830*/  SHFL.DOWN P6, R103, R161, R155, R162 ;  /* 0x0800009ba1677389 */ /* 0x00006400000c00a2 */
[----:B01----:R-:W-:Y:S01]  /*2840*/  ENDCOLLECTIVE ;  /* 0x000000000000791b */ /* 0x003fe20003800000 */
.L_x_2946:
[----:B------:R-:W-:Y:S01]  /*2850*/  FADD.FTZ R99, R98, R99 ;  /* 0x0000006362637221 */ /* 0x000fe20000010000 */
[----:B------:R-:W-:-:S04]  /*2860*/  HFMA2.MMA R155, -RZ, RZ, 0, 5.9604644775390625e-08 ;  /* 0x00000001ff9b7435 */ /* 0x000fc800000001ff */
[----:B------:R-:W-:Y:S02]  /*2870*/  MOV R161, R99 ;  /* 0x0000006300a17202 */ /* 0x000fe40000000f00 */
[----:B------:R-:W-:-:S07]  /*2880*/  MOV R100, R103 ;  /* 0x0000006700647202 */ /* 0x000fce0000000f00 */
[----:B------:R-:W-:Y:S05]  /*2890*/  WARPSYNC.COLLECTIVE R102, `(.L_x_2947) ;  /* 0x0000000066087348 */ /* 0x000fea0003c00000 */
[----:B------:R0:W1:Y:S02]  /*28a0*/  SHFL.DOWN P6, R103, R161, R155, R162 ;  /* 0x0800009ba1677389 */ /* 0x00006400000c00a2 */
[----:B01----:R-:W-:Y:S01]  /*28b0*/  ENDCOLLECTIVE ;  /* 0x000000000000791b */ /* 0x003fe20003800000 */
.L_x_2947:
[----:B------:R-:W-:-:S05]  /*28c0*/  FADD.FTZ R101, R97, R100 ;  /* 0x0000006461657221 */ /* 0x000fca0000010000 */
[----:B------:R-:W-:Y:S02]  /*28d0*/  MOV R161, R101 ;  /* 0x0000006500a17202 */ /* 0x000fe40000000f00 */
[----:B------:R-:W-:-:S07]  /*28e0*/  MOV R100, R103 ;  /* 0x0000006700647202 */ /* 0x000fce0000000f00 */
[----:B------:R-:W-:Y:S05]  /*28f0*/  WARPSYNC.COLLECTIVE R102, `(.L_x_2948) ;  /* 0x0000000066087348 */ /* 0x000fea0003c00000 */
[----:B------:R0:W1:Y:S02]  /*2900*/  SHFL.DOWN P6, R103, R161, R155, R162 ;  /* 0x0800009ba1677389 */ /* 0x00006400000c00a2 */
[----:B01----:R-:W-:Y:S01]  /*2910*/  ENDCOLLECTIVE ;  /* 0x000000000000791b */ /* 0x003fe20003800000 */
.L_x_2948:
[----:B------:R-:W-:Y:S01]  /*2920*/  MOV R94, R103 ;  /* 0x00000067005e7202 */ /* 0x000fe20000000f00 */
[----:B------:R-:W-:Y:S06]  /*2930*/  BRA `(.L_x_2949) ;  /* 0xffffffe800e47947 */ /* 0x000fec000383ffff */
.L_x_2950:
        /* <DEDUP_REMOVED lines=12> */
.L_x_8742:


//--------------------- .text._ZN10layer_norm13ln_bwd_kernelINS_13Kernel_traitsI13__nv_bfloat16S2_fS2_fjLj2048ELj1ELj1ELj4ELj16ENS_18Kernel_traits_baseILj2048ES2_S2_fS2_fjLj128EEEEELb0ELb1ELb0ELb1EEEvNS_9BwdParamsE --------------------------
	.section	.text._ZN10layer_norm13ln_bwd_kernelINS_13Kernel_traitsI13__nv_bfloat16S2_fS2_fjLj2048ELj1ELj1ELj4ELj16ENS_18Kernel_traits_baseILj2048ES2_S2_fS2_fjLj128EEEEELb0ELb1ELb0ELb1EEEvNS_9BwdParamsE,"ax",@progbits
	.align	128
        .global         _ZN10layer_norm13ln_bwd_kernelINS_13Kernel_traitsI13__nv_bfloat16S2_fS2_fjLj2048ELj1ELj1ELj4ELj16ENS_18Kernel_traits_baseILj2048ES2_S2_fS2_fjLj128EEEEELb0ELb1ELb0ELb1EEEvNS_9BwdParamsE
        .type           _ZN10layer_norm13ln_bwd_kernelINS_13Kernel_traitsI13__nv_bfloat16S2_fS2_fjLj2048ELj1ELj1ELj4ELj16ENS_18Kernel_traits_baseILj2048ES2_S2_fS2_fjLj128EEEEELb0ELb1ELb0ELb1EEEvNS_9BwdParamsE,@function
        .size           _ZN10layer_norm13ln_bwd_kernelINS_13Kernel_traitsI13__nv_bfloat16S2_fS2_fjLj2048ELj1ELj1ELj4ELj16ENS_18Kernel_traits_baseILj2048ES2_S2_fS2_fjLj128EEEEELb0ELb1ELb0ELb1EEEvNS_9BwdParamsE,(.L_x_8743 - _ZN10layer_norm13ln_bwd_kernelINS_13Kernel_traitsI13__nv_bfloat16S2_fS2_fjLj2048ELj1ELj1ELj4ELj16ENS_18Kernel_traits_baseILj2048ES2_S2_fS2_fjLj128EEEEELb0ELb1ELb0ELb1EEEvNS_9BwdParamsE)
        .other          _ZN10layer_norm13ln_bwd_kernelINS_13Kernel_traitsI13__nv_bfloat16S2_fS2_fjLj2048ELj1ELj1ELj4ELj16ENS_18Kernel_traits_baseILj2048ES2_S2_fS2_fjLj128EEEEELb0ELb1ELb0ELb1EEEvNS_9BwdParamsE,@"STO_CUDA_ENTRY STV_DEFAULT"
_ZN10layer_norm13ln_bwd_kernelINS_13Kernel_traitsI13__nv_bfloat16S2_fS2_fjLj2048ELj1ELj1ELj4ELj16ENS_18Kernel_traits_baseILj2048ES2_S2_fS2_fjLj128EEEEELb0ELb1ELb0ELb1EEEvNS_9BwdParamsE:
.text._ZN10layer_norm13ln_bwd_kernelINS_13Kernel_traitsI13__nv_bfloat16S2_fS2_fjLj2048ELj1ELj1ELj4ELj16ENS_18Kernel_traits_baseILj2048ES2_S2_fS2_fjLj128EEEEELb0ELb1ELb0ELb1EEEvNS_9BwdParamsE:
        /* <DEDUP_REMOVED lines=41> */
.L_x_2951:
        /* <DEDUP_REMOVED lines=31> */
[----:B0-----:R-:W-:Y:S02]  /*0480*/  CS2R R4, SRZ ;  /* 0x0000000000047805 */ /* 0x001fe4000001ff00 */
[----:B------:R-:W-:Y:S02]  /*0490*/  CS2R R2, SRZ ;  /* 0x0000000000027805 */ /* 0x000fe4000001ff00 */
[----:B--2---:R-:W-:Y:S02]  /*04a0*/  PRMT R116, R10, 0x7632, R116 ;  /* 0x000076320a747816 */ /* 0x004fe40000000074 */
[----:B------:R-:W-:Y:S02]  /*04b0*/  PRMT R130, R8, 0x7632, R130 ;  /* 0x0000763208827816 */ /* 0x000fe40000000082 */
[----:B------:R-:W-:Y:S01]  /*04c0*/  PRMT R115, R9, 0x7632, R115 ;  /* 0x0000763209737816 */ /* 0x000fe20000000073 */
[----:B---3--:R-:W-:Y:S01]  /*04d0*/  IMAD.U32 R110, R17, 0x10000, RZ ;  /* 0x00010000116e7824 */ /* 0x008fe200078e00ff */
[----:B------:R-:W-:Y:S01]  /*04e0*/  PRMT R117, R11, 0x7632, R117 ;  /* 0x000076320b757816 */ /* 0x000fe20000000075 */
[----:B------:R-:W-:Y:S01]  /*04f0*/  IMAD.U32 R116, R116, 0x10000, RZ ;  /* 0x0001000074747824 */ /* 0x000fe200078e00ff */
[----:B----4-:R-:W-:-:S02]  /*0500*/  PRMT R124, R14, 0x7632, R124 ;  /* 0x000076320e7c7816 */ /* 0x010fc4000000007c */
[----:B------:R-:W-:Y:S02]  /*0510*/  PRMT R118, R16, 0x7632, R118 ;  /* 0x0000763210767816 */ /* 0x000fe40000000076 */
[----:B------:R-:W-:Y:S01]  /*0520*/  PRMT R119, R17, 0x7632, R119 ;  /* 0x0000763211777816 */ /* 0x000fe20000000077 */
[----:B-----5:R-:W-:Y:S01]  /*0530*/  IMAD.U32 R100, R21, 0x10000, RZ ;  /* 0x0001000015647824 */ /* 0x020fe200078e00ff */
[----:B------:R-:W-:Y:S01]  /*0540*/  PRMT R120, R18, 0x7632, R120 ;  /* 0x0000763212787816 */ /* 0x000fe20000000078 */
[----:B------:R-:W-:Y:S01]  /*0550*/  IMAD.U32 R124, R124, 0x10000, RZ ;  /* 0x000100007c7c7824 */ /* 0x000fe200078e00ff */
[----:B------:R-:W-:Y:S02]  /*0560*/  PRMT R121, R19, 0x7632, R121 ;  /* 0x0000763213797816 */ /* 0x000fe40000000079 */
[----:B------:R-:W-:Y:S02]  /*0570*/  PRMT R122, R12, 0x7632, R122 ;  /* 0x000076320c7a7816 */ /* 0x000fe4000000007a */
[----:B------:R-:W-:-:S02]  /*0580*/  PRMT R123, R13, 0x7632, R123 ;  /* 0x000076320d7b7816 */ /* 0x000fc4000000007b */
[----:B------:R-:W-:Y:S02]  /*0590*/  PRMT R125, R15, 0x7632, R125 ;  /* 0x000076320f7d7816 */ /* 0x000fe4000000007d */
[----:B------:R-:W-:Y:S02]  /*05a0*/  PRMT R126, R20, 0x7632, R126 ;  /* 0x00007632147e7816 */ /* 0x000fe4000000007e */
[----:B------:R-:W-:Y:S02]  /*05b0*/  PRMT R127, R21, 0x7632, R127 ;  /* 0x00007632157f7816 */ /* 0x000fe4000000007f */
[----:B------:R-:W-:Y:S02]  /*05c0*/  PRMT R128, R22, 0x7632, R128 ;  /* 0x0000763216807816 */ /* 0x000fe40000000080 */
[----:B------:R-:W-:Y:S02]  /*05d0*/  PRMT R129, R23, 0x7632, R129 ;  /* 0x0000763217817816 */ /* 0x000fe40000000081 */
[----:B------:R-:W-:-:S02]  /*05e0*/  SHF.L.U32 R131, R8, 0x10, RZ ;  /* 0x0000001008837819 */ /* 0x000fc400000006ff */
        /* <DEDUP_REMOVED lines=34> */
[----:B------:R-:W-:-:S07]  /*0810*/  SHF.L.U32 R129, R129, 0x10, RZ ;  /* 0x0000001081817819 */ /* 0x000fce00000006ff */
.L_x_2955:
[----:B------:R-:W0:Y:S01]  /*0820*/  LDC.64 R68, c[0x0][0x250] ;  /* 0x00009400ff447b82 */ /* 0x000e220000000a00 */
[----:B------:R-:W-:Y:S01]  /*0830*/  IMAD R58, R132, UR9, RZ ;  /* 0x00000009843a7c24 */ /* 0x000fe2000f8e02ff */
[----:B------:R-:W-:-:S04]  /*0840*/  LOP3.LUT R136, R81, 0x7f, RZ, 0xc0, !PT ;  /* 0x0000007f51887812 */ /* 0x000fc800078ec0ff */
[----:B------:R-:W-:Y:S02]  /*0850*/  SHF.R.S32.HI R59, RZ, 0x1f, R58 ;  /* 0x0000001fff3b7819 */ /* 0x000fe4000001143a */
[----:B------:R-:W1:Y:S02]  /*0860*/  @P0 LDC.64 R56, c[0x0][0x270] ;  /* 0x00009c00ff380b82 */ /* 0x000e640000000a00 */
[----:B------:R-:W-:Y:S02]  /*0870*/  LEA.HI R59, R59, R58, RZ, 0x3 ;  /* 0x0000003a3b3b7211 */ /* 0x000fe400078f18ff */
[----:B------:R-:W-:Y:S02]  /*0880*/  SHF.R.S32.HI R58, RZ, 0x1f, R132 ;  /* 0x0000001fff3a7819 */ /* 0x000fe40000011484 */
[----:B------:R-:W-:Y:S02]  /*0890*/  LEA.HI.SX32 R136, R59, R136, 0x1d ;  /* 0x000000883b887211 */ /* 0x000fe400078feaff */
[----:B------:R-:W2:Y:S08]  /*08a0*/  LDC.64 R142, c[0x0][0x238] ;  /* 0x00008e00ff8e7b82 */ /* 0x000eb00000000a00 */
[----:B------:R-:W3:Y:S01]  /*08b0*/  LDC.64 R72, c[0x0][0x2b8] ;  /* 0x0000ae00ff487b82 */ /* 0x000ee20000000a00 */
[----:B0-----:R-:W-:-:S05]  /*08c0*/  IMAD.WIDE R68, R132, 0x4, R68 ;  /* 0x0000000484447825 */ /* 0x001fca00078e0244 */
[----:B------:R-:W4:Y:S02]  /*08d0*/  LDG.E R145, desc[UR6][R68.64] ;  /* 0x0000000644917981 */ /* 0x000f24000c1e1900 */
[----:B------:R-:W0:Y:S01]  /*08e0*/  LDC.64 R134, c[0x0][0x258] ;  /* 0x00009600ff867b82 */ /* 0x000e220000000a00 */
[----:B-1----:R-:W-:-:S04]  /*08f0*/  @P0 LEA R74, P1, R132, R56, 0x1 ;  /* 0x00000038844a0211 */ /* 0x002fc800078208ff */
[----:B------:R-:W-:Y:S01]  /*0900*/  @P0 LEA.HI.X R75, R132, R57, R58, 0x1, P1 ;  /* 0x00000039844b0211 */ /* 0x000fe200008f0c3a */
[C---:B--2---:R-:W-:Y:S02]  /*0910*/  IMAD.WIDE.U32 R142, R136.reuse, 0x20, R142 ;  /* 0x00000020888e7825 */ /* 0x044fe400078e008e */
[----:B------:R-:W1:Y:S02]  /*0920*/  LDC.64 R102, c[0x0][0x2c8] ;  /* 0x0000b200ff667b82 */ /* 0x000e640000000a00 */
[----:B------:R-:W2:Y:S04]  /*0930*/  @P0 LDG.E.U16 R144, desc[UR6][R74.64] ;  /* 0x000000064a900981 */ /* 0x000ea8000c1e1500 */
[----:B------:R-:W2:Y:S01]  /*0940*/  LDG.E.128 R56, desc[UR6][R142.64] ;  /* 0x000000068e387981 */ /* 0x000ea2000c1e1d00 */
[----:B---3--:R-:W-:-:S03]  /*0950*/  IMAD.WIDE.U32 R60, R136, 0x10, R72 ;  /* 0x00000010883c7825 */ /* 0x008fc600078e0048 */
[----:B------:R3:W2:Y:S01]  /*0960*/  LDG.E.128 R64, desc[UR6][R142.64+0x10] ;  /* 0x000010068e407981 */ /* 0x0006a2000c1e1d00 */
[----:B------:R-:W-:-:S03]  /*0970*/  IADD3 R133, R136, 0x80, RZ ;  /* 0x0000008088857810 */ /* 0x000fc60007ffe0ff */
[----:B------:R-:W2:Y:S01]  /*0980*/  LDG.E.128 R60, desc[UR6][R60.64] ;  /* 0x000000063c3c7981 */ /* 0x000ea2000c1e1d00 */
[----:B0-----:R-:W-:Y:S01]  /*0990*/  IMAD.WIDE R134, R132, 0x4, R134 ;  /* 0x0000000484867825 */ /* 0x001fe200078e0286 */
[----:B------:R-:W-:-:S05]  /*09a0*/  LEA R140, P1, R133, UR10, 0x5 ;  /* 0x0000000a858c7c11 */ /* 0x000fca000f8228ff */
[----:B------:R0:W2:Y:S01]  /*09b0*/  LDG.E R135, desc[UR6][R134.64] ;  /* 0x0000000686877981 */ /* 0x0000a2000c1e1900 */
[C---:B------:R-:W-:Y:S01]  /*09c0*/  LEA.HI.X R141, R133.reuse, UR11, RZ, 0x5, P1 ;  /* 0x0000000b858d7c11 */ /* 0x040fe200088f2cff */
[----:B------:R-:W-:-:S04]  /*09d0*/  IMAD.WIDE.U32 R72, R133, 0x10, R72 ;  /* 0x0000001085487825 */ /* 0x000fc800078e0048 */
[----:B------:R-:W2:Y:S04]  /*09e0*/  LDG.E.128 R68, desc[UR6][R140.64] ;  /* 0x000000068c447981 */ /* 0x000ea8000c1e1d00 */
[----:B------:R-:W2:Y:S04]  /*09f0*/  LDG.E.128 R72, desc[UR6][R72.64] ;  /* 0x0000000648487981 */ /* 0x000ea8000c1e1d00 */
[----:B------:R4:W2:Y:S01]  /*0a00*/  LDG.E.128 R76, desc[UR6][R140.64+0x10] ;  /* 0x000010068c4c7981 */ /* 0x0008a2000c1e1d00 */
[----:B-1----:R-:W-:-:S04]  /*0a10*/  ISETP.NE.U32.AND P1, PT, R102, RZ, PT ;  /* 0x000000ff6600720c */ /* 0x002fc80003f25070 */
[----:B------:R-:W-:-:S13]  /*0a20*/  ISETP.NE.AND.EX P1, PT, R103, RZ, PT, P1 ;  /* 0x000000ff6700720c */ /* 0x000fda0003f25310 */
[----:B------:R-:W1:Y:S01]  /*0a30*/  @P1 LDC.64 R138, c[0x0][0x2c8] ;  /* 0x0000b200ff8a1b82 */ /* 0x000e620000000a00 */
[----:B---3--:R-:W-:-:S04]  /*0a40*/  @P1 LEA R142, P2, R133, R102, 0x5 ;  /* 0x00000066858e1211 */ /* 0x008fc800078428ff */
[----:B------:R-:W-:Y:S02]  /*0a50*/  @P1 LEA.HI.X R143, R133, R103, RZ, 0x5, P2 ;  /* 0x00000067858f1211 */ /* 0x000fe400010f2cff */
[----:B------:R-:W-:Y:S02]  /*0a60*/  ISETP.NE.AND P2, PT, RZ, UR8, PT ;  /* 0x00000008ff007c0c */ /* 0x000fe4000bf45270 */
[----:B0-----:R-:W-:Y:S01]  /*0a70*/  MOV R134, 0x3f800000 ;  /* 0x3f80000000867802 */ /* 0x001fe20000000f00 */
[----:B------:R-:W5:Y:S04]  /*0a80*/  @P1 LDG.E.128 R32, desc[UR6][R142.64] ;  /* 0x000000068e201981 */ /* 0x000f68000c1e1d00 */
[----:B------:R0:W5:Y:S01]  /*0a90*/  @P1 LDG.E.128 R36, desc[UR6][R142.64+0x10] ;  /* 0x000010068e241981 */ /* 0x000162000c1e1d00 */
[----:B-1----:R-:W-:-:S05]  /*0aa0*/  @P1 IMAD.WIDE.U32 R138, R136, 0x20, R138 ;  /* 0x00000020888a1825 */ /* 0x002fca00078e008a */
[----:B------:R-:W5:Y:S04]  /*0ab0*/  @P1 LDG.E.128 R40, desc[UR6][R138.64] ;  /* 0x000000068a281981 */ /* 0x000f68000c1e1d00 */
[----:B------:R1:W5:Y:S01]  /*0ac0*/  @P1 LDG.E.128 R44, desc[UR6][R138.64+0x10] ;  /* 0x000010068a2c1981 */ /* 0x000362000c1e1d00 */
[----:B------:R-:W-:Y:S01]  /*0ad0*/  LOP3.LUT P4, RZ, R137, 0xff, RZ, 0xc0, !PT ;  /* 0x000000ff89ff7812 */ /* 0x000fe2000788c0ff */
[----:B------:R-:W-:Y:S01]  /*0ae0*/  UMOV UR4, 0xffffffff ;  /* 0xffffffff00047882 */ /* 0x000fe20000000000 */
[----:B------:R-:W-:Y:S02]  /*0af0*/  LOP3.LUT P1, RZ, R81, 0x1f, RZ, 0xc0, !PT ;  /* 0x0000001f51ff7812 */ /* 0x000fe4000782c0ff */
[----:B----4-:R-:W-:Y:S02]  /*0b00*/  FSEL R140, R145, RZ, !P2 ;  /* 0x000000ff918c7208 */ /* 0x010fe40005000000 */
[----:B--2---:R-:W-:-:S03]  /*0b10*/  @P0 SHF.L.U32 R134, R144, 0x10, RZ ;  /* 0x0000001090860819 */ /* 0x004fc600000006ff */
[C---:B------:R-:W-:Y:S01]  /*0b20*/  FADD.FTZ R146, -R140.reuse, R56 ;  /* 0x000000388c927221 */ /* 0x040fe20000010100 */
[C---:B------:R-:W-:Y:S01]  /*0b30*/  FADD.FTZ R148, -R140.reuse, R64 ;  /* 0x000000408c947221 */ /* 0x040fe20000010100 */
[C---:B------:R-:W-:Y:S01]  /*0b40*/  FADD.FTZ R144, -R140.reuse, R65 ;  /* 0x000000418c907221 */ /* 0x040fe20000010100 */
[----:B------:R-:W-:Y:S01]  /*0b50*/  FADD.FTZ R156, -R140, R66 ;  /* 0x000000428c9c7221 */ /* 0x000fe20000010100 */
[C---:B0-----:R-:W-:Y:S01]  /*0b60*/  PRMT R142, R61.reuse, 0x7632, R142 ;  /* 0x000076323d8e7816 */ /* 0x041fe2000000008e */
[----:B------:R-:W-:Y:S01]  /*0b70*/  IMAD.U32 R149, R60, 0x10000, RZ ;  /* 0x000100003c957824 */ /* 0x000fe200078e00ff */
[----:B------:R-:W-:Y:S02]  /*0b80*/  SHF.L.U32 R147, R61, 0x10, RZ ;  /* 0x000000103d937819 */ /* 0x000fe400000006ff */
[----:B-1----:R-:W-:Y:S01]  /*0b90*/  PRMT R138, R62, 0x7632, R138 ;  /* 0x000076323e8a7816 */ /* 0x002fe2000000008a */
[----:B------:R-:W-:Y:S01]  /*0ba0*/  FADD.FTZ R66, -R140, R67 ;  /* 0x000000438c427221 */ /* 0x000fe20000010100 */
[----:B------:R-:W-:-:S02]  /*0bb0*/  PRMT R141, R60, 0x7632, R141 ;  /* 0x000076323c8d7816 */ /* 0x000fc4000000008d */
[----:B------:R-:W-:Y:S01]  /*0bc0*/  PRMT R61, R63, 0x7632, R61 ;  /* 0x000076323f3d7816 */ /* 0x000fe2000000003d */
[----:B------:R-:W-:Y:S01]  /*0bd0*/  FMUL.FTZ R64, R135, R146 ;  /* 0x0000009287407220 */ /* 0x000fe20000410000 */
[----:B------:R-:W-:Y:S01]  /*0be0*/  SHF.L.U32 R138, R138, 0x10, RZ ;  /* 0x000000108a8a7819 */ /* 0x000fe200000006ff */
[----:B------:R-:W-:Y:S01]  /*0bf0*/  FADD.FTZ R152, -R140, R58 ;  /* 0x0000003a8c987221 */ /* 0x000fe20000010100 */
[----:B------:R-:W-:Y:S01]  /*0c00*/  SHF.L.U32 R141, R141, 0x10, RZ ;  /* 0x000000108d8d7819 */ /* 0x000fe200000006ff */
[----:B------:R-:W-:Y:S01]  /*0c10*/  FADD.FTZ R96, R149, R96 ;  /* 0x0000006095607221 */ /* 0x000fe20000010000 */
[-C--:B------:R-:W-:Y:S01]  /*0c20*/  FFMA.FTZ R97, R64, R149.reuse, R97 ;  /* 0x0000009540617223 */ /* 0x080fe20000010061 */
[----:B------:R-:W-:Y:S01]  /*0c30*/  SHF.L.U32 R61, R61, 0x10, RZ ;  /* 0x000000103d3d7819 */ /* 0x000fe200000006ff */
[----:B------:R-:W-:Y:S01]  /*0c40*/  FMUL.FTZ R143, R135, R144 ;  /* 0x00000090878f7220 */ /* 0x000fe20000410000 */
[----:B------:R-:W-:Y:S01]  /*0c50*/  FMUL.FTZ R149, R131, R149 ;  /* 0x0000009583957220 */ /* 0x000fe20000410000 */
[C---:B------:R-:W-:Y:S01]  /*0c60*/  FMUL.FTZ R144, R135.reuse, R66 ;  /* 0x0000004287907220 */ /* 0x040fe20000410000 */
[----:B------:R-:W-:Y:S01]  /*0c70*/  FADD.FTZ R154, -R140, R57 ;  /* 0x000000398c9a7221 */ /* 0x000fe20000010100 */
        /* <DEDUP_REMOVED lines=11> */
[----:B------:R-:W-:Y:S01]  /*0d30*/  FADD.FTZ R92, R147, R92 ;  /* 0x0000005c935c7221 */ /* 0x000fe20000010000 */
[----:B------:R-:W-:Y:S01]  /*0d40*/  FFMA.FTZ R93, R152, R147, R93 ;  /* 0x00000093985d7223 */ /* 0x000fe2000001005d */
[----:B------:R-:W-:-:S02]  /*0d50*/  IMAD.U32 R142, R142, 0x10000, RZ ;  /* 0x000100008e8e7824 */ /* 0x000fc400078e00ff */
[----:B------:R-:W-:Y:S01]  /*0d60*/  FMUL.FTZ R147, R114, R147 ;  /* 0x0000009372937220 */ /* 0x000fe20000410000 */
[----:B------:R-:W-:Y:S01]  /*0d70*/  FADD.FTZ R138, R138, R153 ;  /* 0x000000998a8a7221 */ /* 0x000fe20000010000 */
[C---:B------:R-:W-:Y:S01]  /*0d80*/  FADD.FTZ R150, -R140.reuse, R59 ;  /* 0x0000003b8c967221 */ /* 0x040fe20000010100 */
[----:B------:R-:W-:Y:S01]  /*0d90*/  FADD.FTZ R58, -R140, R71 ;  /* 0x000000478c3a7221 */ /* 0x000fe20000010100 */
[----:B------:R-:W-:Y:S01]  /*0da0*/  FFMA.FTZ R61, R154, R153, R61 ;  /* 0x000000999a3d7223 */ /* 0x000fe2000001003d */
[----:B------:R-:W-:Y:S01]  /*0db0*/  SHF.L.U32 R145, R62, 0x10, RZ ;  /* 0x000000103e917819 */ /* 0x000fe200000006ff */
[----:B------:R-:W-:Y:S01]  /*0dc0*/  FADD.FTZ R70, -R140, R70 ;  /* 0x000000468c467221 */ /* 0x000fe20000010100 */
[C---:B------:R-:W-:Y:S01]  /*0dd0*/  PRMT R71, R72.reuse, 0x7632, R71 ;  /* 0x0000763248477816 */ /* 0x040fe20000000047 */
[----:B------:R-:W-:Y:S01]  /*0de0*/  FMUL.FTZ R148, R135, R148 ;  /* 0x0000009487947220 */ /* 0x000fe20000410000 */
[----:B------:R-:W-:Y:S01]  /*0df0*/  SHF.L.U32 R137, R63, 0x10, RZ ;  /* 0x000000103f897819 */ /* 0x000fe200000006ff */
[----:B------:R-:W-:Y:S01]  /*0e00*/  FMUL.FTZ R151, R115, R142 ;  /* 0x0000008e73977220 */ /* 0x000fe20000410000 */
[----:B------:R-:W-:Y:S01]  /*0e10*/  SHF.L.U32 R155, R72, 0x10, RZ ;  /* 0x00000010489b7819 */ /* 0x000fe200000006ff */
[----:B------:R-:W-:Y:S01]  /*0e20*/  FADD.FTZ R138, R138, R147 ;  /* 0x000000938a8a7221 */ /* 0x000fe20000010000 */
[----:B------:R-:W-:Y:S01]  /*0e30*/  PRMT R139, R73, 0x7632, R139 ;  /* 0x00007632498b7816 */ /* 0x000fe2000000008b */
[----:B------:R-:W-:Y:S01]  /*0e40*/  FMUL.FTZ R150, R135, R150 ;  /* 0x0000009687967220 */ /* 0x000fe20000410000 */
[----:B------:R-:W-:Y:S01]  /*0e50*/  PRMT R63, R74, 0x7632, R63 ;  /* 0x000076324a3f7816 */ /* 0x000fe2000000003f */
[----:B------:R-:W-:Y:S01]  /*0e60*/  FFMA.FTZ R61, R152, R147, R61 ;  /* 0x00000093983d7223 */ /* 0x000fe2000001003d */
[----:B------:R-:W-:Y:S01]  /*0e70*/  SHF.L.U32 R72, R74, 0x10, RZ ;  /* 0x000000104a487819 */ /* 0x000fe200000006ff */
[----:B------:R-:W-:Y:S01]  /*0e80*/  FADD.FTZ R88, R145, R88 ;  /* 0x0000005891587221 */ /* 0x000fe20000010000 */
[----:B------:R-:W-:Y:S01]  /*0e90*/  SHF.L.U32 R73, R73, 0x10, RZ ;  /* 0x0000001049497819 */ /* 0x000fe200000006ff */
[-C--:B------:R-:W-:Y:S01]  /*0ea0*/  FFMA.FTZ R89, R148, R145.reuse, R89 ;  /* 0x0000009194597223 */ /* 0x080fe20000010059 */
[----:B------:R-:W-:Y:S01]  /*0eb0*/  SHF.L.U32 R74, R71, 0x10, RZ ;  /* 0x00000010474a7819 */ /* 0x000fe200000006ff */
[----:B------:R-:W-:Y:S01]  /*0ec0*/  FMUL.FTZ R71, R135, R70 ;  /* 0x0000004687477220 */ /* 0x000fe20000410000 */
[----:B------:R-:W-:Y:S01]  /*0ed0*/  FADD.FTZ R76, -R140, R76 ;  /* 0x0000004c8c4c7221 */ /* 0x000fe20000010100 */
        /* <DEDUP_REMOVED lines=8> */
[----:B------:R-:W-:Y:S01]  /*0f60*/  FMUL.FTZ R73, R135, R76 ;  /* 0x0000004c87497220 */ /* 0x000fe20000410000 */
[----:B------:R-:W-:Y:S01]  /*0f70*/  FADD.FTZ R75, R138, R145 ;  /* 0x000000918a4b7221 */ /* 0x000fe20000010000 */
[----:B------:R-:W-:Y:S01]  /*0f80*/  FFMA.FTZ R76, R148, R145, R61 ;  /* 0x00000091944c7223 */ /* 0x000fe2000001003d */
[----:B------:R-:W-:Y:S01]  /*0f90*/  FFMA.FTZ R91, R150, R142, R91 ;  /* 0x0000008e965b7223 */ /* 0x000fe2000001005b */
[----:B------:R-:W-:Y:S01]  /*0fa0*/  FADD.FTZ R90, R142, R90 ;  /* 0x0000005a8e5a7221 */ /* 0x000fe20000010000 */
[----:B------:R-:W-:Y:S01]  /*0fb0*/  FMUL.FTZ R67, R112, R137 ;  /* 0x0000008970437220 */ /* 0x000fe20000410000 */
[----:B------:R-:W-:Y:S01]  /*0fc0*/  SHF.L.U32 R142, R59, 0x10, RZ ;  /* 0x000000103b8e7819 */ /* 0x000fe200000006ff */
[----:B------:R-:W-:Y:S01]  /*0fd0*/  FADD.FTZ R138, R75, R66 ;  /* 0x000000424b8a7221 */ /* 0x000fe20000010000 */
[----:B------:R-:W-:Y:S01]  /*0fe0*/  FMUL.FTZ R146, R135, R156 ;  /* 0x0000009c87927220 */ /* 0x000fe20000410000 */
[----:B------:R-:W-:Y:S01]  /*0ff0*/  FFMA.FTZ R59, R143, R66, R76 ;  /* 0x000000428f3b7223 */ /* 0x000fe2000001004c */
[C---:B------:R-:W-:Y:S01]  /*1000*/  FADD.FTZ R68, -R140.reuse, R68 ;  /* 0x000000448c447221 */ /* 0x040fe20000010100 */
[----:B------:R-:W-:Y:S01]  /*1010*/  FADD.FTZ R56, -R140, R69 ;  /* 0x000000458c387221 */ /* 0x000fe20000010100 */
        /* <DEDUP_REMOVED lines=12> */
[C---:B------:R-:W-:Y:S01]  /*10e0*/  FADD.FTZ R62, -R140.reuse, R78 ;  /* 0x0000004e8c3e7221 */ /* 0x040fe20000010100 */
[----:B------:R-:W-:Y:S01]  /*10f0*/  SHF.L.U32 R78, R139, 0x10, RZ ;  /* 0x000000108b4e7819 */ /* 0x000fe200000006ff */
[----:B------:R-:W-:Y:S01]  /*1100*/  FADD.FTZ R59, R59, R74 ;  /* 0x0000004a3b3b7221 */ /* 0x000fe20000010000 */
[----:B------:R-:W-:Y:S01]  /*1110*/  FFMA.FTZ R56, R75, R74, R56 ;  /* 0x0000004a4b387223 */ /* 0x000fe20000010038 */
[----:B------:R-:W-:Y:S01]  /*1120*/  FMUL.FTZ R76, R135, R58 ;  /* 0x0000003a874c7220 */ /* 0x000fe20000410000 */
[----:B------:R-:W-:Y:S01]  /*1130*/  FADD.FTZ R60, -R140, R77 ;  /* 0x0000004d8c3c7221 */ /* 0x000fe20000010100 */
[----:B------:R-:W-:Y:S01]  /*1140*/  FADD.FTZ R58, R59, R70 ;  /* 0x000000463b3a7221 */ /* 0x000fe20000010000 */
[----:B------:R-:W-:Y:S01]  /*1150*/  FMUL.FTZ R77, R119, R78 ;  /* 0x0000004e774d7220 */ /* 0x000fe20000410000 */
[----:B------:R-:W-:Y:S01]  /*1160*/  FFMA.FTZ R59, R71, R70, R56 ;  /* 0x00000046473b7223 */ /* 0x000fe20000010038 */
[----:B------:R-:W-:Y:S01]  /*1170*/  SHF.L.U32 R63, R63, 0x10, RZ ;  /* 0x000000103f3f7819 */ /* 0x000fe200000006ff */
[----:B------:R-:W-:Y:S01]  /*1180*/  FADD.FTZ R14, R72, R14 ;  /* 0x0000000e480e7221 */ /* 0x000fe20000010000 */
[-C--:B------:R-:W-:Y:S01]  /*1190*/  FFMA.FTZ R6, R73, R72.reuse, R6 ;  /* 0x0000004849067223 */ /* 0x080fe20000010006 */
[----:B------:R-:W-:Y:S01]  /*11a0*/  FMUL.FTZ R72, R109, R72 ;  /* 0x000000486d487220 */ /* 0x000fe20000410000 */
[----:B------:R-:W-:Y:S01]  /*11b0*/  FADD.FTZ R61, R58, R77 ;  /* 0x0000004d3a3d7221 */ /* 0x000fe20000010000 */
[----:B------:R-:W-:Y:S01]  /*11c0*/  FFMA.FTZ R56, R76, R77, R59 ;  /* 0x0000004d4c387223 */ /* 0x000fe2000001003b */
[----:B------:R-:W-:Y:S01]  /*11d0*/  FADD.FTZ R140, -R140, R79 ;  /* 0x0000004f8c8c7221 */ /* 0x000fe20000010100 */
        /* <DEDUP_REMOVED lines=47> */
.L_x_2966:
        /* <DEDUP_REMOVED lines=12> */
.L_x_2954:
        /* <DEDUP_REMOVED lines=9> */
[----:B------:R-:W-:-:S04]  /*1620*/  ISETP.NE.U32.AND P3, PT, RZ, UR14, PT ;  /* 0x0000000eff007c0c */ /* 0x000fc8000bf65070 */
[----:B------:R-:W-:Y:S01]  /*1630*/  ISETP.NE.AND.EX P3, PT, RZ, UR15, PT, P3 ;  /* 0x0000000fff007c0c */ /* 0x000fe2000bf65330 */
        /* <DEDUP_REMOVED lines=14> */
[----:B------:R-:W-:Y:S02]  /*1720*/  FMUL.FTZ R141, R58, UR12 ;  /* 0x0000000c3a8d7c20 */ /* 0x000fe40008410000 */
[----:B------:R-:W1:Y:S02]  /*1730*/  @P1 LDC.64 R60, c[0x0][0x308] ;  /* 0x0000c200ff3c1b82 */ /* 0x000e640000000a00 */
[----:B------:R-:W-:Y:S02]  /*1740*/  FSEL R142, R62, RZ, !P2 ;  /* 0x000000ff3e8e7208 */ /* 0x000fe40005000000 */
[----:B------:R-:W-:-:S03]  /*1750*/  ISETP.NE.U32.AND P2, PT, R102, RZ, PT ;  /* 0x000000ff6600720c */ /* 0x000fc60003f45070 */
[-CC-:B------:R-:W-:Y:S01]  /*1760*/  FFMA.FTZ R64, R64, R141.reuse, R142.reuse ;  /* 0x0000008d40407223 */ /* 0x180fe2000001008e */
[----:B------:R-:W-:Y:S01]  /*1770*/  ISETP.NE.AND.EX P2, PT, R103, RZ, PT, P2 ;  /* 0x000000ff6700720c */ /* 0x000fe20003f45320 */
[-CC-:B------:R-:W-:Y:S01]  /*1780*/  FFMA.FTZ R154, R154, R141.reuse, R142.reuse ;  /* 0x0000008d9a9a7223 */ /* 0x180fe2000001008e */
[-CC-:B------:R-:W-:Y:S01]  /*1790*/  FFMA.FTZ R152, R152, R141.reuse, R142.reuse ;  /* 0x0000008d98987223 */ /* 0x180fe2000001008e */
[-CC-:B------:R-:W-:Y:S01]  /*17a0*/  FFMA.FTZ R150, R150, R141.reuse, R142.reuse ;  /* 0x0000008d96967223 */ /* 0x180fe2000001008e */
[----:B------:R-:W-:Y:S01]  /*17b0*/  FFMA.FTZ R148, R148, R141, R142 ;  /* 0x0000008d94947223 */ /* 0x000fe2000001008e */
[----:B------:R-:W-:Y:S01]  /*17c0*/  FADD.FTZ R64, R149, -R64 ;  /* 0x8000004095407221 */ /* 0x000fe20000010000 */
[----:B------:R-:W-:Y:S01]  /*17d0*/  FADD.FTZ R154, R153, -R154 ;  /* 0x8000009a999a7221 */ /* 0x000fe20000010000 */
[----:B------:R-:W-:Y:S01]  /*17e0*/  FADD.FTZ R152, R147, -R152 ;  /* 0x8000009893987221 */ /* 0x000fe20000010000 */
[----:B0-----:R-:W-:-:S04]  /*17f0*/  IMAD.WIDE.U32 R56, R136, 0x10, R56 ;  /* 0x0000001088387825 */ /* 0x001fc800078e0038 */
[----:B------:R-:W-:Y:S01]  /*1800*/  FADD.FTZ R150, R151, -R150 ;  /* 0x8000009697967221 */ /* 0x000fe20000010000 */
[----:B------:R-:W-:Y:S01]  /*1810*/  FADD.FTZ R156, R145, -R148 ;  /* 0x80000094919c7221 */ /* 0x000fe20000010000 */
[-CC-:B------:R-:W-:Y:S01]  /*1820*/  FFMA.FTZ R145, R143, R141.reuse, R142.reuse ;  /* 0x0000008d8f917223 */ /* 0x180fe2000001008e */
[-CC-:B------:R-:W-:Y:S01]  /*1830*/  FFMA.FTZ R158, R146, R141.reuse, R142.reuse ;  /* 0x0000008d929e7223 */ /* 0x180fe2000001008e */
[----:B------:R-:W-:Y:S01]  /*1840*/  FFMA.FTZ R144, R144, R141, R142 ;  /* 0x0000008d90907223 */ /* 0x000fe2000001008e */
[----:B------:R-:W2:Y:S01]  /*1850*/  LDG.E.128 R56, desc[UR6][R56.64] ;  /* 0x0000000638387981 */ /* 0x000ea2000c1e1d00 */
[C---:B------:R-:W-:Y:S01]  /*1860*/  FMUL.FTZ R143, R135.reuse, R64 ;  /* 0x00000040878f7220 */ /* 0x040fe20000410000 */
[C---:B------:R-:W-:Y:S01]  /*1870*/  FMUL.FTZ R146, R135.reuse, R154 ;  /* 0x0000009a87927220 */ /* 0x040fe20000410000 */
[C---:B------:R-:W-:Y:S01]  /*1880*/  FMUL.FTZ R147, R135.reuse, R152 ;  /* 0x0000009887937220 */ /* 0x040fe20000410000 */
[----:B------:R-:W-:Y:S01]  /*1890*/  FMUL.FTZ R148, R135, R150 ;  /* 0x0000009687947220 */ /* 0x000fe20000410000 */
[----:B------:R-:W-:Y:S01]  /*18a0*/  FADD.FTZ R66, R66, -R145 ;  /* 0x8000009142427221 */ /* 0x000fe20000010000 */
[----:B------:R-:W-:Y:S01]  /*18b0*/  FADD.FTZ R158, R67, -R158 ;  /* 0x8000009e439e7221 */ /* 0x000fe20000010000 */
[----:B------:R-:W-:Y:S01]  /*18c0*/  FADD.FTZ R144, R65, -R144 ;  /* 0x8000009041907221 */ /* 0x000fe20000010000 */
[----:B-----5:R-:W-:Y:S01]  /*18d0*/  @P2 FADD.FTZ R143, R40, R143 ;  /* 0x0000008f288f2221 */ /* 0x020fe20000010000 */
[----:B------:R-:W-:Y:S01]  /*18e0*/  @P2 FADD.FTZ R146, R41, R146 ;  /* 0x0000009229922221 */ /* 0x000fe20000010000 */
[----:B------:R-:W-:Y:S01]  /*18f0*/  @P2 FADD.FTZ R147, R42, R147 ;  /* 0x000000932a932221 */ /* 0x000fe20000010000 */
[----:B------:R-:W-:Y:S01]  /*1900*/  @P2 FADD.FTZ R148, R43, R148 ;  /* 0x000000942b942221 */ /* 0x000fe20000010000 */
[C---:B------:R-:W-:Y:S01]  /*1910*/  FMUL.FTZ R151, R135.reuse, R156 ;  /* 0x0000009c87977220 */ /* 0x040fe20000410000 */
[C---:B------:R-:W-:Y:S01]  /*1920*/  FMUL.FTZ R152, R135.reuse, R66 ;  /* 0x0000004287987220 */ /* 0x040fe20000410000 */
[C---:B------:R-:W-:Y:S01]  /*1930*/  FMUL.FTZ R153, R135.reuse, R158 ;  /* 0x0000009e87997220 */ /* 0x040fe20000410000 */
[----:B------:R-:W-:Y:S01]  /*1940*/  FMUL.FTZ R154, R135, R144 ;  /* 0x00000090879a7220 */ /* 0x000fe20000410000 */
[----:B-1----:R-:W-:Y:S01]  /*1950*/  @P1 IMAD.WIDE.U32 R102, R136, 0x20, R60 ;  /* 0x0000002088661825 */ /* 0x002fe200078e003c */
[----:B------:R-:W-:-:S03]  /*1960*/  SEL R60, R143, R48, P3 ;  /* 0x000000308f3c7207 */ /* 0x000fc60001800000 */
[----:B------:R-:W-:Y:S01]  /*1970*/  @P2 FADD.FTZ R151, R44, R151 ;  /* 0x000000972c972221 */ /* 0x000fe20000010000 */
[----:B------:R-:W-:Y:S01]  /*1980*/  SEL R61, R146, R49, P3 ;  /* 0x00000031923d7207 */ /* 0x000fe20001800000 */
[----:B------:R-:W-:Y:S01]  /*1990*/  @P2 FADD.FTZ R152, R45, R152 ;  /* 0x000000982d982221 */ /* 0x000fe20000010000 */
[----:B------:R-:W-:Y:S01]  /*19a0*/  SEL R62, R147, R50, P3 ;  /* 0x00000032933e7207 */ /* 0x000fe20001800000 */
[----:B------:R-:W-:Y:S01]  /*19b0*/  @P2 FADD.FTZ R153, R46, R153 ;  /* 0x000000992e992221 */ /* 0x000fe20000010000 */
[----:B------:R-:W-:Y:S01]  /*19c0*/  SEL R63, R148, R51, P3 ;  /* 0x00000033943f7207 */ /* 0x000fe20001800000 */
[----:B------:R-:W-:Y:S01]  /*19d0*/  @P2 FADD.FTZ R154, R47, R154 ;  /* 0x0000009a2f9a2221 */ /* 0x000fe20000010000 */
[-C--:B------:R-:W-:Y:S01]  /*19e0*/  FMUL.FTZ R143, R143, R134.reuse ;  /* 0x000000868f8f7220 */ /* 0x080fe20000410000 */
[-C--:B------:R-:W-:Y:S01]  /*19f0*/  FMUL.FTZ R146, R146, R134.reuse ;  /* 0x0000008692927220 */ /* 0x080fe20000410000 */
[-C--:B------:R-:W-:Y:S01]  /*1a00*/  FMUL.FTZ R147, R147, R134.reuse ;  /* 0x0000008693937220 */ /* 0x080fe20000410000 */
[----:B------:R-:W-:Y:S01]  /*1a10*/  FMUL.FTZ R148, R148, R134 ;  /* 0x0000008694947220 */ /* 0x000fe20000410000 */
[----:B------:R0:W-:Y:S01]  /*1a20*/  @P1 STG.E.128 desc[UR6][R102.64], R60 ;  /* 0x0000003c66001986 */ /* 0x0001e2000c101d06 */
[----:B------:R-:W-:Y:S01]  /*1a30*/  FMUL.FTZ R64, R107, R143 ;  /* 0x0000008f6b407220 */ /* 0x000fe20000410000 */
[----:B------:R-:W-:Y:S01]  /*1a40*/  FMUL.FTZ R65, R122, R146 ;  /* 0x000000927a417220 */ /* 0x000fe20000410000 */
[----:B------:R-:W-:Y:S01]  /*1a50*/  FMUL.FTZ R66, R106, R147 ;  /* 0x000000936a427220 */ /* 0x000fe20000410000 */
[----:B------:R-:W-:Y:S01]  /*1a60*/  FMUL.FTZ R67, R123, R148 ;  /* 0x000000947b437220 */ /* 0x000fe20000410000 */
[----:B------:R-:W-:Y:S01]  /*1a70*/  IMAD.SHL.U32 R150, R133, 0x10, RZ ;  /* 0x0000001085967824 */ /* 0x000fe200078e00ff */
[----:B------:R-:W-:-:S02]  /*1a80*/  LEA R144, P5, R136, UR16, 0x4 ;  /* 0x0000001088907c11 */ /* 0x000fc4000f8a20ff */
[----:B------:R-:W-:Y:S02]  /*1a90*/  F2FP.BF16.F32.PACK_AB R64, R65, R64 ;  /* 0x000000404140723e */ /* 0x000fe400000010ff */
[----:B------:R-:W-:Y:S02]  /*1aa0*/  F2FP.BF16.F32.PACK_AB R65, R67, R66 ;  /* 0x000000424341723e */ /* 0x000fe400000010ff */
[----:B------:R-:W-:Y:S02]  /*1ab0*/  SHF.R.U32.HI R149, RZ, 0x1c, R133 ;  /* 0x0000001cff957819 */ /* 0x000fe40000011685 */
[----:B------:R-:W-:Y:S02]  /*1ac0*/  LEA.HI.X R145, R136, UR17, RZ, 0x4, P5 ;  /* 0x0000001188917c11 */ /* 0x000fe4000a8f24ff */
[C---:B0-----:R-:W-:Y:S01]  /*1ad0*/  SEL R60, R151.reuse, R52, P3 ;  /* 0x00000034973c7207 */ /* 0x041fe20001800000 */
[-C--:B------:R-:W-:Y:S01]  /*1ae0*/  FMUL.FTZ R151, R151, R134.reuse ;  /* 0x0000008697977220 */ /* 0x080fe20000410000 */
[C---:B------:R-:W-:Y:S01]  /*1af0*/  SEL R61, R152.reuse, R53, P3 ;  /* 0x00000035983d7207 */ /* 0x040fe20001800000 */
[----:B------:R-:W-:Y:S01]  /*1b00*/  FMUL.FTZ R152, R152, R134 ;  /* 0x0000008698987220 */ /* 0x000fe20000410000 */
[C---:B------:R-:W-:Y:S01]  /*1b10*/  SEL R62, R153.reuse, R54, P3 ;  /* 0x00000036993e7207 */ /* 0x040fe20001800000 */
[-C--:B------:R-:W-:Y:S01]  /*1b20*/  FMUL.FTZ R153, R153, R134.reuse ;  /* 0x0000008699997220 */ /* 0x080fe20000410000 */
[C---:B------:R-:W-:Y:S01]  /*1b30*/  SEL R63, R154.reuse, R55, P3 ;  /* 0x000000379a3f7207 */ /* 0x040fe20001800000 */
[----:B------:R-:W-:Y:S01]  /*1b40*/  FMUL.FTZ R154, R154, R134 ;  /* 0x000000869a9a7220 */ /* 0x000fe20000410000 */
[----:B------:R-:W-:Y:S01]  /*1b50*/  FMUL.FTZ R66, R105, R151 ;  /* 0x0000009769427220 */ /* 0x000fe20000410000 */
[----:B------:R-:W-:-:S02]  /*1b60*/  FMUL.FTZ R67, R104, R153 ;  /* 0x0000009968437220 */ /* 0x000fc40000410000 */
[----:B------:R0:W-:Y:S02]  /*1b70*/  @P1 STG.E.128 desc[UR6][R102.64+0x10], R60 ;  /* 0x0000103c66001986 */ /* 0x0001e4000c101d06 */
[----:B0-----:R-:W-:Y:S01]  /*1b80*/  FMUL.FTZ R61, R124, R152 ;  /* 0x000000987c3d7220 */ /* 0x001fe20000410000 */
[----:B------:R-:W-:Y:S01]  /*1b90*/  FMUL.FTZ R62, R125, R154 ;  /* 0x0000009a7d3e7220 */ /* 0x000fe20000410000 */
[----:B------:R-:W-:-:S03]  /*1ba0*/  IADD3 R60, P6, R150, UR18, RZ ;  /* 0x00000012963c7c10 */ /* 0x000fc6000ffde0ff */
[----:B------:R-:W-:Y:S02]  /*1bb0*/  F2FP.BF16.F32.PACK_AB R66, R61, R66 ;  /* 0x000000423d42723e */ /* 0x000fe400000010ff */
[----:B------:R-:W-:Y:S02]  /*1bc0*/  IADD3.X R61, R149, UR19, RZ, P6, !PT ;  /* 0x00000013953d7c10 */ /* 0x000fe4000b7fe4ff */
[----:B------:R-:W-:-:S05]  /*1bd0*/  F2FP.BF16.F32.PACK_AB R67, R62, R67 ;  /* 0x000000433e43723e */ /* 0x000fca00000010ff */
[----:B------:R2:W-:Y:S04]  /*1be0*/  STG.E.128 desc[UR6][R144.64], R64 ;  /* 0x0000004090007986 */ /* 0x0005e8000c101d06 */
[----:B------:R-:W3:Y:S01]  /*1bf0*/  LDG.E.128 R60, desc[UR6][R60.64] ;  /* 0x000000063c3c7981 */ /* 0x000ee2000c1e1d00 */
[-CC-:B------:R-:W-:Y:S01]  /*1c00*/  FFMA.FTZ R69, R69, R141.reuse, R142.reuse ;  /* 0x0000008d45457223 */ /* 0x180fe2000001008e */
[-CC-:B------:R-:W-:Y:S01]  /*1c10*/  FFMA.FTZ R75, R75, R141.reuse, R142.reuse ;  /* 0x0000008d4b4b7223 */ /* 0x180fe2000001008e */
[-CC-:B------:R-:W-:Y:S01]  /*1c20*/  FFMA.FTZ R71, R71, R141.reuse, R142.reuse ;  /* 0x0000008d47477223 */ /* 0x180fe2000001008e */
[-CC-:B------:R-:W-:Y:S01]  /*1c30*/  FFMA.FTZ R76, R76, R141.reuse, R142.reuse ;  /* 0x0000008d4c4c7223 */ /* 0x180fe2000001008e */
[----:B------:R-:W-:Y:S01]  /*1c40*/  FADD.FTZ R68, R68, -R69 ;  /* 0x8000004544447221 */ /* 0x000fe20000010000 */
[----:B------:R-:W-:Y:S01]  /*1c50*/  FADD.FTZ R74, R74, -R75 ;  /* 0x8000004b4a4a7221 */ /* 0x000fe20000010000 */
[-CC-:B------:R-:W-:Y:S01]  /*1c60*/  FFMA.FTZ R73, R73, R141.reuse, R142.reuse ;  /* 0x0000008d49497223 */ /* 0x180fe2000001008e */
[-CC-:B------:R-:W-:Y:S01]  /*1c70*/  FFMA.FTZ R78, R78, R141.reuse, R142.reuse ;  /* 0x0000008d4e4e7223 */ /* 0x180fe2000001008e */
[-CC-:B------:R-:W-:Y:S01]  /*1c80*/  FFMA.FTZ R79, R79, R141.reuse, R142.reuse ;  /* 0x0000008d4f4f7223 */ /* 0x180fe2000001008e */
[C---:B------:R-:W-:Y:S01]  /*1c90*/  FMUL.FTZ R69, R135.reuse, R68 ;  /* 0x0000004487457220 */ /* 0x040fe20000410000 */
[----:B------:R-:W-:Y:S01]  /*1ca0*/  FMUL.FTZ R74, R135, R74 ;  /* 0x0000004a874a7220 */ /* 0x000fe20000410000 */
[----:B------:R-:W-:Y:S01]  /*1cb0*/  FFMA.FTZ R140, R140, R141, R142 ;  /* 0x0000008d8c8c7223 */ /* 0x000fe2000001008e */
[----:B------:R-:W-:Y:S01]  /*1cc0*/  FADD.FTZ R70, R70, -R71 ;  /* 0x8000004746467221 */ /* 0x000fe20000010000 */
[----:B------:R-:W-:Y:S01]  /*1cd0*/  FADD.FTZ R76, R77, -R76 ;  /* 0x8000004c4d4c7221 */ /* 0x000fe20000010000 */
[----:B------:R-:W-:Y:S01]  /*1ce0*/  FADD.FTZ R72, R72, -R73 ;  /* 0x8000004948487221 */ /* 0x000fe20000010000 */
[----:B------:R-:W-:Y:S01]  /*1cf0*/  FADD.FTZ R78, R137, -R78 ;  /* 0x8000004e894e7221 */ /* 0x000fe20000010000 */
[----:B------:R-:W-:Y:S01]  /*1d00*/  FADD.FTZ R138, R138, -R79 ;  /* 0x8000004f8a8a7221 */ /* 0x000fe20000010000 */
[----:B------:R-:W-:Y:S01]  /*1d10*/  @P2 FADD.FTZ R69, R32, R69 ;  /* 0x0000004520452221 */ /* 0x000fe20000010000 */
[----:B------:R-:W-:Y:S01]  /*1d20*/  @P2 FADD.FTZ R74, R33, R74 ;  /* 0x0000004a214a2221 */ /* 0x000fe20000010000 */
[----:B------:R-:W-:Y:S01]  /*1d30*/  FADD.FTZ R140, R139, -R140 ;  /* 0x8000008c8b8c7221 */ /* 0x000fe20000010000 */
[C---:B------:R-:W-:Y:S01]  /*1d40*/  FMUL.FTZ R71, R135.reuse, R70 ;  /* 0x0000004687477220 */ /* 0x040fe20000410000 */
[C---:B------:R-:W-:Y:S01]  /*1d50*/  FMUL.FTZ R76, R135.reuse, R76 ;  /* 0x0000004c874c7220 */ /* 0x040fe20000410000 */
[C---:B------:R-:W-:Y:S01]  /*1d60*/  FMUL.FTZ R73, R135.reuse, R72 ;  /* 0x0000004887497220 */ /* 0x040fe20000410000 */
[C---:B------:R-:W-:Y:S01]  /*1d70*/  FMUL.FTZ R78, R135.reuse, R78 ;  /* 0x0000004e874e7220 */ /* 0x040fe20000410000 */
[----:B------:R-:W-:Y:S01]  /*1d80*/  FMUL.FTZ R75, R135, R138 ;  /* 0x0000008a874b7220 */ /* 0x000fe20000410000 */
[----:B------:R-:W-:Y:S01]  /*1d90*/  SEL R48, R69, R48, P3 ;  /* 0x0000003045307207 */ /* 0x000fe20001800000 */
[----:B------:R-:W-:Y:S01]  /*1da0*/  FMUL.FTZ R140, R135, R140 ;  /* 0x0000008c878c7220 */ /* 0x000fe20000410000 */
[----:B------:R-:W-:Y:S01]  /*1db0*/  SEL R49, R74, R49, P3 ;  /* 0x000000314a317207 */ /* 0x000fe20001800000 */
[----:B------:R-:W-:Y:S01]  /*1dc0*/  @P2 FADD.FTZ R71, R34, R71 ;  /* 0x0000004722472221 */ /* 0x000fe20000010000 */
[----:B------:R-:W-:Y:S01]  /*1dd0*/  @P2 FADD.FTZ R76, R35, R76 ;  /* 0x0000004c234c2221 */ /* 0x000fe20000010000 */
[-C--:B------:R-:W-:Y:S01]  /*1de0*/  FMUL.FTZ R69, R69, R134.reuse ;  /* 0x0000008645457220 */ /* 0x080fe20000410000 */
[----:B------:R-:W-:Y:S01]  /*1df0*/  FMUL.FTZ R74, R74, R134 ;  /* 0x000000864a4a7220 */ /* 0x000fe20000410000 */
[----:B------:R-:W-:Y:S01]  /*1e00*/  @P2 FADD.FTZ R73, R36, R73 ;  /* 0x0000004924492221 */ /* 0x000fe20000010000 */
[----:B------:R-:W-:Y:S01]  /*1e10*/  @P2 FADD.FTZ R78, R37, R78 ;  /* 0x0000004e254e2221 */ /* 0x000fe20000010000 */
[----:B------:R-:W-:Y:S01]  /*1e20*/  @P2 FADD.FTZ R75, R38, R75 ;  /* 0x0000004b264b2221 */ /* 0x000fe20000010000 */
[----:B------:R-:W-:Y:S01]  /*1e30*/  @P2 FADD.FTZ R140, R39, R140 ;  /* 0x0000008c278c2221 */ /* 0x000fe20000010000 */
        /* <DEDUP_REMOVED lines=10> */
[----:B------:R-:W-:Y:S01]  /*1ee0*/  FMUL.FTZ R134, R140, R134 ;  /* 0x000000868c867220 */ /* 0x000fe20000410000 */
[----:B------:R-:W-:Y:S01]  /*1ef0*/  FMUL.FTZ R68, R128, R78 ;  /* 0x0000004e80447220 */ /* 0x000fe20000410000 */
[----:B------:R-:W-:Y:S01]  /*1f00*/  SEL R55, R140, R55, P3 ;  /* 0x000000378c377207 */ /* 0x000fe20001800000 */
[----:B------:R-:W-:Y:S01]  /*1f10*/  FMUL.FTZ R70, R98, R75 ;  /* 0x0000004b62467220 */ /* 0x000fe20000410000 */
[----:B------:R-:W-:Y:S01]  /*1f20*/  FMUL.FTZ R77, R129, R134 ;  /* 0x00000086814d7220 */ /* 0x000fe20000410000 */
[----:B------:R-:W-:-:S02]  /*1f30*/  IADD3 R132, R132, UR20, RZ ;  /* 0x0000001484847c10 */ /* 0x000fc4000fffe0ff */
[----:B------:R-:W-:Y:S02]  /*1f40*/  SEL R137, RZ, 0x1, P4 ;  /* 0x00000001ff897807 */ /* 0x000fe40002000000 */
[C---:B--2---:R-:W-:Y:S02]  /*1f50*/  PRMT R64, R56.reuse, 0x7632, R64 ;  /* 0x0000763238407816 */ /* 0x044fe40000000040 */
[C---:B------:R-:W-:Y:S02]  /*1f60*/  PRMT R65, R57.reuse, 0x7632, R65 ;  /* 0x0000763239417816 */ /* 0x040fe40000000041 */
[----:B------:R-:W-:Y:S02]  /*1f70*/  SHF.L.U32 R56, R56, 0x10, RZ ;  /* 0x0000001038387819 */ /* 0x000fe400000006ff */
[----:B------:R-:W-:Y:S02]  /*1f80*/  SHF.L.U32 R57, R57, 0x10, RZ ;  /* 0x0000001039397819 */ /* 0x000fe400000006ff */
[C---:B------:R-:W-:Y:S01]  /*1f90*/  PRMT R66, R58.reuse, 0x7632, R66 ;  /* 0x000076323a427816 */ /* 0x040fe20000000042 */
[----:B------:R-:W-:Y:S01]  /*1fa0*/  FFMA.FTZ R18, R143, R56, R18 ;  /* 0x000000388f127223 */ /* 0x000fe20000010012 */
[----:B------:R-:W-:Y:S01]  /*1fb0*/  SHF.L.U32 R58, R58, 0x10, RZ ;  /* 0x000000103a3a7819 */ /* 0x000fe200000006ff */
[----:B------:R-:W-:Y:S01]  /*1fc0*/  FFMA.FTZ R20, R147, R57, R20 ;  /* 0x0000003993147223 */ /* 0x000fe20000010014 */
[----:B------:R-:W-:Y:S01]  /*1fd0*/  PRMT R67, R59, 0x7632, R67 ;  /* 0x000076323b437816 */ /* 0x000fe20000000043 */
[----:B------:R-:W-:Y:S01]  /*1fe0*/  FMUL.FTZ R56, R101, R69 ;  /* 0x0000004565387220 */ /* 0x000fe20000410000 */
[----:B------:R-:W-:Y:S01]  /*1ff0*/  FMUL.FTZ R57, R126, R74 ;  /* 0x0000004a7e397220 */ /* 0x000fe20000410000 */
[----:B------:R-:W-:Y:S01]  /*2000*/  SHF.L.U32 R59, R59, 0x10, RZ ;  /* 0x000000103b3b7819 */ /* 0x000fe200000006ff */
[----:B------:R-:W-:Y:S01]  /*2010*/  FFMA.FTZ R22, R151, R58, R22 ;  /* 0x0000003a97167223 */ /* 0x000fe20000010016 */
[----:B------:R-:W-:Y:S01]  /*2020*/  SHF.L.U32 R66, R66, 0x10, RZ ;  /* 0x0000001042427819 */ /* 0x000fe200000006ff */
[----:B------:R-:W-:Y:S01]  /*2030*/  FMUL.FTZ R58, R127, R76 ;  /* 0x0000004c7f3a7220 */ /* 0x000fe20000410000 */
[----:B------:R-:W-:Y:S01]  /*2040*/  SHF.L.U32 R64, R64, 0x10, RZ ;  /* 0x0000001040407819 */ /* 0x000fe200000006ff */
[----:B------:R-:W-:Y:S01]  /*2050*/  FFMA.FTZ R24, R153, R59, R24 ;  /* 0x0000003b99187223 */ /* 0x000fe20000010018 */
[----:B------:R-:W-:Y:S01]  /*2060*/  F2FP.BF16.F32.PACK_AB R56, R57, R56 ;  /* 0x000000383938723e */ /* 0x000fe200000010ff */
[----:B------:R-:W-:Y:S01]  /*2070*/  FMUL.FTZ R57, R100, R71 ;  /* 0x0000004764397220 */ /* 0x000fe20000410000 */
[----:B------:R-:W-:Y:S01]  /*2080*/  SHF.L.U32 R67, R67, 0x10, RZ ;  /* 0x0000001043437819 */ /* 0x000fe200000006ff */
[----:B------:R-:W-:Y:S01]  /*2090*/  FFMA.FTZ R21, R152, R66, R21 ;  /* 0x0000004298157223 */ /* 0x000fe20000010015 */
[----:B------:R-:W-:Y:S01]  /*20a0*/  SHF.L.U32 R65, R65, 0x10, RZ ;  /* 0x0000001041417819 */ /* 0x000fe200000006ff */
[----:B------:R-:W-:Y:S01]  /*20b0*/  FMUL.FTZ R59, R99, R73 ;  /* 0x00000049633b7220 */ /* 0x000fe20000410000 */
[----:B------:R-:W-:Y:S01]  /*20c0*/  FFMA.FTZ R17, R146, R64, R17 ;  /* 0x0000004092117223 */ /* 0x000fe20000010011 */
[----:B------:R-:W-:Y:S01]  /*20d0*/  @P1 LEA R66, P2, R133, UR14, 0x5 ;  /* 0x0000000e85421c11 */ /* 0x000fe2000f8428ff */
[----:B------:R-:W-:Y:S01]  /*20e0*/  FFMA.FTZ R23, R154, R67, R23 ;  /* 0x000000439a177223 */ /* 0x000fe20000010017 */
[----:B------:R-:W-:Y:S01]  /*20f0*/  IADD3 R64, P3, R150, UR16, RZ ;  /* 0x0000001096407c10 */ /* 0x000fe2000ff7e0ff */
[----:B------:R-:W-:Y:S01]  /*2100*/  FFMA.FTZ R19, R148, R65, R19 ;  /* 0x0000004194137223 */ /* 0x000fe20000010013 */
[----:B------:R-:W-:-:S02]  /*2110*/  F2FP.BF16.F32.PACK_AB R57, R58, R57 ;  /* 0x000000393a39723e */ /* 0x000fc400000010ff */
[----:B------:R-:W-:Y:S02]  /*2120*/  @P1 LEA.HI.X R67, R133, UR15, RZ, 0x5, P2 ;  /* 0x0000000f85431c11 */ /* 0x000fe400090f2cff */
[----:B------:R-:W-:Y:S02]  /*2130*/  F2FP.BF16.F32.PACK_AB R58, R68, R59 ;  /* 0x0000003b443a723e */ /* 0x000fe400000010ff */
[----:B------:R-:W-:Y:S01]  /*2140*/  IADD3.X R65, R149, UR17, RZ, P3, !PT ;  /* 0x0000001195417c10 */ /* 0x000fe20009ffe4ff */
[----:B------:R0:W-:Y:S01]  /*2150*/  @P1 STG.E.128 desc[UR6][R66.64], R48 ;  /* 0x0000003042001986 */ /* 0x0001e2000c101d06 */
[----:B------:R-:W-:-:S03]  /*2160*/  F2FP.BF16.F32.PACK_AB R59, R77, R70 ;  /* 0x000000464d3b723e */ /* 0x000fc600000010ff */
[----:B------:R0:W-:Y:S01]  /*2170*/  @P1 STG.E.128 desc[UR6][R66.64+0x10], R52 ;  /* 0x0000103442001986 */ /* 0x0001e2000c101d06 */
[----:B------:R-:W-:-:S03]  /*2180*/  ISETP.GE.AND P1, PT, R132, UR21, PT ;  /* 0x0000001584007c0c */ /* 0x000fc6000bf26270 */
[----:B------:R0:W-:Y:S01]  /*2190*/  STG.E.128 desc[UR6][R64.64], R56 ;  /* 0x0000003840007986 */ /* 0x0001e2000c101d06 */
[C---:B---3--:R-:W-:Y:S01]  /*21a0*/  PRMT R68, R60.reuse, 0x7632, R68 ;  /* 0x000076323c447816 */ /* 0x048fe20000000044 */
[----:B------:R-:W-:Y:S01]  /*21b0*/  IMAD.U32 R60, R60, 0x10000, RZ ;  /* 0x000100003c3c7824 */ /* 0x000fe200078e00ff */
[----:B------:R-:W-:Y:S02]  /*21c0*/  PRMT R70, R61, 0x7632, R70 ;  /* 0x000076323d467816 */ /* 0x000fe40000000046 */
[C---:B------:R-:W-:Y:S01]  /*21d0*/  PRMT R72, R62.reuse, 0x7632, R72 ;  /* 0x000076323e487816 */ /* 0x040fe20000000048 */
[----:B------:R-:W-:Y:S01]  /*21e0*/  FFMA.FTZ R26, R69, R60, R26 ;  /* 0x0000003c451a7223 */ /* 0x000fe2000001001a */
[----:B------:R-:W-:Y:S02]  /*21f0*/  PRMT R77, R63, 0x7632, R77 ;  /* 0x000076323f4d7816 */ /* 0x000fe4000000004d */
[----:B------:R-:W-:Y:S02]  /*2200*/  SHF.L.U32 R61, R61, 0x10, RZ ;  /* 0x000000103d3d7819 */ /* 0x000fe400000006ff */
[----:B------:R-:W-:-:S02]  /*2210*/  SHF.L.U32 R62, R62, 0x10, RZ ;  /* 0x000000103e3e7819 */ /* 0x000fc400000006ff */
[----:B------:R-:W-:Y:S01]  /*2220*/  SHF.L.U32 R63, R63, 0x10, RZ ;  /* 0x000000103f3f7819 */ /* 0x000fe200000006ff */
[----:B------:R-:W-:Y:S01]  /*2230*/  FFMA.FTZ R28, R71, R61, R28 ;  /* 0x0000003d471c7223 */ /* 0x000fe2000001001c */
[----:B------:R-:W-:Y:S01]  /*2240*/  SHF.L.U32 R68, R68, 0x10, RZ ;  /* 0x0000001044447819 */ /* 0x000fe200000006ff */
[----:B------:R-:W-:Y:S01]  /*2250*/  FFMA.FTZ R30, R73, R62, R30 ;  /* 0x0000003e491e7223 */ /* 0x000fe2000001001e */
[----:B------:R-:W-:Y:S01]  /*2260*/  SHF.L.U32 R70, R70, 0x10, RZ ;  /* 0x0000001046467819 */ /* 0x000fe200000006ff */
[----:B------:R-:W-:Y:S01]  /*2270*/  FFMA.FTZ R80, R75, R63, R80 ;  /* 0x0000003f4b507223 */ /* 0x000fe20000010050 */
[----:B------:R-:W-:Y:S01]  /*2280*/  SHF.L.U32 R72, R72, 0x10, RZ ;  /* 0x0000001048487819 */ /* 0x000fe200000006ff */
[----:B------:R-:W-:Y:S01]  /*2290*/  FFMA.FTZ R25, R74, R68, R25 ;  /* 0x000000444a197223 */ /* 0x000fe20000010019 */
[----:B------:R-:W-:Y:S01]  /*22a0*/  SHF.L.U32 R77, R77, 0x10, RZ ;  /* 0x000000104d4d7819 */ /* 0x000fe200000006ff */
[----:B------:R-:W-:Y:S02]  /*22b0*/  FFMA.FTZ R27, R76, R70, R27 ;  /* 0x000000464c1b7223 */ /* 0x000fe4000001001b */
[----:B------:R-:W-:-:S02]  /*22c0*/  FFMA.FTZ R29, R78, R72, R29 ;  /* 0x000000484e1d7223 */ /* 0x000fc4000001001d */
[----:B------:R-:W-:Y:S01]  /*22d0*/  FFMA.FTZ R31, R134, R77, R31 ;  /* 0x0000004d861f7223 */ /* 0x000fe2000001001f */
        /* <DEDUP_REMOVED lines=37> */
.L_x_2952:
        /* <DEDUP_REMOVED lines=25> */
.L_x_2953:
[----:B------:R-:W-:Y:S01]  /*26c0*/  HFMA2.MMA R155, -RZ, RZ, 0, 9.5367431640625e-07 ;  /* 0x00000010ff9b7435 */ /* 0x000fe200000001ff */
[----:B------:R-:W-:Y:S01]  /*26d0*/  IMAD.MOV.U32 R156, RZ, RZ, R58 ;  /* 0x000000ffff9c7224 */ /* 0x000fe200078e003a */
[----:B------:R-:W-:Y:S02]  /*26e0*/  MOV R158, 0x1f ;  /* 0x0000001f009e7802 */ /* 0x000fe40000000f00 */
[----:B------:R-:W-:-:S07]  /*26f0*/  MOV R141, 0xffffffff ;  /* 0xffffffff008d7802 */ /* 0x000fce0000000f00 */
[----:B-----5:R-:W-:Y:S05]  /*2700*/  WARPSYNC.COLLECTIVE R141, `(.L_x_2956) ;  /* 0x000000008d087348 */ /* 0x020fea0003c00000 */
[----:B------:R0:W1:Y:S02]  /*2710*/  SHFL.DOWN P3, R142, R156, R155, R158 ;  /* 0x0800009b9c8e7389 */ /* 0x000064000006009e */
[----:B01---5:R-:W-:Y:S01]  /*2720*/  ENDCOLLECTIVE ;  /* 0x000000000000791b */ /* 0x023fe20003800000 */
.L_x_2956:
[----:B------:R-:W-:Y:S02]  /*2730*/  MOV R156, R56 ;  /* 0x00000038009c7202 */ /* 0x000fe40000000f00 */
[----:B------:R-:W-:-:S07]  /*2740*/  MOV R57, R142 ;  /* 0x0000008e00397202 */ /* 0x000fce0000000f00 */
[----:B------:R-:W-:Y:S05]  /*2750*/  WARPSYNC.COLLECTIVE R141, `(.L_x_2957) ;  /* 0x000000008d087348 */ /* 0x000fea0003c00000 */
[----:B------:R0:W1:Y:S02]  /*2760*/  SHFL.DOWN P3, R142, R156, R155, R158 ;  /* 0x0800009b9c8e7389 */ /* 0x000064000006009e */
[----:B01----:R-:W-:Y:S01]  /*2770*/  ENDCOLLECTIVE ;  /* 0x000000000000791b */ /* 0x003fe20003800000 */
.L_x_2957:
[----:B------:R-:W-:Y:S01]  /*2780*/  FADD.FTZ R57, R58, R57 ;  /* 0x000000393a397221 */ /* 0x000fe20000010000 */
[----:B------:R-:W-:-:S04]  /*2790*/  HFMA2.MMA R155, -RZ, RZ, 0, 4.76837158203125e-07 ;  /* 0x00000008ff9b7435 */ /* 0x000fc800000001ff */
[----:B------:R-:W-:Y:S02]  /*27a0*/  MOV R156, R57 ;  /* 0x00000039009c7202 */ /* 0x000fe40000000f00 */
[----:B------:R-:W-:-:S07]  /*27b0*/  MOV R59, R142 ;  /* 0x0000008e003b7202 */ /* 0x000fce0000000f00 */
[----:B------:R-:W-:Y:S05]  /*27c0*/  WARPSYNC.COLLECTIVE R141, `(.L_x_2958) ;  /* 0x000000008d087348 */ /* 0x000fea0003c00000 */
[----:B------:R0:W1:Y:S02]  /*27d0*/  SHFL.DOWN P3, R142, R156, R155, R158 ;  /* 0x0800009b9c8e7389 */ /* 0x000064000006009e */
[----:B01----:R-:W-:Y:S01]  /*27e0*/  ENDCOLLECTIVE ;  /* 0x000000000000791b */ /* 0x003fe20003800000 */
.L_x_2958:
[----:B------:R-:W-:-:S05]  /*27f0*/  FADD.FTZ R59, R56, R59 ;  /* 0x0000003b383b7221 */ /* 0x000fca0000010000 */
[----:B------:R-:W-:Y:S01]  /*2800*/  MOV R156, R59 ;  /* 0x0000003b009c7202 */ /* 0x000fe20000000f00 */
[----:B------:R-:W-:-:S07]  /*2810*/  IMAD.MOV.U32 R60, RZ, RZ, R142 ;  /* 0x000000ffff3c7224 */ /* 0x000fce00078e008e */
[----:B------:R-:W-:Y:S05]  /*2820*/  WARPSYNC.COLLECTIVE R141, `(.L_x_2959) ;  /* 0x000000008d087348 */ /* 0x000fea0003c00000 */
[----:B------:R0:W1:Y:S02]  /*2830*/  SHFL.DOWN P3, R142, R156, R155, R158 ;  /* 0x0800009b9c8e7389 */ /* 0x000064000006009e */
[----:B01----:R-:W-:Y:S01]  /*2840*/  ENDCOLLECTIVE ;  /* 0x000000000000791b */ /* 0x003fe20003800000 */
.L_x_2959:
[----:B------:R-:W-:Y:S01]  /*2850*/  FADD.FTZ R60, R57, R60 ;  /* 0x0000003c393c7221 */ /* 0x000fe20000010000 */
[----:B------:R-:W-:-:S04]  /*2860*/  HFMA2.MMA R155, -RZ, RZ, 0, 2.384185791015625e-07 ;  /* 0x00000004ff9b7435 */ /* 0x000fc800000001ff */
[----:B------:R-:W-:Y:S02]  /*2870*/  MOV R156, R60 ;  /* 0x0000003c009c7202 */ /* 0x000fe40000000f00 */
[----:B------:R-:W-:-:S07]  /*2880*/  MOV R62, R142 ;  /* 0x0000008e003e7202 */ /* 0x000fce0000000f00 */
[----:B------:R-:W-:Y:S05]  /*2890*/  WARPSYNC.COLLECTIVE R141, `(.L_x_2960) ;  /* 0x000000008d087348 */ /* 0x000fea0003c00000 */
[----:B------:R0:W1:Y:S02]  /*28a0*/  SHFL.DOWN P3, R142, R156, R155, R158 ;  /* 0x0800009b9c8e7389 */ /* 0x000064000006009e */
[----:B01----:R-:W-:Y:S01]  /*28b0*/  ENDCOLLECTIVE ;  /* 0x000000000000791b */ /* 0x003fe20003800000 */
.L_x_2960:
[----:B------:R-:W-:-:S05]  /*28c0*/  FADD.FTZ R62, R59, R62 ;  /* 0x0000003e3b3e7221 */ /* 0x000fca0000010000 */
[----:B------:R-:W-:Y:S02]  /*28d0*/  MOV R156, R62 ;  /* 0x0000003e009c7202 */ /* 0x000fe40000000f00 */
[----:B------:R-:W-:-:S07]  /*28e0*/  MOV R61, R142 ;  /* 0x0000008e003d7202 */ /* 0x000fce0000000f00 */
[----:B------:R-:W-:Y:S05]  /*28f0*/  WARPSYNC.COLLECTIVE R141, `(.L_x_2961) ;  /* 0x000000008d087348 */ /* 0x000fea0003c00000 */
[----:B------:R0:W1:Y:S02]  /*2900*/  SHFL.DOWN P3, R142, R156, R155, R158 ;  /* 0x0800009b9c8e7389 */ /* 0x000064000006009e */
[----:B01----:R-:W-:Y:S01]  /*2910*/  ENDCOLLECTIVE ;  /* 0x000000000000791b */ /* 0x003fe20003800000 */
.L_x_2961:
[----:B------:R-:W-:-:S05]  /*2920*/  FADD.FTZ R61, R60, R61 ;  /* 0x0000003d3c3d7221 */ /* 0x000fca0000010000 */
[----:B------:R-:W-:Y:S01]  /*2930*/  MOV R156, R61 ;  /* 0x0000003d009c7202 */ /* 0x000fe20000000f00 */
[----:B------:R-:W-:Y:S01]  /*2940*/  IMAD.MOV.U32 R155, RZ, RZ, 0x2 ;  /* 0x00000002ff9b7424 */ /* 0x000fe200078e00ff */
[----:B------:R-:W-:-:S07]  /*2950*/  MOV R63, R142 ;  /* 0x0000008e003f7202 */ /* 0x000fce0000000f00 */
[----:B------:R-:W-:Y:S05]  /*2960*/  WARPSYNC.COLLECTIVE R141, `(.L_x_2962) ;  /* 0x000000008d087348 */ /* 0x000fea0003c00000 */
[----:B------:R0:W1:Y:S02]  /*2970*/  SHFL.DOWN P3, R142, R156, R155, R158 ;  /* 0x0800009b9c8e7389 */ /* 0x000064000006009e */
[----:B01----:R-:W-:Y:S01]  /*2980*/  ENDCOLLECTIVE ;  /* 0x000000000000791b */ /* 0x003fe20003800000 */
.L_x_2962:
[----:B------:R-:W-:-:S05]  /*2990*/  FADD.FTZ R63, R62, R63 ;  /* 0x0000003f3e3f7221 */ /* 0x000fca0000010000 */
[----:B------:R-:W-:Y:S02]  /*29a0*/  MOV R156, R63 ;  /* 0x0000003f009c7202 */ /* 0x000fe40000000f00 */
[----:B------:R-:W-:-:S07]  /*29b0*/  MOV R56, R142 ;  /* 0x0000008e00387202 */ /* 0x000fce0000000f00 */
[----:B------:R-:W-:Y:S05]  /*29c0*/  WARPSYNC.COLLECTIVE R141, `(.L_x_2963) ;  /* 0x000000008d087348 */ /* 0x000fea0003c00000 */
[----:B------:R0:W1:Y:S02]  /*29d0*/  SHFL.DOWN P3, R142, R156, R155, R158 ;  /* 0x0800009b9c8e7389 */ /* 0x000064000006009e */
[----:B01----:R-:W-:Y:S01]  /*29e0*/  ENDCOLLECTIVE ;  /* 0x000000000000791b */ /* 0x003fe20003800000 */
.L_x_2963:
[----:B------:R-:W-:Y:S01]  /*29f0*/  FADD.FTZ R56, R61, R56 ;  /* 0x000000383d387221 */ /* 0x000fe20000010000 */
[----:B------:R-:W-:-:S04]  /*2a00*/  HFMA2.MMA R155, -RZ, RZ, 0, 5.9604644775390625e-08 ;  /* 0x00000001ff9b7435 */ /* 0x000fc800000001ff */
[----:B------:R-:W-:Y:S02]  /*2a10*/  MOV R156, R56 ;  /* 0x00000038009c7202 */ /* 0x000fe40000000f00 */
[----:B------:R-:W-:-:S07]  /*2a20*/  MOV R58, R142 ;  /* 0x0000008e003a7202 */ /* 0x000fce0000000f00 */
[----:B------:R-:W-:Y:S05]  /*2a30*/  WARPSYNC.COLLECTIVE R141, `(.L_x_2964) ;  /* 0x000000008d087348 */ /* 0x000fea0003c00000 */
[----:B------:R0:W1:Y:S02]  /*2a40*/  SHFL.DOWN P3, R142, R156, R155, R158 ;  /* 0x0800009b9c8e7389 */ /* 0x000064000006009e */
[----:B01----:R-:W-:Y:S01]  /*2a50*/  ENDCOLLECTIVE ;  /* 0x000000000000791b */ /* 0x003fe20003800000 */
.L_x_2964:
[----:B------:R-:W-:-:S05]  /*2a60*/  FADD.FTZ R57, R63, R58 ;  /* 0x0000003a3f397221 */ /* 0x000fca0000010000 */
[----:B------:R-:W-:Y:S02]  /*2a70*/  MOV R156, R57 ;  /* 0x00000039009c7202 */ /* 0x000fe40000000f00 */
[----:B------:R-:W-:-:S07]  /*2a80*/  MOV R59, R142 ;  /* 0x0000008e003b7202 */ /* 0x000fce0000000f00 */
[----:B------:R-:W-:Y:S05]  /*2a90*/  WARPSYNC.COLLECTIVE R141, `(.L_x_2965) ;  /* 0x000000008d087348 */ /* 0x000fea0003c00000 */
[----:B------:R0:W1:Y:S02]  /*2aa0*/  SHFL.DOWN P3, R142, R156, R155, R158 ;  /* 0x0800009b9c8e7389 */ /* 0x000064000006009e */
[----:B01----:R-:W-:Y:S01]  /*2ab0*/  ENDCOLLECTIVE ;  /* 0x000000000000791b */ /* 0x003fe20003800000 */
.L_x_2965:
[----:B------:R-:W-:Y:S01]  /*2ac0*/  MOV R58, R142 ;  /* 0x0000008e003a7202 */ /* 0x000fe20000000f00 */
[----:B------:R-:W-:Y:S06]  /*2ad0*/  BRA `(.L_x_2966) ;  /* 0xffffffe8007c7947 */ /* 0x000fec000383ffff */
.L_x_2967:
        /* <DEDUP_REMOVED lines=10> */
.L_x_8743:


//--------------------- .text._ZN10layer_norm13ln_bwd_kernelINS_13Kernel_traitsI13__nv_bfloat16S2_fS2_fjLj2048ELj1ELj1ELj4ELj16ENS_18Kernel_traits_baseILj2048ES2_S2_fS2_fjLj128EEEEELb0ELb1ELb1ELb0EEEvNS_9BwdParamsE --------------------------
	.section	.text._ZN10layer_norm13ln_bwd_kernelINS_13Kernel_traitsI13__nv_bfloat16S2_fS2_fjLj2048ELj1ELj1ELj4ELj16ENS_18Kernel_traits_baseILj2048ES2_S2_fS2_fjLj128EEEEELb0ELb1ELb1ELb0EEEvNS_9BwdParamsE,"ax",@progbits
	.align	128
        .global         _ZN10layer_norm13ln_bwd_kernelINS_13Kernel_traitsI13__nv_bfloat16S2_fS2_fjLj2048ELj1ELj1ELj4ELj16ENS_18Kernel_traits_baseILj2048ES2_S2_fS2_fjLj128EEEEELb0ELb1ELb1ELb0EEEvNS_9BwdParamsE
        .type           _ZN10layer_norm13ln_bwd_kernelINS_13Kernel_traitsI13__nv_bfloat16S2_fS2_fjLj2048ELj1ELj1ELj4ELj16ENS_18Kernel_traits_baseILj2048ES2_S2_fS2_fjLj128EEEEELb0ELb1ELb1ELb0EEEvNS_9BwdParamsE,@function
        .size           _ZN10layer_norm13ln_bwd_kernelINS_13Kernel_traitsI13__nv_bfloat16S2_fS2_fjLj2048ELj1ELj1ELj4ELj16ENS_18Kernel_traits_baseILj2048ES2_S2_fS2_fjLj128EEEEELb0ELb1ELb1ELb0EEEvNS_9BwdParamsE,(.L_x_8744 - _ZN10layer_norm13ln_bwd_kernelINS_13Kernel_traitsI13__nv_bfloat16S2_fS2_fjLj2048ELj1ELj1ELj4ELj16ENS_18Kernel_traits_baseILj2048ES2_S2_fS2_fjLj128EEEEELb0ELb1ELb1ELb0EEEvNS_9BwdParamsE)
        .other          _ZN10layer_norm13ln_bwd_kernelINS_13Kernel_traitsI13__nv_bfloat16S2_fS2_fjLj2048ELj1ELj1ELj4ELj16ENS_18Kernel_traits_baseILj2048ES2_S2_fS2_fjLj128EEEEELb0ELb1ELb1ELb0EEEvNS_9BwdParamsE,@"STO_CUDA_ENTRY STV_DEFAULT"
_ZN10layer_norm13ln_bwd_kernelINS_13Kernel_traitsI13__nv_bfloat16S2_fS2_fjLj2048ELj1ELj1ELj4ELj16ENS_18Kernel_traits_baseILj2048ES2_S2_fS2_fjLj128EEEEELb0ELb1ELb1ELb0EEEvNS_9BwdParamsE:
.text._ZN10layer_norm13ln_bwd_kernelINS_13Kernel_traitsI13__nv_bfloat16S2_fS2_fjLj2048ELj1ELj1ELj4ELj16ENS_18Kernel_traits_baseILj2048ES2_S2_fS2_fjLj128EEEEELb0ELb1ELb1ELb0EEEvNS_9BwdParamsE:
        /* <DEDUP_REMOVED lines=14> */
[----:B------:R-:W-:-:S04]  /*00e0*/  LOP3.LUT R0, R10, 0x7f, RZ, 0x3c, !PT ;  /* 0x0000007f0a007812 */ /* 0x000fc800078e3cff */
[----:B------:R-:W-:Y:S01]  /*00f0*/  LEA.HI.SX32 R0, R3, R0, 0x1d ;  /* 0x0000000003007211 */ /* 0x000fe200078feaff */
[----:B------:R-:W-:-:S03]  /*0100*/  IMAD.MOV.U32 R3, RZ, RZ, R10 ;  /* 0x000000ffff037224 */ /* 0x000fc600078e000a */
        /* <DEDUP_REMOVED lines=44> */
[----:B-----5:R-:W-:Y:S01]  /*03d0*/  @P1 PRMT R160, R29, 0x7632, R160 ;  /* 0x000076321da01816 */ /* 0x020fe200000000a0 */
[----:B------:R-:W-:Y:S01]  /*03e0*/  IMAD.U32 R131, R5, 0x10000, RZ ;  /* 0x0001000005837824 */ /* 0x000fe200078e00ff */
[----:B------:R-:W-:Y:S01]  /*03f0*/  ISETP.NE.U32.AND P0, PT, RZ, UR6, PT ;  /* 0x00000006ff007c0c */ /* 0x000fe2000bf05070 */
[----:B------:R-:W-:Y:S01]  /*0400*/  HFMA2.MMA R137, -RZ, RZ, 0, 5.9604644775390625e-08 ;  /* 0x00000001ff897435 */ /* 0x000fe200000001ff */
[----:B------:R-:W-:Y:S01]  /*0410*/  @P1 PRMT R156, R31, 0x7632, R156 ;  /* 0x000076321f9c1816 */ /* 0x000fe2000000009c */
[----:B------:R-:W-:Y:S01]  /*0420*/  IMAD.U32 R161, R29, 0x10000, RZ ;  /* 0x000100001da17824 */ /* 0x000fe200078e00ff */
[----:B------:R-:W-:Y:S01]  /*0430*/  ISETP.NE.AND.EX P0, PT, RZ, UR7, PT, P0 ;  /* 0x00000007ff007c0c */ /* 0x000fe2000bf05300 */
[----:B------:R-:W-:Y:S01]  /*0440*/  IMAD.U32 R157, R31, 0x10000, RZ ;  /* 0x000100001f9d7824 */ /* 0x000fe200078e00ff */
[C---:B------:R-:W-:Y:S01]  /*0450*/  @P2 PRMT R151, R17.reuse, 0x7632, R151 ;  /* 0x0000763211972816 */ /* 0x040fe20000000097 */
[----:B------:R-:W-:Y:S01]  /*0460*/  IMAD.U32 R152, R17, 0x10000, RZ ;  /* 0x0001000011987824 */ /* 0x000fe200078e00ff */
[C---:B------:R-:W-:Y:S01]  /*0470*/  @P2 PRMT R145, R19.reuse, 0x7632, R145 ;  /* 0x0000763213912816 */ /* 0x040fe20000000091 */
[----:B------:R-:W-:Y:S01]  /*0480*/  IMAD.U32 R146, R19, 0x10000, RZ ;  /* 0x0001000013927824 */ /* 0x000fe200078e00ff */
[C---:B------:R-:W-:Y:S01]  /*0490*/  @P1 PRMT R141, R13.reuse, 0x7632, R141 ;  /* 0x000076320d8d1816 */ /* 0x040fe2000000008d */
[----:B------:R-:W-:Y:S01]  /*04a0*/  IMAD.U32 R142, R13, 0x10000, RZ ;  /* 0x000100000d8e7824 */ /* 0x000fe200078e00ff */
[C---:B------:R-:W-:Y:S01]  /*04b0*/  @P1 PRMT R136, R15.reuse, 0x7632, R136 ;  /* 0x000076320f881816 */ /* 0x040fe20000000088 */
[----:B------:R-:W-:Y:S01]  /*04c0*/  IMAD.U32 R138, R15, 0x10000, RZ ;  /* 0x000100000f8a7824 */ /* 0x000fe200078e00ff */
[----:B------:R-:W-:Y:S01]  /*04d0*/  @P2 PRMT R130, R5, 0x7632, R130 ;  /* 0x0000763205822816 */ /* 0x000fe20000000082 */
[C---:B------:R-:W-:Y:S01]  /*04e0*/  IMAD.U32 R5, R7.reuse, 0x10000, RZ ;  /* 0x0001000007057824 */ /* 0x040fe200078e00ff */
        /* <DEDUP_REMOVED lines=18> */
[----:B------:R-:W-:-:S02]  /*0610*/  ISETP.LT.U32.OR P0, PT, R0, 0x100, !P0 ;  /* 0x000001000000780c */ /* 0x000fc40004701470 */
        /* <DEDUP_REMOVED lines=17> */
.L_x_3018:
[----:B0-----:R-:W0:Y:S08]  /*0730*/  LDC.64 R8, c[0x0][0x288] ;  /* 0x0000a200ff087b82 */ /* 0x001e300000000a00 */
[----:B-1----:R-:W1:Y:S08]  /*0740*/  LDC.64 R132, c[0x0][0x280] ;  /* 0x0000a000ff847b82 */ /* 0x002e700000000a00 */
[----:B------:R-:W2:Y:S01]  /*0750*/  LDC.64 R100, c[0x0][0x258] ;  /* 0x00009600ff647b82 */ /* 0x000ea20000000a00 */
[----:B0-----:R-:W-:-:S07]  /*0760*/  IMAD.WIDE R8, R3, 0x4, R8 ;  /* 0x0000000403087825 */ /* 0x001fce00078e0208 */
[----:B------:R-:W0:Y:S01]  /*0770*/  LDC.64 R106, c[0x0][0x2c8] ;  /* 0x0000b200ff6a7b82 */ /* 0x000e220000000a00 */
[----:B------:R2:W3:Y:S01]  /*0780*/  LDG.E R102, desc[UR4][R8.64] ;  /* 0x0000000408667981 */ /* 0x0004e2000c1e1900 */
[----:B-1----:R-:W-:-:S06]  /*0790*/  IMAD.WIDE R132, R3, 0x4, R132 ;  /* 0x0000000403847825 */ /* 0x002fcc00078e0284 */
[----:B------:R-:W5:Y:S01]  /*07a0*/  LDG.E R132, desc[UR4][R132.64] ;  /* 0x0000000484847981 */ /* 0x000f62000c1e1900 */
[----:B------:R-:W-:Y:S01]  /*07b0*/  MOV R2, UR9 ;  /* 0x0000000900027c02 */ /* 0x000fe20008000f00 */
[----:B--2---:R-:W-:-:S04]  /*07c0*/  IMAD.WIDE R8, R3, 0x4, R100 ;  /* 0x0000000403087825 */ /* 0x004fc800078e0264 */
[----:B------:R-:W-:Y:S02]  /*07d0*/  IMAD R100, R3, R2, RZ ;  /* 0x0000000203647224 */ /* 0x000fe400078e02ff */
[----:B------:R1:W5:Y:S03]  /*07e0*/  LDG.E R8, desc[UR4][R8.64] ;  /* 0x0000000408087981 */ /* 0x000366000c1e1900 */
[----:B------:R-:W-:-:S04]  /*07f0*/  SHF.R.S32.HI R101, RZ, 0x1f, R100 ;  /* 0x0000001fff657819 */ /* 0x000fc80000011464 */
[----:B------:R-:W-:Y:S01]  /*0800*/  LEA.HI R101, R101, R100, RZ, 0x3 ;  /* 0x0000006465657211 */ /* 0x000fe200078f18ff */
[----:B------:R-:W-:Y:S03]  /*0810*/  BSSY B0, `(.L_x_2969) ;  /* 0x00000cc000007945 */ /* 0x000fe60003800000 */
[----:B-1----:R-:W-:-:S05]  /*0820*/  LEA.HI.SX32 R9, R101, R10, 0x1d ;  /* 0x0000000a65097211 */ /* 0x002fca00078feaff */
[----:B0-----:R-:W-:Y:S01]  /*0830*/  IMAD.WIDE.U32 R104, R9, 0x20, R106 ;  /* 0x0000002009687825 */ /* 0x001fe200078e006a */
[----:B---3--:R-:W-:-:S13]  /*0840*/  ISETP.GT.AND P3, PT, R102, RZ, PT ;  /* 0x000000ff6600720c */ /* 0x008fda0003f64270 */
[----:B------:R-:W-:Y:S05]  /*0850*/  @P3 BRA `(.L_x_2970) ;  /* 0x0000000000483947 */ /* 0x000fea0003800000 */
[----:B------:R-:W-:Y:S01]  /*0860*/  BSSY B1, `(.L_x_2971) ;  /* 0x0000009000017945 */ /* 0x000fe20003800000 */
[----:B------:R-:W-:-:S03]  /*0870*/  IMAD.MOV.U32 R100, RZ, RZ, R9 ;  /* 0x000000ffff647224 */ /* 0x000fc600078e0009 */
[----:B------:R-:W-:Y:S05]  /*0880*/  @!P1 BRA `(.L_x_2972) ;  /* 0x0000000000189947 */ /* 0x000fea0003800000 */
[----:B------:R-:W-:-:S04]  /*0890*/  ISETP.NE.U32.AND P0, PT, RZ, UR12, PT ;  /* 0x0000000cff007c0c */ /* 0x000fc8000bf05070 */
[----:B------:R-:W-:-:S13]  /*08a0*/  ISETP.NE.AND.EX P0, PT, RZ, UR13, PT, P0 ;  /* 0x0000000dff007c0c */ /* 0x000fda000bf05300 */
[----:B------:R-:W-:Y:S05]  /*08b0*/  @!P0 BRA `(.L_x_2973) ;  /* 0x0000000000088947 */ /* 0x000fea0003800000 */
[----:B------:R0:W5:Y:S04]  /*08c0*/  LDG.E.128 R32, desc[UR4][R104.64] ;  /* 0x0000000468207981 */ /* 0x000168000c1e1d00 */
[----:B------:R0:W5:Y:S02]  /*08d0*/  LDG.E.128 R28, desc[UR4][R104.64+0x10] ;  /* 0x00001004681c7981 */ /* 0x000164000c1e1d00 */
.L_x_2973:
[----:B------:R-:W-:-:S07]  /*08e0*/  IADD3 R100, R9, 0x80, RZ ;  /* 0x0000008009647810 */ /* 0x000fce0007ffe0ff */
.L_x_2972:
[----:B------:R-:W-:Y:S05]  /*08f0*/  BSYNC B1 ;  /* 0x0000000000017941 */ /* 0x000fea0003800000 */
.L_x_2971:
[----:B------:R-:W-:Y:S01]  /*0900*/  ISETP.NE.AND P0, PT, R164, RZ, PT ;  /* 0x000000ffa400720c */ /* 0x000fe20003f05270 */
[----:B------:R-:W-:Y:S01]  /*0910*/  IMAD.MOV.U32 R149, RZ, RZ, RZ ;  /* 0x000000ffff957224 */ /* 0x000fe200078e00ff */
[----:B------:R-:W-:-:S11]  /*0920*/  MOV R150, RZ ;  /* 0x000000ff00967202 */ /* 0x000fd60000000f00 */
[----:B------:R-:W-:Y:S05]  /*0930*/  @P0 BRA `(.L_x_2974) ;  /* 0x0000000800e40947 */ /* 0x000fea0003800000 */
[----:B------:R-:W-:-:S05]  /*0940*/  IMAD.WIDE.U32 R20, R100, 0x20, R106 ;  /* 0x0000002064147825 */ /* 0x000fca00078e006a */
[----:B------:R1:W5:Y:S04]  /*0950*/  LDG.E.128 R24, desc[UR4][R20.64] ;  /* 0x0000000414187981 */ /* 0x000368000c1e1d00 */
[----:B------:R-:W5:Y:S01]  /*0960*/  LDG.E.128 R20, desc[UR4][R20.64+0x10] ;  /* 0x0000100414147981 */ /* 0x000f62000c1e1d00 */
[----:B-1----:R-:W-:Y:S05]  /*0970*/  BRA `(.L_x_2974) ;  /* 0x0000000800d47947 */ /* 0x002fea0003800000 */
.L_x_2970:
[----:B------:R-:W0:Y:S02]  /*0980*/  LDC.64 R100, c[0x0][0x250] ;  /* 0x00009400ff647b82 */ /* 0x000e240000000a00 */
[----:B0-----:R-:W-:-:S06]  /*0990*/  IMAD.WIDE R100, R3, 0x4, R100 ;  /* 0x0000000403647825 */ /* 0x001fcc00078e0264 */
[----:B------:R-:W2:Y:S01]  /*09a0*/  LDG.E R100, desc[UR4][R100.64] ;  /* 0x0000000464647981 */ /* 0x000ea2000c1e1900 */
[----:B------:R-:W-:Y:S01]  /*09b0*/  VIADD R103, R102, 0xffffffff ;  /* 0xffffffff66677836 */ /* 0x000fe20000000000 */
[----:B------:R-:W-:Y:S01]  /*09c0*/  ISETP.NE.AND P0, PT, R165, RZ, PT ;  /* 0x000000ffa500720c */ /* 0x000fe20003f05270 */
[----:B------:R-:W-:Y:S01]  /*09d0*/  BSSY B1, `(.L_x_2975) ;  /* 0x000005d000017945 */ /* 0x000fe20003800000 */
[----:B------:R-:W0:Y:S01]  /*09e0*/  S2R R106, SR_TID.X ;  /* 0x00000000006a7919 */ /* 0x000e220000002100 */
[----:B------:R-:W-:Y:S01]  /*09f0*/  IMAD R103, R103, R2, RZ ;  /* 0x0000000267677224 */ /* 0x000fe200078e02ff */
[----:B------:R-:W-:Y:S01]  /*0a00*/  HFMA2.MMA R149, -RZ, RZ, 0, 0 ;  /* 0x00000000ff957435 */ /* 0x000fe200000001ff */
[----:B------:R-:W-:Y:S01]  /*0a10*/  IMAD.MOV.U32 R150, RZ, RZ, RZ ;  /* 0x000000ffff967224 */ /* 0x000fe200078e00ff */
[----:B------:R-:W-:Y:S02]  /*0a20*/  MOV R153, R9 ;  /* 0x0000000900997202 */ /* 0x000fe40000000f00 */
[----:B------:R-:W-:-:S04]  /*0a30*/  SHF.R.S32.HI R10, RZ, 0x1f, R103 ;  /* 0x0000001fff0a7819 */ /* 0x000fc80000011467 */
[----:B------:R-:W-:Y:S02]  /*0a40*/  LEA.HI R103, R10, R103, RZ, 0x3 ;  /* 0x000000670a677211 */ /* 0x000fe400078f18ff */
[----:B0-----:R-:W-:-:S04]  /*0a50*/  LOP3.LUT R10, R106, 0x7f, RZ, 0xc0, !PT ;  /* 0x0000007f6a0a7812 */ /* 0x001fc800078ec0ff */
[----:B------:R-:W-:Y:S02]  /*0a60*/  LEA.HI.SX32 R106, R103, R10, 0x1d ;  /* 0x0000000a676a7211 */ /* 0x000fe400078feaff */
[----:B--2---:R-:W-:Y:S01]  /*0a70*/  FSEL R133, R100, RZ, !P0 ;  /* 0x000000ff64857208 */ /* 0x004fe20004000000 */
[----:B------:R-:W-:Y:S06]  /*0a80*/  @!P1 BRA `(.L_x_2976) ;  /* 0x0000000400449947 */ /* 0x000fec0003800000 */
[----:B------:R-:W0:Y:S08]  /*0a90*/  LDC.64 R100, c[0x0][0x238] ;  /* 0x00008e00ff647b82 */ /* 0x000e300000000a00 */
[----:B------:R-:W1:Y:S01]  /*0aa0*/  LDC.64 R16, c[0x0][0x2b8] ;  /* 0x0000ae00ff107b82 */ /* 0x000e620000000a00 */
[----:B0-----:R-:W-:-:S05]  /*0ab0*/  IMAD.WIDE.U32 R100, R9, 0x20, R100 ;  /* 0x0000002009647825 */ /* 0x001fca00078e0064 */
[----:B------:R-:W2:Y:S01]  /*0ac0*/  LDG.E.128 R12, desc[UR4][R100.64] ;  /* 0x00000004640c7981 */ /* 0x000ea2000c1e1d00 */
[----:B-1----:R-:W-:-:S06]  /*0ad0*/  IMAD.WIDE.U32 R16, R106, 0x10, R16 ;  /* 0x000000106a107825 */ /* 0x002fcc00078e0010 */
[----:B------:R-:W3:Y:S04]  /*0ae0*/  LDG.E.128 R16, desc[UR4][R16.64] ;  /* 0x0000000410107981 */ /* 0x000ee8000c1e1d00 */
[----:B------:R-:W4:Y:S01]  /*0af0*/  LDG.E.128 R100, desc[UR4][R100.64+0x10] ;  /* 0x0000100464647981 */ /* 0x000f22000c1e1d00 */
[----:B------:R-:W-:-:S04]  /*0b00*/  ISETP.NE.U32.AND P0, PT, RZ, UR12, PT ;  /* 0x0000000cff007c0c */ /* 0x000fc8000bf05070 */
[----:B------:R-:W-:-:S13]  /*0b10*/  ISETP.NE.AND.EX P0, PT, RZ, UR13, PT, P0 ;  /* 0x0000000dff007c0c */ /* 0x000fda000bf05300 */
[----:B------:R-:W5:Y:S04]  /*0b20*/  @P0 LDG.E.128 R32, desc[UR4][R104.64] ;  /* 0x0000000468200981 */ /* 0x000f68000c1e1d00 */
[----:B------:R0:W5:Y:S01]  /*0b30*/  @P0 LDG.E.128 R28, desc[UR4][R104.64+0x10] ;  /* 0x00001004681c0981 */ /* 0x000162000c1e1d00 */
[----:B------:R-:W-:Y:S01]  /*0b40*/  VIADD R106, R106, 0x80 ;  /* 0x000000806a6a7836 */ /* 0x000fe20000000000 */
[----:B------:R-:W-:Y:S01]  /*0b50*/  IADD3 R153, R9, 0x80, RZ ;  /* 0x0000008009997810 */ /* 0x000fe20007ffe0ff */
[C---:B--2---:R-:W-:Y:S01]  /*0b60*/  FADD.FTZ R0, -R133.reuse, R12 ;  /* 0x0000000c85007221 */ /* 0x044fe20000010100 */
[C-C-:B------:R-:W-:Y:S01]  /*0b70*/  FADD.FTZ R12, -R133.reuse, R14.reuse ;  /* 0x0000000e850c7221 */ /* 0x140fe20000010100 */
[C---:B------:R-:W-:Y:S01]  /*0b80*/  FADD.FTZ R11, -R133.reuse, R13 ;  /* 0x0000000d850b7221 */ /* 0x040fe20000010100 */
[--C-:B------:R-:W-:Y:S01]  /*0b90*/  FADD.FTZ R13, -R133, R15.reuse ;  /* 0x0000000f850d7221 */ /* 0x100fe20000010100 */
[----:B-----5:R-:W-:Y:S01]  /*0ba0*/  FMUL.FTZ R0, R8, R0 ;  /* 0x0000000008007220 */ /* 0x020fe20000410000 */
[C---:B---3--:R-:W-:Y:S01]  /*0bb0*/  PRMT R14, R16.reuse, 0x7632, R14 ;  /* 0x00007632100e7816 */ /* 0x048fe2000000000e */
[----:B------:R-:W-:Y:S01]  /*0bc0*/  IMAD.U32 R16, R16, 0x10000, RZ ;  /* 0x0001000010107824 */ /* 0x000fe200078e00ff */
[C---:B------:R-:W-:Y:S01]  /*0bd0*/  PRMT R15, R17.reuse, 0x7632, R15 ;  /* 0x00007632110f7816 */ /* 0x040fe2000000000f */
[C---:B------:R-:W-:Y:S01]  /*0be0*/  FMUL.FTZ R11, R8.reuse, R11 ;  /* 0x0000000b080b7220 */ /* 0x040fe20000410000 */
[----:B0-----:R-:W-:Y:S01]  /*0bf0*/  SHF.L.U32 R105, R17, 0x10, RZ ;  /* 0x0000001011697819 */ /* 0x001fe200000006ff */
[----:B------:R-:W-:Y:S01]  /*0c00*/  FMUL.FTZ R12, R8, R12 ;  /* 0x0000000c080c7220 */ /* 0x000fe20000410000 */
[----:B------:R-:W-:-:S02]  /*0c10*/  IMAD.U32 R112, R14, 0x10000, RZ ;  /* 0x000100000e707824 */ /* 0x000fc400078e00ff */
[----:B----4-:R-:W-:Y:S01]  /*0c20*/  FADD.FTZ R100, -R133, R100 ;  /* 0x0000006485647221 */ /* 0x010fe20000010100 */
[-C--:B------:R-:W-:Y:S01]  /*0c30*/  FMUL.FTZ R14, R163, R16.reuse ;  /* 0x00000010a30e7220 */ /* 0x080fe20000410000 */
[----:B------:R-:W-:Y:S01]  /*0c40*/  PRMT R17, R18, 0x7632, R17 ;  /* 0x0000763212117816 */ /* 0x000fe20000000011 */
[----:B------:R-:W-:Y:S01]  /*0c50*/  FADD.FTZ R102, -R133, R102 ;  /* 0x0000006685667221 */ /* 0x000fe20000010100 */
[----:B------:R-:W-:Y:S01]  /*0c60*/  SHF.L.U32 R114, R15, 0x10, RZ ;  /* 0x000000100f727819 */ /* 0x000fe200000006ff */
[----:B------:R-:W-:Y:S01]  /*0c70*/  FADD.FTZ R64, R64, R16 ;  /* 0x0000001040407221 */ /* 0x000fe20000010000 */
[----:B------:R-:W-:Y:S01]  /*0c80*/  FFMA.FTZ R80, R0, R16, R80 ;  /* 0x0000001000507223 */ /* 0x000fe20000010050 */
[----:B------:R-:W-:Y:S01]  /*0c90*/  FADD.FTZ R66, R66, R105 ;  /* 0x0000006942427221 */ /* 0x000fe20000010000 */
[-C--:B------:R-:W-:Y:S01]  /*0ca0*/  FFMA.FTZ R82, R12, R105.reuse, R82 ;  /* 0x000000690c527223 */ /* 0x080fe20000010052 */
[----:B------:R-:W-:Y:S01]  /*0cb0*/  FMUL.FTZ R15, R161, R105 ;  /* 0x00000069a10f7220 */ /* 0x000fe20000410000 */
[----:B------:R-:W-:Y:S01]  /*0cc0*/  FFMA.FTZ R81, R11, R112, R81 ;  /* 0x000000700b517223 */ /* 0x000fe20000010051 */
[----:B------:R-:W-:Y:S01]  /*0cd0*/  FADD.FTZ R65, R65, R112 ;  /* 0x0000007041417221 */ /* 0x000fe20000010000 */
[----:B------:R-:W-:Y:S01]  /*0ce0*/  FMUL.FTZ R16, R8, R100 ;  /* 0x0000006408107220 */ /* 0x000fe20000410000 */
[----:B------:R-:W-:Y:S01]  /*0cf0*/  FMUL.FTZ R112, R162, R112 ;  /* 0x00000070a2707220 */ /* 0x000fe20000410000 */
[----:B------:R-:W-:Y:S01]  /*0d00*/  FADD.FTZ R105, RZ, R14 ;  /* 0x0000000eff697221 */ /* 0x000fe20000010000 */
[----:B------:R-:W-:Y:S01]  /*0d10*/  FFMA.FTZ R100, R0, R14, RZ ;  /* 0x0000000e00647223 */ /* 0x000fe200000100ff */
[----:B------:R-:W-:-:S02]  /*0d20*/  IMAD.U32 R115, R17, 0x10000, RZ ;  /* 0x0001000011737824 */ /* 0x000fc400078e00ff */
[C---:B------:R-:W-:Y:S01]  /*0d30*/  FMUL.FTZ R17, R8.reuse, R102 ;  /* 0x0000006608117220 */ /* 0x040fe20000410000 */
[----:B------:R-:W-:Y:S01]  /*0d40*/  FADD.FTZ R102, R105, R112 ;  /* 0x0000007069667221 */ /* 0x000fe20000010000 */
[----:B------:R-:W-:Y:S01]  /*0d50*/  FFMA.FTZ R105, R11, R112, R100 ;  /* 0x000000700b697223 */ /* 0x000fe20000010064 */
[----:B------:R-:W-:Y:S01]  /*0d60*/  FMUL.FTZ R13, R8, R13 ;  /* 0x0000000d080d7220 */ /* 0x000fe20000410000 */
[----:B------:R-:W-:Y:S02]  /*0d70*/  IMAD.U32 R18, R18, 0x10000, RZ ;  /* 0x0001000012127824 */ /* 0x000fe400078e00ff */
[----:B------:R-:W-:Y:S01]  /*0d80*/  FADD.FTZ R101, -R133, R101 ;  /* 0x0000006585657221 */ /* 0x000fe20000010100 */
[-C--:B------:R-:W-:Y:S01]  /*0d90*/  FMUL.FTZ R113, R160, R114.reuse ;  /* 0x00000072a0717220 */ /* 0x080fe20000410000 */
[----:B------:R-:W-:Y:S01]  /*0da0*/  FADD.FTZ R102, R102, R15 ;  /* 0x0000000f66667221 */ /* 0x000fe20000010000 */
[----:B------:R-:W-:Y:S01]  /*0db0*/  FFMA.FTZ R100, R12, R15, R105 ;  /* 0x0000000f0c647223 */ /* 0x000fe20000010069 */
[----:B------:R-:W-:Y:S01]  /*0dc0*/  FFMA.FTZ R83, R13, R114, R83 ;  /* 0x000000720d537223 */ /* 0x000fe20000010053 */
[----:B------:R-:W-:Y:S01]  /*0dd0*/  FADD.FTZ R67, R67, R114 ;  /* 0x0000007243437221 */ /* 0x000fe20000010000 */
[----:B------:R-:W-:Y:S01]  /*0de0*/  FADD.FTZ R60, R60, R18 ;  /* 0x000000123c3c7221 */ /* 0x000fe20000010000 */
[-C--:B------:R-:W-:Y:S01]  /*0df0*/  FFMA.FTZ R76, R16, R18.reuse, R76 ;  /* 0x00000012104c7223 */ /* 0x080fe2000001004c */
        /* <DEDUP_REMOVED lines=12> */
[----:B------:R-:W-:Y:S01]  /*0ec0*/  FADD.FTZ R62, R62, R19 ;  /* 0x000000133e3e7221 */ /* 0x000fe20000010000 */
[-C--:B------:R-:W-:Y:S01]  /*0ed0*/  FFMA.FTZ R78, R17, R19.reuse, R78 ;  /* 0x00000013114e7223 */ /* 0x080fe2000001004e */
[----:B------:R-:W-:Y:S01]  /*0ee0*/  FADD.FTZ R103, -R133, R103 ;  /* 0x0000006785677221 */ /* 0x000fe20000010100 */
        /* <DEDUP_REMOVED lines=10> */
[----:B------:R-:W-:-:S07]  /*0f90*/  FFMA.FTZ R150, R116, R117, R101 ;  /* 0x0000007574967223 */ /* 0x000fce0000010065 */
.L_x_2976:
[----:B------:R-:W-:Y:S05]  /*0fa0*/  BSYNC B1 ;  /* 0x0000000000017941 */ /* 0x000fea0003800000 */
.L_x_2975:
[----:B------:R-:W-:Y:S05]  /*0fb0*/  @!P2 BRA `(.L_x_2974) ;  /* 0x000000040044a947 */ /* 0x000fea0003800000 */
[----:B------:R-:W0:Y:S08]  /*0fc0*/  LDC.64 R104, c[0x0][0x238] ;  /* 0x00008e00ff687b82 */ /* 0x000e300000000a00 */
[----:B------:R-:W1:Y:S08]  /*0fd0*/  LDC.64 R108, c[0x0][0x2b8] ;  /* 0x0000ae00ff6c7b82 */ /* 0x000e700000000a00 */
[----:B------:R-:W2:Y:S01]  /*0fe0*/  LDC.64 R128, c[0x0][0x2c8] ;  /* 0x0000b200ff807b82 */ /* 0x000ea20000000a00 */
[----:B0-----:R-:W-:-:S05]  /*0ff0*/  IMAD.WIDE.U32 R104, R153, 0x20, R104 ;  /* 0x0000002099687825 */ /* 0x001fca00078e0068 */
[----:B------:R-:W3:Y:S01]  /*1000*/  LDG.E.128 R100, desc[UR4][R104.64] ;  /* 0x0000000468647981 */ /* 0x000ee2000c1e1d00 */
[----:B-1----:R-:W-:-:S06]  /*1010*/  IMAD.WIDE.U32 R108, R106, 0x10, R108 ;  /* 0x000000106a6c7825 */ /* 0x002fcc00078e006c */
[----:B------:R-:W4:Y:S04]  /*1020*/  LDG.E.128 R108, desc[UR4][R108.64] ;  /* 0x000000046c6c7981 */ /* 0x000f28000c1e1d00 */
[----:B------:R-:W4:Y:S01]  /*1030*/  LDG.E.128 R104, desc[UR4][R104.64+0x10] ;  /* 0x0000100468687981 */ /* 0x000f22000c1e1d00 */
[----:B------:R-:W-:-:S04]  /*1040*/  ISETP.NE.U32.AND P0, PT, RZ, UR12, PT ;  /* 0x0000000cff007c0c */ /* 0x000fc8000bf05070 */
[----:B------:R-:W-:-:S13]  /*1050*/  ISETP.NE.AND.EX P0, PT, RZ, UR13, PT, P0 ;  /* 0x0000000dff007c0c */ /* 0x000fda000bf05300 */
[----:B--2---:R-:W-:-:S05]  /*1060*/  @P0 IMAD.WIDE.U32 R118, R153, 0x20, R128 ;  /* 0x0000002099760825 */ /* 0x004fca00078e0080 */
[----:B------:R-:W5:Y:S04]  /*1070*/  @P0 LDG.E.128 R24, desc[UR4][R118.64] ;  /* 0x0000000476180981 */ /* 0x000f68000c1e1d00 */
[----:B------:R0:W5:Y:S01]  /*1080*/  @P0 LDG.E.128 R20, desc[UR4][R118.64+0x10] ;  /* 0x0000100476140981 */ /* 0x000162000c1e1d00 */
[C---:B---3--:R-:W-:Y:S01]  /*1090*/  FADD.FTZ R123, -R133.reuse, R101 ;  /* 0x00000065857b7221 */ /* 0x048fe20000010100 */
[C---:B------:R-:W-:Y:S01]  /*10a0*/  FADD.FTZ R121, -R133.reuse, R100 ;  /* 0x0000006485797221 */ /* 0x040fe20000010100 */
[C---:B------:R-:W-:Y:S01]  /*10b0*/  FADD.FTZ R127, -R133.reuse, R103 ;  /* 0x00000067857f7221 */ /* 0x040fe20000010100 */
[C---:B----4-:R-:W-:Y:S02]  /*10c0*/  IMAD.U32 R120, R108.reuse, 0x10000, RZ ;  /* 0x000100006c787824 */ /* 0x050fe400078e00ff */
[--C-:B------:R-:W-:Y:S01]  /*10d0*/  FADD.FTZ R101, -R133, R106.reuse ;  /* 0x0000006a85657221 */ /* 0x100fe20000010100 */
[----:B------:R-:W-:Y:S01]  /*10e0*/  PRMT R106, R108, 0x7632, R106 ;  /* 0x000076326c6a7816 */ /* 0x000fe2000000006a */
[----:B-----5:R-:W-:Y:S01]  /*10f0*/  FMUL.FTZ R108, R8, R121 ;  /* 0x00000079086c7220 */ /* 0x020fe20000410000 */
[----:B0-----:R-:W-:Y:S01]  /*1100*/  FMUL.FTZ R118, R155, R120 ;  /* 0x000000789b767220 */ /* 0x001fe20000410000 */
[----:B------:R-:W-:-:S02]  /*1110*/  FADD.FTZ R103, -R133, R104 ;  /* 0x0000006885677221 */ /* 0x000fc40000010100 */
[----:B------:R-:W-:Y:S01]  /*1120*/  IMAD.U32 R106, R106, 0x10000, RZ ;  /* 0x000100006a6a7824 */ /* 0x000fe200078e00ff */
[C---:B------:R-:W-:Y:S02]  /*1130*/  PRMT R104, R109.reuse, 0x7632, R104 ;  /* 0x000076326d687816 */ /* 0x040fe40000000068 */
[----:B------:R-:W-:Y:S01]  /*1140*/  SHF.L.U32 R153, R109, 0x10, RZ ;  /* 0x000000106d997819 */ /* 0x000fe200000006ff */
[----:B------:R-:W-:Y:S01]  /*1150*/  FMUL.FTZ R109, R8, R123 ;  /* 0x0000007b086d7220 */ /* 0x000fe20000410000 */
[----:B------:R-:W-:Y:S01]  /*1160*/  FADD.FTZ R125, -R133, R102 ;  /* 0x00000066857d7221 */ /* 0x000fe20000010100 */
[----:B------:R-:W-:Y:S01]  /*1170*/  FADD.FTZ R126, R149, R118 ;  /* 0x00000076957e7221 */ /* 0x000fe20000010000 */
[----:B------:R-:W-:Y:S01]  /*1180*/  FFMA.FTZ R150, R108, R118, R150 ;  /* 0x000000766c967223 */ /* 0x000fe20000010096 */
[----:B------:R-:W-:Y:S01]  /*1190*/  FMUL.FTZ R123, R154, R106 ;  /* 0x0000006a9a7b7220 */ /* 0x000fe20000410000 */
[C---:B------:R-:W-:Y:S01]  /*11a0*/  FADD.FTZ R105, -R133.reuse, R105 ;  /* 0x0000006985697221 */ /* 0x040fe20000010100 */
[----:B------:R-:W-:Y:S01]  /*11b0*/  FADD.FTZ R107, -R133, R107 ;  /* 0x0000006b856b7221 */ /* 0x000fe20000010100 */
[C---:B------:R-:W-:Y:S01]  /*11c0*/  PRMT R102, R111.reuse, 0x7632, R102 ;  /* 0x000076326f667816 */ /* 0x040fe20000000066 */
[----:B------:R-:W-:Y:S01]  /*11d0*/  IMAD.U32 R133, R110, 0x10000, RZ ;  /* 0x000100006e857824 */ /* 0x000fe200078e00ff */
[----:B------:R-:W-:Y:S01]  /*11e0*/  SHF.L.U32 R129, R111, 0x10, RZ ;  /* 0x000000106f817819 */ /* 0x000fe200000006ff */
[----:B------:R-:W-:Y:S01]  /*11f0*/  FMUL.FTZ R111, R8, R127 ;  /* 0x0000007f086f7220 */ /* 0x000fe20000410000 */
[----:B------:R-:W-:Y:S01]  /*1200*/  SHF.L.U32 R104, R104, 0x10, RZ ;  /* 0x0000001068687819 */ /* 0x000fe200000006ff */
[----:B------:R-:W-:Y:S01]  /*1210*/  FADD.FTZ R56, R56, R120 ;  /* 0x0000007838387221 */ /* 0x000fe20000010000 */
[----:B------:R-:W-:Y:S01]  /*1220*/  PRMT R100, R110, 0x7632, R100 ;  /* 0x000076326e647816 */ /* 0x000fe20000000064 */
[----:B------:R-:W-:Y:S01]  /*1230*/  FFMA.FTZ R72, R108, R120, R72 ;  /* 0x000000786c487223 */ /* 0x000fe20000010048 */
[C---:B------:R-:W-:Y:S01]  /*1240*/  FMUL.FTZ R119, R8.reuse, R103 ;  /* 0x0000006708777220 */ /* 0x040fe20000410000 */
[C---:B------:R-:W-:Y:S01]  /*1250*/  FMUL.FTZ R122, R8.reuse, R101 ;  /* 0x00000065087a7220 */ /* 0x040fe20000410000 */
[----:B------:R-:W-:Y:S01]  /*1260*/  FMUL.FTZ R110, R8, R125 ;  /* 0x0000007d086e7220 */ /* 0x000fe20000410000 */
[----:B------:R-:W-:Y:S01]  /*1270*/  FMUL.FTZ R120, R152, R153 ;  /* 0x0000009998787220 */ /* 0x000fe20000410000 */
[----:B------:R-:W-:Y:S01]  /*1280*/  FADD.FTZ R101, R126, R123 ;  /* 0x0000007b7e657221 */ /* 0x000fe20000010000 */
[C---:B------:R-:W-:Y:S01]  /*1290*/  FFMA.FTZ R103, R109.reuse, R123, R150 ;  /* 0x0000007b6d677223 */ /* 0x040fe20000010096 */
[----:B------:R-:W-:Y:S01]  /*12a0*/  FFMA.FTZ R73, R109, R106, R73 ;  /* 0x0000006a6d497223 */ /* 0x000fe20000010049 */
[----:B------:R-:W-:Y:S01]  /*12b0*/  FADD.FTZ R57, R57, R106 ;  /* 0x0000006a39397221 */ /* 0x000fe20000010000 */
        /* <DEDUP_REMOVED lines=9> */
[----:B------:R-:W-:Y:S01]  /*1350*/  FMUL.FTZ R126, R8, R105 ;  /* 0x00000069087e7220 */ /* 0x000fe20000410000 */
[-C--:B------:R-:W-:Y:S01]  /*1360*/  FMUL.FTZ R127, R147, R100.reuse ;  /* 0x00000064937f7220 */ /* 0x080fe20000410000 */
[----:B------:R-:W-:Y:S01]  /*1370*/  FADD.FTZ R104, R104, R121 ;  /* 0x0000007968687221 */ /* 0x000fe20000010000 */
[----:B------:R-:W-:Y:S01]  /*1380*/  FFMA.FTZ R101, R119, R121, R106 ;  /* 0x0000007977657223 */ /* 0x000fe2000001006a */
[----:B------:R-:W-:Y:S01]  /*1390*/  SHF.L.U32 R102, R102, 0x10, RZ ;  /* 0x0000001066667819 */ /* 0x000fe200000006ff */
[----:B------:R-:W-:Y:S01]  /*13a0*/  FMUL.FTZ R124, R146, R129 ;  /* 0x00000081927c7220 */ /* 0x000fe20000410000 */
        /* <DEDUP_REMOVED lines=18> */
.L_x_2974:
[----:B------:R-:W-:Y:S05]  /*14d0*/  BSYNC B0 ;  /* 0x0000000000007941 */ /* 0x000fea0003800000 */
.L_x_2969:
        /* <DEDUP_REMOVED lines=26> */
.L_x_3031:
[----:B------:R-:W3:Y:S01]  /*1680*/  S2R R104, SR_CgaCtaId ;  /* 0x0000000000687919 */ /* 0x000ee20000008800 */
[----:B------:R-:W-:Y:S01]  /*1690*/  MOV R103, 0x400 ;  /* 0x0000040000677802 */ /* 0x000fe20000000f00 */
[----:B-1----:R-:W-:Y:S01]  /*16a0*/  FADD.FTZ R100, R107, R150 ;  /* 0x000000966b647221 */ /* 0x002fe20000010000 */
[----:B------:R-:W-:Y:S01]  /*16b0*/  @!P0 LOP3.LUT R101, R101, 0x3, RZ, 0xc0, !PT ;  /* 0x0000000365658812 */ /* 0x000fe200078ec0ff */
[----:B------:R-:W-:Y:S05]  /*16c0*/  WARPSYNC.ALL ;  /* 0x0000000000007948 */ /* 0x000fea0003800000 */
[----:B------:R-:W1:Y:S01]  /*16d0*/  S2R R153, SR_TID.X ;  /* 0x0000000000997919 */ /* 0x000e620000002100 */
[----:B-----5:R-:W-:Y:S01]  /*16e0*/  ISETP.GE.AND P5, PT, R132, 0x1, PT ;  /* 0x000000018400780c */ /* 0x020fe20003fa6270 */
[----:B------:R-:W-:Y:S01]  /*16f0*/  BSSY B0, `(.L_x_2978) ;  /* 0x00000e7000007945 */ /* 0x000fe20003800000 */
[----:B---3--:R-:W-:-:S02]  /*1700*/  LEA R104, R104, R103, 0x18 ;  /* 0x0000006768687211 */ /* 0x008fc400078ec0ff */
[----:B------:R-:W-:Y:S01]  /*1710*/  @!P0 IADD3 R103, R102, R101, RZ ;  /* 0x0000006566678210 */ /* 0x000fe20007ffe0ff */
[----:B--2---:R-:W-:Y:S01]  /*1720*/  FADD.FTZ R101, R106, R105 ;  /* 0x000000696a657221 */ /* 0x004fe20000010000 */
[----:B------:R-:W-:-:S03]  /*1730*/  LEA R137, R102, R104, 0x3 ;  /* 0x0000006866897211 */ /* 0x000fc600078e18ff */
[----:B------:R-:W-:-:S04]  /*1740*/  @!P0 IMAD R133, R103, 0x8, R104 ;  /* 0x0000000867858824 */ /* 0x000fc800078e0268 */
[----:B-1----:R-:W-:Y:S01]  /*1750*/  @P5 LOP3.LUT R10, R153, 0x7f, RZ, 0xc0, !PT ;  /* 0x0000007f990a5812 */ /* 0x002fe200078ec0ff */
[----:B------:R-:W-:Y:S01]  /*1760*/  @!P0 STS.64 [R133+0x2000], R100 ;  /* 0x0020006485008388 */ /* 0x000fe20000000a00 */
[----:B------:R-:W-:Y:S06]  /*1770*/  BAR.SYNC.DEFER_BLOCKING 0x0 ;  /* 0x0000000000007b1d */ /* 0x000fec0000010000 */
[----:B------:R-:W1:Y:S02]  /*1780*/  LDS.128 R100, [R137+0x2000] ;  /* 0x0020000089647984 */ /* 0x000e640000000c00 */
[----:B-1----:R-:W-:-:S04]  /*1790*/  FADD.FTZ R105, RZ, R100 ;  /* 0x00000064ff697221 */ /* 0x002fc80000010000 */
[----:B------:R-:W-:Y:S01]  /*17a0*/  FADD.FTZ R149, R102, R105 ;  /* 0x0000006966957221 */ /* 0x000fe20000010000 */
[----:B------:R-:W-:Y:S01]  /*17b0*/  FADD.FTZ R102, RZ, R101 ;  /* 0x00000065ff667221 */ /* 0x000fe20000010000 */
[----:B0-----:R-:W0:Y:S01]  /*17c0*/  LDS.128 R104, [R137+0x2010] ;  /* 0x0020100089687984 */ /* 0x001e220000000c00 */
[----:B------:R-:W-:Y:S02]  /*17d0*/  @P5 VIADD R101, R132, 0xffffffff ;  /* 0xffffffff84655836 */ /* 0x000fe40000000000 */
[----:B------:R-:W-:Y:S02]  /*17e0*/  FADD.FTZ R102, R103, R102 ;  /* 0x0000006667667221 */ /* 0x000fe40000010000 */
[----:B------:R-:W-:-:S05]  /*17f0*/  @P5 IMAD R101, R101, R2, RZ ;  /* 0x0000000265655224 */ /* 0x000fca00078e02ff */
[----:B------:R-:W-:-:S04]  /*1800*/  @P5 SHF.R.S32.HI R100, RZ, 0x1f, R101 ;  /* 0x0000001fff645819 */ /* 0x000fc80000011465 */
[----:B------:R-:W-:Y:S01]  /*1810*/  @P5 LEA.HI R101, R100, R101, RZ, 0x3 ;  /* 0x0000006564655211 */ /* 0x000fe200078f18ff */
[----:B0-----:R-:W-:Y:S01]  /*1820*/  FADD.FTZ R149, R149, R104 ;  /* 0x0000006895957221 */ /* 0x001fe20000010000 */
        /* <DEDUP_REMOVED lines=13> */
.L_x_2981:
[----:B------:R-:W-:Y:S05]  /*1900*/  BSYNC B1 ;  /* 0x0000000000017941 */ /* 0x000fea0003800000 */
.L_x_2980:
[----:B------:R-:W0:Y:S01]  /*1910*/  @!P3 LDC.64 R100, c[0x0][0x2c8] ;  /* 0x0000b200ff64bb82 */ /* 0x000e220000000a00 */
[----:B------:R-:W-:Y:S07]  /*1920*/  BSSY B1, `(.L_x_2982) ;  /* 0x0000010000017945 */ /* 0x000fee0003800000 */
[----:B------:R-:W1:Y:S01]  /*1930*/  LDC.64 R102, c[0x0][0x308] ;  /* 0x0000c200ff667b82 */ /* 0x000e620000000a00 */
[----:B0-----:R-:W-:-:S04]  /*1940*/  @!P3 ISETP.NE.U32.AND P0, PT, R100, RZ, PT ;  /* 0x000000ff6400b20c */ /* 0x001fc80003f05070 */
[----:B------:R-:W-:-:S04]  /*1950*/  @!P3 ISETP.NE.AND.EX P0, PT, R101, RZ, PT, P0 ;  /* 0x000000ff6500b20c */ /* 0x000fc80003f05300 */
[----:B------:R-:W-:Y:S01]  /*1960*/  @!P3 FSEL R107, R32, RZ, P0 ;  /* 0x000000ff206bb208 */ /* 0x000fe20000000000 */
[----:B-1----:R-:W-:Y:S08]  /*1970*/  @!P3 BRA `(.L_x_2983) ;  /* 0x000000000028b947 */ /* 0x002ff00003800000 */
[----:B------:R-:W-:Y:S01]  /*1980*/  ISETP.NE.AND P0, PT, R165, RZ, PT ;  /* 0x000000ffa500720c */ /* 0x000fe20003f05270 */
[----:B------:R-:W-:Y:S01]  /*1990*/  IMAD.U32 R100, RZ, RZ, UR12 ;  /* 0x0000000cff647e24 */ /* 0x000fe2000f8e00ff */
[----:B------:R-:W-:Y:S02]  /*19a0*/  MOV R101, UR13 ;  /* 0x0000000d00657c02 */ /* 0x000fe40008000f00 */
[----:B------:R-:W-:Y:S02]  /*19b0*/  FSEL R107, R105, RZ, !P0 ;  /* 0x000000ff696b7208 */ /* 0x000fe40004000000 */
[----:B------:R-:W-:-:S03]  /*19c0*/  ISETP.NE.U32.AND P0, PT, R100, RZ, PT ;  /* 0x000000ff6400720c */ /* 0x000fc60003f05070 */
[----:B------:R-:W-:Y:S01]  /*19d0*/  FFMA.FTZ R107, R0, R106, R107 ;  /* 0x0000006a006b7223 */ /* 0x000fe2000001006b */
[----:B------:R-:W-:-:S03]  /*19e0*/  ISETP.NE.AND.EX P0, PT, R101, RZ, PT, P0 ;  /* 0x000000ff6500720c */ /* 0x000fc60003f05300 */
[----:B------:R-:W-:-:S04]  /*19f0*/  FADD.FTZ R107, R14, -R107 ;  /* 0x8000006b0e6b7221 */ /* 0x000fc80000010000 */
[----:B------:R-:W-:-:S06]  /*1a00*/  FMUL.FTZ R107, R8, R107 ;  /* 0x0000006b086b7220 */ /* 0x000fcc0000410000 */
[----:B------:R-:W-:-:S07]  /*1a10*/  @P0 FADD.FTZ R107, R32, R107 ;  /* 0x0000006b206b0221 */ /* 0x000fce0000010000 */
.L_x_2983:
[----:B------:R-:W-:Y:S05]  /*1a20*/  BSYNC B1 ;  /* 0x0000000000017941 */ /* 0x000fea0003800000 */
.L_x_2982:
[----:B------:R-:W0:Y:S01]  /*1a30*/  @P5 LDC R132, c[0x0][0x29c] ;  /* 0x0000a700ff845b82 */ /* 0x000e220000000800 */
[----:B------:R-:W-:Y:S01]  /*1a40*/  ISETP.NE.U32.AND P6, PT, R102, RZ, PT ;  /* 0x000000ff6600720c */ /* 0x000fe20003fc5070 */
[----:B------:R-:W-:Y:S01]  /*1a50*/  BSSY B1, `(.L_x_2984) ;  /* 0x0000015000017945 */ /* 0x000fe20003800000 */
[----:B------:R-:W-:Y:S02]  /*1a60*/  @!P3 ISETP.NE.U32.AND P0, PT, R100, RZ, PT ;  /* 0x000000ff6400b20c */ /* 0x000fe40003f05070 */
[----:B------:R-:W-:Y:S02]  /*1a70*/  ISETP.NE.AND.EX P6, PT, R103, RZ, PT, P6 ;  /* 0x000000ff6700720c */ /* 0x000fe40003fc5360 */
[----:B------:R-:W-:Y:S02]  /*1a80*/  @!P3 ISETP.NE.AND.EX P0, PT, R101, RZ, PT, P0 ;  /* 0x000000ff6500b20c */ /* 0x000fe40003f05300 */
[C---:B------:R-:W-:Y:S01]  /*1a90*/  SEL R88, R107.reuse, R88, P6 ;  /* 0x000000586b587207 */ /* 0x040fe20003000000 */
[----:B0-----:R-:W-:Y:S01]  /*1aa0*/  @P5 FMUL.FTZ R107, R107, R132 ;  /* 0x000000846b6b5220 */ /* 0x001fe20000410000 */
[----:B-----5:R-:W-:-:S04]  /*1ab0*/  @P5 IMAD.U32 R132, R84, 0x10000, RZ ;  /* 0x0001000054845824 */ /* 0x020fc800078e00ff */
[----:B------:R-:W-:Y:S01]  /*1ac0*/  @P5 FFMA.FTZ R48, R107, R132, R48 ;  /* 0x000000846b305223 */ /* 0x000fe20000010030 */
[----:B------:R-:W-:Y:S01]  /*1ad0*/  @P5 FMUL.FTZ R107, R144, R107 ;  /* 0x0000006b906b5220 */ /* 0x000fe20000410000 */
[----:B------:R-:W-:-:S04]  /*1ae0*/  @!P3 FSEL R132, R33, RZ, P0 ;  /* 0x000000ff2184b208 */ /* 0x000fc80000000000 */
[----:B------:R-:W-:-:S04]  /*1af0*/  @P5 F2FP.BF16.F32.PACK_AB R107, RZ, R107 ;  /* 0x0000006bff6b523e */ /* 0x000fc800000010ff */
[----:B------:R-:W-:Y:S01]  /*1b00*/  @P5 PRMT R92, R107, 0x7610, R92 ;  /* 0x000076106b5c5816 */ /* 0x000fe2000000005c */
[----:B------:R-:W-:Y:S06]  /*1b10*/  @!P3 BRA `(.L_x_2985) ;  /* 0x000000000020b947 */ /* 0x000fec0003800000 */
[----:B------:R-:W-:-:S04]  /*1b20*/  ISETP.NE.AND P0, PT, R165, RZ, PT ;  /* 0x000000ffa500720c */ /* 0x000fc80003f05270 */
[----:B------:R-:W-:Y:S02]  /*1b30*/  FSEL R132, R105, RZ, !P0 ;  /* 0x000000ff69847208 */ /* 0x000fe40004000000 */
[----:B------:R-:W-:-:S03]  /*1b40*/  ISETP.NE.U32.AND P0, PT, R100, RZ, PT ;  /* 0x000000ff6400720c */ /* 0x000fc60003f05070 */
[----:B------:R-:W-:Y:S01]  /*1b50*/  FFMA.FTZ R107, R11, R106, R132 ;  /* 0x0000006a0b6b7223 */ /* 0x000fe20000010084 */
[----:B------:R-:W-:-:S03]  /*1b60*/  ISETP.NE.AND.EX P0, PT, R101, RZ, PT, P0 ;  /* 0x000000ff6500720c */ /* 0x000fc60003f05300 */
[----:B------:R-:W-:-:S04]  /*1b70*/  FADD.FTZ R107, R112, -R107 ;  /* 0x8000006b706b7221 */ /* 0x000fc80000010000 */
[----:B------:R-:W-:-:S06]  /*1b80*/  FMUL.FTZ R132, R8, R107 ;  /* 0x0000006b08847220 */ /* 0x000fcc0000410000 */
[----:B------:R-:W-:-:S07]  /*1b90*/  @P0 FADD.FTZ R132, R33, R132 ;  /* 0x0000008421840221 */ /* 0x000fce0000010000 */
.L_x_2985:
[----:B------:R-:W-:Y:S05]  /*1ba0*/  BSYNC B1 ;  /* 0x0000000000017941 */ /* 0x000fea0003800000 */
.L_x_2984:
[----:B------:R-:W0:Y:S01]  /*1bb0*/  @P5 LDC R107, c[0x0][0x29c] ;  /* 0x0000a700ff6b5b82 */ /* 0x000e220000000800 */
[----:B------:R-:W-:Y:S01]  /*1bc0*/  SEL R89, R132, R89, P6 ;  /* 0x0000005984597207 */ /* 0x000fe20003000000 */
[----:B------:R-:W-:Y:S01]  /*1bd0*/  BSSY B1, `(.L_x_2986) ;  /* 0x0000014000017945 */ /* 0x000fe20003800000 */
[----:B------:R-:W-:-:S04]  /*1be0*/  @!P3 ISETP.NE.U32.AND P0, PT, R100, RZ, PT ;  /* 0x000000ff6400b20c */ /* 0x000fc80003f05070 */
[----:B------:R-:W-:Y:S01]  /*1bf0*/  @!P3 ISETP.NE.AND.EX P0, PT, R101, RZ, PT, P0 ;  /* 0x000000ff6500b20c */ /* 0x000fe20003f05300 */
[----:B0-----:R-:W-:Y:S01]  /*1c00*/  @P5 FMUL.FTZ R132, R132, R107 ;  /* 0x0000006b84845220 */ /* 0x001fe20000410000 */
[----:B------:R-:W-:-:S04]  /*1c10*/  @P5 PRMT R107, R84, 0x7632, R107 ;  /* 0x00007632546b5816 */ /* 0x000fc8000000006b */
[----:B------:R-:W-:-:S05]  /*1c20*/  @P5 SHF.L.U32 R107, R107, 0x10, RZ ;  /* 0x000000106b6b5819 */ /* 0x000fca00000006ff */
        /* <DEDUP_REMOVED lines=14> */
.L_x_2987:
[----:B------:R-:W-:Y:S05]  /*1d10*/  BSYNC B1 ;  /* 0x0000000000017941 */ /* 0x000fea0003800000 */
.L_x_2986:
[----:B------:R-:W0:Y:S01]  /*1d20*/  @P5 LDC R132, c[0x0][0x29c] ;  /* 0x0000a700ff845b82 */ /* 0x000e220000000800 */
[----:B------:R-:W-:Y:S01]  /*1d30*/  SEL R90, R107, R90, P6 ;  /* 0x0000005a6b5a7207 */ /* 0x000fe20003000000 */
[----:B------:R-:W-:Y:S01]  /*1d40*/  BSSY B1, `(.L_x_2988) ;  /* 0x0000013000017945 */ /* 0x000fe20003800000 */
[----:B------:R-:W-:-:S04]  /*1d50*/  @!P3 ISETP.NE.U32.AND P0, PT, R100, RZ, PT ;  /* 0x000000ff6400b20c */ /* 0x000fc80003f05070 */
[----:B------:R-:W-:Y:S01]  /*1d60*/  @!P3 ISETP.NE.AND.EX P0, PT, R101, RZ, PT, P0 ;  /* 0x000000ff6500b20c */ /* 0x000fe20003f05300 */
[----:B0-----:R-:W-:Y:S01]  /*1d70*/  @P5 FMUL.FTZ R107, R107, R132 ;  /* 0x000000846b6b5220 */ /* 0x001fe20000410000 */
[----:B------:R-:W-:-:S04]  /*1d80*/  @P5 IMAD.U32 R132, R85, 0x10000, RZ ;  /* 0x0001000055845824 */ /* 0x000fc800078e00ff */
        /* <DEDUP_REMOVED lines=14> */
.L_x_2989:
[----:B------:R-:W-:Y:S05]  /*1e70*/  BSYNC B1 ;  /* 0x0000000000017941 */ /* 0x000fea0003800000 */
.L_x_2988:
        /* <DEDUP_REMOVED lines=22> */
.L_x_2991:
[----:B------:R-:W-:Y:S05]  /*1fe0*/  BSYNC B1 ;  /* 0x0000000000017941 */ /* 0x000fea0003800000 */
.L_x_2990:
        /* <DEDUP_REMOVED lines=21> */
.L_x_2993:
[----:B------:R-:W-:Y:S05]  /*2140*/  BSYNC B1 ;  /* 0x0000000000017941 */ /* 0x000fea0003800000 */
.L_x_2992:
        /* <DEDUP_REMOVED lines=22> */
.L_x_2995:
[----:B------:R-:W-:Y:S05]  /*22b0*/  BSYNC B1 ;  /* 0x0000000000017941 */ /* 0x000fea0003800000 */
.L_x_2994:
        /* <DEDUP_REMOVED lines=21> */
.L_x_2997:
[----:B------:R-:W-:Y:S05]  /*2410*/  BSYNC B1 ;  /* 0x0000000000017941 */ /* 0x000fea0003800000 */
.L_x_2996:
[----:B------:R-:W-:Y:S01]  /*2420*/  ISETP.NE.U32.AND P0, PT, R102, RZ, PT ;  /* 0x000000ff6600720c */ /* 0x000fe20003f05070 */
[----:B------:R-:W0:Y:S01]  /*2430*/  @P5 LDC R132, c[0x0][0x29c] ;  /* 0x0000a700ff845b82 */ /* 0x000e220000000800 */
[----:B------:R-:W-:Y:S02]  /*2440*/  SEL R99, R107, R99, P6 ;  /* 0x000000636b637207 */ /* 0x000fe40003000000 */
[----:B------:R-:W-:-:S05]  /*2450*/  ISETP.NE.AND.EX P0, PT, R103, RZ, PT, P0 ;  /* 0x000000ff6700720c */ /* 0x000fca0003f05300 */
[----:B------:R-:W1:Y:S08]  /*2460*/  @P5 LDC.64 R102, c[0x0][0x2f8] ;  /* 0x0000be00ff665b82 */ /* 0x000e700000000a00 */
[----:B------:R-:W2:Y:S01]  /*2470*/  @P0 LDC.64 R100, c[0x0][0x308] ;  /* 0x0000c200ff640b82 */ /* 0x000ea20000000a00 */
[----:B0-----:R-:W-:-:S04]  /*2480*/  @P5 FMUL.FTZ R132, R107, R132 ;  /* 0x000000846b845220 */ /* 0x001fc80000410000 */
[----:B------:R-:W-:Y:S01]  /*2490*/  @P5 FMUL.FTZ R107, R136, R132 ;  /* 0x00000084886b5220 */ /* 0x000fe20000410000 */
[----:B-1----:R-:W-:-:S04]  /*24a0*/  @P5 IMAD.WIDE.U32 R102, R104, 0x10, R102 ;  /* 0x0000001068665825 */ /* 0x002fc800078e0066 */
[----:B------:R-:W-:Y:S02]  /*24b0*/  @P5 F2FP.BF16.F32.PACK_AB R107, RZ, R107 ;  /* 0x0000006bff6b523e */ /* 0x000fe400000010ff */
[----:B------:R-:W-:Y:S02]  /*24c0*/  IADD3 R104, R104, 0x80, RZ ;  /* 0x0000008068687810 */ /* 0x000fe40007ffe0ff */
[--C-:B------:R-:W-:Y:S02]  /*24d0*/  @P5 PRMT R95, R95, 0x5410, R107.reuse ;  /* 0x000054105f5f5816 */ /* 0x100fe4000000006b */
[----:B------:R-:W-:Y:S01]  /*24e0*/  @P5 PRMT R107, R87, 0x7632, R107 ;  /* 0x00007632576b5816 */ /* 0x000fe2000000006b */
[----:B--2---:R-:W-:-:S03]  /*24f0*/  @P0 IMAD.WIDE.U32 R100, R9, 0x20, R100 ;  /* 0x0000002009640825 */ /* 0x004fc600078e0064 */
[----:B------:R-:W-:Y:S01]  /*2500*/  @P5 SHF.L.U32 R107, R107, 0x10, RZ ;  /* 0x000000106b6b5819 */ /* 0x000fe200000006ff */
[----:B------:R-:W-:Y:S01]  /*2510*/  VIADD R9, R9, 0x80 ;  /* 0x0000008009097836 */ /* 0x000fe20000000000 */
[----:B------:R0:W-:Y:S03]  /*2520*/  @P0 STG.E.128 desc[UR4][R100.64], R88 ;  /* 0x0000005864000986 */ /* 0x0001e6000c101d04 */
[----:B------:R-:W-:Y:S01]  /*2530*/  @P5 FFMA.FTZ R47, R132, R107, R47 ;  /* 0x0000006b842f5223 */ /* 0x000fe2000001002f */
[----:B------:R0:W-:Y:S04]  /*2540*/  @P0 STG.E.128 desc[UR4][R100.64+0x10], R96 ;  /* 0x0000106064000986 */ /* 0x0001e8000c101d04 */
[----:B------:R0:W-:Y:S02]  /*2550*/  @P5 STG.E.128 desc[UR4][R102.64], R92 ;  /* 0x0000005c66005986 */ /* 0x0001e4000c101d04 */
.L_x_2979:
[----:B------:R-:W-:Y:S05]  /*2560*/  BSYNC B0 ;  /* 0x0000000000007941 */ /* 0x000fea0003800000 */
.L_x_2978:
[----:B------:R-:W-:Y:S04]  /*2570*/  BSSY B0, `(.L_x_2998) ;  /* 0x00000cb000007945 */ /* 0x000fe80003800000 */
[----:B------:R-:W-:Y:S05]  /*2580*/  @!P2 BRA `(.L_x_2999) ;  /* 0x0000000c0024a947 */ /* 0x000fea0003800000 */
[----:B0-----:R-:W0:Y:S01]  /*2590*/  @!P3 LDC.64 R100, c[0x0][0x2c8] ;  /* 0x0000b200ff64bb82 */ /* 0x001e220000000a00 */
[----:B------:R-:W-:Y:S04]  /*25a0*/  BSSY B1, `(.L_x_3000) ;  /* 0x0000005000017945 */ /* 0x000fe80003800000 */
[----:B------:R-:W-:Y:S05]  /*25b0*/  @!P5 BRA `(.L_x_3001) ;  /* 0x00000000000cd947 */ /* 0x000fea0003800000 */
[----:B------:R-:W1:Y:S02]  /*25c0*/  LDC.64 R84, c[0x0][0x220] ;  /* 0x00008800ff547b82 */ /* 0x000e640000000a00 */
[----:B-1----:R-:W-:-:S06]  /*25d0*/  IMAD.WIDE.U32 R84, R104, 0x10, R84 ;  /* 0x0000001068547825 */ /* 0x002fcc00078e0054 */
[----:B------:R-:W5:Y:S02]  /*25e0*/  LDG.E.128 R84, desc[UR4][R84.64] ;  /* 0x0000000454547981 */ /* 0x000f64000c1e1d00 */
.L_x_3001:
[----:B------:R-:W-:Y:S05]  /*25f0*/  BSYNC B1 ;  /* 0x0000000000017941 */ /* 0x000fea0003800000 */
.L_x_3000:
[----:B------:R-:W1:Y:S01]  /*2600*/  @P5 LDC R132, c[0x0][0x29c] ;  /* 0x0000a700ff845b82 */ /* 0x000e620000000800 */
[----:B0-----:R-:W-:Y:S01]  /*2610*/  @!P3 ISETP.NE.U32.AND P0, PT, R100, RZ, PT ;  /* 0x000000ff6400b20c */ /* 0x001fe20003f05070 */
[----:B------:R-:W-:Y:S03]  /*2620*/  BSSY B1, `(.L_x_3002) ;  /* 0x000000f000017945 */ /* 0x000fe60003800000 */
[----:B------:R-:W-:-:S03]  /*2630*/  @!P3 ISETP.NE.AND.EX P0, PT, R101, RZ, PT, P0 ;  /* 0x000000ff6500b20c */ /* 0x000fc60003f05300 */
[----:B------:R-:W0:Y:S01]  /*2640*/  LDC.64 R102, c[0x0][0x308] ;  /* 0x0000c200ff667b82 */ /* 0x000e220000000a00 */
[----:B------:R-:W-:Y:S01]  /*2650*/  @!P3 FSEL R107, R24, RZ, P0 ;  /* 0x000000ff186bb208 */ /* 0x000fe20000000000 */
[----:B------:R-:W-:Y:S08]  /*2660*/  @!P3 BRA `(.L_x_3003) ;  /* 0x000000000028b947 */ /* 0x000ff00003800000 */
        /* <DEDUP_REMOVED lines=10> */
.L_x_3003:
[----:B------:R-:W-:Y:S05]  /*2710*/  BSYNC B1 ;  /* 0x0000000000017941 */ /* 0x000fea0003800000 */
.L_x_3002:
[----:B0-----:R-:W-:Y:S01]  /*2720*/  ISETP.NE.U32.AND P6, PT, R102, RZ, PT ;  /* 0x000000ff6600720c */ /* 0x001fe20003fc5070 */
[----:B-1----:R-:W-:Y:S01]  /*2730*/  @P5 FMUL.FTZ R132, R107, R132 ;  /* 0x000000846b845220 */ /* 0x002fe20000410000 */
[----:B------:R-:W-:Y:S01]  /*2740*/  @!P3 ISETP.NE.U32.AND P0, PT, R100, RZ, PT ;  /* 0x000000ff6400b20c */ /* 0x000fe20003f05070 */
[----:B------:R-:W-:Y:S01]  /*2750*/  BSSY B1, `(.L_x_3004) ;  /* 0x0000010000017945 */ /* 0x000fe20003800000 */
[----:B------:R-:W-:Y:S02]  /*2760*/  ISETP.NE.AND.EX P6, PT, R103, RZ, PT, P6 ;  /* 0x000000ff6700720c */ /* 0x000fe40003fc5360 */
[----:B------:R-:W-:Y:S02]  /*2770*/  @!P3 ISETP.NE.AND.EX P0, PT, R101, RZ, PT, P0 ;  /* 0x000000ff6500b20c */ /* 0x000fe40003f05300 */
[----:B------:R-:W-:Y:S02]  /*2780*/  SEL R88, R107, R88, P6 ;  /* 0x000000586b587207 */ /* 0x000fe40003000000 */
[----:B-----5:R-:W-:-:S02]  /*2790*/  @P5 SHF.L.U32 R107, R84, 0x10, RZ ;  /* 0x00000010546b5819 */ /* 0x020fc400000006ff */
[----:B------:R-:W-:-:S03]  /*27a0*/  @!P3 FSEL R150, R25, RZ, P0 ;  /* 0x000000ff1996b208 */ /* 0x000fc60000000000 */
[----:B------:R-:W-:Y:S01]  /*27b0*/  @P5 FFMA.FTZ R40, R107, R132, R40 ;  /* 0x000000846b285223 */ /* 0x000fe20000010028 */
        /* <DEDUP_REMOVED lines=9> */
.L_x_3005:
[----:B------:R-:W-:Y:S05]  /*2850*/  BSYNC B1 ;  /* 0x0000000000017941 */ /* 0x000fea0003800000 */
.L_x_3004:
[----:B------:R-:W0:Y:S01]  /*2860*/  @P5 LDC R133, c[0x0][0x29c] ;  /* 0x0000a700ff855b82 */ /* 0x000e220000000800 */
[----:B------:R-:W-:Y:S01]  /*2870*/  @P5 FMUL.FTZ R132, R135, R132 ;  /* 0x0000008487845220 */ /* 0x000fe20000410000 */
[----:B------:R-:W-:Y:S01]  /*2880*/  @!P3 ISETP.NE.U32.AND P0, PT, R100, RZ, PT ;  /* 0x000000ff6400b20c */ /* 0x000fe20003f05070 */
[----:B------:R-:W-:Y:S01]  /*2890*/  BSSY B1, `(.L_x_3006) ;  /* 0x0000013000017945 */ /* 0x000fe20003800000 */
[----:B------:R-:W-:Y:S02]  /*28a0*/  SEL R89, R150, R89, P6 ;  /* 0x0000005996597207 */ /* 0x000fe40003000000 */
[----:B------:R-:W-:Y:S02]  /*28b0*/  @P5 F2FP.BF16.F32.PACK_AB R132, RZ, R132 ;  /* 0x00000084ff84523e */ /* 0x000fe400000010ff */
[----:B------:R-:W-:Y:S02]  /*28c0*/  @!P3 ISETP.NE.AND.EX P0, PT, R101, RZ, PT, P0 ;  /* 0x000000ff6500b20c */ /* 0x000fe40003f05300 */
[----:B------:R-:W-:-:S02]  /*28d0*/  @P5 PRMT R92, R132, 0x7610, R92 ;  /* 0x00007610845c5816 */ /* 0x000fc4000000005c */
[----:B------:R-:W-:Y:S02]  /*28e0*/  @P5 PRMT R132, R84, 0x7632, R132 ;  /* 0x0000763254845816 */ /* 0x000fe40000000084 */
[----:B------:R-:W-:-:S03]  /*28f0*/  @!P3 FSEL R107, R26, RZ, P0 ;  /* 0x000000ff1a6bb208 */ /* 0x000fc60000000000 */
[----:B------:R-:W-:Y:S02]  /*2900*/  @P5 IMAD.U32 R132, R132, 0x10000, RZ ;  /* 0x0001000084845824 */ /* 0x000fe400078e00ff */
[----:B0-----:R-:W-:-:S04]  /*2910*/  @P5 FMUL.FTZ R150, R150, R133 ;  /* 0x0000008596965220 */ /* 0x001fc80000410000 */
        /* <DEDUP_REMOVED lines=10> */
.L_x_3007:
[----:B------:R-:W-:Y:S05]  /*29c0*/  BSYNC B1 ;  /* 0x0000000000017941 */ /* 0x000fea0003800000 */
.L_x_3006:
[----:B------:R-:W-:Y:S01]  /*29d0*/  @P5 FMUL.FTZ R150, R134, R150 ;  /* 0x0000009686965220 */ /* 0x000fe20000410000 */
[----:B------:R-:W-:Y:S01]  /*29e0*/  @!P3 ISETP.NE.U32.AND P0, PT, R100, RZ, PT ;  /* 0x000000ff6400b20c */ /* 0x000fe20003f05070 */
[----:B------:R-:W-:Y:S01]  /*29f0*/  BSSY B1, `(.L_x_3008) ;  /* 0x0000013000017945 */ /* 0x000fe20003800000 */
[----:B------:R-:W-:Y:S02]  /*2a00*/  SEL R90, R107, R90, P6 ;  /* 0x0000005a6b5a7207 */ /* 0x000fe40003000000 */
[----:B------:R-:W-:Y:S02]  /*2a10*/  @P5 F2FP.BF16.F32.PACK_AB R150, RZ, R150 ;  /* 0x00000096ff96523e */ /* 0x000fe400000010ff */
[----:B------:R-:W-:Y:S02]  /*2a20*/  @!P3 ISETP.NE.AND.EX P0, PT, R101, RZ, PT, P0 ;  /* 0x000000ff6500b20c */ /* 0x000fe40003f05300 */
[----:B------:R-:W-:Y:S02]  /*2a30*/  @P5 PRMT R92, R92, 0x5410, R150 ;  /* 0x000054105c5c5816 */ /* 0x000fe40000000096 */
[----:B------:R-:W0:Y:S01]  /*2a40*/  @P5 LDC R150, c[0x0][0x29c] ;  /* 0x0000a700ff965b82 */ /* 0x000e220000000800 */
[----:B------:R-:W-:Y:S01]  /*2a50*/  @!P3 FSEL R132, R27, RZ, P0 ;  /* 0x000000ff1b84b208 */ /* 0x000fe20000000000 */
[----:B0-----:R-:W-:Y:S01]  /*2a60*/  @P5 FMUL.FTZ R133, R107, R150 ;  /* 0x000000966b855220 */ /* 0x001fe20000410000 */
[----:B------:R-:W-:-:S05]  /*2a70*/  @P5 SHF.L.U32 R107, R85, 0x10, RZ ;  /* 0x00000010556b5819 */ /* 0x000fca00000006ff */
        /* <DEDUP_REMOVED lines=10> */
.L_x_3009:
[----:B------:R-:W-:Y:S05]  /*2b20*/  BSYNC B1 ;  /* 0x0000000000017941 */ /* 0x000fea0003800000 */
.L_x_3008:
[----:B------:R-:W-:Y:S01]  /*2b30*/  @P5 FMUL.FTZ R133, R131, R133 ;  /* 0x0000008583855220 */ /* 0x000fe20000410000 */
[----:B------:R-:W-:Y:S01]  /*2b40*/  SEL R91, R132, R91, P6 ;  /* 0x0000005b845b7207 */ /* 0x000fe20003000000 */
[----:B------:R-:W-:Y:S01]  /*2b50*/  BSSY B1, `(.L_x_3010) ;  /* 0x0000014000017945 */ /* 0x000fe20003800000 */
[----:B------:R-:W-:Y:S02]  /*2b60*/  @!P3 ISETP.NE.U32.AND P0, PT, R100, RZ, PT ;  /* 0x000000ff6400b20c */ /* 0x000fe40003f05070 */
[----:B------:R-:W-:Y:S02]  /*2b70*/  @P5 F2FP.BF16.F32.PACK_AB R133, RZ, R133 ;  /* 0x00000085ff85523e */ /* 0x000fe400000010ff */
[----:B------:R-:W-:Y:S02]  /*2b80*/  @!P3 ISETP.NE.AND.EX P0, PT, R101, RZ, PT, P0 ;  /* 0x000000ff6500b20c */ /* 0x000fe40003f05300 */
[----:B------:R-:W-:Y:S02]  /*2b90*/  @P5 PRMT R93, R133, 0x7610, R93 ;  /* 0x00007610855d5816 */ /* 0x000fe4000000005d */
[----:B------:R-:W0:Y:S01]  /*2ba0*/  @P5 LDC R133, c[0x0][0x29c] ;  /* 0x0000a700ff855b82 */ /* 0x000e220000000800 */
[----:B------:R-:W-:Y:S01]  /*2bb0*/  @!P3 FSEL R107, R20, RZ, P0 ;  /* 0x000000ff146bb208 */ /* 0x000fe20000000000 */
[----:B0-----:R-:W-:Y:S01]  /*2bc0*/  @P5 FMUL.FTZ R150, R132, R133 ;  /* 0x0000008584965220 */ /* 0x001fe20000410000 */
[----:B------:R-:W-:-:S04]  /*2bd0*/  @P5 PRMT R132, R85, 0x7632, R132 ;  /* 0x0000763255845816 */ /* 0x000fc80000000084 */
        /* <DEDUP_REMOVED lines=11> */
.L_x_3011:
[----:B------:R-:W-:Y:S05]  /*2c90*/  BSYNC B1 ;  /* 0x0000000000017941 */ /* 0x000fea0003800000 */
.L_x_3010:
[----:B------:R-:W-:Y:S01]  /*2ca0*/  @P5 FMUL.FTZ R150, R130, R150 ;  /* 0x0000009682965220 */ /* 0x000fe20000410000 */
[----:B------:R-:W-:Y:S01]  /*2cb0*/  @!P3 ISETP.NE.U32.AND P0, PT, R100, RZ, PT ;  /* 0x000000ff6400b20c */ /* 0x000fe20003f05070 */
[----:B------:R-:W-:Y:S01]  /*2cc0*/  @P5 IMAD.U32 R133, R86, 0x10000, RZ ;  /* 0x0001000056855824 */ /* 0x000fe200078e00ff */
[----:B------:R-:W-:Y:S01]  /*2cd0*/  SEL R96, R107, R96, P6 ;  /* 0x000000606b607207 */ /* 0x000fe20003000000 */
[----:B------:R-:W-:Y:S01]  /*2ce0*/  BSSY B1, `(.L_x_3012) ;  /* 0x0000011000017945 */ /* 0x000fe20003800000 */
[----:B------:R-:W-:Y:S02]  /*2cf0*/  @P5 F2FP.BF16.F32.PACK_AB R150, RZ, R150 ;  /* 0x00000096ff96523e */ /* 0x000fe400000010ff */
[----:B------:R-:W-:Y:S02]  /*2d00*/  @!P3 ISETP.NE.AND.EX P0, PT, R101, RZ, PT, P0 ;  /* 0x000000ff6500b20c */ /* 0x000fe40003f05300 */
[----:B------:R-:W-:Y:S02]  /*2d10*/  @P5 PRMT R93, R93, 0x5410, R150 ;  /* 0x000054105d5d5816 */ /* 0x000fe40000000096 */
[----:B------:R-:W0:Y:S01]  /*2d20*/  @P5 LDC R150, c[0x0][0x29c] ;  /* 0x0000a700ff965b82 */ /* 0x000e220000000800 */
[----:B------:R-:W-:Y:S01]  /*2d30*/  @!P3 FSEL R132, R21, RZ, P0 ;  /* 0x000000ff1584b208 */ /* 0x000fe20000000000 */
        /* <DEDUP_REMOVED lines=11> */
.L_x_3013:
[----:B------:R-:W-:Y:S05]  /*2df0*/  BSYNC B1 ;  /* 0x0000000000017941 */ /* 0x000fea0003800000 */
.L_x_3012:
        /* <DEDUP_REMOVED lines=22> */
.L_x_3015:
[----:B------:R-:W-:Y:S05]  /*2f60*/  BSYNC B1 ;  /* 0x0000000000017941 */ /* 0x000fea0003800000 */
.L_x_3014:
        /* <DEDUP_REMOVED lines=21> */
.L_x_3017:
[----:B------:R-:W-:Y:S05]  /*30c0*/  BSYNC B1 ;  /* 0x0000000000017941 */ /* 0x000fea0003800000 */
.L_x_3016:
[----:B------:R-:W-:Y:S01]  /*30d0*/  ISETP.NE.U32.AND P0, PT, R102, RZ, PT ;  /* 0x000000ff6600720c */ /* 0x000fe20003f05070 */
[----:B------:R-:W0:Y:S01]  /*30e0*/  @P5 LDC R8, c[0x0][0x29c] ;  /* 0x0000a700ff085b82 */ /* 0x000e220000000800 */
[----:B------:R-:W-:Y:S01]  /*30f0*/  @P5 FMUL.FTZ R132, R5, R132 ;  /* 0x0000008405845220 */ /* 0x000fe20000410000 */
[----:B------:R-:W-:Y:S02]  /*3100*/  SEL R99, R107, R99, P6 ;  /* 0x000000636b637207 */ /* 0x000fe40003000000 */
[----:B------:R-:W-:Y:S02]  /*3110*/  ISETP.NE.AND.EX P0, PT, R103, RZ, PT, P0 ;  /* 0x000000ff6700720c */ /* 0x000fe40003f05300 */
[----:B------:R-:W-:Y:S02]  /*3120*/  @P5 F2FP.BF16.F32.PACK_AB R132, RZ, R132 ;  /* 0x00000084ff84523e */ /* 0x000fe400000010ff */
[----:B------:R-:W1:Y:S02]  /*3130*/  @P5 LDC.64 R102, c[0x0][0x2f8] ;  /* 0x0000be00ff665b82 */ /* 0x000e640000000a00 */
[----:B------:R-:W-:-:S07]  /*3140*/  @P5 PRMT R95, R132, 0x7610, R95 ;  /* 0x00007610845f5816 */ /* 0x000fce000000005f */
[----:B------:R-:W2:Y:S01]  /*3150*/  @P0 LDC.64 R100, c[0x0][0x308] ;  /* 0x0000c200ff640b82 */ /* 0x000ea20000000a00 */
[----:B0-----:R-:W-:Y:S01]  /*3160*/  @P5 FMUL.FTZ R8, R107, R8 ;  /* 0x000000086b085220 */ /* 0x001fe20000410000 */
[----:B-1----:R-:W-:-:S04]  /*3170*/  @P5 IMAD.WIDE.U32 R102, R104, 0x10, R102 ;  /* 0x0000001068665825 */ /* 0x002fc800078e0066 */
[----:B--2---:R-:W-:-:S04]  /*3180*/  @P0 IMAD.WIDE.U32 R100, R9, 0x20, R100 ;  /* 0x0000002009640825 */ /* 0x004fc800078e0064 */
[----:B------:R-:W-:Y:S01]  /*3190*/  @P5 FMUL.FTZ R9, R7, R8 ;  /* 0x0000000807095220 */ /* 0x000fe20000410000 */
[----:B------:R1:W-:Y:S04]  /*31a0*/  @P0 STG.E.128 desc[UR4][R100.64], R88 ;  /* 0x0000005864000986 */ /* 0x0003e8000c101d04 */
[----:B------:R-:W-:Y:S01]  /*31b0*/  @P5 F2FP.BF16.F32.PACK_AB R9, RZ, R9 ;  /* 0x00000009ff09523e */ /* 0x000fe200000010ff */
[----:B------:R1:W-:Y:S03]  /*31c0*/  @P0 STG.E.128 desc[UR4][R100.64+0x10], R96 ;  /* 0x0000106064000986 */ /* 0x0003e6000c101d04 */
[--C-:B------:R-:W-:Y:S02]  /*31d0*/  @P5 PRMT R95, R95, 0x5410, R9.reuse ;  /* 0x000054105f5f5816 */ /* 0x100fe40000000009 */
[----:B------:R-:W-:-:S03]  /*31e0*/  @P5 PRMT R9, R87, 0x7632, R9 ;  /* 0x0000763257095816 */ /* 0x000fc60000000009 */
[----:B------:R1:W-:Y:S02]  /*31f0*/  @P5 STG.E.128 desc[UR4][R102.64], R92 ;  /* 0x0000005c66005986 */ /* 0x0003e4000c101d04 */
[----:B------:R-:W-:-:S04]  /*3200*/  @P5 IMAD.U32 R9, R9, 0x10000, RZ ;  /* 0x0001000009095824 */ /* 0x000fc800078e00ff */
[----:B------:R-:W-:-:S07]  /*3210*/  @P5 FFMA.FTZ R39, R8, R9, R39 ;  /* 0x0000000908275223 */ /* 0x000fce0000010027 */
.L_x_2999:
[----:B------:R-:W-:Y:S05]  /*3220*/  BSYNC B0 ;  /* 0x0000000000007941 */ /* 0x000fea0003800000 */
.L_x_2998:
[----:B------:R-:W-:Y:S02]  /*3230*/  IADD3 R3, R3, UR10, RZ ;  /* 0x0000000a03037c10 */ /* 0x000fe4000fffe0ff */
[----:B------:R-:W-:Y:S02]  /*3240*/  SEL R137, RZ, 0x1, P4 ;  /* 0x00000001ff897807 */ /* 0x000fe40002000000 */
[----:B------:R-:W-:-:S13]  /*3250*/  ISETP.GE.AND P0, PT, R3, UR11, PT ;  /* 0x0000000b03007c0c */ /* 0x000fda000bf06270 */
[----:B------:R-:W-:Y:S05]  /*3260*/  @!P0 BRA `(.L_x_3018) ;  /* 0xffffffd400308947 */ /* 0x000fea000383ffff */
.L_x_2968:
[----:B------:R-:W2:Y:S01]  /*3270*/  S2R R8, SR_TID.X ;  /* 0x0000000000087919 */ /* 0x000ea20000002100 */
        /* <DEDUP_REMOVED lines=20> */
.L_x_3020:
[----:B------:R-:W-:Y:S05]  /*33c0*/  BSYNC B0 ;  /* 0x0000000000007941 */ /* 0x000fea0003800000 */
.L_x_3019:
        /* <DEDUP_REMOVED lines=14> */
.L_x_2977:
[----:B------:R-:W-:Y:S01]  /*34b0*/  IMAD.MOV.U32 R100, RZ, RZ, 0x10 ;  /* 0x00000010ff647424 */ /* 0x000fe200078e00ff */
[----:B------:R-:W-:Y:S02]  /*34c0*/  MOV R103, 0x1f ;  /* 0x0000001f00677802 */ /* 0x000fe40000000f00 */
[----:B0-----:R-:W-:-:S07]  /*34d0*/  MOV R104, 0xffffffff ;  /* 0xffffffff00687802 */ /* 0x001fce0000000f00 */
[----:B-----5:R-:W-:Y:S05]  /*34e0*/  WARPSYNC.COLLECTIVE R104, `(.L_x_3021) ;  /* 0x0000000068087348 */ /* 0x020fea0003c00000 */
[----:B------:R0:W1:Y:S02]  /*34f0*/  SHFL.DOWN P5, R105, R149, R100, R103 ;  /* 0x0800006495697389 */ /* 0x00006400000a0067 */
[----:B01---5:R-:W-:Y:S01]  /*3500*/  ENDCOLLECTIVE ;  /* 0x000000000000791b */ /* 0x023fe20003800000 */
.L_x_3021:
[----:B------:R-:W-:Y:S01]  /*3510*/  FADD.FTZ R106, R105, R149 ;  /* 0x00000095696a7221 */ /* 0x000fe20000010000 */
[----:B------:R-:W-:-:S07]  /*3520*/  IMAD.MOV.U32 R149, RZ, RZ, R150 ;  /* 0x000000ffff957224 */ /* 0x000fce00078e0096 */
[----:B------:R-:W-:Y:S05]  /*3530*/  WARPSYNC.COLLECTIVE R104, `(.L_x_3022) ;  /* 0x0000000068087348 */ /* 0x000fea0003c00000 */
[----:B------:R0:W1:Y:S02]  /*3540*/  SHFL.DOWN P5, R105, R149, R100, R103 ;  /* 0x0800006495697389 */ /* 0x00006400000a0067 */
[----:B01----:R-:W-:Y:S01]  /*3550*/  ENDCOLLECTIVE ;  /* 0x000000000000791b */ /* 0x003fe20003800000 */
.L_x_3022:
[----:B------:R-:W-:Y:S01]  /*3560*/  MOV R149, R106 ;  /* 0x0000006a00957202 */ /* 0x000fe20000000f00 */
[----:B------:R-:W-:Y:S01]  /*3570*/  IMAD.MOV.U32 R100, RZ, RZ, 0x8 ;  /* 0x00000008ff647424 */ /* 0x000fe200078e00ff */
[----:B------:R-:W-:-:S07]  /*3580*/  MOV R133, R105 ;  /* 0x0000006900857202 */ /* 0x000fce0000000f00 */
[----:B------:R-:W-:Y:S05]  /*3590*/  WARPSYNC.COLLECTIVE R104, `(.L_x_3023) ;  /* 0x0000000068087348 */ /* 0x000fea0003c00000 */
[----:B------:R0:W1:Y:S02]  /*35a0*/  SHFL.DOWN P5, R105, R149, R100, R103 ;  /* 0x0800006495697389 */ /* 0x00006400000a0067 */
[----:B01----:R-:W-:Y:S01]  /*35b0*/  ENDCOLLECTIVE ;  /* 0x000000000000791b */ /* 0x003fe20003800000 */
.L_x_3023:
[----:B------:R-:W-:-:S05]  /*35c0*/  FADD.FTZ R133, R133, R150 ;  /* 0x0000009685857221 */ /* 0x000fca0000010000 */
[----:B------:R-:W-:Y:S01]  /*35d0*/  MOV R149, R133 ;  /* 0x0000008500957202 */ /* 0x000fe20000000f00 */
[----:B------:R-:W-:-:S07]  /*35e0*/  FADD.FTZ R137, R106, R105 ;  /* 0x000000696a897221 */ /* 0x000fce0000010000 */
[----:B------:R-:W-:Y:S05]  /*35f0*/  WARPSYNC.COLLECTIVE R104, `(.L_x_3024) ;  /* 0x0000000068087348 */ /* 0x000fea0003c00000 */
[----:B------:R0:W1:Y:S02]  /*3600*/  SHFL.DOWN P5, R105, R149, R100, R103 ;  /* 0x0800006495697389 */ /* 0x00006400000a0067 */
[----:B01----:R-:W-:Y:S01]  /*3610*/  ENDCOLLECTIVE ;  /* 0x000000000000791b */ /* 0x003fe20003800000 */
.L_x_3024:
[----:B------:R-:W-:Y:S01]  /*3620*/  HFMA2.MMA R100, -RZ, RZ, 0, 2.384185791015625e-07 ;  /* 0x00000004ff647435 */ /* 0x000fe200000001ff */
[----:B------:R-:W-:Y:S01]  /*3630*/  IMAD.MOV.U32 R149, RZ, RZ, R137 ;  /* 0x000000ffff957224 */ /* 0x000fe200078e0089 */
[----:B------:R-:W-:-:S09]  /*3640*/  MOV R153, R105 ;  /* 0x0000006900997202 */ /* 0x000fd20000000f00 */
[----:B------:R-:W-:Y:S05]  /*3650*/  WARPSYNC.COLLECTIVE R104, `(.L_x_3025) ;  /* 0x0000000068087348 */ /* 0x000fea0003c00000 */
[----:B------:R0:W1:Y:S02]  /*3660*/  SHFL.DOWN P5, R105, R149, R100, R103 ;  /* 0x0800006495697389 */ /* 0x00006400000a0067 */
[----:B01----:R-:W-:Y:S01]  /*3670*/  ENDCOLLECTIVE ;  /* 0x000000000000791b */ /* 0x003fe20003800000 */
.L_x_3025:
[----:B------:R-:W-:-:S05]  /*3680*/  FADD.FTZ R153, R133, R153 ;  /* 0x0000009985997221 */ /* 0x000fca0000010000 */
[----:B------:R-:W-:Y:S01]  /*3690*/  MOV R149, R153 ;  /* 0x0000009900957202 */ /* 0x000fe20000000f00 */
[----:B------:R-:W-:-:S07]  /*36a0*/  FADD.FTZ R107, R137, R105 ;  /* 0x00000069896b7221 */ /* 0x000fce0000010000 */
[----:B------:R-:W-:Y:S05]  /*36b0*/  WARPSYNC.COLLECTIVE R104, `(.L_x_3026) ;  /* 0x0000000068087348 */ /* 0x000fea0003c00000 */
[----:B------:R0:W1:Y:S02]  /*36c0*/  SHFL.DOWN P5, R105, R149, R100, R103 ;  /* 0x0800006495697389 */ /* 0x00006400000a0067 */
[----:B01----:R-:W-:Y:S01]  /*36d0*/  ENDCOLLECTIVE ;  /* 0x000000000000791b */ /* 0x003fe20003800000 */
.L_x_3026:
[----:B------:R-:W-:Y:S01]  /*36e0*/  HFMA2.MMA R100, -RZ, RZ, 0, 1.1920928955078125e-07 ;  /* 0x00000002ff647435 */ /* 0x000fe200000001ff */
[----:B------:R-:W-:Y:S01]  /*36f0*/  MOV R149, R107 ;  /* 0x0000006b00957202 */ /* 0x000fe20000000f00 */
[----:B------:R-:W-:-:S09]  /*3700*/  IMAD.MOV.U32 R106, RZ, RZ, R105 ;  /* 0x000000ffff6a7224 */ /* 0x000fd200078e0069 */
[----:B------:R-:W-:Y:S05]  /*3710*/  WARPSYNC.COLLECTIVE R104, `(.L_x_3027) ;  /* 0x0000000068087348 */ /* 0x000fea0003c00000 */
[----:B------:R0:W1:Y:S02]  /*3720*/  SHFL.DOWN P5, R105, R149, R100, R103 ;  /* 0x0800006495697389 */ /* 0x00006400000a0067 */
[----:B01----:R-:W-:Y:S01]  /*3730*/  ENDCOLLECTIVE ;  /* 0x000000000000791b */ /* 0x003fe20003800000 */
.L_x_3027:
[----:B------:R-:W-:-:S04]  /*3740*/  FADD.FTZ R153, R153, R106 ;  /* 0x0000006a99997221 */ /* 0x000fc80000010000 */
[----:B------:R-:W-:Y:S02]  /*3750*/  IMAD.MOV.U32 R149, RZ, RZ, R153 ;  /* 0x000000ffff957224 */ /* 0x000fe400078e0099 */
[----:B------:R-:W-:-:S07]  /*3760*/  FADD.FTZ R107, R107, R105 ;  /* 0x000000696b6b7221 */ /* 0x000fce0000010000 */
[----:B------:R-:W-:Y:S05]  /*3770*/  WARPSYNC.COLLECTIVE R104, `(.L_x_3028) ;  /* 0x0000000068087348 */ /* 0x000fea0003c00000 */
[----:B------:R0:W1:Y:S02]  /*3780*/  SHFL.DOWN P5, R105, R149, R100, R103 ;  /* 0x0800006495697389 */ /* 0x00006400000a0067 */
[----:B01----:R-:W-:Y:S01]  /*3790*/  ENDCOLLECTIVE ;  /* 0x000000000000791b */ /* 0x003fe20003800000 */
.L_x_3028:
[----:B------:R-:W-:Y:S01]  /*37a0*/  MOV R149, R107 ;  /* 0x0000006b00957202 */ /* 0x000fe20000000f00 */
[----:B------:R-:W-:Y:S01]  /*37b0*/  IMAD.MOV.U32 R100, RZ, RZ, 0x1 ;  /* 0x00000001ff647424 */ /* 0x000fe200078e00ff */
[----:B------:R-:W-:-:S07]  /*37c0*/  MOV R150, R105 ;  /* 0x0000006900967202 */ /* 0x000fce0000000f00 */
[----:B------:R-:W-:Y:S05]  /*37d0*/  WARPSYNC.COLLECTIVE R104, `(.L_x_3029) ;  /* 0x0000000068087348 */ /* 0x000fea0003c00000 */
[----:B------:R0:W1:Y:S02]  /*37e0*/  SHFL.DOWN P5, R105, R149, R100, R103 ;  /* 0x0800006495697389 */ /* 0x00006400000a0067 */
[----:B01----:R-:W-:Y:S01]  /*37f0*/  ENDCOLLECTIVE ;  /* 0x000000000000791b */ /* 0x003fe20003800000 */
.L_x_3029:
[----:B------:R-:W-:-:S05]  /*3800*/  FADD.FTZ R106, R153, R150 ;  /* 0x00000096996a7221 */ /* 0x000fca0000010000 */
[----:B------:R-:W-:Y:S02]  /*3810*/  MOV R149, R106 ;  /* 0x0000006a00957202 */ /* 0x000fe40000000f00 */
[----:B------:R-:W-:-:S07]  /*3820*/  MOV R150, R105 ;  /* 0x0000006900967202 */ /* 0x000fce0000000f00 */
[----:B------:R-:W-:Y:S05]  /*3830*/  WARPSYNC.COLLECTIVE R104, `(.L_x_3030) ;  /* 0x0000000068087348 */ /* 0x000fea0003c00000 */
[----:B------:R0:W1:Y:S02]  /*3840*/  SHFL.DOWN P5, R105, R149, R100, R103 ;  /* 0x0800006495697389 */ /* 0x00006400000a0067 */
[----:B01----:R-:W-:Y:S01]  /*3850*/  ENDCOLLECTIVE ;  /* 0x000000000000791b */ /* 0x003fe20003800000 */
.L_x_3030:
[----:B------:R-:W-:Y:S05]  /*3860*/  BRA `(.L_x_3031) ;  /* 0xffffffdc00847947 */ /* 0x000fea000383ffff */
.L_x_3032:
        /* <DEDUP_REMOVED lines=9> */
.L_x_8744:


//--------------------- .text._ZN10layer_norm13ln_bwd_kernelINS_13Kernel_traitsI13__nv_bfloat16S2_fS2_fjLj2048ELj1ELj1ELj4ELj16ENS_18Kernel_traits_baseILj2048ES2_S2_fS2_fjLj128EEEEELb0ELb1ELb1ELb1EEEvNS_9BwdParamsE --------------------------
	.section	.text._ZN10layer_norm13ln_bwd_kernelINS_13Kernel_traitsI13__nv_bfloat16S2_fS2_fjLj2048ELj1ELj1ELj4ELj16ENS_18Kernel_traits_baseILj2048ES2_S2_fS2_fjLj128EEEEELb0ELb1ELb1ELb1EEEvNS_9BwdParamsE,"ax",@progbits
	.align	128
        .global         _ZN10layer_norm13ln_bwd_kernelINS_13Kernel_traitsI13__nv_bfloat16S2_fS2_fjLj2048ELj1ELj1ELj4ELj16ENS_18Kernel_traits_baseILj2048ES2_S2_fS2_fjLj128EEEEELb0ELb1ELb1ELb1EEEvNS_9BwdParamsE
        .type           _ZN10layer_norm13ln_bwd_kernelINS_13Kernel_traitsI13__nv_bfloat16S2_fS2_fjLj2048ELj1ELj1ELj4ELj16ENS_18Kernel_traits_baseILj2048ES2_S2_fS2_fjLj128EEEEELb0ELb1ELb1ELb1EEEvNS_9BwdParamsE,@function
        .size           _ZN10layer_norm13ln_bwd_kernelINS_13Kernel_traitsI13__nv_bfloat16S2_fS2_fjLj2048ELj1ELj1ELj4ELj16ENS_18Kernel_traits_baseILj2048ES2_S2_fS2_fjLj128EEEEELb0ELb1ELb1ELb1EEEvNS_9BwdParamsE,(.L_x_8745 - _ZN10layer_norm13ln_bwd_kernelINS_13Kernel_traitsI13__nv_bfloat16S2_fS2_fjLj2048ELj1ELj1ELj4ELj16ENS_18Kernel_traits_baseILj2048ES2_S2_fS2_fjLj128EEEEELb0ELb1ELb1ELb1EEEvNS_9BwdParamsE)
        .other          _ZN10layer_norm13ln_bwd_kernelINS_13Kernel_traitsI13__nv_bfloat16S2_fS2_fjLj2048ELj1ELj1ELj4ELj16ENS_18Kernel_traits_baseILj2048ES2_S2_fS2_fjLj128EEEEELb0ELb1ELb1ELb1EEEvNS_9BwdParamsE,@"STO_CUDA_ENTRY STV_DEFAULT"
_ZN10layer_norm13ln_bwd_kernelINS_13Kernel_traitsI13__nv_bfloat16S2_fS2_fjLj2048ELj1ELj1ELj4ELj16ENS_18Kernel_traits_baseILj2048ES2_S2_fS2_fjLj128EEEEELb0ELb1ELb1ELb1EEEvNS_9BwdParamsE:
.text._ZN10layer_norm13ln_bwd_kernelINS_13Kernel_traitsI13__nv_bfloat16S2_fS2_fjLj2048ELj1ELj1ELj4ELj16ENS_18Kernel_traits_baseILj2048ES2_S2_fS2_fjLj128EEEEELb0ELb1ELb1ELb1EEEvNS_9BwdParamsE:
[----:B------:R-:W-:Y:S01]  /*0000*/  LDC R1, c[0x0][0x28] ;  /* 0x00000a00ff017b82 */ /* 0x000fe20000000800 */
[----:B------:R-:W0:Y:S01]  /*0010*/  S2R R165, SR_TID.X ;  /* 0x0000000000a57919 */ /* 0x000e220000002100 */
[----:B------:R-:W-:Y:S01]  /*0020*/  ULDC.64 UR4, c[0x0][0x278] ;  /* 0x00009e0000047ab9 */ /* 0x000fe20000000a00 */
[----:B------:R-:W-:Y:S01]  /*0030*/  ULDC.64 UR6, c[0x0][0x208] ;  /* 0x0000820000067ab9 */ /* 0x000fe20000000a00 */
[----:B------:R-:W-:Y:S01]  /*0040*/  ULDC UR8, c[0x0][0x290] ;  /* 0x0000a40000087ab9 */ /* 0x000fe20000000800 */
[----:B------:R-:W-:Y:S01]  /*0050*/  ULDC.64 UR14, c[0x0][0x2c8] ;  /* 0x0000b200000e7ab9 */ /* 0x000fe20000000a00 */
[----:B------:R-:W-:Y:S01]  /*0060*/  ULDC.64 UR10, c[0x0][0x308] ;  /* 0x0000c200000a7ab9 */ /* 0x000fe20000000a00 */
[----:B------:R-:W-:Y:S01]  /*0070*/  ULDC.64 UR12, c[0x0][0x210] ;  /* 0x00008400000c7ab9 */ /* 0x000fe20000000a00 */
[----:B0-----:R-:W-:-:S05]  /*0080*/  IMAD.SHL.U32 R0, R165, 0x10, RZ ;  /* 0x00000010a5007824 */ /* 0x001fca00078e00ff */
[----:B------:R-:W-:-:S04]  /*0090*/  LOP3.LUT R0, R0, 0x7f0, RZ, 0xc0, !PT ;  /* 0x000007f000007812 */ /* 0x000fc800078ec0ff */
[----:B------:R-:W-:-:S05]  /*00a0*/  IADD3 R4, P0, R0, UR4, RZ ;  /* 0x0000000400047c10 */ /* 0x000fca000ff1e0ff */
[----:B------:R-:W-:-:S05]  /*00b0*/  IMAD.X R5, RZ, RZ, UR5, P0 ;  /* 0x00000005ff057e24 */ /* 0x000fca00080e06ff */
[----:B------:R0:W5:Y:S01]  /*00c0*/  LDG.E.128 R84, desc[UR6][R4.64] ;  /* 0x0000000604547981 */ /* 0x000162000c1e1d00 */
[----:B------:R-:W1:Y:S01]  /*00d0*/  S2UR UR4, SR_CTAID.X ;  /* 0x00000000000479c3 */ /* 0x000e620000002500 */
[----:B------:R-:W-:Y:S02]  /*00e0*/  SHF.R.U32.HI R159, RZ, 0x7, R165 ;  /* 0x00000007ff9f7819 */ /* 0x000fe400000116a5 */
[----:B------:R-:W-:Y:S02]  /*00f0*/  LOP3.LUT R160, R165, 0x7f, RZ, 0xc0, !PT ;  /* 0x0000007fa5a07812 */ /* 0x000fe400078ec0ff */
[C---:B-1----:R-:W-:Y:S01]  /*0100*/  IADD3 R2, R159.reuse, UR4, RZ ;  /* 0x000000049f027c10 */ /* 0x042fe2000fffe0ff */
[----:B------:R-:W-:Y:S01]  /*0110*/  ULDC UR4, c[0x0][0x214] ;  /* 0x0000850000047ab9 */ /* 0x000fe20000000800 */
[----:B------:R-:W-:Y:S02]  /*0120*/  IMAD.SHL.U32 R159, R159, 0x4, RZ ;  /* 0x000000049f9f7824 */ /* 0x000fe400078e00ff */
        /* <DEDUP_REMOVED lines=27> */
.L_x_3033:
[----:B------:R-:W-:Y:S01]  /*02e0*/  ULDC.64 UR4, c[0x0][0x260] ;  /* 0x0000980000047ab9 */ /* 0x000fe20000000a00 */
[----:B------:R-:W2:Y:S01]  /*02f0*/  LDG.E.128 R16, desc[UR6][R4.64+0x800] ;  /* 0x0008000604107981 */ /* 0x000ea2000c1e1d00 */
[----:B------:R-:W-:Y:S01]  /*0300*/  LEA R6, P0, R160, UR4, 0x4 ;  /* 0x00000004a0067c11 */ /* 0x000fe2000f8020ff */
[----:B------:R-:W0:Y:S04]  /*0310*/  LDC.U8 R158, c[0x0][0x2a0] ;  /* 0x0000a800ff9e7b82 */ /* 0x000e280000000000 */
[----:B------:R-:W-:-:S05]  /*0320*/  IMAD.X R7, RZ, RZ, UR5, P0 ;  /* 0x00000005ff077e24 */ /* 0x000fca00080e06ff */
[----:B------:R-:W3:Y:S04]  /*0330*/  LDG.E.128 R8, desc[UR6][R6.64] ;  /* 0x0000000606087981 */ /* 0x000ee8000c1e1d00 */
[----:B------:R2:W4:Y:S01]  /*0340*/  LDG.E.128 R12, desc[UR6][R6.64+0x800] ;  /* 0x00080006060c7981 */ /* 0x000522000c1e1d00 */
[----:B------:R-:W-:Y:S01]  /*0350*/  HFMA2.MMA R138, -RZ, RZ, 0, 5.9604644775390625e-08 ;  /* 0x00000001ff8a7435 */ /* 0x000fe200000001ff */
[----:B-----5:R-:W-:Y:S01]  /*0360*/  IMAD.U32 R135, R87, 0x10000, RZ ;  /* 0x0001000057877824 */ /* 0x020fe200078e00ff */
[----:B------:R-:W-:Y:S01]  /*0370*/  CS2R R80, SRZ ;  /* 0x0000000000507805 */ /* 0x000fe2000001ff00 */
[----:B------:R-:W-:Y:S01]  /*0380*/  VIADD R164, R159, 0x4 ;  /* 0x000000049fa47836 */ /* 0x000fe20000000000 */
        /* <DEDUP_REMOVED lines=23> */
[----:B--2---:R-:W-:Y:S02]  /*0500*/  PRMT R7, R16, 0x7632, R7 ;  /* 0x0000763210077816 */ /* 0x004fe40000000007 */
[----:B------:R-:W-:Y:S02]  /*0510*/  PRMT R5, R18, 0x7632, R5 ;  /* 0x0000763212057816 */ /* 0x000fe40000000005 */
[----:B------:R-:W-:-:S02]  /*0520*/  PRMT R6, R17, 0x7632, R6 ;  /* 0x0000763211067816 */ /* 0x000fc40000000006 */
[----:B------:R-:W-:Y:S02]  /*0530*/  PRMT R4, R19, 0x7632, R4 ;  /* 0x0000763213047816 */ /* 0x000fe40000000004 */
[C---:B---3--:R-:W-:Y:S02]  /*0540*/  PRMT R145, R8.reuse, 0x7632, R145 ;  /* 0x0000763208917816 */ /* 0x048fe40000000091 */
[----:B------:R-:W-:Y:S02]  /*0550*/  SHF.L.U32 R157, R8, 0x10, RZ ;  /* 0x00000010089d7819 */ /* 0x000fe400000006ff */
[----:B------:R-:W-:Y:S02]  /*0560*/  PRMT R143, R10, 0x7632, R143 ;  /* 0x000076320a8f7816 */ /* 0x000fe4000000008f */
[----:B----4-:R-:W-:Y:S02]  /*0570*/  PRMT R141, R12, 0x7632, R141 ;  /* 0x000076320c8d7816 */ /* 0x010fe4000000008d */
[----:B------:R-:W-:-:S02]  /*0580*/  PRMT R137, R14, 0x7632, R137 ;  /* 0x000076320e897816 */ /* 0x000fc40000000089 */
        /* <DEDUP_REMOVED lines=28> */
[----:B0-----:R-:W-:-:S07]  /*0750*/  SHF.L.U32 R136, R136, 0x10, RZ ;  /* 0x0000001088887819 */ /* 0x001fce00000006ff */
.L_x_3072:
[----:B0-----:R-:W0:Y:S08]  /*0760*/  LDC.64 R104, c[0x0][0x288] ;  /* 0x0000a200ff687b82 */ /* 0x001e300000000a00 */
[----:B------:R-:W1:Y:S08]  /*0770*/  LDC.64 R110, c[0x0][0x280] ;  /* 0x0000a000ff6e7b82 */ /* 0x000e700000000a00 */
[----:B------:R-:W2:Y:S01]  /*0780*/  LDC R161, c[0x0][0x218] ;  /* 0x00008600ffa17b82 */ /* 0x000ea20000000800 */
[----:B0-----:R-:W-:-:S07]  /*0790*/  IMAD.WIDE R104, R2, 0x4, R104 ;  /* 0x0000000402687825 */ /* 0x001fce00078e0268 */
[----:B------:R-:W0:Y:S01]  /*07a0*/  LDC.64 R106, c[0x0][0x258] ;  /* 0x00009600ff6a7b82 */ /* 0x000e220000000a00 */
[----:B------:R1:W3:Y:S02]  /*07b0*/  LDG.E R108, desc[UR6][R104.64] ;  /* 0x00000006686c7981 */ /* 0x0002e4000c1e1900 */
[----:B-1----:R-:W-:-:S05]  /*07c0*/  IMAD.WIDE R104, R2, 0x4, R110 ;  /* 0x0000000402687825 */ /* 0x002fca00078e026e */
[----:B------:R1:W5:Y:S01]  /*07d0*/  LDG.E R139, desc[UR6][R104.64] ;  /* 0x00000006688b7981 */ /* 0x000362000c1e1900 */
[C---:B--2---:R-:W-:Y:S02]  /*07e0*/  IMAD R3, R2.reuse, R161, RZ ;  /* 0x000000a102037224 */ /* 0x044fe400078e02ff */
[----:B0-----:R-:W-:Y:S01]  /*07f0*/  IMAD.WIDE R106, R2, 0x4, R106 ;  /* 0x00000004026a7825 */ /* 0x001fe200078e026a */
[----:B-1----:R-:W0:Y:S02]  /*0800*/  LDC.64 R104, c[0x0][0x2c8] ;  /* 0x0000b200ff687b82 */ /* 0x002e240000000a00 */
[----:B------:R-:W-:Y:S01]  /*0810*/  SHF.R.S32.HI R110, RZ, 0x1f, R3 ;  /* 0x0000001fff6e7819 */ /* 0x000fe20000011403 */
[----:B------:R-:W-:Y:S01]  /*0820*/  BSSY B0, `(.L_x_3035) ;  /* 0x00000bc000007945 */ /* 0x000fe20003800000 */
[----:B------:R0:W5:Y:S02]  /*0830*/  LDG.E R131, desc[UR6][R106.64] ;  /* 0x000000066a837981 */ /* 0x000164000c1e1900 */
[----:B------:R-:W-:-:S04]  /*0840*/  LEA.HI R3, R110, R3, RZ, 0x3 ;  /* 0x000000036e037211 */ /* 0x000fc800078f18ff */
[----:B------:R-:W-:-:S05]  /*0850*/  LEA.HI.SX32 R134, R3, R160, 0x1d ;  /* 0x000000a003867211 */ /* 0x000fca00078feaff */
[C---:B------:R-:W-:Y:S02]  /*0860*/  VIADD R3, R134.reuse, 0x80 ;  /* 0x0000008086037836 */ /* 0x040fe40000000000 */
[----:B0-----:R-:W-:-:S04]  /*0870*/  IMAD.WIDE.U32 R106, R134, 0x20, R104 ;  /* 0x00000020866a7825 */ /* 0x001fc800078e0068 */
[----:B------:R-:W-:Y:S01]  /*0880*/  IMAD.WIDE.U32 R104, R3, 0x20, R104 ;  /* 0x0000002003687825 */ /* 0x000fe200078e0068 */
[----:B---3--:R-:W-:-:S13]  /*0890*/  ISETP.GT.AND P2, PT, R108, RZ, PT ;  /* 0x000000ff6c00720c */ /* 0x008fda0003f44270 */
[----:B------:R-:W-:Y:S05]  /*08a0*/  @P2 BRA `(.L_x_3036) ;  /* 0x0000000000302947 */ /* 0x000fea0003800000 */
[----:B------:R-:W-:Y:S01]  /*08b0*/  MOV R133, UR14 ;  /* 0x0000000e00857c02 */ /* 0x000fe20008000f00 */
[----:B------:R-:W-:Y:S01]  /*08c0*/  IMAD.U32 R132, RZ, RZ, UR15 ;  /* 0x0000000fff847e24 */ /* 0x000fe2000f8e00ff */
[----:B------:R-:W-:Y:S02]  /*08d0*/  CS2R R108, SRZ ;  /* 0x00000000006c7805 */ /* 0x000fe4000001ff00 */
[----:B------:R-:W-:-:S04]  /*08e0*/  ISETP.NE.U32.AND P0, PT, R133, RZ, PT ;  /* 0x000000ff8500720c */ /* 0x000fc80003f05070 */
[----:B------:R-:W-:-:S13]  /*08f0*/  ISETP.NE.AND.EX P0, PT, R132, RZ, PT, P0 ;  /* 0x000000ff8400720c */ /* 0x000fda0003f05300 */
[----:B------:R-:W-:Y:S05]  /*0900*/  @!P0 BRA `(.L_x_3037) ;  /* 0x0000000800b48947 */ /* 0x000fea0003800000 */
[----:B------:R0:W5:Y:S04]  /*0910*/  LDG.E.128 R32, desc[UR6][R106.64] ;  /* 0x000000066a207981 */ /* 0x000168000c1e1d00 */
[----:B------:R0:W5:Y:S04]  /*0920*/  LDG.E.128 R28, desc[UR6][R106.64+0x10] ;  /* 0x000010066a1c7981 */ /* 0x000168000c1e1d00 */
[----:B------:R0:W5:Y:S04]  /*0930*/  LDG.E.128 R24, desc[UR6][R104.64] ;  /* 0x0000000668187981 */ /* 0x000168000c1e1d00 */
[----:B------:R0:W5:Y:S01]  /*0940*/  LDG.E.128 R20, desc[UR6][R104.64+0x10] ;  /* 0x0000100668147981 */ /* 0x000162000c1e1d00 */
[----:B------:R-:W-:Y:S01]  /*0950*/  CS2R R108, SRZ ;  /* 0x00000000006c7805 */ /* 0x000fe2000001ff00 */
[----:B------:R-:W-:Y:S06]  /*0960*/  BRA `(.L_x_3037) ;  /* 0x00000008009c7947 */ /* 0x000fec0003800000 */
.L_x_3036:
[----:B------:R-:W0:Y:S01]  /*0970*/  LDC.64 R10, c[0x0][0x250] ;  /* 0x00009400ff0a7b82 */ /* 0x000e220000000a00 */
[----:B------:R-:W-:-:S05]  /*0980*/  IADD3 R108, R108, -0x1, RZ ;  /* 0xffffffff6c6c7810 */ /* 0x000fca0007ffe0ff */
[----:B------:R-:W-:Y:S02]  /*0990*/  IMAD R108, R108, R161, RZ ;  /* 0x000000a16c6c7224 */ /* 0x000fe400078e02ff */
[----:B------:R-:W1:Y:S08]  /*09a0*/  LDC.64 R112, c[0x0][0x238] ;  /* 0x00008e00ff707b82 */ /* 0x000e700000000a00 */
[----:B------:R-:W2:Y:S01]  /*09b0*/  LDC.64 R120, c[0x0][0x2b8] ;  /* 0x0000ae00ff787b82 */ /* 0x000ea20000000a00 */
[----:B------:R-:W-:-:S04]  /*09c0*/  SHF.R.S32.HI R9, RZ, 0x1f, R108 ;  /* 0x0000001fff097819 */ /* 0x000fc8000001146c */
[----:B------:R-:W-:Y:S01]  /*09d0*/  LEA.HI R9, R9, R108, RZ, 0x3 ;  /* 0x0000006c09097211 */ /* 0x000fe200078f18ff */
[----:B0-----:R-:W-:-:S03]  /*09e0*/  IMAD.WIDE R10, R2, 0x4, R10 ;  /* 0x00000004020a7825 */ /* 0x001fc600078e020a */
[----:B------:R-:W-:-:S03]  /*09f0*/  LEA.HI.SX32 R9, R9, R160, 0x1d ;  /* 0x000000a009097211 */ /* 0x000fc600078feaff */
[----:B------:R-:W3:Y:S01]  /*0a00*/  LDG.E R10, desc[UR6][R10.64] ;  /* 0x000000060a0a7981 */ /* 0x000ee2000c1e1900 */
[----:B-1----:R-:W-:-:S04]  /*0a10*/  IMAD.WIDE.U32 R16, R134, 0x20, R112 ;  /* 0x0000002086107825 */ /* 0x002fc800078e0070 */
[----:B------:R-:W-:Y:S01]  /*0a20*/  IMAD.WIDE.U32 R112, R3, 0x20, R112 ;  /* 0x0000002003707825 */ /* 0x000fe200078e0070 */
[----:B------:R-:W4:Y:S03]  /*0a30*/  LDG.E.128 R12, desc[UR6][R16.64] ;  /* 0x00000006100c7981 */ /* 0x000f26000c1e1d00 */
[C-C-:B--2---:R-:W-:Y:S01]  /*0a40*/  IMAD.WIDE.U32 R116, R9.reuse, 0x10, R120.reuse ;  /* 0x0000001009747825 */ /* 0x144fe200078e0078 */
[----:B------:R0:W2:Y:S03]  /*0a50*/  LDG.E.128 R108, desc[UR6][R112.64] ;  /* 0x00000006706c7981 */ /* 0x0000a6000c1e1d00 */
[----:B------:R-:W-:Y:S02]  /*0a60*/  VIADD R9, R9, 0x80 ;  /* 0x0000008009097836 */ /* 0x000fe40000000000 */
[----:B------:R-:W2:Y:S02]  /*0a70*/  LDG.E.128 R116, desc[UR6][R116.64] ;  /* 0x0000000674747981 */ /* 0x000ea4000c1e1d00 */
[----:B------:R-:W-:-:S02]  /*0a80*/  IMAD.WIDE.U32 R120, R9, 0x10, R120 ;  /* 0x0000001009787825 */ /* 0x000fc400078e0078 */
[----:B------:R-:W2:Y:S04]  /*0a90*/  LDG.E.128 R16, desc[UR6][R16.64+0x10] ;  /* 0x0000100610107981 */ /* 0x000ea8000c1e1d00 */
[----:B------:R-:W2:Y:S04]  /*0aa0*/  LDG.E.128 R112, desc[UR6][R112.64+0x10] ;  /* 0x0000100670707981 */ /* 0x000ea8000c1e1d00 */
[----:B------:R-:W2:Y:S01]  /*0ab0*/  LDG.E.128 R120, desc[UR6][R120.64] ;  /* 0x0000000678787981 */ /* 0x000ea2000c1e1d00 */
[----:B------:R-:W-:Y:S01]  /*0ac0*/  MOV R133, UR14 ;  /* 0x0000000e00857c02 */ /* 0x000fe20008000f00 */
[----:B------:R-:W-:-:S03]  /*0ad0*/  IMAD.U32 R132, RZ, RZ, UR15 ;  /* 0x0000000fff847e24 */ /* 0x000fc6000f8e00ff */
[----:B------:R-:W-:-:S04]  /*0ae0*/  ISETP.NE.U32.AND P0, PT, R133, RZ, PT ;  /* 0x000000ff8500720c */ /* 0x000fc80003f05070 */
[----:B------:R-:W-:-:S13]  /*0af0*/  ISETP.NE.AND.EX P0, PT, R132, RZ, PT, P0 ;  /* 0x000000ff8400720c */ /* 0x000fda0003f05300 */
[----:B------:R-:W5:Y:S04]  /*0b00*/  @P0 LDG.E.128 R32, desc[UR6][R106.64] ;  /* 0x000000066a200981 */ /* 0x000f68000c1e1d00 */
[----:B------:R-:W5:Y:S04]  /*0b10*/  @P0 LDG.E.128 R28, desc[UR6][R106.64+0x10] ;  /* 0x000010066a1c0981 */ /* 0x000f68000c1e1d00 */
[----:B------:R-:W5:Y:S04]  /*0b20*/  @P0 LDG.E.128 R24, desc[UR6][R104.64] ;  /* 0x0000000668180981 */ /* 0x000f68000c1e1d00 */
[----:B------:R1:W5:Y:S01]  /*0b30*/  @P0 LDG.E.128 R20, desc[UR6][R104.64+0x10] ;  /* 0x0000100668140981 */ /* 0x000362000c1e1d00 */
[----:B------:R-:W-:-:S04]  /*0b40*/  ISETP.NE.AND P0, PT, R158, RZ, PT ;  /* 0x000000ff9e00720c */ /* 0x000fc80003f05270 */
[----:B---3--:R-:W-:-:S05]  /*0b50*/  FSEL R124, R10, RZ, !P0 ;  /* 0x000000ff0a7c7208 */ /* 0x008fca0004000000 */
[C---:B----4-:R-:W-:Y:S01]  /*0b60*/  FADD.FTZ R9, -R124.reuse, R13 ;  /* 0x0000000d7c097221 */ /* 0x050fe20000010100 */
[C---:B------:R-:W-:Y:S01]  /*0b70*/  FADD.FTZ R10, -R124.reuse, R14 ;  /* 0x0000000e7c0a7221 */ /* 0x040fe20000010100 */
[C---:B------:R-:W-:Y:S01]  /*0b80*/  FADD.FTZ R11, -R124.reuse, R15 ;  /* 0x0000000f7c0b7221 */ /* 0x040fe20000010100 */
[----:B------:R-:W-:Y:S01]  /*0b90*/  FADD.FTZ R0, -R124, R12 ;  /* 0x0000000c7c007221 */ /* 0x000fe20000010100 */
[----:B-----5:R-:W-:-:S03]  /*0ba0*/  FMUL.FTZ R9, R131, R9 ;  /* 0x0000000983097220 */ /* 0x020fc60000410000 */
[----:B------:R-:W-:Y:S01]  /*0bb0*/  FMUL.FTZ R0, R131, R0 ;  /* 0x0000000083007220 */ /* 0x000fe20000410000 */
[C---:B--2---:R-:W-:Y:S01]  /*0bc0*/  FADD.FTZ R13, -R124.reuse, R17 ;  /* 0x000000117c0d7221 */ /* 0x044fe20000010100 */
[C---:B------:R-:W-:Y:S01]  /*0bd0*/  FADD.FTZ R14, -R124.reuse, R18 ;  /* 0x000000127c0e7221 */ /* 0x040fe20000010100 */
[C---:B------:R-:W-:Y:S01]  /*0be0*/  FADD.FTZ R87, -R124.reuse, R112 ;  /* 0x000000707c577221 */ /* 0x040fe20000010100 */
[C---:B0-----:R-:W-:Y:S01]  /*0bf0*/  FADD.FTZ R112, -R124.reuse, R113 ;  /* 0x000000717c707221 */ /* 0x041fe20000010100 */
[C---:B------:R-:W-:Y:S01]  /*0c00*/  FADD.FTZ R113, -R124.reuse, R114 ;  /* 0x000000727c717221 */ /* 0x040fe20000010100 */
[C---:B------:R-:W-:Y:S01]  /*0c10*/  FADD.FTZ R17, -R124.reuse, R109 ;  /* 0x0000006d7c117221 */ /* 0x040fe20000010100 */
[C---:B------:R-:W-:Y:S01]  /*0c20*/  FADD.FTZ R114, -R124.reuse, R115 ;  /* 0x000000737c727221 */ /* 0x040fe20000010100 */
[C---:B------:R-:W-:Y:S01]  /*0c30*/  FADD.FTZ R15, -R124.reuse, R19 ;  /* 0x000000137c0f7221 */ /* 0x040fe20000010100 */
[--C-:B------:R-:W-:Y:S01]  /*0c40*/  FADD.FTZ R18, -R124, R110.reuse ;  /* 0x0000006e7c127221 */ /* 0x100fe20000010100 */
[----:B------:R-:W-:Y:S01]  /*0c50*/  PRMT R109, R116, 0x7632, R109 ;  /* 0x00007632746d7816 */ /* 0x000fe2000000006d */
[--C-:B------:R-:W-:Y:S01]  /*0c60*/  FADD.FTZ R19, -R124, R111.reuse ;  /* 0x0000006f7c137221 */ /* 0x100fe20000010100 */
[----:B------:R-:W-:Y:S01]  /*0c70*/  SHF.L.U32 R115, R116, 0x10, RZ ;  /* 0x0000001074737819 */ /* 0x000fe200000006ff */
[C---:B------:R-:W-:Y:S01]  /*0c80*/  IMAD.U32 R116, R117.reuse, 0x10000, RZ ;  /* 0x0001000075747824 */ /* 0x040fe200078e00ff */
[----:B------:R-:W-:Y:S01]  /*0c90*/  PRMT R110, R117, 0x7632, R110 ;  /* 0x00007632756e7816 */ /* 0x000fe2000000006e */
[----:B------:R-:W-:Y:S01]  /*0ca0*/  FADD.FTZ R12, -R124, R16 ;  /* 0x000000107c0c7221 */ /* 0x000fe20000010100 */
[----:B------:R-:W-:-:S02]  /*0cb0*/  PRMT R111, R118, 0x7632, R111 ;  /* 0x00007632766f7816 */ /* 0x000fc4000000006f */
[----:B------:R-:W-:Y:S01]  /*0cc0*/  SHF.L.U32 R117, R118, 0x10, RZ ;  /* 0x0000001076757819 */ /* 0x000fe200000006ff */
[----:B------:R-:W-:Y:S01]  /*0cd0*/  FADD.FTZ R16, -R124, R108 ;  /* 0x0000006c7c107221 */ /* 0x000fe20000010100 */
[C---:B------:R-:W-:Y:S01]  /*0ce0*/  PRMT R118, R119.reuse, 0x7632, R118 ;  /* 0x0000763277767816 */ /* 0x040fe20000000076 */
[----:B------:R-:W-:Y:S01]  /*0cf0*/  IMAD.U32 R119, R119, 0x10000, RZ ;  /* 0x0001000077777824 */ /* 0x000fe200078e00ff */
[C---:B-1----:R-:W-:Y:S01]  /*0d00*/  PRMT R104, R120.reuse, 0x7632, R104 ;  /* 0x0000763278687816 */ /* 0x042fe20000000068 */
[C---:B------:R-:W-:Y:S01]  /*0d10*/  FMUL.FTZ R14, R131.reuse, R14 ;  /* 0x0000000e830e7220 */ /* 0x040fe20000410000 */
[----:B------:R-:W-:Y:S02]  /*0d20*/  SHF.L.U32 R108, R120, 0x10, RZ ;  /* 0x00000010786c7819 */ /* 0x000fe400000006ff */
[C---:B------:R-:W-:Y:S02]  /*0d30*/  PRMT R106, R122.reuse, 0x7632, R106 ;  /* 0x000076327a6a7816 */ /* 0x040fe4000000006a */
[----:B------:R-:W-:Y:S01]  /*0d40*/  SHF.L.U32 R125, R122, 0x10, RZ ;  /* 0x000000107a7d7819 */ /* 0x000fe200000006ff */
[----:B------:R-:W-:Y:S01]  /*0d50*/  FMUL.FTZ R13, R131, R13 ;  /* 0x0000000d830d7220 */ /* 0x000fe20000410000 */
[----:B------:R-:W-:-:S02]  /*0d60*/  SHF.L.U32 R120, R109, 0x10, RZ ;  /* 0x000000106d787819 */ /* 0x000fc400000006ff */
[----:B------:R-:W-:Y:S01]  /*0d70*/  SHF.L.U32 R122, R111, 0x10, RZ ;  /* 0x000000106f7a7819 */ /* 0x000fe200000006ff */
[C---:B------:R-:W-:Y:S01]  /*0d80*/  FMUL.FTZ R11, R131.reuse, R11 ;  /* 0x0000000b830b7220 */ /* 0x040fe20000410000 */
[----:B------:R-:W-:Y:S01]  /*0d90*/  FMUL.FTZ R15, R131, R15 ;  /* 0x0000000f830f7220 */ /* 0x000fe20000410000 */
[-C--:B------:R-:W-:Y:S01]  /*0da0*/  FFMA.FTZ R36, R0, R115.reuse, R36 ;  /* 0x0000007300247223 */ /* 0x080fe20000010024 */
[----:B------:R-:W-:Y:S01]  /*0db0*/  FADD.FTZ R80, R80, R115 ;  /* 0x0000007350507221 */ /* 0x000fe20000010000 */
[----:B------:R-:W-:Y:S02]  /*0dc0*/  IMAD.U32 R110, R110, 0x10000, RZ ;  /* 0x000100006e6e7824 */ /* 0x000fe400078e00ff */
[----:B------:R-:W-:Y:S01]  /*0dd0*/  FMUL.FTZ R115, R157, R115 ;  /* 0x000000739d737220 */ /* 0x000fe20000410000 */
[----:B------:R-:W-:Y:S01]  /*0de0*/  IMAD.U32 R126, R118, 0x10000, RZ ;  /* 0x00010000767e7824 */ /* 0x000fe200078e00ff */
[C---:B------:R-:W-:Y:S01]  /*0df0*/  PRMT R105, R121.reuse, 0x7632, R105 ;  /* 0x0000763279697816 */ /* 0x040fe20000000069 */
[----:B------:R-:W-:-:S02]  /*0e00*/  IMAD.U32 R124, R121, 0x10000, RZ ;  /* 0x00010000797c7824 */ /* 0x000fc400078e00ff */
[----:B------:R-:W-:Y:S01]  /*0e10*/  FADD.FTZ R78, R78, R119 ;  /* 0x000000774e4e7221 */ /* 0x000fe20000010000 */
[-C--:B------:R-:W-:Y:S01]  /*0e20*/  FFMA.FTZ R42, R14, R119.reuse, R42 ;  /* 0x000000770e2a7223 */ /* 0x080fe2000001002a */
[----:B------:R-:W-:Y:S01]  /*0e30*/  FMUL.FTZ R118, R154, R119 ;  /* 0x000000779a767220 */ /* 0x000fe20000410000 */
[-C--:B------:R-:W-:Y:S01]  /*0e40*/  FFMA.FTZ R37, R9, R120.reuse, R37 ;  /* 0x0000007809257223 */ /* 0x080fe20000010025 */
[----:B------:R-:W-:Y:S01]  /*0e50*/  FADD.FTZ R81, R81, R120 ;  /* 0x0000007851517221 */ /* 0x000fe20000010000 */
[----:B------:R-:W-:Y:S01]  /*0e60*/  FMUL.FTZ R119, R145, R120 ;  /* 0x0000007891777220 */ /* 0x000fe20000410000 */
[----:B------:R-:W-:Y:S01]  /*0e70*/  FADD.FTZ R77, R77, R122 ;  /* 0x0000007a4d4d7221 */ /* 0x000fe20000010000 */
[-C--:B------:R-:W-:Y:S01]  /*0e80*/  FFMA.FTZ R41, R13, R122.reuse, R41 ;  /* 0x0000007a0d297223 */ /* 0x080fe20000010029 */
[----:B------:R-:W-:Y:S01]  /*0e90*/  FMUL.FTZ R121, R143, R122 ;  /* 0x0000007a8f797220 */ /* 0x000fe20000410000 */
[----:B------:R-:W-:Y:S01]  /*0ea0*/  FMUL.FTZ R10, R131, R10 ;  /* 0x0000000a830a7220 */ /* 0x000fe20000410000 */
[-C--:B------:R-:W-:Y:S01]  /*0eb0*/  FFMA.FTZ R39, R11, R110.reuse, R39 ;  /* 0x0000006e0b277223 */ /* 0x080fe20000010027 */
[----:B------:R-:W-:Y:S01]  /*0ec0*/  FADD.FTZ R83, R83, R110 ;  /* 0x0000006e53537221 */ /* 0x000fe20000010000 */
[----:B------:R-:W-:Y:S01]  /*0ed0*/  FMUL.FTZ R120, R144, R110 ;  /* 0x0000006e90787220 */ /* 0x000fe20000410000 */
[----:B------:R-:W-:Y:S01]  /*0ee0*/  FADD.FTZ R79, R79, R126 ;  /* 0x0000007e4f4f7221 */ /* 0x000fe20000010000 */
[-C--:B------:R-:W-:Y:S01]  /*0ef0*/  FFMA.FTZ R43, R15, R126.reuse, R43 ;  /* 0x0000007e0f2b7223 */ /* 0x080fe2000001002b */
        /* <DEDUP_REMOVED lines=17> */
[----:B------:R-:W-:Y:S01]  /*1010*/  FADD.FTZ R76, R76, R117 ;  /* 0x000000754c4c7221 */ /* 0x000fe20000010000 */
[-C--:B------:R-:W-:Y:S01]  /*1020*/  FFMA.FTZ R40, R12, R117.reuse, R40 ;  /* 0x000000750c287223 */ /* 0x080fe20000010028 */
[----:B------:R-:W-:Y:S02]  /*1030*/  IMAD.U32 R108, R105, 0x10000, RZ ;  /* 0x00010000696c7824 */ /* 0x000fe400078e00ff */
[----:B------:R-:W-:Y:S01]  /*1040*/  FMUL.FTZ R117, R155, R117 ;  /* 0x000000759b757220 */ /* 0x000fe20000410000 */
[----:B------:R-:W-:Y:S01]  /*1050*/  FADD.FTZ R126, R109, R120 ;  /* 0x000000786d7e7221 */ /* 0x000fe20000010000 */
[----:B------:R-:W-:-:S03]  /*1060*/  FFMA.FTZ R105, R11, R120, R110 ;  /* 0x000000780b697223 */ /* 0x000fc6000001006e */
[----:B------:R-:W-:Y:S01]  /*1070*/  FADD.FTZ R126, R126, R117 ;  /* 0x000000757e7e7221 */ /* 0x000fe20000010000 */
[----:B------:R-:W-:-:S03]  /*1080*/  FFMA.FTZ R110, R12, R117, R105 ;  /* 0x000000750c6e7223 */ /* 0x000fc60000010069 */
[----:B------:R-:W-:Y:S01]  /*1090*/  FADD.FTZ R105, R126, R121 ;  /* 0x000000797e697221 */ /* 0x000fe20000010000 */
[----:B------:R-:W-:Y:S01]  /*10a0*/  FFMA.FTZ R109, R13, R121, R110 ;  /* 0x000000790d6d7223 */ /* 0x000fe2000001006e */
[----:B------:R-:W-:Y:S02]  /*10b0*/  SHF.L.U32 R104, R104, 0x10, RZ ;  /* 0x0000001068687819 */ /* 0x000fe400000006ff */
[----:B------:R-:W-:Y:S01]  /*10c0*/  FADD.FTZ R105, R105, R118 ;  /* 0x0000007669697221 */ /* 0x000fe20000010000 */
[----:B------:R-:W-:Y:S01]  /*10d0*/  FFMA.FTZ R110, R14, R118, R109 ;  /* 0x000000760e6e7223 */ /* 0x000fe2000001006d */
[----:B------:R-:W-:Y:S02]  /*10e0*/  FMUL.FTZ R17, R131, R17 ;  /* 0x0000001183117220 */ /* 0x000fe40000410000 */
        /* <DEDUP_REMOVED lines=26> */
[C---:B------:R-:W-:Y:S01]  /*1290*/  FMUL.FTZ R112, R131.reuse, R112 ;  /* 0x0000007083707220 */ /* 0x040fe20000410000 */
        /* <DEDUP_REMOVED lines=17> */
[C---:B------:R-:W-:Y:S01]  /*13b0*/  FFMA.FTZ R51, R114.reuse, R107, R51 ;  /* 0x0000006b72337223 */ /* 0x040fe20000010033 */
[----:B------:R-:W-:Y:S01]  /*13c0*/  FADD.FTZ R109, R109, R130 ;  /* 0x000000826d6d7221 */ /* 0x000fe20000010000 */
[----:B------:R-:W-:-:S07]  /*13d0*/  FFMA.FTZ R108, R114, R130, R105 ;  /* 0x00000082726c7223 */ /* 0x000fce0000010069 */
.L_x_3037:
[----:B------:R-:W-:Y:S05]  /*13e0*/  BSYNC B0 ;  /* 0x0000000000007941 */ /* 0x000fea0003800000 */
.L_x_3035:
[----:B------:R-:W-:Y:S01]  /*13f0*/  UMOV UR4, 0xffffffff ;  /* 0xffffffff00047882 */ /* 0x000fe20000000000 */
[----:B------:R-:W-:-:S04]  /*1400*/  LOP3.LUT P3, RZ, R138, 0xff, RZ, 0xc0, !PT ;  /* 0x000000ff8aff7812 */ /* 0x000fc8000786c0ff */
[----:B0-----:R-:W-:Y:S01]  /*1410*/  SEL R106, R164, R159, !P3 ;  /* 0x0000009fa46a7207 */ /* 0x001fe20005800000 */
        /* <DEDUP_REMOVED lines=19> */
.L_x_3083:
[----:B------:R-:W-:Y:S01]  /*1550*/  LOP3.LUT P0, RZ, R165, 0x1f, RZ, 0xc0, !PT ;  /* 0x0000001fa5ff7812 */ /* 0x000fe2000780c0ff */
[----:B-1----:R-:W-:Y:S01]  /*1560*/  FADD.FTZ R104, R108, R109 ;  /* 0x0000006d6c687221 */ /* 0x002fe20000010000 */
[----:B--2---:R-:W-:-:S11]  /*1570*/  FADD.FTZ R105, R111, R163 ;  /* 0x000000a36f697221 */ /* 0x004fd60000010000 */
[----:B------:R-:W-:Y:S05]  /*1580*/  @P0 BRA `(.L_x_3039) ;  /* 0x0000000000240947 */ /* 0x000fea0003800000 */
[----:B------:R-:W1:Y:S01]  /*1590*/  S2R R165, SR_TID.X ;  /* 0x0000000000a57919 */ /* 0x000e620000002100 */
[----:B------:R-:W2:Y:S01]  /*15a0*/  S2UR UR5, SR_CgaCtaId ;  /* 0x00000000000579c3 */ /* 0x000ea20000008800 */
[----:B------:R-:W-:Y:S02]  /*15b0*/  UMOV UR4, 0x400 ;  /* 0x0000040000047882 */ /* 0x000fe40000000000 */
[----:B--2---:R-:W-:Y:S01]  /*15c0*/  ULEA UR4, UR5, UR4, 0x18 ;  /* 0x0000000405047291 */ /* 0x004fe2000f8ec03f */
[----:B-1----:R-:W-:-:S04]  /*15d0*/  SHF.R.U32.HI R107, RZ, 0x5, R165 ;  /* 0x00000005ff6b7819 */ /* 0x002fc800000116a5 */
[----:B------:R-:W-:-:S04]  /*15e0*/  LOP3.LUT R107, R107, 0x3, RZ, 0xc0, !PT ;  /* 0x000000036b6b7812 */ /* 0x000fc800078ec0ff */
[----:B------:R-:W-:-:S04]  /*15f0*/  IADD3 R107, R106, R107, RZ ;  /* 0x0000006b6a6b7210 */ /* 0x000fc80007ffe0ff */
[----:B------:R-:W-:-:S05]  /*1600*/  LEA R107, R107, UR4, 0x3 ;  /* 0x000000046b6b7c11 */ /* 0x000fca000f8e18ff */
[----:B------:R1:W-:Y:S02]  /*1610*/  STS.64 [R107+0x2000], R104 ;  /* 0x002000686b007388 */ /* 0x0003e40000000a00 */
.L_x_3039:
[----:B------:R-:W-:Y:S05]  /*1620*/  WARPSYNC.ALL ;  /* 0x0000000000007948 */ /* 0x000fea0003800000 */
[----:B------:R-:W2:Y:S08]  /*1630*/  S2UR UR5, SR_CgaCtaId ;  /* 0x00000000000579c3 */ /* 0x000eb00000008800 */
[----:B------:R-:W-:Y:S01]  /*1640*/  BAR.SYNC.DEFER_BLOCKING 0x0 ;  /* 0x0000000000007b1d */ /* 0x000fe20000010000 */
[----:B-----5:R-:W-:Y:S01]  /*1650*/  ISETP.GE.AND P4, PT, R139, 0x1, PT ;  /* 0x000000018b00780c */ /* 0x020fe20003f86270 */
[----:B------:R-:W-:-:S04]  /*1660*/  HFMA2.MMA R138, -RZ, RZ, 0, 0 ;  /* 0x00000000ff8a7435 */ /* 0x000fc800000001ff */
[----:B------:R-:W-:-:S08]  /*1670*/  UMOV UR4, 0x400 ;  /* 0x0000040000047882 */ /* 0x000fd00000000000 */
[----:B0-----:R-:W-:-:S04]  /*1680*/  @P4 VIADD R108, R139, 0xffffffff ;  /* 0xffffffff8b6c4836 */ /* 0x001fc80000000000 */
[----:B------:R-:W-:Y:S01]  /*1690*/  @P4 IMAD R161, R108, R161, RZ ;  /* 0x000000a16ca14224 */ /* 0x000fe200078e02ff */
[----:B--2---:R-:W-:-:S06]  /*16a0*/  ULEA UR4, UR5, UR4, 0x18 ;  /* 0x0000000405047291 */ /* 0x004fcc000f8ec03f */
[----:B------:R-:W-:-:S05]  /*16b0*/  LEA R162, R106, UR4, 0x3 ;  /* 0x000000046aa27c11 */ /* 0x000fca000f8e18ff */
[----:B-1----:R-:W0:Y:S04]  /*16c0*/  LDS.128 R104, [R162+0x2000] ;  /* 0x00200000a2687984 */ /* 0x002e280000000c00 */
[----:B------:R-:W1:Y:S01]  /*16d0*/  LDS.128 R108, [R162+0x2010] ;  /* 0x00201000a26c7984 */ /* 0x000e620000000c00 */
[----:B------:R-:W-:Y:S01]  /*16e0*/  @!P2 ISETP.NE.U32.AND P0, PT, R133, RZ, PT ;  /* 0x000000ff8500a20c */ /* 0x000fe20003f05070 */
[----:B------:R-:W-:Y:S01]  /*16f0*/  BSSY B0, `(.L_x_3040) ;  /* 0x000001e000007945 */ /* 0x000fe20003800000 */
[----:B0-----:R-:W-:Y:S01]  /*1700*/  FADD.FTZ R139, RZ, R104 ;  /* 0x00000068ff8b7221 */ /* 0x001fe20000010000 */
[----:B------:R-:W-:-:S03]  /*1710*/  @P4 SHF.R.S32.HI R104, RZ, 0x1f, R161 ;  /* 0x0000001fff684819 */ /* 0x000fc600000114a1 */
[----:B------:R-:W-:Y:S01]  /*1720*/  FADD.FTZ R139, R106, R139 ;  /* 0x0000008b6a8b7221 */ /* 0x000fe20000010000 */
[----:B------:R-:W-:Y:S01]  /*1730*/  FADD.FTZ R106, RZ, R105 ;  /* 0x00000069ff6a7221 */ /* 0x000fe20000010000 */
[----:B------:R-:W-:Y:S02]  /*1740*/  @P4 LEA.HI R161, R104, R161, RZ, 0x3 ;  /* 0x000000a168a14211 */ /* 0x000fe400078f18ff */
[----:B------:R-:W0:Y:S01]  /*1750*/  @P4 LDC.64 R104, c[0x0][0x220] ;  /* 0x00008800ff684b82 */ /* 0x000e220000000a00 */
[----:B------:R-:W-:Y:S01]  /*1760*/  FADD.FTZ R106, R107, R106 ;  /* 0x0000006a6b6a7221 */ /* 0x000fe20000010000 */
[----:B-1----:R-:W-:Y:S01]  /*1770*/  FADD.FTZ R139, R139, R108 ;  /* 0x0000006c8b8b7221 */ /* 0x002fe20000010000 */
[----:B------:R-:W-:-:S05]  /*1780*/  @P4 LEA.HI.SX32 R138, R161, R160, 0x1d ;  /* 0x000000a0a18a4211 */ /* 0x000fca00078feaff */
[----:B------:R-:W1:Y:S08]  /*1790*/  @P4 LDC R107, c[0x0][0x29c] ;  /* 0x0000a700ff6b4b82 */ /* 0x000e700000000800 */
[----:B------:R-:W2:Y:S01]  /*17a0*/  @P4 LDC R108, c[0x0][0x29c] ;  /* 0x0000a700ff6c4b82 */ /* 0x000ea20000000800 */
[----:B------:R-:W-:Y:S01]  /*17b0*/  FADD.FTZ R106, R106, R109 ;  /* 0x0000006d6a6a7221 */ /* 0x000fe20000010000 */
[----:B------:R-:W-:Y:S01]  /*17c0*/  FADD.FTZ R110, R110, R139 ;  /* 0x0000008b6e6e7221 */ /* 0x000fe20000010000 */
[----:B------:R-:W-:-:S02]  /*17d0*/  @!P2 ISETP.NE.AND.EX P0, PT, R132, RZ, PT, P0 ;  /* 0x000000ff8400a20c */ /* 0x000fc40003f05300 */
[----:B------:R-:W-:Y:S01]  /*17e0*/  FADD.FTZ R111, R111, R106 ;  /* 0x0000006a6f6f7221 */ /* 0x000fe20000010000 */
[----:B0-----:R-:W-:-:S04]  /*17f0*/  @P4 IMAD.WIDE.U32 R104, R138, 0x10, R104 ;  /* 0x000000108a684825 */ /* 0x001fc800078e0068 */
[----:B------:R-:W-:Y:S01]  /*1800*/  FMUL.FTZ R110, R110, UR8 ;  /* 0x000000086e6e7c20 */ /* 0x000fe20008410000 */
[----:B------:R-:W-:Y:S01]  /*1810*/  FMUL.FTZ R111, R111, UR8 ;  /* 0x000000086f6f7c20 */ /* 0x000fe20008410000 */
[----:B------:R0:W5:Y:S02]  /*1820*/  @P4 LDG.E.128 R88, desc[UR6][R104.64] ;  /* 0x0000000668584981 */ /* 0x000164000c1e1d00 */
[----:B0-----:R-:W-:Y:S01]  /*1830*/  @!P2 FSEL R104, R32, RZ, P0 ;  /* 0x000000ff2068a208 */ /* 0x001fe20000000000 */
[----:B-12---:R-:W-:Y:S06]  /*1840*/  @!P2 BRA `(.L_x_3041) ;  /* 0x000000000020a947 */ /* 0x006fec0003800000 */
[----:B------:R-:W-:Y:S02]  /*1850*/  ISETP.NE.AND P1, PT, R158, RZ, PT ;  /* 0x000000ff9e00720c */ /* 0x000fe40003f25270 */
[----:B------:R-:W-:Y:S02]  /*1860*/  ISETP.NE.U32.AND P0, PT, R133, RZ, PT ;  /* 0x000000ff8500720c */ /* 0x000fe40003f05070 */
[----:B------:R-:W-:Y:S02]  /*1870*/  FSEL R105, R110, RZ, !P1 ;  /* 0x000000ff6e697208 */ /* 0x000fe40004800000 */
[----:B------:R-:W-:-:S03]  /*1880*/  ISETP.NE.AND.EX P0, PT, R132, RZ, PT, P0 ;  /* 0x000000ff8400720c */ /* 0x000fc60003f05300 */
[----:B------:R-:W-:-:S04]  /*1890*/  FFMA.FTZ R104, R0, R111, R105 ;  /* 0x0000006f00687223 */ /* 0x000fc80000010069 */
[----:B------:R-:W-:-:S04]  /*18a0*/  FADD.FTZ R104, R115, -R104 ;  /* 0x8000006873687221 */ /* 0x000fc80000010000 */
[----:B------:R-:W-:-:S04]  /*18b0*/  FMUL.FTZ R104, R131, R104 ;  /* 0x0000006883687220 */ /* 0x000fc80000410000 */
[----:B------:R-:W-:-:S07]  /*18c0*/  @P0 FADD.FTZ R104, R32, R104 ;  /* 0x0000006820680221 */ /* 0x000fce0000010000 */
.L_x_3041:
[----:B------:R-:W-:Y:S05]  /*18d0*/  BSYNC B0 ;  /* 0x0000000000007941 */ /* 0x000fea0003800000 */
.L_x_3040:
[----:B------:R-:W-:Y:S01]  /*18e0*/  @P4 FMUL.FTZ R107, R104, R107 ;  /* 0x0000006b686b4220 */ /* 0x000fe20000410000 */
[----:B-----5:R-:W-:Y:S01]  /*18f0*/  @P4 IMAD.U32 R105, R88, 0x10000, RZ ;  /* 0x0001000058694824 */ /* 0x020fe200078e00ff */
[----:B------:R-:W-:Y:S01]  /*1900*/  @!P2 ISETP.NE.U32.AND P0, PT, R133, RZ, PT ;  /* 0x000000ff8500a20c */ /* 0x000fe20003f05070 */
[----:B------:R-:W-:Y:S01]  /*1910*/  BSSY B0, `(.L_x_3042) ;  /* 0x0000011000007945 */ /* 0x000fe20003800000 */
[----:B------:R-:W-:Y:S01]  /*1920*/  @P4 SHF.L.U32 R106, R84, 0x10, RZ ;  /* 0x00000010546a4819 */ /* 0x000fe200000006ff */
[C---:B------:R-:W-:Y:S01]  /*1930*/  @P4 FFMA.FTZ R64, R107.reuse, R105, R64 ;  /* 0x000000696b404223 */ /* 0x040fe20000010040 */
[----:B------:R-:W-:Y:S02]  /*1940*/  @P4 PRMT R105, R88, 0x7632, R105 ;  /* 0x0000763258694816 */ /* 0x000fe40000000069 */
[----:B------:R-:W-:Y:S01]  /*1950*/  @!P2 ISETP.NE.AND.EX P0, PT, R132, RZ, PT, P0 ;  /* 0x000000ff8400a20c */ /* 0x000fe20003f05300 */
[----:B------:R-:W-:Y:S02]  /*1960*/  @P4 FMUL.FTZ R106, R107, R106 ;  /* 0x0000006a6b6a4220 */ /* 0x000fe40000410000 */
[----:B------:R-:W-:Y:S01]  /*1970*/  @P4 IMAD.U32 R107, R105, 0x10000, RZ ;  /* 0x00010000696b4824 */ /* 0x000fe200078e00ff */
[----:B------:R-:W-:Y:S01]  /*1980*/  @!P2 FSEL R105, R33, RZ, P0 ;  /* 0x000000ff2169a208 */ /* 0x000fe20000000000 */
[----:B------:R-:W-:Y:S08]  /*1990*/  @!P2 BRA `(.L_x_3043) ;  /* 0x000000000020a947 */ /* 0x000ff00003800000 */
        /* <DEDUP_REMOVED lines=8> */
.L_x_3043:
[----:B------:R-:W-:Y:S05]  /*1a20*/  BSYNC B0 ;  /* 0x0000000000007941 */ /* 0x000fea0003800000 */
.L_x_3042:
[----:B------:R-:W-:Y:S01]  /*1a30*/  @P4 FMUL.FTZ R108, R105, R108 ;  /* 0x0000006c696c4220 */ /* 0x000fe20000410000 */
[----:B------:R-:W-:Y:S01]  /*1a40*/  @P4 F2FP.BF16.F32.PACK_AB R106, RZ, R106 ;  /* 0x0000006aff6a423e */ /* 0x000fe200000010ff */
[----:B------:R-:W-:Y:S01]  /*1a50*/  BSSY B0, `(.L_x_3044) ;  /* 0x0000015000007945 */ /* 0x000fe20003800000 */
[----:B------:R-:W-:Y:S01]  /*1a60*/  @!P2 ISETP.NE.U32.AND P0, PT, R133, RZ, PT ;  /* 0x000000ff8500a20c */ /* 0x000fe20003f05070 */
[----:B------:R-:W-:Y:S01]  /*1a70*/  @P4 FFMA.FTZ R65, R108, R107, R65 ;  /* 0x0000006b6c414223 */ /* 0x000fe20000010041 */
[----:B------:R-:W-:Y:S02]  /*1a80*/  @P4 PRMT R107, R84, 0x7632, R107 ;  /* 0x00007632546b4816 */ /* 0x000fe4000000006b */
[----:B------:R-:W-:Y:S02]  /*1a90*/  @!P2 ISETP.NE.AND.EX P0, PT, R132, RZ, PT, P0 ;  /* 0x000000ff8400a20c */ /* 0x000fe40003f05300 */
[----:B------:R-:W-:Y:S02]  /*1aa0*/  @P4 SHF.L.U32 R107, R107, 0x10, RZ ;  /* 0x000000106b6b4819 */ /* 0x000fe400000006ff */
[----:B------:R-:W-:-:S02]  /*1ab0*/  @P4 PRMT R92, R106, 0x7610, R92 ;  /* 0x000076106a5c4816 */ /* 0x000fc4000000005c */
[----:B------:R-:W-:Y:S01]  /*1ac0*/  @!P2 FSEL R106, R34, RZ, P0 ;  /* 0x000000ff226aa208 */ /* 0x000fe20000000000 */
[----:B------:R-:W-:Y:S02]  /*1ad0*/  @P4 FMUL.FTZ R108, R108, R107 ;  /* 0x0000006b6c6c4220 */ /* 0x000fe40000410000 */
[----:B------:R-:W0:Y:S03]  /*1ae0*/  @P4 LDC R107, c[0x0][0x29c] ;  /* 0x0000a700ff6b4b82 */ /* 0x000e260000000800 */
[----:B------:R-:W-:-:S04]  /*1af0*/  @P4 F2FP.BF16.F32.PACK_AB R108, RZ, R108 ;  /* 0x0000006cff6c423e */ /* 0x000fc800000010ff */
[----:B------:R-:W-:Y:S01]  /*1b00*/  @P4 PRMT R92, R92, 0x5410, R108 ;  /* 0x000054105c5c4816 */ /* 0x000fe2000000006c */
[----:B------:R-:W-:Y:S06]  /*1b10*/  @!P2 BRA `(.L_x_3045) ;  /* 0x000000000020a947 */ /* 0x000fec0003800000 */
        /* <DEDUP_REMOVED lines=8> */
.L_x_3045:
[----:B------:R-:W-:Y:S05]  /*1ba0*/  BSYNC B0 ;  /* 0x0000000000007941 */ /* 0x000fea0003800000 */
.L_x_3044:
[----:B0-----:R-:W-:Y:S01]  /*1bb0*/  @P4 FMUL.FTZ R107, R106, R107 ;  /* 0x0000006b6a6b4220 */ /* 0x001fe20000410000 */
[----:B------:R-:W-:Y:S01]  /*1bc0*/  @P4 IMAD.U32 R108, R89, 0x10000, RZ ;  /* 0x00010000596c4824 */ /* 0x000fe200078e00ff */
[----:B------:R-:W-:Y:S01]  /*1bd0*/  @!P2 ISETP.NE.U32.AND P0, PT, R133, RZ, PT ;  /* 0x000000ff8500a20c */ /* 0x000fe20003f05070 */
[----:B------:R-:W-:Y:S02]  /*1be0*/  BSSY B0, `(.L_x_3046) ;  /* 0x0000012000007945 */ /* 0x000fe40003800000 */
[----:B------:R-:W-:Y:S01]  /*1bf0*/  @P4 FFMA.FTZ R66, R107, R108, R66 ;  /* 0x0000006c6b424223 */ /* 0x000fe20000010042 */
[----:B------:R-:W-:Y:S02]  /*1c00*/  @P4 SHF.L.U32 R108, R85, 0x10, RZ ;  /* 0x00000010556c4819 */ /* 0x000fe400000006ff */
[----:B------:R-:W-:-:S03]  /*1c10*/  @!P2 ISETP.NE.AND.EX P0, PT, R132, RZ, PT, P0 ;  /* 0x000000ff8400a20c */ /* 0x000fc60003f05300 */
[----:B------:R-:W-:Y:S02]  /*1c20*/  @P4 FMUL.FTZ R107, R107, R108 ;  /* 0x0000006c6b6b4220 */ /* 0x000fe40000410000 */
[----:B------:R-:W0:Y:S03]  /*1c30*/  @P4 LDC R108, c[0x0][0x29c] ;  /* 0x0000a700ff6c4b82 */ /* 0x000e260000000800 */
[----:B------:R-:W-:-:S04]  /*1c40*/  @P4 F2FP.BF16.F32.PACK_AB R107, RZ, R107 ;  /* 0x0000006bff6b423e */ /* 0x000fc800000010ff */
[----:B------:R-:W-:Y:S02]  /*1c50*/  @P4 PRMT R93, R107, 0x7610, R93 ;  /* 0x000076106b5d4816 */ /* 0x000fe4000000005d */
[----:B------:R-:W-:Y:S01]  /*1c60*/  @!P2 FSEL R107, R35, RZ, P0 ;  /* 0x000000ff236ba208 */ /* 0x000fe20000000000 */
        /* <DEDUP_REMOVED lines=9> */
.L_x_3047:
[----:B------:R-:W-:Y:S05]  /*1d00*/  BSYNC B0 ;  /* 0x0000000000007941 */ /* 0x000fea0003800000 */
.L_x_3046:
[----:B------:R-:W-:Y:S01]  /*1d10*/  @P4 PRMT R109, R89, 0x7632, R109 ;  /* 0x00007632596d4816 */ /* 0x000fe2000000006d */
[----:B0-----:R-:W-:Y:S01]  /*1d20*/  @P4 FMUL.FTZ R108, R107, R108 ;  /* 0x0000006c6b6c4220 */ /* 0x001fe20000410000 */
[----:B------:R-:W-:Y:S01]  /*1d30*/  @!P2 ISETP.NE.U32.AND P0, PT, R133, RZ, PT ;  /* 0x000000ff8500a20c */ /* 0x000fe20003f05070 */
[----:B------:R-:W-:Y:S02]  /*1d40*/  BSSY B0, `(.L_x_3048) ;  /* 0x0000013000007945 */ /* 0x000fe40003800000 */
[----:B------:R-:W-:Y:S01]  /*1d50*/  @P4 IMAD.U32 R109, R109, 0x10000, RZ ;  /* 0x000100006d6d4824 */ /* 0x000fe200078e00ff */
[----:B------:R-:W-:-:S03]  /*1d60*/  @!P2 ISETP.NE.AND.EX P0, PT, R132, RZ, PT, P0 ;  /* 0x000000ff8400a20c */ /* 0x000fc60003f05300 */
[----:B------:R-:W-:Y:S01]  /*1d70*/  @P4 FFMA.FTZ R67, R108, R109, R67 ;  /* 0x0000006d6c434223 */ /* 0x000fe20000010043 */
[----:B------:R-:W-:Y:S02]  /*1d80*/  @P4 PRMT R109, R85, 0x7632, R109 ;  /* 0x00007632556d4816 */ /* 0x000fe4000000006d */
[----:B------:R-:W-:Y:S02]  /*1d90*/  @!P2 FSEL R163, R28, RZ, P0 ;  /* 0x000000ff1ca3a208 */ /* 0x000fe40000000000 */
[----:B------:R-:W-:-:S05]  /*1da0*/  @P4 SHF.L.U32 R109, R109, 0x10, RZ ;  /* 0x000000106d6d4819 */ /* 0x000fca00000006ff */
[----:B------:R-:W-:-:S05]  /*1db0*/  @P4 FMUL.FTZ R109, R108, R109 ;  /* 0x0000006d6c6d4220 */ /* 0x000fca0000410000 */
        /* <DEDUP_REMOVED lines=11> */
.L_x_3049:
[----:B------:R-:W-:Y:S05]  /*1e70*/  BSYNC B0 ;  /* 0x0000000000007941 */ /* 0x000fea0003800000 */
.L_x_3048:
[----:B------:R-:W0:Y:S01]  /*1e80*/  @P4 LDC R108, c[0x0][0x29c] ;  /* 0x0000a700ff6c4b82 */ /* 0x000e220000000800 */
[----:B------:R-:W-:Y:S01]  /*1e90*/  @!P2 ISETP.NE.U32.AND P0, PT, R133, RZ, PT ;  /* 0x000000ff8500a20c */ /* 0x000fe20003f05070 */
[----:B------:R-:W-:Y:S03]  /*1ea0*/  BSSY B0, `(.L_x_3050) ;  /* 0x0000013000007945 */ /* 0x000fe60003800000 */
[----:B------:R-:W-:-:S04]  /*1eb0*/  @!P2 ISETP.NE.AND.EX P0, PT, R132, RZ, PT, P0 ;  /* 0x000000ff8400a20c */ /* 0x000fc80003f05300 */
[----:B------:R-:W-:Y:S01]  /*1ec0*/  @!P2 FSEL R162, R29, RZ, P0 ;  /* 0x000000ff1da2a208 */ /* 0x000fe20000000000 */
[----:B0-----:R-:W-:Y:S01]  /*1ed0*/  @P4 FMUL.FTZ R109, R163, R108 ;  /* 0x0000006ca36d4220 */ /* 0x001fe20000410000 */
[----:B------:R-:W-:-:S04]  /*1ee0*/  @P4 IMAD.U32 R108, R90, 0x10000, RZ ;  /* 0x000100005a6c4824 */ /* 0x000fc800078e00ff */
[----:B------:R-:W-:Y:S01]  /*1ef0*/  @P4 FFMA.FTZ R60, R109, R108, R60 ;  /* 0x0000006c6d3c4223 */ /* 0x000fe2000001003c */
        /* <DEDUP_REMOVED lines=13> */
.L_x_3051:
[----:B------:R-:W-:Y:S05]  /*1fd0*/  BSYNC B0 ;  /* 0x0000000000007941 */ /* 0x000fea0003800000 */
.L_x_3050:
[----:B------:R-:W0:Y:S01]  /*1fe0*/  @P4 LDC R139, c[0x0][0x29c] ;  /* 0x0000a700ff8b4b82 */ /* 0x000e220000000800 */
[----:B------:R-:W-:Y:S01]  /*1ff0*/  @P4 PRMT R108, R90, 0x7632, R108 ;  /* 0x000076325a6c4816 */ /* 0x000fe2000000006c */
[----:B------:R-:W-:Y:S01]  /*2000*/  BSSY B0, `(.L_x_3052) ;  /* 0x0000015000007945 */ /* 0x000fe20003800000 */
[----:B------:R-:W-:-:S03]  /*2010*/  @!P2 ISETP.NE.U32.AND P0, PT, R133, RZ, PT ;  /* 0x000000ff8500a20c */ /* 0x000fc60003f05070 */
[----:B------:R-:W-:Y:S01]  /*2020*/  @P4 IMAD.U32 R109, R108, 0x10000, RZ ;  /* 0x000100006c6d4824 */ /* 0x000fe200078e00ff */
[----:B------:R-:W-:-:S04]  /*2030*/  @!P2 ISETP.NE.AND.EX P0, PT, R132, RZ, PT, P0 ;  /* 0x000000ff8400a20c */ /* 0x000fc80003f05300 */
[----:B------:R-:W-:Y:S01]  /*2040*/  @!P2 FSEL R161, R30, RZ, P0 ;  /* 0x000000ff1ea1a208 */ /* 0x000fe20000000000 */
[----:B0-----:R-:W-:-:S04]  /*2050*/  @P4 FMUL.FTZ R108, R162, R139 ;  /* 0x0000008ba26c4220 */ /* 0x001fc80000410000 */
[----:B------:R-:W-:Y:S01]  /*2060*/  @P4 FFMA.FTZ R61, R108, R109, R61 ;  /* 0x0000006d6c3d4223 */ /* 0x000fe2000001003d */
[----:B------:R-:W-:-:S04]  /*2070*/  @P4 PRMT R109, R86, 0x7632, R109 ;  /* 0x00007632566d4816 */ /* 0x000fc8000000006d */
        /* <DEDUP_REMOVED lines=13> */
.L_x_3053:
[----:B------:R-:W-:Y:S05]  /*2150*/  BSYNC B0 ;  /* 0x0000000000007941 */ /* 0x000fea0003800000 */
.L_x_3052:
        /* <DEDUP_REMOVED lines=20> */
.L_x_3055:
[----:B------:R-:W-:Y:S05]  /*22a0*/  BSYNC B0 ;  /* 0x0000000000007941 */ /* 0x000fea0003800000 */
.L_x_3054:
[----:B------:R-:W0:Y:S01]  /*22b0*/  @P4 LDC R108, c[0x0][0x29c] ;  /* 0x0000a700ff6c4b82 */ /* 0x000e220000000800 */
[----:B------:R-:W-:Y:S02]  /*22c0*/  @P4 PRMT R109, R91, 0x7632, R109 ;  /* 0x000076325b6d4816 */ /* 0x000fe4000000006d */
[----:B------:R-:W-:Y:S02]  /*22d0*/  ISETP.NE.U32.AND P0, PT, RZ, UR10, PT ;  /* 0x0000000aff007c0c */ /* 0x000fe4000bf05070 */
[----:B------:R-:W-:Y:S02]  /*22e0*/  @P4 SHF.L.U32 R109, R109, 0x10, RZ ;  /* 0x000000106d6d4819 */ /* 0x000fe400000006ff */
[----:B------:R-:W-:Y:S02]  /*22f0*/  ISETP.NE.AND.EX P0, PT, RZ, UR11, PT, P0 ;  /* 0x0000000bff007c0c */ /* 0x000fe4000bf05300 */
[----:B------:R-:W-:-:S04]  /*2300*/  ISETP.NE.U32.AND P1, PT, RZ, UR10, PT ;  /* 0x0000000aff007c0c */ /* 0x000fc8000bf25070 */
[----:B------:R-:W-:-:S04]  /*2310*/  ISETP.NE.AND.EX P1, PT, RZ, UR11, PT, P1 ;  /* 0x0000000bff007c0c */ /* 0x000fc8000bf25310 */
[----:B------:R-:W-:Y:S02]  /*2320*/  SEL R104, R104, R96, P1 ;  /* 0x0000006068687207 */ /* 0x000fe40000800000 */
[----:B------:R-:W-:Y:S02]  /*2330*/  SEL R105, R105, R97, P1 ;  /* 0x0000006169697207 */ /* 0x000fe40000800000 */
[----:B------:R-:W-:Y:S02]  /*2340*/  SEL R106, R106, R98, P1 ;  /* 0x000000626a6a7207 */ /* 0x000fe40000800000 */
[----:B------:R-:W-:Y:S01]  /*2350*/  SEL R107, R107, R99, P1 ;  /* 0x000000636b6b7207 */ /* 0x000fe20000800000 */
[----:B0-----:R-:W-:-:S04]  /*2360*/  @P4 FMUL.FTZ R108, R139, R108 ;  /* 0x0000006c8b6c4220 */ /* 0x001fc80000410000 */
[----:B------:R-:W-:Y:S01]  /*2370*/  @P4 FFMA.FTZ R63, R108, R109, R63 ;  /* 0x0000006d6c3f4223 */ /* 0x000fe2000001003f */
[----:B------:R-:W-:-:S05]  /*2380*/  @P4 FMUL.FTZ R108, R8, R108 ;  /* 0x0000006c086c4220 */ /* 0x000fca0000410000 */
[----:B------:R-:W-:-:S04]  /*2390*/  @P4 F2FP.BF16.F32.PACK_AB R108, RZ, R108 ;  /* 0x0000006cff6c423e */ /* 0x000fc800000010ff */
[----:B------:R-:W-:Y:S02]  /*23a0*/  @P4 PRMT R95, R95, 0x5410, R108 ;  /* 0x000054105f5f4816 */ /* 0x000fe4000000006c */
[----:B------:R-:W0:Y:S02]  /*23b0*/  @P0 LDC.64 R108, c[0x0][0x308] ;  /* 0x0000c200ff6c0b82 */ /* 0x000e240000000a00 */
[----:B0-----:R-:W-:-:S06]  /*23c0*/  @P0 IMAD.WIDE.U32 R108, R134, 0x20, R108 ;  /* 0x00000020866c0825 */ /* 0x001fcc00078e006c */
[----:B------:R-:W0:Y:S01]  /*23d0*/  @P4 LDC R134, c[0x0][0x29c] ;  /* 0x0000a700ff864b82 */ /* 0x000e220000000800 */
[----:B------:R1:W-:Y:S02]  /*23e0*/  @P0 STG.E.128 desc[UR6][R108.64], R104 ;  /* 0x000000686c000986 */ /* 0x0003e4000c101d06 */
[----:B-1----:R-:W-:Y:S02]  /*23f0*/  SEL R104, R163, R100, P1 ;  /* 0x00000064a3687207 */ /* 0x002fe40000800000 */
[----:B------:R-:W-:Y:S02]  /*2400*/  SEL R105, R162, R101, P1 ;  /* 0x00000065a2697207 */ /* 0x000fe40000800000 */
[----:B------:R-:W-:Y:S02]  /*2410*/  SEL R106, R161, R102, P1 ;  /* 0x00000066a16a7207 */ /* 0x000fe40000800000 */
[----:B------:R-:W-:Y:S01]  /*2420*/  SEL R107, R139, R103, P1 ;  /* 0x000000678b6b7207 */ /* 0x000fe20000800000 */
[C---:B------:R-:W-:Y:S01]  /*2430*/  VIADD R139, R138.reuse, 0x80 ;  /* 0x000000808a8b7836 */ /* 0x040fe20000000000 */
[----:B------:R-:W1:Y:S03]  /*2440*/  @P4 LDC R161, c[0x0][0x29c] ;  /* 0x0000a700ffa14b82 */ /* 0x000e660000000800 */
[----:B------:R2:W-:Y:S05]  /*2450*/  @P0 STG.E.128 desc[UR6][R108.64+0x10], R104 ;  /* 0x000010686c000986 */ /* 0x0005ea000c101d06 */
[----:B--2---:R-:W2:Y:S08]  /*2460*/  @P4 LDC.64 R106, c[0x0][0x2f8] ;  /* 0x0000be00ff6a4b82 */ /* 0x004eb00000000a00 */
[----:B------:R-:W3:Y:S01]  /*2470*/  @P4 LDC.64 R104, c[0x0][0x220] ;  /* 0x00008800ff684b82 */ /* 0x000ee20000000a00 */
[----:B--2---:R-:W-:-:S05]  /*2480*/  @P4 IMAD.WIDE.U32 R106, R138, 0x10, R106 ;  /* 0x000000108a6a4825 */ /* 0x004fca00078e006a */
[----:B------:R2:W-:Y:S01]  /*2490*/  @P4 STG.E.128 desc[UR6][R106.64], R92 ;  /* 0x0000005c6a004986 */ /* 0x0005e2000c101d06 */
[----:B---3--:R-:W-:-:S05]  /*24a0*/  @P4 IMAD.WIDE.U32 R104, R139, 0x10, R104 ;  /* 0x000000108b684825 */ /* 0x008fca00078e0068 */
[----:B------:R2:W5:Y:S01]  /*24b0*/  @P4 LDG.E.128 R88, desc[UR6][R104.64] ;  /* 0x0000000668584981 */ /* 0x000562000c1e1d00 */
[----:B------:R-:W-:Y:S01]  /*24c0*/  @!P2 ISETP.NE.U32.AND P5, PT, R133, RZ, PT ;  /* 0x000000ff8500a20c */ /* 0x000fe20003fa5070 */
[----:B------:R-:W-:Y:S03]  /*24d0*/  BSSY B0, `(.L_x_3056) ;  /* 0x000000c000007945 */ /* 0x000fe60003800000 */
[----:B------:R-:W-:-:S04]  /*24e0*/  @!P2 ISETP.NE.AND.EX P5, PT, R132, RZ, PT, P5 ;  /* 0x000000ff8400a20c */ /* 0x000fc80003fa5350 */
[----:B------:R-:W-:Y:S01]  /*24f0*/  @!P2 FSEL R109, R24, RZ, P5 ;  /* 0x000000ff186da208 */ /* 0x000fe20002800000 */
[----:B012---:R-:W-:Y:S08]  /*2500*/  @!P2 BRA `(.L_x_3057) ;  /* 0x000000000020a947 */ /* 0x007ff00003800000 */
        /* <DEDUP_REMOVED lines=8> */
.L_x_3057:
[----:B------:R-:W-:Y:S05]  /*2590*/  BSYNC B0 ;  /* 0x0000000000007941 */ /* 0x000fea0003800000 */
.L_x_3056:
[----:B------:R-:W-:Y:S01]  /*25a0*/  @!P2 ISETP.NE.U32.AND P5, PT, R133, RZ, PT ;  /* 0x000000ff8500a20c */ /* 0x000fe20003fa5070 */
[----:B------:R-:W-:Y:S01]  /*25b0*/  BSSY B0, `(.L_x_3058) ;  /* 0x000000d000007945 */ /* 0x000fe20003800000 */
[----:B-----5:R-:W-:Y:S02]  /*25c0*/  @P4 PRMT R104, R88, 0x7632, R104 ;  /* 0x0000763258684816 */ /* 0x020fe40000000068 */
[----:B------:R-:W-:-:S04]  /*25d0*/  @!P2 ISETP.NE.AND.EX P5, PT, R132, RZ, PT, P5 ;  /* 0x000000ff8400a20c */ /* 0x000fc80003fa5350 */
        /* <DEDUP_REMOVED lines=10> */
.L_x_3059:
[----:B------:R-:W-:Y:S05]  /*2680*/  BSYNC B0 ;  /* 0x0000000000007941 */ /* 0x000fea0003800000 */
.L_x_3058:
[----:B------:R-:W0:Y:S01]  /*2690*/  @P4 LDC R107, c[0x0][0x29c] ;  /* 0x0000a700ff6b4b82 */ /* 0x000e220000000800 */
[----:B------:R-:W-:Y:S01]  /*26a0*/  @P4 SHF.L.U32 R105, R104, 0x10, RZ ;  /* 0x0000001068694819 */ /* 0x000fe200000006ff */
[----:B------:R-:W-:Y:S01]  /*26b0*/  @P4 FMUL.FTZ R104, R108, R161 ;  /* 0x000000a16c684220 */ /* 0x000fe20000410000 */
[----:B------:R-:W-:Y:S01]  /*26c0*/  @P4 FMUL.FTZ R134, R109, R134 ;  /* 0x000000866d864220 */ /* 0x000fe20000410000 */
[----:B------:R-:W-:Y:S01]  /*26d0*/  @!P2 ISETP.NE.U32.AND P5, PT, R133, RZ, PT ;  /* 0x000000ff8500a20c */ /* 0x000fe20003fa5070 */
[----:B------:R-:W-:Y:S01]  /*26e0*/  BSSY B0, `(.L_x_3060) ;  /* 0x0000016000007945 */ /* 0x000fe20003800000 */
[----:B------:R-:W-:Y:S01]  /*26f0*/  @P4 FFMA.FTZ R57, R104, R105, R57 ;  /* 0x0000006968394223 */ /* 0x000fe20000010039 */
[----:B------:R-:W-:Y:S01]  /*2700*/  @P4 IMAD.U32 R105, R88, 0x10000, RZ ;  /* 0x0001000058694824 */ /* 0x000fe200078e00ff */
[----:B------:R-:W1:Y:S01]  /*2710*/  @P4 LDC R106, c[0x0][0x29c] ;  /* 0x0000a700ff6a4b82 */ /* 0x000e620000000800 */
[----:B------:R-:W-:Y:S01]  /*2720*/  @P4 FMUL.FTZ R104, R7, R104 ;  /* 0x0000006807684220 */ /* 0x000fe20000410000 */
[----:B------:R-:W-:Y:S01]  /*2730*/  @!P2 ISETP.NE.AND.EX P5, PT, R132, RZ, PT, P5 ;  /* 0x000000ff8400a20c */ /* 0x000fe20003fa5350 */
[-C--:B------:R-:W-:Y:S01]  /*2740*/  @P4 FFMA.FTZ R56, R105, R134.reuse, R56 ;  /* 0x0000008669384223 */ /* 0x080fe20000010038 */
[----:B------:R-:W-:Y:S01]  /*2750*/  @P4 FMUL.FTZ R105, R149, R134 ;  /* 0x0000008695694220 */ /* 0x000fe20000410000 */
[----:B------:R-:W-:-:S02]  /*2760*/  SEL R96, R109, R96, P1 ;  /* 0x000000606d607207 */ /* 0x000fc40000800000 */
[----:B------:R-:W-:Y:S02]  /*2770*/  @P4 F2FP.BF16.F32.PACK_AB R104, RZ, R104 ;  /* 0x00000068ff68423e */ /* 0x000fe400000010ff */
[----:B------:R-:W-:Y:S02]  /*2780*/  @P4 F2FP.BF16.F32.PACK_AB R105, RZ, R105 ;  /* 0x00000069ff69423e */ /* 0x000fe400000010ff */
[----:B------:R-:W-:Y:S02]  /*2790*/  SEL R97, R108, R97, P1 ;  /* 0x000000616c617207 */ /* 0x000fe40000800000 */
        /* <DEDUP_REMOVED lines=10> */
.L_x_3061:
[----:B------:R-:W-:Y:S05]  /*2840*/  BSYNC B0 ;  /* 0x0000000000007941 */ /* 0x000fea0003800000 */
.L_x_3060:
[----:B------:R-:W-:Y:S01]  /*2850*/  @!P2 ISETP.NE.U32.AND P5, PT, R133, RZ, PT ;  /* 0x000000ff8500a20c */ /* 0x000fe20003fa5070 */
[----:B0-----:R-:W-:Y:S01]  /*2860*/  @P4 FMUL.FTZ R107, R109, R107 ;  /* 0x0000006b6d6b4220 */ /* 0x001fe20000410000 */
[C---:B------:R-:W-:Y:S01]  /*2870*/  @P4 SHF.L.U32 R161, R89.reuse, 0x10, RZ ;  /* 0x0000001059a14819 */ /* 0x040fe200000006ff */
[----:B------:R-:W-:Y:S01]  /*2880*/  BSSY B0, `(.L_x_3062) ;  /* 0x000000e000007945 */ /* 0x000fe20003800000 */
[----:B------:R-:W-:Y:S02]  /*2890*/  @!P2 ISETP.NE.AND.EX P5, PT, R132, RZ, PT, P5 ;  /* 0x000000ff8400a20c */ /* 0x000fe40003fa5350 */
[----:B------:R-:W-:Y:S01]  /*28a0*/  @P4 PRMT R134, R89, 0x7632, R134 ;  /* 0x0000763259864816 */ /* 0x000fe20000000086 */
[----:B------:R-:W-:Y:S01]  /*28b0*/  @P4 FFMA.FTZ R58, R161, R107, R58 ;  /* 0x0000006ba13a4223 */ /* 0x000fe2000001003a */
        /* <DEDUP_REMOVED lines=10> */
.L_x_3063:
[----:B------:R-:W-:Y:S05]  /*2960*/  BSYNC B0 ;  /* 0x0000000000007941 */ /* 0x000fea0003800000 */
.L_x_3062:
[----:B------:R-:W-:Y:S02]  /*2970*/  @P4 IMAD.U32 R134, R134, 0x10000, RZ ;  /* 0x0001000086864824 */ /* 0x000fe400078e00ff */
[----:B-1----:R-:W-:Y:S01]  /*2980*/  @P4 FMUL.FTZ R106, R108, R106 ;  /* 0x0000006a6c6a4220 */ /* 0x002fe20000410000 */
[----:B------:R-:W0:Y:S01]  /*2990*/  @P4 LDC R138, c[0x0][0x29c] ;  /* 0x0000a700ff8a4b82 */ /* 0x000e220000000800 */
[----:B------:R-:W-:Y:S01]  /*29a0*/  @!P2 ISETP.NE.U32.AND P5, PT, R133, RZ, PT ;  /* 0x000000ff8500a20c */ /* 0x000fe20003fa5070 */
[----:B------:R-:W-:Y:S01]  /*29b0*/  @P4 FMUL.FTZ R107, R148, R107 ;  /* 0x0000006b946b4220 */ /* 0x000fe20000410000 */
[----:B------:R-:W-:Y:S01]  /*29c0*/  @P4 FFMA.FTZ R59, R106, R134, R59 ;  /* 0x000000866a3b4223 */ /* 0x000fe2000001003b */
[----:B------:R-:W-:Y:S01]  /*29d0*/  @P4 FMUL.FTZ R106, R6, R106 ;  /* 0x0000006a066a4220 */ /* 0x000fe20000410000 */
[----:B------:R-:W-:Y:S01]  /*29e0*/  @!P2 ISETP.NE.AND.EX P5, PT, R132, RZ, PT, P5 ;  /* 0x000000ff8400a20c */ /* 0x000fe20003fa5350 */
[----:B------:R-:W-:Y:S01]  /*29f0*/  BSSY B0, `(.L_x_3064) ;  /* 0x000000f000007945 */ /* 0x000fe20003800000 */
[----:B------:R-:W-:Y:S01]  /*2a00*/  SEL R98, R109, R98, P1 ;  /* 0x000000626d627207 */ /* 0x000fe20000800000 */
[----:B------:R-:W1:Y:S01]  /*2a10*/  @P4 LDC R134, c[0x0][0x29c] ;  /* 0x0000a700ff864b82 */ /* 0x000e620000000800 */
[----:B------:R-:W-:-:S02]  /*2a20*/  @P4 F2FP.BF16.F32.PACK_AB R107, RZ, R107 ;  /* 0x0000006bff6b423e */ /* 0x000fc400000010ff */
[----:B------:R-:W-:Y:S02]  /*2a30*/  @P4 F2FP.BF16.F32.PACK_AB R106, RZ, R106 ;  /* 0x0000006aff6a423e */ /* 0x000fe400000010ff */
        /* <DEDUP_REMOVED lines=10> */
.L_x_3065:
[----:B------:R-:W-:Y:S05]  /*2ae0*/  BSYNC B0 ;  /* 0x0000000000007941 */ /* 0x000fea0003800000 */
.L_x_3064:
[----:B------:R-:W-:Y:S01]  /*2af0*/  @!P2 ISETP.NE.U32.AND P5, PT, R133, RZ, PT ;  /* 0x000000ff8500a20c */ /* 0x000fe20003fa5070 */
[----:B------:R-:W-:Y:S01]  /*2b00*/  BSSY B0, `(.L_x_3066) ;  /* 0x0000010000007945 */ /* 0x000fe20003800000 */
[----:B------:R-:W-:Y:S01]  /*2b10*/  SEL R99, R108, R99, P1 ;  /* 0x000000636c637207 */ /* 0x000fe20000800000 */
[C---:B0-----:R-:W-:Y:S01]  /*2b20*/  @P4 FMUL.FTZ R108, R109.reuse, R138 ;  /* 0x0000008a6d6c4220 */ /* 0x041fe20000410000 */
[----:B------:R-:W-:Y:S02]  /*2b30*/  @!P2 ISETP.NE.AND.EX P5, PT, R132, RZ, PT, P5 ;  /* 0x000000ff8400a20c */ /* 0x000fe40003fa5350 */
[----:B------:R-:W-:Y:S02]  /*2b40*/  SEL R100, R109, R100, P1 ;  /* 0x000000646d647207 */ /* 0x000fe40000800000 */
[----:B------:R-:W-:Y:S02]  /*2b50*/  @P4 SHF.L.U32 R109, R90, 0x10, RZ ;  /* 0x000000105a6d4819 */ /* 0x000fe400000006ff */
        /* <DEDUP_REMOVED lines=10> */
.L_x_3067:
[----:B------:R-:W-:Y:S05]  /*2c00*/  BSYNC B0 ;  /* 0x0000000000007941 */ /* 0x000fea0003800000 */
.L_x_3066:
[----:B------:R-:W-:Y:S01]  /*2c10*/  @P4 FFMA.FTZ R52, R109, R108, R52 ;  /* 0x0000006c6d344223 */ /* 0x000fe20000010034 */
[C---:B------:R-:W-:Y:S01]  /*2c20*/  SEL R101, R138.reuse, R101, P1 ;  /* 0x000000658a657207 */ /* 0x040fe20000800000 */
[----:B------:R-:W0:Y:S01]  /*2c30*/  @P4 LDC R109, c[0x0][0x29c] ;  /* 0x0000a700ff6d4b82 */ /* 0x000e220000000800 */
[----:B-1----:R-:W-:Y:S01]  /*2c40*/  @P4 FMUL.FTZ R134, R138, R134 ;  /* 0x000000868a864220 */ /* 0x002fe20000410000 */
[----:B------:R-:W-:Y:S01]  /*2c50*/  @P4 PRMT R138, R90, 0x7632, R138 ;  /* 0x000076325a8a4816 */ /* 0x000fe2000000008a */
[----:B------:R-:W-:Y:S01]  /*2c60*/  @P4 FMUL.FTZ R108, R147, R108 ;  /* 0x0000006c936c4220 */ /* 0x000fe20000410000 */
[----:B------:R-:W-:Y:S01]  /*2c70*/  @!P2 ISETP.NE.U32.AND P5, PT, R133, RZ, PT ;  /* 0x000000ff8500a20c */ /* 0x000fe20003fa5070 */
[----:B------:R-:W-:Y:S01]  /*2c80*/  BSSY B0, `(.L_x_3068) ;  /* 0x0000013000007945 */ /* 0x000fe20003800000 */
[----:B------:R-:W-:Y:S01]  /*2c90*/  @P4 PRMT R92, R105, 0x7610, R92 ;  /* 0x00007610695c4816 */ /* 0x000fe2000000005c */
[----:B------:R-:W-:Y:S01]  /*2ca0*/  @P4 FMUL.FTZ R105, R5, R134 ;  /* 0x0000008605694220 */ /* 0x000fe20000410000 */
[----:B------:R-:W-:Y:S01]  /*2cb0*/  @P4 IMAD.U32 R138, R138, 0x10000, RZ ;  /* 0x000100008a8a4824 */ /* 0x000fe200078e00ff */
[----:B------:R-:W-:-:S02]  /*2cc0*/  @!P2 ISETP.NE.AND.EX P5, PT, R132, RZ, PT, P5 ;  /* 0x000000ff8400a20c */ /* 0x000fc40003fa5350 */
[----:B------:R-:W-:Y:S01]  /*2cd0*/  @P4 F2FP.BF16.F32.PACK_AB R108, RZ, R108 ;  /* 0x0000006cff6c423e */ /* 0x000fe200000010ff */
[----:B------:R-:W-:Y:S01]  /*2ce0*/  @P4 FFMA.FTZ R53, R134, R138, R53 ;  /* 0x0000008a86354223 */ /* 0x000fe20000010035 */
[----:B------:R-:W-:Y:S02]  /*2cf0*/  @P4 F2FP.BF16.F32.PACK_AB R105, RZ, R105 ;  /* 0x00000069ff69423e */ /* 0x000fe400000010ff */
        /* <DEDUP_REMOVED lines=11> */
.L_x_3069:
[----:B------:R-:W-:Y:S05]  /*2db0*/  BSYNC B0 ;  /* 0x0000000000007941 */ /* 0x000fea0003800000 */
.L_x_3068:
[C---:B------:R-:W-:Y:S01]  /*2dc0*/  SEL R102, R161.reuse, R102, P1 ;  /* 0x00000066a1667207 */ /* 0x040fe20000800000 */
[----:B0-----:R-:W-:Y:S01]  /*2dd0*/  @P4 FMUL.FTZ R109, R161, R109 ;  /* 0x0000006da16d4220 */ /* 0x001fe20000410000 */
[----:B------:R-:W-:Y:S01]  /*2de0*/  @P4 SHF.L.U32 R161, R91, 0x10, RZ ;  /* 0x000000105ba14819 */ /* 0x000fe200000006ff */
[----:B------:R-:W-:Y:S01]  /*2df0*/  BSSY B0, `(.L_x_3070) ;  /* 0x0000015000007945 */ /* 0x000fe20003800000 */
[----:B------:R-:W-:Y:S02]  /*2e00*/  @!P2 ISETP.NE.U32.AND P5, PT, R133, RZ, PT ;  /* 0x000000ff8500a20c */ /* 0x000fe40003fa5070 */
[----:B------:R-:W-:Y:S01]  /*2e10*/  @P4 PRMT R93, R107, 0x7610, R93 ;  /* 0x000076106b5d4816 */ /* 0x000fe2000000005d */
[-C--:B------:R-:W-:Y:S01]  /*2e20*/  @P4 FFMA.FTZ R54, R161, R109.reuse, R54 ;  /* 0x0000006da1364223 */ /* 0x080fe20000010036 */
[----:B------:R-:W-:Y:S01]  /*2e30*/  @P4 FMUL.FTZ R109, R146, R109 ;  /* 0x0000006d926d4220 */ /* 0x000fe20000410000 */
[----:B------:R-:W-:Y:S02]  /*2e40*/  @!P2 ISETP.NE.AND.EX P5, PT, R132, RZ, PT, P5 ;  /* 0x000000ff8400a20c */ /* 0x000fe40003fa5350 */
[----:B------:R-:W-:-:S02]  /*2e50*/  @P4 PRMT R94, R108, 0x7610, R94 ;  /* 0x000076106c5e4816 */ /* 0x000fc4000000005e */
[----:B------:R-:W-:Y:S02]  /*2e60*/  @P4 F2FP.BF16.F32.PACK_AB R109, RZ, R109 ;  /* 0x0000006dff6d423e */ /* 0x000fe400000010ff */
[----:B------:R-:W-:Y:S02]  /*2e70*/  @P4 PRMT R93, R93, 0x5410, R106 ;  /* 0x000054105d5d4816 */ /* 0x000fe4000000006a */
[----:B------:R-:W-:Y:S02]  /*2e80*/  @P4 PRMT R94, R94, 0x5410, R105 ;  /* 0x000054105e5e4816 */ /* 0x000fe40000000069 */
        /* <DEDUP_REMOVED lines=11> */
.L_x_3071:
[----:B------:R-:W-:Y:S05]  /*2f40*/  BSYNC B0 ;  /* 0x0000000000007941 */ /* 0x000fea0003800000 */
.L_x_3070:
[----:B------:R-:W0:Y:S01]  /*2f50*/  @P4 LDC R109, c[0x0][0x29c] ;  /* 0x0000a700ff6d4b82 */ /* 0x000e220000000800 */
[----:B------:R-:W-:Y:S01]  /*2f60*/  SEL R103, R108, R103, P1 ;  /* 0x000000676c677207 */ /* 0x000fe20000800000 */
[----:B------:R-:W-:Y:S01]  /*2f70*/  VIADD R2, R2, UR12 ;  /* 0x0000000c02027c36 */ /* 0x000fe20008000000 */
[----:B------:R-:W-:-:S05]  /*2f80*/  SEL R138, RZ, 0x1, P3 ;  /* 0x00000001ff8a7807 */ /* 0x000fca0001800000 */
[----:B------:R-:W1:Y:S08]  /*2f90*/  @P0 LDC.64 R104, c[0x0][0x308] ;  /* 0x0000c200ff680b82 */ /* 0x000e700000000a00 */
[----:B------:R-:W2:Y:S01]  /*2fa0*/  @P4 LDC.64 R106, c[0x0][0x2f8] ;  /* 0x0000be00ff6a4b82 */ /* 0x000ea20000000a00 */
[----:B0-----:R-:W-:Y:S01]  /*2fb0*/  @P4 FMUL.FTZ R108, R108, R109 ;  /* 0x0000006d6c6c4220 */ /* 0x001fe20000410000 */
[----:B-1----:R-:W-:-:S04]  /*2fc0*/  @P0 IMAD.WIDE.U32 R104, R3, 0x20, R104 ;  /* 0x0000002003680825 */ /* 0x002fc800078e0068 */
[----:B------:R-:W-:Y:S01]  /*2fd0*/  @P4 FMUL.FTZ R3, R4, R108 ;  /* 0x0000006c04034220 */ /* 0x000fe20000410000 */
[----:B------:R0:W-:Y:S04]  /*2fe0*/  @P0 STG.E.128 desc[UR6][R104.64], R96 ;  /* 0x0000006068000986 */ /* 0x0001e8000c101d06 */
[----:B------:R-:W-:Y:S01]  /*2ff0*/  @P4 F2FP.BF16.F32.PACK_AB R3, RZ, R3 ;  /* 0x00000003ff03423e */ /* 0x000fe200000010ff */
[----:B--2---:R-:W-:Y:S01]  /*3000*/  @P4 IMAD.WIDE.U32 R106, R139, 0x10, R106 ;  /* 0x000000108b6a4825 */ /* 0x004fe200078e006a */
[----:B------:R0:W-:Y:S02]  /*3010*/  @P0 STG.E.128 desc[UR6][R104.64+0x10], R100 ;  /* 0x0000106468000986 */ /* 0x0001e4000c101d06 */
[----:B------:R-:W-:Y:S02]  /*3020*/  @P4 PRMT R95, R95, 0x5410, R3 ;  /* 0x000054105f5f4816 */ /* 0x000fe40000000003 */
[----:B------:R-:W-:-:S02]  /*3030*/  ISETP.GE.AND P0, PT, R2, UR13, PT ;  /* 0x0000000d02007c0c */ /* 0x000fc4000bf06270 */
[----:B------:R-:W-:Y:S01]  /*3040*/  @P4 PRMT R3, R91, 0x7632, R3 ;  /* 0x000076325b034816 */ /* 0x000fe20000000003 */
[----:B------:R0:W-:Y:S03]  /*3050*/  @P4 STG.E.128 desc[UR6][R106.64], R92 ;  /* 0x0000005c6a004986 */ /* 0x0001e6000c101d06 */
[----:B------:R-:W-:-:S05]  /*3060*/  @P4 SHF.L.U32 R3, R3, 0x10, RZ ;  /* 0x0000001003034819 */ /* 0x000fca00000006ff */
[----:B------:R-:W-:Y:S02]  /*3070*/  @P4 FFMA.FTZ R55, R108, R3, R55 ;  /* 0x000000036c374223 */ /* 0x000fe40000010037 */
[----:B------:R-:W-:Y:S05]  /*3080*/  @!P0 BRA `(.L_x_3072) ;  /* 0xffffffd400b48947 */ /* 0x000fea000383ffff */
.L_x_3034:
[----:B------:R-:W1:Y:S01]  /*3090*/  S2R R0, SR_TID.X ;  /* 0x0000000000007919 */ /* 0x000e620000002100 */
        /* <DEDUP_REMOVED lines=24> */
.L_x_3038:
[----:B------:R-:W-:Y:S01]  /*3220*/  IMAD.MOV.U32 R138, RZ, RZ, R109 ;  /* 0x000000ffff8a7224 */ /* 0x000fe200078e006d */
[----:B------:R-:W-:Y:S01]  /*3230*/  MOV R107, 0x10 ;  /* 0x00000010006b7802 */ /* 0x000fe20000000f00 */
[----:B------:R-:W-:Y:S01]  /*3240*/  IMAD.MOV.U32 R105, RZ, RZ, 0x1f ;  /* 0x0000001fff697424 */ /* 0x000fe200078e00ff */
[----:B------:R-:W-:-:S07]  /*3250*/  MOV R104, 0xffffffff ;  /* 0xffffffff00687802 */ /* 0x000fce0000000f00 */
[----:B-----5:R-:W-:Y:S05]  /*3260*/  WARPSYNC.COLLECTIVE R104, `(.L_x_3073) ;  /* 0x0000000068087348 */ /* 0x020fea0003c00000 */
[----:B------:R0:W1:Y:S02]  /*3270*/  SHFL.DOWN P0, R163, R138, R107, R105 ;  /* 0x0800006b8aa37389 */ /* 0x0000640000000069 */
[----:B01---5:R-:W-:Y:S01]  /*3280*/  ENDCOLLECTIVE ;  /* 0x000000000000791b */ /* 0x023fe20003800000 */
.L_x_3073:
[----:B------:R-:W-:Y:S02]  /*3290*/  IMAD.MOV.U32 R138, RZ, RZ, R108 ;  /* 0x000000ffff8a7224 */ /* 0x000fe400078e006c */
[----:B------:R-:W-:-:S07]  /*32a0*/  FADD.FTZ R110, R163, R109 ;  /* 0x0000006da36e7221 */ /* 0x000fce0000010000 */
[----:B------:R-:W-:Y:S05]  /*32b0*/  WARPSYNC.COLLECTIVE R104, `(.L_x_3074) ;  /* 0x0000000068087348 */ /* 0x000fea0003c00000 */
[----:B------:R0:W1:Y:S02]  /*32c0*/  SHFL.DOWN P0, R163, R138, R107, R105 ;  /* 0x0800006b8aa37389 */ /* 0x0000640000000069 */
[----:B01----:R-:W-:Y:S01]  /*32d0*/  ENDCOLLECTIVE ;  /* 0x000000000000791b */ /* 0x003fe20003800000 */
.L_x_3074:
[----:B------:R-:W-:Y:S01]  /*32e0*/  HFMA2.MMA R107, -RZ, RZ, 0, 4.76837158203125e-07 ;  /* 0x00000008ff6b7435 */ /* 0x000fe200000001ff */
[----:B------:R-:W-:Y:S01]  /*32f0*/  IMAD.MOV.U32 R138, RZ, RZ, R110 ;  /* 0x000000ffff8a7224 */ /* 0x000fe200078e006e */
[----:B------:R-:W-:-:S09]  /*3300*/  MOV R111, R163 ;  /* 0x000000a3006f7202 */ /* 0x000fd20000000f00 */
[----:B------:R-:W-:Y:S05]  /*3310*/  WARPSYNC.COLLECTIVE R104, `(.L_x_3075) ;  /* 0x0000000068087348 */ /* 0x000fea0003c00000 */
[----:B------:R0:W1:Y:S02]  /*3320*/  SHFL.DOWN P0, R163, R138, R107, R105 ;  /* 0x0800006b8aa37389 */ /* 0x0000640000000069 */
[----:B01----:R-:W-:Y:S01]  /*3330*/  ENDCOLLECTIVE ;  /* 0x000000000000791b */ /* 0x003fe20003800000 */
.L_x_3075:
[----:B------:R-:W-:-:S04]  /*3340*/  FADD.FTZ R109, R111, R108 ;  /* 0x0000006c6f6d7221 */ /* 0x000fc80000010000 */
[----:B------:R-:W-:Y:S02]  /*3350*/  IMAD.MOV.U32 R138, RZ, RZ, R109 ;  /* 0x000000ffff8a7224 */ /* 0x000fe400078e006d */
[----:B------:R-:W-:-:S07]  /*3360*/  FADD.FTZ R111, R110, R163 ;  /* 0x000000a36e6f7221 */ /* 0x000fce0000010000 */
[----:B------:R-:W-:Y:S05]  /*3370*/  WARPSYNC.COLLECTIVE R104, `(.L_x_3076) ;  /* 0x0000000068087348 */ /* 0x000fea0003c00000 */
[----:B------:R0:W1:Y:S02]  /*3380*/  SHFL.DOWN P0, R163, R138, R107, R105 ;  /* 0x0800006b8aa37389 */ /* 0x0000640000000069 */
[----:B01----:R-:W-:Y:S01]  /*3390*/  ENDCOLLECTIVE ;  /* 0x000000000000791b */ /* 0x003fe20003800000 */
.L_x_3076:
[----:B------:R-:W-:Y:S01]  /*33a0*/  HFMA2.MMA R107, -RZ, RZ, 0, 2.384185791015625e-07 ;  /* 0x00000004ff6b7435 */ /* 0x000fe200000001ff */
[----:B------:R-:W-:Y:S01]  /*33b0*/  IMAD.MOV.U32 R138, RZ, RZ, R111 ;  /* 0x000000ffff8a7224 */ /* 0x000fe200078e006f */
[----:B------:R-:W-:-:S09]  /*33c0*/  MOV R162, R163 ;  /* 0x000000a300a27202 */ /* 0x000fd20000000f00 */
[----:B------:R-:W-:Y:S05]  /*33d0*/  WARPSYNC.COLLECTIVE R104, `(.L_x_3077) ;  /* 0x0000000068087348 */ /* 0x000fea0003c00000 */
[----:B------:R0:W1:Y:S02]  /*33e0*/  SHFL.DOWN P0, R163, R138, R107, R105 ;  /* 0x0800006b8aa37389 */ /* 0x0000640000000069 */
[----:B01----:R-:W-:Y:S01]  /*33f0*/  ENDCOLLECTIVE ;  /* 0x000000000000791b */ /* 0x003fe20003800000 */
.L_x_3077:
[----:B------:R-:W-:-:S04]  /*3400*/  FADD.FTZ R110, R109, R162 ;  /* 0x000000a26d6e7221 */ /* 0x000fc80000010000 */
[----:B------:R-:W-:Y:S02]  /*3410*/  IMAD.MOV.U32 R138, RZ, RZ, R110 ;  /* 0x000000ffff8a7224 */ /* 0x000fe400078e006e */
[----:B------:R-:W-:-:S07]  /*3420*/  FADD.FTZ R162, R111, R163 ;  /* 0x000000a36fa27221 */ /* 0x000fce0000010000 */
[----:B------:R-:W-:Y:S05]  /*3430*/  WARPSYNC.COLLECTIVE R104, `(.L_x_3078) ;  /* 0x0000000068087348 */ /* 0x000fea0003c00000 */
[----:B------:R0:W1:Y:S02]  /*3440*/  SHFL.DOWN P0, R163, R138, R107, R105 ;  /* 0x0800006b8aa37389 */ /* 0x0000640000000069 */
[----:B01----:R-:W-:Y:S01]  /*3450*/  ENDCOLLECTIVE ;  /* 0x000000000000791b */ /* 0x003fe20003800000 */
.L_x_3078:
[----:B------:R-:W-:Y:S01]  /*3460*/  HFMA2.MMA R107, -RZ, RZ, 0, 1.1920928955078125e-07 ;  /* 0x00000002ff6b7435 */ /* 0x000fe200000001ff */
[----:B------:R-:W-:Y:S01]  /*3470*/  IMAD.MOV.U32 R138, RZ, RZ, R162 ;  /* 0x000000ffff8a7224 */ /* 0x000fe200078e00a2 */
[----:B------:R-:W-:-:S09]  /*3480*/  MOV R108, R163 ;  /* 0x000000a3006c7202 */ /* 0x000fd20000000f00 */
[----:B------:R-:W-:Y:S05]  /*3490*/  WARPSYNC.COLLECTIVE R104, `(.L_x_3079) ;  /* 0x0000000068087348 */ /* 0x000fea0003c00000 */
[----:B------:R0:W1:Y:S02]  /*34a0*/  SHFL.DOWN P0, R163, R138, R107, R105 ;  /* 0x0800006b8aa37389 */ /* 0x0000640000000069 */
[----:B01----:R-:W-:Y:S01]  /*34b0*/  ENDCOLLECTIVE ;  /* 0x000000000000791b */ /* 0x003fe20003800000 */
.L_x_3079:
[----:B------:R-:W-:-:S04]  /*34c0*/  FADD.FTZ R109, R110, R108 ;  /* 0x0000006c6e6d7221 */ /* 0x000fc80000010000 */
[----:B------:R-:W-:Y:S02]  /*34d0*/  IMAD.MOV.U32 R138, RZ, RZ, R109 ;  /* 0x000000ffff8a7224 */ /* 0x000fe400078e006d */
[----:B------:R-:W-:-:S07]  /*34e0*/  FADD.FTZ R108, R162, R163 ;  /* 0x000000a3a26c7221 */ /* 0x000fce0000010000 */
[----:B------:R-:W-:Y:S05]  /*34f0*/  WARPSYNC.COLLECTIVE R104, `(.L_x_3080) ;  /* 0x0000000068087348 */ /* 0x000fea0003c00000 */
[----:B------:R0:W1:Y:S02]  /*3500*/  SHFL.DOWN P0, R163, R138, R107, R105 ;  /* 0x0800006b8aa37389 */ /* 0x0000640000000069 */
[----:B01----:R-:W-:Y:S01]  /*3510*/  ENDCOLLECTIVE ;  /* 0x000000000000791b */ /* 0x003fe20003800000 */
.L_x_3080:
[----:B------:R-:W-:Y:S01]  /*3520*/  HFMA2.MMA R107, -RZ, RZ, 0, 5.9604644775390625e-08 ;  /* 0x00000001ff6b7435 */ /* 0x000fe200000001ff */
[----:B------:R-:W-:Y:S01]  /*3530*/  IMAD.MOV.U32 R138, RZ, RZ, R108 ;  /* 0x000000ffff8a7224 */ /* 0x000fe200078e006c */
[----:B------:R-:W-:-:S09]  /*3540*/  MOV R111, R163 ;  /* 0x000000a3006f7202 */ /* 0x000fd20000000f00 */
[----:B------:R-:W-:Y:S05]  /*3550*/  WARPSYNC.COLLECTIVE R104, `(.L_x_3081) ;  /* 0x0000000068087348 */ /* 0x000fea0003c00000 */
[----:B------:R0:W1:Y:S02]  /*3560*/  SHFL.DOWN P0, R163, R138, R107, R105 ;  /* 0x0800006b8aa37389 */ /* 0x0000640000000069 */
[----:B01----:R-:W-:Y:S01]  /*3570*/  ENDCOLLECTIVE ;  /* 0x000000000000791b */ /* 0x003fe20003800000 */
.L_x_3081:
[----:B------:R-:W-:-:S05]  /*3580*/  FADD.FTZ R111, R109, R111 ;  /* 0x0000006f6d6f7221 */ /* 0x000fca0000010000 */
[----:B------:R-:W-:Y:S01]  /*3590*/  MOV R138, R111 ;  /* 0x0000006f008a7202 */ /* 0x000fe20000000f00 */
[----:B------:R-:W-:-:S07]  /*35a0*/  IMAD.MOV.U32 R109, RZ, RZ, R163 ;  /* 0x000000ffff6d7224 */ /* 0x000fce00078e00a3 */
[----:B------:R-:W-:Y:S05]  /*35b0*/  WARPSYNC.COLLECTIVE R104, `(.L_x_3082) ;  /* 0x0000000068087348 */ /* 0x000fea0003c00000 */
[----:B------:R0:W1:Y:S02]  /*35c0*/  SHFL.DOWN P0, R163, R138, R107, R105 ;  /* 0x0800006b8aa37389 */ /* 0x0000640000000069 */
[----:B01----:R-:W-:Y:S01]  /*35d0*/  ENDCOLLECTIVE ;  /* 0x000000000000791b */ /* 0x003fe20003800000 */
.L_x_3082:
[----:B------:R-:W-:Y:S05]  /*35e0*/  BRA `(.L_x_3083) ;  /* 0xffffffdc00d87947 */ /* 0x000fea000383ffff */
.L_x_3084:
        /* <DEDUP_REMOVED lines=9> */
.L_x_8745:


//--------------------- .text._ZN10layer_norm13ln_bwd_kernelINS_13Kernel_traitsI13__nv_bfloat16S2_fS2_fjLj2048ELj1ELj1ELj4ELj16ENS_18Kernel_traits_baseILj2048ES2_S2_fS2_fjLj128EEEEELb1ELb0ELb0ELb0EEEvNS_9BwdParamsE --------------------------
	.section	.text._ZN10layer_norm13ln_bwd_kernelINS_13Kernel_traitsI13__nv_bfloat16S2_fS2_fjLj2048ELj1ELj1ELj4ELj16ENS_18Kernel_traits_baseILj2048ES2_S2_fS2_fjLj128EEEEELb1ELb0ELb0ELb0EEEvNS_9BwdParamsE,"ax",@progbits
	.align	128
        .global         _ZN10layer_norm13ln_bwd_kernelINS_13Kernel_traitsI13__nv_bfloat16S2_fS2_fjLj2048ELj1ELj1ELj4ELj16ENS_18Kernel_traits_baseILj2048ES2_S2_fS2_fjLj128EEEEELb1ELb0ELb0ELb0EEEvNS_9BwdParamsE
        .type           _ZN10layer_norm13ln_bwd_kernelINS_13Kernel_traitsI13__nv_bfloat16S2_fS2_fjLj2048ELj1ELj1ELj4ELj16ENS_18Kernel_traits_baseILj2048ES2_S2_fS2_fjLj128EEEEELb1ELb0ELb0ELb0EEEvNS_9BwdParamsE,@function
        .size           _ZN10layer_norm13ln_bwd_kernelINS_13Kernel_traitsI13__nv_bfloat16S2_fS2_fjLj2048ELj1ELj1ELj4ELj16ENS_18Kernel_traits_baseILj2048ES2_S2_fS2_fjLj128EEEEELb1ELb0ELb0ELb0EEEvNS_9BwdParamsE,(.L_x_8746 - _ZN10layer_norm13ln_bwd_kernelINS_13Kernel_traitsI13__nv_bfloat16S2_fS2_fjLj2048ELj1ELj1ELj4ELj16ENS_18Kernel_traits_baseILj2048ES2_S2_fS2_fjLj128EEEEELb1ELb0ELb0ELb0EEEvNS_9BwdParamsE)
        .other          _ZN10layer_norm13ln_bwd_kernelINS_13Kernel_traitsI13__nv_bfloat16S2_fS2_fjLj2048ELj1ELj1ELj4ELj16ENS_18Kernel_traits_baseILj2048ES2_S2_fS2_fjLj128EEEEELb1ELb0ELb0ELb0EEEvNS_9BwdParamsE,@"STO_CUDA_ENTRY STV_DEFAULT"
_ZN10layer_norm13ln_bwd_kernelINS_13Kernel_traitsI13__nv_bfloat16S2_fS2_fjLj2048ELj1ELj1ELj4ELj16ENS_18Kernel_traits_baseILj2048ES2_S2_fS2_fjLj128EEEEELb1ELb0ELb0ELb0EEEvNS_9BwdParamsE:
.text._ZN10layer_norm13ln_bwd_kernelINS_13Kernel_traitsI13__nv_bfloat16S2_fS2_fjLj2048ELj1ELj1ELj4ELj16ENS_18Kernel_traits_baseILj2048ES2_S2_fS2_fjLj128EEEEELb1ELb0ELb0ELb0EEEvNS_9BwdParamsE:
        /* <DEDUP_REMOVED lines=50> */
[----:B------:R-:W-:Y:S01]  /*0320*/  HFMA2.MMA R49, -RZ, RZ, 0, 5.9604644775390625e-08 ;  /* 0x00000001ff317435 */ /* 0x000fe200000001ff */
[----:B------:R-:W-:Y:S01]  /*0330*/  SHF.L.U32 R86, R13, 0x10, RZ ;  /* 0x000000100d567819 */ /* 0x000fe200000006ff */
[----:B------:R-:W-:Y:S01]  /*0340*/  ULDC.64 UR6, c[0x0][0x270] ;  /* 0x00009c0000067ab9 */ /* 0x000fe20000000a00 */
[----:B------:R-:W0:Y:S01]  /*0350*/  LDC.U8 R13, c[0x0][0x2a0] ;  /* 0x0000a800ff0d7b82 */ /* 0x000e220000000000 */
[----:B------:R-:W-:Y:S02]  /*0360*/  @P3 PRMT R0, R12, 0x7632, R0 ;  /* 0x000076320c003816 */ /* 0x000fe40000000000 */
[----:B------:R-:W-:Y:S02]  /*0370*/  @P3 PRMT R3, R14, 0x7632, R3 ;  /* 0x000076320e033816 */ /* 0x000fe40000000003 */
[----:B------:R-:W-:Y:S02]  /*0380*/  @P3 PRMT R7, R15, 0x7632, R7 ;  /* 0x000076320f073816 */ /* 0x000fe40000000007 */
[----:B------:R-:W-:-:S02]  /*0390*/  @P4 PRMT R6, R8, 0x7632, R6 ;  /* 0x0000763208064816 */ /* 0x000fc40000000006 */
[----:B------:R-:W-:Y:S02]  /*03a0*/  @P4 PRMT R5, R9, 0x7632, R5 ;  /* 0x0000763209054816 */ /* 0x000fe40000000005 */
[----:B------:R-:W-:Y:S02]  /*03b0*/  @P4 PRMT R4, R10, 0x7632, R4 ;  /* 0x000076320a044816 */ /* 0x000fe40000000004 */
[----:B------:R-:W-:Y:S02]  /*03c0*/  ISETP.NE.U32.AND P0, PT, RZ, UR6, PT ;  /* 0x00000006ff007c0c */ /* 0x000fe4000bf05070 */
[----:B------:R-:W-:Y:S02]  /*03d0*/  @P4 PRMT R48, R11, 0x7632, R48 ;  /* 0x000076320b304816 */ /* 0x000fe40000000030 */
        /* <DEDUP_REMOVED lines=9> */
[----:B------:R-:W-:Y:S02]  /*0470*/  ISETP.NE.AND.EX P0, PT, RZ, UR7, PT, P0 ;  /* 0x00000007ff007c0c */ /* 0x000fe4000bf05300 */
[----:B------:R-:W-:Y:S02]  /*0480*/  MOV R45, RZ ;  /* 0x000000ff002d7202 */ /* 0x000fe40000000f00 */
[----:B------:R-:W-:Y:S02]  /*0490*/  SHF.L.U32 R8, R3, 0x10, RZ ;  /* 0x0000001003087819 */ /* 0x000fe400000006ff */
[----:B------:R-:W-:Y:S02]  /*04a0*/  SHF.L.U32 R7, R7, 0x10, RZ ;  /* 0x0000001007077819 */ /* 0x000fe400000006ff */
[----:B------:R-:W-:-:S02]  /*04b0*/  SHF.L.U32 R6, R6, 0x10, RZ ;  /* 0x0000001006067819 */ /* 0x000fc400000006ff */
[----:B------:R-:W-:Y:S02]  /*04c0*/  SHF.L.U32 R5, R5, 0x10, RZ ;  /* 0x0000001005057819 */ /* 0x000fe400000006ff */
[----:B------:R-:W-:Y:S02]  /*04d0*/  SHF.L.U32 R4, R4, 0x10, RZ ;  /* 0x0000001004047819 */ /* 0x000fe400000006ff */
[----:B------:R-:W-:Y:S02]  /*04e0*/  SHF.L.U32 R2, R48, 0x10, RZ ;  /* 0x0000001030027819 */ /* 0x000fe400000006ff */
[----:B0-----:R-:W-:-:S07]  /*04f0*/  PRMT R0, R49, 0x7610, R0 ;  /* 0x0000761031007816 */ /* 0x001fce0000000000 */
.L_x_3095:
[----:B01----:R-:W0:Y:S01]  /*0500*/  @P0 LDC.64 R72, c[0x0][0x270] ;  /* 0x00009c00ff480b82 */ /* 0x003e220000000a00 */
[----:B------:R-:W-:Y:S02]  /*0510*/  SHF.R.S32.HI R74, RZ, 0x1f, R88 ;  /* 0x0000001fff4a7819 */ /* 0x000fe40000011458 */
[----:B0-----:R-:W-:-:S04]  /*0520*/  @P0 LEA R72, P1, R88, R72, 0x1 ;  /* 0x0000004858480211 */ /* 0x001fc800078208ff */
[C---:B------:R-:W-:Y:S02]  /*0530*/  @P0 LEA.HI.X R73, R88.reuse, R73, R74, 0x1, P1 ;  /* 0x0000004958490211 */ /* 0x040fe400008f0c4a */
[----:B------:R-:W0:Y:S03]  /*0540*/  LDC.64 R74, c[0x0][0x250] ;  /* 0x00009400ff4a7b82 */ /* 0x000e260000000a00 */
[----:B------:R1:W2:Y:S01]  /*0550*/  @P0 LDG.E.U16 R72, desc[UR4][R72.64] ;  /* 0x0000000448480981 */ /* 0x0002a2000c1e1500 */
[----:B0-----:R-:W-:-:S04]  /*0560*/  IMAD.WIDE R76, R88, 0x4, R74 ;  /* 0x00000004584c7825 */ /* 0x001fc800078e024a */
[----:B------:R-:W0:Y:S02]  /*0570*/  LDC.64 R74, c[0x0][0x258] ;  /* 0x00009600ff4a7b82 */ /* 0x000e240000000a00 */
[----:B------:R-:W3:Y:S01]  /*0580*/  LDG.E R76, desc[UR4][R76.64] ;  /* 0x000000044c4c7981 */ /* 0x000ee2000c1e1900 */
[----:B0-----:R-:W-:-:S05]  /*0590*/  IMAD.WIDE R74, R88, 0x4, R74 ;  /* 0x00000004584a7825 */ /* 0x001fca00078e024a */
[----:B-----5:R0:W5:Y:S01]  /*05a0*/  LDG.E R93, desc[UR4][R74.64] ;  /* 0x000000044a5d7981 */ /* 0x020162000c1e1900 */
[----:B------:R-:W-:Y:S01]  /*05b0*/  MOV R91, UR20 ;  /* 0x00000014005b7c02 */ /* 0x000fe20008000f00 */
[----:B------:R-:W-:Y:S01]  /*05c0*/  BSSY B0, `(.L_x_3086) ;  /* 0x0000064000007945 */ /* 0x000fe20003800000 */
[----:B------:R-:W-:Y:S02]  /*05d0*/  LOP3.LUT P5, RZ, R0, 0xff, RZ, 0xc0, !PT ;  /* 0x000000ff00ff7812 */ /* 0x000fe400078ac0ff */
[----:B------:R-:W-:Y:S01]  /*05e0*/  LOP3.LUT R89, R90, 0x7f, RZ, 0xc0, !PT ;  /* 0x0000007f5a597812 */ /* 0x000fe200078ec0ff */
[----:B------:R-:W-:Y:S01]  /*05f0*/  IMAD R0, R88, R91, RZ ;  /* 0x0000005b58007224 */ /* 0x000fe200078e02ff */
[----:B------:R-:W-:Y:S02]  /*0600*/  ISETP.NE.AND P2, PT, R13, RZ, PT ;  /* 0x000000ff0d00720c */ /* 0x000fe40003f45270 */
[----:B------:R-:W-:Y:S02]  /*0610*/  MOV R92, 0x3f800000 ;  /* 0x3f800000005c7802 */ /* 0x000fe40000000f00 */
[----:B-1----:R-:W-:-:S02]  /*0620*/  SHF.R.S32.HI R73, RZ, 0x1f, R0 ;  /* 0x0000001fff497819 */ /* 0x002fc40000011400 */
        /* <DEDUP_REMOVED lines=11> */
[----:B------:R-:W2:Y:S01]  /*06e0*/  LDG.E.128 R76, desc[UR4][R114.64] ;  /* 0x00000004724c7981 */ /* 0x000ea2000c1e1d00 */
[----:B0-----:R-:W-:-:S03]  /*06f0*/  IMAD.WIDE.U32 R80, R0, 0x10, R80 ;  /* 0x0000001000507825 */ /* 0x001fc600078e0050 */
[----:B------:R-:W3:Y:S04]  /*0700*/  LDG.E.128 R72, desc[UR4][R114.64+0x10] ;  /* 0x0000100472487981 */ /* 0x000ee8000c1e1d00 */
[----:B------:R-:W4:Y:S01]  /*0710*/  LDG.E.128 R80, desc[UR4][R80.64] ;  /* 0x0000000450507981 */ /* 0x000f22000c1e1d00 */
[----:B------:R-:W-:-:S04]  /*0720*/  ISETP.NE.U32.AND P1, PT, RZ, UR8, PT ;  /* 0x00000008ff007c0c */ /* 0x000fc8000bf25070 */
[----:B------:R-:W-:-:S13]  /*0730*/  ISETP.NE.AND.EX P1, PT, RZ, UR9, PT, P1 ;  /* 0x00000009ff007c0c */ /* 0x000fda000bf25310 */
[----:B------:R-:W-:-:S04]  /*0740*/  @P1 LEA R112, P6, R0, UR8, 0x5 ;  /* 0x0000000800701c11 */ /* 0x000fc8000f8c28ff */
[C---:B------:R-:W-:Y:S02]  /*0750*/  @P1 LEA.HI.X R113, R0.reuse, UR9, RZ, 0x5, P6 ;  /* 0x0000000900711c11 */ /* 0x040fe4000b0f2cff */
[----:B------:R-:W-:-:S03]  /*0760*/  LEA R132, P6, R0, UR12, 0x3 ;  /* 0x0000000c00847c11 */ /* 0x000fc6000f8c18ff */
[----:B------:R-:W5:Y:S01]  /*0770*/  @P1 LDG.E.128 R48, desc[UR4][R112.64] ;  /* 0x0000000470301981 */ /* 0x000f62000c1e1d00 */
[----:B------:R-:W-:-:S03]  /*0780*/  LEA.HI.X R133, R0, UR13, RZ, 0x3, P6 ;  /* 0x0000000d00857c11 */ /* 0x000fc6000b0f1cff */
[----:B------:R0:W5:Y:S04]  /*0790*/  @P1 LDG.E.128 R52, desc[UR4][R112.64+0x10] ;  /* 0x0000100470341981 */ /* 0x000168000c1e1d00 */
[----:B------:R-:W5:Y:S01]  /*07a0*/  LDG.E.64 R132, desc[UR4][R132.64] ;  /* 0x0000000484847981 */ /* 0x000f62000c1e1b00 */
[----:B------:R-:W-:Y:S01]  /*07b0*/  IADD3 R126, R0, 0x80, RZ ;  /* 0x00000080007e7810 */ /* 0x000fe20007ffe0ff */
[C---:B--2---:R-:W-:Y:S01]  /*07c0*/  FADD.FTZ R122, -R125.reuse, R76 ;  /* 0x0000004c7d7a7221 */ /* 0x044fe20000010100 */
[C---:B------:R-:W-:Y:S01]  /*07d0*/  FADD.FTZ R120, -R125.reuse, R79 ;  /* 0x0000004f7d787221 */ /* 0x040fe20000010100 */
[----:B------:R-:W-:Y:S02]  /*07e0*/  FADD.FTZ R124, -R125, R77 ;  /* 0x0000004d7d7c7221 */ /* 0x000fe40000010100 */
[----:B-----5:R-:W-:-:S02]  /*07f0*/  FMUL.FTZ R3, R93, R122 ;  /* 0x0000007a5d037220 */ /* 0x020fc40000410000 */
[----:B------:R-:W-:Y:S01]  /*0800*/  FMUL.FTZ R124, R93, R124 ;  /* 0x0000007c5d7c7220 */ /* 0x000fe20000410000 */
[----:B------:R-:W-:Y:S01]  /*0810*/  FADD.FTZ R78, -R125, R78 ;  /* 0x0000004e7d4e7221 */ /* 0x000fe20000010100 */
[C---:B----4-:R-:W-:Y:S02]  /*0820*/  PRMT R79, R80.reuse, 0x7632, R79 ;  /* 0x00007632504f7816 */ /* 0x050fe4000000004f */
[----:B------:R-:W-:Y:S02]  /*0830*/  SHF.L.U32 R80, R80, 0x10, RZ ;  /* 0x0000001050507819 */ /* 0x000fe400000006ff */
[----:B------:R-:W-:-:S03]  /*0840*/  SHF.L.U32 R122, R79, 0x10, RZ ;  /* 0x000000104f7a7819 */ /* 0x000fc600000006ff */
[----:B------:R-:W-:Y:S01]  /*0850*/  FMUL.FTZ R123, R87, R80 ;  /* 0x00000050577b7220 */ /* 0x000fe20000410000 */
[----:B------:R-:W-:Y:S01]  /*0860*/  PRMT R118, R81, 0x7632, R118 ;  /* 0x0000763251767816 */ /* 0x000fe20000000076 */
[----:B---3--:R-:W-:Y:S01]  /*0870*/  FADD.FTZ R72, -R125, R72 ;  /* 0x000000487d487221 */ /* 0x008fe20000010100 */
[----:B------:R-:W-:Y:S01]  /*0880*/  SHF.L.U32 R81, R81, 0x10, RZ ;  /* 0x0000001051517819 */ /* 0x000fe200000006ff */
[C---:B------:R-:W-:Y:S01]  /*0890*/  FADD.FTZ R116, -R125.reuse, R73 ;  /* 0x000000497d747221 */ /* 0x040fe20000010100 */
[C---:B------:R-:W-:Y:S01]  /*08a0*/  FADD.FTZ R74, -R125.reuse, R74 ;  /* 0x0000004a7d4a7221 */ /* 0x040fe20000010100 */
[----:B0-----:R-:W-:Y:S01]  /*08b0*/  FADD.FTZ R112, -R125, R75 ;  /* 0x0000004b7d707221 */ /* 0x001fe20000010100 */
[----:B------:R-:W-:Y:S01]  /*08c0*/  FADD.FTZ R29, R29, R122 ;  /* 0x0000007a1d1d7221 */ /* 0x000fe20000010000 */
[-C--:B------:R-:W-:Y:S01]  /*08d0*/  FFMA.FTZ R45, R124, R122.reuse, R45 ;  /* 0x0000007a7c2d7223 */ /* 0x080fe2000001002d */
[----:B------:R-:W-:Y:S01]  /*08e0*/  FMUL.FTZ R122, R10, R122 ;  /* 0x0000007a0a7a7220 */ /* 0x000fe20000410000 */
[----:B------:R-:W-:Y:S01]  /*08f0*/  FADD.FTZ R73, RZ, R123 ;  /* 0x0000007bff497221 */ /* 0x000fe20000010000 */
[----:B------:R-:W-:Y:S01]  /*0900*/  FFMA.FTZ R75, R3, R123, RZ ;  /* 0x0000007b034b7223 */ /* 0x000fe200000100ff */
[----:B------:R-:W-:Y:S01]  /*0910*/  SHF.L.U32 R118, R118, 0x10, RZ ;  /* 0x0000001076767819 */ /* 0x000fe200000006ff */
[C---:B------:R-:W-:Y:S01]  /*0920*/  FMUL.FTZ R117, R93.reuse, R72 ;  /* 0x000000485d757220 */ /* 0x040fe20000410000 */
[C---:B------:R-:W-:Y:S01]  /*0930*/  FMUL.FTZ R113, R93.reuse, R74 ;  /* 0x0000004a5d717220 */ /* 0x040fe20000410000 */
[C---:B------:R-:W-:Y:S01]  /*0940*/  FMUL.FTZ R120, R93.reuse, R120 ;  /* 0x000000785d787220 */ /* 0x040fe20000410000 */
        /* <DEDUP_REMOVED lines=43> */
.L_x_3087:
[----:B------:R-:W-:Y:S05]  /*0c00*/  BSYNC B0 ;  /* 0x0000000000007941 */ /* 0x000fea0003800000 */
.L_x_3086:
        /* <DEDUP_REMOVED lines=15> */
[----:B------:R-:W-:-:S04]  /*0d00*/  LEA R130, P1, R126, UR12, 0x3 ;  /* 0x0000000c7e827c11 */ /* 0x000fc8000f8218ff */
[----:B------:R-:W-:-:S06]  /*0d10*/  LEA.HI.X R131, R126, UR13, RZ, 0x3, P1 ;  /* 0x0000000d7e837c11 */ /* 0x000fcc00088f1cff */
[----:B------:R-:W5:Y:S01]  /*0d20*/  LDG.E.64 R130, desc[UR4][R130.64] ;  /* 0x0000000482827981 */ /* 0x000f62000c1e1b00 */
[C---:B--2---:R-:W-:Y:S01]  /*0d30*/  FADD.FTZ R108, -R125.reuse, R73 ;  /* 0x000000497d6c7221 */ /* 0x044fe20000010100 */
[C---:B------:R-:W-:Y:S01]  /*0d40*/  FADD.FTZ R72, -R125.reuse, R72 ;  /* 0x000000487d487221 */ /* 0x040fe20000010100 */
[----:B---3--:R-:W-:Y:S02]  /*0d50*/  FADD.FTZ R76, -R125, R76 ;  /* 0x0000004c7d4c7221 */ /* 0x008fe40000010100 */
[----:B-----5:R-:W-:Y:S01]  /*0d60*/  FMUL.FTZ R108, R93, R108 ;  /* 0x0000006c5d6c7220 */ /* 0x020fe20000410000 */
[----:B------:R-:W-:Y:S01]  /*0d70*/  FADD.FTZ R100, -R125, R75 ;  /* 0x0000004b7d647221 */ /* 0x000fe20000010100 */
[C---:B0-----:R-:W-:Y:S01]  /*0d80*/  FMUL.FTZ R95, R93.reuse, R72 ;  /* 0x000000485d5f7220 */ /* 0x041fe20000410000 */
[----:B------:R-:W-:Y:S01]  /*0d90*/  FMUL.FTZ R99, R93, R76 ;  /* 0x0000004c5d637220 */ /* 0x000fe20000410000 */
[----:B------:R-:W-:Y:S01]  /*0da0*/  FADD.FTZ R74, -R125, R74 ;  /* 0x0000004a7d4a7221 */ /* 0x000fe20000010100 */
[----:B----4-:R-:W-:-:S02]  /*0db0*/  PRMT R106, R80, 0x7632, R106 ;  /* 0x00007632506a7816 */ /* 0x010fc4000000006a */
[----:B------:R-:W-:Y:S02]  /*0dc0*/  SHF.L.U32 R80, R80, 0x10, RZ ;  /* 0x0000001050507819 */ /* 0x000fe400000006ff */
[----:B------:R-:W-:Y:S02]  /*0dd0*/  SHF.L.U32 R106, R106, 0x10, RZ ;  /* 0x000000106a6a7819 */ /* 0x000fe400000006ff */
[----:B------:R-:W-:Y:S01]  /*0de0*/  SHF.L.U32 R73, R82, 0x10, RZ ;  /* 0x0000001052497819 */ /* 0x000fe200000006ff */
[----:B------:R-:W-:Y:S01]  /*0df0*/  FMUL.FTZ R110, R15, R80 ;  /* 0x000000500f6e7220 */ /* 0x000fe20000410000 */
[----:B------:R-:W-:Y:S01]  /*0e00*/  PRMT R75, R81, 0x7632, R75 ;  /* 0x00007632514b7816 */ /* 0x000fe2000000004b */
[----:B------:R-:W-:Y:S01]  /*0e10*/  FADD.FTZ R21, R21, R106 ;  /* 0x0000006a15157221 */ /* 0x000fe20000010000 */
[----:B------:R-:W-:Y:S01]  /*0e20*/  SHF.L.U32 R81, R81, 0x10, RZ ;  /* 0x0000001051517819 */ /* 0x000fe200000006ff */
[-C--:B------:R-:W-:Y:S01]  /*0e30*/  FFMA.FTZ R37, R108, R106.reuse, R37 ;  /* 0x0000006a6c257223 */ /* 0x080fe20000010025 */
[----:B------:R-:W-:Y:S01]  /*0e40*/  FADD.FTZ R16, R16, R73 ;  /* 0x0000004910107221 */ /* 0x000fe20000010000 */
[-C--:B------:R-:W-:Y:S01]  /*0e50*/  FFMA.FTZ R32, R99, R73.reuse, R32 ;  /* 0x0000004963207223 */ /* 0x080fe20000010020 */
[----:B------:R-:W-:Y:S01]  /*0e60*/  FMUL.FTZ R96, R12, R73 ;  /* 0x000000490c607220 */ /* 0x000fe20000410000 */
[----:B------:R-:W-:Y:S01]  /*0e70*/  FADD.FTZ R127, R127, R110 ;  /* 0x0000006e7f7f7221 */ /* 0x000fe20000010000 */
[----:B------:R-:W-:Y:S01]  /*0e80*/  FMUL.FTZ R106, R6, R106 ;  /* 0x0000006a066a7220 */ /* 0x000fe20000410000 */
[----:B------:R-:W-:Y:S01]  /*0e90*/  FFMA.FTZ R73, R95, R110, R128 ;  /* 0x0000006e5f497223 */ /* 0x000fe20000010080 */
[----:B------:R-:W-:Y:S01]  /*0ea0*/  SHF.L.U32 R72, R75, 0x10, RZ ;  /* 0x000000104b487819 */ /* 0x000fe200000006ff */
[C---:B------:R-:W-:Y:S01]  /*0eb0*/  FMUL.FTZ R100, R93.reuse, R100 ;  /* 0x000000645d647220 */ /* 0x040fe20000410000 */
[----:B------:R-:W-:Y:S01]  /*0ec0*/  FMUL.FTZ R97, R93, R74 ;  /* 0x0000004a5d617220 */ /* 0x000fe20000410000 */
[----:B------:R-:W-:Y:S01]  /*0ed0*/  FMUL.FTZ R94, R14, R81 ;  /* 0x000000510e5e7220 */ /* 0x000fe20000410000 */
        /* <DEDUP_REMOVED lines=18> */
[----:B------:R-:W-:Y:S01]  /*1000*/  FADD.FTZ R78, -R125, R78 ;  /* 0x0000004e7d4e7221 */ /* 0x000fe20000010100 */
        /* <DEDUP_REMOVED lines=22> */
.L_x_3089:
[----:B------:R-:W-:Y:S05]  /*1170*/  BSYNC B0 ;  /* 0x0000000000007941 */ /* 0x000fea0003800000 */
.L_x_3088:
[----:B------:R-:W-:Y:S01]  /*1180*/  SHF.R.U32.HI R73, RZ, 0x5, R90 ;  /* 0x00000005ff497819 */ /* 0x000fe2000001165a */
[----:B------:R-:W-:Y:S01]  /*1190*/  UMOV UR6, 0xffffffff ;  /* 0xffffffff00067882 */ /* 0x000fe20000000000 */
[----:B------:R-:W-:Y:S02]  /*11a0*/  LOP3.LUT P1, RZ, R90, 0x1f, RZ, 0xc0, !PT ;  /* 0x0000001f5aff7812 */ /* 0x000fe4000782c0ff */
[----:B------:R-:W-:-:S04]  /*11b0*/  LOP3.LUT R72, R73, 0x7fffffc, RZ, 0xc0, !PT ;  /* 0x07fffffc49487812 */ /* 0x000fc800078ec0ff */
[----:B------:R-:W-:Y:S01]  /*11c0*/  @!P5 IADD3 R72, R72, 0x4, RZ ;  /* 0x000000044848d810 */ /* 0x000fe20007ffe0ff */
[----:B------:R-:W-:Y:S06]  /*11d0*/  BRA.DIV UR6, `(.L_x_3090) ;  /* 0x0000001206007947 */ /* 0x000fec000b800000 */
[----:B------:R-:W0:Y:S02]  /*11e0*/  SHFL.DOWN PT, R80, R127, 0x10, 0x1f ;  /* 0x0a001f007f507f89 */ /* 0x000e2400000e0000 */
[----:B0-----:R-:W-:Y:S02]  /*11f0*/  FADD.FTZ R77, R80, R127 ;  /* 0x0000007f504d7221 */ /* 0x001fe40000010000 */
[----:B------:R-:W0:Y:S02]  /*1200*/  SHFL.DOWN PT, R80, R128, 0x10, 0x1f ;  /* 0x0a001f0080507f89 */ /* 0x000e2400000e0000 */
[----:B0-----:R-:W-:Y:S02]  /*1210*/  FADD.FTZ R126, R80, R128 ;  /* 0x00000080507e7221 */ /* 0x001fe40000010000 */
[----:B------:R-:W0:Y:S02]  /*1220*/  SHFL.DOWN PT, R80, R77, 0x8, 0x1f ;  /* 0x09001f004d507f89 */ /* 0x000e2400000e0000 */
[----:B0-----:R-:W-:-:S02]  /*1230*/  FADD.FTZ R125, R77, R80 ;  /* 0x000000504d7d7221 */ /* 0x001fc40000010000 */
        /* <DEDUP_REMOVED lines=8> */
[----:B------:R-:W0:Y:S04]  /*12c0*/  SHFL.DOWN PT, R80, R81, 0x2, 0x1f ;  /* 0x08401f0051507f89 */ /* 0x000e2800000e0000 */
[----:B------:R1:W2:Y:S01]  /*12d0*/  SHFL.DOWN PT, R79, R78, 0x1, 0x1f ;  /* 0x08201f004e4f7f89 */ /* 0x0002a200000e0000 */
[----:B0-----:R-:W-:-:S05]  /*12e0*/  FADD.FTZ R77, R81, R80 ;  /* 0x00000050514d7221 */ /* 0x001fca0000010000 */
[----:B--2---:R1:W0:Y:S02]  /*12f0*/  SHFL.DOWN PT, R80, R77, 0x1, 0x1f ;  /* 0x08201f004d507f89 */ /* 0x00422400000e0000 */
.L_x_3108:
[----:B------:R-:W2:Y:S01]  /*1300*/  S2R R75, SR_CgaCtaId ;  /* 0x00000000004b7919 */ /* 0x000ea20000008800 */
[----:B------:R-:W-:Y:S01]  /*1310*/  @!P1 LOP3.LUT R73, R73, 0x3, RZ, 0xc0, !PT ;  /* 0x0000000349499812 */ /* 0x000fe200078ec0ff */
[----:B------:R-:W-:Y:S01]  /*1320*/  FADD.FTZ R76, R78, R79 ;  /* 0x0000004f4e4c7221 */ /* 0x000fe20000010000 */
[----:B------:R-:W-:Y:S01]  /*1330*/  MOV R74, 0x400 ;  /* 0x00000400004a7802 */ /* 0x000fe20000000f00 */
[----:B01----:R-:W-:Y:S01]  /*1340*/  FADD.FTZ R77, R77, R80 ;  /* 0x000000504d4d7221 */ /* 0x003fe20000010000 */
[----:B------:R-:W-:Y:S01]  /*1350*/  @!P1 IADD3 R73, R72, R73, RZ ;  /* 0x0000004948499210 */ /* 0x000fe20007ffe0ff */
[----:B------:R-:W-:Y:S05]  /*1360*/  WARPSYNC.ALL ;  /* 0x0000000000007948 */ /* 0x000fea0003800000 */
[----:B------:R-:W-:Y:S01]  /*1370*/  BSSY B0, `(.L_x_3091) ;  /* 0x000006d000007945 */ /* 0x000fe20003800000 */
[----:B--2---:R-:W-:-:S04]  /*1380*/  LEA R74, R75, R74, 0x18 ;  /* 0x0000004a4b4a7211 */ /* 0x004fc800078ec0ff */
[-C--:B------:R-:W-:Y:S02]  /*1390*/  @!P1 LEA R78, R73, R74.reuse, 0x3 ;  /* 0x0000004a494e9211 */ /* 0x080fe400078e18ff */
[----:B------:R-:W-:-:S03]  /*13a0*/  LEA R79, R72, R74, 0x3 ;  /* 0x0000004a484f7211 */ /* 0x000fc600078e18ff */
[----:B------:R-:W-:Y:S01]  /*13b0*/  @!P1 STS.64 [R78+0x2000], R76 ;  /* 0x0020004c4e009388 */ /* 0x000fe20000000a00 */
[----:B------:R-:W-:Y:S06]  /*13c0*/  BAR.SYNC.DEFER_BLOCKING 0x0 ;  /* 0x0000000000007b1d */ /* 0x000fec0000010000 */
[----:B------:R-:W0:Y:S02]  /*13d0*/  LDS.128 R72, [R79+0x2000] ;  /* 0x002000004f487984 */ /* 0x000e240000000c00 */
[----:B0-----:R-:W-:Y:S01]  /*13e0*/  FADD.FTZ R81, RZ, R72 ;  /* 0x00000048ff517221 */ /* 0x001fe20000010000 */
[----:B------:R-:W-:-:S03]  /*13f0*/  FADD.FTZ R72, RZ, R73 ;  /* 0x00000049ff487221 */ /* 0x000fc60000010000 */
[----:B------:R-:W-:Y:S01]  /*1400*/  FADD.FTZ R81, R74, R81 ;  /* 0x000000514a517221 */ /* 0x000fe20000010000 */
[----:B------:R-:W-:Y:S02]  /*1410*/  FADD.FTZ R80, R75, R72 ;  /* 0x000000484b507221 */ /* 0x000fe40000010000 */
[----:B------:R-:W0:Y:S02]  /*1420*/  LDS.128 R72, [R79+0x2010] ;  /* 0x002010004f487984 */ /* 0x000e240000000c00 */
[----:B0-----:R-:W-:Y:S01]  /*1430*/  FADD.FTZ R81, R81, R72 ;  /* 0x0000004851517221 */ /* 0x001fe20000010000 */
        /* <DEDUP_REMOVED lines=14> */
[----:B------:R-:W-:Y:S01]  /*1520*/  ISETP.NE.AND.EX P2, PT, RZ, UR17, PT, P2 ;  /* 0x00000011ff007c0c */ /* 0x000fe2000bf45320 */
[----:B------:R-:W-:Y:S01]  /*1530*/  FADD.FTZ R80, R109, -R80 ;  /* 0x800000506d507221 */ /* 0x000fe20000010000 */
[----:B------:R-:W-:Y:S01]  /*1540*/  MOV R74, R132 ;  /* 0x00000084004a7202 */ /* 0x000fe20000000f00 */
[C---:B-----5:R-:W-:Y:S01]  /*1550*/  FMUL.FTZ R73, R93.reuse, R72 ;  /* 0x000000485d497220 */ /* 0x060fe20000410000 */
[----:B------:R-:W-:Y:S01]  /*1560*/  FADD.FTZ R72, R122, -R75 ;  /* 0x8000004b7a487221 */ /* 0x000fe20000010000 */
[----:B------:R-:W-:Y:S01]  /*1570*/  FFMA.FTZ R75, R116, R76, R77 ;  /* 0x0000004c744b7223 */ /* 0x000fe2000001004d */
[----:B------:R-:W-:Y:S01]  /*1580*/  LOP3.LUT P6, RZ, R74, 0xff, RZ, 0xc0, !PT ;  /* 0x000000ff4aff7812 */ /* 0x000fe200078cc0ff */
[C---:B------:R-:W-:Y:S01]  /*1590*/  FMUL.FTZ R80, R93.reuse, R80 ;  /* 0x000000505d507220 */ /* 0x040fe20000410000 */
[----:B------:R-:W-:-:S03]  /*15a0*/  FMUL.FTZ R72, R93, R72 ;  /* 0x000000485d487220 */ /* 0x000fc60000410000 */
[----:B------:R-:W-:Y:S01]  /*15b0*/  @P1 FADD.FTZ R73, R48, R73 ;  /* 0x0000004930491221 */ /* 0x000fe20000010000 */
[----:B------:R-:W-:Y:S01]  /*15c0*/  @P1 FADD.FTZ R72, R49, R72 ;  /* 0x0000004831481221 */ /* 0x000fe20000010000 */
[----:B------:R-:W-:-:S03]  /*15d0*/  @P1 FADD.FTZ R80, R55, R80 ;  /* 0x0000005037501221 */ /* 0x000fc60000010000 */
[C---:B------:R-:W-:Y:S01]  /*15e0*/  SEL R64, R73.reuse, R64, P2 ;  /* 0x0000004049407207 */ /* 0x040fe20001000000 */
[-C--:B------:R-:W-:Y:S01]  /*15f0*/  FMUL.FTZ R73, R73, R92.reuse ;  /* 0x0000005c49497220 */ /* 0x080fe20000410000 */
[CC--:B------:R-:W-:Y:S01]  /*1600*/  FMUL.FTZ R74, R72.reuse, R92.reuse ;  /* 0x0000005c484a7220 */ /* 0x0c0fe20000410000 */
[----:B------:R-:W-:Y:S02]  /*1610*/  SEL R65, R72, R65, P2 ;  /* 0x0000004148417207 */ /* 0x000fe40001000000 */
[----:B------:R-:W-:Y:S01]  /*1620*/  FMUL.FTZ R73, R73, UR15 ;  /* 0x0000000f49497c20 */ /* 0x000fe20008410000 */
[----:B------:R-:W-:Y:S01]  /*1630*/  FMUL.FTZ R74, R74, UR15 ;  /* 0x0000000f4a4a7c20 */ /* 0x000fe20008410000 */
[C---:B------:R-:W-:Y:S01]  /*1640*/  SEL R71, R80.reuse, R71, P2 ;  /* 0x0000004750477207 */ /* 0x040fe20001000000 */
[----:B------:R-:W-:Y:S02]  /*1650*/  FMUL.FTZ R80, R80, R92 ;  /* 0x0000005c50507220 */ /* 0x000fe40000410000 */
[----:B------:R-:W-:-:S02]  /*1660*/  FSEL R73, R73, RZ, P6 ;  /* 0x000000ff49497208 */ /* 0x000fc40003000000 */
[----:B------:R-:W-:Y:S01]  /*1670*/  LOP3.LUT P6, RZ, R132, 0xff00, RZ, 0xc0, !PT ;  /* 0x0000ff0084ff7812 */ /* 0x000fe200078cc0ff */
[----:B------:R-:W-:-:S03]  /*1680*/  FMUL.FTZ R80, R80, UR15 ;  /* 0x0000000f50507c20 */ /* 0x000fc60008410000 */
[----:B------:R-:W-:Y:S02]  /*1690*/  FSEL R74, R74, RZ, P6 ;  /* 0x000000ff4a4a7208 */ /* 0x000fe40003000000 */
[----:B------:R-:W-:Y:S02]  /*16a0*/  LOP3.LUT P6, RZ, R132, 0xff0000, RZ, 0xc0, !PT ;  /* 0x00ff000084ff7812 */ /* 0x000fe400078cc0ff */
[----:B------:R-:W-:Y:S01]  /*16b0*/  F2FP.BF16.F32.PACK_AB R72, R74, R73 ;  /* 0x000000494a48723e */ /* 0x000fe200000010ff */
[-CC-:B------:R-:W-:Y:S01]  /*16c0*/  FFMA.FTZ R74, R121, R76.reuse, R77.reuse ;  /* 0x0000004c794a7223 */ /* 0x180fe2000001004d */
[----:B------:R-:W-:-:S03]  /*16d0*/  FFMA.FTZ R73, R120, R76, R77 ;  /* 0x0000004c78497223 */ /* 0x000fc6000001004d */
[----:B------:R-:W-:Y:S01]  /*16e0*/  FADD.FTZ R74, R119, -R74 ;  /* 0x8000004a774a7221 */ /* 0x000fe20000010000 */
[----:B------:R-:W-:-:S03]  /*16f0*/  FADD.FTZ R78, R118, -R73 ;  /* 0x80000049764e7221 */ /* 0x000fc60000010000 */
[C---:B------:R-:W-:Y:S01]  /*1700*/  FMUL.FTZ R73, R93.reuse, R74 ;  /* 0x0000004a5d497220 */ /* 0x040fe20000410000 */
[----:B------:R-:W-:Y:S01]  /*1710*/  FMUL.FTZ R78, R93, R78 ;  /* 0x0000004e5d4e7220 */ /* 0x000fe20000410000 */
[----:B------:R-:W-:Y:S02]  /*1720*/  FFMA.FTZ R74, R117, R76, R77 ;  /* 0x0000004c754a7223 */ /* 0x000fe4000001004d */
[----:B------:R-:W-:Y:S01]  /*1730*/  @P1 FADD.FTZ R73, R50, R73 ;  /* 0x0000004932491221 */ /* 0x000fe20000010000 */
[----:B------:R-:W-:Y:S01]  /*1740*/  @P1 FADD.FTZ R78, R51, R78 ;  /* 0x0000004e334e1221 */ /* 0x000fe20000010000 */
[----:B------:R-:W-:-:S03]  /*1750*/  FADD.FTZ R74, R115, -R74 ;  /* 0x8000004a734a7221 */ /* 0x000fc60000010000 */
[C---:B------:R-:W-:Y:S01]  /*1760*/  SEL R66, R73.reuse, R66, P2 ;  /* 0x0000004249427207 */ /* 0x040fe20001000000 */
[-C--:B------:R-:W-:Y:S01]  /*1770*/  FMUL.FTZ R73, R73, R92.reuse ;  /* 0x0000005c49497220 */ /* 0x080fe20000410000 */
[C---:B------:R-:W-:Y:S01]  /*1780*/  SEL R67, R78.reuse, R67, P2 ;  /* 0x000000434e437207 */ /* 0x040fe20001000000 */
[----:B------:R-:W-:Y:S02]  /*1790*/  FMUL.FTZ R78, R78, R92 ;  /* 0x0000005c4e4e7220 */ /* 0x000fe40000410000 */
[----:B------:R-:W-:Y:S02]  /*17a0*/  FMUL.FTZ R73, R73, UR15 ;  /* 0x0000000f49497c20 */ /* 0x000fe40008410000 */
[----:B------:R-:W-:-:S03]  /*17b0*/  FMUL.FTZ R78, R78, UR15 ;  /* 0x0000000f4e4e7c20 */ /* 0x000fc60008410000 */
[----:B------:R-:W-:Y:S02]  /*17c0*/  FSEL R73, R73, RZ, P6 ;  /* 0x000000ff49497208 */ /* 0x000fe40003000000 */
[----:B------:R-:W-:-:S04]  /*17d0*/  LOP3.LUT P6, RZ, R132, 0xff000000, RZ, 0xc0, !PT ;  /* 0xff00000084ff7812 */ /* 0x000fc800078cc0ff */
[----:B------:R-:W-:Y:S02]  /*17e0*/  FSEL R78, R78, RZ, P6 ;  /* 0x000000ff4e4e7208 */ /* 0x000fe40003000000 */
[----:B------:R-:W-:Y:S02]  /*17f0*/  LOP3.LUT P6, RZ, R133, 0xff, RZ, 0xc0, !PT ;  /* 0x000000ff85ff7812 */ /* 0x000fe400078cc0ff */
[----:B------:R-:W-:Y:S01]  /*1800*/  F2FP.BF16.F32.PACK_AB R73, R78, R73 ;  /* 0x000000494e49723e */ /* 0x000fe200000010ff */
[----:B------:R-:W-:Y:S01]  /*1810*/  FADD.FTZ R78, R114, -R75 ;  /* 0x8000004b724e7221 */ /* 0x000fe20000010000 */
[----:B------:R-:W-:-:S03]  /*1820*/  FMUL.FTZ R75, R93, R74 ;  /* 0x0000004a5d4b7220 */ /* 0x000fc60000410000 */
[----:B------:R-:W-:Y:S01]  /*1830*/  FMUL.FTZ R78, R93, R78 ;  /* 0x0000004e5d4e7220 */ /* 0x000fe20000410000 */
[----:B------:R-:W-:-:S03]  /*1840*/  @P1 FADD.FTZ R75, R52, R75 ;  /* 0x0000004b344b1221 */ /* 0x000fc60000010000 */
[----:B------:R-:W-:Y:S02]  /*1850*/  @P1 FADD.FTZ R78, R53, R78 ;  /* 0x0000004e354e1221 */ /* 0x000fe40000010000 */
[C---:B------:R-:W-:Y:S01]  /*1860*/  SEL R68, R75.reuse, R68, P2 ;  /* 0x000000444b447207 */ /* 0x040fe20001000000 */
[-C--:B------:R-:W-:Y:S02]  /*1870*/  FMUL.FTZ R75, R75, R92.reuse ;  /* 0x0000005c4b4b7220 */ /* 0x080fe40000410000 */
[C---:B------:R-:W-:Y:S01]  /*1880*/  SEL R69, R78.reuse, R69, P2 ;  /* 0x000000454e457207 */ /* 0x040fe20001000000 */
[----:B------:R-:W-:Y:S01]  /*1890*/  FMUL.FTZ R78, R78, R92 ;  /* 0x0000005c4e4e7220 */ /* 0x000fe20000410000 */
[----:B------:R-:W-:-:S03]  /*18a0*/  FMUL.FTZ R75, R75, UR15 ;  /* 0x0000000f4b4b7c20 */ /* 0x000fc60008410000 */
[----:B------:R-:W-:Y:S02]  /*18b0*/  FMUL.FTZ R78, R78, UR15 ;  /* 0x0000000f4e4e7c20 */ /* 0x000fe40008410000 */
[----:B------:R-:W-:Y:S02]  /*18c0*/  FSEL R74, R75, RZ, P6 ;  /* 0x000000ff4b4a7208 */ /* 0x000fe40003000000 */
[----:B------:R-:W-:-:S04]  /*18d0*/  LOP3.LUT P6, RZ, R133, 0xff00, RZ, 0xc0, !PT ;  /* 0x0000ff0085ff7812 */ /* 0x000fc800078cc0ff */
[----:B------:R-:W-:Y:S01]  /*18e0*/  FSEL R75, R78, RZ, P6 ;  /* 0x000000ff4e4b7208 */ /* 0x000fe20003000000 */
[----:B------:R-:W-:-:S03]  /*18f0*/  FFMA.FTZ R78, R113, R76, R77 ;  /* 0x0000004c714e7223 */ /* 0x000fc6000001004d */
[----:B------:R-:W-:Y:S01]  /*1900*/  F2FP.BF16.F32.PACK_AB R74, R75, R74 ;  /* 0x0000004a4b4a723e */ /* 0x000fe200000010ff */
[----:B------:R-:W-:-:S04]  /*1910*/  FADD.FTZ R78, R111, -R78 ;  /* 0x8000004e6f4e7221 */ /* 0x000fc80000010000 */
[----:B------:R-:W-:Y:S02]  /*1920*/  FMUL.FTZ R75, R93, R78 ;  /* 0x0000004e5d4b7220 */ /* 0x000fe40000410000 */
[----:B------:R-:W0:Y:S02]  /*1930*/  @P2 LDC.64 R78, c[0x0][0x308] ;  /* 0x0000c200ff4e2b82 */ /* 0x000e240000000a00 */
[----:B------:R-:W-:Y:S01]  /*1940*/  @P1 FADD.FTZ R75, R54, R75 ;  /* 0x0000004b364b1221 */ /* 0x000fe20000010000 */
[----:B------:R-:W-:-:S04]  /*1950*/  LOP3.LUT P1, RZ, R133, 0xff0000, RZ, 0xc0, !PT ;  /* 0x00ff000085ff7812 */ /* 0x000fc8000782c0ff */
[C---:B------:R-:W-:Y:S01]  /*1960*/  SEL R70, R75.reuse, R70, P2 ;  /* 0x000000464b467207 */ /* 0x040fe20001000000 */
[----:B------:R-:W-:-:S04]  /*1970*/  FMUL.FTZ R75, R75, R92 ;  /* 0x0000005c4b4b7220 */ /* 0x000fc80000410000 */
[----:B------:R-:W-:-:S05]  /*1980*/  FMUL.FTZ R75, R75, UR15 ;  /* 0x0000000f4b4b7c20 */ /* 0x000fca0008410000 */
[----:B------:R-:W-:Y:S01]  /*1990*/  FSEL R75, R75, RZ, P1 ;  /* 0x000000ff4b4b7208 */ /* 0x000fe20000800000 */
[----:B0-----:R-:W-:-:S05]  /*19a0*/  @P2 IMAD.WIDE.U32 R78, R0, 0x20, R78 ;  /* 0x00000020004e2825 */ /* 0x001fca00078e004e */
[----:B------:R0:W-:Y:S04]  /*19b0*/  @P2 STG.E.128 desc[UR4][R78.64], R64 ;  /* 0x000000404e002986 */ /* 0x0001e8000c101d04 */
[----:B------:R0:W-:Y:S01]  /*19c0*/  @P2 STG.E.128 desc[UR4][R78.64+0x10], R68 ;  /* 0x000010444e002986 */ /* 0x0001e2000c101d04 */
[----:B------:R-:W-:-:S04]  /*19d0*/  LOP3.LUT P2, RZ, R133, 0xff000000, RZ, 0xc0, !PT ;  /* 0xff00000085ff7812 */ /* 0x000fc8000784c0ff */
[----:B------:R-:W-:-:S04]  /*19e0*/  FSEL R80, R80, RZ, P2 ;  /* 0x000000ff50507208 */ /* 0x000fc80001000000 */
[----:B------:R-:W-:Y:S02]  /*19f0*/  F2FP.BF16.F32.PACK_AB R75, R80, R75 ;  /* 0x0000004b504b723e */ /* 0x000fe400000010ff */
[----:B------:R-:W1:Y:S02]  /*1a00*/  LDC.64 R80, c[0x0][0x2f8] ;  /* 0x0000be00ff507b82 */ /* 0x000e640000000a00 */
[C---:B-1----:R-:W-:Y:S01]  /*1a10*/  IMAD.WIDE.U32 R80, R0.reuse, 0x10, R80 ;  /* 0x0000001000507825 */ /* 0x042fe200078e0050 */
[----:B------:R-:W-:-:S04]  /*1a20*/  IADD3 R0, R0, 0x80, RZ ;  /* 0x0000008000007810 */ /* 0x000fc80007ffe0ff */
[----:B------:R0:W-:Y:S03]  /*1a30*/  STG.E.128 desc[UR4][R80.64], R72 ;  /* 0x0000004850007986 */ /* 0x0001e6000c101d04 */
.L_x_3092:
[----:B------:R-:W-:Y:S05]  /*1a40*/  BSYNC B0 ;  /* 0x0000000000007941 */ /* 0x000fea0003800000 */
.L_x_3091:
[----:B------:R-:W-:Y:S04]  /*1a50*/  BSSY B0, `(.L_x_3093) ;  /* 0x000005a000007945 */ /* 0x000fe80003800000 */
[----:B------:R-:W-:Y:S05]  /*1a60*/  @!P4 BRA `(.L_x_3094) ;  /* 0x000000040060c947 */ /* 0x000fea0003800000 */
[----:B------:R-:W-:Y:S01]  /*1a70*/  ISETP.NE.U32.AND P1, PT, RZ, UR8, PT ;  /* 0x00000008ff007c0c */ /* 0x000fe2000bf25070 */
[-CC-:B0-----:R-:W-:Y:S01]  /*1a80*/  FFMA.FTZ R73, R95, R76.reuse, R77.reuse ;  /* 0x0000004c5f497223 */ /* 0x181fe2000001004d */
        /* <DEDUP_REMOVED lines=10> */
[----:B------:R-:W-:Y:S01]  /*1b30*/  FMUL.FTZ R78, R93, R78 ;  /* 0x0000004e5d4e7220 */ /* 0x000fe20000410000 */
[----:B------:R-:W-:Y:S01]  /*1b40*/  LOP3.LUT P6, RZ, R74, 0xff, RZ, 0xc0, !PT ;  /* 0x000000ff4aff7812 */ /* 0x000fe200078cc0ff */
[----:B------:R-:W-:Y:S01]  /*1b50*/  FFMA.FTZ R75, R99, R76, R77 ;  /* 0x0000004c634b7223 */ /* 0x000fe2000001004d */
        /* <DEDUP_REMOVED lines=18> */
[----:B------:R-:W-:-:S04]  /*1c80*/  FFMA.FTZ R73, R97, R76, R77 ;  /* 0x0000004c61497223 */ /* 0x000fc8000001004d */
[----:B------:R-:W-:-:S04]  /*1c90*/  FADD.FTZ R74, R94, -R73 ;  /* 0x800000495e4a7221 */ /* 0x000fc80000010000 */
[----:B------:R-:W-:Y:S01]  /*1ca0*/  FMUL.FTZ R73, R93, R74 ;  /* 0x0000004a5d497220 */ /* 0x000fe20000410000 */
[----:B------:R-:W-:-:S03]  /*1cb0*/  FADD.FTZ R74, R96, -R75 ;  /* 0x8000004b604a7221 */ /* 0x000fc60000010000 */
[----:B------:R-:W-:Y:S01]  /*1cc0*/  @P1 FADD.FTZ R73, R58, R73 ;  /* 0x000000493a491221 */ /* 0x000fe20000010000 */
[----:B------:R-:W-:-:S04]  /*1cd0*/  FMUL.FTZ R75, R93, R74 ;  /* 0x0000004a5d4b7220 */ /* 0x000fc80000410000 */
[C---:B------:R-:W-:Y:S01]  /*1ce0*/  SEL R66, R73.reuse, R66, P2 ;  /* 0x0000004249427207 */ /* 0x040fe20001000000 */
[----:B------:R-:W-:Y:S01]  /*1cf0*/  FMUL.FTZ R73, R73, R92 ;  /* 0x0000005c49497220 */ /* 0x000fe20000410000 */
[----:B------:R-:W-:-:S03]  /*1d00*/  @P1 FADD.FTZ R75, R60, R75 ;  /* 0x0000004b3c4b1221 */ /* 0x000fc60000010000 */
[----:B------:R-:W-:Y:S02]  /*1d10*/  FMUL.FTZ R73, R73, UR15 ;  /* 0x0000000f49497c20 */ /* 0x000fe40008410000 */
[C---:B------:R-:W-:Y:S01]  /*1d20*/  SEL R68, R75.reuse, R68, P2 ;  /* 0x000000444b447207 */ /* 0x040fe20001000000 */
[----:B------:R-:W-:Y:S02]  /*1d30*/  FMUL.FTZ R75, R75, R92 ;  /* 0x0000005c4b4b7220 */ /* 0x000fe40000410000 */
[----:B------:R-:W-:Y:S02]  /*1d40*/  FSEL R73, R73, RZ, P6 ;  /* 0x000000ff49497208 */ /* 0x000fe40003000000 */
[----:B------:R-:W-:Y:S01]  /*1d50*/  LOP3.LUT P6, RZ, R130, 0xff000000, RZ, 0xc0, !PT ;  /* 0xff00000082ff7812 */ /* 0x000fe200078cc0ff */
[----:B------:R-:W-:-:S03]  /*1d60*/  FMUL.FTZ R75, R75, UR15 ;  /* 0x0000000f4b4b7c20 */ /* 0x000fc60008410000 */
[----:B------:R-:W-:Y:S02]  /*1d70*/  FSEL R78, R78, RZ, P6 ;  /* 0x000000ff4e4e7208 */ /* 0x000fe40003000000 */
[----:B------:R-:W-:Y:S02]  /*1d80*/  LOP3.LUT P6, RZ, R131, 0xff, RZ, 0xc0, !PT ;  /* 0x000000ff83ff7812 */ /* 0x000fe400078cc0ff */
[----:B------:R-:W-:Y:S01]  /*1d90*/  F2FP.BF16.F32.PACK_AB R73, R78, R73 ;  /* 0x000000494e49723e */ /* 0x000fe200000010ff */
[----:B------:R-:W-:Y:S01]  /*1da0*/  FFMA.FTZ R78, R102, R76, R77 ;  /* 0x0000004c664e7223 */ /* 0x000fe2000001004d */
[----:B------:R-:W-:Y:S02]  /*1db0*/  FSEL R74, R75, RZ, P6 ;  /* 0x000000ff4b4a7208 */ /* 0x000fe40003000000 */
[----:B------:R-:W-:Y:S01]  /*1dc0*/  LOP3.LUT P6, RZ, R131, 0xff00, RZ, 0xc0, !PT ;  /* 0x0000ff0083ff7812 */ /* 0x000fe200078cc0ff */
[----:B------:R-:W-:-:S04]  /*1dd0*/  FADD.FTZ R78, R105, -R78 ;  /* 0x8000004e694e7221 */ /* 0x000fc80000010000 */
[----:B------:R-:W-:-:S04]  /*1de0*/  FMUL.FTZ R78, R93, R78 ;  /* 0x0000004e5d4e7220 */ /* 0x000fc80000410000 */
[----:B------:R-:W-:-:S05]  /*1df0*/  @P1 FADD.FTZ R78, R61, R78 ;  /* 0x0000004e3d4e1221 */ /* 0x000fca0000010000 */
[C---:B------:R-:W-:Y:S01]  /*1e00*/  SEL R69, R78.reuse, R69, P2 ;  /* 0x000000454e457207 */ /* 0x040fe20001000000 */
[----:B------:R-:W-:-:S04]  /*1e10*/  FMUL.FTZ R78, R78, R92 ;  /* 0x0000005c4e4e7220 */ /* 0x000fc80000410000 */
[----:B------:R-:W-:-:S05]  /*1e20*/  FMUL.FTZ R78, R78, UR15 ;  /* 0x0000000f4e4e7c20 */ /* 0x000fca0008410000 */
[----:B------:R-:W-:Y:S01]  /*1e30*/  FSEL R75, R78, RZ, P6 ;  /* 0x000000ff4e4b7208 */ /* 0x000fe20003000000 */
[----:B------:R-:W-:-:S03]  /*1e40*/  FFMA.FTZ R78, R104, R76, R77 ;  /* 0x0000004c684e7223 */ /* 0x000fc6000001004d */
[----:B------:R-:W-:Y:S01]  /*1e50*/  F2FP.BF16.F32.PACK_AB R74, R75, R74 ;  /* 0x0000004a4b4a723e */ /* 0x000fe200000010ff */
[----:B------:R-:W-:Y:S01]  /*1e60*/  FFMA.FTZ R75, R101, R76, R77 ;  /* 0x0000004c654b7223 */ /* 0x000fe2000001004d */
[----:B------:R-:W-:-:S03]  /*1e70*/  FADD.FTZ R78, R107, -R78 ;  /* 0x8000004e6b4e7221 */ /* 0x000fc60000010000 */
[----:B------:R-:W-:Y:S01]  /*1e80*/  FADD.FTZ R76, R98, -R75 ;  /* 0x8000004b624c7221 */ /* 0x000fe20000010000 */
[----:B------:R-:W-:-:S03]  /*1e90*/  FMUL.FTZ R78, R93, R78 ;  /* 0x0000004e5d4e7220 */ /* 0x000fc60000410000 */
[----:B------:R-:W-:Y:S01]  /*1ea0*/  FMUL.FTZ R75, R93, R76 ;  /* 0x0000004c5d4b7220 */ /* 0x000fe20000410000 */
[----:B------:R-:W-:Y:S01]  /*1eb0*/  @P1 FADD.FTZ R78, R63, R78 ;  /* 0x0000004e3f4e1221 */ /* 0x000fe20000010000 */
[----:B------:R-:W0:Y:S02]  /*1ec0*/  @P2 LDC.64 R76, c[0x0][0x308] ;  /* 0x0000c200ff4c2b82 */ /* 0x000e240000000a00 */
[----:B------:R-:W-:Y:S01]  /*1ed0*/  @P1 FADD.FTZ R75, R62, R75 ;  /* 0x0000004b3e4b1221 */ /* 0x000fe20000010000 */
[----:B------:R-:W-:Y:S02]  /*1ee0*/  LOP3.LUT P1, RZ, R131, 0xff0000, RZ, 0xc0, !PT ;  /* 0x00ff000083ff7812 */ /* 0x000fe4000782c0ff */
[C---:B------:R-:W-:Y:S02]  /*1ef0*/  SEL R71, R78.reuse, R71, P2 ;  /* 0x000000474e477207 */ /* 0x040fe40001000000 */
[C---:B------:R-:W-:Y:S01]  /*1f00*/  SEL R70, R75.reuse, R70, P2 ;  /* 0x000000464b467207 */ /* 0x040fe20001000000 */
[-C--:B------:R-:W-:Y:S01]  /*1f10*/  FMUL.FTZ R75, R75, R92.reuse ;  /* 0x0000005c4b4b7220 */ /* 0x080fe20000410000 */
[----:B------:R-:W-:-:S03]  /*1f20*/  FMUL.FTZ R92, R78, R92 ;  /* 0x0000005c4e5c7220 */ /* 0x000fc60000410000 */
[----:B------:R-:W-:Y:S01]  /*1f30*/  FMUL.FTZ R75, R75, UR15 ;  /* 0x0000000f4b4b7c20 */ /* 0x000fe20008410000 */
[----:B------:R-:W-:-:S04]  /*1f40*/  FMUL.FTZ R92, R92, UR15 ;  /* 0x0000000f5c5c7c20 */ /* 0x000fc80008410000 */
[----:B------:R-:W-:Y:S01]  /*1f50*/  FSEL R75, R75, RZ, P1 ;  /* 0x000000ff4b4b7208 */ /* 0x000fe20000800000 */
[----:B0-----:R-:W-:Y:S02]  /*1f60*/  @P2 IMAD.WIDE.U32 R78, R0, 0x20, R76 ;  /* 0x00000020004e2825 */ /* 0x001fe400078e004c */
[----:B------:R-:W0:Y:S03]  /*1f70*/  LDC.64 R76, c[0x0][0x2f8] ;  /* 0x0000be00ff4c7b82 */ /* 0x000e260000000a00 */
[----:B------:R1:W-:Y:S04]  /*1f80*/  @P2 STG.E.128 desc[UR4][R78.64], R64 ;  /* 0x000000404e002986 */ /* 0x0003e8000c101d04 */
[----:B------:R1:W-:Y:S01]  /*1f90*/  @P2 STG.E.128 desc[UR4][R78.64+0x10], R68 ;  /* 0x000010444e002986 */ /* 0x0003e2000c101d04 */
[----:B------:R-:W-:-:S04]  /*1fa0*/  LOP3.LUT P2, RZ, R131, 0xff000000, RZ, 0xc0, !PT ;  /* 0xff00000083ff7812 */ /* 0x000fc8000784c0ff */
[----:B------:R-:W-:-:S04]  /*1fb0*/  FSEL R92, R92, RZ, P2 ;  /* 0x000000ff5c5c7208 */ /* 0x000fc80001000000 */
[----:B------:R-:W-:Y:S01]  /*1fc0*/  F2FP.BF16.F32.PACK_AB R75, R92, R75 ;  /* 0x0000004b5c4b723e */ /* 0x000fe200000010ff */
[----:B0-----:R-:W-:-:S05]  /*1fd0*/  IMAD.WIDE.U32 R76, R0, 0x10, R76 ;  /* 0x00000010004c7825 */ /* 0x001fca00078e004c */
[----:B------:R1:W-:Y:S02]  /*1fe0*/  STG.E.128 desc[UR4][R76.64], R72 ;  /* 0x000000484c007986 */ /* 0x0003e4000c101d04 */
.L_x_3094:
[----:B------:R-:W-:Y:S05]  /*1ff0*/  BSYNC B0 ;  /* 0x0000000000007941 */ /* 0x000fea0003800000 */
.L_x_3093:
[----:B------:R-:W-:Y:S02]  /*2000*/  IADD3 R88, R88, UR18, RZ ;  /* 0x0000001258587c10 */ /* 0x000fe4000fffe0ff */
[----:B------:R-:W-:Y:S02]  /*2010*/  SEL R0, RZ, 0x1, P5 ;  /* 0x00000001ff007807 */ /* 0x000fe40002800000 */
[----:B------:R-:W-:-:S13]  /*2020*/  ISETP.GE.AND P1, PT, R88, UR19, PT ;  /* 0x0000001358007c0c */ /* 0x000fda000bf26270 */
[----:B------:R-:W-:Y:S05]  /*2030*/  @!P1 BRA `(.L_x_3095) ;  /* 0xffffffe400309947 */ /* 0x000fea000383ffff */
.L_x_3085:
[----:B------:R-:W2:Y:S01]  /*2040*/  S2UR UR6, SR_CTAID.X ;  /* 0x00000000000679c3 */ /* 0x000ea20000002500 */
        /* <DEDUP_REMOVED lines=14> */
.L_x_3097:
[----:B------:R-:W-:Y:S05]  /*2130*/  BSYNC B0 ;  /* 0x0000000000007941 */ /* 0x000fea0003800000 */
.L_x_3096:
        /* <DEDUP_REMOVED lines=10> */
.L_x_3090:
[----:B------:R-:W-:Y:S01]  /*21e0*/  HFMA2.MMA R76, -RZ, RZ, 0, 9.5367431640625e-07 ;  /* 0x00000010ff4c7435 */ /* 0x000fe200000001ff */
[----:B------:R-:W-:Y:S02]  /*21f0*/  MOV R75, 0x1f ;  /* 0x0000001f004b7802 */ /* 0x000fe40000000f00 */
[----:B------:R-:W-:-:S08]  /*2200*/  MOV R74, 0xffffffff ;  /* 0xffffffff004a7802 */ /* 0x000fd00000000f00 */
[----:B-----5:R-:W-:Y:S05]  /*2210*/  WARPSYNC.COLLECTIVE R74, `(.L_x_3098) ;  /* 0x000000004a087348 */ /* 0x020fea0003c00000 */
[----:B------:R0:W1:Y:S02]  /*2220*/  SHFL.DOWN P6, R80, R127, R76, R75 ;  /* 0x0800004c7f507389 */ /* 0x00006400000c004b */
[----:B01---5:R-:W-:Y:S01]  /*2230*/  ENDCOLLECTIVE ;  /* 0x000000000000791b */ /* 0x023fe20003800000 */
.L_x_3098:
[----:B------:R-:W-:Y:S01]  /*2240*/  FADD.FTZ R77, R80, R127 ;  /* 0x0000007f504d7221 */ /* 0x000fe20000010000 */
[----:B------:R-:W-:-:S07]  /*2250*/  MOV R127, R128 ;  /* 0x00000080007f7202 */ /* 0x000fce0000000f00 */
[----:B------:R-:W-:Y:S05]  /*2260*/  WARPSYNC.COLLECTIVE R74, `(.L_x_3099) ;  /* 0x000000004a087348 */ /* 0x000fea0003c00000 */
[----:B------:R0:W1:Y:S02]  /*2270*/  SHFL.DOWN P6, R80, R127, R76, R75 ;  /* 0x0800004c7f507389 */ /* 0x00006400000c004b */
[----:B01----:R-:W-:Y:S01]  /*2280*/  ENDCOLLECTIVE ;  /* 0x000000000000791b */ /* 0x003fe20003800000 */
.L_x_3099:
[----:B------:R-:W-:Y:S01]  /*2290*/  HFMA2.MMA R76, -RZ, RZ, 0, 4.76837158203125e-07 ;  /* 0x00000008ff4c7435 */ /* 0x000fe200000001ff */
[----:B------:R-:W-:Y:S01]  /*22a0*/  MOV R127, R77 ;  /* 0x0000004d007f7202 */ /* 0x000fe20000000f00 */
[----:B------:R-:W-:-:S09]  /*22b0*/  FADD.FTZ R126, R80, R128 ;  /* 0x00000080507e7221 */ /* 0x000fd20000010000 */
[----:B------:R-:W-:Y:S05]  /*22c0*/  WARPSYNC.COLLECTIVE R74, `(.L_x_3100) ;  /* 0x000000004a087348 */ /* 0x000fea0003c00000 */
[----:B------:R0:W1:Y:S02]  /*22d0*/  SHFL.DOWN P6, R80, R127, R76, R75 ;  /* 0x0800004c7f507389 */ /* 0x00006400000c004b */
[----:B01----:R-:W-:Y:S01]  /*22e0*/  ENDCOLLECTIVE ;  /* 0x000000000000791b */ /* 0x003fe20003800000 */
.L_x_3100:
[----:B------:R-:W-:Y:S01]  /*22f0*/  MOV R127, R126 ;  /* 0x0000007e007f7202 */ /* 0x000fe20000000f00 */
[----:B------:R-:W-:-:S07]  /*2300*/  FADD.FTZ R125, R77, R80 ;  /* 0x000000504d7d7221 */ /* 0x000fce0000010000 */
[----:B------:R-:W-:Y:S05]  /*2310*/  WARPSYNC.COLLECTIVE R74, `(.L_x_3101) ;  /* 0x000000004a087348 */ /* 0x000fea0003c00000 */
[----:B------:R0:W1:Y:S02]  /*2320*/  SHFL.DOWN P6, R80, R127, R76, R75 ;  /* 0x0800004c7f507389 */ /* 0x00006400000c004b */
[----:B01----:R-:W-:Y:S01]  /*2330*/  ENDCOLLECTIVE ;  /* 0x000000000000791b */ /* 0x003fe20003800000 */
.L_x_3101:
[----:B------:R-:W-:Y:S01]  /*2340*/  HFMA2.MMA R76, -RZ, RZ, 0, 2.384185791015625e-07 ;  /* 0x00000004ff4c7435 */ /* 0x000fe200000001ff */
[----:B------:R-:W-:Y:S01]  /*2350*/  MOV R127, R125 ;  /* 0x0000007d007f7202 */ /* 0x000fe20000000f00 */
[----:B------:R-:W-:-:S09]  /*2360*/  FADD.FTZ R83, R126, R80 ;  /* 0x000000507e537221 */ /* 0x000fd20000010000 */
[----:B------:R-:W-:Y:S05]  /*2370*/  WARPSYNC.COLLECTIVE R74, `(.L_x_3102) ;  /* 0x000000004a087348 */ /* 0x000fea0003c00000 */
[----:B------:R0:W1:Y:S02]  /*2380*/  SHFL.DOWN P6, R80, R127, R76, R75 ;  /* 0x0800004c7f507389 */ /* 0x00006400000c004b */
[----:B01----:R-:W-:Y:S01]  /*2390*/  ENDCOLLECTIVE ;  /* 0x000000000000791b */ /* 0x003fe20003800000 */
.L_x_3102:
[----:B------:R-:W-:Y:S01]  /*23a0*/  MOV R127, R83 ;  /* 0x00000053007f7202 */ /* 0x000fe20000000f00 */
[----:B------:R-:W-:-:S07]  /*23b0*/  FADD.FTZ R82, R125, R80 ;  /* 0x000000507d527221 */ /* 0x000fce0000010000 */
[----:B------:R-:W-:Y:S05]  /*23c0*/  WARPSYNC.COLLECTIVE R74, `(.L_x_3103) ;  /* 0x000000004a087348 */ /* 0x000fea0003c00000 */
[----:B------:R0:W1:Y:S02]  /*23d0*/  SHFL.DOWN P6, R80, R127, R76, R75 ;  /* 0x0800004c7f507389 */ /* 0x00006400000c004b */
[----:B01----:R-:W-:Y:S01]  /*23e0*/  ENDCOLLECTIVE ;  /* 0x000000000000791b */ /* 0x003fe20003800000 */
.L_x_3103:
[----:B------:R-:W-:Y:S01]  /*23f0*/  HFMA2.MMA R76, -RZ, RZ, 0, 1.1920928955078125e-07 ;  /* 0x00000002ff4c7435 */ /* 0x000fe200000001ff */
[----:B------:R-:W-:Y:S01]  /*2400*/  MOV R127, R82 ;  /* 0x00000052007f7202 */ /* 0x000fe20000000f00 */
[----:B------:R-:W-:-:S09]  /*2410*/  FADD.FTZ R81, R83, R80 ;  /* 0x0000005053517221 */ /* 0x000fd20000010000 */
[----:B------:R-:W-:Y:S05]  /*2420*/  WARPSYNC.COLLECTIVE R74, `(.L_x_3104) ;  /* 0x000000004a087348 */ /* 0x000fea0003c00000 */
[----:B------:R0:W1:Y:S02]  /*2430*/  SHFL.DOWN P6, R80, R127, R76, R75 ;  /* 0x0800004c7f507389 */ /* 0x00006400000c004b */
[----:B01----:R-:W-:Y:S01]  /*2440*/  ENDCOLLECTIVE ;  /* 0x000000000000791b */ /* 0x003fe20003800000 */
.L_x_3104:
[----:B------:R-:W-:Y:S01]  /*2450*/  MOV R127, R81 ;  /* 0x00000051007f7202 */ /* 0x000fe20000000f00 */
[----:B------:R-:W-:-:S07]  /*2460*/  FADD.FTZ R78, R82, R80 ;  /* 0x00000050524e7221 */ /* 0x000fce0000010000 */
[----:B------:R-:W-:Y:S05]  /*2470*/  WARPSYNC.COLLECTIVE R74, `(.L_x_3105) ;  /* 0x000000004a087348 */ /* 0x000fea0003c00000 */
[----:B------:R0:W1:Y:S02]  /*2480*/  SHFL.DOWN P6, R80, R127, R76, R75 ;  /* 0x0800004c7f507389 */ /* 0x00006400000c004b */
[----:B01----:R-:W-:Y:S01]  /*2490*/  ENDCOLLECTIVE ;  /* 0x000000000000791b */ /* 0x003fe20003800000 */
.L_x_3105:
[----:B------:R-:W-:Y:S01]  /*24a0*/  HFMA2.MMA R76, -RZ, RZ, 0, 5.9604644775390625e-08 ;  /* 0x00000001ff4c7435 */ /* 0x000fe200000001ff */
[----:B------:R-:W-:Y:S01]  /*24b0*/  MOV R127, R78 ;  /* 0x0000004e007f7202 */ /* 0x000fe20000000f00 */
[----:B------:R-:W-:-:S09]  /*24c0*/  FADD.FTZ R77, R81, R80 ;  /* 0x00000050514d7221 */ /* 0x000fd20000010000 */
[----:B------:R-:W-:Y:S05]  /*24d0*/  WARPSYNC.COLLECTIVE R74, `(.L_x_3106) ;  /* 0x000000004a087348 */ /* 0x000fea0003c00000 */
[----:B------:R0:W1:Y:S02]  /*24e0*/  SHFL.DOWN P6, R80, R127, R76, R75 ;  /* 0x0800004c7f507389 */ /* 0x00006400000c004b */
[----:B01----:R-:W-:Y:S01]  /*24f0*/  ENDCOLLECTIVE ;  /* 0x000000000000791b */ /* 0x003fe20003800000 */
.L_x_3106:
[----:B------:R-:W-:Y:S02]  /*2500*/  MOV R127, R77 ;  /* 0x0000004d007f7202 */ /* 0x000fe40000000f00 */
[----:B------:R-:W-:-:S07]  /*2510*/  MOV R79, R80 ;  /* 0x00000050004f7202 */ /* 0x000fce0000000f00 */
[----:B------:R-:W-:Y:S05]  /*2520*/  WARPSYNC.COLLECTIVE R74, `(.L_x_3107) ;  /* 0x000000004a087348 */ /* 0x000fea0003c00000 */
[----:B------:R0:W1:Y:S02]  /*2530*/  SHFL.DOWN P6, R80, R127, R76, R75 ;  /* 0x0800004c7f507389 */ /* 0x00006400000c004b */
[----:B01----:R-:W-:Y:S01]  /*2540*/  ENDCOLLECTIVE ;  /* 0x000000000000791b */ /* 0x003fe20003800000 */
.L_x_3107:
[----:B------:R-:W-:Y:S05]  /*2550*/  BRA `(.L_x_3108) ;  /* 0xffffffec00687947 */ /* 0x000fea000383ffff */
.L_x_3109:
        /* <DEDUP_REMOVED lines=10> */
.L_x_8746:


//--------------------- .text._ZN10layer_norm13ln_bwd_kernelINS_13Kernel_traitsI13__nv_bfloat16S2_fS2_fjLj2048ELj1ELj1ELj4ELj16ENS_18Kernel_traits_baseILj2048ES2_S2_fS2_fjLj128EEEEELb1ELb0ELb0ELb1EEEvNS_9BwdParamsE --------------------------
	.section	.text._ZN10layer_norm13ln_bwd_kernelINS_13Kernel_traitsI13__nv_bfloat16S2_fS2_fjLj2048ELj1ELj1ELj4ELj16ENS_18Kernel_traits_baseILj2048ES2_S2_fS2_fjLj128EEEEELb1ELb0ELb0ELb1EEEvNS_9BwdParamsE,"ax",@progbits
	.align	128
        .global         _ZN10layer_norm13ln_bwd_kernelINS_13Kernel_traitsI13__nv_bfloat16S2_fS2_fjLj2048ELj1ELj1ELj4ELj16ENS_18Kernel_traits_baseILj2048ES2_S2_fS2_fjLj128EEEEELb1ELb0ELb0ELb1EEEvNS_9BwdParamsE
        .type           _ZN10layer_norm13ln_bwd_kernelINS_13Kernel_traitsI13__nv_bfloat16S2_fS2_fjLj2048ELj1ELj1ELj4ELj16ENS_18Kernel_traits_baseILj2048ES2_S2_fS2_fjLj128EEEEELb1ELb0ELb0ELb1EEEvNS_9BwdParamsE,@function
        .size           _ZN10layer_norm13ln_bwd_kernelINS_13Kernel_traitsI13__nv_bfloat16S2_fS2_fjLj2048ELj1ELj1ELj4ELj16ENS_18Kernel_traits_baseILj2048ES2_S2_fS2_fjLj128EEEEELb1ELb0ELb0ELb1EEEvNS_9BwdParamsE,(.L_x_8747 - _ZN10layer_norm13ln_bwd_kernelINS_13Kernel_traitsI13__nv_bfloat16S2_fS2_fjLj2048ELj1ELj1ELj4ELj16ENS_18Kernel_traits_baseILj2048ES2_S2_fS2_fjLj128EEEEELb1ELb0ELb0ELb1EEEvNS_9BwdParamsE)
        .other          _ZN10layer_norm13ln_bwd_kernelINS_13Kernel_traitsI13__nv_bfloat16S2_fS2_fjLj2048ELj1ELj1ELj4ELj16ENS_18Kernel_traits_baseILj2048ES2_S2_fS2_fjLj128EEEEELb1ELb0ELb0ELb1EEEvNS_9BwdParamsE,@"STO_CUDA_ENTRY STV_DEFAULT"
_ZN10layer_norm13ln_bwd_kernelINS_13Kernel_traitsI13__nv_bfloat16S2_fS2_fjLj2048ELj1ELj1ELj4ELj16ENS_18Kernel_traits_baseILj2048ES2_S2_fS2_fjLj128EEEEELb1ELb0ELb0ELb1EEEvNS_9BwdParamsE:
.text._ZN10layer_norm13ln_bwd_kernelINS_13Kernel_traitsI13__nv_bfloat16S2_fS2_fjLj2048ELj1ELj1ELj4ELj16ENS_18Kernel_traits_baseILj2048ES2_S2_fS2_fjLj128EEEEELb1ELb0ELb0ELb1EEEvNS_9BwdParamsE:
        /* <DEDUP_REMOVED lines=32> */
.L_x_3110:
        /* <DEDUP_REMOVED lines=23> */
[----:B0-----:R-:W-:Y:S02]  /*0370*/  CS2R R2, SRZ ;  /* 0x0000000000027805 */ /* 0x001fe4000001ff00 */
[C---:B--2---:R-:W-:Y:S02]  /*0380*/  PRMT R20, R117.reuse, 0x7632, R20 ;  /* 0x0000763275147816 */ /* 0x044fe40000000014 */
[----:B------:R-:W-:Y:S02]  /*0390*/  SHF.L.U32 R120, R117, 0x10, RZ ;  /* 0x0000001075787819 */ /* 0x000fe400000006ff */
[----:B------:R-:W-:Y:S02]  /*03a0*/  PRMT R121, R116, 0x7632, R121 ;  /* 0x0000763274797816 */ /* 0x000fe40000000079 */
[----:B------:R-:W-:-:S02]  /*03b0*/  PRMT R117, R118, 0x7632, R117 ;  /* 0x0000763276757816 */ /* 0x000fc40000000075 */
[----:B------:R-:W-:Y:S02]  /*03c0*/  PRMT R100, R119, 0x7632, R100 ;  /* 0x0000763277647816 */ /* 0x000fe40000000064 */
[----:B---3--:R-:W-:Y:S02]  /*03d0*/  PRMT R98, R80, 0x7632, R98 ;  /* 0x0000763250627816 */ /* 0x008fe40000000062 */
[----:B------:R-:W-:Y:S02]  /*03e0*/  PRMT R94, R81, 0x7632, R94 ;  /* 0x00007632515e7816 */ /* 0x000fe4000000005e */
[C---:B------:R-:W-:Y:S02]  /*03f0*/  PRMT R92, R82.reuse, 0x7632, R92 ;  /* 0x00007632525c7816 */ /* 0x040fe4000000005c */
[----:B------:R-:W-:Y:S02]  /*0400*/  PRMT R89, R83, 0x7632, R89 ;  /* 0x0000763253597816 */ /* 0x000fe40000000059 */
[----:B------:R-:W-:Y:S01]  /*0410*/  SHF.L.U32 R93, R82, 0x10, RZ ;  /* 0x00000010525d7819 */ /* 0x000fe200000006ff */
[----:B------:R-:W-:Y:S01]  /*0420*/  HFMA2.MMA R82, -RZ, RZ, 0, 0 ;  /* 0x00000000ff527435 */ /* 0x000fe200000001ff */
        /* <DEDUP_REMOVED lines=13> */
[----:B------:R-:W-:-:S07]  /*0500*/  SHF.L.U32 R89, R89, 0x10, RZ ;  /* 0x0000001059597819 */ /* 0x000fce00000006ff */
.L_x_3114:
[----:B0-----:R-:W0:Y:S01]  /*0510*/  LDC.64 R44, c[0x0][0x250] ;  /* 0x00009400ff2c7b82 */ /* 0x001e220000000a00 */
[----:B------:R-:W-:-:S05]  /*0520*/  IMAD R46, R88, UR9, RZ ;  /* 0x00000009582e7c24 */ /* 0x000fca000f8e02ff */
[----:B------:R-:W-:Y:S02]  /*0530*/  SHF.R.S32.HI R47, RZ, 0x1f, R46 ;  /* 0x0000001fff2f7819 */ /* 0x000fe4000001142e */
[----:B------:R-:W1:Y:S02]  /*0540*/  @P0 LDC.64 R104, c[0x0][0x270] ;  /* 0x00009c00ff680b82 */ /* 0x000e640000000a00 */
[----:B------:R-:W-:Y:S02]  /*0550*/  LEA.HI R47, R47, R46, RZ, 0x3 ;  /* 0x0000002e2f2f7211 */ /* 0x000fe400078f18ff */
[----:B------:R-:W-:Y:S02]  /*0560*/  SHF.R.S32.HI R46, RZ, 0x1f, R88 ;  /* 0x0000001fff2e7819 */ /* 0x000fe40000011458 */
[----:B------:R-:W-:Y:S02]  /*0570*/  LEA.HI.SX32 R96, R47, R124, 0x1d ;  /* 0x0000007c2f607211 */ /* 0x000fe400078feaff */
[----:B------:R-:W2:Y:S08]  /*0580*/  LDC.64 R56, c[0x0][0x238] ;  /* 0x00008e00ff387b82 */ /* 0x000eb00000000a00 */
[----:B------:R-:W3:Y:S01]  /*0590*/  LDC.64 R64, c[0x0][0x2b8] ;  /* 0x0000ae00ff407b82 */ /* 0x000ee20000000a00 */
[----:B0-----:R-:W-:-:S07]  /*05a0*/  IMAD.WIDE R44, R88, 0x4, R44 ;  /* 0x00000004582c7825 */ /* 0x001fce00078e022c */
[----:B------:R-:W0:Y:S01]  /*05b0*/  LDC.64 R80, c[0x0][0x258] ;  /* 0x00009600ff507b82 */ /* 0x000e220000000a00 */
[----:B------:R-:W-:Y:S01]  /*05c0*/  IADD3 R97, R96, 0x80, RZ ;  /* 0x0000008060617810 */ /* 0x000fe20007ffe0ff */
[----:B------:R-:W4:Y:S01]  /*05d0*/  LDG.E R103, desc[UR6][R44.64] ;  /* 0x000000062c677981 */ /* 0x000f22000c1e1900 */
[----:B-1----:R-:W-:-:S04]  /*05e0*/  @P0 LEA R104, P1, R88, R104, 0x1 ;  /* 0x0000006858680211 */ /* 0x002fc800078208ff */
[----:B------:R-:W-:Y:S01]  /*05f0*/  @P0 LEA.HI.X R105, R88, R105, R46, 0x1, P1 ;  /* 0x0000006958690211 */ /* 0x000fe200008f0c2e */
[C-C-:B--2---:R-:W-:Y:S01]  /*0600*/  IMAD.WIDE.U32 R48, R96.reuse, 0x20, R56.reuse ;  /* 0x0000002060307825 */ /* 0x144fe200078e0038 */
[----:B------:R-:W1:Y:S03]  /*0610*/  LDC.64 R86, c[0x0][0x2c8] ;  /* 0x0000b200ff567b82 */ /* 0x000e660000000a00 */
[----:B------:R-:W-:Y:S01]  /*0620*/  IMAD.WIDE.U32 R56, R97, 0x20, R56 ;  /* 0x0000002061387825 */ /* 0x000fe200078e0038 */
[----:B------:R-:W2:Y:S03]  /*0630*/  LDG.E.128 R44, desc[UR6][R48.64] ;  /* 0x00000006302c7981 */ /* 0x000ea6000c1e1d00 */
[----:B---3--:R-:W-:Y:S01]  /*0640*/  IMAD.WIDE.U32 R60, R96, 0x10, R64 ;  /* 0x00000010603c7825 */ /* 0x008fe200078e0040 */
[----:B------:R-:W3:Y:S01]  /*0650*/  @P0 LDG.E.U16 R104, desc[UR6][R104.64] ;  /* 0x0000000668680981 */ /* 0x000ee2000c1e1500 */
[----:B------:R-:W1:Y:S03]  /*0660*/  LDC.64 R106, c[0x0][0x240] ;  /* 0x00009000ff6a7b82 */ /* 0x000e660000000a00 */
[----:B------:R-:W3:Y:S01]  /*0670*/  LDG.E.128 R52, desc[UR6][R56.64] ;  /* 0x0000000638347981 */ /* 0x000ee2000c1e1d00 */
[----:B0-----:R-:W-:-:S03]  /*0680*/  IMAD.WIDE R80, R88, 0x4, R80 ;  /* 0x0000000458507825 */ /* 0x001fc600078e0250 */
[----:B------:R-:W3:Y:S04]  /*0690*/  LDG.E.128 R48, desc[UR6][R48.64+0x10] ;  /* 0x0000100630307981 */ /* 0x000ee8000c1e1d00 */
[----:B------:R-:W3:Y:S04]  /*06a0*/  LDG.E.128 R60, desc[UR6][R60.64] ;  /* 0x000000063c3c7981 */ /* 0x000ee8000c1e1d00 */
[----:B------:R-:W3:Y:S01]  /*06b0*/  LDG.E.128 R56, desc[UR6][R56.64+0x10] ;  /* 0x0000100638387981 */ /* 0x000ee2000c1e1d00 */
[----:B------:R-:W-:-:S03]  /*06c0*/  IMAD.WIDE.U32 R64, R97, 0x10, R64 ;  /* 0x0000001061407825 */ /* 0x000fc600078e0040 */
[----:B------:R0:W3:Y:S04]  /*06d0*/  LDG.E R101, desc[UR6][R80.64] ;  /* 0x0000000650657981 */ /* 0x0000e8000c1e1900 */
[----:B------:R-:W3:Y:S01]  /*06e0*/  LDG.E.128 R64, desc[UR6][R64.64] ;  /* 0x0000000640407981 */ /* 0x000ee2000c1e1d00 */
[----:B-1----:R-:W-:-:S04]  /*06f0*/  ISETP.NE.U32.AND P1, PT, R86, RZ, PT ;  /* 0x000000ff5600720c */ /* 0x002fc80003f25070 */
[----:B------:R-:W-:-:S13]  /*0700*/  ISETP.NE.AND.EX P1, PT, R87, RZ, PT, P1 ;  /* 0x000000ff5700720c */ /* 0x000fda0003f25310 */
[----:B0-----:R-:W0:Y:S08]  /*0710*/  @P1 LDC.64 R80, c[0x0][0x2c8] ;  /* 0x0000b200ff501b82 */ /* 0x001e300000000a00 */
[----:B------:R-:W1:Y:S01]  /*0720*/  @P1 LDC.64 R84, c[0x0][0x2c8] ;  /* 0x0000b200ff541b82 */ /* 0x000e620000000a00 */
[----:B0-----:R-:W-:-:S05]  /*0730*/  @P1 IMAD.WIDE.U32 R80, R96, 0x20, R80 ;  /* 0x0000002060501825 */ /* 0x001fca00078e0050 */
[----:B------:R-:W5:Y:S04]  /*0740*/  @P1 LDG.E.128 R20, desc[UR6][R80.64] ;  /* 0x0000000650141981 */ /* 0x000f68000c1e1d00 */
[----:B------:R0:W5:Y:S02]  /*0750*/  @P1 LDG.E.128 R24, desc[UR6][R80.64+0x10] ;  /* 0x0000100650181981 */ /* 0x000164000c1e1d00 */
[----:B0-----:R-:W-:-:S06]  /*0760*/  IMAD.WIDE.U32 R80, R97, 0x8, R106 ;  /* 0x0000000861507825 */ /* 0x001fcc00078e006a */
[----:B------:R-:W5:Y:S01]  /*0770*/  LDG.E.64 R80, desc[UR6][R80.64] ;  /* 0x0000000650507981 */ /* 0x000f62000c1e1b00 */
[----:B------:R-:W-:Y:S01]  /*0780*/  ISETP.NE.AND P3, PT, RZ, UR8, PT ;  /* 0x00000008ff007c0c */ /* 0x000fe2000bf65270 */
[----:B-1----:R-:W-:-:S04]  /*0790*/  @P1 IMAD.WIDE.U32 R84, R97, 0x20, R84 ;  /* 0x0000002061541825 */ /* 0x002fc800078e0054 */
[----:B------:R-:W-:Y:S01]  /*07a0*/  IMAD.WIDE.U32 R90, R96, 0x8, R106 ;  /* 0x00000008605a7825 */ /* 0x000fe200078e006a */
[----:B------:R-:W5:Y:S04]  /*07b0*/  @P1 LDG.E.128 R28, desc[UR6][R84.64] ;  /* 0x00000006541c1981 */ /* 0x000f68000c1e1d00 */
[----:B------:R-:W5:Y:S04]  /*07c0*/  @P1 LDG.E.128 R32, desc[UR6][R84.64+0x10] ;  /* 0x0000100654201981 */ /* 0x000f68000c1e1d00 */
[----:B------:R0:W5:Y:S02]  /*07d0*/  LDG.E.64 R84, desc[UR6][R90.64] ;  /* 0x000000065a547981 */ /* 0x000164000c1e1b00 */
[----:B0-----:R-:W-:Y:S01]  /*07e0*/  MOV R90, 0x3f800000 ;  /* 0x3f800000005a7802 */ /* 0x001fe20000000f00 */
[----:B------:R-:W-:Y:S01]  /*07f0*/  UMOV UR4, 0xffffffff ;  /* 0xffffffff00047882 */ /* 0x000fe20000000000 */
[----:B------:R-:W-:-:S02]  /*0800*/  LOP3.LUT P1, RZ, R123, 0x1f, RZ, 0xc0, !PT ;  /* 0x0000001f7bff7812 */ /* 0x000fc4000782c0ff */
[----:B----4-:R-:W-:-:S05]  /*0810*/  FSEL R112, R103, RZ, !P3 ;  /* 0x000000ff67707208 */ /* 0x010fca0005800000 */
[C---:B--2---:R-:W-:Y:S01]  /*0820*/  FADD.FTZ R91, -R112.reuse, R44 ;  /* 0x0000002c705b7221 */ /* 0x044fe20000010100 */
[C---:B------:R-:W-:Y:S01]  /*0830*/  FADD.FTZ R108, -R112.reuse, R46 ;  /* 0x0000002e706c7221 */ /* 0x040fe20000010100 */
[C---:B------:R-:W-:Y:S01]  /*0840*/  FADD.FTZ R109, -R112.reuse, R45 ;  /* 0x0000002d706d7221 */ /* 0x040fe20000010100 */
[----:B------:R-:W-:Y:S01]  /*0850*/  FADD.FTZ R107, -R112, R47 ;  /* 0x0000002f706b7221 */ /* 0x000fe20000010100 */
[----:B---3--:R-:W-:Y:S01]  /*0860*/  @P0 SHF.L.U32 R90, R104, 0x10, RZ ;  /* 0x00000010685a0819 */ /* 0x008fe200000006ff */
        /* <DEDUP_REMOVED lines=9> */
[C---:B------:R-:W-:Y:S01]  /*0900*/  FADD.FTZ R54, -R112.reuse, R56 ;  /* 0x0000003870367221 */ /* 0x040fe20000010100 */
[C---:B------:R-:W-:Y:S01]  /*0910*/  FADD.FTZ R111, -R112.reuse, R57 ;  /* 0x00000039706f7221 */ /* 0x040fe20000010100 */
[C---:B------:R-:W-:Y:S01]  /*0920*/  FADD.FTZ R52, -R112.reuse, R58 ;  /* 0x0000003a70347221 */ /* 0x040fe20000010100 */
[--C-:B------:R-:W-:Y:S01]  /*0930*/  FADD.FTZ R112, -R112, R59.reuse ;  /* 0x0000003b70707221 */ /* 0x100fe20000010100 */
[----:B------:R-:W-:Y:S01]  /*0940*/  PRMT R59, R60, 0x7632, R59 ;  /* 0x000076323c3b7816 */ /* 0x000fe2000000003b */
[----:B------:R-:W-:Y:S01]  /*0950*/  FMUL.FTZ R48, R101, R91 ;  /* 0x0000005b65307220 */ /* 0x000fe20000410000 */
[----:B------:R-:W-:-:S02]  /*0960*/  PRMT R60, R61, 0x7632, R60 ;  /* 0x000076323d3c7816 */ /* 0x000fc4000000003c */
[----:B------:R-:W-:Y:S01]  /*0970*/  PRMT R57, R63, 0x7632, R57 ;  /* 0x000076323f397816 */ /* 0x000fe20000000039 */
[C---:B------:R-:W-:Y:S01]  /*0980*/  FMUL.FTZ R109, R101.reuse, R109 ;  /* 0x0000006d656d7220 */ /* 0x040fe20000410000 */
[----:B------:R-:W-:Y:S01]  /*0990*/  PRMT R58, R62, 0x7632, R58 ;  /* 0x000076323e3a7816 */ /* 0x000fe2000000003a */
[----:B------:R-:W-:Y:S01]  /*09a0*/  FMUL.FTZ R103, R101, R103 ;  /* 0x0000006765677220 */ /* 0x000fe20000410000 */
[----:B------:R-:W-:Y:S02]  /*09b0*/  SHF.L.U32 R63, R63, 0x10, RZ ;  /* 0x000000103f3f7819 */ /* 0x000fe400000006ff */
[----:B------:R-:W-:Y:S01]  /*09c0*/  SHF.L.U32 R59, R59, 0x10, RZ ;  /* 0x000000103b3b7819 */ /* 0x000fe200000006ff */
[C---:B------:R-:W-:Y:S01]  /*09d0*/  FMUL.FTZ R107, R101.reuse, R107 ;  /* 0x0000006b656b7220 */ /* 0x040fe20000410000 */
[----:B------:R-:W-:Y:S01]  /*09e0*/  SHF.L.U32 R60, R60, 0x10, RZ ;  /* 0x000000103c3c7819 */ /* 0x000fe200000006ff */
[----:B------:R-:W-:Y:S01]  /*09f0*/  FADD.FTZ R79, R106, R79 ;  /* 0x0000004f6a4f7221 */ /* 0x000fe20000010000 */
[-C--:B------:R-:W-:Y:S01]  /*0a00*/  FFMA.FTZ R82, R48, R106.reuse, R82 ;  /* 0x0000006a30527223 */ /* 0x080fe20000010052 */
[----:B------:R-:W-:Y:S01]  /*0a10*/  SHF.L.U32 R62, R62, 0x10, RZ ;  /* 0x000000103e3e7819 */ /* 0x000fe200000006ff */
[----:B------:R-:W-:Y:S01]  /*0a20*/  FMUL.FTZ R106, R122, R106 ;  /* 0x0000006a7a6a7220 */ /* 0x000fe20000410000 */
[C---:B------:R-:W-:Y:S01]  /*0a30*/  PRMT R116, R64.reuse, 0x7632, R116 ;  /* 0x0000763240747816 */ /* 0x040fe20000000074 */
[----:B------:R-:W-:Y:S01]  /*0a40*/  FMUL.FTZ R104, R101, R104 ;  /* 0x0000006865687220 */ /* 0x000fe20000410000 */
[----:B------:R-:W-:Y:S01]  /*0a50*/  SHF.L.U32 R56, R64, 0x10, RZ ;  /* 0x0000001040387819 */ /* 0x000fe200000006ff */
[----:B------:R-:W-:Y:S01]  /*0a60*/  FADD.FTZ R4, R63, R4 ;  /* 0x000000043f047221 */ /* 0x000fe20000010000 */
[C---:B------:R-:W-:Y:S01]  /*0a70*/  PRMT R110, R66.reuse, 0x7632, R110 ;  /* 0x00007632426e7816 */ /* 0x040fe2000000006e */
[----:B------:R-:W-:Y:S01]  /*0a80*/  FFMA.FTZ R0, R103, R63, R0 ;  /* 0x0000003f67007223 */ /* 0x000fe20000010000 */
[----:B------:R-:W-:Y:S01]  /*0a90*/  SHF.L.U32 R53, R66, 0x10, RZ ;  /* 0x0000001042357819 */ /* 0x000fe200000006ff */
[----:B------:R-:W-:Y:S01]  /*0aa0*/  FMUL.FTZ R66, R101, R49 ;  /* 0x0000003165427220 */ /* 0x000fe20000410000 */
[----:B------:R-:W-:Y:S01]  /*0ab0*/  PRMT R113, R67, 0x7632, R113 ;  /* 0x0000763243717816 */ /* 0x000fe20000000071 */
[----:B------:R-:W-:Y:S01]  /*0ac0*/  FFMA.FTZ R78, R109, R59, R78 ;  /* 0x0000003b6d4e7223 */ /* 0x000fe2000001004e */
[----:B------:R-:W-:Y:S01]  /*0ad0*/  SHF.L.U32 R50, R67, 0x10, RZ ;  /* 0x0000001043327819 */ /* 0x000fe200000006ff */
[----:B------:R-:W-:Y:S01]  /*0ae0*/  FMUL.FTZ R67, R114, R63 ;  /* 0x0000003f72437220 */ /* 0x000fe20000410000 */
[----:B------:R-:W-:Y:S01]  /*0af0*/  SHF.L.U32 R58, R58, 0x10, RZ ;  /* 0x000000103a3a7819 */ /* 0x000fe200000006ff */
[----:B------:R-:W-:Y:S01]  /*0b00*/  FADD.FTZ R77, R59, R77 ;  /* 0x0000004d3b4d7221 */ /* 0x000fe20000010000 */
[----:B------:R-:W-:Y:S01]  /*0b10*/  FMUL.FTZ R64, R121, R59 ;  /* 0x0000003b79407220 */ /* 0x000fe20000410000 */
[----:B------:R-:W-:Y:S01]  /*0b20*/  SHF.L.U32 R61, R61, 0x10, RZ ;  /* 0x000000103d3d7819 */ /* 0x000fe200000006ff */
[-C--:B------:R-:W-:Y:S01]  /*0b30*/  FFMA.FTZ R75, R107, R60.reuse, R75 ;  /* 0x0000003c6b4b7223 */ /* 0x080fe2000001004b */
[----:B------:R-:W-:Y:S01]  /*0b40*/  FADD.FTZ R73, R60, R73 ;  /* 0x000000493c497221 */ /* 0x000fe20000010000 */
[----:B------:R-:W-:Y:S01]  /*0b50*/  FMUL.FTZ R63, R119, R60 ;  /* 0x0000003c773f7220 */ /* 0x000fe20000410000 */
[C---:B------:R-:W-:Y:S01]  /*0b60*/  FMUL.FTZ R59, R101.reuse, R45 ;  /* 0x0000002d653b7220 */ /* 0x040fe20000410000 */
        /* <DEDUP_REMOVED lines=18> */
[----:B------:R-:W-:Y:S01]  /*0c90*/  SHF.L.U32 R57, R57, 0x10, RZ ;  /* 0x0000001039397819 */ /* 0x000fe200000006ff */
[C---:B------:R-:W-:Y:S01]  /*0ca0*/  FFMA.FTZ R44, R108.reuse, R105, R45 ;  /* 0x000000696c2c7223 */ /* 0x040fe2000001002d */
[----:B------:R-:W-:Y:S01]  /*0cb0*/  FADD.FTZ R74, R61, R74 ;  /* 0x0000004a3d4a7221 */ /* 0x000fe20000010000 */
[----:B------:R-:W-:Y:S01]  /*0cc0*/  FFMA.FTZ R76, R108, R61, R76 ;  /* 0x0000003d6c4c7223 */ /* 0x000fe2000001004c */
[----:B------:R-:W-:Y:S01]  /*0cd0*/  FADD.FTZ R46, R46, R63 ;  /* 0x0000003f2e2e7221 */ /* 0x000fe20000010000 */
[----:B------:R-:W-:Y:S01]  /*0ce0*/  FADD.FTZ R9, R57, R9 ;  /* 0x0000000939097221 */ /* 0x000fe20000010000 */
[-C--:B------:R-:W-:Y:S01]  /*0cf0*/  FFMA.FTZ R2, R65, R57.reuse, R2 ;  /* 0x0000003941027223 */ /* 0x080fe20000010002 */
[----:B------:R-:W-:Y:S01]  /*0d00*/  FMUL.FTZ R61, R100, R57 ;  /* 0x00000039643d7220 */ /* 0x000fe20000410000 */
[----:B------:R-:W-:Y:S01]  /*0d10*/  FFMA.FTZ R45, R107, R63, R44 ;  /* 0x0000003f6b2d7223 */ /* 0x000fe2000001002c */
[----:B------:R-:W-:Y:S01]  /*0d20*/  FMUL.FTZ R57, R101, R55 ;  /* 0x0000003765397220 */ /* 0x000fe20000410000 */
[----:B------:R-:W-:Y:S01]  /*0d30*/  FADD.FTZ R11, R47, R11 ;  /* 0x0000000b2f0b7221 */ /* 0x000fe20000010000 */
[-C--:B------:R-:W-:Y:S01]  /*0d40*/  FFMA.FTZ R12, R58, R47.reuse, R12 ;  /* 0x0000002f3a0c7223 */ /* 0x080fe2000001000c */
        /* <DEDUP_REMOVED lines=51> */
[----:B------:R-:W-:-:S03]  /*1080*/  FFMA.FTZ R47, R52, R50, R45 ;  /* 0x00000032342f7223 */ /* 0x000fc6000001002d */
[----:B------:R-:W-:Y:S01]  /*1090*/  FADD.FTZ R45, R44, R113 ;  /* 0x000000712c2d7221 */ /* 0x000fe20000010000 */
[----:B------:R-:W-:Y:S01]  /*10a0*/  FFMA.FTZ R47, R112, R113, R47 ;  /* 0x00000071702f7223 */ /* 0x000fe2000001002f */
[----:B------:R-:W-:Y:S06]  /*10b0*/  BRA.DIV UR4, `(.L_x_3112) ;  /* 0x00000012045c7947 */ /* 0x000fec000b800000 */
[----:B------:R-:W0:Y:S02]  /*10c0*/  SHFL.DOWN PT, R44, R45, 0x10, 0x1f ;  /* 0x0a001f002d2c7f89 */ /* 0x000e2400000e0000 */
[----:B0-----:R-:W-:Y:S02]  /*10d0*/  FADD.FTZ R45, R45, R44 ;  /* 0x0000002c2d2d7221 */ /* 0x001fe40000010000 */
[----:B------:R-:W0:Y:S02]  /*10e0*/  SHFL.DOWN PT, R44, R47, 0x10, 0x1f ;  /* 0x0a001f002f2c7f89 */ /* 0x000e2400000e0000 */
[----:B0-----:R-:W-:Y:S02]  /*10f0*/  FADD.FTZ R47, R47, R44 ;  /* 0x0000002c2f2f7221 */ /* 0x001fe40000010000 */
        /* <DEDUP_REMOVED lines=8> */
[----:B------:R-:W0:Y:S02]  /*1180*/  SHFL.DOWN PT, R46, R44, 0x2, 0x1f ;  /* 0x08401f002c2e7f89 */ /* 0x000e2400000e0000 */
[----:B0-----:R-:W-:Y:S02]  /*1190*/  FADD.FTZ R44, R44, R46 ;  /* 0x0000002e2c2c7221 */ /* 0x001fe40000010000 */
[----:B------:R-:W0:Y:S04]  /*11a0*/  SHFL.DOWN PT, R46, R45, 0x2, 0x1f ;  /* 0x08401f002d2e7f89 */ /* 0x000e2800000e0000 */
[----:B------:R1:W2:Y:S01]  /*11b0*/  SHFL.DOWN PT, R47, R44, 0x1, 0x1f ;  /* 0x08201f002c2f7f89 */ /* 0x0002a200000e0000 */
[----:B0-----:R-:W-:-:S05]  /*11c0*/  FADD.FTZ R45, R45, R46 ;  /* 0x0000002e2d2d7221 */ /* 0x001fca0000010000 */
[----:B--2---:R1:W0:Y:S02]  /*11d0*/  SHFL.DOWN PT, R46, R45, 0x1, 0x1f ;  /* 0x08201f002d2e7f89 */ /* 0x00422400000e0000 */
.L_x_3125:
[----:B------:R-:W-:Y:S01]  /*11e0*/  LOP3.LUT P4, RZ, R102, 0xff, RZ, 0xc0, !PT ;  /* 0x000000ff66ff7812 */ /* 0x000fe2000788c0ff */
[----:B-1----:R-:W-:Y:S01]  /*11f0*/  FADD.FTZ R44, R44, R47 ;  /* 0x0000002f2c2c7221 */ /* 0x002fe20000010000 */
[----:B0-----:R-:W-:Y:S01]  /*1200*/  FADD.FTZ R45, R45, R46 ;  /* 0x0000002e2d2d7221 */ /* 0x001fe20000010000 */
        /* <DEDUP_REMOVED lines=10> */
.L_x_3113:
[----:B------:R-:W-:Y:S05]  /*12b0*/  WARPSYNC.ALL ;  /* 0x0000000000007948 */ /* 0x000fea0003800000 */
[----:B------:R-:W1:Y:S08]  /*12c0*/  S2UR UR5, SR_CgaCtaId ;  /* 0x00000000000579c3 */ /* 0x000e700000008800 */
[----:B------:R-:W-:Y:S01]  /*12d0*/  BAR.SYNC.DEFER_BLOCKING 0x0 ;  /* 0x0000000000007b1d */ /* 0x000fe20000010000 */
[----:B0-----:R-:W-:-:S02]  /*12e0*/  SHF.R.U32.HI R44, RZ, 0x5, R123 ;  /* 0x00000005ff2c7819 */ /* 0x001fc4000001167b */
[----:B------:R-:W-:Y:S02]  /*12f0*/  ISETP.NE.U32.AND P2, PT, R86, RZ, PT ;  /* 0x000000ff5600720c */ /* 0x000fe40003f45070 */
[----:B------:R-:W-:Y:S01]  /*1300*/  LOP3.LUT R44, R44, 0x7fffffc, RZ, 0xc0, !PT ;  /* 0x07fffffc2c2c7812 */ /* 0x000fe200078ec0ff */
[----:B------:R-:W-:Y:S01]  /*1310*/  UMOV UR4, 0x400 ;  /* 0x0000040000047882 */ /* 0x000fe20000000000 */
[----:B------:R-:W-:Y:S02]  /*1320*/  ISETP.NE.AND.EX P2, PT, R87, RZ, PT, P2 ;  /* 0x000000ff5700720c */ /* 0x000fe40003f45320 */
[----:B------:R-:W-:Y:S02]  /*1330*/  @!P4 IADD3 R44, R44, 0x4, RZ ;  /* 0x000000042c2cc810 */ /* 0x000fe40007ffe0ff */
[C---:B-----5:R-:W-:Y:S02]  /*1340*/  LOP3.LUT P1, RZ, R84.reuse, 0xff00, RZ, 0xc0, !PT ;  /* 0x0000ff0054ff7812 */ /* 0x060fe4000782c0ff */
[----:B------:R-:W-:-:S02]  /*1350*/  LOP3.LUT P5, RZ, R84, 0xff000000, RZ, 0xc0, !PT ;  /* 0xff00000054ff7812 */ /* 0x000fc400078ac0ff */
[----:B------:R-:W-:Y:S01]  /*1360*/  IADD3 R88, R88, UR14, RZ ;  /* 0x0000000e58587c10 */ /* 0x000fe2000fffe0ff */
[----:B-1----:R-:W-:-:S06]  /*1370*/  ULEA UR4, UR5, UR4, 0x18 ;  /* 0x0000000405047291 */ /* 0x002fcc000f8ec03f */
[----:B------:R-:W-:-:S05]  /*1380*/  LEA R115, R44, UR4, 0x3 ;  /* 0x000000042c737c11 */ /* 0x000fca000f8e18ff */
        /* <DEDUP_REMOVED lines=12> */
[----:B------:R-:W-:Y:S02]  /*1450*/  FSEL R87, R46, RZ, !P3 ;  /* 0x000000ff2e577208 */ /* 0x000fe40005800000 */
[----:B------:R-:W-:-:S03]  /*1460*/  LOP3.LUT P3, RZ, R84, 0xff0000, RZ, 0xc0, !PT ;  /* 0x00ff000054ff7812 */ /* 0x000fc6000786c0ff */
[-CC-:B------:R-:W-:Y:S01]  /*1470*/  FFMA.FTZ R45, R48, R102.reuse, R87.reuse ;  /* 0x00000066302d7223 */ /* 0x180fe20000010057 */
[-CC-:B------:R-:W-:Y:S01]  /*1480*/  FFMA.FTZ R109, R109, R102.reuse, R87.reuse ;  /* 0x000000666d6d7223 */ /* 0x180fe20000010057 */
[-CC-:B------:R-:W-:Y:S01]  /*1490*/  FFMA.FTZ R46, R107, R102.reuse, R87.reuse ;  /* 0x000000666b2e7223 */ /* 0x180fe20000010057 */
[----:B------:R-:W-:Y:S01]  /*14a0*/  FFMA.FTZ R104, R104, R102, R87 ;  /* 0x0000006668687223 */ /* 0x000fe20000010057 */
[----:B------:R-:W-:Y:S01]  /*14b0*/  FADD.FTZ R44, R106, -R45 ;  /* 0x8000002d6a2c7221 */ /* 0x000fe20000010000 */
[----:B------:R-:W-:Y:S01]  /*14c0*/  MOV R45, R84 ;  /* 0x00000054002d7202 */ /* 0x000fe20000000f00 */
[----:B------:R-:W-:Y:S01]  /*14d0*/  FADD.FTZ R64, R64, -R109 ;  /* 0x8000006d40407221 */ /* 0x000fe20000010000 */
[----:B------:R-:W-:Y:S01]  /*14e0*/  FADD.FTZ R48, R63, -R46 ;  /* 0x8000002e3f307221 */ /* 0x000fe20000010000 */
[----:B------:R-:W-:Y:S01]  /*14f0*/  FMUL.FTZ R44, R101, R44 ;  /* 0x0000002c652c7220 */ /* 0x000fe20000410000 */
[----:B------:R-:W-:Y:S01]  /*1500*/  LOP3.LUT P6, RZ, R45, 0xff, RZ, 0xc0, !PT ;  /* 0x000000ff2dff7812 */ /* 0x000fe200078cc0ff */
[----:B------:R-:W-:Y:S01]  /*1510*/  FMUL.FTZ R45, R101, R64 ;  /* 0x00000040652d7220 */ /* 0x000fe20000410000 */
[----:B------:R-:W-:Y:S01]  /*1520*/  FFMA.FTZ R108, R108, R102, R87 ;  /* 0x000000666c6c7223 */ /* 0x000fe20000010057 */
[----:B------:R-:W-:Y:S01]  /*1530*/  FADD.FTZ R104, R91, -R104 ;  /* 0x800000685b687221 */ /* 0x000fe20000010000 */
[----:B------:R-:W-:Y:S01]  /*1540*/  @P2 FADD.FTZ R44, R20, R44 ;  /* 0x0000002c142c2221 */ /* 0x000fe20000010000 */
[----:B------:R-:W-:Y:S01]  /*1550*/  @P2 FADD.FTZ R45, R21, R45 ;  /* 0x0000002d152d2221 */ /* 0x000fe20000010000 */
[----:B------:R-:W-:Y:S01]  /*1560*/  FADD.FTZ R108, R105, -R108 ;  /* 0x8000006c696c7221 */ /* 0x000fe20000010000 */
[----:B------:R-:W-:Y:S01]  /*1570*/  FMUL.FTZ R47, R101, R48 ;  /* 0x00000030652f7220 */ /* 0x000fe20000410000 */
[-C--:B------:R-:W-:Y:S01]  /*1580*/  FMUL.FTZ R48, R44, R90.reuse ;  /* 0x0000005a2c307220 */ /* 0x080fe20000410000 */
[----:B------:R-:W-:Y:S01]  /*1590*/  FMUL.FTZ R63, R45, R90 ;  /* 0x0000005a2d3f7220 */ /* 0x000fe20000410000 */
[----:B------:R-:W-:Y:S01]  /*15a0*/  FMUL.FTZ R46, R101, R108 ;  /* 0x0000006c652e7220 */ /* 0x000fe20000410000 */
[-CC-:B------:R-:W-:Y:S01]  /*15b0*/  FFMA.FTZ R106, R54, R102.reuse, R87.reuse ;  /* 0x00000066366a7223 */ /* 0x180fe20000010057 */
[----:B------:R-:W-:Y:S01]  /*15c0*/  FMUL.FTZ R48, R48, UR11 ;  /* 0x0000000b30307c20 */ /* 0x000fe20008410000 */
[----:B------:R-:W-:Y:S01]  /*15d0*/  FMUL.FTZ R63, R63, UR11 ;  /* 0x0000000b3f3f7c20 */ /* 0x000fe20008410000 */
[-CC-:B------:R-:W-:Y:S01]  /*15e0*/  FFMA.FTZ R58, R58, R102.reuse, R87.reuse ;  /* 0x000000663a3a7223 */ /* 0x180fe20000010057 */
[-C--:B------:R-:W-:Y:S01]  /*15f0*/  FFMA.FTZ R111, R111, R102.reuse, R87 ;  /* 0x000000666f6f7223 */ /* 0x080fe20000010057 */
[----:B------:R-:W-:Y:S01]  /*1600*/  @P2 FADD.FTZ R46, R22, R46 ;  /* 0x0000002e162e2221 */ /* 0x000fe20000010000 */
[----:B------:R-:W-:Y:S01]  /*1610*/  FSEL R48, R48, RZ, P6 ;  /* 0x000000ff30307208 */ /* 0x000fe20003000000 */
[----:B------:R-:W-:Y:S01]  /*1620*/  @P2 FADD.FTZ R47, R23, R47 ;  /* 0x0000002f172f2221 */ /* 0x000fe20000010000 */
[----:B------:R-:W-:Y:S01]  /*1630*/  FSEL R86, R63, RZ, P1 ;  /* 0x000000ff3f567208 */ /* 0x000fe20000800000 */
[-CC-:B------:R-:W-:Y:S01]  /*1640*/  FFMA.FTZ R63, R66, R102.reuse, R87.reuse ;  /* 0x00000066423f7223 */ /* 0x180fe20000010057 */
[--C-:B------:R-:W-:Y:S01]  /*1650*/  FFMA.FTZ R66, R65, R102, R87.reuse ;  /* 0x0000006641427223 */ /* 0x100fe20000010057 */
[----:B------:R-:W-:Y:S01]  /*1660*/  FMUL.FTZ R65, R101, R104 ;  /* 0x0000006865417220 */ /* 0x000fe20000410000 */
[-C--:B------:R-:W-:Y:S01]  /*1670*/  FFMA.FTZ R104, R57, R102.reuse, R87 ;  /* 0x0000006639687223 */ /* 0x080fe20000010057 */
[----:B------:R-:W-:Y:S01]  /*1680*/  FADD.FTZ R108, R62, -R63 ;  /* 0x8000003f3e6c7221 */ /* 0x000fe20000010000 */
[-C--:B------:R-:W-:Y:S01]  /*1690*/  FFMA.FTZ R63, R60, R102.reuse, R87 ;  /* 0x000000663c3f7223 */ /* 0x080fe20000010057 */
[----:B------:R-:W-:Y:S01]  /*16a0*/  @P2 FADD.FTZ R65, R24, R65 ;  /* 0x0000004118412221 */ /* 0x000fe20000010000 */
[-CC-:B------:R-:W-:Y:S01]  /*16b0*/  FFMA.FTZ R60, R59, R102.reuse, R87.reuse ;  /* 0x000000663b3c7223 */ /* 0x180fe20000010057 */
[--C-:B------:R-:W-:Y:S01]  /*16c0*/  FFMA.FTZ R57, R52, R102, R87.reuse ;  /* 0x0000006634397223 */ /* 0x100fe20000010057 */
[----:B------:R-:W-:Y:S01]  /*16d0*/  FMUL.FTZ R54, R101, R108 ;  /* 0x0000006c65367220 */ /* 0x000fe20000410000 */
[----:B------:R-:W-:Y:S01]  /*16e0*/  FMUL.FTZ R59, R65, R90 ;  /* 0x0000005a413b7220 */ /* 0x000fe20000410000 */
[----:B------:R-:W-:Y:S01]  /*16f0*/  LOP3.LUT P6, RZ, R85, 0xff, RZ, 0xc0, !PT ;  /* 0x000000ff55ff7812 */ /* 0x000fe200078cc0ff */
[----:B------:R-:W-:Y:S01]  /*1700*/  FADD.FTZ R60, R51, -R60 ;  /* 0x8000003c333c7221 */ /* 0x000fe20000010000 */
[----:B------:R-:W-:Y:S01]  /*1710*/  @P2 FADD.FTZ R54, R25, R54 ;  /* 0x0000003619362221 */ /* 0x000fe20000010000 */
[----:B------:R-:W-:Y:S01]  /*1720*/  FMUL.FTZ R52, R59, UR11 ;  /* 0x0000000b3b347c20 */ /* 0x000fe20008410000 */
[----:B------:R-:W-:Y:S01]  /*1730*/  MOV R59, R80 ;  /* 0x00000050003b7202 */ /* 0x000fe20000000f00 */
[-CC-:B------:R-:W-:Y:S01]  /*1740*/  FFMA.FTZ R62, R103, R102.reuse, R87.reuse ;  /* 0x00000066673e7223 */ /* 0x180fe20000010057 */
[----:B------:R-:W-:Y:S01]  /*1750*/  LOP3.LUT P1, RZ, R85, 0xff00, RZ, 0xc0, !PT ;  /* 0x0000ff0055ff7812 */ /* 0x000fe2000782c0ff */
[----:B------:R-:W-:Y:S01]  /*1760*/  FFMA.FTZ R102, R112, R102, R87 ;  /* 0x0000006670667223 */ /* 0x000fe20000010057 */
[----:B------:R-:W-:Y:S01]  /*1770*/  FSEL R52, R52, RZ, P6 ;  /* 0x000000ff34347208 */ /* 0x000fe20003000000 */
[----:B------:R-:W-:Y:S01]  /*1780*/  FADD.FTZ R62, R67, -R62 ;  /* 0x8000003e433e7221 */ /* 0x000fe20000010000 */
[----:B------:R-:W-:Y:S01]  /*1790*/  LOP3.LUT P6, RZ, R59, 0xff, RZ, 0xc0, !PT ;  /* 0x000000ff3bff7812 */ /* 0x000fe200078cc0ff */
[----:B------:R-:W-:Y:S01]  /*17a0*/  FMUL.FTZ R59, R54, R90 ;  /* 0x0000005a363b7220 */ /* 0x000fe20000410000 */
[----:B------:R-:W-:Y:S01]  /*17b0*/  FADD.FTZ R56, R56, -R63 ;  /* 0x8000003f38387221 */ /* 0x000fe20000010000 */
[----:B------:R-:W-:Y:S01]  /*17c0*/  FADD.FTZ R113, R113, -R102 ;  /* 0x8000006671717221 */ /* 0x000fe20000010000 */
[----:B------:R-:W-:Y:S01]  /*17d0*/  FMUL.FTZ R102, R101, R62 ;  /* 0x0000003e65667220 */ /* 0x000fe20000410000 */
[----:B------:R-:W-:Y:S01]  /*17e0*/  FMUL.FTZ R59, R59, UR11 ;  /* 0x0000000b3b3b7c20 */ /* 0x000fe20008410000 */
[----:B------:R-:W-:Y:S01]  /*17f0*/  FADD.FTZ R116, R50, -R57 ;  /* 0x8000003932747221 */ /* 0x000fe20000010000 */
[----:B------:R-:W-:Y:S01]  /*1800*/  FMUL.FTZ R108, R101, R56 ;  /* 0x00000038656c7220 */ /* 0x000fe20000410000 */
[----:B------:R-:W-:Y:S01]  /*1810*/  FADD.FTZ R66, R61, -R66 ;  /* 0x800000423d427221 */ /* 0x000fe20000010000 */
[----:B------:R-:W-:Y:S01]  /*1820*/  FMUL.FTZ R64, R46, R90 ;  /* 0x0000005a2e407220 */ /* 0x000fe20000410000 */
[----:B------:R-:W-:Y:S01]  /*1830*/  FSEL R51, R59, RZ, P1 ;  /* 0x000000ff3b337208 */ /* 0x000fe20000800000 */
[----:B------:R-:W-:Y:S01]  /*1840*/  @P2 FADD.FTZ R102, R26, R102 ;  /* 0x000000661a662221 */ /* 0x000fe20000010000 */
[----:B------:R-:W-:Y:S01]  /*1850*/  ISETP.NE.U32.AND P1, PT, RZ, UR12, PT ;  /* 0x0000000cff007c0c */ /* 0x000fe2000bf25070 */
[----:B------:R-:W-:Y:S01]  /*1860*/  FADD.FTZ R104, R49, -R104 ;  /* 0x8000006831687221 */ /* 0x000fe20000010000 */
[----:B------:R-:W-:Y:S01]  /*1870*/  FMUL.FTZ R49, R101, R66 ;  /* 0x0000004265317220 */ /* 0x000fe20000410000 */
[----:B------:R-:W-:Y:S01]  /*1880*/  FMUL.FTZ R64, R64, UR11 ;  /* 0x0000000b40407c20 */ /* 0x000fe20008410000 */
[----:B------:R-:W-:Y:S01]  /*1890*/  ISETP.NE.AND.EX P1, PT, RZ, UR13, PT, P1 ;  /* 0x0000000dff007c0c */ /* 0x000fe2000bf25310 */
[-C--:B------:R-:W-:Y:S01]  /*18a0*/  FMUL.FTZ R50, R102, R90.reuse ;  /* 0x0000005a66327220 */ /* 0x080fe20000410000 */
[-C--:B------:R-:W-:Y:S01]  /*18b0*/  FMUL.FTZ R84, R47, R90.reuse ;  /* 0x0000005a2f547220 */ /* 0x080fe20000410000 */
[----:B------:R-:W-:Y:S01]  /*18c0*/  @P2 FADD.FTZ R49, R27, R49 ;  /* 0x000000311b312221 */ /* 0x000fe20000010000 */
[----:B------:R-:W-:Y:S01]  /*18d0*/  @P2 FADD.FTZ R108, R28, R108 ;  /* 0x0000006c1c6c2221 */ /* 0x000fe20000010000 */
[----:B------:R-:W-:Y:S01]  /*18e0*/  FSEL R64, R64, RZ, P3 ;  /* 0x000000ff40407208 */ /* 0x000fe20001800000 */
[----:B------:R-:W-:Y:S01]  /*18f0*/  FMUL.FTZ R87, R50, UR11 ;  /* 0x0000000b32577c20 */ /* 0x000fe20008410000 */
[----:B------:R-:W-:Y:S01]  /*1900*/  FMUL.FTZ R84, R84, UR11 ;  /* 0x0000000b54547c20 */ /* 0x000fe20008410000 */
[----:B------:R-:W-:Y:S01]  /*1910*/  LOP3.LUT P3, RZ, R85, 0xff0000, RZ, 0xc0, !PT ;  /* 0x00ff000055ff7812 */ /* 0x000fe2000786c0ff */
[----:B------:R-:W-:Y:S01]  /*1920*/  FADD.FTZ R58, R55, -R58 ;  /* 0x8000003a373a7221 */ /* 0x000fe20000010000 */
[----:B------:R-:W-:Y:S01]  /*1930*/  FADD.FTZ R112, R53, -R106 ;  /* 0x8000006a35707221 */ /* 0x000fe20000010000 */
[-C--:B------:R-:W-:Y:S01]  /*1940*/  FMUL.FTZ R53, R49, R90.reuse ;  /* 0x0000005a31357220 */ /* 0x080fe20000410000 */
[----:B------:R-:W-:Y:S01]  /*1950*/  FMUL.FTZ R55, R108, R90 ;  /* 0x0000005a6c377220 */ /* 0x000fe20000410000 */
[----:B------:R-:W0:Y:S01]  /*1960*/  @P1 LDC.64 R56, c[0x0][0x308] ;  /* 0x0000c200ff381b82 */ /* 0x000e220000000a00 */
[C---:B------:R-:W-:Y:S01]  /*1970*/  FMUL.FTZ R107, R101.reuse, R60 ;  /* 0x0000003c656b7220 */ /* 0x040fe20000410000 */
[----:B------:R-:W-:Y:S01]  /*1980*/  FMUL.FTZ R106, R101, R58 ;  /* 0x0000003a656a7220 */ /* 0x000fe20000410000 */
[----:B------:R-:W-:Y:S01]  /*1990*/  FSEL R87, R87, RZ, P3 ;  /* 0x000000ff57577208 */ /* 0x000fe20001800000 */
[----:B------:R-:W-:Y:S01]  /*19a0*/  FMUL.FTZ R53, R53, UR11 ;  /* 0x0000000b35357c20 */ /* 0x000fe20008410000 */
[----:B------:R-:W-:Y:S01]  /*19b0*/  FSEL R84, R84, RZ, P5 ;  /* 0x000000ff54547208 */ /* 0x000fe20002800000 */
[----:B------:R-:W-:Y:S01]  /*19c0*/  FMUL.FTZ R55, R55, UR11 ;  /* 0x0000000b37377c20 */ /* 0x000fe20008410000 */
[----:B------:R-:W-:Y:S01]  /*19d0*/  ISETP.NE.U32.AND P3, PT, RZ, UR12, PT ;  /* 0x0000000cff007c0c */ /* 0x000fe2000bf65070 */
[----:B------:R-:W-:Y:S01]  /*19e0*/  FADD.FTZ R110, R110, -R111 ;  /* 0x8000006f6e6e7221 */ /* 0x000fe20000010000 */
[----:B------:R-:W-:Y:S01]  /*19f0*/  LOP3.LUT P5, RZ, R85, 0xff000000, RZ, 0xc0, !PT ;  /* 0xff00000055ff7812 */ /* 0x000fe200078ac0ff */
[----:B------:R-:W-:Y:S01]  /*1a00*/  @P2 FADD.FTZ R107, R29, R107 ;  /* 0x0000006b1d6b2221 */ /* 0x000fe20000010000 */
[C---:B------:R-:W-:Y:S01]  /*1a10*/  FMUL.FTZ R105, R101.reuse, R104 ;  /* 0x0000006865697220 */ /* 0x040fe20000410000 */
[----:B------:R-:W-:Y:S01]  /*1a20*/  @P2 FADD.FTZ R106, R30, R106 ;  /* 0x0000006a1e6a2221 */ /* 0x000fe20000010000 */
[C---:B------:R-:W-:Y:S01]  /*1a30*/  FMUL.FTZ R104, R101.reuse, R112 ;  /* 0x0000007065687220 */ /* 0x040fe20000410000 */
[----:B------:R-:W1:Y:S01]  /*1a40*/  LDC.64 R58, c[0x0][0x2f8] ;  /* 0x0000be00ff3a7b82 */ /* 0x000e620000000a00 */
[----:B------:R-:W-:Y:S01]  /*1a50*/  ISETP.NE.AND.EX P3, PT, RZ, UR13, PT, P3 ;  /* 0x0000000dff007c0c */ /* 0x000fe2000bf65330 */
[----:B------:R-:W-:Y:S01]  /*1a60*/  FMUL.FTZ R103, R101, R110 ;  /* 0x0000006e65677220 */ /* 0x000fe20000410000 */
[----:B------:R-:W-:Y:S01]  /*1a70*/  FSEL R91, R53, RZ, P5 ;  /* 0x000000ff355b7208 */ /* 0x000fe20002800000 */
[----:B------:R-:W-:Y:S01]  /*1a80*/  FMUL.FTZ R50, R101, R116 ;  /* 0x0000007465327220 */ /* 0x000fe20000410000 */
[----:B------:R-:W-:Y:S01]  /*1a90*/  FSEL R67, R55, RZ, P6 ;  /* 0x000000ff37437208 */ /* 0x000fe20003000000 */
[-C--:B------:R-:W-:Y:S01]  /*1aa0*/  FMUL.FTZ R53, R107, R90.reuse ;  /* 0x0000005a6b357220 */ /* 0x080fe20000410000 */
[----:B------:R-:W-:Y:S01]  /*1ab0*/  @P2 FADD.FTZ R105, R31, R105 ;  /* 0x000000691f692221 */ /* 0x000fe20000010000 */
[----:B------:R-:W2:Y:S01]  /*1ac0*/  @P1 LDC.64 R62, c[0x0][0x308] ;  /* 0x0000c200ff3e1b82 */ /* 0x000ea20000000a00 */
[----:B------:R-:W-:Y:S01]  /*1ad0*/  FMUL.FTZ R55, R106, R90 ;  /* 0x0000005a6a377220 */ /* 0x000fe20000410000 */
[----:B------:R-:W-:Y:S01]  /*1ae0*/  @P2 FADD.FTZ R104, R32, R104 ;  /* 0x0000006820682221 */ /* 0x000fe20000010000 */
[----:B0-----:R-:W-:Y:S01]  /*1af0*/  @P1 IMAD.WIDE.U32 R56, R96, 0x20, R56 ;  /* 0x0000002060381825 */ /* 0x001fe200078e0038 */
[----:B------:R-:W-:-:S03]  /*1b00*/  SEL R44, R44, R36, P3 ;  /* 0x000000242c2c7207 */ /* 0x000fc60001800000 */
[----:B------:R-:W-:Y:S01]  /*1b10*/  FMUL.FTZ R101, R101, R113 ;  /* 0x0000007165657220 */ /* 0x000fe20000410000 */
[----:B------:R-:W-:Y:S01]  /*1b20*/  SEL R45, R45, R37, P3 ;  /* 0x000000252d2d7207 */ /* 0x000fe20001800000 */
[----:B------:R-:W-:Y:S01]  /*1b30*/  FMUL.FTZ R53, R53, UR11 ;  /* 0x0000000b35357c20 */ /* 0x000fe20008410000 */
[----:B------:R-:W-:Y:S01]  /*1b40*/  SEL R46, R46, R38, P3 ;  /* 0x000000262e2e7207 */ /* 0x000fe20001800000 */
[----:B------:R-:W-:Y:S01]  /*1b50*/  @P2 FADD.FTZ R103, R33, R103 ;  /* 0x0000006721672221 */ /* 0x000fe20000010000 */
[----:B------:R-:W-:Y:S01]  /*1b60*/  SEL R47, R47, R39, P3 ;  /* 0x000000272f2f7207 */ /* 0x000fe20001800000 */
[----:B------:R-:W-:Y:S01]  /*1b70*/  @P2 FADD.FTZ R50, R34, R50 ;  /* 0x0000003222322221 */ /* 0x000fe20000010000 */
[C---:B------:R-:W-:Y:S01]  /*1b80*/  LOP3.LUT P5, RZ, R80.reuse, 0xff00, RZ, 0xc0, !PT ;  /* 0x0000ff0050ff7812 */ /* 0x040fe200078ac0ff */
[-C--:B------:R-:W-:Y:S01]  /*1b90*/  FMUL.FTZ R60, R105, R90.reuse ;  /* 0x0000005a693c7220 */ /* 0x080fe20000410000 */
[----:B------:R-:W-:Y:S01]  /*1ba0*/  FMUL.FTZ R55, R55, UR11 ;  /* 0x0000000b37377c20 */ /* 0x000fe20008410000 */
[----:B------:R-:W-:Y:S01]  /*1bb0*/  LOP3.LUT P6, RZ, R80, 0xff0000, RZ, 0xc0, !PT ;  /* 0x00ff000050ff7812 */ /* 0x000fe200078cc0ff */
[----:B------:R-:W-:Y:S01]  /*1bc0*/  FMUL.FTZ R61, R104, R90 ;  /* 0x0000005a683d7220 */ /* 0x000fe20000410000 */
[----:B------:R-:W-:Y:S01]  /*1bd0*/  @P2 FADD.FTZ R101, R35, R101 ;  /* 0x0000006523652221 */ /* 0x000fe20000010000 */
[----:B------:R0:W-:Y:S01]  /*1be0*/  @P1 STG.E.128 desc[UR6][R56.64], R44 ;  /* 0x0000002c38001986 */ /* 0x0001e2000c101d06 */
[----:B------:R-:W-:Y:S01]  /*1bf0*/  FMUL.FTZ R60, R60, UR11 ;  /* 0x0000000b3c3c7c20 */ /* 0x000fe20008410000 */
[----:B------:R-:W-:Y:S01]  /*1c00*/  FSEL R85, R53, RZ, P5 ;  /* 0x000000ff35557208 */ /* 0x000fe20002800000 */
[----:B------:R-:W-:Y:S01]  /*1c10*/  FMUL.FTZ R61, R61, UR11 ;  /* 0x0000000b3d3d7c20 */ /* 0x000fe20008410000 */
[----:B------:R-:W-:-:S02]  /*1c20*/  LOP3.LUT P5, RZ, R80, 0xff000000, RZ, 0xc0, !PT ;  /* 0xff00000050ff7812 */ /* 0x000fc400078ac0ff */
[----:B------:R-:W-:Y:S01]  /*1c30*/  FSEL R53, R55, RZ, P6 ;  /* 0x000000ff37357208 */ /* 0x000fe20003000000 */
[----:B--2---:R-:W-:Y:S01]  /*1c40*/  @P1 IMAD.WIDE.U32 R62, R97, 0x20, R62 ;  /* 0x00000020613e1825 */ /* 0x004fe200078e003e */
[C---:B------:R-:W-:Y:S02]  /*1c50*/  LOP3.LUT P6, RZ, R81.reuse, 0xff, RZ, 0xc0, !PT ;  /* 0x000000ff51ff7812 */ /* 0x040fe400078cc0ff */
[----:B------:R-:W-:Y:S02]  /*1c60*/  FSEL R66, R60, RZ, P5 ;  /* 0x000000ff3c427208 */ /* 0x000fe40002800000 */
[----:B------:R-:W-:Y:S02]  /*1c70*/  LOP3.LUT P5, RZ, R81, 0xff00, RZ, 0xc0, !PT ;  /* 0x0000ff0051ff7812 */ /* 0x000fe400078ac0ff */
[----:B------:R-:W-:Y:S01]  /*1c80*/  FSEL R55, R61, RZ, P6 ;  /* 0x000000ff3d377208 */ /* 0x000fe20003000000 */
[----:B-1----:R-:W-:Y:S01]  /*1c90*/  IMAD.WIDE.U32 R60, R96, 0x10, R58 ;  /* 0x00000010603c7825 */ /* 0x002fe200078e003a */
[----:B------:R-:W-:-:S02]  /*1ca0*/  LOP3.LUT P6, RZ, R81, 0xff0000, RZ, 0xc0, !PT ;  /* 0x00ff000051ff7812 */ /* 0x000fc400078cc0ff */
[-C--:B0-----:R-:W-:Y:S01]  /*1cb0*/  SEL R45, R54, R41.reuse, P3 ;  /* 0x00000029362d7207 */ /* 0x081fe20001800000 */
[----:B------:R-:W-:Y:S01]  /*1cc0*/  IMAD.WIDE.U32 R58, R97, 0x10, R58 ;  /* 0x00000010613a7825 */ /* 0x000fe200078e003a */
[----:B------:R-:W-:Y:S02]  /*1cd0*/  SEL R46, R102, R42, P3 ;  /* 0x0000002a662e7207 */ /* 0x000fe40001800000 */
[C---:B------:R-:W-:Y:S01]  /*1ce0*/  SEL R41, R103.reuse, R41, P3 ;  /* 0x0000002967297207 */ /* 0x040fe20001800000 */
[----:B------:R-:W-:Y:S01]  /*1cf0*/  FMUL.FTZ R103, R103, R90 ;  /* 0x0000005a67677220 */ /* 0x000fe20000410000 */
[C---:B------:R-:W-:Y:S01]  /*1d00*/  SEL R42, R50.reuse, R42, P3 ;  /* 0x0000002a322a7207 */ /* 0x040fe20001800000 */
[-C--:B------:R-:W-:Y:S01]  /*1d10*/  FMUL.FTZ R50, R50, R90.reuse ;  /* 0x0000005a32327220 */ /* 0x080fe20000410000 */
[----:B------:R-:W-:Y:S01]  /*1d20*/  FMUL.FTZ R90, R101, R90 ;  /* 0x0000005a655a7220 */ /* 0x000fe20000410000 */
[----:B------:R-:W-:Y:S01]  /*1d30*/  SEL R47, R49, R43, P3 ;  /* 0x0000002b312f7207 */ /* 0x000fe20001800000 */
[----:B------:R-:W-:Y:S01]  /*1d40*/  FMUL.FTZ R103, R103, UR11 ;  /* 0x0000000b67677c20 */ /* 0x000fe20008410000 */
[----:B------:R-:W-:Y:S01]  /*1d50*/  F2FP.BF16.F32.PACK_AB R49, R84, R64 ;  /* 0x000000405431723e */ /* 0x000fe200000010ff */
[----:B------:R-:W-:Y:S01]  /*1d60*/  FMUL.FTZ R64, R50, UR11 ;  /* 0x0000000b32407c20 */ /* 0x000fe20008410000 */
[----:B------:R-:W-:Y:S01]  /*1d70*/  FMUL.FTZ R90, R90, UR11 ;  /* 0x0000000b5a5a7c20 */ /* 0x000fe20008410000 */
[----:B------:R-:W-:-:S02]  /*1d80*/  LOP3.LUT P2, RZ, R81, 0xff000000, RZ, 0xc0, !PT ;  /* 0xff00000051ff7812 */ /* 0x000fc4000784c0ff */
[----:B------:R-:W-:Y:S02]  /*1d90*/  SEL R44, R65, R40, P3 ;  /* 0x00000028412c7207 */ /* 0x000fe40001800000 */
[----:B------:R-:W-:Y:S02]  /*1da0*/  FSEL R54, R103, RZ, P5 ;  /* 0x000000ff67367208 */ /* 0x000fe40002800000 */
[----:B------:R-:W-:Y:S01]  /*1db0*/  FSEL R64, R64, RZ, P6 ;  /* 0x000000ff40407208 */ /* 0x000fe20003000000 */
[----:B------:R0:W-:Y:S01]  /*1dc0*/  @P1 STG.E.128 desc[UR6][R56.64+0x10], R44 ;  /* 0x0000102c38001986 */ /* 0x0001e2000c101d06 */
[----:B------:R-:W-:Y:S02]  /*1dd0*/  FSEL R65, R90, RZ, P2 ;  /* 0x000000ff5a417208 */ /* 0x000fe40001000000 */
[----:B------:R-:W-:Y:S02]  /*1de0*/  F2FP.BF16.F32.PACK_AB R50, R51, R52 ;  /* 0x000000343332723e */ /* 0x000fe400000010ff */
[----:B------:R-:W-:-:S02]  /*1df0*/  F2FP.BF16.F32.PACK_AB R48, R86, R48 ;  /* 0x000000305630723e */ /* 0x000fc400000010ff */
[----:B------:R-:W-:Y:S02]  /*1e00*/  F2FP.BF16.F32.PACK_AB R51, R91, R87 ;  /* 0x000000575b33723e */ /* 0x000fe400000010ff */
[----:B------:R-:W-:Y:S02]  /*1e10*/  SEL R36, R108, R36, P3 ;  /* 0x000000246c247207 */ /* 0x000fe40001800000 */
[----:B------:R-:W-:Y:S01]  /*1e20*/  SEL R37, R107, R37, P3 ;  /* 0x000000256b257207 */ /* 0x000fe20001800000 */
[----:B------:R0:W-:Y:S01]  /*1e30*/  STG.E.128 desc[UR6][R60.64], R48 ;  /* 0x000000303c007986 */ /* 0x0001e2000c101d06 */
[----:B------:R-:W-:Y:S02]  /*1e40*/  SEL R38, R106, R38, P3 ;  /* 0x000000266a267207 */ /* 0x000fe40001800000 */
[----:B------:R-:W-:Y:S02]  /*1e50*/  SEL R39, R105, R39, P3 ;  /* 0x0000002769277207 */ /* 0x000fe40001800000 */
[----:B------:R-:W-:-:S02]  /*1e60*/  SEL R40, R104, R40, P3 ;  /* 0x0000002868287207 */ /* 0x000fc40001800000 */
[----:B------:R-:W-:Y:S01]  /*1e70*/  SEL R43, R101, R43, P3 ;  /* 0x0000002b652b7207 */ /* 0x000fe20001800000 */
[----:B------:R0:W-:Y:S01]  /*1e80*/  @P1 STG.E.128 desc[UR6][R62.64], R36 ;  /* 0x000000243e001986 */ /* 0x0001e2000c101d06 */
[----:B------:R-:W-:Y:S02]  /*1e90*/  F2FP.BF16.F32.PACK_AB R54, R54, R55 ;  /* 0x000000373636723e */ /* 0x000fe400000010ff */
[----:B------:R-:W-:Y:S01]  /*1ea0*/  F2FP.BF16.F32.PACK_AB R52, R85, R67 ;  /* 0x000000435534723e */ /* 0x000fe200000010ff */
[----:B------:R0:W-:Y:S01]  /*1eb0*/  @P1 STG.E.128 desc[UR6][R62.64+0x10], R40 ;  /* 0x000010283e001986 */ /* 0x0001e2000c101d06 */
[----:B------:R-:W-:Y:S02]  /*1ec0*/  F2FP.BF16.F32.PACK_AB R53, R66, R53 ;  /* 0x000000354235723e */ /* 0x000fe400000010ff */
[----:B------:R-:W-:Y:S02]  /*1ed0*/  F2FP.BF16.F32.PACK_AB R55, R65, R64 ;  /* 0x000000404137723e */ /* 0x000fe400000010ff */
[----:B------:R-:W-:-:S02]  /*1ee0*/  ISETP.GE.AND P1, PT, R88, UR15, PT ;  /* 0x0000000f58007c0c */ /* 0x000fc4000bf26270 */
[----:B------:R-:W-:Y:S01]  /*1ef0*/  SEL R102, RZ, 0x1, P4 ;  /* 0x00000001ff667807 */ /* 0x000fe20002000000 */
        /* <DEDUP_REMOVED lines=33> */
.L_x_3111:
        /* <DEDUP_REMOVED lines=18> */
.L_x_3112:
[----:B------:R-:W-:Y:S01]  /*2230*/  HFMA2.MMA R125, -RZ, RZ, 0, 9.5367431640625e-07 ;  /* 0x00000010ff7d7435 */ /* 0x000fe200000001ff */
[----:B------:R-:W-:Y:S02]  /*2240*/  MOV R46, R45 ;  /* 0x0000002d002e7202 */ /* 0x000fe40000000f00 */
[----:B------:R-:W-:Y:S02]  /*2250*/  MOV R116, 0x1f ;  /* 0x0000001f00747802 */ /* 0x000fe40000000f00 */
[----:B------:R-:W-:-:S07]  /*2260*/  MOV R115, 0xffffffff ;  /* 0xffffffff00737802 */ /* 0x000fce0000000f00 */
[----:B-----5:R-:W-:Y:S05]  /*2270*/  WARPSYNC.COLLECTIVE R115, `(.L_x_3115) ;  /* 0x0000000073087348 */ /* 0x020fea0003c00000 */
[----:B------:R0:W1:Y:S02]  /*2280*/  SHFL.DOWN P2, R46, R46, R125, R116 ;  /* 0x0800007d2e2e7389 */ /* 0x0000640000040074 */
[----:B01---5:R-:W-:Y:S01]  /*2290*/  ENDCOLLECTIVE ;  /* 0x000000000000791b */ /* 0x023fe20003800000 */
.L_x_3115:
[----:B------:R-:W-:Y:S02]  /*22a0*/  MOV R44, R46 ;  /* 0x0000002e002c7202 */ /* 0x000fe40000000f00 */
[----:B------:R-:W-:-:S03]  /*22b0*/  MOV R46, R47 ;  /* 0x0000002f002e7202 */ /* 0x000fc60000000f00 */
[----:B------:R-:W-:-:S07]  /*22c0*/  FADD.FTZ R45, R45, R44 ;  /* 0x0000002c2d2d7221 */ /* 0x000fce0000010000 */
[----:B------:R-:W-:Y:S05]  /*22d0*/  WARPSYNC.COLLECTIVE R115, `(.L_x_3116) ;  /* 0x0000000073087348 */ /* 0x000fea0003c00000 */
[----:B------:R0:W1:Y:S02]  /*22e0*/  SHFL.DOWN P2, R46, R46, R125, R116 ;  /* 0x0800007d2e2e7389 */ /* 0x0000640000040074 */
[----:B01----:R-:W-:Y:S01]  /*22f0*/  ENDCOLLECTIVE ;  /* 0x000000000000791b */ /* 0x003fe20003800000 */
.L_x_3116:
[----:B------:R-:W-:Y:S01]  /*2300*/  HFMA2.MMA R125, -RZ, RZ, 0, 4.76837158203125e-07 ;  /* 0x00000008ff7d7435 */ /* 0x000fe200000001ff */
[----:B------:R-:W-:Y:S02]  /*2310*/  MOV R44, R46 ;  /* 0x0000002e002c7202 */ /* 0x000fe40000000f00 */
[----:B------:R-:W-:-:S03]  /*2320*/  MOV R46, R45 ;  /* 0x0000002d002e7202 */ /* 0x000fc60000000f00 */
[----:B------:R-:W-:-:S07]  /*2330*/  FADD.FTZ R47, R47, R44 ;  /* 0x0000002c2f2f7221 */ /* 0x000fce0000010000 */
[----:B------:R-:W-:Y:S05]  /*2340*/  WARPSYNC.COLLECTIVE R115, `(.L_x_3117) ;  /* 0x0000000073087348 */ /* 0x000fea0003c00000 */
[----:B------:R0:W1:Y:S02]  /*2350*/  SHFL.DOWN P2, R46, R46, R125, R116 ;  /* 0x0800007d2e2e7389 */ /* 0x0000640000040074 */
[----:B01----:R-:W-:Y:S01]  /*2360*/  ENDCOLLECTIVE ;  /* 0x000000000000791b */ /* 0x003fe20003800000 */
.L_x_3117:
[----:B------:R-:W-:Y:S02]  /*2370*/  MOV R44, R46 ;  /* 0x0000002e002c7202 */ /* 0x000fe40000000f00 */
[----:B------:R-:W-:-:S03]  /*2380*/  MOV R46, R47 ;  /* 0x0000002f002e7202 */ /* 0x000fc60000000f00 */
[----:B------:R-:W-:-:S07]  /*2390*/  FADD.FTZ R44, R45, R44 ;  /* 0x0000002c2d2c7221 */ /* 0x000fce0000010000 */
[----:B------:R-:W-:Y:S05]  /*23a0*/  WARPSYNC.COLLECTIVE R115, `(.L_x_3118) ;  /* 0x0000000073087348 */ /* 0x000fea0003c00000 */
[----:B------:R0:W1:Y:S02]  /*23b0*/  SHFL.DOWN P2, R46, R46, R125, R116 ;  /* 0x0800007d2e2e7389 */ /* 0x0000640000040074 */
[----:B01----:R-:W-:Y:S01]  /*23c0*/  ENDCOLLECTIVE ;  /* 0x000000000000791b */ /* 0x003fe20003800000 */
.L_x_3118:
[----:B------:R-:W-:Y:S01]  /*23d0*/  HFMA2.MMA R125, -RZ, RZ, 0, 2.384185791015625e-07 ;  /* 0x00000004ff7d7435 */ /* 0x000fe200000001ff */
[----:B------:R-:W-:Y:S01]  /*23e0*/  FADD.FTZ R47, R47, R46 ;  /* 0x0000002e2f2f7221 */ /* 0x000fe20000010000 */
[----:B------:R-:W-:-:S09]  /*23f0*/  MOV R46, R44 ;  /* 0x0000002c002e7202 */ /* 0x000fd20000000f00 */
[----:B------:R-:W-:Y:S05]  /*2400*/  WARPSYNC.COLLECTIVE R115, `(.L_x_3119) ;  /* 0x0000000073087348 */ /* 0x000fea0003c00000 */
[----:B------:R0:W1:Y:S02]  /*2410*/  SHFL.DOWN P2, R46, R46, R125, R116 ;  /* 0x0800007d2e2e7389 */ /* 0x0000640000040074 */
[----:B01----:R-:W-:Y:S01]  /*2420*/  ENDCOLLECTIVE ;  /* 0x000000000000791b */ /* 0x003fe20003800000 */
.L_x_3119:
[----:B------:R-:W-:Y:S02]  /*2430*/  MOV R45, R46 ;  /* 0x0000002e002d7202 */ /* 0x000fe40000000f00 */
[----:B------:R-:W-:-:S03]  /*2440*/  MOV R46, R47 ;  /* 0x0000002f002e7202 */ /* 0x000fc60000000f00 */
[----:B------:R-:W-:-:S07]  /*2450*/  FADD.FTZ R44, R44, R45 ;  /* 0x0000002d2c2c7221 */ /* 0x000fce0000010000 */
[----:B------:R-:W-:Y:S05]  /*2460*/  WARPSYNC.COLLECTIVE R115, `(.L_x_3120) ;  /* 0x0000000073087348 */ /* 0x000fea0003c00000 */
[----:B------:R0:W1:Y:S02]  /*2470*/  SHFL.DOWN P2, R46, R46, R125, R116 ;  /* 0x0800007d2e2e7389 */ /* 0x0000640000040074 */
[----:B01----:R-:W-:Y:S01]  /*2480*/  ENDCOLLECTIVE ;  /* 0x000000000000791b */ /* 0x003fe20003800000 */
.L_x_3120:
[----:B------:R-:W-:Y:S01]  /*2490*/  HFMA2.MMA R125, -RZ, RZ, 0, 1.1920928955078125e-07 ;  /* 0x00000002ff7d7435 */ /* 0x000fe200000001ff */
[----:B------:R-:W-:Y:S01]  /*24a0*/  FADD.FTZ R45, R47, R46 ;  /* 0x0000002e2f2d7221 */ /* 0x000fe20000010000 */
[----:B------:R-:W-:-:S09]  /*24b0*/  MOV R46, R44 ;  /* 0x0000002c002e7202 */ /* 0x000fd20000000f00 */
[----:B------:R-:W-:Y:S05]  /*24c0*/  WARPSYNC.COLLECTIVE R115, `(.L_x_3121) ;  /* 0x0000000073087348 */ /* 0x000fea0003c00000 */
[----:B------:R0:W1:Y:S02]  /*24d0*/  SHFL.DOWN P2, R46, R46, R125, R116 ;  /* 0x0800007d2e2e7389 */ /* 0x0000640000040074 */
[----:B01----:R-:W-:Y:S01]  /*24e0*/  ENDCOLLECTIVE ;  /* 0x000000000000791b */ /* 0x003fe20003800000 */
.L_x_3121:
[----:B------:R-:W-:Y:S01]  /*24f0*/  FADD.FTZ R44, R44, R46 ;  /* 0x0000002e2c2c7221 */ /* 0x000fe20000010000 */
[----:B------:R-:W-:-:S07]  /*2500*/  MOV R46, R45 ;  /* 0x0000002d002e7202 */ /* 0x000fce0000000f00 */
[----:B------:R-:W-:Y:S05]  /*2510*/  WARPSYNC.COLLECTIVE R115, `(.L_x_3122) ;  /* 0x0000000073087348 */ /* 0x000fea0003c00000 */
[----:B------:R0:W1:Y:S02]  /*2520*/  SHFL.DOWN P2, R46, R46, R125, R116 ;  /* 0x0800007d2e2e7389 */ /* 0x0000640000040074 */
[----:B01----:R-:W-:Y:S01]  /*2530*/  ENDCOLLECTIVE ;  /* 0x000000000000791b */ /* 0x003fe20003800000 */
.L_x_3122:
[----:B------:R-:W-:Y:S01]  /*2540*/  HFMA2.MMA R125, -RZ, RZ, 0, 5.9604644775390625e-08 ;  /* 0x00000001ff7d7435 */ /* 0x000fe200000001ff */
[----:B------:R-:W-:Y:S01]  /*2550*/  FADD.FTZ R45, R45, R46 ;  /* 0x0000002e2d2d7221 */ /* 0x000fe20000010000 */
[----:B------:R-:W-:-:S09]  /*2560*/  MOV R46, R44 ;  /* 0x0000002c002e7202 */ /* 0x000fd20000000f00 */
[----:B------:R-:W-:Y:S05]  /*2570*/  WARPSYNC.COLLECTIVE R115, `(.L_x_3123) ;  /* 0x0000000073087348 */ /* 0x000fea0003c00000 */
[----:B------:R0:W1:Y:S02]  /*2580*/  SHFL.DOWN P2, R46, R46, R125, R116 ;  /* 0x0800007d2e2e7389 */ /* 0x0000640000040074 */
[----:B01----:R-:W-:Y:S01]  /*2590*/  ENDCOLLECTIVE ;  /* 0x000000000000791b */ /* 0x003fe20003800000 */
.L_x_3123:
[----:B------:R-:W-:Y:S02]  /*25a0*/  MOV R47, R46 ;  /* 0x0000002e002f7202 */ /* 0x000fe40000000f00 */
[----:B------:R-:W-:-:S07]  /*25b0*/  MOV R46, R45 ;  /* 0x0000002d002e7202 */ /* 0x000fce0000000f00 */
[----:B------:R-:W-:Y:S05]  /*25c0*/  WARPSYNC.COLLECTIVE R115, `(.L_x_3124) ;  /* 0x0000000073087348 */ /* 0x000fea0003c00000 */
[----:B------:R0:W1:Y:S02]  /*25d0*/  SHFL.DOWN P2, R46, R46, R125, R116 ;  /* 0x0800007d2e2e7389 */ /* 0x0000640000040074 */
[----:B01----:R-:W-:Y:S01]  /*25e0*/  ENDCOLLECTIVE ;  /* 0x000000000000791b */ /* 0x003fe20003800000 */
.L_x_3124:
[----:B------:R-:W-:Y:S05]  /*25f0*/  BRA `(.L_x_3125) ;  /* 0xffffffe800f87947 */ /* 0x000fea000383ffff */
.L_x_3126:
        /* <DEDUP_REMOVED lines=16> */
.L_x_8747:


//--------------------- .text._ZN10layer_norm22ln_bwd_finalize_kernelINS_22Kernel_traits_finalizeILj2048E13__nv_bfloat16S2_fS2_fjLb0ELj1024ELj4ENS_18Kernel_traits_baseILj2048ES2_S2_fS2_fjLj1024EEEEELb0ELb0EEEvNS_9BwdParamsE --------------------------
	.section	.text._ZN10layer_norm22ln_bwd_finalize_kernelINS_22Kernel_traits_finalizeILj2048E13__nv_bfloat16S2_fS2_fjLb0ELj1024ELj4ENS_18Kernel_traits_baseILj2048ES2_S2_fS2_fjLj1024EEEEELb0ELb0EEEvNS_9BwdParamsE,"ax",@progbits
	.align	128
        .global         _ZN10layer_norm22ln_bwd_finalize_kernelINS_22Kernel_traits_finalizeILj2048E13__nv_bfloat16S2_fS2_fjLb0ELj1024ELj4ENS_18Kernel_traits_baseILj2048ES2_S2_fS2_fjLj1024EEEEELb0ELb0EEEvNS_9BwdParamsE
        .type           _ZN10layer_norm22ln_bwd_finalize_kernelINS_22Kernel_traits_finalizeILj2048E13__nv_bfloat16S2_fS2_fjLb0ELj1024ELj4ENS_18Kernel_traits_baseILj2048ES2_S2_fS2_fjLj1024EEEEELb0ELb0EEEvNS_9BwdParamsE,@function
        .size           _ZN10layer_norm22ln_bwd_finalize_kernelINS_22Kernel_traits_finalizeILj2048E13__nv_bfloat16S2_fS2_fjLb0ELj1024ELj4ENS_18Kernel_traits_baseILj2048ES2_S2_fS2_fjLj1024EEEEELb0ELb0EEEvNS_9BwdParamsE,(.L_x_8748 - _ZN10layer_norm22ln_bwd_finalize_kernelINS_22Kernel_traits_finalizeILj2048E13__nv_bfloat16S2_fS2_fjLb0ELj1024ELj4ENS_18Kernel_traits_baseILj2048ES2_S2_fS2_fjLj1024EEEEELb0ELb0EEEvNS_9BwdParamsE)
        .other          _ZN10layer_norm22ln_bwd_finalize_kernelINS_22Kernel_traits_finalizeILj2048E13__nv_bfloat16S2_fS2_fjLb0ELj1024ELj4ENS_18Kernel_traits_baseILj2048ES2_S2_fS2_fjLj1024EEEEELb0ELb0EEEvNS_9BwdParamsE,@"STO_CUDA_ENTRY STV_DEFAULT"
_ZN10layer_norm22ln_bwd_finalize_kernelINS_22Kernel_traits_finalizeILj2048E13__nv_bfloat16S2_fS2_fjLb0ELj1024ELj4ENS_18Kernel_traits_baseILj2048ES2_S2_fS2_fjLj1024EEEEELb0ELb0EEEvNS_9BwdParamsE:
.text._ZN10layer_norm22ln_bwd_finalize_kernelINS_22Kernel_traits_finalizeILj2048E13__nv_bfloat16S2_fS2_fjLb0ELj1024ELj4ENS_18Kernel_traits_baseILj2048ES2_S2_fS2_fjLj1024EEEEELb0ELb0EEEvNS_9BwdParamsE:
        /* <DEDUP_REMOVED lines=25> */
.L_x_3139:
        /* <DEDUP_REMOVED lines=30> */
.L_x_3131:
        /* <DEDUP_REMOVED lines=36> */
.L_x_3130:
[----:B------:R-:W-:Y:S05]  /*05b0*/  BSYNC B1 ;  /* 0x0000000000017941 */ /* 0x000fea0003800000 */
.L_x_3129:
        /* <DEDUP_REMOVED lines=24> */
.L_x_3133:
[----:B------:R-:W-:Y:S05]  /*0740*/  BSYNC B1 ;  /* 0x0000000000017941 */ /* 0x000fea0003800000 */
.L_x_3132:
        /* <DEDUP_REMOVED lines=12> */
.L_x_3134:
[----:B------:R-:W-:Y:S05]  /*0810*/  BSYNC B1 ;  /* 0x0000000000017941 */ /* 0x000fea0003800000 */
.L_x_3128:
[----:B------:R-:W-:Y:S05]  /*0820*/  BSYNC B0 ;  /* 0x0000000000007941 */ /* 0x000fea0003800000 */
.L_x_3127:
        /* <DEDUP_REMOVED lines=29> */
.L_x_3150:
[----:B---3--:R-:W-:Y:S01]  /*0a00*/  FADD.FTZ R9, R18, R9 ;  /* 0x0000000912097221 */ /* 0x008fe20000010000 */
[----:B--2---:R-:W-:-:S04]  /*0a10*/  FADD.FTZ R11, R10, R11 ;  /* 0x0000000b0a0b7221 */ /* 0x004fc80000010000 */
[----:B------:R2:W-:Y:S04]  /*0a20*/  @!P1 STS [R6+0x2000], R9 ;  /* 0x0020000906009388 */ /* 0x0005e80000000800 */
[----:B------:R2:W-:Y:S02]  /*0a30*/  @!P1 STS [R6+0x2080], R11 ;  /* 0x0020800b06009388 */ /* 0x0005e40000000800 */
.L_x_3135:
        /* <DEDUP_REMOVED lines=18> */
.L_x_3138:
[----:B------:R-:W-:Y:S05]  /*0b60*/  BSYNC B0 ;  /* 0x0000000000007941 */ /* 0x000fea0003800000 */
.L_x_3137:
[C---:B------:R-:W-:Y:S01]  /*0b70*/  ISETP.GT.U32.AND P1, PT, R3.reuse, -0x801, PT ;  /* 0xfffff7ff0300780c */ /* 0x040fe20003f24070 */
[----:B------:R-:W-:Y:S01]  /*0b80*/  VIADD R4, R4, 0x400 ;  /* 0x0000040004047836 */ /* 0x000fe20000000000 */
[----:B------:R-:W-:-:S11]  /*0b90*/  IADD3 R3, R3, 0x800, RZ ;  /* 0x0000080003037810 */ /* 0x000fd60007ffe0ff */
[----:B------:R-:W-:Y:S05]  /*0ba0*/  @P1 BRA `(.L_x_3139) ;  /* 0xfffffff400781947 */ /* 0x000fea000383ffff */
[----:B------:R-:W-:Y:S05]  /*0bb0*/  EXIT ;  /* 0x000000000000794d */ /* 0x000fea0003800000 */
.L_x_3136:
[----:B------:R-:W-:Y:S01]  /*0bc0*/  HFMA2.MMA R21, -RZ, RZ, 0, 5.9604644775390625e-08 ;  /* 0x00000001ff157435 */ /* 0x000fe200000001ff */
[----:B0--3--:R-:W-:Y:S01]  /*0bd0*/  MOV R22, R10 ;  /* 0x0000000a00167202 */ /* 0x009fe20000000f00 */
[----:B------:R-:W-:Y:S01]  /*0be0*/  IMAD.MOV.U32 R19, RZ, RZ, -0x1 ;  /* 0xffffffffff137424 */ /* 0x000fe200078e00ff */
[----:B------:R-:W-:-:S08]  /*0bf0*/  MOV R24, 0x1f ;  /* 0x0000001f00187802 */ /* 0x000fd00000000f00 */
[----:B-12---:R-:W-:Y:S05]  /*0c00*/  WARPSYNC.COLLECTIVE R19, `(.L_x_3140) ;  /* 0x0000000013087348 */ /* 0x006fea0003c00000 */
[----:B------:R0:W3:Y:S02]  /*0c10*/  SHFL.BFLY P2, R20, R22, R21, R24 ;  /* 0x0c00001516147389 */ /* 0x0000e40000040018 */
[----:B0123--:R-:W-:Y:S01]  /*0c20*/  ENDCOLLECTIVE ;  /* 0x000000000000791b */ /* 0x00ffe20003800000 */
.L_x_3140:
[----:B------:R-:W-:Y:S01]  /*0c30*/  HFMA2.MMA R21, -RZ, RZ, 0, 1.1920928955078125e-07 ;  /* 0x00000002ff157435 */ /* 0x000fe200000001ff */
[----:B------:R-:W-:-:S05]  /*0c40*/  MOV R11, R20 ;  /* 0x00000014000b7202 */ /* 0x000fca0000000f00 */
[----:B------:R-:W-:-:S05]  /*0c50*/  FADD.FTZ R11, R10, R11 ;  /* 0x0000000b0a0b7221 */ /* 0x000fca0000010000 */
[----:B------:R-:W-:-:S07]  /*0c60*/  MOV R22, R11 ;  /* 0x0000000b00167202 */ /* 0x000fce0000000f00 */
[----:B------:R-:W-:Y:S05]  /*0c70*/  WARPSYNC.COLLECTIVE R19, `(.L_x_3141) ;  /* 0x0000000013087348 */ /* 0x000fea0003c00000 */
[----:B------:R0:W1:Y:S02]  /*0c80*/  SHFL.BFLY P2, R20, R22, R21, R24 ;  /* 0x0c00001516147389 */ /* 0x0000640000040018 */
[----:B01----:R-:W-:Y:S01]  /*0c90*/  ENDCOLLECTIVE ;  /* 0x000000000000791b */ /* 0x003fe20003800000 */
.L_x_3141:
[----:B------:R-:W-:Y:S01]  /*0ca0*/  HFMA2.MMA R21, -RZ, RZ, 0, 2.384185791015625e-07 ;  /* 0x00000004ff157435 */ /* 0x000fe200000001ff */
[----:B------:R-:W-:-:S04]  /*0cb0*/  IMAD.MOV.U32 R14, RZ, RZ, R20 ;  /* 0x000000ffff0e7224 */ /* 0x000fc800078e0014 */
[----:B------:R-:W-:-:S05]  /*0cc0*/  FADD.FTZ R14, R11, R14 ;  /* 0x0000000e0b0e7221 */ /* 0x000fca0000010000 */
[----:B------:R-:W-:-:S07]  /*0cd0*/  MOV R22, R14 ;  /* 0x0000000e00167202 */ /* 0x000fce0000000f00 */
[----:B------:R-:W-:Y:S05]  /*0ce0*/  WARPSYNC.COLLECTIVE R19, `(.L_x_3142) ;  /* 0x0000000013087348 */ /* 0x000fea0003c00000 */
[----:B------:R0:W1:Y:S02]  /*0cf0*/  SHFL.BFLY P2, R20, R22, R21, R24 ;  /* 0x0c00001516147389 */ /* 0x0000640000040018 */
[----:B01----:R-:W-:Y:S01]  /*0d00*/  ENDCOLLECTIVE ;  /* 0x000000000000791b */ /* 0x003fe20003800000 */
.L_x_3142:
[----:B------:R-:W-:Y:S01]  /*0d10*/  HFMA2.MMA R21, -RZ, RZ, 0, 4.76837158203125e-07 ;  /* 0x00000008ff157435 */ /* 0x000fe200000001ff */
[----:B------:R-:W-:-:S05]  /*0d20*/  MOV R13, R20 ;  /* 0x00000014000d7202 */ /* 0x000fca0000000f00 */
[----:B------:R-:W-:-:S04]  /*0d30*/  FADD.FTZ R13, R14, R13 ;  /* 0x0000000d0e0d7221 */ /* 0x000fc80000010000 */
[----:B------:R-:W-:-:S07]  /*0d40*/  IMAD.MOV.U32 R22, RZ, RZ, R13 ;  /* 0x000000ffff167224 */ /* 0x000fce00078e000d */
[----:B------:R-:W-:Y:S05]  /*0d50*/  WARPSYNC.COLLECTIVE R19, `(.L_x_3143) ;  /* 0x0000000013087348 */ /* 0x000fea0003c00000 */
[----:B------:R0:W1:Y:S02]  /*0d60*/  SHFL.BFLY P2, R20, R22, R21, R24 ;  /* 0x0c00001516147389 */ /* 0x0000640000040018 */
[----:B01----:R-:W-:Y:S01]  /*0d70*/  ENDCOLLECTIVE ;  /* 0x000000000000791b */ /* 0x003fe20003800000 */
.L_x_3143:
[----:B------:R-:W-:Y:S01]  /*0d80*/  IMAD.MOV.U32 R21, RZ, RZ, 0x10 ;  /* 0x00000010ff157424 */ /* 0x000fe200078e00ff */
[----:B------:R-:W-:-:S05]  /*0d90*/  MOV R10, R20 ;  /* 0x00000014000a7202 */ /* 0x000fca0000000f00 */
[----:B------:R-:W-:-:S05]  /*0da0*/  FADD.FTZ R10, R13, R10 ;  /* 0x0000000a0d0a7221 */ /* 0x000fca0000010000 */
[----:B------:R-:W-:-:S07]  /*0db0*/  MOV R22, R10 ;  /* 0x0000000a00167202 */ /* 0x000fce0000000f00 */
[----:B------:R-:W-:Y:S05]  /*0dc0*/  WARPSYNC.COLLECTIVE R19, `(.L_x_3144) ;  /* 0x0000000013087348 */ /* 0x000fea0003c00000 */
[----:B------:R0:W1:Y:S02]  /*0dd0*/  SHFL.BFLY P2, R20, R22, R21, R24 ;  /* 0x0c00001516147389 */ /* 0x0000640000040018 */
[----:B01----:R-:W-:Y:S01]  /*0de0*/  ENDCOLLECTIVE ;  /* 0x000000000000791b */ /* 0x003fe20003800000 */
.L_x_3144:
[----:B------:R-:W-:Y:S01]  /*0df0*/  HFMA2.MMA R21, -RZ, RZ, 0, 5.9604644775390625e-08 ;  /* 0x00000001ff157435 */ /* 0x000fe200000001ff */
[----:B------:R-:W-:Y:S02]  /*0e00*/  MOV R22, R9 ;  /* 0x0000000900167202 */ /* 0x000fe40000000f00 */
[----:B------:R-:W-:-:S08]  /*0e10*/  MOV R11, R20 ;  /* 0x00000014000b7202 */ /* 0x000fd00000000f00 */
[----:B------:R-:W-:Y:S05]  /*0e20*/  WARPSYNC.COLLECTIVE R19, `(.L_x_3145) ;  /* 0x0000000013087348 */ /* 0x000fea0003c00000 */
[----:B------:R0:W1:Y:S02]  /*0e30*/  SHFL.BFLY P2, R20, R22, R21, R24 ;  /* 0x0c00001516147389 */ /* 0x0000640000040018 */
[----:B01----:R-:W-:Y:S01]  /*0e40*/  ENDCOLLECTIVE ;  /* 0x000000000000791b */ /* 0x003fe20003800000 */
.L_x_3145:
[----:B------:R-:W-:Y:S01]  /*0e50*/  HFMA2.MMA R21, -RZ, RZ, 0, 1.1920928955078125e-07 ;  /* 0x00000002ff157435 */ /* 0x000fe200000001ff */
[----:B------:R-:W-:-:S04]  /*0e60*/  IMAD.MOV.U32 R14, RZ, RZ, R20 ;  /* 0x000000ffff0e7224 */ /* 0x000fc800078e0014 */
[----:B------:R-:W-:-:S05]  /*0e70*/  FADD.FTZ R15, R9, R14 ;  /* 0x0000000e090f7221 */ /* 0x000fca0000010000 */
[----:B------:R-:W-:-:S07]  /*0e80*/  MOV R22, R15 ;  /* 0x0000000f00167202 */ /* 0x000fce0000000f00 */
[----:B------:R-:W-:Y:S05]  /*0e90*/  WARPSYNC.COLLECTIVE R19, `(.L_x_3146) ;  /* 0x0000000013087348 */ /* 0x000fea0003c00000 */
[----:B------:R0:W1:Y:S02]  /*0ea0*/  SHFL.BFLY P2, R20, R22, R21, R24 ;  /* 0x0c00001516147389 */ /* 0x0000640000040018 */
[----:B01----:R-:W-:Y:S01]  /*0eb0*/  ENDCOLLECTIVE ;  /* 0x000000000000791b */ /* 0x003fe20003800000 */
.L_x_3146:
[----:B------:R-:W-:Y:S01]  /*0ec0*/  HFMA2.MMA R21, -RZ, RZ, 0, 2.384185791015625e-07 ;  /* 0x00000004ff157435 */ /* 0x000fe200000001ff */
[----:B------:R-:W-:-:S05]  /*0ed0*/  MOV R16, R20 ;  /* 0x0000001400107202 */ /* 0x000fca0000000f00 */
[----:B------:R-:W-:-:S04]  /*0ee0*/  FADD.FTZ R16, R15, R16 ;  /* 0x000000100f107221 */ /* 0x000fc80000010000 */
[----:B------:R-:W-:-:S07]  /*0ef0*/  IMAD.MOV.U32 R22, RZ, RZ, R16 ;  /* 0x000000ffff167224 */ /* 0x000fce00078e0010 */
[----:B------:R-:W-:Y:S05]  /*0f00*/  WARPSYNC.COLLECTIVE R19, `(.L_x_3147) ;  /* 0x0000000013087348 */ /* 0x000fea0003c00000 */
[----:B------:R0:W1:Y:S02]  /*0f10*/  SHFL.BFLY P2, R20, R22, R21, R24 ;  /* 0x0c00001516147389 */ /* 0x0000640000040018 */
[----:B01----:R-:W-:Y:S01]  /*0f20*/  ENDCOLLECTIVE ;  /* 0x000000000000791b */ /* 0x003fe20003800000 */
.L_x_3147:
[----:B------:R-:W-:Y:S01]  /*0f30*/  IMAD.MOV.U32 R21, RZ, RZ, 0x8 ;  /* 0x00000008ff157424 */ /* 0x000fe200078e00ff */
[----:B------:R-:W-:-:S05]  /*0f40*/  MOV R17, R20 ;  /* 0x0000001400117202 */ /* 0x000fca0000000f00 */
[----:B------:R-:W-:-:S05]  /*0f50*/  FADD.FTZ R17, R16, R17 ;  /* 0x0000001110117221 */ /* 0x000fca0000010000 */
[----:B------:R-:W-:-:S07]  /*0f60*/  MOV R22, R17 ;  /* 0x0000001100167202 */ /* 0x000fce0000000f00 */
[----:B------:R-:W-:Y:S05]  /*0f70*/  WARPSYNC.COLLECTIVE R19, `(.L_x_3148) ;  /* 0x0000000013087348 */ /* 0x000fea0003c00000 */
[----:B------:R0:W1:Y:S02]  /*0f80*/  SHFL.BFLY P2, R20, R22, R21, R24 ;  /* 0x0c00001516147389 */ /* 0x0000640000040018 */
[----:B01----:R-:W-:Y:S01]  /*0f90*/  ENDCOLLECTIVE ;  /* 0x000000000000791b */ /* 0x003fe20003800000 */
.L_x_3148:
[----:B------:R-:W-:Y:S01]  /*0fa0*/  HFMA2.MMA R21, -RZ, RZ, 0, 9.5367431640625e-07 ;  /* 0x00000010ff157435 */ /* 0x000fe200000001ff */
[----:B------:R-:W-:-:S05]  /*0fb0*/  MOV R18, R20 ;  /* 0x0000001400127202 */ /* 0x000fca0000000f00 */
[----:B------:R-:W-:-:S05]  /*0fc0*/  FADD.FTZ R18, R17, R18 ;  /* 0x0000001211127221 */ /* 0x000fca0000010000 */
[----:B------:R-:W-:-:S07]  /*0fd0*/  MOV R22, R18 ;  /* 0x0000001200167202 */ /* 0x000fce0000000f00 */
[----:B------:R-:W-:Y:S05]  /*0fe0*/  WARPSYNC.COLLECTIVE R19, `(.L_x_3149) ;  /* 0x0000000013087348 */ /* 0x000fea0003c00000 */
[----:B------:R0:W1:Y:S02]  /*0ff0*/  SHFL.BFLY P2, R20, R22, R21, R24 ;  /* 0x0c00001516147389 */ /* 0x0000640000040018 */
[----:B01----:R-:W-:Y:S01]  /*1000*/  ENDCOLLECTIVE ;  /* 0x000000000000791b */ /* 0x003fe20003800000 */
.L_x_3149:
[----:B------:R-:W-:Y:S01]  /*1010*/  MOV R9, R20 ;  /* 0x0000001400097202 */ /* 0x000fe20000000f00 */
[----:B------:R-:W-:Y:S06]  /*1020*/  BRA `(.L_x_3150) ;  /* 0xfffffff800747947 */ /* 0x000fec000383ffff */
.L_x_3151:
        /* <DEDUP_REMOVED lines=13> */
.L_x_8748:


//--------------------- .text._ZN10layer_norm13ln_bwd_kernelINS_13Kernel_traitsI13__nv_bfloat16S2_fS2_fjLj2048ELj1ELj1ELj4ELj16ENS_18Kernel_traits_baseILj2048ES2_S2_fS2_fjLj128EEEEELb1ELb0ELb1ELb0EEEvNS_9BwdParamsE --------------------------
	.section	.text._ZN10layer_norm13ln_bwd_kernelINS_13Kernel_traitsI13__nv_bfloat16S2_fS2_fjLj2048ELj1ELj1ELj4ELj16ENS_18Kernel_traits_baseILj2048ES2_S2_fS2_fjLj128EEEEELb1ELb0ELb1ELb0EEEvNS_9BwdParamsE,"ax",@progbits
	.align	128
        .global         _ZN10layer_norm13ln_bwd_kernelINS_13Kernel_traitsI13__nv_bfloat16S2_fS2_fjLj2048ELj1ELj1ELj4ELj16ENS_18Kernel_traits_baseILj2048ES2_S2_fS2_fjLj128EEEEELb1ELb0ELb1ELb0EEEvNS_9BwdParamsE
        .type           _ZN10layer_norm13ln_bwd_kernelINS_13Kernel_traitsI13__nv_bfloat16S2_fS2_fjLj2048ELj1ELj1ELj4ELj16ENS_18Kernel_traits_baseILj2048ES2_S2_fS2_fjLj128EEEEELb1ELb0ELb1ELb0EEEvNS_9BwdParamsE,@function
        .size           _ZN10layer_norm13ln_bwd_kernelINS_13Kernel_traitsI13__nv_bfloat16S2_fS2_fjLj2048ELj1ELj1ELj4ELj16ENS_18Kernel_traits_baseILj2048ES2_S2_fS2_fjLj128EEEEELb1ELb0ELb1ELb0EEEvNS_9BwdParamsE,(.L_x_8749 - _ZN10layer_norm13ln_bwd_kernelINS_13Kernel_traitsI13__nv_bfloat16S2_fS2_fjLj2048ELj1ELj1ELj4ELj16ENS_18Kernel_traits_baseILj2048ES2_S2_fS2_fjLj128EEEEELb1ELb0ELb1ELb0EEEvNS_9BwdParamsE)
        .other          _ZN10layer_norm13ln_bwd_kernelINS_13Kernel_traitsI13__nv_bfloat16S2_fS2_fjLj2048ELj1ELj1ELj4ELj16ENS_18Kernel_traits_baseILj2048ES2_S2_fS2_fjLj128EEEEELb1ELb0ELb1ELb0EEEvNS_9BwdParamsE,@"STO_CUDA_ENTRY STV_DEFAULT"
_ZN10layer_norm13ln_bwd_kernelINS_13Kernel_traitsI13__nv_bfloat16S2_fS2_fjLj2048ELj1ELj1ELj4ELj16ENS_18Kernel_traits_baseILj2048ES2_S2_fS2_fjLj128EEEEELb1ELb0ELb1ELb0EEEvNS_9BwdParamsE:
.text._ZN10layer_norm13ln_bwd_kernelINS_13Kernel_traitsI13__nv_bfloat16S2_fS2_fjLj2048ELj1ELj1ELj4ELj16ENS_18Kernel_traits_baseILj2048ES2_S2_fS2_fjLj128EEEEELb1ELb0ELb1ELb0EEEvNS_9BwdParamsE:
        /* <DEDUP_REMOVED lines=10> */
[----:B------:R-:W-:Y:S02]  /*00a0*/  ULDC.64 UR10, c[0x0][0x210] ;  /* 0x00008400000a7ab9 */ /* 0x000fe40000000a00 */
        /* <DEDUP_REMOVED lines=35> */
[C---:B-----5:R-:W-:Y:S01]  /*02e0*/  @P6 PRMT R0, R8.reuse, 0x7632, R0 ;  /* 0x0000763208006816 */ /* 0x060fe20000000000 */
[----:B------:R-:W-:Y:S01]  /*02f0*/  HFMA2.MMA R123, -RZ, RZ, 0, 5.9604644775390625e-08 ;  /* 0x00000001ff7b7435 */ /* 0x000fe200000001ff */
[----:B------:R-:W-:Y:S01]  /*0300*/  SHF.L.U32 R19, R8, 0x10, RZ ;  /* 0x0000001008137819 */ /* 0x000fe200000006ff */
[C---:B------:R-:W-:Y:S01]  /*0310*/  IMAD.U32 R18, R9.reuse, 0x10000, RZ ;  /* 0x0001000009127824 */ /* 0x040fe200078e00ff */
[----:B------:R-:W-:Y:S01]  /*0320*/  @P6 PRMT R2, R9, 0x7632, R2 ;  /* 0x0000763209026816 */ /* 0x000fe20000000002 */
[C---:B------:R-:W-:Y:S01]  /*0330*/  IMAD.U32 R16, R11.reuse, 0x10000, RZ ;  /* 0x000100000b107824 */ /* 0x040fe200078e00ff */
[----:B------:R-:W-:Y:S01]  /*0340*/  @P6 PRMT R7, R11, 0x7632, R7 ;  /* 0x000076320b076816 */ /* 0x000fe20000000007 */
[C---:B------:R-:W-:Y:S01]  /*0350*/  IMAD.U32 R13, R25.reuse, 0x10000, RZ ;  /* 0x00010000190d7824 */ /* 0x040fe200078e00ff */
        /* <DEDUP_REMOVED lines=18> */
.L_x_3197:
[----:B-1----:R-:W1:Y:S08]  /*0480*/  LDC.64 R86, c[0x0][0x288] ;  /* 0x0000a200ff567b82 */ /* 0x002e700000000a00 */
[----:B------:R-:W2:Y:S08]  /*0490*/  LDC.64 R88, c[0x0][0x258] ;  /* 0x00009600ff587b82 */ /* 0x000eb00000000a00 */
[----:B0-----:R-:W3:Y:S01]  /*04a0*/  LDC.64 R84, c[0x0][0x280] ;  /* 0x0000a000ff547b82 */ /* 0x001ee20000000a00 */
        /* <DEDUP_REMOVED lines=18> */
[----:B------:R-:W-:Y:S01]  /*05d0*/  MOV R87, RZ ;  /* 0x000000ff00577202 */ /* 0x000fe20000000f00 */
[----:B------:R-:W-:-:S10]  /*05e0*/  IMAD.MOV.U32 R89, RZ, RZ, R0 ;  /* 0x000000ffff597224 */ /* 0x000fd400078e0000 */
        /* <DEDUP_REMOVED lines=10> */
[----:B------:R2:W5:Y:S04]  /*0690*/  @P0 LDG.E.128 R64, desc[UR4][R120.64] ;  /* 0x0000000478400981 */ /* 0x000568000c1e1d00 */
[----:B------:R2:W5:Y:S01]  /*06a0*/  @P0 LDG.E.128 R68, desc[UR4][R120.64+0x10] ;  /* 0x0000100478440981 */ /* 0x000562000c1e1d00 */
[----:B-1----:R-:W-:-:S05]  /*06b0*/  IMAD.WIDE.U32 R84, R87, 0x8, R84 ;  /* 0x0000000857547825 */ /* 0x002fca00078e0054 */
[----:B------:R2:W5:Y:S01]  /*06c0*/  LDG.E.64 R112, desc[UR4][R84.64] ;  /* 0x0000000454707981 */ /* 0x000562000c1e1b00 */
[----:B------:R-:W-:Y:S01]  /*06d0*/  IADD3 R89, R0, 0x80, RZ ;  /* 0x0000008000597810 */ /* 0x000fe20007ffe0ff */
[----:B------:R-:W-:-:S07]  /*06e0*/  VIADD R87, R87, 0x80 ;  /* 0x0000008057577836 */ /* 0x000fce0000000000 */
.L_x_3156:
[----:B------:R-:W-:Y:S05]  /*06f0*/  BSYNC B1 ;  /* 0x0000000000017941 */ /* 0x000fea0003800000 */
.L_x_3155:
[----:B------:R-:W-:Y:S01]  /*0700*/  HFMA2.MMA R145, -RZ, RZ, 0, 0 ;  /* 0x00000000ff917435 */ /* 0x000fe200000001ff */
[----:B------:R-:W-:Y:S01]  /*0710*/  IMAD.MOV.U32 R140, RZ, RZ, RZ ;  /* 0x000000ffff8c7224 */ /* 0x000fe200078e00ff */
[----:B------:R-:W-:Y:S09]  /*0720*/  @!P5 BRA `(.L_x_3157) ;  /* 0x0000000c002cd947 */ /* 0x000ff20003800000 */
[----:B------:R-:W1:Y:S01]  /*0730*/  LDC.64 R110, c[0x0][0x240] ;  /* 0x00009000ff6e7b82 */ /* 0x000e620000000a00 */
[----:B------:R-:W-:-:S04]  /*0740*/  ISETP.NE.U32.AND P0, PT, RZ, UR6, PT ;  /* 0x00000006ff007c0c */ /* 0x000fc8000bf05070 */
[----:B------:R-:W-:-:S13]  /*0750*/  ISETP.NE.AND.EX P0, PT, RZ, UR7, PT, P0 ;  /* 0x00000007ff007c0c */ /* 0x000fda000bf05300 */
[----:B------:R-:W-:-:S05]  /*0760*/  @P0 IMAD.WIDE.U32 R118, R89, 0x20, R118 ;  /* 0x0000002059760825 */ /* 0x000fca00078e0076 */
[----:B------:R3:W5:Y:S01]  /*0770*/  @P0 LDG.E.128 R28, desc[UR4][R118.64] ;  /* 0x00000004761c0981 */ /* 0x000762000c1e1d00 */
[----:B-1----:R-:W-:-:S03]  /*0780*/  IMAD.WIDE.U32 R110, R87, 0x8, R110 ;  /* 0x00000008576e7825 */ /* 0x002fc600078e006e */
[----:B------:R3:W5:Y:S04]  /*0790*/  @P0 LDG.E.128 R24, desc[UR4][R118.64+0x10] ;  /* 0x0000100476180981 */ /* 0x000768000c1e1d00 */
[----:B------:R-:W5:Y:S01]  /*07a0*/  LDG.E.64 R110, desc[UR4][R110.64] ;  /* 0x000000046e6e7981 */ /* 0x000f62000c1e1b00 */
[----:B------:R-:W-:Y:S01]  /*07b0*/  MOV R140, RZ ;  /* 0x000000ff008c7202 */ /* 0x000fe20000000f00 */
[----:B------:R-:W-:Y:S06]  /*07c0*/  BRA `(.L_x_3157) ;  /* 0x0000000c00047947 */ /* 0x000fec0003800000 */
.L_x_3154:
[----:B------:R-:W1:Y:S02]  /*07d0*/  LDC.64 R84, c[0x0][0x250] ;  /* 0x00009400ff547b82 */ /* 0x000e640000000a00 */
[----:B-1----:R-:W-:-:S06]  /*07e0*/  IMAD.WIDE R84, R20, 0x4, R84 ;  /* 0x0000000414547825 */ /* 0x002fcc00078e0254 */
[----:B------:R-:W2:Y:S01]  /*07f0*/  LDG.E R84, desc[UR4][R84.64] ;  /* 0x0000000454547981 */ /* 0x000ea2000c1e1900 */
[----:B-----5:R-:W-:Y:S01]  /*0800*/  ISETP.GE.AND P3, PT, R122, 0x1, PT ;  /* 0x000000017a00780c */ /* 0x020fe20003f66270 */
[----:B------:R-:W-:Y:S01]  /*0810*/  BSSY B1, `(.L_x_3158) ;  /* 0x0000068000017945 */ /* 0x000fe20003800000 */
[----:B------:R-:W-:Y:S01]  /*0820*/  IADD3 R86, R86, -0x1, RZ ;  /* 0xffffffff56567810 */ /* 0x000fe20007ffe0ff */
[----:B------:R-:W-:Y:S01]  /*0830*/  IMAD.MOV.U32 R125, RZ, RZ, RZ ;  /* 0x000000ffff7d7224 */ /* 0x000fe200078e00ff */
[----:B0-----:R-:W-:Y:S01]  /*0840*/  ISETP.NE.AND P0, PT, R14, RZ, PT ;  /* 0x000000ff0e00720c */ /* 0x001fe20003f05270 */
[----:B------:R-:W-:Y:S01]  /*0850*/  IMAD.MOV.U32 R140, RZ, RZ, RZ ;  /* 0x000000ffff8c7224 */ /* 0x000fe200078e00ff */
[----:B------:R-:W-:Y:S01]  /*0860*/  MOV R145, RZ ;  /* 0x000000ff00917202 */ /* 0x000fe20000000f00 */
[----:B------:R-:W-:Y:S01]  /*0870*/  IMAD R86, R86, R23, RZ ;  /* 0x0000001756567224 */ /* 0x000fe200078e02ff */
[----:B------:R-:W-:-:S04]  /*0880*/  MOV R143, R0 ;  /* 0x00000000008f7202 */ /* 0x000fc80000000f00 */
[----:B------:R-:W-:Y:S01]  /*0890*/  SHF.R.S32.HI R87, RZ, 0x1f, R86 ;  /* 0x0000001fff577819 */ /* 0x000fe20000011456 */
[----:B------:R-:W-:-:S03]  /*08a0*/  @P3 VIADD R88, R122, 0xffffffff ;  /* 0xffffffff7a583836 */ /* 0x000fc60000000000 */
[----:B------:R-:W-:Y:S01]  /*08b0*/  LEA.HI R86, R87, R86, RZ, 0x3 ;  /* 0x0000005657567211 */ /* 0x000fe200078f18ff */
        /* <DEDUP_REMOVED lines=11> */
[----:B0-----:R-:W-:-:S05]  /*0970*/  IMAD.WIDE.U32 R128, R0, 0x20, R128 ;  /* 0x0000002000807825 */ /* 0x001fca00078e0080 */
[----:B------:R-:W3:Y:S01]  /*0980*/  LDG.E.128 R84, desc[UR4][R128.64] ;  /* 0x0000000480547981 */ /* 0x000ee2000c1e1d00 */
[----:B-1----:R-:W-:-:S03]  /*0990*/  IMAD.WIDE.U32 R88, R141, 0x10, R88 ;  /* 0x000000108d587825 */ /* 0x002fc600078e0058 */
[----:B------:R-:W4:Y:S04]  /*09a0*/  LDG.E.128 R92, desc[UR4][R128.64+0x10] ;  /* 0x00001004805c7981 */ /* 0x000f28000c1e1d00 */
[----:B------:R-:W4:Y:S01]  /*09b0*/  LDG.E.128 R88, desc[UR4][R88.64] ;  /* 0x0000000458587981 */ /* 0x000f22000c1e1d00 */
[----:B------:R-:W-:-:S04]  /*09c0*/  ISETP.NE.U32.AND P0, PT, RZ, UR6, PT ;  /* 0x00000006ff007c0c */ /* 0x000fc8000bf05070 */
[----:B------:R-:W-:-:S13]  /*09d0*/  ISETP.NE.AND.EX P0, PT, RZ, UR7, PT, P0 ;  /* 0x00000007ff007c0c */ /* 0x000fda000bf05300 */
[----:B------:R-:W5:Y:S04]  /*09e0*/  @P0 LDG.E.128 R64, desc[UR4][R120.64] ;  /* 0x0000000478400981 */ /* 0x000f68000c1e1d00 */
[----:B------:R-:W5:Y:S01]  /*09f0*/  @P0 LDG.E.128 R68, desc[UR4][R120.64+0x10] ;  /* 0x0000100478440981 */ /* 0x000f62000c1e1d00 */
[----:B--2---:R-:W-:-:S05]  /*0a00*/  IMAD.WIDE.U32 R96, R125, 0x8, R96 ;  /* 0x000000087d607825 */ /* 0x004fca00078e0060 */
[----:B------:R0:W5:Y:S01]  /*0a10*/  LDG.E.64 R112, desc[UR4][R96.64] ;  /* 0x0000000460707981 */ /* 0x000162000c1e1b00 */
[----:B------:R-:W-:Y:S01]  /*0a20*/  VIADD R143, R0, 0x80 ;  /* 0x00000080008f7836 */ /* 0x000fe20000000000 */
[----:B------:R-:W-:Y:S01]  /*0a30*/  IADD3 R141, R141, 0x80, RZ ;  /* 0x000000808d8d7810 */ /* 0x000fe20007ffe0ff */
[----:B------:R-:W-:Y:S02]  /*0a40*/  VIADD R125, R125, 0x80 ;  /* 0x000000807d7d7836 */ /* 0x000fe40000000000 */
[C---:B---3--:R-:W-:Y:S01]  /*0a50*/  FADD.FTZ R139, -R124.reuse, R84 ;  /* 0x000000547c8b7221 */ /* 0x048fe20000010100 */
[C---:B------:R-:W-:Y:S01]  /*0a60*/  FADD.FTZ R85, -R124.reuse, R85 ;  /* 0x000000557c557221 */ /* 0x040fe20000010100 */
[C---:B------:R-:W-:Y:S01]  /*0a70*/  FADD.FTZ R87, -R124.reuse, R87 ;  /* 0x000000577c577221 */ /* 0x040fe20000010100 */
[----:B------:R-:W-:Y:S01]  /*0a80*/  FADD.FTZ R135, -R124, R86 ;  /* 0x000000567c877221 */ /* 0x000fe20000010100 */
[C---:B----4-:R-:W-:Y:S01]  /*0a90*/  PRMT R84, R88.reuse, 0x7632, R84 ;  /* 0x0000763258547816 */ /* 0x050fe20000000054 */
[----:B------:R-:W-:-:S02]  /*0aa0*/  IMAD.U32 R88, R88, 0x10000, RZ ;  /* 0x0001000058587824 */ /* 0x000fc400078e00ff */
[----:B------:R-:W-:Y:S01]  /*0ab0*/  FMUL.FTZ R139, R2, R139 ;  /* 0x0000008b028b7220 */ /* 0x000fe20000410000 */
[----:B------:R-:W-:Y:S01]  /*0ac0*/  SHF.L.U32 R84, R84, 0x10, RZ ;  /* 0x0000001054547819 */ /* 0x000fe200000006ff */
[----:B------:R-:W-:Y:S01]  /*0ad0*/  FMUL.FTZ R137, R19, R88 ;  /* 0x0000005813897220 */ /* 0x000fe20000410000 */
[C---:B------:R-:W-:Y:S01]  /*0ae0*/  PRMT R86, R89.reuse, 0x7632, R86 ;  /* 0x0000763259567816 */ /* 0x040fe20000000056 */
[C---:B------:R-:W-:Y:S01]  /*0af0*/  FMUL.FTZ R138, R2.reuse, R85 ;  /* 0x00000055028a7220 */ /* 0x040fe20000410000 */
[----:B------:R-:W-:Y:S01]  /*0b00*/  SHF.L.U32 R89, R89, 0x10, RZ ;  /* 0x0000001059597819 */ /* 0x000fe200000006ff */
[----:B------:R-:W-:Y:S01]  /*0b10*/  FMUL.FTZ R134, R2, R87 ;  /* 0x0000005702867220 */ /* 0x000fe20000410000 */
[----:B------:R-:W-:Y:S01]  /*0b20*/  FMUL.FTZ R136, R10, R84 ;  /* 0x000000540a887220 */ /* 0x000fe20000410000 */
[----:B------:R-:W-:Y:S01]  /*0b30*/  FADD.FTZ R85, RZ, R137 ;  /* 0x00000089ff557221 */ /* 0x000fe20000010000 */
[----:B------:R-:W-:Y:S01]  /*0b40*/  FFMA.FTZ R87, R139, R137, RZ ;  /* 0x000000898b577223 */ /* 0x000fe200000100ff */
[----:B------:R-:W-:-:S02]  /*0b50*/  IMAD.U32 R132, R86, 0x10000, RZ ;  /* 0x0001000056847824 */ /* 0x000fc400078e00ff */
[----:B------:R-:W-:Y:S01]  /*0b60*/  FFMA.FTZ R33, R138, R84, R33 ;  /* 0x000000548a217223 */ /* 0x000fe20000010021 */
[----:B------:R-:W-:Y:S01]  /*0b70*/  FADD.FTZ R45, R45, R84 ;  /* 0x000000542d2d7221 */ /* 0x000fe20000010000 */
[----:B------:R-:W-:Y:S01]  /*0b80*/  FMUL.FTZ R133, R18, R89 ;  /* 0x0000005912857220 */ /* 0x000fe20000410000 */
[----:B------:R-:W-:Y:S01]  /*0b90*/  FADD.FTZ R84, R85, R136 ;  /* 0x0000008855547221 */ /* 0x000fe20000010000 */
[----:B------:R-:W-:Y:S01]  /*0ba0*/  FMUL.FTZ R135, R2, R135 ;  /* 0x0000008702877220 */ /* 0x000fe20000410000 */
[----:B------:R-:W-:Y:S01]  /*0bb0*/  FFMA.FTZ R86, R138, R136, R87 ;  /* 0x000000888a567223 */ /* 0x000fe20000010057 */
[----:B------:R-:W-:Y:S01]  /*0bc0*/  PRMT R98, R90, 0x7632, R98 ;  /* 0x000076325a627816 */ /* 0x000fe20000000062 */
[-C--:B------:R-:W-:Y:S01]  /*0bd0*/  FFMA.FTZ R35, R134, R132.reuse, R35 ;  /* 0x0000008486237223 */ /* 0x080fe20000010023 */
[----:B------:R-:W-:Y:S01]  /*0be0*/  FADD.FTZ R47, R47, R132 ;  /* 0x000000842f2f7221 */ /* 0x000fe20000010000 */
[----:B------:R-:W-:Y:S02]  /*0bf0*/  IMAD.U32 R90, R90, 0x10000, RZ ;  /* 0x000100005a5a7824 */ /* 0x000fe400078e00ff */
[----:B------:R-:W-:Y:S01]  /*0c00*/  FMUL.FTZ R132, R9, R132 ;  /* 0x0000008409847220 */ /* 0x000fe20000410000 */
[----:B------:R-:W-:Y:S01]  /*0c10*/  FADD.FTZ R85, R84, R133 ;  /* 0x0000008554557221 */ /* 0x000fe20000010000 */
[----:B------:R-:W-:Y:S01]  /*0c20*/  FADD.FTZ R131, -R124, R92 ;  /* 0x0000005c7c837221 */ /* 0x000fe20000010100 */
[----:B------:R-:W-:Y:S01]  /*0c30*/  FFMA.FTZ R87, R135, R133, R86 ;  /* 0x0000008587577223 */ /* 0x000fe20000010056 */
[----:B------:R-:W-:Y:S01]  /*0c40*/  SHF.L.U32 R98, R98, 0x10, RZ ;  /* 0x0000001062627819 */ /* 0x000fe200000006ff */
[----:B------:R-:W-:Y:S01]  /*0c50*/  FMUL.FTZ R129, R17, R90 ;  /* 0x0000005a11817220 */ /* 0x000fe20000410000 */
[----:B------:R-:W-:Y:S01]  /*0c60*/  FADD.FTZ R84, R85, R132 ;  /* 0x0000008455547221 */ /* 0x000fe20000010000 */
[----:B------:R-:W-:Y:S01]  /*0c70*/  FADD.FTZ R93, -R124, R93 ;  /* 0x0000005d7c5d7221 */ /* 0x000fe20000010100 */
[----:B------:R-:W-:Y:S01]  /*0c80*/  FMUL.FTZ R131, R2, R131 ;  /* 0x0000008302837220 */ /* 0x000fe20000410000 */
[----:B------:R-:W-:Y:S01]  /*0c90*/  FFMA.FTZ R86, R134, R132, R87 ;  /* 0x0000008486567223 */ /* 0x000fe20000010057 */
[C---:B0-----:R-:W-:Y:S01]  /*0ca0*/  PRMT R96, R91.reuse, 0x7632, R96 ;  /* 0x000076325b607816 */ /* 0x041fe20000000060 */
[----:B------:R-:W-:Y:S01]  /*0cb0*/  FMUL.FTZ R128, R8, R98 ;  /* 0x0000006208807220 */ /* 0x000fe20000410000 */
[----:B------:R-:W-:Y:S01]  /*0cc0*/  SHF.L.U32 R91, R91, 0x10, RZ ;  /* 0x000000105b5b7819 */ /* 0x000fe200000006ff */
[----:B------:R-:W-:Y:S01]  /*0cd0*/  FADD.FTZ R85, R84, R129 ;  /* 0x0000008154557221 */ /* 0x000fe20000010000 */
[----:B------:R-:W-:Y:S01]  /*0ce0*/  FADD.FTZ R127, -R124, R94 ;  /* 0x0000005e7c7f7221 */ /* 0x000fe20000010100 */
[----:B------:R-:W-:Y:S01]  /*0cf0*/  FMUL.FTZ R130, R2, R93 ;  /* 0x0000005d02827220 */ /* 0x000fe20000410000 */
[----:B------:R-:W-:Y:S01]  /*0d00*/  FFMA.FTZ R87, R131, R129, R86 ;  /* 0x0000008183577223 */ /* 0x000fe20000010056 */
[----:B------:R-:W-:Y:S01]  /*0d10*/  FADD.FTZ R44, R44, R88 ;  /* 0x000000582c2c7221 */ /* 0x000fe20000010000 */
[----:B------:R-:W-:Y:S01]  /*0d20*/  FFMA.FTZ R32, R139, R88, R32 ;  /* 0x000000588b207223 */ /* 0x000fe20000010020 */
[----:B------:R-:W-:-:S02]  /*0d30*/  IMAD.U32 R88, R96, 0x10000, RZ ;  /* 0x0001000060587824 */ /* 0x000fc400078e00ff */
[----:B------:R-:W-:Y:S01]  /*0d40*/  FMUL.FTZ R96, R16, R91 ;  /* 0x0000005b10607220 */ /* 0x000fe20000410000 */
[----:B------:R-:W-:Y:S01]  /*0d50*/  FADD.FTZ R85, R85, R128 ;  /* 0x0000008055557221 */ /* 0x000fe20000010000 */
[----:B------:R-:W-:Y:S01]  /*0d60*/  FADD.FTZ R95, -R124, R95 ;  /* 0x0000005f7c5f7221 */ /* 0x000fe20000010100 */
[----:B------:R-:W-:Y:S01]  /*0d70*/  FMUL.FTZ R127, R2, R127 ;  /* 0x0000007f027f7220 */ /* 0x000fe20000410000 */
[C---:B------:R-:W-:Y:S01]  /*0d80*/  FFMA.FTZ R84, R130.reuse, R128, R87 ;  /* 0x0000008082547223 */ /* 0x040fe20000010057 */
[----:B------:R-:W-:Y:S01]  /*0d90*/  FADD.FTZ R49, R49, R98 ;  /* 0x0000006231317221 */ /* 0x000fe20000010000 */
[----:B------:R-:W-:Y:S01]  /*0da0*/  FFMA.FTZ R37, R130, R98, R37 ;  /* 0x0000006282257223 */ /* 0x000fe20000010025 */
[----:B------:R-:W-:Y:S01]  /*0db0*/  FADD.FTZ R86, R85, R96 ;  /* 0x0000006055567221 */ /* 0x000fe20000010000 */
        /* <DEDUP_REMOVED lines=13> */
.L_x_3159:
[----:B------:R-:W-:Y:S05]  /*0e90*/  BSYNC B1 ;  /* 0x0000000000017941 */ /* 0x000fea0003800000 */
.L_x_3158:
[----:B------:R-:W-:Y:S05]  /*0ea0*/  @!P5 BRA `(.L_x_3157) ;  /* 0x00000004004cd947 */ /* 0x000fea0003800000 */
        /* <DEDUP_REMOVED lines=10> */
[----:B------:R-:W-:-:S05]  /*0f50*/  @P0 IMAD.WIDE.U32 R118, R143, 0x20, R118 ;  /* 0x000000208f760825 */ /* 0x000fca00078e0076 */
[----:B------:R-:W5:Y:S04]  /*0f60*/  @P0 LDG.E.128 R28, desc[UR4][R118.64] ;  /* 0x00000004761c0981 */ /* 0x000f68000c1e1d00 */
[----:B------:R-:W5:Y:S01]  /*0f70*/  @P0 LDG.E.128 R24, desc[UR4][R118.64+0x10] ;  /* 0x0000100476180981 */ /* 0x000f62000c1e1d00 */
[----:B--2---:R-:W-:-:S05]  /*0f80*/  IMAD.WIDE.U32 R100, R125, 0x8, R100 ;  /* 0x000000087d647825 */ /* 0x004fca00078e0064 */
[----:B------:R0:W5:Y:S01]  /*0f90*/  LDG.E.64 R110, desc[UR4][R100.64] ;  /* 0x00000004646e7981 */ /* 0x000162000c1e1b00 */
[C-C-:B---3--:R-:W-:Y:S01]  /*0fa0*/  FADD.FTZ R99, -R124.reuse, R84.reuse ;  /* 0x000000547c637221 */ /* 0x148fe20000010100 */
[----:B------:R-:W-:Y:S01]  /*0fb0*/  FADD.FTZ R85, -R124, R85 ;  /* 0x000000557c557221 */ /* 0x000fe20000010100 */
[C---:B----4-:R-:W-:Y:S02]  /*0fc0*/  PRMT R84, R88.reuse, 0x7632, R84 ;  /* 0x0000763258547816 */ /* 0x050fe40000000054 */
[----:B------:R-:W-:Y:S01]  /*0fd0*/  SHF.L.U32 R88, R88, 0x10, RZ ;  /* 0x0000001058587819 */ /* 0x000fe200000006ff */
[----:B0-----:R-:W-:Y:S01]  /*0fe0*/  FMUL.FTZ R100, R2, R85 ;  /* 0x0000005502647220 */ /* 0x001fe20000410000 */
[----:B------:R-:W-:Y:S01]  /*0ff0*/  SHF.L.U32 R105, R84, 0x10, RZ ;  /* 0x0000001054697819 */ /* 0x000fe200000006ff */
[----:B------:R-:W-:Y:S01]  /*1000*/  FMUL.FTZ R99, R2, R99 ;  /* 0x0000006302637220 */ /* 0x000fe20000410000 */
[C---:B------:R-:W-:Y:S01]  /*1010*/  PRMT R107, R90.reuse, 0x7632, R107 ;  /* 0x000076325a6b7816 */ /* 0x040fe2000000006b */
[----:B------:R-:W-:Y:S01]  /*1020*/  FMUL.FTZ R104, R15, R88 ;  /* 0x000000580f687220 */ /* 0x000fe20000410000 */
[----:B------:R-:W-:Y:S01]  /*1030*/  SHF.L.U32 R109, R90, 0x10, RZ ;  /* 0x000000105a6d7819 */ /* 0x000fe200000006ff */
[----:B------:R-:W-:Y:S01]  /*1040*/  FADD.FTZ R103, -R124, R86 ;  /* 0x000000567c677221 */ /* 0x000fe20000010100 */
[C---:B------:R-:W-:Y:S01]  /*1050*/  PRMT R90, R91.reuse, 0x7632, R90 ;  /* 0x000076325b5a7816 */ /* 0x040fe2000000005a */
[----:B------:R-:W-:-:S02]  /*1060*/  IMAD.U32 R116, R91, 0x10000, RZ ;  /* 0x000100005b747824 */ /* 0x000fc400078e00ff */
[C---:B------:R-:W-:Y:S01]  /*1070*/  FADD.FTZ R87, -R124.reuse, R87 ;  /* 0x000000577c577221 */ /* 0x040fe20000010100 */
[----:B------:R-:W-:Y:S01]  /*1080*/  PRMT R86, R89, 0x7632, R86 ;  /* 0x0000763259567816 */ /* 0x000fe20000000056 */
[----:B------:R-:W-:Y:S01]  /*1090*/  FADD.FTZ R91, -R124, R92 ;  /* 0x0000005c7c5b7221 */ /* 0x000fe20000010100 */
[-C--:B------:R-:W-:Y:S01]  /*10a0*/  FFMA.FTZ R57, R100, R105.reuse, R57 ;  /* 0x0000006964397223 */ /* 0x080fe20000010039 */
[----:B------:R-:W-:Y:S01]  /*10b0*/  FADD.FTZ R53, R53, R105 ;  /* 0x0000006935357221 */ /* 0x000fe20000010000 */
[----:B------:R-:W-:Y:S01]  /*10c0*/  FADD.FTZ R84, R145, R104 ;  /* 0x0000006891547221 */ /* 0x000fe20000010000 */
[----:B------:R-:W-:Y:S01]  /*10d0*/  FMUL.FTZ R105, R6, R105 ;  /* 0x0000006906697220 */ /* 0x000fe20000410000 */
[----:B------:R-:W-:Y:S02]  /*10e0*/  IMAD.U32 R89, R89, 0x10000, RZ ;  /* 0x0001000059597824 */ /* 0x000fe400078e00ff */
[----:B------:R-:W-:Y:S01]  /*10f0*/  FFMA.FTZ R85, R99, R104, R140 ;  /* 0x0000006863557223 */ /* 0x000fe2000001008c */
[C---:B------:R-:W-:Y:S01]  /*1100*/  FMUL.FTZ R101, R2.reuse, R103 ;  /* 0x0000006702657220 */ /* 0x040fe20000410000 */
[C---:B------:R-:W-:Y:S01]  /*1110*/  FMUL.FTZ R102, R2.reuse, R87 ;  /* 0x0000005702667220 */ /* 0x040fe20000410000 */
[----:B------:R-:W-:Y:S01]  /*1120*/  FMUL.FTZ R103, R2, R91 ;  /* 0x0000005b02677220 */ /* 0x000fe20000410000 */
[----:B------:R-:W-:-:S02]  /*1130*/  IMAD.U32 R86, R86, 0x10000, RZ ;  /* 0x0001000056567824 */ /* 0x000fc400078e00ff */
[----:B------:R-:W-:Y:S01]  /*1140*/  FADD.FTZ R87, R84, R105 ;  /* 0x0000006954577221 */ /* 0x000fe20000010000 */
[----:B------:R-:W-:Y:S01]  /*1150*/  FMUL.FTZ R106, R13, R89 ;  /* 0x000000590d6a7220 */ /* 0x000fe20000410000 */
[----:B------:R-:W-:Y:S01]  /*1160*/  FFMA.FTZ R84, R100, R105, R85 ;  /* 0x0000006964547223 */ /* 0x000fe20000010055 */
[----:B------:R-:W-:Y:S01]  /*1170*/  FADD.FTZ R40, R40, R109 ;  /* 0x0000006d28287221 */ /* 0x000fe20000010000 */
[-C--:B------:R-:W-:Y:S01]  /*1180*/  FFMA.FTZ R60, R103, R109.reuse, R60 ;  /* 0x0000006d673c7223 */ /* 0x080fe2000001003c */
[----:B------:R-:W-:Y:S01]  /*1190*/  FMUL.FTZ R108, R12, R109 ;  /* 0x0000006d0c6c7220 */ /* 0x000fe20000410000 */
[----:B------:R-:W-:Y:S01]  /*11a0*/  FADD.FTZ R93, -R124, R93 ;  /* 0x0000005d7c5d7221 */ /* 0x000fe20000010100 */
[-C--:B------:R-:W-:Y:S01]  /*11b0*/  FFMA.FTZ R59, R102, R86.reuse, R59 ;  /* 0x00000056663b7223 */ /* 0x080fe2000001003b */
[----:B------:R-:W-:Y:S01]  /*11c0*/  FADD.FTZ R55, R55, R86 ;  /* 0x0000005637377221 */ /* 0x000fe20000010000 */
[----:B------:R-:W-:Y:S01]  /*11d0*/  FMUL.FTZ R109, R5, R86 ;  /* 0x00000056056d7220 */ /* 0x000fe20000410000 */
[----:B------:R-:W-:Y:S01]  /*11e0*/  FADD.FTZ R86, R87, R106 ;  /* 0x0000006a57567221 */ /* 0x000fe20000010000 */
[----:B------:R-:W-:Y:S01]  /*11f0*/  FFMA.FTZ R85, R101, R106, R84 ;  /* 0x0000006a65557223 */ /* 0x000fe20000010054 */
[----:B------:R-:W-:Y:S01]  /*1200*/  SHF.L.U32 R115, R107, 0x10, RZ ;  /* 0x000000106b737819 */ /* 0x000fe200000006ff */
[----:B------:R-:W-:Y:S01]  /*1210*/  FADD.FTZ R117, -R124, R94 ;  /* 0x0000005e7c757221 */ /* 0x000fe20000010100 */
        /* <DEDUP_REMOVED lines=28> */
.L_x_3157:
[----:B------:R-:W-:Y:S05]  /*13e0*/  BSYNC B0 ;  /* 0x0000000000007941 */ /* 0x000fea0003800000 */
.L_x_3153:
[----:B------:R-:W-:Y:S01]  /*13f0*/  LOP3.LUT P2, RZ, R123, 0xff, RZ, 0xc0, !PT ;  /* 0x000000ff7bff7812 */ /* 0x000fe2000784c0ff */
[----:B------:R-:W-:Y:S01]  /*1400*/  UMOV UR9, 0xffffffff ;  /* 0xffffffff00097882 */ /* 0x000fe20000000000 */
[----:B--2---:R-:W-:Y:S02]  /*1410*/  SHF.R.U32.HI R84, RZ, 0x5, R22 ;  /* 0x00000005ff547819 */ /* 0x004fe40000011616 */
        /* <DEDUP_REMOVED lines=21> */
[----:B------:R1:W4:Y:S02]  /*1570*/  SHFL.DOWN PT, R87, R86, 0x1, 0x1f ;  /* 0x08201f0056577f89 */ /* 0x00032400000e0000 */
.L_x_3210:
[----:B------:R-:W0:Y:S01]  /*1580*/  S2R R89, SR_CgaCtaId ;  /* 0x0000000000597919 */ /* 0x000e220000008800 */
[----:B------:R-:W-:Y:S01]  /*1590*/  @!P0 LOP3.LUT R84, R84, 0x3, RZ, 0xc0, !PT ;  /* 0x0000000354548812 */ /* 0x000fe200078ec0ff */
[----:B--2---:R-:W-:Y:S01]  /*15a0*/  FADD.FTZ R92, R93, R92 ;  /* 0x0000005c5d5c7221 */ /* 0x004fe20000010000 */
[----:B------:R-:W-:Y:S01]  /*15b0*/  MOV R88, 0x400 ;  /* 0x0000040000587802 */ /* 0x000fe20000000f00 */
[----:B-1--4-:R-:W-:Y:S01]  /*15c0*/  FADD.FTZ R93, R86, R87 ;  /* 0x00000057565d7221 */ /* 0x012fe20000010000 */
[----:B------:R-:W-:Y:S05]  /*15d0*/  WARPSYNC.ALL ;  /* 0x0000000000007948 */ /* 0x000fea0003800000 */
[----:B------:R-:W-:Y:S01]  /*15e0*/  @!P0 IMAD.IADD R84, R85, 0x1, R84 ;  /* 0x0000000155548824 */ /* 0x000fe200078e0254 */
[----:B------:R-:W-:Y:S01]  /*15f0*/  @P3 IADD3 R122, R122, -0x1, RZ ;  /* 0xffffffff7a7a3810 */ /* 0x000fe20007ffe0ff */
[----:B------:R-:W-:Y:S01]  /*1600*/  BSSY B0, `(.L_x_3161) ;  /* 0x00000cc000007945 */ /* 0x000fe20003800000 */
[----:B------:R-:W-:Y:S01]  /*1610*/  @P3 LOP3.LUT R21, R22, 0x7f, RZ, 0xc0, !PT ;  /* 0x0000007f16153812 */ /* 0x000fe200078ec0ff */
[----:B------:R-:W-:-:S02]  /*1620*/  IMAD.MOV.U32 R142, RZ, RZ, RZ ;  /* 0x000000ffff8e7224 */ /* 0x000fc400078e00ff */
[----:B------:R-:W-:Y:S01]  /*1630*/  @P3 IMAD R122, R122, R23, RZ ;  /* 0x000000177a7a3224 */ /* 0x000fe200078e02ff */
[----:B0-----:R-:W-:-:S04]  /*1640*/  LEA R88, R89, R88, 0x18 ;  /* 0x0000005859587211 */ /* 0x001fc800078ec0ff */
[----:B------:R-:W-:Y:S01]  /*1650*/  @!P0 LEA R94, R84, R88, 0x3 ;  /* 0x00000058545e8211 */ /* 0x000fe200078e18ff */
[----:B------:R-:W-:-:S04]  /*1660*/  IMAD R95, R85, 0x8, R88 ;  /* 0x00000008555f7824 */ /* 0x000fc800078e0258 */
[----:B------:R-:W-:Y:S01]  /*1670*/  @!P0 STS.64 [R94+0x2000], R92 ;  /* 0x0020005c5e008388 */ /* 0x000fe20000000a00 */
[----:B------:R-:W-:Y:S01]  /*1680*/  BAR.SYNC.DEFER_BLOCKING 0x0 ;  /* 0x0000000000007b1d */ /* 0x000fe20000010000 */
[----:B------:R-:W-:-:S05]  /*1690*/  ISETP.NE.AND P0, PT, R14, RZ, PT ;  /* 0x000000ff0e00720c */ /* 0x000fca0003f05270 */
[----:B------:R-:W3:Y:S04]  /*16a0*/  LDS.128 R84, [R95+0x2000] ;  /* 0x002000005f547984 */ /* 0x000ee80000000c00 */
[----:B------:R-:W0:Y:S01]  /*16b0*/  LDS.128 R88, [R95+0x2010] ;  /* 0x002010005f587984 */ /* 0x000e220000000c00 */
[----:B---3--:R-:W-:Y:S01]  /*16c0*/  FADD.FTZ R119, RZ, R84 ;  /* 0x00000054ff777221 */ /* 0x008fe20000010000 */
[----:B------:R-:W-:Y:S01]  /*16d0*/  FADD.FTZ R84, RZ, R85 ;  /* 0x00000055ff547221 */ /* 0x000fe20000010000 */
[----:B------:R-:W-:Y:S02]  /*16e0*/  @P3 SHF.R.S32.HI R85, RZ, 0x1f, R122 ;  /* 0x0000001fff553819 */ /* 0x000fe4000001147a */
[----:B------:R-:W-:Y:S01]  /*16f0*/  FADD.FTZ R119, R86, R119 ;  /* 0x0000007756777221 */ /* 0x000fe20000010000 */
[----:B------:R-:W-:Y:S01]  /*1700*/  FADD.FTZ R84, R87, R84 ;  /* 0x0000005457547221 */ /* 0x000fe20000010000 */
[----:B------:R-:W-:-:S02]  /*1710*/  @P3 LEA.HI R122, R85, R122, RZ, 0x3 ;  /* 0x0000007a557a3211 */ /* 0x000fc400078f18ff */
[----:B0-----:R-:W-:Y:S01]  /*1720*/  FADD.FTZ R119, R119, R88 ;  /* 0x0000005877777221 */ /* 0x001fe20000010000 */
[----:B------:R-:W-:Y:S01]  /*1730*/  FADD.FTZ R84, R84, R89 ;  /* 0x0000005954547221 */ /* 0x000fe20000010000 */
[----:B------:R-:W-:Y:S02]  /*1740*/  @P3 LEA.HI.SX32 R142, R122, R21, 0x1d ;  /* 0x000000157a8e3211 */ /* 0x000fe400078feaff */
[----:B------:R-:W-:Y:S01]  /*1750*/  FADD.FTZ R90, R90, R119 ;  /* 0x000000775a5a7221 */ /* 0x000fe20000010000 */
[----:B------:R-:W-:-:S03]  /*1760*/  FADD.FTZ R84, R91, R84 ;  /* 0x000000545b547221 */ /* 0x000fc60000010000 */
[----:B------:R-:W-:Y:S01]  /*1770*/  FMUL.FTZ R90, R90, UR8 ;  /* 0x000000085a5a7c20 */ /* 0x000fe20008410000 */
[----:B------:R-:W-:-:S04]  /*1780*/  FMUL.FTZ R143, R84, UR8 ;  /* 0x00000008548f7c20 */ /* 0x000fc80008410000 */
[----:B------:R-:W-:Y:S01]  /*1790*/  FSEL R144, R90, RZ, !P0 ;  /* 0x000000ff5a907208 */ /* 0x000fe20004000000 */
[----:B------:R-:W-:Y:S06]  /*17a0*/  @!P6 BRA `(.L_x_3162) ;  /* 0x0000000800c4e947 */ /* 0x000fec0003800000 */
[----:B------:R-:W0:Y:S01]  /*17b0*/  LDC.64 R84, c[0x0][0x308] ;  /* 0x0000c200ff547b82 */ /* 0x000e220000000a00 */
[----:B------:R-:W-:Y:S07]  /*17c0*/  BSSY B1, `(.L_x_3163) ;  /* 0x0000019000017945 */ /* 0x000fee0003800000 */
[----:B------:R-:W1:Y:S08]  /*17d0*/  @!P4 LDC.64 R86, c[0x0][0x2c8] ;  /* 0x0000b200ff56cb82 */ /* 0x000e700000000a00 */
[----:B------:R-:W2:Y:S01]  /*17e0*/  @P3 LDC.64 R88, c[0x0][0x298] ;  /* 0x0000a600ff583b82 */ /* 0x000ea20000000a00 */
[----:B0-----:R-:W-:-:S07]  /*17f0*/  ISETP.NE.U32.AND P0, PT, R84, RZ, PT ;  /* 0x000000ff5400720c */ /* 0x001fce0003f05070 */
[----:B------:R-:W0:Y:S01]  /*1800*/  @P3 LDC.64 R90, c[0x0][0x298] ;  /* 0x0000a600ff5a3b82 */ /* 0x000e220000000a00 */
[----:B------:R-:W-:Y:S02]  /*1810*/  ISETP.NE.AND.EX P0, PT, R85, RZ, PT, P0 ;  /* 0x000000ff5500720c */ /* 0x000fe40003f05300 */
[----:B-1----:R-:W-:-:S05]  /*1820*/  @!P4 ISETP.NE.U32.AND P1, PT, R86, RZ, PT ;  /* 0x000000ff5600c20c */ /* 0x002fca0003f25070 */
[----:B------:R-:W1:Y:S01]  /*1830*/  @P3 LDC.64 R92, c[0x0][0x298] ;  /* 0x0000a600ff5c3b82 */ /* 0x000e620000000a00 */
[----:B------:R-:W-:-:S04]  /*1840*/  @!P4 ISETP.NE.AND.EX P1, PT, R87, RZ, PT, P1 ;  /* 0x000000ff5700c20c */ /* 0x000fc80003f25310 */
[----:B-----5:R-:W-:-:S03]  /*1850*/  @!P4 FSEL R145, R64, RZ, P1 ;  /* 0x000000ff4091c208 */ /* 0x020fc60000800000 */
[----:B------:R-:W3:Y:S08]  /*1860*/  @P3 LDC.64 R94, c[0x0][0x298] ;  /* 0x0000a600ff5e3b82 */ /* 0x000ef00000000a00 */
[----:B------:R-:W4:Y:S08]  /*1870*/  @P3 LDC.64 R118, c[0x0][0x298] ;  /* 0x0000a600ff763b82 */ /* 0x000f300000000a00 */
[----:B------:R-:W0:Y:S08]  /*1880*/  @P3 LDC.64 R120, c[0x0][0x298] ;  /* 0x0000a600ff783b82 */ /* 0x000e300000000a00 */
[----:B------:R-:W0:Y:S08]  /*1890*/  @P3 LDC.64 R122, c[0x0][0x298] ;  /* 0x0000a600ff7a3b82 */ /* 0x000e300000000a00 */
[----:B------:R-:W0:Y:S08]  /*18a0*/  @P3 LDC.64 R124, c[0x0][0x298] ;  /* 0x0000a600ff7c3b82 */ /* 0x000e300000000a00 */
[----:B------:R-:W0:Y:S01]  /*18b0*/  @P0 LDC.64 R140, c[0x0][0x308] ;  /* 0x0000c200ff8c0b82 */ /* 0x000e220000000a00 */
[----:B-12---:R-:W-:Y:S05]  /*18c0*/  @!P4 BRA `(.L_x_3164) ;  /* 0x000000000020c947 */ /* 0x006fea0003800000 */
        /* <DEDUP_REMOVED lines=8> */
.L_x_3164:
[----:B------:R-:W-:Y:S05]  /*1950*/  BSYNC B1 ;  /* 0x0000000000017941 */ /* 0x000fea0003800000 */
.L_x_3163:
[----:B------:R-:W-:Y:S01]  /*1960*/  @P3 FMUL.FTZ R89, R145, R89 ;  /* 0x0000005991593220 */ /* 0x000fe20000410000 */
[----:B------:R-:W-:Y:S01]  /*1970*/  @P3 LOP3.LUT P1, RZ, R112, 0xff, RZ, 0xc0, !PT ;  /* 0x000000ff70ff3812 */ /* 0x000fe2000782c0ff */
[----:B------:R-:W-:Y:S02]  /*1980*/  BSSY B1, `(.L_x_3165) ;  /* 0x000000d000017945 */ /* 0x000fe40003800000 */
[----:B------:R-:W-:-:S05]  /*1990*/  @P3 FMUL.FTZ R88, R89, R88 ;  /* 0x0000005859583220 */ /* 0x000fca0000410000 */
[----:B------:R-:W-:Y:S02]  /*19a0*/  @P3 FSEL R88, R88, RZ, P1 ;  /* 0x000000ff58583208 */ /* 0x000fe40000800000 */
[----:B------:R-:W-:-:S04]  /*19b0*/  @!P4 ISETP.NE.U32.AND P1, PT, R86, RZ, PT ;  /* 0x000000ff5600c20c */ /* 0x000fc80003f25070 */
        /* <DEDUP_REMOVED lines=9> */
.L_x_3166:
[----:B------:R-:W-:Y:S05]  /*1a50*/  BSYNC B1 ;  /* 0x0000000000017941 */ /* 0x000fea0003800000 */
.L_x_3165:
[----:B0-----:R-:W-:Y:S01]  /*1a60*/  @P3 FMUL.FTZ R91, R146, R91 ;  /* 0x0000005b925b3220 */ /* 0x001fe20000410000 */
        /* <DEDUP_REMOVED lines=14> */
.L_x_3168:
[----:B------:R-:W-:Y:S05]  /*1b50*/  BSYNC B1 ;  /* 0x0000000000017941 */ /* 0x000fea0003800000 */
.L_x_3167:
        /* <DEDUP_REMOVED lines=15> */
.L_x_3170:
[----:B------:R-:W-:Y:S05]  /*1c50*/  BSYNC B1 ;  /* 0x0000000000017941 */ /* 0x000fea0003800000 */
.L_x_3169:
[----:B---3--:R-:W-:Y:S01]  /*1c60*/  @P3 FMUL.FTZ R95, R92, R95 ;  /* 0x0000005f5c5f3220 */ /* 0x008fe20000410000 */
        /* <DEDUP_REMOVED lines=14> */
.L_x_3172:
[----:B------:R-:W-:Y:S05]  /*1d50*/  BSYNC B1 ;  /* 0x0000000000017941 */ /* 0x000fea0003800000 */
.L_x_3171:
[----:B----4-:R-:W-:Y:S01]  /*1d60*/  @P3 FMUL.FTZ R119, R93, R119 ;  /* 0x000000775d773220 */ /* 0x010fe20000410000 */
        /* <DEDUP_REMOVED lines=14> */
.L_x_3174:
[----:B------:R-:W-:Y:S05]  /*1e50*/  BSYNC B1 ;  /* 0x0000000000017941 */ /* 0x000fea0003800000 */
.L_x_3173:
        /* <DEDUP_REMOVED lines=15> */
.L_x_3176:
[----:B------:R-:W-:Y:S05]  /*1f50*/  BSYNC B1 ;  /* 0x0000000000017941 */ /* 0x000fea0003800000 */
.L_x_3175:
        /* <DEDUP_REMOVED lines=15> */
.L_x_3178:
[----:B------:R-:W-:Y:S05]  /*2050*/  BSYNC B1 ;  /* 0x0000000000017941 */ /* 0x000fea0003800000 */
.L_x_3177:
[----:B------:R-:W-:Y:S01]  /*2060*/  @P3 FMUL.FTZ R125, R120, R125 ;  /* 0x0000007d787d3220 */ /* 0x000fe20000410000 */
[----:B------:R-:W-:Y:S01]  /*2070*/  @P3 LOP3.LUT P1, RZ, R113, 0xff000000, RZ, 0xc0, !PT ;  /* 0xff00000071ff3812 */ /* 0x000fe2000782c0ff */
[----:B------:R-:W-:Y:S01]  /*2080*/  @P0 IMAD.WIDE.U32 R140, R0, 0x20, R140 ;  /* 0x00000020008c0825 */ /* 0x000fe200078e008c */
[----:B------:R-:W-:-:S03]  /*2090*/  @P3 F2FP.BF16.F32.PACK_AB R88, RZ, R88 ;  /* 0x00000058ff58323e */ /* 0x000fc600000010ff */
[----:B------:R-:W-:Y:S01]  /*20a0*/  @P3 FMUL.FTZ R124, R125, R124 ;  /* 0x0000007c7d7c3220 */ /* 0x000fe20000410000 */
[----:B------:R-:W-:Y:S01]  /*20b0*/  @P3 F2FP.BF16.F32.PACK_AB R90, RZ, R90 ;  /* 0x0000005aff5a323e */ /* 0x000fe200000010ff */
[----:B------:R-:W-:Y:S01]  /*20c0*/  VIADD R0, R0, 0x80 ;  /* 0x0000008000007836 */ /* 0x000fe20000000000 */
[----:B------:R-:W-:Y:S02]  /*20d0*/  @P3 F2FP.BF16.F32.PACK_AB R95, RZ, R95 ;  /* 0x0000005fff5f323e */ /* 0x000fe400000010ff */
[----:B------:R-:W-:Y:S02]  /*20e0*/  @P3 FSEL R124, R124, RZ, P1 ;  /* 0x000000ff7c7c3208 */ /* 0x000fe40000800000 */
[----:B------:R-:W-:Y:S02]  /*20f0*/  ISETP.NE.U32.AND P1, PT, R84, RZ, PT ;  /* 0x000000ff5400720c */ /* 0x000fe40003f25070 */
[----:B------:R-:W-:Y:S02]  /*2100*/  @P3 F2FP.BF16.F32.PACK_AB R122, RZ, R122 ;  /* 0x0000007aff7a323e */ /* 0x000fe400000010ff */
[----:B------:R-:W-:-:S02]  /*2110*/  ISETP.NE.AND.EX P1, PT, R85, RZ, PT, P1 ;  /* 0x000000ff5500720c */ /* 0x000fc40003f25310 */
[----:B------:R-:W0:Y:S01]  /*2120*/  @P3 LDC.64 R84, c[0x0][0x2f8] ;  /* 0x0000be00ff543b82 */ /* 0x000e220000000a00 */
[----:B------:R-:W-:Y:S02]  /*2130*/  @P3 F2FP.BF16.F32.PACK_AB R89, RZ, R89 ;  /* 0x00000059ff59323e */ /* 0x000fe400000010ff */
[----:B------:R-:W-:Y:S02]  /*2140*/  @P3 F2FP.BF16.F32.PACK_AB R94, RZ, R94 ;  /* 0x0000005eff5e323e */ /* 0x000fe400000010ff */
[----:B------:R-:W-:Y:S02]  /*2150*/  @P3 F2FP.BF16.F32.PACK_AB R119, RZ, R119 ;  /* 0x00000077ff77323e */ /* 0x000fe400000010ff */
[----:B------:R-:W-:Y:S02]  /*2160*/  @P3 F2FP.BF16.F32.PACK_AB R124, RZ, R124 ;  /* 0x0000007cff7c323e */ /* 0x000fe400000010ff */
[----:B------:R-:W-:Y:S02]  /*2170*/  @P3 PRMT R72, R88, 0x7610, R72 ;  /* 0x0000761058483816 */ /* 0x000fe40000000048 */
[----:B------:R-:W-:-:S02]  /*2180*/  @P3 PRMT R73, R90, 0x7610, R73 ;  /* 0x000076105a493816 */ /* 0x000fc40000000049 */
[----:B------:R-:W-:Y:S02]  /*2190*/  @P3 PRMT R74, R95, 0x7610, R74 ;  /* 0x000076105f4a3816 */ /* 0x000fe4000000004a */
[----:B------:R-:W-:Y:S02]  /*21a0*/  @P3 PRMT R75, R122, 0x7610, R75 ;  /* 0x000076107a4b3816 */ /* 0x000fe4000000004b */
[----:B------:R-:W-:Y:S02]  /*21b0*/  SEL R80, R145, R80, P1 ;  /* 0x0000005091507207 */ /* 0x000fe40000800000 */
[----:B------:R-:W-:Y:S02]  /*21c0*/  SEL R81, R146, R81, P1 ;  /* 0x0000005192517207 */ /* 0x000fe40000800000 */
[----:B------:R-:W-:Y:S02]  /*21d0*/  SEL R82, R91, R82, P1 ;  /* 0x000000525b527207 */ /* 0x000fe40000800000 */
[----:B------:R-:W-:Y:S01]  /*21e0*/  SEL R83, R92, R83, P1 ;  /* 0x000000535c537207 */ /* 0x000fe20000800000 */
[----:B0-----:R-:W-:Y:S01]  /*21f0*/  @P3 IMAD.WIDE.U32 R84, R142, 0x10, R84 ;  /* 0x000000108e543825 */ /* 0x001fe200078e0054 */
[----:B------:R-:W-:-:S02]  /*2200*/  SEL R76, R93, R76, P1 ;  /* 0x0000004c5d4c7207 */ /* 0x000fc40000800000 */
[----:B------:R-:W-:Y:S01]  /*2210*/  SEL R77, R118, R77, P1 ;  /* 0x0000004d764d7207 */ /* 0x000fe20000800000 */
[----:B------:R0:W-:Y:S01]  /*2220*/  @P0 STG.E.128 desc[UR4][R140.64], R80 ;  /* 0x000000508c000986 */ /* 0x0001e2000c101d04 */
[----:B------:R-:W-:Y:S02]  /*2230*/  SEL R78, R121, R78, P1 ;  /* 0x0000004e794e7207 */ /* 0x000fe40000800000 */
[----:B------:R-:W-:Y:S02]  /*2240*/  SEL R79, R120, R79, P1 ;  /* 0x0000004f784f7207 */ /* 0x000fe40000800000 */
[----:B------:R-:W-:Y:S02]  /*2250*/  @P3 PRMT R72, R72, 0x5410, R89 ;  /* 0x0000541048483816 */ /* 0x000fe40000000059 */
[----:B------:R-:W-:Y:S01]  /*2260*/  @P3 PRMT R73, R73, 0x5410, R94 ;  /* 0x0000541049493816 */ /* 0x000fe2000000005e */
[----:B------:R0:W-:Y:S01]  /*2270*/  @P0 STG.E.128 desc[UR4][R140.64+0x10], R76 ;  /* 0x0000104c8c000986 */ /* 0x0001e2000c101d04 */
[----:B------:R-:W-:-:S02]  /*2280*/  @P3 PRMT R74, R74, 0x5410, R119 ;  /* 0x000054104a4a3816 */ /* 0x000fc40000000077 */
[----:B------:R-:W-:Y:S02]  /*2290*/  @P3 PRMT R75, R75, 0x5410, R124 ;  /* 0x000054104b4b3816 */ /* 0x000fe4000000007c */
[----:B------:R-:W-:-:S03]  /*22a0*/  IADD3 R142, R142, 0x80, RZ ;  /* 0x000000808e8e7810 */ /* 0x000fc60007ffe0ff */
[----:B------:R0:W-:Y:S04]  /*22b0*/  @P3 STG.E.128 desc[UR4][R84.64], R72 ;  /* 0x0000004854003986 */ /* 0x0001e8000c101d04 */
.L_x_3162:
[----:B------:R-:W-:Y:S05]  /*22c0*/  BSYNC B0 ;  /* 0x0000000000007941 */ /* 0x000fea0003800000 */
.L_x_3161:
[----:B------:R-:W-:Y:S04]  /*22d0*/  BSSY B0, `(.L_x_3179) ;  /* 0x00000b1000007945 */ /* 0x000fe80003800000 */
[----:B------:R-:W-:Y:S05]  /*22e0*/  @!P5 BRA `(.L_x_3180) ;  /* 0x0000000800bcd947 */ /* 0x000fea0003800000 */
[----:B------:R-:W1:Y:S01]  /*22f0*/  @!P4 LDC.64 R120, c[0x0][0x2c8] ;  /* 0x0000b200ff78cb82 */ /* 0x000e620000000a00 */
[----:B------:R-:W-:Y:S07]  /*2300*/  BSSY B1, `(.L_x_3181) ;  /* 0x0000014000017945 */ /* 0x000fee0003800000 */
[----:B------:R-:W2:Y:S08]  /*2310*/  LDC.64 R90, c[0x0][0x308] ;  /* 0x0000c200ff5a7b82 */ /* 0x000eb00000000a00 */
[----:B------:R-:W3:Y:S08]  /*2320*/  @P3 LDC.64 R118, c[0x0][0x298] ;  /* 0x0000a600ff763b82 */ /* 0x000ef00000000a00 */
[----:B------:R-:W4:Y:S01]  /*2330*/  @P3 LDC.64 R94, c[0x0][0x298] ;  /* 0x0000a600ff5e3b82 */ /* 0x000f220000000a00 */
[----:B-1----:R-:W-:-:S04]  /*2340*/  @!P4 ISETP.NE.U32.AND P0, PT, R120, RZ, PT ;  /* 0x000000ff7800c20c */ /* 0x002fc80003f05070 */
[----:B------:R-:W-:-:S03]  /*2350*/  @!P4 ISETP.NE.AND.EX P0, PT, R121, RZ, PT, P0 ;  /* 0x000000ff7900c20c */ /* 0x000fc60003f05300 */
[----:B------:R-:W1:Y:S01]  /*2360*/  @P3 LDC.64 R86, c[0x0][0x298] ;  /* 0x0000a600ff563b82 */ /* 0x000e620000000a00 */
[----:B-----5:R-:W-:-:S07]  /*2370*/  @!P4 FSEL R125, R28, RZ, P0 ;  /* 0x000000ff1c7dc208 */ /* 0x020fce0000000000 */
[----:B------:R-:W1:Y:S08]  /*2380*/  @P3 LDC.64 R88, c[0x0][0x298] ;  /* 0x0000a600ff583b82 */ /* 0x000e700000000a00 */
[----:B0-----:R-:W0:Y:S08]  /*2390*/  @P3 LDC.64 R84, c[0x0][0x298] ;  /* 0x0000a600ff543b82 */ /* 0x001e300000000a00 */
[----:B------:R-:W0:Y:S01]  /*23a0*/  @P3 LDC.64 R92, c[0x0][0x298] ;  /* 0x0000a600ff5c3b82 */ /* 0x000e220000000a00 */
[----:B--234-:R-:W-:Y:S05]  /*23b0*/  @!P4 BRA `(.L_x_3182) ;  /* 0x000000000020c947 */ /* 0x01cfea0003800000 */
        /* <DEDUP_REMOVED lines=8> */
.L_x_3182:
[----:B------:R-:W-:Y:S05]  /*2440*/  BSYNC B1 ;  /* 0x0000000000017941 */ /* 0x000fea0003800000 */
.L_x_3181:
        /* <DEDUP_REMOVED lines=11> */
.L_x_3184:
[----:B------:R-:W-:Y:S05]  /*2500*/  BSYNC B1 ;  /* 0x0000000000017941 */ /* 0x000fea0003800000 */
.L_x_3183:
        /* <DEDUP_REMOVED lines=11> */
.L_x_3186:
[----:B------:R-:W-:Y:S05]  /*25c0*/  BSYNC B1 ;  /* 0x0000000000017941 */ /* 0x000fea0003800000 */
.L_x_3185:
        /* <DEDUP_REMOVED lines=11> */
.L_x_3188:
[----:B------:R-:W-:Y:S05]  /*2680*/  BSYNC B1 ;  /* 0x0000000000017941 */ /* 0x000fea0003800000 */
.L_x_3187:
        /* <DEDUP_REMOVED lines=11> */
.L_x_3190:
[----:B------:R-:W-:Y:S05]  /*2740*/  BSYNC B1 ;  /* 0x0000000000017941 */ /* 0x000fea0003800000 */
.L_x_3189:
        /* <DEDUP_REMOVED lines=11> */
.L_x_3192:
[----:B------:R-:W-:Y:S05]  /*2800*/  BSYNC B1 ;  /* 0x0000000000017941 */ /* 0x000fea0003800000 */
.L_x_3191:
[----:B------:R-:W-:Y:S01]  /*2810*/  @!P4 ISETP.NE.U32.AND P0, PT, R120, RZ, PT ;  /* 0x000000ff7800c20c */ /* 0x000fe20003f05070 */
[----:B------:R-:W-:Y:S01]  /*2820*/  BSSY B1, `(.L_x_3193) ;  /* 0x000000b000017945 */ /* 0x000fe20003800000 */
[----:B------:R-:W-:Y:S02]  /*2830*/  ISETP.NE.U32.AND P1, PT, R90, RZ, PT ;  /* 0x000000ff5a00720c */ /* 0x000fe40003f25070 */
        /* <DEDUP_REMOVED lines=9> */
.L_x_3194:
[----:B------:R-:W-:Y:S05]  /*28d0*/  BSYNC B1 ;  /* 0x0000000000017941 */ /* 0x000fea0003800000 */
.L_x_3193:
[----:B------:R-:W-:Y:S01]  /*28e0*/  @!P4 ISETP.NE.U32.AND P0, PT, R120, RZ, PT ;  /* 0x000000ff7800c20c */ /* 0x000fe20003f05070 */
[----:B------:R-:W-:Y:S01]  /*28f0*/  BSSY B1, `(.L_x_3195) ;  /* 0x000000b000017945 */ /* 0x000fe20003800000 */
[----:B------:R-:W-:Y:S02]  /*2900*/  ISETP.NE.AND.EX P1, PT, R91, RZ, PT, P1 ;  /* 0x000000ff5b00720c */ /* 0x000fe40003f25310 */
        /* <DEDUP_REMOVED lines=9> */
.L_x_3196:
[----:B------:R-:W-:Y:S05]  /*29a0*/  BSYNC B1 ;  /* 0x0000000000017941 */ /* 0x000fea0003800000 */
.L_x_3195:
[----:B------:R-:W2:Y:S01]  /*29b0*/  @P3 LDC.64 R120, c[0x0][0x298] ;  /* 0x0000a600ff783b82 */ /* 0x000ea20000000a00 */
[----:B------:R-:W-:Y:S01]  /*29c0*/  @P3 FMUL.FTZ R119, R125, R119 ;  /* 0x000000777d773220 */ /* 0x000fe20000410000 */
[----:B-1----:R-:W-:Y:S01]  /*29d0*/  @P3 FMUL.FTZ R87, R147, R87 ;  /* 0x0000005793573220 */ /* 0x002fe20000410000 */
[----:B------:R-:W-:Y:S01]  /*29e0*/  @P3 LOP3.LUT P4, RZ, R110, 0xff, RZ, 0xc0, !PT ;  /* 0x000000ff6eff3812 */ /* 0x000fe2000788c0ff */
[----:B0-----:R-:W-:Y:S01]  /*29f0*/  @P3 FMUL.FTZ R85, R145, R85 ;  /* 0x0000005591553220 */ /* 0x001fe20000410000 */
[----:B------:R-:W-:Y:S01]  /*2a00*/  @P3 FMUL.FTZ R118, R119, R118 ;  /* 0x0000007677763220 */ /* 0x000fe20000410000 */
[----:B------:R-:W-:Y:S01]  /*2a10*/  @P3 FMUL.FTZ R2, R87, R86 ;  /* 0x0000005657023220 */ /* 0x000fe20000410000 */
[----:B------:R-:W-:Y:S01]  /*2a20*/  @P3 FMUL.FTZ R89, R148, R89 ;  /* 0x0000005994593220 */ /* 0x000fe20000410000 */
[----:B------:R-:W0:Y:S01]  /*2a30*/  @P3 LDC.64 R122, c[0x0][0x298] ;  /* 0x0000a600ff7a3b82 */ /* 0x000e220000000a00 */
[----:B------:R-:W-:Y:S01]  /*2a40*/  @P3 FMUL.FTZ R84, R85, R84 ;  /* 0x0000005455543220 */ /* 0x000fe20000410000 */
[----:B------:R-:W-:Y:S01]  /*2a50*/  @P3 FSEL R118, R118, RZ, P4 ;  /* 0x000000ff76763208 */ /* 0x000fe20002000000 */
[----:B------:R-:W-:Y:S01]  /*2a60*/  @P3 FMUL.FTZ R93, R146, R93 ;  /* 0x0000005d925d3220 */ /* 0x000fe20000410000 */
[----:B------:R-:W-:Y:S01]  /*2a70*/  @P3 LOP3.LUT P4, RZ, R110, 0xff0000, RZ, 0xc0, !PT ;  /* 0x00ff00006eff3812 */ /* 0x000fe2000788c0ff */
[----:B------:R-:W-:Y:S01]  /*2a80*/  @P3 FMUL.FTZ R88, R89, R88 ;  /* 0x0000005859583220 */ /* 0x000fe20000410000 */
[----:B------:R-:W-:Y:S01]  /*2a90*/  @P3 FMUL.FTZ R95, R124, R95 ;  /* 0x0000005f7c5f3220 */ /* 0x000fe20000410000 */
[----:B------:R-:W-:Y:S01]  /*2aa0*/  @P3 FMUL.FTZ R92, R93, R92 ;  /* 0x0000005c5d5c3220 */ /* 0x000fe20000410000 */
[----:B------:R-:W-:Y:S01]  /*2ab0*/  @P3 FSEL R2, R2, RZ, P4 ;  /* 0x000000ff02023208 */ /* 0x000fe20002000000 */
[----:B------:R-:W1:Y:S01]  /*2ac0*/  @P1 LDC.64 R86, c[0x0][0x308] ;  /* 0x0000c200ff561b82 */ /* 0x000e620000000a00 */
[----:B------:R-:W-:Y:S01]  /*2ad0*/  @P3 LOP3.LUT P4, RZ, R111, 0xff, RZ, 0xc0, !PT ;  /* 0x000000ff6fff3812 */ /* 0x000fe2000788c0ff */
[----:B------:R-:W-:Y:S01]  /*2ae0*/  @P3 FMUL.FTZ R94, R95, R94 ;  /* 0x0000005e5f5e3220 */ /* 0x000fe20000410000 */
[----:B------:R-:W-:-:S02]  /*2af0*/  @P3 LOP3.LUT P0, RZ, R110, 0xff00, RZ, 0xc0, !PT ;  /* 0x0000ff006eff3812 */ /* 0x000fc4000780c0ff */
[----:B------:R-:W-:Y:S01]  /*2b00*/  @P3 FSEL R89, R84, RZ, P4 ;  /* 0x000000ff54593208 */ /* 0x000fe20002000000 */
[----:B--2---:R-:W-:Y:S02]  /*2b10*/  @P3 FMUL.FTZ R121, R141, R121 ;  /* 0x000000798d793220 */ /* 0x004fe40000410000 */
[----:B------:R-:W2:Y:S01]  /*2b20*/  @P3 LDC.64 R84, c[0x0][0x2f8] ;  /* 0x0000be00ff543b82 */ /* 0x000ea20000000a00 */
[----:B------:R-:W-:Y:S01]  /*2b30*/  @P3 LOP3.LUT P4, RZ, R111, 0xff00, RZ, 0xc0, !PT ;  /* 0x0000ff006fff3812 */ /* 0x000fe2000788c0ff */
[----:B------:R-:W-:Y:S01]  /*2b40*/  @P3 FMUL.FTZ R120, R121, R120 ;  /* 0x0000007879783220 */ /* 0x000fe20000410000 */
[----:B------:R-:W-:Y:S02]  /*2b50*/  @P3 FSEL R94, R94, RZ, P0 ;  /* 0x000000ff5e5e3208 */ /* 0x000fe40000000000 */
[----:B------:R-:W-:Y:S01]  /*2b60*/  @P3 FSEL R92, R92, RZ, P4 ;  /* 0x000000ff5c5c3208 */ /* 0x000fe20002000000 */
[----:B0-----:R-:W-:Y:S01]  /*2b70*/  @P3 FMUL.FTZ R123, R140, R123 ;  /* 0x0000007b8c7b3220 */ /* 0x001fe20000410000 */
[----:B------:R-:W-:-:S02]  /*2b80*/  @P3 LOP3.LUT P4, RZ, R111, 0xff0000, RZ, 0xc0, !PT ;  /* 0x00ff00006fff3812 */ /* 0x000fc4000788c0ff */
[----:B------:R-:W-:Y:S01]  /*2b90*/  @P3 LOP3.LUT P0, RZ, R110, 0xff000000, RZ, 0xc0, !PT ;  /* 0xff0000006eff3812 */ /* 0x000fe2000780c0ff */
[----:B------:R-:W-:Y:S01]  /*2ba0*/  @P3 FMUL.FTZ R122, R123, R122 ;  /* 0x0000007a7b7a3220 */ /* 0x000fe20000410000 */
[----:B------:R-:W-:Y:S02]  /*2bb0*/  @P3 FSEL R120, R120, RZ, P4 ;  /* 0x000000ff78783208 */ /* 0x000fe40002000000 */
[----:B------:R-:W-:Y:S02]  /*2bc0*/  @P3 LOP3.LUT P4, RZ, R111, 0xff000000, RZ, 0xc0, !PT ;  /* 0xff0000006fff3812 */ /* 0x000fe4000788c0ff */
[----:B------:R-:W-:Y:S01]  /*2bd0*/  @P3 FSEL R88, R88, RZ, P0 ;  /* 0x000000ff58583208 */ /* 0x000fe20000000000 */
[----:B-1----:R-:W-:Y:S01]  /*2be0*/  @P1 IMAD.WIDE.U32 R86, R0, 0x20, R86 ;  /* 0x0000002000561825 */ /* 0x002fe200078e0056 */
[----:B------:R-:W-:Y:S02]  /*2bf0*/  ISETP.NE.U32.AND P0, PT, R90, RZ, PT ;  /* 0x000000ff5a00720c */ /* 0x000fe40003f05070 */
[----:B------:R-:W-:-:S02]  /*2c00*/  @P3 F2FP.BF16.F32.PACK_AB R118, RZ, R118 ;  /* 0x00000076ff76323e */ /* 0x000fc400000010ff */
[----:B------:R-:W-:Y:S02]  /*2c10*/  @P3 F2FP.BF16.F32.PACK_AB R2, RZ, R2 ;  /* 0x00000002ff02323e */ /* 0x000fe400000010ff */
[----:B------:R-:W-:Y:S01]  /*2c20*/  @P3 FSEL R122, R122, RZ, P4 ;  /* 0x000000ff7a7a3208 */ /* 0x000fe20002000000 */
[----:B--2---:R-:W-:Y:S01]  /*2c30*/  @P3 IMAD.WIDE.U32 R84, R142, 0x10, R84 ;  /* 0x000000108e543825 */ /* 0x004fe200078e0054 */
[----:B------:R-:W-:Y:S02]  /*2c40*/  @P3 F2FP.BF16.F32.PACK_AB R89, RZ, R89 ;  /* 0x00000059ff59323e */ /* 0x000fe400000010ff */
[----:B------:R-:W-:Y:S02]  /*2c50*/  @P3 F2FP.BF16.F32.PACK_AB R120, RZ, R120 ;  /* 0x00000078ff78323e */ /* 0x000fe400000010ff */
[----:B------:R-:W-:Y:S02]  /*2c60*/  ISETP.NE.AND.EX P0, PT, R91, RZ, PT, P0 ;  /* 0x000000ff5b00720c */ /* 0x000fe40003f05300 */
[----:B------:R-:W-:-:S02]  /*2c70*/  @P3 F2FP.BF16.F32.PACK_AB R94, RZ, R94 ;  /* 0x0000005eff5e323e */ /* 0x000fc400000010ff */
[----:B------:R-:W-:Y:S02]  /*2c80*/  @P3 F2FP.BF16.F32.PACK_AB R88, RZ, R88 ;  /* 0x00000058ff58323e */ /* 0x000fe400000010ff */
[----:B------:R-:W-:Y:S02]  /*2c90*/  @P3 F2FP.BF16.F32.PACK_AB R92, RZ, R92 ;  /* 0x0000005cff5c323e */ /* 0x000fe400000010ff */
[----:B------:R-:W-:Y:S02]  /*2ca0*/  @P3 F2FP.BF16.F32.PACK_AB R122, RZ, R122 ;  /* 0x0000007aff7a323e */ /* 0x000fe400000010ff */
[----:B------:R-:W-:Y:S02]  /*2cb0*/  @P3 PRMT R72, R118, 0x7610, R72 ;  /* 0x0000761076483816 */ /* 0x000fe40000000048 */
[----:B------:R-:W-:Y:S02]  /*2cc0*/  @P3 PRMT R73, R2, 0x7610, R73 ;  /* 0x0000761002493816 */ /* 0x000fe40000000049 */
[----:B------:R-:W-:-:S02]  /*2cd0*/  @P3 PRMT R74, R89, 0x7610, R74 ;  /* 0x00007610594a3816 */ /* 0x000fc4000000004a */
[----:B------:R-:W-:Y:S02]  /*2ce0*/  @P3 PRMT R75, R120, 0x7610, R75 ;  /* 0x00007610784b3816 */ /* 0x000fe4000000004b */
[----:B------:R-:W-:Y:S02]  /*2cf0*/  SEL R80, R125, R80, P0 ;  /* 0x000000507d507207 */ /* 0x000fe40000000000 */
[----:B------:R-:W-:Y:S02]  /*2d00*/  SEL R81, R124, R81, P0 ;  /* 0x000000517c517207 */ /* 0x000fe40000000000 */
[----:B------:R-:W-:Y:S02]  /*2d10*/  SEL R82, R147, R82, P0 ;  /* 0x0000005293527207 */ /* 0x000fe40000000000 */
[----:B------:R-:W-:Y:S02]  /*2d20*/  SEL R83, R148, R83, P0 ;  /* 0x0000005394537207 */ /* 0x000fe40000000000 */
        /* <DEDUP_REMOVED lines=9> */
[----:B------:R-:W-:-:S05]  /*2dc0*/  @P3 PRMT R75, R75, 0x5410, R122 ;  /* 0x000054104b4b3816 */ /* 0x000fca000000007a */
[----:B------:R1:W-:Y:S02]  /*2dd0*/  @P3 STG.E.128 desc[UR4][R84.64], R72 ;  /* 0x0000004854003986 */ /* 0x0003e4000c101d04 */
.L_x_3180:
[----:B------:R-:W-:Y:S05]  /*2de0*/  BSYNC B0 ;  /* 0x0000000000007941 */ /* 0x000fea0003800000 */
.L_x_3179:
[----:B------:R-:W-:Y:S02]  /*2df0*/  IADD3 R20, R20, UR10, RZ ;  /* 0x0000000a14147c10 */ /* 0x000fe4000fffe0ff */
[----:B------:R-:W-:Y:S02]  /*2e00*/  SEL R123, RZ, 0x1, P2 ;  /* 0x00000001ff7b7807 */ /* 0x000fe40001000000 */
[----:B------:R-:W-:-:S13]  /*2e10*/  ISETP.GE.AND P0, PT, R20, UR11, PT ;  /* 0x0000000b14007c0c */ /* 0x000fda000bf06270 */
[----:B------:R-:W-:Y:S05]  /*2e20*/  @!P0 BRA `(.L_x_3197) ;  /* 0xffffffd400948947 */ /* 0x000fea000383ffff */
.L_x_3152:
        /* <DEDUP_REMOVED lines=16> */
.L_x_3199:
[----:B------:R-:W-:Y:S05]  /*2f30*/  BSYNC B0 ;  /* 0x0000000000007941 */ /* 0x000fea0003800000 */
.L_x_3198:
        /* <DEDUP_REMOVED lines=10> */
.L_x_3160:
[----:B---3--:R-:W-:Y:S01]  /*2fe0*/  HFMA2.MMA R118, -RZ, RZ, 0, 9.5367431640625e-07 ;  /* 0x00000010ff767435 */ /* 0x008fe200000001ff */
[----:B------:R-:W-:Y:S01]  /*2ff0*/  IMAD.MOV.U32 R119, RZ, RZ, R145 ;  /* 0x000000ffff777224 */ /* 0x000fe200078e0091 */
[----:B------:R-:W-:Y:S01]  /*3000*/  MOV R121, 0x1f ;  /* 0x0000001f00797802 */ /* 0x000fe20000000f00 */
[----:B------:R-:W-:-:S08]  /*3010*/  IMAD.MOV.U32 R94, RZ, RZ, -0x1 ;  /* 0xffffffffff5e7424 */ /* 0x000fd000078e00ff */
[----:B0----5:R-:W-:Y:S05]  /*3020*/  WARPSYNC.COLLECTIVE R94, `(.L_x_3200) ;  /* 0x000000005e087348 */ /* 0x021fea0003c00000 */
[----:B------:R1:W2:Y:S02]  /*3030*/  SHFL.DOWN P1, R95, R119, R118, R121 ;  /* 0x08000076775f7389 */ /* 0x0002a40000020079 */
[----:B012--5:R-:W-:Y:S01]  /*3040*/  ENDCOLLECTIVE ;  /* 0x000000000000791b */ /* 0x027fe20003800000 */
.L_x_3200:
[----:B------:R-:W-:Y:S02]  /*3050*/  MOV R119, R140 ;  /* 0x0000008c00777202 */ /* 0x000fe40000000f00 */
[----:B------:R-:W-:-:S07]  /*3060*/  MOV R86, R95 ;  /* 0x0000005f00567202 */ /* 0x000fce0000000f00 */
[----:B------:R-:W-:Y:S05]  /*3070*/  WARPSYNC.COLLECTIVE R94, `(.L_x_3201) ;  /* 0x000000005e087348 */ /* 0x000fea0003c00000 */
[----:B------:R0:W1:Y:S02]  /*3080*/  SHFL.DOWN P1, R95, R119, R118, R121 ;  /* 0x08000076775f7389 */ /* 0x0000640000020079 */
[----:B01----:R-:W-:Y:S01]  /*3090*/  ENDCOLLECTIVE ;  /* 0x000000000000791b */ /* 0x003fe20003800000 */
.L_x_3201:
[----:B------:R-:W-:Y:S01]  /*30a0*/  FADD.FTZ R86, R86, R145 ;  /* 0x0000009156567221 */ /* 0x000fe20000010000 */
[----:B------:R-:W-:-:S04]  /*30b0*/  HFMA2.MMA R118, -RZ, RZ, 0, 4.76837158203125e-07 ;  /* 0x00000008ff767435 */ /* 0x000fc800000001ff */
[----:B------:R-:W-:Y:S01]  /*30c0*/  MOV R119, R86 ;  /* 0x0000005600777202 */ /* 0x000fe20000000f00 */
[----:B------:R-:W-:-:S07]  /*30d0*/  IMAD.MOV.U32 R87, RZ, RZ, R95 ;  /* 0x000000ffff577224 */ /* 0x000fce00078e005f */
[----:B------:R-:W-:Y:S05]  /*30e0*/  WARPSYNC.COLLECTIVE R94, `(.L_x_3202) ;  /* 0x000000005e087348 */ /* 0x000fea0003c00000 */
[----:B------:R0:W1:Y:S02]  /*30f0*/  SHFL.DOWN P1, R95, R119, R118, R121 ;  /* 0x08000076775f7389 */ /* 0x0000640000020079 */
[----:B01----:R-:W-:Y:S01]  /*3100*/  ENDCOLLECTIVE ;  /* 0x000000000000791b */ /* 0x003fe20003800000 */
.L_x_3202:
[----:B------:R-:W-:-:S05]  /*3110*/  FADD.FTZ R87, R87, R140 ;  /* 0x0000008c57577221 */ /* 0x000fca0000010000 */
[----:B------:R-:W-:Y:S01]  /*3120*/  MOV R119, R87 ;  /* 0x0000005700777202 */ /* 0x000fe20000000f00 */
[----:B------:R-:W-:-:S07]  /*3130*/  IMAD.MOV.U32 R89, RZ, RZ, R95 ;  /* 0x000000ffff597224 */ /* 0x000fce00078e005f */
[----:B------:R-:W-:Y:S05]  /*3140*/  WARPSYNC.COLLECTIVE R94, `(.L_x_3203) ;  /* 0x000000005e087348 */ /* 0x000fea0003c00000 */
[----:B------:R0:W1:Y:S02]  /*3150*/  SHFL.DOWN P1, R95, R119, R118, R121 ;  /* 0x08000076775f7389 */ /* 0x0000640000020079 */
[----:B01----:R-:W-:Y:S01]  /*3160*/  ENDCOLLECTIVE ;  /* 0x000000000000791b */ /* 0x003fe20003800000 */
.L_x_3203:
[----:B------:R-:W-:Y:S01]  /*3170*/  FADD.FTZ R89, R86, R89 ;  /* 0x0000005956597221 */ /* 0x000fe20000010000 */
[----:B------:R-:W-:-:S03]  /*3180*/  HFMA2.MMA R118, -RZ, RZ, 0, 2.384185791015625e-07 ;  /* 0x00000004ff767435 */ /* 0x000fc600000001ff */
[----:B------:R-:W-:Y:S01]  /*3190*/  IMAD.MOV.U32 R119, RZ, RZ, R89 ;  /* 0x000000ffff777224 */ /* 0x000fe200078e0059 */
[----:B------:R-:W-:-:S07]  /*31a0*/  MOV R88, R95 ;  /* 0x0000005f00587202 */ /* 0x000fce0000000f00 */
[----:B------:R-:W-:Y:S05]  /*31b0*/  WARPSYNC.COLLECTIVE R94, `(.L_x_3204) ;  /* 0x000000005e087348 */ /* 0x000fea0003c00000 */
[----:B------:R0:W1:Y:S02]  /*31c0*/  SHFL.DOWN P1, R95, R119, R118, R121 ;  /* 0x08000076775f7389 */ /* 0x0000640000020079 */
[----:B01----:R-:W-:Y:S01]  /*31d0*/  ENDCOLLECTIVE ;  /* 0x000000000000791b */ /* 0x003fe20003800000 */
.L_x_3204:
[----:B------:R-:W-:-:S04]  /*31e0*/  FADD.FTZ R88, R87, R88 ;  /* 0x0000005857587221 */ /* 0x000fc80000010000 */
[----:B------:R-:W-:Y:S01]  /*31f0*/  IMAD.MOV.U32 R119, RZ, RZ, R88 ;  /* 0x000000ffff777224 */ /* 0x000fe200078e0058 */
[----:B------:R-:W-:-:S07]  /*3200*/  MOV R90, R95 ;  /* 0x0000005f005a7202 */ /* 0x000fce0000000f00 */
[----:B------:R-:W-:Y:S05]  /*3210*/  WARPSYNC.COLLECTIVE R94, `(.L_x_3205) ;  /* 0x000000005e087348 */ /* 0x000fea0003c00000 */
[----:B------:R0:W1:Y:S02]  /*3220*/  SHFL.DOWN P1, R95, R119, R118, R121 ;  /* 0x08000076775f7389 */ /* 0x0000640000020079 */
[----:B01----:R-:W-:Y:S01]  /*3230*/  ENDCOLLECTIVE ;  /* 0x000000000000791b */ /* 0x003fe20003800000 */
.L_x_3205:
[----:B------:R-:W-:-:S05]  /*3240*/  FADD.FTZ R90, R89, R90 ;  /* 0x0000005a595a7221 */ /* 0x000fca0000010000 */
[----:B------:R-:W-:Y:S01]  /*3250*/  MOV R119, R90 ;  /* 0x0000005a00777202 */ /* 0x000fe20000000f00 */
[----:B------:R-:W-:Y:S01]  /*3260*/  IMAD.MOV.U32 R118, RZ, RZ, 0x2 ;  /* 0x00000002ff767424 */ /* 0x000fe200078e00ff */
[----:B------:R-:W-:-:S07]  /*3270*/  MOV R91, R95 ;  /* 0x0000005f005b7202 */ /* 0x000fce0000000f00 */
[----:B------:R-:W-:Y:S05]  /*3280*/  WARPSYNC.COLLECTIVE R94, `(.L_x_3206) ;  /* 0x000000005e087348 */ /* 0x000fea0003c00000 */
[----:B------:R0:W1:Y:S02]  /*3290*/  SHFL.DOWN P1, R95, R119, R118, R121 ;  /* 0x08000076775f7389 */ /* 0x0000640000020079 */
[----:B01----:R-:W-:Y:S01]  /*32a0*/  ENDCOLLECTIVE ;  /* 0x000000000000791b */ /* 0x003fe20003800000 */
.L_x_3206:
[----:B------:R-:W-:-:S05]  /*32b0*/  FADD.FTZ R91, R88, R91 ;  /* 0x0000005b585b7221 */ /* 0x000fca0000010000 */
[----:B------:R-:W-:Y:S02]  /*32c0*/  MOV R119, R91 ;  /* 0x0000005b00777202 */ /* 0x000fe40000000f00 */
[----:B------:R-:W-:-:S07]  /*32d0*/  MOV R93, R95 ;  /* 0x0000005f005d7202 */ /* 0x000fce0000000f00 */
[----:B------:R-:W-:Y:S05]  /*32e0*/  WARPSYNC.COLLECTIVE R94, `(.L_x_3207) ;  /* 0x000000005e087348 */ /* 0x000fea0003c00000 */
[----:B------:R0:W1:Y:S02]  /*32f0*/  SHFL.DOWN P1, R95, R119, R118, R121 ;  /* 0x08000076775f7389 */ /* 0x0000640000020079 */
[----:B01----:R-:W-:Y:S01]  /*3300*/  ENDCOLLECTIVE ;  /* 0x000000000000791b */ /* 0x003fe20003800000 */
.L_x_3207:
[----:B------:R-:W-:Y:S01]  /*3310*/  FADD.FTZ R93, R90, R93 ;  /* 0x0000005d5a5d7221 */ /* 0x000fe20000010000 */
[----:B------:R-:W-:-:S04]  /*3320*/  HFMA2.MMA R118, -RZ, RZ, 0, 5.9604644775390625e-08 ;  /* 0x00000001ff767435 */ /* 0x000fc800000001ff */
[----:B------:R-:W-:Y:S01]  /*3330*/  MOV R119, R93 ;  /* 0x0000005d00777202 */ /* 0x000fe20000000f00 */
[----:B------:R-:W-:-:S07]  /*3340*/  IMAD.MOV.U32 R92, RZ, RZ, R95 ;  /* 0x000000ffff5c7224 */ /* 0x000fce00078e005f */
[----:B------:R-:W-:Y:S05]  /*3350*/  WARPSYNC.COLLECTIVE R94, `(.L_x_3208) ;  /* 0x000000005e087348 */ /* 0x000fea0003c00000 */
[----:B------:R0:W1:Y:S02]  /*3360*/  SHFL.DOWN P1, R95, R119, R118, R121 ;  /* 0x08000076775f7389 */ /* 0x0000640000020079 */
[----:B01----:R-:W-:Y:S01]  /*3370*/  ENDCOLLECTIVE ;  /* 0x000000000000791b */ /* 0x003fe20003800000 */
.L_x_3208:
[----:B------:R-:W-:-:S05]  /*3380*/  FADD.FTZ R86, R91, R92 ;  /* 0x0000005c5b567221 */ /* 0x000fca0000010000 */
[----:B------:R-:W-:Y:S01]  /*3390*/  MOV R119, R86 ;  /* 0x0000005600777202 */ /* 0x000fe20000000f00 */
[----:B------:R-:W-:-:S07]  /*33a0*/  IMAD.MOV.U32 R92, RZ, RZ, R95 ;  /* 0x000000ffff5c7224 */ /* 0x000fce00078e005f */
[----:B------:R-:W-:Y:S05]  /*33b0*/  WARPSYNC.COLLECTIVE R94, `(.L_x_3209) ;  /* 0x000000005e087348 */ /* 0x000fea0003c00000 */
[----:B------:R0:W1:Y:S02]  /*33c0*/  SHFL.DOWN P1, R95, R119, R118, R121 ;  /* 0x08000076775f7389 */ /* 0x0000640000020079 */
[----:B01----:R-:W-:Y:S01]  /*33d0*/  ENDCOLLECTIVE ;  /* 0x000000000000791b */ /* 0x003fe20003800000 */
.L_x_3209:
[----:B------:R-:W-:Y:S01]  /*33e0*/  MOV R87, R95 ;  /* 0x0000005f00577202 */ /* 0x000fe20000000f00 */
[----:B------:R-:W-:Y:S06]  /*33f0*/  BRA `(.L_x_3210) ;  /* 0xffffffe000607947 */ /* 0x000fec000383ffff */
.L_x_3211:
        /* <DEDUP_REMOVED lines=16> */
.L_x_8749:


//--------------------- .text._ZN10layer_norm22ln_bwd_finalize_kernelINS_22Kernel_traits_finalizeILj2048E13__nv_bfloat16S2_fS2_fjLb0ELj1024ELj4ENS_18Kernel_traits_baseILj2048ES2_S2_fS2_fjLj1024EEEEELb0ELb1EEEvNS_9BwdParamsE --------------------------
	.section	.text._ZN10layer_norm22ln_bwd_finalize_kernelINS_22Kernel_traits_finalizeILj2048E13__nv_bfloat16S2_fS2_fjLb0ELj1024ELj4ENS_18Kernel_traits_baseILj2048ES2_S2_fS2_fjLj1024EEEEELb0ELb1EEEvNS_9BwdParamsE,"ax",@progbits
	.align	128
        .global         _ZN10layer_norm22ln_bwd_finalize_kernelINS_22Kernel_traits_finalizeILj2048E13__nv_bfloat16S2_fS2_fjLb0ELj1024ELj4ENS_18Kernel_traits_baseILj2048ES2_S2_fS2_fjLj1024EEEEELb0ELb1EEEvNS_9BwdParamsE
        .type           _ZN10layer_norm22ln_bwd_finalize_kernelINS_22Kernel_traits_finalizeILj2048E13__nv_bfloat16S2_fS2_fjLb0ELj1024ELj4ENS_18Kernel_traits_baseILj2048ES2_S2_fS2_fjLj1024EEEEELb0ELb1EEEvNS_9BwdParamsE,@function
        .size           _ZN10layer_norm22ln_bwd_finalize_kernelINS_22Kernel_traits_finalizeILj2048E13__nv_bfloat16S2_fS2_fjLb0ELj1024ELj4ENS_18Kernel_traits_baseILj2048ES2_S2_fS2_fjLj1024EEEEELb0ELb1EEEvNS_9BwdParamsE,(.L_x_8750 - _ZN10layer_norm22ln_bwd_finalize_kernelINS_22Kernel_traits_finalizeILj2048E13__nv_bfloat16S2_fS2_fjLb0ELj1024ELj4ENS_18Kernel_traits_baseILj2048ES2_S2_fS2_fjLj1024EEEEELb0ELb1EEEvNS_9BwdParamsE)
        .other          _ZN10layer_norm22ln_bwd_finalize_kernelINS_22Kernel_traits_finalizeILj2048E13__nv_bfloat16S2_fS2_fjLb0ELj1024ELj4ENS_18Kernel_traits_baseILj2048ES2_S2_fS2_fjLj1024EEEEELb0ELb1EEEvNS_9BwdParamsE,@"STO_CUDA_ENTRY STV_DEFAULT"
_ZN10layer_norm22ln_bwd_finalize_kernelINS_22Kernel_traits_finalizeILj2048E13__nv_bfloat16S2_fS2_fjLb0ELj1024ELj4ENS_18Kernel_traits_baseILj2048ES2_S2_fS2_fjLj1024EEEEELb0ELb1EEEvNS_9BwdParamsE:
.text._ZN10layer_norm22ln_bwd_finalize_kernelINS_22Kernel_traits_finalizeILj2048E13__nv_bfloat16S2_fS2_fjLb0ELj1024ELj4ENS_18Kernel_traits_baseILj2048ES2_S2_fS2_fjLj1024EEEEELb0ELb1EEEvNS_9BwdParamsE:
        /* <DEDUP_REMOVED lines=26> */
.L_x_3223:
        /* <DEDUP_REMOVED lines=31> */
.L_x_3216:
        /* <DEDUP_REMOVED lines=34> */
.L_x_3215:
[----:B------:R-:W-:Y:S05]  /*05b0*/  BSYNC B1 ;  /* 0x0000000000017941 */ /* 0x000fea0003800000 */
.L_x_3214:
        /* <DEDUP_REMOVED lines=25> */
.L_x_3218:
[----:B------:R-:W-:Y:S05]  /*0750*/  BSYNC B1 ;  /* 0x0000000000017941 */ /* 0x000fea0003800000 */
.L_x_3217:
        /* <DEDUP_REMOVED lines=12> */
.L_x_3213:
[----:B------:R-:W-:Y:S05]  /*0820*/  BSYNC B0 ;  /* 0x0000000000007941 */ /* 0x000fea0003800000 */
.L_x_3212:
        /* <DEDUP_REMOVED lines=29> */
.L_x_3234:
[----:B------:R-:W-:Y:S01]  /*0a00*/  @!P1 SHF.R.U32.HI R12, RZ, 0x3, R0 ;  /* 0x00000003ff0c9819 */ /* 0x000fe20000011600 */
[----:B----4-:R-:W-:Y:S01]  /*0a10*/  FADD.FTZ R14, R9, R14 ;  /* 0x0000000e090e7221 */ /* 0x010fe20000010000 */
[----:B---3--:R-:W-:Y:S02]  /*0a20*/  FADD.FTZ R11, R10, R11 ;  /* 0x0000000b0a0b7221 */ /* 0x008fe40000010000 */
[----:B------:R-:W-:-:S05]  /*0a30*/  @!P1 LOP3.LUT R12, R12, 0x1ffffffc, RZ, 0xc0, !PT ;  /* 0x1ffffffc0c0c9812 */ /* 0x000fca00078ec0ff */
[----:B------:R3:W-:Y:S04]  /*0a40*/  @!P1 STS [R12+UR4+0x2000], R14 ;  /* 0x0020000e0c009988 */ /* 0x0007e80008000804 */
[----:B------:R3:W-:Y:S02]  /*0a50*/  @!P1 STS [R12+UR4+0x2080], R11 ;  /* 0x0020800b0c009988 */ /* 0x0007e40008000804 */
.L_x_3219:
        /* <DEDUP_REMOVED lines=14> */
.L_x_3222:
[----:B------:R-:W-:Y:S05]  /*0b40*/  BSYNC B0 ;  /* 0x0000000000007941 */ /* 0x000fea0003800000 */
.L_x_3221:
[C---:B------:R-:W-:Y:S02]  /*0b50*/  ISETP.GT.U32.AND P1, PT, R3.reuse, -0x801, PT ;  /* 0xfffff7ff0300780c */ /* 0x040fe40003f24070 */
[----:B------:R-:W-:Y:S02]  /*0b60*/  IADD3 R3, R3, 0x800, RZ ;  /* 0x0000080003037810 */ /* 0x000fe40007ffe0ff */
[----:B------:R-:W-:-:S09]  /*0b70*/  IADD3 R4, R4, 0x400, RZ ;  /* 0x0000040004047810 */ /* 0x000fd20007ffe0ff */
[----:B------:R-:W-:Y:S05]  /*0b80*/  @P1 BRA `(.L_x_3223) ;  /* 0xfffffff400841947 */ /* 0x000fea000383ffff */
[----:B------:R-:W-:Y:S05]  /*0b90*/  EXIT ;  /* 0x000000000000794d */ /* 0x000fea0003800000 */
.L_x_3220:
[----:B------:R-:W-:Y:S01]  /*0ba0*/  HFMA2.MMA R22, -RZ, RZ, 0, 1.847743988037109375e-06 ;  /* 0x0000001fff167435 */ /* 0x000fe200000001ff */
[----:B0--3--:R-:W-:Y:S01]  /*0bb0*/  MOV R20, R10 ;  /* 0x0000000a00147202 */ /* 0x009fe20000000f00 */
[----:B------:R-:W-:Y:S01]  /*0bc0*/  IMAD.MOV.U32 R19, RZ, RZ, 0x1 ;  /* 0x00000001ff137424 */ /* 0x000fe200078e00ff */
[----:B------:R-:W-:-:S08]  /*0bd0*/  MOV R17, 0xffffffff ;  /* 0xffffffff00117802 */ /* 0x000fd00000000f00 */
[----:B-12---:R-:W-:Y:S05]  /*0be0*/  WARPSYNC.COLLECTIVE R17, `(.L_x_3224) ;  /* 0x0000000011087348 */ /* 0x006fea0003c00000 */
[----:B------:R0:W3:Y:S02]  /*0bf0*/  SHFL.BFLY P2, R18, R20, R19, R22 ;  /* 0x0c00001314127389 */ /* 0x0000e40000040016 */
[----:B0123--:R-:W-:Y:S01]  /*0c00*/  ENDCOLLECTIVE ;  /* 0x000000000000791b */ /* 0x00ffe20003800000 */
.L_x_3224:
[----:B------:R-:W-:Y:S01]  /*0c10*/  HFMA2.MMA R19, -RZ, RZ, 0, 1.1920928955078125e-07 ;  /* 0x00000002ff137435 */ /* 0x000fe200000001ff */
[----:B------:R-:W-:-:S05]  /*0c20*/  MOV R11, R18 ;  /* 0x00000012000b7202 */ /* 0x000fca0000000f00 */
[----:B------:R-:W-:-:S04]  /*0c30*/  FADD.FTZ R11, R10, R11 ;  /* 0x0000000b0a0b7221 */ /* 0x000fc80000010000 */
[----:B------:R-:W-:-:S07]  /*0c40*/  IMAD.MOV.U32 R20, RZ, RZ, R11 ;  /* 0x000000ffff147224 */ /* 0x000fce00078e000b */
[----:B------:R-:W-:Y:S05]  /*0c50*/  WARPSYNC.COLLECTIVE R17, `(.L_x_3225) ;  /* 0x0000000011087348 */ /* 0x000fea0003c00000 */
[----:B------:R0:W1:Y:S02]  /*0c60*/  SHFL.BFLY P2, R18, R20, R19, R22 ;  /* 0x0c00001314127389 */ /* 0x0000640000040016 */
[----:B01----:R-:W-:Y:S01]  /*0c70*/  ENDCOLLECTIVE ;  /* 0x000000000000791b */ /* 0x003fe20003800000 */
.L_x_3225:
[----:B------:R-:W-:Y:S01]  /*0c80*/  IMAD.MOV.U32 R19, RZ, RZ, 0x4 ;  /* 0x00000004ff137424 */ /* 0x000fe200078e00ff */
[----:B------:R-:W-:-:S05]  /*0c90*/  MOV R12, R18 ;  /* 0x00000012000c7202 */ /* 0x000fca0000000f00 */
[----:B------:R-:W-:-:S05]  /*0ca0*/  FADD.FTZ R12, R11, R12 ;  /* 0x0000000c0b0c7221 */ /* 0x000fca0000010000 */
[----:B------:R-:W-:-:S07]  /*0cb0*/  MOV R20, R12 ;  /* 0x0000000c00147202 */ /* 0x000fce0000000f00 */
[----:B------:R-:W-:Y:S05]  /*0cc0*/  WARPSYNC.COLLECTIVE R17, `(.L_x_3226) ;  /* 0x0000000011087348 */ /* 0x000fea0003c00000 */
[----:B------:R0:W1:Y:S02]  /*0cd0*/  SHFL.BFLY P2, R18, R20, R19, R22 ;  /* 0x0c00001314127389 */ /* 0x0000640000040016 */
[----:B01----:R-:W-:Y:S01]  /*0ce0*/  ENDCOLLECTIVE ;  /* 0x000000000000791b */ /* 0x003fe20003800000 */
.L_x_3226:
[----:B------:R-:W-:Y:S01]  /*0cf0*/  HFMA2.MMA R19, -RZ, RZ, 0, 4.76837158203125e-07 ;  /* 0x00000008ff137435 */ /* 0x000fe200000001ff */
[----:B------:R-:W-:-:S05]  /*0d00*/  MOV R13, R18 ;  /* 0x00000012000d7202 */ /* 0x000fca0000000f00 */
[----:B------:R-:W-:-:S05]  /*0d10*/  FADD.FTZ R13, R12, R13 ;  /* 0x0000000d0c0d7221 */ /* 0x000fca0000010000 */
[----:B------:R-:W-:-:S07]  /*0d20*/  MOV R20, R13 ;  /* 0x0000000d00147202 */ /* 0x000fce0000000f00 */
[----:B------:R-:W-:Y:S05]  /*0d30*/  WARPSYNC.COLLECTIVE R17, `(.L_x_3227) ;  /* 0x0000000011087348 */ /* 0x000fea0003c00000 */
[----:B------:R0:W1:Y:S02]  /*0d40*/  SHFL.BFLY P2, R18, R20, R19, R22 ;  /* 0x0c00001314127389 */ /* 0x0000640000040016 */
[----:B01----:R-:W-:Y:S01]  /*0d50*/  ENDCOLLECTIVE ;  /* 0x000000000000791b */ /* 0x003fe20003800000 */
.L_x_3227:
[----:B------:R-:W-:Y:S01]  /*0d60*/  HFMA2.MMA R19, -RZ, RZ, 0, 9.5367431640625e-07 ;  /* 0x00000010ff137435 */ /* 0x000fe200000001ff */
[----:B------:R-:W-:-:S04]  /*0d70*/  IMAD.MOV.U32 R10, RZ, RZ, R18 ;  /* 0x000000ffff0a7224 */ /* 0x000fc800078e0012 */
[----:B------:R-:W-:-:S05]  /*0d80*/  FADD.FTZ R10, R13, R10 ;  /* 0x0000000a0d0a7221 */ /* 0x000fca0000010000 */
[----:B------:R-:W-:-:S07]  /*0d90*/  MOV R20, R10 ;  /* 0x0000000a00147202 */ /* 0x000fce0000000f00 */
[----:B------:R-:W-:Y:S05]  /*0da0*/  WARPSYNC.COLLECTIVE R17, `(.L_x_3228) ;  /* 0x0000000011087348 */ /* 0x000fea0003c00000 */
[----:B------:R0:W1:Y:S02]  /*0db0*/  SHFL.BFLY P2, R18, R20, R19, R22 ;  /* 0x0c00001314127389 */ /* 0x0000640000040016 */
[----:B01----:R-:W-:Y:S01]  /*0dc0*/  ENDCOLLECTIVE ;  /* 0x000000000000791b */ /* 0x003fe20003800000 */
.L_x_3228:
[----:B------:R-:W-:Y:S01]  /*0dd0*/  HFMA2.MMA R19, -RZ, RZ, 0, 5.9604644775390625e-08 ;  /* 0x00000001ff137435 */ /* 0x000fe200000001ff */
[----:B------:R-:W-:Y:S01]  /*0de0*/  IMAD.MOV.U32 R20, RZ, RZ, R9 ;  /* 0x000000ffff147224 */ /* 0x000fe200078e0009 */
[----:B------:R-:W-:-:S09]  /*0df0*/  MOV R11, R18 ;  /* 0x00000012000b7202 */ /* 0x000fd20000000f00 */
[----:B------:R-:W-:Y:S05]  /*0e00*/  WARPSYNC.COLLECTIVE R17, `(.L_x_3229) ;  /* 0x0000000011087348 */ /* 0x000fea0003c00000 */
[----:B------:R0:W1:Y:S02]  /*0e10*/  SHFL.BFLY P2, R18, R20, R19, R22 ;  /* 0x0c00001314127389 */ /* 0x0000640000040016 */
[----:B01----:R-:W-:Y:S01]  /*0e20*/  ENDCOLLECTIVE ;  /* 0x000000000000791b */ /* 0x003fe20003800000 */
.L_x_3229:
[----:B------:R-:W-:Y:S01]  /*0e30*/  HFMA2.MMA R19, -RZ, RZ, 0, 1.1920928955078125e-07 ;  /* 0x00000002ff137435 */ /* 0x000fe200000001ff */
[----:B------:R-:W-:-:S05]  /*0e40*/  MOV R12, R18 ;  /* 0x00000012000c7202 */ /* 0x000fca0000000f00 */
[----:B------:R-:W-:-:S05]  /*0e50*/  FADD.FTZ R14, R9, R12 ;  /* 0x0000000c090e7221 */ /* 0x000fca0000010000 */
[----:B------:R-:W-:-:S07]  /*0e60*/  MOV R20, R14 ;  /* 0x0000000e00147202 */ /* 0x000fce0000000f00 */
[----:B------:R-:W-:Y:S05]  /*0e70*/  WARPSYNC.COLLECTIVE R17, `(.L_x_3230) ;  /* 0x0000000011087348 */ /* 0x000fea0003c00000 */
[----:B------:R0:W1:Y:S02]  /*0e80*/  SHFL.BFLY P2, R18, R20, R19, R22 ;  /* 0x0c00001314127389 */ /* 0x0000640000040016 */
[----:B01----:R-:W-:Y:S01]  /*0e90*/  ENDCOLLECTIVE ;  /* 0x000000000000791b */ /* 0x003fe20003800000 */
.L_x_3230:
[----:B------:R-:W-:Y:S01]  /*0ea0*/  HFMA2.MMA R19, -RZ, RZ, 0, 2.384185791015625e-07 ;  /* 0x00000004ff137435 */ /* 0x000fe200000001ff */
[----:B------:R-:W-:-:S04]  /*0eb0*/  IMAD.MOV.U32 R13, RZ, RZ, R18 ;  /* 0x000000ffff0d7224 */ /* 0x000fc800078e0012 */
[----:B------:R-:W-:-:S05]  /*0ec0*/  FADD.FTZ R15, R14, R13 ;  /* 0x0000000d0e0f7221 */ /* 0x000fca0000010000 */
[----:B------:R-:W-:-:S07]  /*0ed0*/  MOV R20, R15 ;  /* 0x0000000f00147202 */ /* 0x000fce0000000f00 */
[----:B------:R-:W-:Y:S05]  /*0ee0*/  WARPSYNC.COLLECTIVE R17, `(.L_x_3231) ;  /* 0x0000000011087348 */ /* 0x000fea0003c00000 */
[----:B------:R0:W1:Y:S02]  /*0ef0*/  SHFL.BFLY P2, R18, R20, R19, R22 ;  /* 0x0c00001314127389 */ /* 0x0000640000040016 */
[----:B01----:R-:W-:Y:S01]  /*0f00*/  ENDCOLLECTIVE ;  /* 0x000000000000791b */ /* 0x003fe20003800000 */
.L_x_3231:
[----:B------:R-:W-:Y:S01]  /*0f10*/  IMAD.MOV.U32 R19, RZ, RZ, 0x8 ;  /* 0x00000008ff137424 */ /* 0x000fe200078e00ff */
[----:B------:R-:W-:-:S05]  /*0f20*/  MOV R16, R18 ;  /* 0x0000001200107202 */ /* 0x000fca0000000f00 */
[----:B------:R-:W-:-:S05]  /*0f30*/  FADD.FTZ R16, R15, R16 ;  /* 0x000000100f107221 */ /* 0x000fca0000010000 */
[----:B------:R-:W-:-:S07]  /*0f40*/  MOV R20, R16 ;  /* 0x0000001000147202 */ /* 0x000fce0000000f00 */
[----:B------:R-:W-:Y:S05]  /*0f50*/  WARPSYNC.COLLECTIVE R17, `(.L_x_3232) ;  /* 0x0000000011087348 */ /* 0x000fea0003c00000 */
[----:B------:R0:W1:Y:S02]  /*0f60*/  SHFL.BFLY P2, R18, R20, R19, R22 ;  /* 0x0c00001314127389 */ /* 0x0000640000040016 */
[----:B01----:R-:W-:Y:S01]  /*0f70*/  ENDCOLLECTIVE ;  /* 0x000000000000791b */ /* 0x003fe20003800000 */
.L_x_3232:
[----:B------:R-:W-:Y:S01]  /*0f80*/  HFMA2.MMA R19, -RZ, RZ, 0, 9.5367431640625e-07 ;  /* 0x00000010ff137435 */ /* 0x000fe200000001ff */
[----:B------:R-:W-:-:S05]  /*0f90*/  MOV R9, R18 ;  /* 0x0000001200097202 */ /* 0x000fca0000000f00 */
[----:B------:R-:W-:-:S05]  /*0fa0*/  FADD.FTZ R9, R16, R9 ;  /* 0x0000000910097221 */ /* 0x000fca0000010000 */
[----:B------:R-:W-:-:S07]  /*0fb0*/  MOV R20, R9 ;  /* 0x0000000900147202 */ /* 0x000fce0000000f00 */
[----:B------:R-:W-:Y:S05]  /*0fc0*/  WARPSYNC.COLLECTIVE R17, `(.L_x_3233) ;  /* 0x0000000011087348 */ /* 0x000fea0003c00000 */
[----:B------:R0:W1:Y:S02]  /*0fd0*/  SHFL.BFLY P2, R18, R20, R19, R22 ;  /* 0x0c00001314127389 */ /* 0x0000640000040016 */
[----:B01----:R-:W-:Y:S01]  /*0fe0*/  ENDCOLLECTIVE ;  /* 0x000000000000791b */ /* 0x003fe20003800000 */
.L_x_3233:
[----:B------:R-:W-:Y:S01]  /*0ff0*/  MOV R14, R18 ;  /* 0x00000012000e7202 */ /* 0x000fe20000000f00 */
[----:B------:R-:W-:Y:S06]  /*1000*/  BRA `(.L_x_3234) ;  /* 0xfffffff8007c7947 */ /* 0x000fec000383ffff */
.L_x_3235:
        /* <DEDUP_REMOVED lines=15> */
.L_x_8750:


//--------------------- .text._ZN10layer_norm13ln_bwd_kernelINS_13Kernel_traitsI13__nv_bfloat16S2_fS2_fjLj2048ELj1ELj1ELj4ELj16ENS_18Kernel_traits_baseILj2048ES2_S2_fS2_fjLj128EEEEELb1ELb0ELb1ELb1EEEvNS_9BwdParamsE --------------------------
	.section	.text._ZN10layer_norm13ln_bwd_kernelINS_13Kernel_traitsI13__nv_bfloat16S2_fS2_fjLj2048ELj1ELj1ELj4ELj16ENS_18Kernel_traits_baseILj2048ES2_S2_fS2_fjLj128EEEEELb1ELb0ELb1ELb1EEEvNS_9BwdParamsE,"ax",@progbits
	.align	128
        .global         _ZN10layer_norm13ln_bwd_kernelINS_13Kernel_traitsI13__nv_bfloat16S2_fS2_fjLj2048ELj1ELj1ELj4ELj16ENS_18Kernel_traits_baseILj2048ES2_S2_fS2_fjLj128EEEEELb1ELb0ELb1ELb1EEEvNS_9BwdParamsE
        .type           _ZN10layer_norm13ln_bwd_kernelINS_13Kernel_traitsI13__nv_bfloat16S2_fS2_fjLj2048ELj1ELj1ELj4ELj16ENS_18Kernel_traits_baseILj2048ES2_S2_fS2_fjLj128EEEEELb1ELb0ELb1ELb1EEEvNS_9BwdParamsE,@function
        .size           _ZN10layer_norm13ln_bwd_kernelINS_13Kernel_traitsI13__nv_bfloat16S2_fS2_fjLj2048ELj1ELj1ELj4ELj16ENS_18Kernel_traits_baseILj2048ES2_S2_fS2_fjLj128EEEEELb1ELb0ELb1ELb1EEEvNS_9BwdParamsE,(.L_x_8751 - _ZN10layer_norm13ln_bwd_kernelINS_13Kernel_traitsI13__nv_bfloat16S2_fS2_fjLj2048ELj1ELj1ELj4ELj16ENS_18Kernel_traits_baseILj2048ES2_S2_fS2_fjLj128EEEEELb1ELb0ELb1ELb1EEEvNS_9BwdParamsE)
        .other          _ZN10layer_norm13ln_bwd_kernelINS_13Kernel_traitsI13__nv_bfloat16S2_fS2_fjLj2048ELj1ELj1ELj4ELj16ENS_18Kernel_traits_baseILj2048ES2_S2_fS2_fjLj128EEEEELb1ELb0ELb1ELb1EEEvNS_9BwdParamsE,@"STO_CUDA_ENTRY STV_DEFAULT"
_ZN10layer_norm13ln_bwd_kernelINS_13Kernel_traitsI13__nv_bfloat16S2_fS2_fjLj2048ELj1ELj1ELj4ELj16ENS_18Kernel_traits_baseILj2048ES2_S2_fS2_fjLj128EEEEELb1ELb0ELb1ELb1EEEvNS_9BwdParamsE:
.text._ZN10layer_norm13ln_bwd_kernelINS_13Kernel_traitsI13__nv_bfloat16S2_fS2_fjLj2048ELj1ELj1ELj4ELj16ENS_18Kernel_traits_baseILj2048ES2_S2_fS2_fjLj128EEEEELb1ELb0ELb1ELb1EEEvNS_9BwdParamsE:
        /* <DEDUP_REMOVED lines=29> */
.L_x_3236:
[----:B------:R-:W-:Y:S01]  /*01d0*/  SHF.L.U32 R0, R108, 0x4, RZ ;  /* 0x000000046c007819 */ /* 0x000fe200000006ff */
[----:B------:R-:W-:-:S03]  /*01e0*/  ULDC.64 UR6, c[0x0][0x260] ;  /* 0x0000980000067ab9 */ /* 0x000fc60000000a00 */
        /* <DEDUP_REMOVED lines=22> */
[C---:B--2---:R-:W-:Y:S01]  /*0350*/  PRMT R0, R16.reuse, 0x7632, R0 ;  /* 0x0000763210007816 */ /* 0x044fe20000000000 */
[----:B------:R-:W-:Y:S01]  /*0360*/  IMAD.U32 R105, R17, 0x10000, RZ ;  /* 0x0001000011697824 */ /* 0x000fe200078e00ff */
[----:B------:R-:W-:Y:S02]  /*0370*/  SHF.L.U32 R106, R16, 0x10, RZ ;  /* 0x00000010106a7819 */ /* 0x000fe400000006ff */
[C---:B---3--:R-:W-:Y:S02]  /*0380*/  PRMT R6, R14.reuse, 0x7632, R6 ;  /* 0x000076320e067816 */ /* 0x048fe40000000006 */
[----:B------:R-:W-:Y:S02]  /*0390*/  SHF.L.U32 R16, R14, 0x10, RZ ;  /* 0x000000100e107819 */ /* 0x000fe400000006ff */
[----:B------:R-:W0:Y:S01]  /*03a0*/  LDC.U8 R14, c[0x0][0x2a0] ;  /* 0x0000a800ff0e7b82 */ /* 0x000e220000000000 */
[----:B------:R-:W-:Y:S01]  /*03b0*/  PRMT R10, R18, 0x7632, R10 ;  /* 0x00007632120a7816 */ /* 0x000fe2000000000a */
[----:B------:R-:W-:Y:S01]  /*03c0*/  IMAD.U32 R6, R6, 0x10000, RZ ;  /* 0x0001000006067824 */ /* 0x000fe200078e00ff */
[----:B------:R-:W-:-:S02]  /*03d0*/  PRMT R8, R12, 0x7632, R8 ;  /* 0x000076320c087816 */ /* 0x000fc40000000008 */
[----:B------:R-:W-:Y:S01]  /*03e0*/  PRMT R11, R17, 0x7632, R11 ;  /* 0x00007632110b7816 */ /* 0x000fe2000000000b */
[----:B------:R-:W-:Y:S01]  /*03f0*/  IMAD.U32 R17, R13, 0x10000, RZ ;  /* 0x000100000d117824 */ /* 0x000fe200078e00ff */
[C---:B------:R-:W-:Y:S01]  /*0400*/  PRMT R9, R19.reuse, 0x7632, R9 ;  /* 0x0000763213097816 */ /* 0x040fe20000000009 */
[----:B------:R-:W-:Y:S01]  /*0410*/  IMAD.U32 R19, R19, 0x10000, RZ ;  /* 0x0001000013137824 */ /* 0x000fe200078e00ff */
[----:B------:R-:W-:Y:S01]  /*0420*/  PRMT R7, R13, 0x7632, R7 ;  /* 0x000076320d077816 */ /* 0x000fe20000000007 */
[----:B------:R-:W-:Y:S01]  /*0430*/  IMAD.U32 R10, R10, 0x10000, RZ ;  /* 0x000100000a0a7824 */ /* 0x000fe200078e00ff */
[C---:B------:R-:W-:Y:S01]  /*0440*/  PRMT R5, R15.reuse, 0x7632, R5 ;  /* 0x000076320f057816 */ /* 0x040fe20000000005 */
[----:B------:R-:W-:Y:S01]  /*0450*/  IMAD.U32 R15, R15, 0x10000, RZ ;  /* 0x000100000f0f7824 */ /* 0x000fe200078e00ff */
[----:B------:R-:W-:Y:S01]  /*0460*/  SHF.L.U32 R104, R18, 0x10, RZ ;  /* 0x0000001012687819 */ /* 0x000fe200000006ff */
[----:B------:R-:W-:Y:S01]  /*0470*/  IMAD.U32 R8, R8, 0x10000, RZ ;  /* 0x0001000008087824 */ /* 0x000fe200078e00ff */
[----:B------:R-:W-:Y:S01]  /*0480*/  SHF.L.U32 R18, R12, 0x10, RZ ;  /* 0x000000100c127819 */ /* 0x000fe200000006ff */
[----:B------:R-:W-:Y:S01]  /*0490*/  IMAD.U32 R12, R0, 0x10000, RZ ;  /* 0x00010000000c7824 */ /* 0x000fe200078e00ff */
[----:B------:R-:W-:-:S02]  /*04a0*/  LOP3.LUT R13, R108, 0x7f, RZ, 0xc0, !PT ;  /* 0x0000007f6c0d7812 */ /* 0x000fc400078ec0ff */
[----:B------:R-:W-:Y:S02]  /*04b0*/  SHF.L.U32 R11, R11, 0x10, RZ ;  /* 0x000000100b0b7819 */ /* 0x000fe400000006ff */
[----:B------:R-:W-:Y:S02]  /*04c0*/  SHF.L.U32 R9, R9, 0x10, RZ ;  /* 0x0000001009097819 */ /* 0x000fe400000006ff */
[----:B------:R-:W-:Y:S02]  /*04d0*/  SHF.L.U32 R7, R7, 0x10, RZ ;  /* 0x0000001007077819 */ /* 0x000fe400000006ff */
[----:B------:R-:W-:-:S07]  /*04e0*/  SHF.L.U32 R5, R5, 0x10, RZ ;  /* 0x0000001005057819 */ /* 0x000fce00000006ff */
.L_x_3274:
[----:B-1----:R-:W1:Y:S08]  /*04f0*/  LDC.64 R80, c[0x0][0x288] ;  /* 0x0000a200ff507b82 */ /* 0x002e700000000a00 */
[----:B------:R-:W2:Y:S08]  /*0500*/  LDC.64 R82, c[0x0][0x258] ;  /* 0x00009600ff527b82 */ /* 0x000eb00000000a00 */
[----:B------:R-:W3:Y:S01]  /*0510*/  LDC R110, c[0x0][0x218] ;  /* 0x00008600ff6e7b82 */ /* 0x000ee20000000800 */
[----:B-1----:R-:W-:-:S07]  /*0520*/  IMAD.WIDE R80, R107, 0x4, R80 ;  /* 0x000000046b507825 */ /* 0x002fce00078e0250 */
[----:B------:R-:W1:Y:S01]  /*0530*/  LDC.64 R2, c[0x0][0x280] ;  /* 0x0000a000ff027b82 */ /* 0x000e620000000a00 */
[----:B------:R-:W4:Y:S01]  /*0540*/  LDG.E R80, desc[UR4][R80.64] ;  /* 0x0000000450507981 */ /* 0x000f22000c1e1900 */
[----:B--2---:R-:W-:-:S06]  /*0550*/  IMAD.WIDE R82, R107, 0x4, R82 ;  /* 0x000000046b527825 */ /* 0x004fcc00078e0252 */
[----:B------:R-:W2:Y:S01]  /*0560*/  LDC.64 R102, c[0x0][0x250] ;  /* 0x00009400ff667b82 */ /* 0x000ea20000000a00 */
[----:B------:R-:W5:Y:S07]  /*0570*/  LDG.E R4, desc[UR4][R82.64] ;  /* 0x0000000452047981 */ /* 0x000f6e000c1e1900 */
[----:B------:R-:W0:Y:S01]  /*0580*/  LDC.64 R112, c[0x0][0x2c8] ;  /* 0x0000b200ff707b82 */ /* 0x000e220000000a00 */
[----:B---3--:R-:W-:-:S05]  /*0590*/  IMAD R0, R107, R110, RZ ;  /* 0x0000006e6b007224 */ /* 0x008fca00078e02ff */
[----:B------:R-:W-:Y:S01]  /*05a0*/  SHF.R.S32.HI R85, RZ, 0x1f, R0 ;  /* 0x0000001fff557819 */ /* 0x000fe20000011400 */
[----:B-1----:R-:W-:-:S03]  /*05b0*/  IMAD.WIDE R2, R107, 0x4, R2 ;  /* 0x000000046b027825 */ /* 0x002fc600078e0202 */
[----:B------:R-:W-:Y:S02]  /*05c0*/  LEA.HI R0, R85, R0, RZ, 0x3 ;  /* 0x0000000055007211 */ /* 0x000fe400078f18ff */
[----:B------:R1:W5:Y:S02]  /*05d0*/  LDG.E R111, desc[UR4][R2.64] ;  /* 0x00000004026f7981 */ /* 0x000364000c1e1900 */
[----:B------:R-:W-:Y:S01]  /*05e0*/  LEA.HI.SX32 R109, R0, R13, 0x1d ;  /* 0x0000000d006d7211 */ /* 0x000fe200078feaff */
[C---:B--2---:R-:W-:Y:S01]  /*05f0*/  IMAD.WIDE R102, R107.reuse, 0x4, R102 ;  /* 0x000000046b667825 */ /* 0x044fe200078e0266 */
[----:B------:R-:W-:Y:S03]  /*0600*/  BSSY B0, `(.L_x_3238) ;  /* 0x00000d4000007945 */ /* 0x000fe60003800000 */
[----:B------:R-:W-:Y:S01]  /*0610*/  VIADD R107, R107, UR8 ;  /* 0x000000086b6b7c36 */ /* 0x000fe20008000000 */
[C---:B-1----:R-:W-:Y:S01]  /*0620*/  IADD3 R3, R109.reuse, 0x80, RZ ;  /* 0x000000806d037810 */ /* 0x042fe20007ffe0ff */
[----:B0-----:R-:W-:-:S03]  /*0630*/  IMAD.WIDE.U32 R114, R109, 0x20, R112 ;  /* 0x000000206d727825 */ /* 0x001fc600078e0070 */
[----:B------:R-:W-:Y:S01]  /*0640*/  ISETP.GE.AND P3, PT, R107, UR9, PT ;  /* 0x000000096b007c0c */ /* 0x000fe2000bf66270 */
[----:B------:R-:W-:Y:S01]  /*0650*/  IMAD.WIDE.U32 R112, R3, 0x20, R112 ;  /* 0x0000002003707825 */ /* 0x000fe200078e0070 */
[----:B----4-:R-:W-:-:S13]  /*0660*/  ISETP.GT.AND P2, PT, R80, RZ, PT ;  /* 0x000000ff5000720c */ /* 0x010fda0003f44270 */
[----:B------:R-:W-:Y:S05]  /*0670*/  @P2 BRA `(.L_x_3239) ;  /* 0x0000000000642947 */ /* 0x000fea0003800000 */
[----:B-----5:R-:W-:Y:S01]  /*0680*/  ISETP.GE.AND P4, PT, R111, 0x1, PT ;  /* 0x000000016f00780c */ /* 0x020fe20003f86270 */
[----:B------:R-:W0:Y:S01]  /*0690*/  LDC.64 R144, c[0x0][0x240] ;  /* 0x00009000ff907b82 */ /* 0x000e220000000a00 */
[----:B------:R-:W-:Y:S01]  /*06a0*/  MOV R2, UR14 ;  /* 0x0000000e00027c02 */ /* 0x000fe20008000f00 */
[----:B------:R-:W-:Y:S01]  /*06b0*/  IMAD.U32 R0, RZ, RZ, UR15 ;  /* 0x0000000fff007e24 */ /* 0x000fe2000f8e00ff */
        /* <DEDUP_REMOVED lines=9> */
[----:B------:R1:W5:Y:S03]  /*0750*/  @P0 LDG.E.128 R56, desc[UR4][R114.64+0x10] ;  /* 0x0000100472380981 */ /* 0x000366000c1e1d00 */
[----:B------:R-:W-:Y:S01]  /*0760*/  @P4 LEA.HI.SX32 R147, R80, R13, 0x1d ;  /* 0x0000000d50934211 */ /* 0x000fe200078feaff */
[----:B------:R1:W5:Y:S04]  /*0770*/  @P0 LDG.E.128 R60, desc[UR4][R112.64] ;  /* 0x00000004703c0981 */ /* 0x000368000c1e1d00 */
[C---:B------:R-:W-:Y:S01]  /*0780*/  VIADD R81, R147.reuse, 0x80 ;  /* 0x0000008093517836 */ /* 0x040fe20000000000 */
[----:B------:R1:W5:Y:S01]  /*0790*/  @P0 LDG.E.128 R64, desc[UR4][R112.64+0x10] ;  /* 0x0000100470400981 */ /* 0x000362000c1e1d00 */
[----:B0-----:R-:W-:-:S04]  /*07a0*/  IMAD.WIDE.U32 R146, R147, 0x8, R144 ;  /* 0x0000000893927825 */ /* 0x001fc800078e0090 */
[----:B------:R-:W-:Y:S02]  /*07b0*/  IMAD.WIDE.U32 R144, R81, 0x8, R144 ;  /* 0x0000000851907825 */ /* 0x000fe400078e0090 */
[----:B------:R-:W5:Y:S04]  /*07c0*/  LDG.E.64 R146, desc[UR4][R146.64] ;  /* 0x0000000492927981 */ /* 0x000f68000c1e1b00 */
[----:B------:R-:W5:Y:S01]  /*07d0*/  LDG.E.64 R144, desc[UR4][R144.64] ;  /* 0x0000000490907981 */ /* 0x000f62000c1e1b00 */
[----:B------:R-:W-:Y:S01]  /*07e0*/  HFMA2.MMA R82, -RZ, RZ, 0, 0 ;  /* 0x00000000ff527435 */ /* 0x000fe200000001ff */
[----:B------:R-:W-:Y:S01]  /*07f0*/  IMAD.MOV.U32 R80, RZ, RZ, RZ ;  /* 0x000000ffff507224 */ /* 0x000fe200078e00ff */
[----:B-1----:R-:W-:Y:S09]  /*0800*/  BRA `(.L_x_3240) ;  /* 0x0000000800cc7947 */ /* 0x002ff20003800000 */
.L_x_3239:
[----:B------:R-:W-:Y:S01]  /*0810*/  IADD3 R13, R80, -0x1, RZ ;  /* 0xffffffff500d7810 */ /* 0x000fe20007ffe0ff */
[----:B------:R-:W0:Y:S01]  /*0820*/  LDC.64 R96, c[0x0][0x2b8] ;  /* 0x0000ae00ff607b82 */ /* 0x000e220000000a00 */
[----:B------:R-:W2:Y:S03]  /*0830*/  LDG.E R122, desc[UR4][R102.64] ;  /* 0x00000004667a7981 */ /* 0x000ea6000c1e1900 */
[----:B------:R-:W-:-:S04]  /*0840*/  IMAD R13, R13, R110, RZ ;  /* 0x0000006e0d0d7224 */ /* 0x000fc800078e02ff */
[----:B------:R-:W1:Y:S01]  /*0850*/  LDC.64 R120, c[0x0][0x238] ;  /* 0x00008e00ff787b82 */ /* 0x000e620000000a00 */
[----:B------:R-:W-:-:S04]  /*0860*/  SHF.R.S32.HI R0, RZ, 0x1f, R13 ;  /* 0x0000001fff007819 */ /* 0x000fc8000001140d */
[----:B------:R-:W-:Y:S02]  /*0870*/  LEA.HI R0, R0, R13, RZ, 0x3 ;  /* 0x0000000d00007211 */ /* 0x000fe400078f18ff */
[----:B------:R-:W-:Y:S01]  /*0880*/  LOP3.LUT R13, R108, 0x7f, RZ, 0xc0, !PT ;  /* 0x0000007f6c0d7812 */ /* 0x000fe200078ec0ff */
[----:B------:R-:W3:Y:S03]  /*0890*/  LDC.64 R144, c[0x0][0x240] ;  /* 0x00009000ff907b82 */ /* 0x000ee60000000a00 */
[----:B------:R-:W-:-:S05]  /*08a0*/  LEA.HI.SX32 R93, R0, R13, 0x1d ;  /* 0x0000000d005d7211 */ /* 0x000fca00078feaff */
[----:B0-----:R-:W-:-:S04]  /*08b0*/  IMAD.WIDE.U32 R84, R93, 0x10, R96 ;  /* 0x000000105d547825 */ /* 0x001fc800078e0060 */
[----:B------:R-:W-:Y:S02]  /*08c0*/  VIADD R93, R93, 0x80 ;  /* 0x000000805d5d7836 */ /* 0x000fe40000000000 */
[----:B------:R-:W4:Y:S01]  /*08d0*/  LDG.E.128 R84, desc[UR4][R84.64] ;  /* 0x0000000454547981 */ /* 0x000f22000c1e1d00 */
[----:B-1----:R-:W-:-:S04]  /*08e0*/  IMAD.WIDE.U32 R118, R109, 0x20, R120 ;  /* 0x000000206d767825 */ /* 0x002fc800078e0078 */
[----:B------:R-:W-:Y:S01]  /*08f0*/  IMAD.WIDE.U32 R120, R3, 0x20, R120 ;  /* 0x0000002003787825 */ /* 0x000fe200078e0078 */
[----:B------:R-:W4:Y:S03]  /*0900*/  LDG.E.128 R80, desc[UR4][R118.64] ;  /* 0x0000000476507981 */ /* 0x000f26000c1e1d00 */
[----:B------:R-:W-:Y:S01]  /*0910*/  IMAD.WIDE.U32 R96, R93, 0x10, R96 ;  /* 0x000000105d607825 */ /* 0x000fe200078e0060 */
[----:B------:R-:W4:Y:S04]  /*0920*/  LDG.E.128 R88, desc[UR4][R118.64+0x10] ;  /* 0x0000100476587981 */ /* 0x000f28000c1e1d00 */
[----:B------:R-:W4:Y:S04]  /*0930*/  LDG.E.128 R92, desc[UR4][R120.64] ;  /* 0x00000004785c7981 */ /* 0x000f28000c1e1d00 */
[----:B------:R-:W4:Y:S04]  /*0940*/  LDG.E.128 R96, desc[UR4][R96.64] ;  /* 0x0000000460607981 */ /* 0x000f28000c1e1d00 */
[----:B------:R-:W4:Y:S01]  /*0950*/  LDG.E.128 R100, desc[UR4][R120.64+0x10] ;  /* 0x0000100478647981 */ /* 0x000f22000c1e1d00 */
        /* <DEDUP_REMOVED lines=8> */
[----:B---3--:R-:W-:-:S04]  /*09e0*/  IMAD.WIDE.U32 R146, R147, 0x8, R144 ;  /* 0x0000000893927825 */ /* 0x008fc800078e0090 */
[----:B------:R-:W-:Y:S02]  /*09f0*/  IMAD.WIDE.U32 R144, R117, 0x8, R144 ;  /* 0x0000000875907825 */ /* 0x000fe400078e0090 */
[----:B------:R-:W5:Y:S04]  /*0a00*/  LDG.E.64 R146, desc[UR4][R146.64] ;  /* 0x0000000492927981 */ /* 0x000f68000c1e1b00 */
[----:B------:R-:W5:Y:S01]  /*0a10*/  LDG.E.64 R144, desc[UR4][R144.64] ;  /* 0x0000000490907981 */ /* 0x000f62000c1e1b00 */
[----:B------:R-:W-:Y:S01]  /*0a20*/  IMAD.U32 R2, RZ, RZ, UR14 ;  /* 0x0000000eff027e24 */ /* 0x000fe2000f8e00ff */
[----:B------:R-:W-:-:S04]  /*0a30*/  MOV R0, UR15 ;  /* 0x0000000f00007c02 */ /* 0x000fc80008000f00 */
[----:B------:R-:W-:-:S04]  /*0a40*/  ISETP.NE.U32.AND P0, PT, R2, RZ, PT ;  /* 0x000000ff0200720c */ /* 0x000fc80003f05070 */
[----:B------:R-:W-:-:S13]  /*0a50*/  ISETP.NE.AND.EX P0, PT, R0, RZ, PT, P0 ;  /* 0x000000ff0000720c */ /* 0x000fda0003f05300 */
[----:B------:R-:W5:Y:S04]  /*0a60*/  @P0 LDG.E.128 R52, desc[UR4][R114.64] ;  /* 0x0000000472340981 */ /* 0x000f68000c1e1d00 */
[----:B------:R4:W5:Y:S04]  /*0a70*/  @P0 LDG.E.128 R56, desc[UR4][R114.64+0x10] ;  /* 0x0000100472380981 */ /* 0x000968000c1e1d00 */
[----:B------:R-:W5:Y:S04]  /*0a80*/  @P0 LDG.E.128 R60, desc[UR4][R112.64] ;  /* 0x00000004703c0981 */ /* 0x000f68000c1e1d00 */
[----:B------:R0:W5:Y:S01]  /*0a90*/  @P0 LDG.E.128 R64, desc[UR4][R112.64+0x10] ;  /* 0x0000100470400981 */ /* 0x000162000c1e1d00 */
[----:B------:R-:W-:-:S04]  /*0aa0*/  ISETP.NE.AND P0, PT, R14, RZ, PT ;  /* 0x000000ff0e00720c */ /* 0x000fc80003f05270 */
[----:B--2---:R-:W-:Y:S02]  /*0ab0*/  FSEL R122, R122, RZ, !P0 ;  /* 0x000000ff7a7a7208 */ /* 0x004fe40004000000 */
[C---:B----4-:R-:W-:Y:S01]  /*0ac0*/  PRMT R114, R84.reuse, 0x7632, R114 ;  /* 0x0000763254727816 */ /* 0x050fe20000000072 */
[----:B------:R-:W-:Y:S01]  /*0ad0*/  IMAD.U32 R115, R84, 0x10000, RZ ;  /* 0x0001000054737824 */ /* 0x000fe200078e00ff */
[----:B------:R-:W-:Y:S01]  /*0ae0*/  PRMT R84, R85, 0x7632, R84 ;  /* 0x0000763255547816 */ /* 0x000fe20000000054 */
[C---:B0-----:R-:W-:Y:S01]  /*0af0*/  IMAD.U32 R113, R86.reuse, 0x10000, RZ ;  /* 0x0001000056717824 */ /* 0x041fe200078e00ff */
[----:B------:R-:W-:Y:S01]  /*0b00*/  PRMT R112, R86, 0x7632, R112 ;  /* 0x0000763256707816 */ /* 0x000fe20000000070 */
[C---:B------:R-:W-:Y:S01]  /*0b10*/  FADD.FTZ R121, -R122.reuse, R83 ;  /* 0x000000537a797221 */ /* 0x040fe20000010100 */
[C---:B------:R-:W-:Y:S01]  /*0b20*/  FADD.FTZ R143, -R122.reuse, R80 ;  /* 0x000000507a8f7221 */ /* 0x040fe20000010100 */
[C---:B------:R-:W-:Y:S01]  /*0b30*/  PRMT R86, R87.reuse, 0x7632, R86 ;  /* 0x0000763257567816 */ /* 0x040fe20000000056 */
[C---:B------:R-:W-:Y:S01]  /*0b40*/  FADD.FTZ R119, -R122.reuse, R82 ;  /* 0x000000527a777221 */ /* 0x040fe20000010100 */
[----:B------:R-:W-:Y:S01]  /*0b50*/  SHF.L.U32 R130, R87, 0x10, RZ ;  /* 0x0000001057827819 */ /* 0x000fe200000006ff */
[----:B------:R-:W-:Y:S01]  /*0b60*/  FADD.FTZ R125, -R122, R90 ;  /* 0x0000005a7a7d7221 */ /* 0x000fe20000010100 */
[----:B------:R-:W-:Y:S01]  /*0b70*/  SHF.L.U32 R84, R84, 0x10, RZ ;  /* 0x0000001054547819 */ /* 0x000fe200000006ff */
[C---:B------:R-:W-:Y:S01]  /*0b80*/  FADD.FTZ R87, -R122.reuse, R88 ;  /* 0x000000587a577221 */ /* 0x040fe20000010100 */
[C---:B------:R-:W-:Y:S01]  /*0b90*/  FADD.FTZ R129, -R122.reuse, R92 ;  /* 0x0000005c7a817221 */ /* 0x040fe20000010100 */
[----:B------:R-:W-:Y:S01]  /*0ba0*/  FADD.FTZ R127, -R122, R91 ;  /* 0x0000005b7a7f7221 */ /* 0x000fe20000010100 */
[----:B------:R-:W-:Y:S01]  /*0bb0*/  FMUL.FTZ R90, R4, R121 ;  /* 0x00000079045a7220 */ /* 0x000fe20000410000 */
[----:B------:R-:W-:-:S02]  /*0bc0*/  IMAD.U32 R114, R114, 0x10000, RZ ;  /* 0x0001000072727824 */ /* 0x000fc400078e00ff */
[----:B------:R-:W-:Y:S01]  /*0bd0*/  FMUL.FTZ R142, R106, R115 ;  /* 0x000000736a8e7220 */ /* 0x000fe20000410000 */
[C---:B------:R-:W-:Y:S01]  /*0be0*/  FADD.FTZ R117, -R122.reuse, R81 ;  /* 0x000000517a757221 */ /* 0x040fe20000010100 */
[----:B------:R-:W-:Y:S01]  /*0bf0*/  FADD.FTZ R135, -R122, R95 ;  /* 0x0000005f7a877221 */ /* 0x000fe20000010100 */
[----:B------:R-:W-:Y:S01]  /*0c00*/  FMUL.FTZ R143, R4, R143 ;  /* 0x0000008f048f7220 */ /* 0x000fe20000410000 */
[----:B------:R-:W-:Y:S01]  /*0c10*/  SHF.L.U32 R126, R85, 0x10, RZ ;  /* 0x00000010557e7819 */ /* 0x000fe200000006ff */
[C---:B------:R-:W-:Y:S01]  /*0c20*/  FADD.FTZ R123, -R122.reuse, R89 ;  /* 0x000000597a7b7221 */ /* 0x040fe20000010100 */
[----:B------:R-:W-:Y:S01]  /*0c30*/  FADD.FTZ R133, -R122, R94 ;  /* 0x0000005e7a857221 */ /* 0x000fe20000010100 */
[C---:B------:R-:W-:Y:S01]  /*0c40*/  FMUL.FTZ R95, R4.reuse, R129 ;  /* 0x00000081045f7220 */ /* 0x040fe20000410000 */
[C---:B------:R-:W-:Y:S01]  /*0c50*/  FMUL.FTZ R89, R4.reuse, R119 ;  /* 0x0000007704597220 */ /* 0x040fe20000410000 */
[C---:B------:R-:W-:Y:S01]  /*0c60*/  FMUL.FTZ R91, R4.reuse, R87 ;  /* 0x00000057045b7220 */ /* 0x040fe20000410000 */
        /* <DEDUP_REMOVED lines=8> */
[----:B------:R-:W-:Y:S01]  /*0cf0*/  SHF.L.U32 R86, R86, 0x10, RZ ;  /* 0x0000001056567819 */ /* 0x000fe200000006ff */
[-C--:B------:R-:W-:Y:S01]  /*0d00*/  FFMA.FTZ R22, R89, R126.reuse, R22 ;  /* 0x0000007e59167223 */ /* 0x080fe20000010016 */
[----:B------:R-:W-:Y:S01]  /*0d10*/  FADD.FTZ R42, R42, R126 ;  /* 0x0000007e2a2a7221 */ /* 0x000fe20000010000 */
[----:B------:R-:W-:Y:S01]  /*0d20*/  FADD.FTZ R36, R36, R113 ;  /* 0x0000007124247221 */ /* 0x000fe20000010000 */
[-C--:B------:R-:W-:Y:S01]  /*0d30*/  FFMA.FTZ R24, R91, R113.reuse, R24 ;  /* 0x000000715b187223 */ /* 0x080fe20000010018 */
[----:B------:R-:W-:Y:S01]  /*0d40*/  FMUL.FTZ R128, R104, R113 ;  /* 0x0000007168807220 */ /* 0x000fe20000410000 */
[----:B------:R-:W-:Y:S01]  /*0d50*/  FMUL.FTZ R126, R105, R126 ;  /* 0x0000007e697e7220 */ /* 0x000fe20000410000 */
[----:B------:R-:W-:Y:S01]  /*0d60*/  FADD.FTZ R113, R84, R127 ;  /* 0x0000007f54717221 */ /* 0x000fe20000010000 */
[C---:B------:R-:W-:Y:S01]  /*0d70*/  PRMT R83, R97.reuse, 0x7632, R83 ;  /* 0x0000763261537816 */ /* 0x040fe20000000053 */
[----:B------:R-:W-:Y:S01]  /*0d80*/  FFMA.FTZ R84, R88, R127, R87 ;  /* 0x0000007f58547223 */ /* 0x000fe20000010057 */
[----:B------:R-:W-:Y:S01]  /*0d90*/  SHF.L.U32 R134, R97, 0x10, RZ ;  /* 0x0000001061867819 */ /* 0x000fe200000006ff */
[----:B------:R-:W-:Y:S01]  /*0da0*/  FMUL.FTZ R97, R4, R133 ;  /* 0x0000008504617220 */ /* 0x000fe20000410000 */
[----:B------:R-:W-:Y:S01]  /*0db0*/  FADD.FTZ R39, R39, R86 ;  /* 0x0000005627277221 */ /* 0x000fe20000010000 */
[-C--:B------:R-:W-:Y:S01]  /*0dc0*/  FFMA.FTZ R27, R94, R86.reuse, R27 ;  /* 0x000000565e1b7223 */ /* 0x080fe2000001001b */
[----:B------:R-:W-:Y:S01]  /*0dd0*/  FMUL.FTZ R133, R9, R86 ;  /* 0x0000005609857220 */ /* 0x000fe20000410000 */
[----:B------:R-:W-:Y:S01]  /*0de0*/  FADD.FTZ R86, R113, R126 ;  /* 0x0000007e71567221 */ /* 0x000fe20000010000 */
[----:B------:R-:W-:Y:S01]  /*0df0*/  FFMA.FTZ R87, R89, R126, R84 ;  /* 0x0000007e59577223 */ /* 0x000fe20000010054 */
[C---:B------:R-:W-:Y:S01]  /*0e00*/  FADD.FTZ R137, -R122.reuse, R102 ;  /* 0x000000667a897221 */ /* 0x040fe20000010100 */
[----:B------:R-:W-:Y:S01]  /*0e10*/  FADD.FTZ R131, -R122, R93 ;  /* 0x0000005d7a837221 */ /* 0x000fe20000010100 */
[----:B------:R-:W-:Y:S01]  /*0e20*/  SHF.L.U32 R102, R83, 0x10, RZ ;  /* 0x0000001053667819 */ /* 0x000fe200000006ff */
[----:B------:R-:W-:-:S02]  /*0e30*/  IMAD.U32 R112, R112, 0x10000, RZ ;  /* 0x0001000070707824 */ /* 0x000fc400078e00ff */
[----:B------:R-:W-:Y:S01]  /*0e40*/  FADD.FTZ R83, R86, R129 ;  /* 0x0000008156537221 */ /* 0x000fe20000010000 */
[----:B------:R-:W-:Y:S01]  /*0e50*/  FFMA.FTZ R84, R90, R129, R87 ;  /* 0x000000815a547223 */ /* 0x000fe20000010057 */
[C---:B------:R-:W-:Y:S01]  /*0e60*/  PRMT R118, R96.reuse, 0x7632, R118 ;  /* 0x0000763260767816 */ /* 0x040fe20000000076 */
[----:B------:R-:W-:Y:S01]  /*0e70*/  IMAD.U32 R85, R96, 0x10000, RZ ;  /* 0x0001000060557824 */ /* 0x000fe200078e00ff */
[----:B------:R-:W-:Y:S01]  /*0e80*/  PRMT R82, R98, 0x7632, R82 ;  /* 0x0000763262527816 */ /* 0x000fe20000000052 */
[C---:B------:R-:W-:Y:S01]  /*0e90*/  FMUL.FTZ R93, R4.reuse, R125 ;  /* 0x0000007d045d7220 */ /* 0x040fe20000410000 */
        /* <DEDUP_REMOVED lines=8> */
[----:B------:R-:W-:Y:S01]  /*0f20*/  FADD.FTZ R99, -R122, R100 ;  /* 0x000000647a637221 */ /* 0x000fe20000010100 */
[-C--:B------:R-:W-:Y:S01]  /*0f30*/  FFMA.FTZ R26, R93, R130.reuse, R26 ;  /* 0x000000825d1a7223 */ /* 0x080fe2000001001a */
[-C--:B------:R-:W-:Y:S01]  /*0f40*/  FFMA.FTZ R48, R95, R85.reuse, R48 ;  /* 0x000000555f307223 */ /* 0x080fe20000010030 */
[----:B------:R-:W-:Y:S01]  /*0f50*/  FADD.FTZ R32, R32, R85 ;  /* 0x0000005520207221 */ /* 0x000fe20000010000 */
[----:B------:R-:W-:Y:S01]  /*0f60*/  FMUL.FTZ R132, R18, R85 ;  /* 0x0000005512847220 */ /* 0x000fe20000410000 */
[----:B------:R-:W-:Y:S01]  /*0f70*/  FMUL.FTZ R130, R19, R130 ;  /* 0x0000008213827220 */ /* 0x000fe20000410000 */
[----:B------:R-:W-:-:S02]  /*0f80*/  IMAD.U32 R139, R82, 0x10000, RZ ;  /* 0x00010000528b7824 */ /* 0x000fc400078e00ff */
        /* <DEDUP_REMOVED lines=16> */
[----:B------:R-:W-:Y:S01]  /*1090*/  FADD.FTZ R101, -R122, R101 ;  /* 0x000000657a657221 */ /* 0x000fe20000010100 */
[-C--:B------:R-:W-:Y:S01]  /*10a0*/  FFMA.FTZ R50, R97, R134.reuse, R50 ;  /* 0x0000008661327223 */ /* 0x080fe20000010032 */
[----:B------:R-:W-:Y:S01]  /*10b0*/  FADD.FTZ R34, R34, R134 ;  /* 0x0000008622227221 */ /* 0x000fe20000010000 */
[----:B------:R-:W-:Y:S01]  /*10c0*/  SHF.L.U32 R84, R80, 0x10, RZ ;  /* 0x0000001050547819 */ /* 0x000fe200000006ff */
[----:B------:R-:W-:Y:S01]  /*10d0*/  FMUL.FTZ R134, R17, R134 ;  /* 0x0000008611867220 */ /* 0x000fe20000410000 */
[----:B------:R-:W-:Y:S01]  /*10e0*/  FADD.FTZ R83, R82, R135 ;  /* 0x0000008752537221 */ /* 0x000fe20000010000 */
[----:B------:R-:W-:Y:S01]  /*10f0*/  FFMA.FTZ R80, R96, R135, R81 ;  /* 0x0000008760507223 */ /* 0x000fe20000010051 */
[C---:B------:R-:W-:Y:S01]  /*1100*/  FMUL.FTZ R100, R4.reuse, R101 ;  /* 0x0000006504647220 */ /* 0x040fe20000410000 */
        /* <DEDUP_REMOVED lines=33> */
[----:B------:R-:W-:Y:S01]  /*1320*/  FADD.FTZ R82, R82, R141 ;  /* 0x0000008d52527221 */ /* 0x000fe20000010000 */
[----:B------:R-:W-:-:S07]  /*1330*/  FFMA.FTZ R80, R140, R141, R80 ;  /* 0x0000008d8c507223 */ /* 0x000fce0000010050 */
.L_x_3240:
[----:B------:R-:W-:Y:S05]  /*1340*/  BSYNC B0 ;  /* 0x0000000000007941 */ /* 0x000fea0003800000 */
.L_x_3238:
        /* <DEDUP_REMOVED lines=29> */
.L_x_3285:
[----:B------:R-:W3:Y:S01]  /*1520*/  S2R R87, SR_CgaCtaId ;  /* 0x0000000000577919 */ /* 0x000ee20000008800 */
[----:B------:R-:W-:Y:S01]  /*1530*/  MOV R86, 0x400 ;  /* 0x0000040000567802 */ /* 0x000fe20000000f00 */
[----:B-1----:R-:W-:Y:S01]  /*1540*/  FADD.FTZ R118, R80, R85 ;  /* 0x0000005550767221 */ /* 0x002fe20000010000 */
[----:B------:R-:W-:Y:S01]  /*1550*/  @!P0 LOP3.LUT R84, R81, 0x3, RZ, 0xc0, !PT ;  /* 0x0000000351548812 */ /* 0x000fe200078ec0ff */
[----:B--2---:R-:W-:Y:S01]  /*1560*/  FADD.FTZ R119, R82, R119 ;  /* 0x0000007752777221 */ /* 0x004fe20000010000 */
[----:B------:R-:W-:Y:S05]  /*1570*/  WARPSYNC.ALL ;  /* 0x0000000000007948 */ /* 0x000fea0003800000 */
[----:B------:R-:W-:Y:S01]  /*1580*/  @!P0 IADD3 R84, R83, R84, RZ ;  /* 0x0000005453548210 */ /* 0x000fe20007ffe0ff */
[----:B------:R-:W1:Y:S01]  /*1590*/  @P4 LDC.64 R112, c[0x0][0x298] ;  /* 0x0000a600ff704b82 */ /* 0x000e620000000a00 */
[----:B------:R-:W-:Y:S01]  /*15a0*/  @!P2 ISETP.NE.U32.AND P1, PT, R2, RZ, PT ;  /* 0x000000ff0200a20c */ /* 0x000fe20003f25070 */
[----:B------:R-:W-:Y:S01]  /*15b0*/  BSSY B0, `(.L_x_3242) ;  /* 0x0000026000007945 */ /* 0x000fe20003800000 */
[----:B------:R-:W-:-:S02]  /*15c0*/  @P4 LOP3.LUT P6, RZ, R148, 0xff, RZ, 0xc0, !PT ;  /* 0x000000ff94ff4812 */ /* 0x000fc400078cc0ff */
[----:B------:R-:W-:-:S03]  /*15d0*/  @!P2 ISETP.NE.AND.EX P1, PT, R0, RZ, PT, P1 ;  /* 0x000000ff0000a20c */ /* 0x000fc60003f25310 */
[----:B------:R-:W2:Y:S01]  /*15e0*/  @P4 LDC.64 R116, c[0x0][0x298] ;  /* 0x0000a600ff744b82 */ /* 0x000ea20000000a00 */
[----:B------:R-:W-:-:S07]  /*15f0*/  @!P2 FSEL R153, R52, RZ, P1 ;  /* 0x000000ff3499a208 */ /* 0x000fce0000800000 */
[----:B------:R-:W4:Y:S01]  /*1600*/  @P4 LDC.64 R122, c[0x0][0x298] ;  /* 0x0000a600ff7a4b82 */ /* 0x000f220000000a00 */
[----:B---3--:R-:W-:-:S04]  /*1610*/  LEA R86, R87, R86, 0x18 ;  /* 0x0000005657567211 */ /* 0x008fc800078ec0ff */
[----:B------:R-:W-:Y:S01]  /*1620*/  LEA R124, R83, R86, 0x3 ;  /* 0x00000056537c7211 */ /* 0x000fe200078e18ff */
[----:B------:R-:W-:-:S05]  /*1630*/  @!P0 IMAD R120, R84, 0x8, R86 ;  /* 0x0000000854788824 */ /* 0x000fca00078e0256 */
[----:B------:R3:W-:Y:S01]  /*1640*/  @!P0 STS.64 [R120+0x2000], R118 ;  /* 0x0020007678008388 */ /* 0x0007e20000000a00 */
[----:B------:R-:W-:Y:S01]  /*1650*/  BAR.SYNC.DEFER_BLOCKING 0x0 ;  /* 0x0000000000007b1d */ /* 0x000fe20000010000 */
[----:B------:R-:W-:-:S07]  /*1660*/  ISETP.NE.AND P0, PT, R14, RZ, PT ;  /* 0x000000ff0e00720c */ /* 0x000fce0003f05270 */
[----:B---3--:R-:W3:Y:S08]  /*1670*/  @P4 LDC.64 R118, c[0x0][0x298] ;  /* 0x0000a600ff764b82 */ /* 0x008ef00000000a00 */
[----:B------:R-:W1:Y:S01]  /*1680*/  @P4 LDC.64 R120, c[0x0][0x298] ;  /* 0x0000a600ff784b82 */ /* 0x000e620000000a00 */
[----:B0-----:R-:W0:Y:S04]  /*1690*/  LDS.128 R80, [R124+0x2000] ;  /* 0x002000007c507984 */ /* 0x001e280000000c00 */
[----:B------:R5:W2:Y:S03]  /*16a0*/  LDS.128 R84, [R124+0x2010] ;  /* 0x002010007c547984 */ /* 0x000aa60000000c00 */
[----:B-----5:R-:W1:Y:S01]  /*16b0*/  @P4 LDC.64 R124, c[0x0][0x298] ;  /* 0x0000a600ff7c4b82 */ /* 0x020e620000000a00 */
[----:B0-----:R-:W-:Y:S01]  /*16c0*/  FADD.FTZ R103, RZ, R80 ;  /* 0x00000050ff677221 */ /* 0x001fe20000010000 */
[----:B------:R-:W-:-:S03]  /*16d0*/  FADD.FTZ R80, RZ, R81 ;  /* 0x00000051ff507221 */ /* 0x000fc60000010000 */
[----:B------:R-:W-:Y:S01]  /*16e0*/  FADD.FTZ R115, R82, R103 ;  /* 0x0000006752737221 */ /* 0x000fe20000010000 */
[----:B------:R-:W-:Y:S02]  /*16f0*/  FADD.FTZ R80, R83, R80 ;  /* 0x0000005053507221 */ /* 0x000fe40000010000 */
[----:B------:R-:W0:Y:S01]  /*1700*/  @P4 LDC.64 R102, c[0x0][0x298] ;  /* 0x0000a600ff664b82 */ /* 0x000e220000000a00 */
[----:B--2---:R-:W-:Y:S01]  /*1710*/  FADD.FTZ R149, R115, R84 ;  /* 0x0000005473957221 */ /* 0x004fe20000010000 */
[----:B------:R-:W-:-:S03]  /*1720*/  FADD.FTZ R80, R80, R85 ;  /* 0x0000005550507221 */ /* 0x000fc60000010000 */
[----:B------:R-:W-:Y:S01]  /*1730*/  FADD.FTZ R86, R86, R149 ;  /* 0x0000009556567221 */ /* 0x000fe20000010000 */
[----:B------:R-:W-:Y:S02]  /*1740*/  FADD.FTZ R80, R87, R80 ;  /* 0x0000005057507221 */ /* 0x000fe40000010000 */
[----:B------:R-:W2:Y:S01]  /*1750*/  @P4 LDC.64 R114, c[0x0][0x298] ;  /* 0x0000a600ff724b82 */ /* 0x000ea20000000a00 */
[----:B------:R-:W-:Y:S01]  /*1760*/  FMUL.FTZ R86, R86, UR10 ;  /* 0x0000000a56567c20 */ /* 0x000fe20008410000 */
[----:B------:R-:W-:-:S04]  /*1770*/  FMUL.FTZ R149, R80, UR10 ;  /* 0x0000000a50957c20 */ /* 0x000fc80008410000 */
[----:B------:R-:W-:Y:S02]  /*1780*/  FSEL R148, R86, RZ, !P0 ;  /* 0x000000ff56947208 */ /* 0x000fe40004000000 */
[----:B------:R-:W-:Y:S01]  /*1790*/  @!P2 ISETP.NE.U32.AND P0, PT, R2, RZ, PT ;  /* 0x000000ff0200a20c */ /* 0x000fe20003f05070 */
[----:B-1-34-:R-:W-:-:S12]  /*17a0*/  @!P2 BRA `(.L_x_3243) ;  /* 0x000000000018a947 */ /* 0x01afd80003800000 */
[----:B------:R-:W-:Y:S01]  /*17b0*/  ISETP.NE.U32.AND P1, PT, R2, RZ, PT ;  /* 0x000000ff0200720c */ /* 0x000fe20003f25070 */
[----:B------:R-:W-:-:S03]  /*17c0*/  FFMA.FTZ R81, R143, R149, R148 ;  /* 0x000000958f517223 */ /* 0x000fc60000010094 */
[----:B------:R-:W-:Y:S01]  /*17d0*/  ISETP.NE.AND.EX P1, PT, R0, RZ, PT, P1 ;  /* 0x000000ff0000720c */ /* 0x000fe20003f25310 */
[----:B------:R-:W-:-:S04]  /*17e0*/  FADD.FTZ R81, R142, -R81 ;  /* 0x800000518e517221 */ /* 0x000fc80000010000 */
[----:B------:R-:W-:-:S08]  /*17f0*/  FMUL.FTZ R153, R4, R81 ;  /* 0x0000005104997220 */ /* 0x000fd00000410000 */
[----:B------:R-:W-:-:S07]  /*1800*/  @P1 FADD.FTZ R153, R52, R153 ;  /* 0x0000009934991221 */ /* 0x000fce0000010000 */
.L_x_3243:
[----:B------:R-:W-:Y:S05]  /*1810*/  BSYNC B0 ;  /* 0x0000000000007941 */ /* 0x000fea0003800000 */
.L_x_3242:
[----:B0-----:R-:W-:Y:S01]  /*1820*/  @P4 FMUL.FTZ R103, R153, R103 ;  /* 0x0000006799674220 */ /* 0x001fe20000410000 */
[----:B------:R-:W-:Y:S01]  /*1830*/  @!P2 ISETP.NE.AND.EX P0, PT, R0, RZ, PT, P0 ;  /* 0x000000ff0000a20c */ /* 0x000fe20003f05300 */
[----:B------:R-:W-:Y:S01]  /*1840*/  BSSY B0, `(.L_x_3244) ;  /* 0x000000b000007945 */ /* 0x000fe20003800000 */
[----:B------:R-:W-:Y:S01]  /*1850*/  @P4 LOP3.LUT P1, RZ, R146, 0xff00, RZ, 0xc0, !PT ;  /* 0x0000ff0092ff4812 */ /* 0x000fe2000782c0ff */
[----:B------:R-:W-:Y:S01]  /*1860*/  @P4 FMUL.FTZ R102, R103, R102 ;  /* 0x0000006667664220 */ /* 0x000fe20000410000 */
        /* <DEDUP_REMOVED lines=8> */
.L_x_3245:
[----:B------:R-:W-:Y:S05]  /*18f0*/  BSYNC B0 ;  /* 0x0000000000007941 */ /* 0x000fea0003800000 */
.L_x_3244:
[----:B------:R-:W-:Y:S01]  /*1900*/  @!P2 ISETP.NE.U32.AND P0, PT, R2, RZ, PT ;  /* 0x000000ff0200a20c */ /* 0x000fe20003f05070 */
[----:B------:R-:W-:Y:S01]  /*1910*/  @P4 FMUL.FTZ R113, R152, R113 ;  /* 0x0000007198714220 */ /* 0x000fe20000410000 */
[----:B------:R-:W-:Y:S01]  /*1920*/  BSSY B0, `(.L_x_3246) ;  /* 0x000000d000007945 */ /* 0x000fe20003800000 */
[----:B------:R-:W-:Y:S02]  /*1930*/  @P4 FSEL R151, R102, RZ, P6 ;  /* 0x000000ff66974208 */ /* 0x000fe40003000000 */
[----:B------:R-:W-:Y:S01]  /*1940*/  @!P2 ISETP.NE.AND.EX P0, PT, R0, RZ, PT, P0 ;  /* 0x000000ff0000a20c */ /* 0x000fe20003f05300 */
[----:B------:R-:W-:Y:S01]  /*1950*/  @P4 FMUL.FTZ R112, R113, R112 ;  /* 0x0000007071704220 */ /* 0x000fe20000410000 */
[----:B------:R-:W-:Y:S02]  /*1960*/  @P4 LOP3.LUT P6, RZ, R146, 0xff0000, RZ, 0xc0, !PT ;  /* 0x00ff000092ff4812 */ /* 0x000fe400078cc0ff */
        /* <DEDUP_REMOVED lines=8> */
.L_x_3247:
[----:B------:R-:W-:Y:S05]  /*19f0*/  BSYNC B0 ;  /* 0x0000000000007941 */ /* 0x000fea0003800000 */
.L_x_3246:
[----:B------:R-:W-:Y:S01]  /*1a00*/  @!P2 ISETP.NE.U32.AND P0, PT, R2, RZ, PT ;  /* 0x000000ff0200a20c */ /* 0x000fe20003f05070 */
[----:B--2---:R-:W-:Y:S01]  /*1a10*/  @P4 FMUL.FTZ R115, R155, R115 ;  /* 0x000000739b734220 */ /* 0x004fe20000410000 */
        /* <DEDUP_REMOVED lines=13> */
.L_x_3249:
[----:B------:R-:W-:Y:S05]  /*1af0*/  BSYNC B0 ;  /* 0x0000000000007941 */ /* 0x000fea0003800000 */
.L_x_3248:
        /* <DEDUP_REMOVED lines=15> */
.L_x_3251:
[----:B------:R-:W-:Y:S05]  /*1bf0*/  BSYNC B0 ;  /* 0x0000000000007941 */ /* 0x000fea0003800000 */
.L_x_3250:
        /* <DEDUP_REMOVED lines=15> */
.L_x_3253:
[----:B------:R-:W-:Y:S05]  /*1cf0*/  BSYNC B0 ;  /* 0x0000000000007941 */ /* 0x000fea0003800000 */
.L_x_3252:
[----:B------:R-:W-:Y:S01]  /*1d00*/  @!P2 ISETP.NE.U32.AND P0, PT, R2, RZ, PT ;  /* 0x000000ff0200a20c */ /* 0x000fe20003f05070 */
[----:B------:R-:W-:Y:S01]  /*1d10*/  @P4 FMUL.FTZ R121, R116, R121 ;  /* 0x0000007974794220 */ /* 0x000fe20000410000 */
[----:B------:R-:W-:Y:S01]  /*1d20*/  BSSY B0, `(.L_x_3254) ;  /* 0x000000d000007945 */ /* 0x000fe20003800000 */
[----:B------:R-:W-:Y:S02]  /*1d30*/  @P4 FSEL R117, R117, RZ, P6 ;  /* 0x000000ff75754208 */ /* 0x000fe40003000000 */
[----:B------:R-:W-:Y:S01]  /*1d40*/  @!P2 ISETP.NE.AND.EX P0, PT, R0, RZ, PT, P0 ;  /* 0x000000ff0000a20c */ /* 0x000fe20003f05300 */
[----:B------:R-:W-:Y:S01]  /*1d50*/  @P4 FMUL.FTZ R119, R121, R120 ;  /* 0x0000007879774220 */ /* 0x000fe20000410000 */
[----:B------:R-:W-:Y:S02]  /*1d60*/  ISETP.NE.U32.AND P6, PT, RZ, UR12, PT ;  /* 0x0000000cff007c0c */ /* 0x000fe4000bfc5070 */
        /* <DEDUP_REMOVED lines=8> */
.L_x_3255:
[----:B------:R-:W-:Y:S05]  /*1df0*/  BSYNC B0 ;  /* 0x0000000000007941 */ /* 0x000fea0003800000 */
.L_x_3254:
[----:B------:R-:W-:Y:S01]  /*1e00*/  @P4 FSEL R119, R119, RZ, P1 ;  /* 0x000000ff77774208 */ /* 0x000fe20000800000 */
[----:B------:R-:W-:Y:S01]  /*1e10*/  BSSY B0, `(.L_x_3256) ;  /* 0x000000e000007945 */ /* 0x000fe20003800000 */
[----:B------:R-:W-:Y:S01]  /*1e20*/  @!P2 ISETP.NE.U32.AND P1, PT, R2, RZ, PT ;  /* 0x000000ff0200a20c */ /* 0x000fe20003f25070 */
[----:B------:R-:W-:Y:S01]  /*1e30*/  @P4 FMUL.FTZ R123, R115, R123 ;  /* 0x0000007b737b4220 */ /* 0x000fe20000410000 */
[----:B------:R-:W-:Y:S02]  /*1e40*/  @P4 LOP3.LUT P0, RZ, R147, 0xff0000, RZ, 0xc0, !PT ;  /* 0x00ff000093ff4812 */ /* 0x000fe4000780c0ff */
[----:B------:R-:W-:Y:S02]  /*1e50*/  @!P2 ISETP.NE.AND.EX P1, PT, R0, RZ, PT, P1 ;  /* 0x000000ff0000a20c */ /* 0x000fe40003f25310 */
[----:B------:R-:W-:Y:S02]  /*1e60*/  ISETP.NE.AND.EX P6, PT, RZ, UR13, PT, P6 ;  /* 0x0000000dff007c0c */ /* 0x000fe4000bfc5360 */
        /* <DEDUP_REMOVED lines=8> */
.L_x_3257:
[----:B------:R-:W-:Y:S05]  /*1ef0*/  BSYNC B0 ;  /* 0x0000000000007941 */ /* 0x000fea0003800000 */
.L_x_3256:
[----:B------:R-:W0:Y:S01]  /*1f00*/  @P4 LDC.64 R80, c[0x0][0x298] ;  /* 0x0000a600ff504b82 */ /* 0x000e220000000a00 */
[----:B------:R-:W-:Y:S01]  /*1f10*/  @P4 FMUL.FTZ R122, R123, R122 ;  /* 0x0000007a7b7a4220 */ /* 0x000fe20000410000 */
[----:B------:R-:W-:Y:S01]  /*1f20*/  @P4 FMUL.FTZ R125, R118, R125 ;  /* 0x0000007d767d4220 */ /* 0x000fe20000410000 */
[----:B------:R-:W-:Y:S01]  /*1f30*/  @P4 LOP3.LUT P1, RZ, R147, 0xff000000, RZ, 0xc0, !PT ;  /* 0xff00000093ff4812 */ /* 0x000fe2000782c0ff */
[----:B------:R-:W-:Y:S02]  /*1f40*/  BSSY B0, `(.L_x_3258) ;  /* 0x0000012000007945 */ /* 0x000fe40003800000 */
[----:B------:R-:W-:Y:S01]  /*1f50*/  @P4 FMUL.FTZ R123, R125, R124 ;  /* 0x0000007c7d7b4220 */ /* 0x000fe20000410000 */
[----:B------:R-:W-:Y:S01]  /*1f60*/  @P4 FSEL R124, R122, RZ, P0 ;  /* 0x000000ff7a7c4208 */ /* 0x000fe20000000000 */
[----:B------:R-:W1:Y:S01]  /*1f70*/  @P4 LDC.64 R82, c[0x0][0x298] ;  /* 0x0000a600ff524b82 */ /* 0x000e620000000a00 */
[----:B------:R-:W-:Y:S02]  /*1f80*/  @!P2 ISETP.NE.U32.AND P0, PT, R2, RZ, PT ;  /* 0x000000ff0200a20c */ /* 0x000fe40003f05070 */
[----:B------:R-:W-:-:S02]  /*1f90*/  @P4 FSEL R123, R123, RZ, P1 ;  /* 0x000000ff7b7b4208 */ /* 0x000fc40000800000 */
[----:B------:R-:W-:-:S03]  /*1fa0*/  @!P2 ISETP.NE.AND.EX P0, PT, R0, RZ, PT, P0 ;  /* 0x000000ff0000a20c */ /* 0x000fc60003f05300 */
[----:B------:R-:W2:Y:S01]  /*1fb0*/  @P4 LDC.64 R84, c[0x0][0x298] ;  /* 0x0000a600ff544b82 */ /* 0x000ea20000000a00 */
[----:B------:R-:W-:-:S07]  /*1fc0*/  @!P2 FSEL R121, R60, RZ, P0 ;  /* 0x000000ff3c79a208 */ /* 0x000fce0000000000 */
[----:B------:R-:W3:Y:S08]  /*1fd0*/  @P4 LDC.64 R86, c[0x0][0x298] ;  /* 0x0000a600ff564b82 */ /* 0x000ef00000000a00 */
[----:B------:R-:W4:Y:S01]  /*1fe0*/  @P6 LDC.64 R102, c[0x0][0x308] ;  /* 0x0000c200ff666b82 */ /* 0x000f220000000a00 */
[----:B------:R-:W-:Y:S05]  /*1ff0*/  @!P2 BRA `(.L_x_3259) ;  /* 0x000000000018a947 */ /* 0x000fea0003800000 */
[----:B------:R-:W-:Y:S01]  /*2000*/  ISETP.NE.U32.AND P0, PT, R2, RZ, PT ;  /* 0x000000ff0200720c */ /* 0x000fe20003f05070 */
[----:B------:R-:W-:-:S03]  /*2010*/  FFMA.FTZ R121, R95, R149, R148 ;  /* 0x000000955f797223 */ /* 0x000fc60000010094 */
[----:B------:R-:W-:Y:S01]  /*2020*/  ISETP.NE.AND.EX P0, PT, R0, RZ, PT, P0 ;  /* 0x000000ff0000720c */ /* 0x000fe20003f05300 */
[----:B------:R-:W-:-:S04]  /*2030*/  FADD.FTZ R121, R132, -R121 ;  /* 0x8000007984797221 */ /* 0x000fc80000010000 */
[----:B------:R-:W-:-:S08]  /*2040*/  FMUL.FTZ R121, R4, R121 ;  /* 0x0000007904797220 */ /* 0x000fd00000410000 */
[----:B------:R-:W-:-:S07]  /*2050*/  @P0 FADD.FTZ R121, R60, R121 ;  /* 0x000000793c790221 */ /* 0x000fce0000010000 */
.L_x_3259:
[----:B------:R-:W-:Y:S05]  /*2060*/  BSYNC B0 ;  /* 0x0000000000007941 */ /* 0x000fea0003800000 */
.L_x_3258:
[----:B0-----:R-:W-:Y:S01]  /*2070*/  @P4 FMUL.FTZ R81, R121, R81 ;  /* 0x0000005179514220 */ /* 0x001fe20000410000 */
[----:B------:R-:W-:Y:S01]  /*2080*/  @!P2 ISETP.NE.U32.AND P0, PT, R2, RZ, PT ;  /* 0x000000ff0200a20c */ /* 0x000fe20003f05070 */
[----:B------:R-:W-:Y:S01]  /*2090*/  BSSY B0, `(.L_x_3260) ;  /* 0x000000d000007945 */ /* 0x000fe20003800000 */
[----:B------:R-:W-:Y:S01]  /*20a0*/  @P4 LOP3.LUT P1, RZ, R150, 0xff, RZ, 0xc0, !PT ;  /* 0x000000ff96ff4812 */ /* 0x000fe2000782c0ff */
[----:B------:R-:W-:Y:S01]  /*20b0*/  @P4 FMUL.FTZ R80, R81, R80 ;  /* 0x0000005051504220 */ /* 0x000fe20000410000 */
[----:B------:R-:W-:-:S04]  /*20c0*/  @!P2 ISETP.NE.AND.EX P0, PT, R0, RZ, PT, P0 ;  /* 0x000000ff0000a20c */ /* 0x000fc80003f05300 */
[----:B------:R-:W-:Y:S02]  /*20d0*/  @P4 FSEL R122, R80, RZ, P1 ;  /* 0x000000ff507a4208 */ /* 0x000fe40000800000 */
        /* <DEDUP_REMOVED lines=8> */
.L_x_3261:
[----:B------:R-:W-:Y:S05]  /*2160*/  BSYNC B0 ;  /* 0x0000000000007941 */ /* 0x000fea0003800000 */
.L_x_3260:
[----:B-1----:R-:W-:Y:S01]  /*2170*/  @P4 FMUL.FTZ R83, R120, R83 ;  /* 0x0000005378534220 */ /* 0x002fe20000410000 */
        /* <DEDUP_REMOVED lines=14> */
.L_x_3263:
[----:B------:R-:W-:Y:S05]  /*2260*/  BSYNC B0 ;  /* 0x0000000000007941 */ /* 0x000fea0003800000 */
.L_x_3262:
[----:B--2---:R-:W-:Y:S01]  /*2270*/  @P4 FMUL.FTZ R85, R125, R85 ;  /* 0x000000557d554220 */ /* 0x004fe20000410000 */
[----:B------:R-:W-:Y:S01]  /*2280*/  @!P2 ISETP.NE.U32.AND P0, PT, R2, RZ, PT ;  /* 0x000000ff0200a20c */ /* 0x000fe20003f05070 */
[----:B------:R-:W-:Y:S01]  /*2290*/  BSSY B0, `(.L_x_3264) ;  /* 0x000000e000007945 */ /* 0x000fe20003800000 */
[----:B------:R-:W-:Y:S01]  /*22a0*/  @P4 LOP3.LUT P1, RZ, R144, 0xff0000, RZ, 0xc0, !PT ;  /* 0x00ff000090ff4812 */ /* 0x000fe2000782c0ff */
[----:B------:R-:W-:Y:S01]  /*22b0*/  @P4 FMUL.FTZ R84, R85, R84 ;  /* 0x0000005455544220 */ /* 0x000fe20000410000 */
[----:B------:R-:W-:Y:S01]  /*22c0*/  @!P2 ISETP.NE.AND.EX P0, PT, R0, RZ, PT, P0 ;  /* 0x000000ff0000a20c */ /* 0x000fe20003f05300 */
[----:B------:R-:W-:-:S03]  /*22d0*/  @P4 VIADD R147, R111, 0xffffffff ;  /* 0xffffffff6f934836 */ /* 0x000fc60000000000 */
        /* <DEDUP_REMOVED lines=9> */
.L_x_3265:
[----:B------:R-:W-:Y:S05]  /*2370*/  BSYNC B0 ;  /* 0x0000000000007941 */ /* 0x000fea0003800000 */
.L_x_3264:
[----:B------:R-:W0:Y:S01]  /*2380*/  @P4 LDC.64 R84, c[0x0][0x298] ;  /* 0x0000a600ff544b82 */ /* 0x000e220000000a00 */
[----:B---3--:R-:W-:Y:S01]  /*2390*/  @P4 FMUL.FTZ R87, R150, R87 ;  /* 0x0000005796574220 */ /* 0x008fe20000410000 */
[----:B------:R-:W-:Y:S01]  /*23a0*/  @P4 LOP3.LUT P0, RZ, R144, 0xff000000, RZ, 0xc0, !PT ;  /* 0xff00000090ff4812 */ /* 0x000fe2000780c0ff */
[----:B------:R-:W-:Y:S01]  /*23b0*/  @P4 IMAD R147, R147, R110, RZ ;  /* 0x0000006e93934224 */ /* 0x000fe200078e02ff */
[----:B------:R-:W-:Y:S01]  /*23c0*/  ISETP.NE.U32.AND P1, PT, RZ, UR12, PT ;  /* 0x0000000cff007c0c */ /* 0x000fe2000bf25070 */
[----:B------:R-:W-:Y:S01]  /*23d0*/  @P4 FMUL.FTZ R86, R87, R86 ;  /* 0x0000005657564220 */ /* 0x000fe20000410000 */
[----:B------:R-:W-:Y:S01]  /*23e0*/  BSSY B0, `(.L_x_3266) ;  /* 0x0000012000007945 */ /* 0x000fe20003800000 */
[----:B----4-:R-:W-:Y:S01]  /*23f0*/  @P6 IMAD.WIDE.U32 R102, R109, 0x20, R102 ;  /* 0x000000206d666825 */ /* 0x010fe200078e0066 */
[----:B------:R-:W-:Y:S02]  /*2400*/  ISETP.NE.AND.EX P1, PT, RZ, UR13, PT, P1 ;  /* 0x0000000dff007c0c */ /* 0x000fe4000bf25310 */
[----:B------:R-:W-:-:S02]  /*2410*/  @P4 FSEL R110, R86, RZ, P0 ;  /* 0x000000ff566e4208 */ /* 0x000fc40000000000 */
[----:B------:R-:W-:Y:S02]  /*2420*/  @!P2 ISETP.NE.U32.AND P0, PT, R2, RZ, PT ;  /* 0x000000ff0200a20c */ /* 0x000fe40003f05070 */
[----:B------:R-:W-:Y:S02]  /*2430*/  SEL R80, R153, R68, P1 ;  /* 0x0000004499507207 */ /* 0x000fe40000800000 */
[----:B------:R-:W-:Y:S02]  /*2440*/  @!P2 ISETP.NE.AND.EX P0, PT, R0, RZ, PT, P0 ;  /* 0x000000ff0000a20c */ /* 0x000fe40003f05300 */
[----:B------:R-:W-:Y:S02]  /*2450*/  SEL R81, R152, R69, P1 ;  /* 0x0000004598517207 */ /* 0x000fe40000800000 */
[----:B------:R-:W-:Y:S02]  /*2460*/  SEL R82, R155, R70, P1 ;  /* 0x000000469b527207 */ /* 0x000fe40000800000 */
[----:B------:R-:W-:-:S02]  /*2470*/  SEL R83, R156, R71, P1 ;  /* 0x000000479c537207 */ /* 0x000fc40000800000 */
        /* <DEDUP_REMOVED lines=8> */
.L_x_3267:
[----:B------:R-:W-:Y:S05]  /*2500*/  BSYNC B0 ;  /* 0x0000000000007941 */ /* 0x000fea0003800000 */
.L_x_3266:
[----:B0-----:R-:W-:Y:S01]  /*2510*/  @P4 FMUL.FTZ R85, R109, R85 ;  /* 0x000000556d554220 */ /* 0x001fe20000410000 */
[----:B------:R0:W-:Y:S01]  /*2520*/  @P6 STG.E.128 desc[UR4][R102.64], R80 ;  /* 0x0000005066006986 */ /* 0x0001e2000c101d04 */
[----:B------:R-:W1:Y:S01]  /*2530*/  @P4 LDC.64 R152, c[0x0][0x2f8] ;  /* 0x0000be00ff984b82 */ /* 0x000e620000000a00 */
[----:B------:R-:W-:Y:S01]  /*2540*/  @P4 LOP3.LUT P0, RZ, R145, 0xff, RZ, 0xc0, !PT ;  /* 0x000000ff91ff4812 */ /* 0x000fe2000780c0ff */
[----:B------:R-:W-:Y:S01]  /*2550*/  @P4 FMUL.FTZ R85, R85, R84 ;  /* 0x0000005455554220 */ /* 0x000fe20000410000 */
[----:B------:R-:W-:Y:S01]  /*2560*/  @P4 SHF.R.S32.HI R84, RZ, 0x1f, R147 ;  /* 0x0000001fff544819 */ /* 0x000fe20000011493 */
[----:B------:R-:W-:Y:S01]  /*2570*/  BSSY B0, `(.L_x_3268) ;  /* 0x0000018000007945 */ /* 0x000fe20003800000 */
[----:B------:R-:W-:Y:S02]  /*2580*/  @P4 F2FP.BF16.F32.PACK_AB R151, RZ, R151 ;  /* 0x00000097ff97423e */ /* 0x000fe400000010ff */
[----:B------:R-:W-:Y:S01]  /*2590*/  @P4 LEA.HI R156, R84, R147, RZ, 0x3 ;  /* 0x00000093549c4211 */ /* 0x000fe200078f18ff */
[----:B------:R-:W2:Y:S01]  /*25a0*/  @P4 LDC.64 R86, c[0x0][0x298] ;  /* 0x0000a600ff564b82 */ /* 0x000ea20000000a00 */
[----:B------:R-:W-:Y:S01]  /*25b0*/  @P4 F2FP.BF16.F32.PACK_AB R84, RZ, R112 ;  /* 0x00000070ff54423e */ /* 0x000fe200000010ff */
[----:B------:R-:W-:Y:S01]  /*25c0*/  HFMA2.MMA R147, -RZ, RZ, 0, 0 ;  /* 0x00000000ff937435 */ /* 0x000fe200000001ff */
[----:B------:R-:W-:-:S02]  /*25d0*/  @P4 FSEL R112, R85, RZ, P0 ;  /* 0x000000ff55704208 */ /* 0x000fc40000000000 */
[----:B------:R-:W-:Y:S02]  /*25e0*/  @!P2 ISETP.NE.U32.AND P0, PT, R2, RZ, PT ;  /* 0x000000ff0200a20c */ /* 0x000fe40003f05070 */
[----:B------:R-:W-:Y:S02]  /*25f0*/  @P4 F2FP.BF16.F32.PACK_AB R114, RZ, R114 ;  /* 0x00000072ff72423e */ /* 0x000fe400000010ff */
[----:B------:R-:W-:Y:S02]  /*2600*/  @P4 LOP3.LUT R13, R108, 0x7f, RZ, 0xc0, !PT ;  /* 0x0000007f6c0d4812 */ /* 0x000fe400078ec0ff */
[----:B------:R-:W-:Y:S02]  /*2610*/  @P4 PRMT R72, R151, 0x7610, R72 ;  /* 0x0000761097484816 */ /* 0x000fe40000000048 */
[----:B------:R-:W-:Y:S02]  /*2620*/  @!P2 ISETP.NE.AND.EX P0, PT, R0, RZ, PT, P0 ;  /* 0x000000ff0000a20c */ /* 0x000fe40003f05300 */
[----:B------:R-:W-:-:S02]  /*2630*/  @P4 PRMT R73, R114, 0x7610, R73 ;  /* 0x0000761072494816 */ /* 0x000fc40000000049 */
[----:B------:R-:W-:Y:S02]  /*2640*/  @P4 LEA.HI.SX32 R147, R156, R13, 0x1d ;  /* 0x0000000d9c934211 */ /* 0x000fe400078feaff */
[----:B------:R-:W-:Y:S02]  /*2650*/  @P4 PRMT R72, R72, 0x5410, R84 ;  /* 0x0000541048484816 */ /* 0x000fe40000000054 */
[----:B------:R-:W-:Y:S02]  /*2660*/  @P4 F2FP.BF16.F32.PACK_AB R154, RZ, R154 ;  /* 0x0000009aff9a423e */ /* 0x000fe400000010ff */
[----:B------:R-:W-:Y:S01]  /*2670*/  @!P2 FSEL R114, R65, RZ, P0 ;  /* 0x000000ff4172a208 */ /* 0x000fe20000000000 */
[----:B0-----:R-:W-:Y:S06]  /*2680*/  @!P2 BRA `(.L_x_3269) ;  /* 0x000000000018a947 */ /* 0x001fec0003800000 */
[----:B------:R-:W-:Y:S01]  /*2690*/  ISETP.NE.U32.AND P0, PT, R2, RZ, PT ;  /* 0x000000ff0200720c */ /* 0x000fe20003f05070 */
[----:B------:R-:W-:-:S03]  /*26a0*/  FFMA.FTZ R80, R100, R149, R148 ;  /* 0x0000009564507223 */ /* 0x000fc60000010094 */
[----:B------:R-:W-:Y:S01]  /*26b0*/  ISETP.NE.AND.EX P0, PT, R0, RZ, PT, P0 ;  /* 0x000000ff0000720c */ /* 0x000fe20003f05300 */
[----:B------:R-:W-:-:S04]  /*26c0*/  FADD.FTZ R81, R139, -R80 ;  /* 0x800000508b517221 */ /* 0x000fc80000010000 */
[----:B------:R-:W-:-:S08]  /*26d0*/  FMUL.FTZ R114, R4, R81 ;  /* 0x0000005104727220 */ /* 0x000fd00000410000 */
[----:B------:R-:W-:-:S07]  /*26e0*/  @P0 FADD.FTZ R114, R65, R114 ;  /* 0x0000007241720221 */ /* 0x000fce0000010000 */
.L_x_3269:
[----:B------:R-:W-:Y:S05]  /*26f0*/  BSYNC B0 ;  /* 0x0000000000007941 */ /* 0x000fea0003800000 */
.L_x_3268:
[----:B------:R-:W0:Y:S01]  /*2700*/  @P4 LDC.64 R84, c[0x0][0x298] ;  /* 0x0000a600ff544b82 */ /* 0x000e220000000a00 */
[----:B--2---:R-:W-:Y:S01]  /*2710*/  @P4 FMUL.FTZ R87, R114, R87 ;  /* 0x0000005772574220 */ /* 0x004fe20000410000 */
[----:B------:R-:W-:Y:S01]  /*2720*/  @P4 LOP3.LUT P0, RZ, R145, 0xff00, RZ, 0xc0, !PT ;  /* 0x0000ff0091ff4812 */ /* 0x000fe2000780c0ff */
[----:B------:R-:W-:Y:S01]  /*2730*/  BSSY B0, `(.L_x_3270) ;  /* 0x000001a000007945 */ /* 0x000fe20003800000 */
[----:B------:R-:W-:Y:S01]  /*2740*/  @P4 F2FP.BF16.F32.PACK_AB R117, RZ, R117 ;  /* 0x00000075ff75423e */ /* 0x000fe200000010ff */
[----:B------:R-:W-:Y:S01]  /*2750*/  @P4 FMUL.FTZ R86, R87, R86 ;  /* 0x0000005657564220 */ /* 0x000fe20000410000 */
[----:B------:R-:W-:Y:S01]  /*2760*/  @P4 F2FP.BF16.F32.PACK_AB R119, RZ, R119 ;  /* 0x00000077ff77423e */ /* 0x000fe200000010ff */
[----:B-1----:R-:W-:Y:S01]  /*2770*/  @P4 IMAD.WIDE.U32 R152, R147, 0x10, R152 ;  /* 0x0000001093984825 */ /* 0x002fe200078e0098 */
[----:B------:R-:W-:Y:S02]  /*2780*/  @P4 F2FP.BF16.F32.PACK_AB R124, RZ, R124 ;  /* 0x0000007cff7c423e */ /* 0x000fe400000010ff */
[----:B------:R-:W-:-:S02]  /*2790*/  @P4 FSEL R86, R86, RZ, P0 ;  /* 0x000000ff56564208 */ /* 0x000fc40000000000 */
[----:B------:R-:W-:Y:S02]  /*27a0*/  @!P2 ISETP.NE.U32.AND P0, PT, R2, RZ, PT ;  /* 0x000000ff0200a20c */ /* 0x000fe40003f05070 */
[----:B------:R-:W-:Y:S02]  /*27b0*/  @P4 PRMT R74, R117, 0x7610, R74 ;  /* 0x00007610754a4816 */ /* 0x000fe4000000004a */
[----:B------:R-:W-:Y:S02]  /*27c0*/  @!P2 ISETP.NE.AND.EX P0, PT, R0, RZ, PT, P0 ;  /* 0x000000ff0000a20c */ /* 0x000fe40003f05300 */
[----:B------:R-:W-:Y:S02]  /*27d0*/  @P4 PRMT R73, R73, 0x5410, R154 ;  /* 0x0000541049494816 */ /* 0x000fe4000000009a */
[----:B------:R-:W-:Y:S02]  /*27e0*/  @P4 PRMT R74, R74, 0x5410, R119 ;  /* 0x000054104a4a4816 */ /* 0x000fe40000000077 */
[----:B------:R-:W-:-:S02]  /*27f0*/  @P4 PRMT R75, R124, 0x7610, R75 ;  /* 0x000076107c4b4816 */ /* 0x000fc4000000004b */
[----:B------:R-:W-:Y:S02]  /*2800*/  @P4 F2FP.BF16.F32.PACK_AB R123, RZ, R123 ;  /* 0x0000007bff7b423e */ /* 0x000fe400000010ff */
[----:B------:R-:W-:Y:S02]  /*2810*/  SEL R80, R113, R76, P1 ;  /* 0x0000004c71507207 */ /* 0x000fe40000800000 */
[----:B------:R-:W-:Y:S02]  /*2820*/  SEL R81, R116, R77, P1 ;  /* 0x0000004d74517207 */ /* 0x000fe40000800000 */
        /* <DEDUP_REMOVED lines=10> */
.L_x_3271:
[----:B------:R-:W-:Y:S05]  /*28d0*/  BSYNC B0 ;  /* 0x0000000000007941 */ /* 0x000fea0003800000 */
.L_x_3270:
[----:B0-----:R-:W-:Y:S01]  /*28e0*/  @P4 FMUL.FTZ R85, R87, R85 ;  /* 0x0000005557554220 */ /* 0x001fe20000410000 */
[----:B------:R-:W-:Y:S01]  /*28f0*/  @P4 LOP3.LUT P0, RZ, R145, 0xff0000, RZ, 0xc0, !PT ;  /* 0x00ff000091ff4812 */ /* 0x000fe2000780c0ff */
[----:B------:R-:W-:Y:S01]  /*2900*/  @P6 STG.E.128 desc[UR4][R102.64+0x10], R80 ;  /* 0x0000105066006986 */ /* 0x000fe2000c101d04 */
[----:B------:R-:W-:Y:S01]  /*2910*/  @P4 PRMT R75, R75, 0x5410, R123 ;  /* 0x000054104b4b4816 */ /* 0x000fe2000000007b */
[----:B------:R-:W-:Y:S01]  /*2920*/  @P4 FMUL.FTZ R84, R85, R84 ;  /* 0x0000005455544220 */ /* 0x000fe20000410000 */
[----:B------:R-:W-:Y:S01]  /*2930*/  @P4 F2FP.BF16.F32.PACK_AB R122, RZ, R122 ;  /* 0x0000007aff7a423e */ /* 0x000fe200000010ff */
[----:B------:R-:W-:Y:S01]  /*2940*/  BSSY B0, `(.L_x_3272) ;  /* 0x0000021000007945 */ /* 0x000fe20003800000 */
[----:B------:R-:W-:Y:S01]  /*2950*/  @P4 F2FP.BF16.F32.PACK_AB R111, RZ, R111 ;  /* 0x0000006fff6f423e */ /* 0x000fe200000010ff */
[----:B------:R0:W-:Y:S01]  /*2960*/  @P4 STG.E.128 desc[UR4][R152.64], R72 ;  /* 0x0000004898004986 */ /* 0x0001e2000c101d04 */
[----:B------:R-:W-:Y:S02]  /*2970*/  @P4 FSEL R84, R84, RZ, P0 ;  /* 0x000000ff54544208 */ /* 0x000fe40000000000 */
[----:B------:R-:W-:-:S02]  /*2980*/  @P4 F2FP.BF16.F32.PACK_AB R112, RZ, R112 ;  /* 0x00000070ff70423e */ /* 0x000fc400000010ff */
[----:B------:R-:W-:Y:S02]  /*2990*/  @!P2 ISETP.NE.U32.AND P0, PT, R2, RZ, PT ;  /* 0x000000ff0200a20c */ /* 0x000fe40003f05070 */
[----:B------:R-:W-:Y:S02]  /*29a0*/  @P4 F2FP.BF16.F32.PACK_AB R146, RZ, R146 ;  /* 0x00000092ff92423e */ /* 0x000fe400000010ff */
[----:B------:R-:W-:Y:S02]  /*29b0*/  @P4 F2FP.BF16.F32.PACK_AB R110, RZ, R110 ;  /* 0x0000006eff6e423e */ /* 0x000fe400000010ff */
[----:B------:R-:W-:Y:S02]  /*29c0*/  @P4 F2FP.BF16.F32.PACK_AB R86, RZ, R86 ;  /* 0x00000056ff56423e */ /* 0x000fe400000010ff */
[----:B------:R-:W-:Y:S02]  /*29d0*/  @P4 F2FP.BF16.F32.PACK_AB R84, RZ, R84 ;  /* 0x00000054ff54423e */ /* 0x000fe400000010ff */
[----:B------:R-:W-:-:S02]  /*29e0*/  @!P2 ISETP.NE.AND.EX P0, PT, R0, RZ, PT, P0 ;  /* 0x000000ff0000a20c */ /* 0x000fc40003f05300 */
[----:B------:R-:W-:Y:S02]  /*29f0*/  SEL R68, R121, R68, P1 ;  /* 0x0000004479447207 */ /* 0x000fe40000800000 */
[----:B0-----:R-:W-:Y:S02]  /*2a00*/  @P4 PRMT R72, R122, 0x7610, R72 ;  /* 0x000076107a484816 */ /* 0x001fe40000000048 */
        /* <DEDUP_REMOVED lines=8> */
[----:B------:R-:W-:Y:S02]  /*2a90*/  @P4 PRMT R72, R72, 0x5410, R146 ;  /* 0x0000541048484816 */ /* 0x000fe40000000092 */
[----:B------:R-:W-:-:S02]  /*2aa0*/  @P4 PRMT R73, R73, 0x5410, R110 ;  /* 0x0000541049494816 */ /* 0x000fc4000000006e */
        /* <DEDUP_REMOVED lines=10> */
.L_x_3273:
[----:B------:R-:W-:Y:S05]  /*2b50*/  BSYNC B0 ;  /* 0x0000000000007941 */ /* 0x000fea0003800000 */
.L_x_3272:
[----:B------:R-:W0:Y:S01]  /*2b60*/  @P4 LDC.64 R80, c[0x0][0x298] ;  /* 0x0000a600ff504b82 */ /* 0x000e220000000a00 */
[----:B------:R-:W-:Y:S01]  /*2b70*/  @P4 LOP3.LUT P0, RZ, R145, 0xff000000, RZ, 0xc0, !PT ;  /* 0xff00000091ff4812 */ /* 0x000fe2000780c0ff */
[----:B------:R-:W-:Y:S01]  /*2b80*/  @P4 VIADD R147, R147, 0x80 ;  /* 0x0000008093934836 */ /* 0x000fe20000000000 */
[----:B------:R-:W-:Y:S02]  /*2b90*/  SEL R79, R102, R79, P1 ;  /* 0x0000004f664f7207 */ /* 0x000fe40000800000 */
[----:B------:R-:W-:-:S03]  /*2ba0*/  SEL R116, RZ, 0x1, P5 ;  /* 0x00000001ff747807 */ /* 0x000fc60002800000 */
[----:B------:R-:W1:Y:S08]  /*2bb0*/  @P6 LDC.64 R84, c[0x0][0x308] ;  /* 0x0000c200ff546b82 */ /* 0x000e700000000a00 */
[----:B------:R-:W2:Y:S01]  /*2bc0*/  @P4 LDC.64 R82, c[0x0][0x2f8] ;  /* 0x0000be00ff524b82 */ /* 0x000ea20000000a00 */
[----:B0-----:R-:W-:-:S04]  /*2bd0*/  @P4 FMUL.FTZ R81, R102, R81 ;  /* 0x0000005166514220 */ /* 0x001fc80000410000 */
[----:B------:R-:W-:Y:S01]  /*2be0*/  @P4 FMUL.FTZ R80, R81, R80 ;  /* 0x0000005051504220 */ /* 0x000fe20000410000 */
[----:B-1----:R-:W-:-:S04]  /*2bf0*/  @P6 IMAD.WIDE.U32 R84, R3, 0x20, R84 ;  /* 0x0000002003546825 */ /* 0x002fc800078e0054 */
[----:B------:R-:W-:-:S04]  /*2c00*/  @P4 FSEL R80, R80, RZ, P0 ;  /* 0x000000ff50504208 */ /* 0x000fc80000000000 */
[----:B------:R-:W-:Y:S01]  /*2c10*/  @P4 F2FP.BF16.F32.PACK_AB R80, RZ, R80 ;  /* 0x00000050ff50423e */ /* 0x000fe200000010ff */
[----:B------:R1:W-:Y:S01]  /*2c20*/  @P6 STG.E.128 desc[UR4][R84.64], R68 ;  /* 0x0000004454006986 */ /* 0x0003e2000c101d04 */
[----:B--2---:R-:W-:Y:S02]  /*2c30*/  @P4 IMAD.WIDE.U32 R82, R147, 0x10, R82 ;  /* 0x0000001093524825 */ /* 0x004fe400078e0052 */
[----:B------:R-:W-:Y:S01]  /*2c40*/  @P4 PRMT R75, R75, 0x5410, R80 ;  /* 0x000054104b4b4816 */ /* 0x000fe20000000050 */
[----:B------:R1:W-:Y:S04]  /*2c50*/  @P6 STG.E.128 desc[UR4][R84.64+0x10], R76 ;  /* 0x0000104c54006986 */ /* 0x0003e8000c101d04 */
[----:B------:R1:W-:Y:S01]  /*2c60*/  @P4 STG.E.128 desc[UR4][R82.64], R72 ;  /* 0x0000004852004986 */ /* 0x0003e2000c101d04 */
[----:B------:R-:W-:Y:S05]  /*2c70*/  @!P3 BRA `(.L_x_3274) ;  /* 0xffffffd8001cb947 */ /* 0x000fea000383ffff */
.L_x_3237:
[----:B------:R-:W0:Y:S01]  /*2c80*/  S2UR UR6, SR_CTAID.X ;  /* 0x00000000000679c3 */ /* 0x000e220000002500 */
[----:B------:R-:W-:-:S07]  /*2c90*/  LOP3.LUT R7, R108, 0x7f, RZ, 0xc0, !PT ;  /* 0x0000007f6c077812 */ /* 0x000fce00078ec0ff */
[----:B------:R-:W2:Y:S08]  /*2ca0*/  LDC.64 R2, c[0x0][0x2d0] ;  /* 0x0000b400ff027b82 */ /* 0x000eb00000000a00 */
[----:B------:R-:W3:Y:S01]  /*2cb0*/  LDC.64 R4, c[0x0][0x2d8] ;  /* 0x0000b600ff047b82 */ /* 0x000ee20000000a00 */
[----:B0-----:R-:W-:Y:S01]  /*2cc0*/  LEA.HI R0, R108, UR6, RZ, 0x19 ;  /* 0x000000066c007c11 */ /* 0x001fe2000f8fc8ff */
        /* <DEDUP_REMOVED lines=14> */
.L_x_3241:
[----:B------:R-:W-:Y:S01]  /*2db0*/  HFMA2.MMA R117, -RZ, RZ, 0, 1.847743988037109375e-06 ;  /* 0x0000001fff757435 */ /* 0x000fe200000001ff */
[----:B------:R-:W-:Y:S01]  /*2dc0*/  MOV R115, R82 ;  /* 0x0000005200737202 */ /* 0x000fe20000000f00 */
[----:B------:R-:W-:Y:S02]  /*2dd0*/  IMAD.MOV.U32 R112, RZ, RZ, 0x10 ;  /* 0x00000010ff707424 */ /* 0x000fe400078e00ff */
[----:B------:R-:W-:-:S07]  /*2de0*/  IMAD.MOV.U32 R102, RZ, RZ, -0x1 ;  /* 0xffffffffff667424 */ /* 0x000fce00078e00ff */
[----:B------:R-:W-:Y:S05]  /*2df0*/  WARPSYNC.COLLECTIVE R102, `(.L_x_3275) ;  /* 0x0000000066087348 */ /* 0x000fea0003c00000 */
[----:B------:R0:W1:Y:S02]  /*2e00*/  SHFL.DOWN P1, R119, R115, R112, R117 ;  /* 0x0800007073777389 */ /* 0x0000640000020075 */
[----:B01----:R-:W-:Y:S01]  /*2e10*/  ENDCOLLECTIVE ;  /* 0x000000000000791b */ /* 0x003fe20003800000 */
.L_x_3275:
[----:B------:R-:W-:Y:S01]  /*2e20*/  IMAD.MOV.U32 R115, RZ, RZ, R80 ;  /* 0x000000ffff737224 */ /* 0x000fe200078e0050 */
[----:B------:R-:W-:-:S07]  /*2e30*/  MOV R85, R119 ;  /* 0x0000007700557202 */ /* 0x000fce0000000f00 */
[----:B------:R-:W-:Y:S05]  /*2e40*/  WARPSYNC.COLLECTIVE R102, `(.L_x_3276) ;  /* 0x0000000066087348 */ /* 0x000fea0003c00000 */
[----:B------:R0:W1:Y:S02]  /*2e50*/  SHFL.DOWN P1, R119, R115, R112, R117 ;  /* 0x0800007073777389 */ /* 0x0000640000020075 */
[----:B01----:R-:W-:Y:S01]  /*2e60*/  ENDCOLLECTIVE ;  /* 0x000000000000791b */ /* 0x003fe20003800000 */
.L_x_3276:
[----:B------:R-:W-:Y:S01]  /*2e70*/  FADD.FTZ R85, R85, R82 ;  /* 0x0000005255557221 */ /* 0x000fe20000010000 */
[----:B------:R-:W-:-:S03]  /*2e80*/  HFMA2.MMA R112, -RZ, RZ, 0, 4.76837158203125e-07 ;  /* 0x00000008ff707435 */ /* 0x000fc600000001ff */
[----:B------:R-:W-:Y:S01]  /*2e90*/  IMAD.MOV.U32 R115, RZ, RZ, R85 ;  /* 0x000000ffff737224 */ /* 0x000fe200078e0055 */
[----:B------:R-:W-:-:S07]  /*2ea0*/  MOV R87, R119 ;  /* 0x0000007700577202 */ /* 0x000fce0000000f00 */
[----:B------:R-:W-:Y:S05]  /*2eb0*/  WARPSYNC.COLLECTIVE R102, `(.L_x_3277) ;  /* 0x0000000066087348 */ /* 0x000fea0003c00000 */
[----:B------:R0:W1:Y:S02]  /*2ec0*/  SHFL.DOWN P1, R119, R115, R112, R117 ;  /* 0x0800007073777389 */ /* 0x0000640000020075 */
[----:B01----:R-:W-:Y:S01]  /*2ed0*/  ENDCOLLECTIVE ;  /* 0x000000000000791b */ /* 0x003fe20003800000 */
.L_x_3277:
[----:B------:R-:W-:-:S05]  /*2ee0*/  FADD.FTZ R87, R87, R80 ;  /* 0x0000005057577221 */ /* 0x000fca0000010000 */
[----:B------:R-:W-:Y:S01]  /*2ef0*/  MOV R115, R87 ;  /* 0x0000005700737202 */ /* 0x000fe20000000f00 */
[----:B------:R-:W-:-:S07]  /*2f00*/  IMAD.MOV.U32 R84, RZ, RZ, R119 ;  /* 0x000000ffff547224 */ /* 0x000fce00078e0077 */
[----:B------:R-:W-:Y:S05]  /*2f10*/  WARPSYNC.COLLECTIVE R102, `(.L_x_3278) ;  /* 0x0000000066087348 */ /* 0x000fea0003c00000 */
[----:B------:R0:W1:Y:S02]  /*2f20*/  SHFL.DOWN P1, R119, R115, R112, R117 ;  /* 0x0800007073777389 */ /* 0x0000640000020075 */
[----:B01----:R-:W-:Y:S01]  /*2f30*/  ENDCOLLECTIVE ;  /* 0x000000000000791b */ /* 0x003fe20003800000 */
.L_x_3278:
[----:B------:R-:W-:-:S05]  /*2f40*/  FADD.FTZ R84, R85, R84 ;  /* 0x0000005455547221 */ /* 0x000fca0000010000 */
[----:B------:R-:W-:Y:S01]  /*2f50*/  MOV R115, R84 ;  /* 0x0000005400737202 */ /* 0x000fe20000000f00 */
[----:B------:R-:W-:Y:S02]  /*2f60*/  IMAD.MOV.U32 R112, RZ, RZ, 0x4 ;  /* 0x00000004ff707424 */ /* 0x000fe400078e00ff */
[----:B------:R-:W-:-:S07]  /*2f70*/  IMAD.MOV.U32 R86, RZ, RZ, R119 ;  /* 0x000000ffff567224 */ /* 0x000fce00078e0077 */
[----:B------:R-:W-:Y:S05]  /*2f80*/  WARPSYNC.COLLECTIVE R102, `(.L_x_3279) ;  /* 0x0000000066087348 */ /* 0x000fea0003c00000 */
[----:B------:R0:W1:Y:S02]  /*2f90*/  SHFL.DOWN P1, R119, R115, R112, R117 ;  /* 0x0800007073777389 */ /* 0x0000640000020075 */
[----:B01----:R-:W-:Y:S01]  /*2fa0*/  ENDCOLLECTIVE ;  /* 0x000000000000791b */ /* 0x003fe20003800000 */
.L_x_3279:
[----:B------:R-:W-:-:S04]  /*2fb0*/  FADD.FTZ R86, R87, R86 ;  /* 0x0000005657567221 */ /* 0x000fc80000010000 */
[----:B------:R-:W-:Y:S01]  /*2fc0*/  IMAD.MOV.U32 R115, RZ, RZ, R86 ;  /* 0x000000ffff737224 */ /* 0x000fe200078e0056 */
[----:B------:R-:W-:-:S07]  /*2fd0*/  MOV R103, R119 ;  /* 0x0000007700677202 */ /* 0x000fce0000000f00 */
[----:B------:R-:W-:Y:S05]  /*2fe0*/  WARPSYNC.COLLECTIVE R102, `(.L_x_3280) ;  /* 0x0000000066087348 */ /* 0x000fea0003c00000 */
[----:B------:R0:W1:Y:S02]  /*2ff0*/  SHFL.DOWN P1, R119, R115, R112, R117 ;  /* 0x0800007073777389 */ /* 0x0000640000020075 */
[----:B01----:R-:W-:Y:S01]  /*3000*/  ENDCOLLECTIVE ;  /* 0x000000000000791b */ /* 0x003fe20003800000 */
.L_x_3280:
[----:B------:R-:W-:Y:S01]  /*3010*/  FADD.FTZ R103, R84, R103 ;  /* 0x0000006754677221 */ /* 0x000fe20000010000 */
[----:B------:R-:W-:-:S03]  /*3020*/  HFMA2.MMA R112, -RZ, RZ, 0, 1.1920928955078125e-07 ;  /* 0x00000002ff707435 */ /* 0x000fc600000001ff */
[----:B------:R-:W-:Y:S01]  /*3030*/  IMAD.MOV.U32 R115, RZ, RZ, R103 ;  /* 0x000000ffff737224 */ /* 0x000fe200078e0067 */
[----:B------:R-:W-:-:S07]  /*3040*/  MOV R113, R119 ;  /* 0x0000007700717202 */ /* 0x000fce0000000f00 */
[----:B------:R-:W-:Y:S05]  /*3050*/  WARPSYNC.COLLECTIVE R102, `(.L_x_3281) ;  /* 0x0000000066087348 */ /* 0x000fea0003c00000 */
[----:B------:R0:W1:Y:S02]  /*3060*/  SHFL.DOWN P1, R119, R115, R112, R117 ;  /* 0x0800007073777389 */ /* 0x0000640000020075 */
[----:B01----:R-:W-:Y:S01]  /*3070*/  ENDCOLLECTIVE ;  /* 0x000000000000791b */ /* 0x003fe20003800000 */
.L_x_3281:
[----:B------:R-:W-:-:S05]  /*3080*/  FADD.FTZ R113, R86, R113 ;  /* 0x0000007156717221 */ /* 0x000fca0000010000 */
[----:B------:R-:W-:Y:S01]  /*3090*/  MOV R115, R113 ;  /* 0x0000007100737202 */ /* 0x000fe20000000f00 */
[----:B------:R-:W-:-:S07]  /*30a0*/  IMAD.MOV.U32 R80, RZ, RZ, R119 ;  /* 0x000000ffff507224 */ /* 0x000fce00078e0077 */
[----:B------:R-:W-:Y:S05]  /*30b0*/  WARPSYNC.COLLECTIVE R102, `(.L_x_3282) ;  /* 0x0000000066087348 */ /* 0x000fea0003c00000 */
[----:B------:R0:W1:Y:S02]  /*30c0*/  SHFL.DOWN P1, R119, R115, R112, R117 ;  /* 0x0800007073777389 */ /* 0x0000640000020075 */
[----:B01----:R-:W-:Y:S01]  /*30d0*/  ENDCOLLECTIVE ;  /* 0x000000000000791b */ /* 0x003fe20003800000 */
.L_x_3282:
[----:B------:R-:W-:-:S05]  /*30e0*/  FADD.FTZ R80, R103, R80 ;  /* 0x0000005067507221 */ /* 0x000fca0000010000 */
[----:B------:R-:W-:Y:S01]  /*30f0*/  MOV R115, R80 ;  /* 0x0000005000737202 */ /* 0x000fe20000000f00 */
[----:B------:R-:W-:Y:S02]  /*3100*/  IMAD.MOV.U32 R112, RZ, RZ, 0x1 ;  /* 0x00000001ff707424 */ /* 0x000fe400078e00ff */
[----:B------:R-:W-:-:S07]  /*3110*/  IMAD.MOV.U32 R82, RZ, RZ, R119 ;  /* 0x000000ffff527224 */ /* 0x000fce00078e0077 */
[----:B------:R-:W-:Y:S05]  /*3120*/  WARPSYNC.COLLECTIVE R102, `(.L_x_3283) ;  /* 0x0000000066087348 */ /* 0x000fea0003c00000 */
[----:B------:R0:W1:Y:S02]  /*3130*/  SHFL.DOWN P1, R119, R115, R112, R117 ;  /* 0x0800007073777389 */ /* 0x0000640000020075 */
[----:B01----:R-:W-:Y:S01]  /*3140*/  ENDCOLLECTIVE ;  /* 0x000000000000791b */ /* 0x003fe20003800000 */
.L_x_3283:
[----:B------:R-:W-:-:S05]  /*3150*/  FADD.FTZ R82, R113, R82 ;  /* 0x0000005271527221 */ /* 0x000fca0000010000 */
[----:B------:R-:W-:Y:S02]  /*3160*/  MOV R115, R82 ;  /* 0x0000005200737202 */ /* 0x000fe40000000f00 */
[----:B------:R-:W-:-:S07]  /*3170*/  MOV R85, R119 ;  /* 0x0000007700557202 */ /* 0x000fce0000000f00 */
[----:B------:R-:W-:Y:S05]  /*3180*/  WARPSYNC.COLLECTIVE R102, `(.L_x_3284) ;  /* 0x0000000066087348 */ /* 0x000fea0003c00000 */
[----:B------:R0:W1:Y:S02]  /*3190*/  SHFL.DOWN P1, R119, R115, R112, R117 ;  /* 0x0800007073777389 */ /* 0x0000640000020075 */
[----:B01----:R-:W-:Y:S01]  /*31a0*/  ENDCOLLECTIVE ;  /* 0x000000000000791b */ /* 0x003fe20003800000 */
.L_x_3284:
[----:B------:R-:W-:Y:S05]  /*31b0*/  BRA `(.L_x_3285) ;  /* 0xffffffe000d87947 */ /* 0x000fea000383ffff */
.L_x_3286:
        /* <DEDUP_REMOVED lines=12> */
.L_x_8751:


//--------------------- .text._ZN10layer_norm13ln_bwd_kernelINS_13Kernel_traitsI13__nv_bfloat16S2_fS2_fjLj2048ELj1ELj1ELj4ELj16ENS_18Kernel_traits_baseILj2048ES2_S2_fS2_fjLj128EEEEELb1ELb1ELb0ELb0EEEvNS_9BwdParamsE --------------------------
	.section	.text._ZN10layer_norm13ln_bwd_kernelINS_13Kernel_traitsI13__nv_bfloat16S2_fS2_fjLj2048ELj1ELj1ELj4ELj16ENS_18Kernel_traits_baseILj2048ES2_S2_fS2_fjLj128EEEEELb1ELb1ELb0ELb0EEEvNS_9BwdParamsE,"ax",@progbits
	.align	128
        .global         _ZN10layer_norm13ln_bwd_kernelINS_13Kernel_traitsI13__nv_bfloat16S2_fS2_fjLj2048ELj1ELj1ELj4ELj16ENS_18Kernel_traits_baseILj2048ES2_S2_fS2_fjLj128EEEEELb1ELb1ELb0ELb0EEEvNS_9BwdParamsE
        .type           _ZN10layer_norm13ln_bwd_kernelINS_13Kernel_traitsI13__nv_bfloat16S2_fS2_fjLj2048ELj1ELj1ELj4ELj16ENS_18Kernel_traits_baseILj2048ES2_S2_fS2_fjLj128EEEEELb1ELb1ELb0ELb0EEEvNS_9BwdParamsE,@function
        .size           _ZN10layer_norm13ln_bwd_kernelINS_13Kernel_traitsI13__nv_bfloat16S2_fS2_fjLj2048ELj1ELj1ELj4ELj16ENS_18Kernel_traits_baseILj2048ES2_S2_fS2_fjLj128EEEEELb1ELb1ELb0ELb0EEEvNS_9BwdParamsE,(.L_x_8752 - _ZN10layer_norm13ln_bwd_kernelINS_13Kernel_traitsI13__nv_bfloat16S2_fS2_fjLj2048ELj1ELj1ELj4ELj16ENS_18Kernel_traits_baseILj2048ES2_S2_fS2_fjLj128EEEEELb1ELb1ELb0ELb0EEEvNS_9BwdParamsE)
        .other          _ZN10layer_norm13ln_bwd_kernelINS_13Kernel_traitsI13__nv_bfloat16S2_fS2_fjLj2048ELj1ELj1ELj4ELj16ENS_18Kernel_traits_baseILj2048ES2_S2_fS2_fjLj128EEEEELb1ELb1ELb0ELb0EEEvNS_9BwdParamsE,@"STO_CUDA_ENTRY STV_DEFAULT"
_ZN10layer_norm13ln_bwd_kernelINS_13Kernel_traitsI13__nv_bfloat16S2_fS2_fjLj2048ELj1ELj1ELj4ELj16ENS_18Kernel_traits_baseILj2048ES2_S2_fS2_fjLj128EEEEELb1ELb1ELb0ELb0EEEvNS_9BwdParamsE:
.text._ZN10layer_norm13ln_bwd_kernelINS_13Kernel_traitsI13__nv_bfloat16S2_fS2_fjLj2048ELj1ELj1ELj4ELj16ENS_18Kernel_traits_baseILj2048ES2_S2_fS2_fjLj128EEEEELb1ELb1ELb0ELb0EEEvNS_9BwdParamsE:
        /* <DEDUP_REMOVED lines=64> */
[----:B------:R-:W-:Y:S01]  /*0400*/  ULDC.64 UR6, c[0x0][0x270] ;  /* 0x00009c0000067ab9 */ /* 0x000fe20000000a00 */
[----:B-----5:R-:W-:Y:S01]  /*0410*/  @P0 PRMT R106, R72, 0x7632, R106 ;  /* 0x00007632486a0816 */ /* 0x020fe2000000006a */
[----:B------:R-:W-:Y:S01]  /*0420*/  HFMA2.MMA R98, -RZ, RZ, 0, 5.9604644775390625e-08 ;  /* 0x00000001ff627435 */ /* 0x000fe200000001ff */
[----:B------:R-:W-:Y:S01]  /*0430*/  ISETP.NE.U32.AND P2, PT, RZ, UR6, PT ;  /* 0x00000006ff007c0c */ /* 0x000fe2000bf45070 */
[----:B------:R-:W-:Y:S01]  /*0440*/  ULDC.U8 UR6, c[0x0][0x2a0] ;  /* 0x0000a80000067ab9 */ /* 0x000fe20000000000 */
        /* <DEDUP_REMOVED lines=17> */
[----:B------:R-:W-:Y:S02]  /*0560*/  ISETP.NE.AND P3, PT, RZ, UR6, PT ;  /* 0x00000006ff007c0c */ /* 0x000fe4000bf65270 */
        /* <DEDUP_REMOVED lines=29> */
[----:B------:R-:W-:Y:S02]  /*0740*/  P2R R122, PR, RZ, 0x8 ;  /* 0x00000008ff7a7803 */ /* 0x000fe40000000000 */
[----:B------:R-:W-:Y:S02]  /*0750*/  SHF.L.U32 R119, R119, 0x10, RZ ;  /* 0x0000001077777819 */ /* 0x000fe400000006ff */
[----:B------:R-:W-:Y:S02]  /*0760*/  SHF.L.U32 R120, R120, 0x10, RZ ;  /* 0x0000001078787819 */ /* 0x000fe400000006ff */
[----:B------:R-:W-:-:S07]  /*0770*/  SHF.L.U32 R121, R121, 0x10, RZ ;  /* 0x0000001079797819 */ /* 0x000fce00000006ff */
.L_x_3297:
[----:B0-----:R-:W0:Y:S01]  /*0780*/  @P2 LDC.64 R92, c[0x0][0x270] ;  /* 0x00009c00ff5c2b82 */ /* 0x001e220000000a00 */
[----:B------:R-:W-:Y:S02]  /*0790*/  SHF.R.S32.HI R2, RZ, 0x1f, R5 ;  /* 0x0000001fff027819 */ /* 0x000fe40000011405 */
[----:B------:R-:W-:-:S05]  /*07a0*/  ISETP.NE.AND P6, PT, R122, RZ, PT ;  /* 0x000000ff7a00720c */ /* 0x000fca0003fc5270 */
[----:B------:R-:W1:Y:S08]  /*07b0*/  LDC.64 R94, c[0x0][0x250] ;  /* 0x00009400ff5e7b82 */ /* 0x000e700000000a00 */
[----:B------:R-:W2:Y:S01]  /*07c0*/  LDC.64 R96, c[0x0][0x258] ;  /* 0x00009600ff607b82 */ /* 0x000ea20000000a00 */
[----:B0-----:R-:W-:-:S04]  /*07d0*/  @P2 LEA R92, P3, R5, R92, 0x1 ;  /* 0x0000005c055c2211 */ /* 0x001fc800078608ff */
[C---:B------:R-:W-:Y:S01]  /*07e0*/  @P2 LEA.HI.X R93, R5.reuse, R93, R2, 0x1, P3 ;  /* 0x0000005d055d2211 */ /* 0x040fe200018f0c02 */
[----:B-1----:R-:W-:-:S04]  /*07f0*/  IMAD.WIDE R94, R5, 0x4, R94 ;  /* 0x00000004055e7825 */ /* 0x002fc800078e025e */
[----:B------:R-:W3:Y:S04]  /*0800*/  @P2 LDG.E.U16 R92, desc[UR4][R92.64] ;  /* 0x000000045c5c2981 */ /* 0x000ee8000c1e1500 */
[----:B------:R-:W4:Y:S01]  /*0810*/  LDG.E R94, desc[UR4][R94.64] ;  /* 0x000000045e5e7981 */ /* 0x000f22000c1e1900 */
[----:B--2---:R-:W-:-:S05]  /*0820*/  IMAD.WIDE R96, R5, 0x4, R96 ;  /* 0x0000000405607825 */ /* 0x004fca00078e0260 */
[----:B-----5:R0:W5:Y:S01]  /*0830*/  LDG.E R125, desc[UR4][R96.64] ;  /* 0x00000004607d7981 */ /* 0x020162000c1e1900 */
[----:B------:R-:W-:Y:S01]  /*0840*/  MOV R2, UR22 ;  /* 0x0000001600027c02 */ /* 0x000fe20008000f00 */
[----:B------:R-:W-:Y:S01]  /*0850*/  BSSY B0, `(.L_x_3288) ;  /* 0x0000063000007945 */ /* 0x000fe20003800000 */
[----:B------:R-:W-:Y:S02]  /*0860*/  MOV R124, 0x3f800000 ;  /* 0x3f800000007c7802 */ /* 0x000fe40000000f00 */
[----:B------:R-:W-:Y:S01]  /*0870*/  LOP3.LUT P3, RZ, R98, 0xff, RZ, 0xc0, !PT ;  /* 0x000000ff62ff7812 */ /* 0x000fe2000786c0ff */
[----:B------:R-:W-:Y:S01]  /*0880*/  IMAD R4, R5, R2, RZ ;  /* 0x0000000205047224 */ /* 0x000fe200078e02ff */
[----:B------:R-:W-:Y:S02]  /*0890*/  MOV R157, RZ ;  /* 0x000000ff009d7202 */ /* 0x000fe40000000f00 */
[----:B------:R-:W-:Y:S02]  /*08a0*/  MOV R164, RZ ;  /* 0x000000ff00a47202 */ /* 0x000fe40000000f00 */
[----:B------:R-:W-:-:S04]  /*08b0*/  SHF.R.S32.HI R99, RZ, 0x1f, R4 ;  /* 0x0000001fff637819 */ /* 0x000fc80000011404 */
[----:B------:R-:W-:Y:S02]  /*08c0*/  LEA.HI R99, R99, R4, RZ, 0x3 ;  /* 0x0000000463637211 */ /* 0x000fe400078f18ff */
[----:B------:R-:W-:-:S04]  /*08d0*/  LOP3.LUT R4, R0, 0x7f, RZ, 0xc0, !PT ;  /* 0x0000007f00047812 */ /* 0x000fc800078ec0ff */
[----:B------:R-:W-:-:S04]  /*08e0*/  LEA.HI.SX32 R123, R99, R4, 0x1d ;  /* 0x00000004637b7211 */ /* 0x000fc800078feaff */
[----:B------:R-:W-:Y:S02]  /*08f0*/  MOV R159, R123 ;  /* 0x0000007b009f7202 */ /* 0x000fe40000000f00 */
[----:B---3--:R-:W-:Y:S02]  /*0900*/  @P2 SHF.L.U32 R124, R92, 0x10, RZ ;  /* 0x000000105c7c2819 */ /* 0x008fe400000006ff */
[----:B----4-:R-:W-:Y:S01]  /*0910*/  FSEL R155, R94, RZ, !P6 ;  /* 0x000000ff5e9b7208 */ /* 0x010fe20007000000 */
        /* <DEDUP_REMOVED lines=20> */
[----:B------:R-:W-:-:S04]  /*0a60*/  FADD.FTZ R96, -R155, R96 ;  /* 0x000000609b607221 */ /* 0x000fc80000010100 */
[----:B-----5:R-:W-:Y:S01]  /*0a70*/  FMUL.FTZ R3, R125, R96 ;  /* 0x000000607d037220 */ /* 0x020fe20000410000 */
[----:B------:R-:W-:Y:S01]  /*0a80*/  FADD.FTZ R98, -R155, R98 ;  /* 0x000000629b627221 */ /* 0x000fe20000010100 */
[----:B------:R-:W-:Y:S01]  /*0a90*/  FMUL.FTZ R156, R125, R156 ;  /* 0x0000009c7d9c7220 */ /* 0x000fe20000410000 */
        /* <DEDUP_REMOVED lines=8> */
[----:B0-----:R-:W-:Y:S01]  /*0b20*/  FADD.FTZ R144, -R155, R95 ;  /* 0x0000005f9b907221 */ /* 0x001fe20000010100 */
[----:B------:R-:W-:Y:S01]  /*0b30*/  FMUL.FTZ R154, R106, R97 ;  /* 0x000000616a9a7220 */ /* 0x000fe20000410000 */
[----:B------:R-:W-:Y:S01]  /*0b40*/  FADD.FTZ R93, RZ, R158 ;  /* 0x0000009eff5d7221 */ /* 0x000fe20000010000 */
[----:B------:R-:W-:Y:S01]  /*0b50*/  FFMA.FTZ R95, R3, R158, RZ ;  /* 0x0000009e035f7223 */ /* 0x000fe200000100ff */
[----:B------:R-:W-:Y:S01]  /*0b60*/  FADD.FTZ R92, -R155, R92 ;  /* 0x0000005c9b5c7221 */ /* 0x000fe20000010100 */
[----:B------:R-:W-:Y:S01]  /*0b70*/  SHF.L.U32 R100, R100, 0x10, RZ ;  /* 0x0000001064647819 */ /* 0x000fe200000006ff */
[C---:B------:R-:W-:Y:S01]  /*0b80*/  FMUL.FTZ R145, R125.reuse, R94 ;  /* 0x0000005e7d917220 */ /* 0x040fe20000410000 */
[----:B------:R-:W-:Y:S01]  /*0b90*/  FMUL.FTZ R153, R125, R98 ;  /* 0x000000627d997220 */ /* 0x000fe20000410000 */
[----:B------:R-:W-:Y:S01]  /*0ba0*/  FMUL.FTZ R151, R7, R101 ;  /* 0x0000006507977220 */ /* 0x000fe20000410000 */
[----:B------:R-:W-:Y:S01]  /*0bb0*/  FADD.FTZ R94, R93, R154 ;  /* 0x0000009a5d5e7221 */ /* 0x000fe20000010000 */
[----:B------:R-:W-:Y:S01]  /*0bc0*/  FFMA.FTZ R96, R156, R154, R95 ;  /* 0x0000009a9c607223 */ /* 0x000fe2000001005f */
[C---:B------:R-:W-:Y:S01]  /*0bd0*/  PRMT R146, R102.reuse, 0x7632, R146 ;  /* 0x0000763266927816 */ /* 0x040fe20000000092 */
[C---:B------:R-:W-:Y:S01]  /*0be0*/  FMUL.FTZ R149, R125.reuse, R92 ;  /* 0x0000005c7d957220 */ /* 0x040fe20000410000 */
        /* <DEDUP_REMOVED lines=41> */
.L_x_3289:
[----:B------:R-:W-:Y:S05]  /*0e80*/  BSYNC B0 ;  /* 0x0000000000007941 */ /* 0x000fea0003800000 */
.L_x_3288:
[----:B------:R-:W-:Y:S04]  /*0e90*/  BSSY B0, `(.L_x_3290) ;  /* 0x0000056000007945 */ /* 0x000fe80003800000 */
[----:B------:R-:W-:Y:S05]  /*0ea0*/  @!P1 BRA `(.L_x_3291) ;  /* 0x0000000400509947 */ /* 0x000fea0003800000 */
        /* <DEDUP_REMOVED lines=16> */
[C---:B--2---:R-:W-:Y:S01]  /*0fb0*/  FADD.FTZ R140, -R155.reuse, R93 ;  /* 0x0000005d9b8c7221 */ /* 0x044fe20000010100 */
[C---:B------:R-:W-:Y:S01]  /*0fc0*/  FADD.FTZ R130, -R155.reuse, R95 ;  /* 0x0000005f9b827221 */ /* 0x040fe20000010100 */
[----:B------:R-:W-:Y:S02]  /*0fd0*/  FADD.FTZ R92, -R155, R92 ;  /* 0x0000005c9b5c7221 */ /* 0x000fe40000010100 */
[C---:B-----5:R-:W-:Y:S02]  /*0fe0*/  FMUL.FTZ R140, R125.reuse, R140 ;  /* 0x0000008c7d8c7220 */ /* 0x060fe40000410000 */
[----:B0-----:R-:W-:Y:S01]  /*0ff0*/  FMUL.FTZ R127, R125, R92 ;  /* 0x0000005c7d7f7220 */ /* 0x001fe20000410000 */
[----:B------:R-:W-:Y:S01]  /*1000*/  FADD.FTZ R94, -R155, R94 ;  /* 0x0000005e9b5e7221 */ /* 0x000fe20000010100 */
[----:B----4-:R-:W-:-:S02]  /*1010*/  PRMT R93, R100, 0x7632, R93 ;  /* 0x00007632645d7816 */ /* 0x010fc4000000005d */
[----:B------:R-:W-:Y:S02]  /*1020*/  SHF.L.U32 R95, R100, 0x10, RZ ;  /* 0x00000010645f7819 */ /* 0x000fe400000006ff */
[----:B------:R-:W-:Y:S01]  /*1030*/  SHF.L.U32 R93, R93, 0x10, RZ ;  /* 0x000000105d5d7819 */ /* 0x000fe200000006ff */
[--C-:B---3--:R-:W-:Y:S02]  /*1040*/  FADD.FTZ R128, -R155, R96.reuse ;  /* 0x000000609b807221 */ /* 0x108fe40000010100 */
[----:B------:R-:W-:Y:S01]  /*1050*/  FMUL.FTZ R142, R10, R95 ;  /* 0x0000005f0a8e7220 */ /* 0x000fe20000410000 */
        /* <DEDUP_REMOVED lines=13> */
[----:B------:R-:W-:Y:S01]  /*1130*/  FADD.FTZ R132, -R155, R97 ;  /* 0x000000619b847221 */ /* 0x000fe20000010100 */
        /* <DEDUP_REMOVED lines=15> */
[--C-:B------:R-:W-:Y:S01]  /*1230*/  FADD.FTZ R136, -R155, R99.reuse ;  /* 0x000000639b887221 */ /* 0x100fe20000010100 */
[----:B------:R-:W-:Y:S01]  /*1240*/  PRMT R99, R103, 0x7632, R99 ;  /* 0x0000763267637816 */ /* 0x000fe20000000063 */
[----:B------:R-:W-:Y:S01]  /*1250*/  FADD.FTZ R37, R37, R135 ;  /* 0x0000008725257221 */ /* 0x000fe20000010000 */
[----:B------:R-:W-:Y:S01]  /*1260*/  SHF.L.U32 R103, R103, 0x10, RZ ;  /* 0x0000001067677819 */ /* 0x000fe200000006ff */
[-C--:B------:R-:W-:Y:S01]  /*1270*/  FFMA.FTZ R53, R132, R135.reuse, R53 ;  /* 0x0000008784357223 */ /* 0x080fe20000010035 */
[----:B------:R-:W-:Y:S01]  /*1280*/  FADD.FTZ R98, -R155, R98 ;  /* 0x000000629b627221 */ /* 0x000fe20000010100 */
        /* <DEDUP_REMOVED lines=22> */
.L_x_3291:
[----:B------:R-:W-:Y:S05]  /*13f0*/  BSYNC B0 ;  /* 0x0000000000007941 */ /* 0x000fea0003800000 */
.L_x_3290:
        /* <DEDUP_REMOVED lines=24> */
.L_x_3310:
        /* <DEDUP_REMOVED lines=32> */
[----:B------:R-:W-:Y:S01]  /*1780*/  LOP3.LUT P6, RZ, R162, 0xff0000, RZ, 0xc0, !PT ;  /* 0x00ff0000a2ff7812 */ /* 0x000fe200078cc0ff */
[-CC-:B------:R-:W-:Y:S01]  /*1790*/  FFMA.FTZ R97, R3, R99.reuse, R96.reuse ;  /* 0x0000006303617223 */ /* 0x180fe20000010060 */
[----:B------:R-:W-:-:S03]  /*17a0*/  FFMA.FTZ R164, R153, R99, R96 ;  /* 0x0000006399a47223 */ /* 0x000fc60000010060 */
[----:B------:R-:W-:Y:S01]  /*17b0*/  FADD.FTZ R100, R158, -R97 ;  /* 0x800000619e647221 */ /* 0x000fe20000010000 */
[----:B------:R-:W-:Y:S01]  /*17c0*/  MOV R97, R162 ;  /* 0x000000a200617202 */ /* 0x000fe20000000f00 */
[----:B------:R-:W-:Y:S02]  /*17d0*/  FADD.FTZ R164, R151, -R164 ;  /* 0x800000a497a47221 */ /* 0x000fe40000010000 */
[----:B-----5:R-:W-:Y:S01]  /*17e0*/  FMUL.FTZ R103, R125, R100 ;  /* 0x000000647d677220 */ /* 0x020fe20000410000 */
[----:B------:R-:W-:Y:S02]  /*17f0*/  LOP3.LUT P4, RZ, R97, 0xff, RZ, 0xc0, !PT ;  /* 0x000000ff61ff7812 */ /* 0x000fe4000788c0ff */
[----:B------:R-:W-:Y:S01]  /*1800*/  MOV R100, RZ ;  /* 0x000000ff00647202 */ /* 0x000fe20000000f00 */
[----:B------:R-:W-:-:S04]  /*1810*/  @P5 FADD.FTZ R103, R68, R103 ;  /* 0x0000006744675221 */ /* 0x000fc80000010000 */
[----:B------:R-:W-:-:S04]  /*1820*/  FMUL.FTZ R97, R103, R124 ;  /* 0x0000007c67617220 */ /* 0x000fc80000410000 */
[----:B------:R-:W-:Y:S01]  /*1830*/  FMUL.FTZ R102, R97, UR15 ;  /* 0x0000000f61667c20 */ /* 0x000fe20008410000 */
[----:B------:R-:W-:-:S03]  /*1840*/  HFMA2.MMA R97, -RZ, RZ, 0, 0 ;  /* 0x00000000ff617435 */ /* 0x000fc600000001ff */
[----:B------:R-:W-:Y:S01]  /*1850*/  @P4 FMUL.FTZ R100, R14, R102 ;  /* 0x000000660e644220 */ /* 0x000fe20000410000 */
[----:B--2---:R-:W-:-:S05]  /*1860*/  @P4 SHF.L.U32 R101, R92, 0x10, RZ ;  /* 0x000000105c654819 */ /* 0x004fca00000006ff */
[----:B------:R-:W-:Y:S01]  /*1870*/  @P4 FMUL.FTZ R97, R102, R101 ;  /* 0x0000006566614220 */ /* 0x000fe20000410000 */
[----:B------:R-:W-:Y:S01]  /*1880*/  FFMA.FTZ R101, R156, R99, R96 ;  /* 0x000000639c657223 */ /* 0x000fe20000010060 */
[----:B------:R-:W-:Y:S02]  /*1890*/  LOP3.LUT P4, RZ, R162, 0xff00, RZ, 0xc0, !PT ;  /* 0x0000ff00a2ff7812 */ /* 0x000fe4000788c0ff */
[----:B------:R-:W-:Y:S01]  /*18a0*/  FADD.FTZ R32, R32, R97 ;  /* 0x0000006120207221 */ /* 0x000fe20000010000 */
[----:B------:R-:W-:-:S04]  /*18b0*/  FADD.FTZ R102, R154, -R101 ;  /* 0x800000659a667221 */ /* 0x000fc80000010000 */
[----:B------:R-:W-:-:S04]  /*18c0*/  FMUL.FTZ R102, R125, R102 ;  /* 0x000000667d667220 */ /* 0x000fc80000410000 */
[----:B------:R-:W-:Y:S02]  /*18d0*/  @P5 FADD.FTZ R102, R69, R102 ;  /* 0x0000006645665221 */ /* 0x000fe40000010000 */
[----:B------:R-:W-:Y:S02]  /*18e0*/  @P4 PRMT R101, R92, 0x7632, R101 ;  /* 0x000076325c654816 */ /* 0x000fe40000000065 */
[----:B------:R-:W-:Y:S02]  /*18f0*/  FMUL.FTZ R92, R102, R124 ;  /* 0x0000007c665c7220 */ /* 0x000fe40000410000 */
[----:B------:R-:W-:Y:S02]  /*1900*/  @P4 SHF.L.U32 R101, R101, 0x10, RZ ;  /* 0x0000001065654819 */ /* 0x000fe400000006ff */
[----:B------:R-:W-:Y:S01]  /*1910*/  FMUL.FTZ R155, R92, UR15 ;  /* 0x0000000f5c9b7c20 */ /* 0x000fe20008410000 */
[----:B------:R-:W-:-:S06]  /*1920*/  HFMA2.MMA R92, -RZ, RZ, 0, 0 ;  /* 0x00000000ff5c7435 */ /* 0x000fcc00000001ff */
[----:B------:R-:W-:Y:S01]  /*1930*/  @P4 FMUL.FTZ R92, R155, R101 ;  /* 0x000000659b5c4220 */ /* 0x000fe20000410000 */
[----:B------:R-:W-:Y:S01]  /*1940*/  MOV R101, RZ ;  /* 0x000000ff00657202 */ /* 0x000fe20000000f00 */
[----:B------:R-:W-:Y:S01]  /*1950*/  @P4 FMUL.FTZ R101, R114, R155 ;  /* 0x0000009b72654220 */ /* 0x000fe20000410000 */
[----:B------:R-:W-:Y:S01]  /*1960*/  ISETP.NE.U32.AND P4, PT, RZ, UR16, PT ;  /* 0x00000010ff007c0c */ /* 0x000fe2000bf85070 */
[----:B------:R-:W-:Y:S01]  /*1970*/  FMUL.FTZ R155, R125, R164 ;  /* 0x000000a47d9b7220 */ /* 0x000fe20000410000 */
[----:B------:R-:W-:Y:S02]  /*1980*/  FADD.FTZ R33, R33, R92 ;  /* 0x0000005c21217221 */ /* 0x000fe40000010000 */
[----:B------:R-:W-:Y:S01]  /*1990*/  ISETP.NE.AND.EX P4, PT, RZ, UR17, PT, P4 ;  /* 0x00000011ff007c0c */ /* 0x000fe2000bf85340 */
[----:B------:R-:W-:-:S03]  /*19a0*/  @P5 FADD.FTZ R155, R70, R155 ;  /* 0x0000009b469b5221 */ /* 0x000fc60000010000 */
[----:B------:R-:W-:Y:S01]  /*19b0*/  SEL R85, R102, R85, P4 ;  /* 0x0000005566557207 */ /* 0x000fe20002000000 */
[----:B------:R-:W-:Y:S01]  /*19c0*/  FMUL.FTZ R102, R155, R124 ;  /* 0x0000007c9b667220 */ /* 0x000fe20000410000 */
[----:B------:R-:W-:Y:S01]  /*19d0*/  SEL R84, R103, R84, P4 ;  /* 0x0000005467547207 */ /* 0x000fe20002000000 */
[----:B------:R-:W-:Y:S01]  /*19e0*/  HFMA2.MMA R103, -RZ, RZ, 0, 0 ;  /* 0x00000000ff677435 */ /* 0x000fe200000001ff */
[----:B------:R-:W-:Y:S01]  /*19f0*/  SEL R86, R155, R86, P4 ;  /* 0x000000569b567207 */ /* 0x000fe20002000000 */
[----:B------:R-:W-:Y:S01]  /*1a00*/  FMUL.FTZ R157, R102, UR15 ;  /* 0x0000000f669d7c20 */ /* 0x000fe20008410000 */
[----:B------:R-:W-:Y:S01]  /*1a10*/  @P6 SHF.L.U32 R102, R93, 0x10, RZ ;  /* 0x000000105d666819 */ /* 0x000fe200000006ff */
[----:B------:R-:W-:-:S04]  /*1a20*/  FFMA.FTZ R155, R152, R99, R96 ;  /* 0x00000063989b7223 */ /* 0x000fc80000010060 */
[----:B------:R-:W-:Y:S01]  /*1a30*/  @P6 FMUL.FTZ R103, R157, R102 ;  /* 0x000000669d676220 */ /* 0x000fe20000410000 */
[----:B------:R-:W-:Y:S01]  /*1a40*/  MOV R102, RZ ;  /* 0x000000ff00667202 */ /* 0x000fe20000000f00 */
[----:B------:R-:W-:Y:S01]  /*1a50*/  @P6 FMUL.FTZ R102, R15, R157 ;  /* 0x0000009d0f666220 */ /* 0x000fe20000410000 */
[----:B------:R-:W-:Y:S01]  /*1a60*/  LOP3.LUT P6, RZ, R162, 0xff000000, RZ, 0xc0, !PT ;  /* 0xff000000a2ff7812 */ /* 0x000fe200078cc0ff */
[----:B------:R-:W-:Y:S01]  /*1a70*/  FADD.FTZ R164, R150, -R155 ;  /* 0x8000009b96a47221 */ /* 0x000fe20000010000 */
[----:B------:R-:W-:Y:S01]  /*1a80*/  MOV R155, RZ ;  /* 0x000000ff009b7202 */ /* 0x000fe20000000f00 */
[----:B------:R-:W-:Y:S02]  /*1a90*/  FADD.FTZ R34, R34, R103 ;  /* 0x0000006722227221 */ /* 0x000fe40000010000 */
[----:B------:R-:W-:-:S04]  /*1aa0*/  FMUL.FTZ R164, R125, R164 ;  /* 0x000000a47da47220 */ /* 0x000fc80000410000 */
[----:B------:R-:W-:-:S04]  /*1ab0*/  @P5 FADD.FTZ R164, R71, R164 ;  /* 0x000000a447a45221 */ /* 0x000fc80000010000 */
[----:B------:R-:W-:Y:S01]  /*1ac0*/  @P6 PRMT R97, R93, 0x7632, R97 ;  /* 0x000076325d616816 */ /* 0x000fe20000000061 */
[C---:B------:R-:W-:Y:S01]  /*1ad0*/  FMUL.FTZ R93, R164.reuse, R124 ;  /* 0x0000007ca45d7220 */ /* 0x040fe20000410000 */
[----:B------:R-:W-:Y:S01]  /*1ae0*/  SEL R87, R164, R87, P4 ;  /* 0x00000057a4577207 */ /* 0x000fe20002000000 */
[----:B------:R-:W-:Y:S01]  /*1af0*/  FFMA.FTZ R164, R149, R99, R96 ;  /* 0x0000006395a47223 */ /* 0x000fe20000010060 */
[----:B------:R-:W-:Y:S01]  /*1b00*/  @P6 SHF.L.U32 R97, R97, 0x10, RZ ;  /* 0x0000001061616819 */ /* 0x000fe200000006ff */
[----:B------:R-:W-:Y:S01]  /*1b10*/  FMUL.FTZ R157, R93, UR15 ;  /* 0x0000000f5d9d7c20 */ /* 0x000fe20008410000 */
[----:B------:R-:W-:Y:S01]  /*1b20*/  HFMA2.MMA R93, -RZ, RZ, 0, 0 ;  /* 0x00000000ff5d7435 */ /* 0x000fe200000001ff */
[----:B------:R-:W-:Y:S02]  /*1b30*/  FADD.FTZ R164, R147, -R164 ;  /* 0x800000a493a47221 */ /* 0x000fe40000010000 */
[----:B------:R-:W-:Y:S02]  /*1b40*/  @P6 FMUL.FTZ R155, R115, R157 ;  /* 0x0000009d739b6220 */ /* 0x000fe40000410000 */
[----:B------:R-:W-:Y:S01]  /*1b50*/  FMUL.FTZ R159, R125, R164 ;  /* 0x000000a47d9f7220 */ /* 0x000fe20000410000 */
[----:B------:R-:W-:Y:S01]  /*1b60*/  @P6 FMUL.FTZ R93, R157, R97 ;  /* 0x000000619d5d6220 */ /* 0x000fe20000410000 */
[----:B------:R-:W-:Y:S01]  /*1b70*/  LOP3.LUT P6, RZ, R163, 0xff, RZ, 0xc0, !PT ;  /* 0x000000ffa3ff7812 */ /* 0x000fe200078cc0ff */
[----:B------:R-:W-:Y:S01]  /*1b80*/  HFMA2.MMA R97, -RZ, RZ, 0, 0 ;  /* 0x00000000ff617435 */ /* 0x000fe200000001ff */
[----:B------:R-:W-:Y:S01]  /*1b90*/  @P5 FADD.FTZ R159, R72, R159 ;  /* 0x0000009f489f5221 */ /* 0x000fe20000010000 */
[----:B------:R-:W-:Y:S01]  /*1ba0*/  MOV R157, RZ ;  /* 0x000000ff009d7202 */ /* 0x000fe20000000f00 */
[----:B------:R-:W-:Y:S01]  /*1bb0*/  FADD.FTZ R35, R35, R93 ;  /* 0x0000005d23237221 */ /* 0x000fe20000010000 */
[----:B------:R-:W-:Y:S01]  /*1bc0*/  HFMA2.MMA R164, -RZ, RZ, 0, 0 ;  /* 0x00000000ffa47435 */ /* 0x000fe200000001ff */
[C---:B------:R-:W-:Y:S01]  /*1bd0*/  FMUL.FTZ R92, R159.reuse, R124 ;  /* 0x0000007c9f5c7220 */ /* 0x040fe20000410000 */
[----:B------:R-:W-:-:S02]  /*1be0*/  SEL R88, R159, R88, P4 ;  /* 0x000000589f587207 */ /* 0x000fc40002000000 */
[----:B------:R-:W-:Y:S01]  /*1bf0*/  MOV R159, RZ ;  /* 0x000000ff009f7202 */ /* 0x000fe20000000f00 */
[----:B------:R-:W-:-:S03]  /*1c00*/  FMUL.FTZ R103, R92, UR15 ;  /* 0x0000000f5c677c20 */ /* 0x000fc60008410000 */
[----:B------:R-:W-:Y:S01]  /*1c10*/  @P6 SHF.L.U32 R92, R94, 0x10, RZ ;  /* 0x000000105e5c6819 */ /* 0x000fe200000006ff */
[----:B------:R-:W-:-:S04]  /*1c20*/  @P6 FMUL.FTZ R157, R16, R103 ;  /* 0x00000067109d6220 */ /* 0x000fc80000410000 */
[----:B------:R-:W-:Y:S01]  /*1c30*/  @P6 FMUL.FTZ R97, R103, R92 ;  /* 0x0000005c67616220 */ /* 0x000fe20000410000 */
[----:B------:R-:W-:Y:S01]  /*1c40*/  FFMA.FTZ R103, R148, R99, R96 ;  /* 0x0000006394677223 */ /* 0x000fe20000010060 */
[----:B------:R-:W-:Y:S02]  /*1c50*/  LOP3.LUT P6, RZ, R163, 0xff00, RZ, 0xc0, !PT ;  /* 0x0000ff00a3ff7812 */ /* 0x000fe400078cc0ff */
[----:B------:R-:W-:Y:S01]  /*1c60*/  FADD.FTZ R28, R28, R97 ;  /* 0x000000611c1c7221 */ /* 0x000fe20000010000 */
[----:B------:R-:W-:Y:S01]  /*1c70*/  FADD.FTZ R92, R146, -R103 ;  /* 0x80000067925c7221 */ /* 0x000fe20000010000 */
[----:B------:R-:W-:-:S03]  /*1c80*/  HFMA2.MMA R103, -RZ, RZ, 0, 0 ;  /* 0x00000000ff677435 */ /* 0x000fc600000001ff */
[----:B------:R-:W-:-:S04]  /*1c90*/  FMUL.FTZ R92, R125, R92 ;  /* 0x0000005c7d5c7220 */ /* 0x000fc80000410000 */
[----:B------:R-:W-:Y:S02]  /*1ca0*/  @P5 FADD.FTZ R92, R73, R92 ;  /* 0x0000005c495c5221 */ /* 0x000fe40000010000 */
[----:B------:R-:W-:Y:S02]  /*1cb0*/  @P6 PRMT R94, R94, 0x7632, R94 ;  /* 0x000076325e5e6816 */ /* 0x000fe4000000005e */
[C---:B------:R-:W-:Y:S01]  /*1cc0*/  FMUL.FTZ R93, R92.reuse, R124 ;  /* 0x0000007c5c5d7220 */ /* 0x040fe20000410000 */
[----:B------:R-:W-:Y:S01]  /*1cd0*/  SEL R89, R92, R89, P4 ;  /* 0x000000595c597207 */ /* 0x000fe20002000000 */
[-CC-:B------:R-:W-:Y:S01]  /*1ce0*/  FFMA.FTZ R92, R145, R99.reuse, R96.reuse ;  /* 0x00000063915c7223 */ /* 0x180fe20000010060 */
[----:B------:R-:W-:Y:S01]  /*1cf0*/  @P6 SHF.L.U32 R94, R94, 0x10, RZ ;  /* 0x000000105e5e6819 */ /* 0x000fe200000006ff */
[----:B------:R-:W-:Y:S01]  /*1d00*/  FMUL.FTZ R93, R93, UR15 ;  /* 0x0000000f5d5d7c20 */ /* 0x000fe20008410000 */
[----:B------:R-:W-:Y:S01]  /*1d10*/  FFMA.FTZ R96, R144, R99, R96 ;  /* 0x0000006390607223 */ /* 0x000fe20000010060 */
[----:B------:R-:W-:-:S02]  /*1d20*/  FADD.FTZ R92, R143, -R92 ;  /* 0x8000005c8f5c7221 */ /* 0x000fc40000010000 */
[----:B------:R-:W-:Y:S01]  /*1d30*/  @P6 FMUL.FTZ R164, R93, R94 ;  /* 0x0000005e5da46220 */ /* 0x000fe20000410000 */
[----:B------:R-:W-:Y:S01]  /*1d40*/  FADD.FTZ R96, R141, -R96 ;  /* 0x800000608d607221 */ /* 0x000fe20000010000 */
[----:B------:R-:W-:Y:S01]  /*1d50*/  MOV R94, RZ ;  /* 0x000000ff005e7202 */ /* 0x000fe20000000f00 */
[----:B------:R-:W-:Y:S01]  /*1d60*/  @P6 FMUL.FTZ R94, R116, R93 ;  /* 0x0000005d745e6220 */ /* 0x000fe20000410000 */
[C---:B------:R-:W-:Y:S01]  /*1d70*/  FMUL.FTZ R93, R125.reuse, R92 ;  /* 0x0000005c7d5d7220 */ /* 0x040fe20000410000 */
[----:B------:R-:W-:Y:S01]  /*1d80*/  FMUL.FTZ R92, R125, R96 ;  /* 0x000000607d5c7220 */ /* 0x000fe20000410000 */
[----:B------:R-:W-:Y:S01]  /*1d90*/  FADD.FTZ R29, R29, R164 ;  /* 0x000000a41d1d7221 */ /* 0x000fe20000010000 */
[----:B------:R-:W-:Y:S01]  /*1da0*/  HFMA2.MMA R164, -RZ, RZ, 0, 0 ;  /* 0x00000000ffa47435 */ /* 0x000fe200000001ff */
[----:B------:R-:W-:Y:S01]  /*1db0*/  @P5 FADD.FTZ R93, R74, R93 ;  /* 0x0000005d4a5d5221 */ /* 0x000fe20000010000 */
[----:B------:R-:W-:Y:S01]  /*1dc0*/  @P5 FADD.FTZ R92, R75, R92 ;  /* 0x0000005c4b5c5221 */ /* 0x000fe20000010000 */
[----:B------:R-:W-:-:S02]  /*1dd0*/  LOP3.LUT P5, RZ, R163, 0xff0000, RZ, 0xc0, !PT ;  /* 0x00ff0000a3ff7812 */ /* 0x000fc400078ac0ff */
[----:B------:R-:W-:Y:S02]  /*1de0*/  F2FP.BF16.F32.PACK_AB R94, R94, R157 ;  /* 0x0000009d5e5e723e */ /* 0x000fe400000010ff */
[C---:B------:R-:W-:Y:S01]  /*1df0*/  SEL R90, R93.reuse, R90, P4 ;  /* 0x0000005a5d5a7207 */ /* 0x040fe20002000000 */
[-C--:B------:R-:W-:Y:S01]  /*1e00*/  FMUL.FTZ R93, R93, R124.reuse ;  /* 0x0000007c5d5d7220 */ /* 0x080fe20000410000 */
[C---:B------:R-:W-:Y:S01]  /*1e10*/  SEL R91, R92.reuse, R91, P4 ;  /* 0x0000005b5c5b7207 */ /* 0x040fe20002000000 */
[----:B------:R-:W-:Y:S01]  /*1e20*/  FMUL.FTZ R92, R92, R124 ;  /* 0x0000007c5c5c7220 */ /* 0x000fe20000410000 */
[----:B------:R-:W-:Y:S01]  /*1e30*/  LOP3.LUT P4, RZ, R163, 0xff000000, RZ, 0xc0, !PT ;  /* 0xff000000a3ff7812 */ /* 0x000fe2000788c0ff */
[----:B------:R-:W-:Y:S02]  /*1e40*/  FMUL.FTZ R96, R93, UR15 ;  /* 0x0000000f5d607c20 */ /* 0x000fe40008410000 */
[----:B------:R-:W-:Y:S02]  /*1e50*/  FMUL.FTZ R92, R92, UR15 ;  /* 0x0000000f5c5c7c20 */ /* 0x000fe40008410000 */
[----:B------:R-:W-:Y:S01]  /*1e60*/  @P5 SHF.L.U32 R93, R95, 0x10, RZ ;  /* 0x000000105f5d5819 */ /* 0x000fe200000006ff */
[----:B------:R-:W-:-:S04]  /*1e70*/  @P5 FMUL.FTZ R159, R17, R96 ;  /* 0x00000060119f5220 */ /* 0x000fc80000410000 */
[----:B------:R-:W-:Y:S01]  /*1e80*/  @P5 FMUL.FTZ R103, R96, R93 ;  /* 0x0000005d60675220 */ /* 0x000fe20000410000 */
[----:B------:R-:W-:Y:S02]  /*1e90*/  ISETP.NE.U32.AND P5, PT, RZ, UR16, PT ;  /* 0x00000010ff007c0c */ /* 0x000fe4000bfa5070 */
[----:B------:R-:W-:Y:S01]  /*1ea0*/  @P4 PRMT R95, R95, 0x7632, R95 ;  /* 0x000076325f5f4816 */ /* 0x000fe2000000005f */
[----:B------:R-:W-:Y:S01]  /*1eb0*/  FADD.FTZ R30, R30, R103 ;  /* 0x000000671e1e7221 */ /* 0x000fe20000010000 */
[----:B------:R-:W-:Y:S02]  /*1ec0*/  ISETP.NE.AND.EX P5, PT, RZ, UR17, PT, P5 ;  /* 0x00000011ff007c0c */ /* 0x000fe4000bfa5350 */
[----:B------:R-:W-:-:S05]  /*1ed0*/  @P4 SHF.L.U32 R95, R95, 0x10, RZ ;  /* 0x000000105f5f4819 */ /* 0x000fca00000006ff */
[----:B------:R-:W-:Y:S01]  /*1ee0*/  @P4 FMUL.FTZ R164, R92, R95 ;  /* 0x0000005f5ca44220 */ /* 0x000fe20000410000 */
[----:B------:R-:W-:Y:S01]  /*1ef0*/  MOV R95, RZ ;  /* 0x000000ff005f7202 */ /* 0x000fe20000000f00 */
[----:B------:R-:W-:Y:S02]  /*1f00*/  @P4 FMUL.FTZ R95, R117, R92 ;  /* 0x0000005c755f4220 */ /* 0x000fe40000410000 */
[----:B------:R-:W-:Y:S02]  /*1f10*/  FADD.FTZ R31, R31, R164 ;  /* 0x000000a41f1f7221 */ /* 0x000fe40000010000 */
[----:B------:R-:W0:Y:S01]  /*1f20*/  @P5 LDC.64 R92, c[0x0][0x308] ;  /* 0x0000c200ff5c5b82 */ /* 0x000e220000000a00 */
[----:B------:R-:W-:Y:S01]  /*1f30*/  F2FP.BF16.F32.PACK_AB R95, R95, R159 ;  /* 0x0000009f5f5f723e */ /* 0x000fe200000010ff */
[----:B0-----:R-:W-:Y:S01]  /*1f40*/  @P5 IMAD.WIDE.U32 R96, R123, 0x20, R92 ;  /* 0x000000207b605825 */ /* 0x001fe200078e005c */
[----:B------:R-:W-:Y:S02]  /*1f50*/  F2FP.BF16.F32.PACK_AB R92, R101, R100 ;  /* 0x00000064655c723e */ /* 0x000fe400000010ff */
[----:B------:R-:W-:-:S02]  /*1f60*/  F2FP.BF16.F32.PACK_AB R93, R155, R102 ;  /* 0x000000669b5d723e */ /* 0x000fc400000010ff */
[----:B------:R-:W-:Y:S04]  /*1f70*/  @P5 STG.E.128 desc[UR4][R96.64], R84 ;  /* 0x0000005460005986 */ /* 0x000fe8000c101d04 */
[----:B------:R0:W-:Y:S02]  /*1f80*/  @P5 STG.E.128 desc[UR4][R96.64+0x10], R88 ;  /* 0x0000105860005986 */ /* 0x0001e4000c101d04 */
[----:B0-----:R-:W0:Y:S02]  /*1f90*/  LDC.64 R96, c[0x0][0x2f8] ;  /* 0x0000be00ff607b82 */ /* 0x001e240000000a00 */
[C---:B0-----:R-:W-:Y:S01]  /*1fa0*/  IMAD.WIDE.U32 R100, R123.reuse, 0x10, R96 ;  /* 0x000000107b647825 */ /* 0x041fe200078e0060 */
[----:B------:R-:W-:-:S04]  /*1fb0*/  IADD3 R123, R123, 0x80, RZ ;  /* 0x000000807b7b7810 */ /* 0x000fc80007ffe0ff */
[----:B------:R0:W-:Y:S03]  /*1fc0*/  STG.E.128 desc[UR4][R100.64], R92 ;  /* 0x0000005c64007986 */ /* 0x0001e6000c101d04 */
.L_x_3294:
[----:B------:R-:W-:Y:S05]  /*1fd0*/  BSYNC B0 ;  /* 0x0000000000007941 */ /* 0x000fea0003800000 */
.L_x_3293:
[----:B------:R-:W-:Y:S04]  /*1fe0*/  BSSY B0, `(.L_x_3295) ;  /* 0x000008d000007945 */ /* 0x000fe80003800000 */
[----:B------:R-:W-:Y:S05]  /*1ff0*/  @!P1 BRA `(.L_x_3296) ;  /* 0x00000008002c9947 */ /* 0x000fea0003800000 */
[----:B0-----:R-:W0:Y:S01]  /*2000*/  LDC.64 R92, c[0x0][0x220] ;  /* 0x00008800ff5c7b82 */ /* 0x001e220000000a00 */
[----:B------:R-:W-:Y:S01]  /*2010*/  ISETP.NE.AND P4, PT, R122, RZ, PT ;  /* 0x000000ff7a00720c */ /* 0x000fe20003f85270 */
[----:B0-----:R-:W-:-:S06]  /*2020*/  IMAD.WIDE.U32 R92, R123, 0x10, R92 ;  /* 0x000000107b5c7825 */ /* 0x001fcc00078e005c */
[----:B------:R-:W2:Y:S01]  /*2030*/  LDG.E.128 R92, desc[UR4][R92.64] ;  /* 0x000000045c5c7981 */ /* 0x000ea2000c1e1d00 */
[----:B------:R-:W-:Y:S01]  /*2040*/  FSEL R100, R98, RZ, !P4 ;  /* 0x000000ff62647208 */ /* 0x000fe20006000000 */
[----:B------:R-:W-:Y:S01]  /*2050*/  HFMA2.MMA R103, -RZ, RZ, 0, 0 ;  /* 0x00000000ff677435 */ /* 0x000fe200000001ff */
[----:B------:R-:W-:Y:S02]  /*2060*/  ISETP.NE.U32.AND P5, PT, RZ, UR8, PT ;  /* 0x00000008ff007c0c */ /* 0x000fe4000bfa5070 */
[----:B------:R-:W-:Y:S01]  /*2070*/  MOV R155, RZ ;  /* 0x000000ff009b7202 */ /* 0x000fe20000000f00 */
[----:B------:R-:W-:Y:S01]  /*2080*/  FFMA.FTZ R97, R127, R99, R100 ;  /* 0x000000637f617223 */ /* 0x000fe20000010064 */
[----:B------:R-:W-:Y:S02]  /*2090*/  ISETP.NE.AND.EX P5, PT, RZ, UR9, PT, P5 ;  /* 0x00000009ff007c0c */ /* 0x000fe4000bfa5350 */
[----:B------:R-:W-:Y:S01]  /*20a0*/  LOP3.LUT P6, RZ, R160, 0xff0000, RZ, 0xc0, !PT ;  /* 0x00ff0000a0ff7812 */ /* 0x000fe200078cc0ff */
[----:B------:R-:W-:Y:S01]  /*20b0*/  FADD.FTZ R96, R142, -R97 ;  /* 0x800000618e607221 */ /* 0x000fe20000010000 */
[----:B------:R-:W-:-:S04]  /*20c0*/  MOV R97, R160 ;  /* 0x000000a000617202 */ /* 0x000fc80000000f00 */
[----:B------:R-:W-:Y:S01]  /*20d0*/  LOP3.LUT P4, RZ, R97, 0xff, RZ, 0xc0, !PT ;  /* 0x000000ff61ff7812 */ /* 0x000fe2000788c0ff */
[----:B-----5:R-:W-:-:S04]  /*20e0*/  FMUL.FTZ R97, R125, R96 ;  /* 0x000000607d617220 */ /* 0x020fc80000410000 */
[----:B------:R-:W-:-:S04]  /*20f0*/  @P5 FADD.FTZ R97, R76, R97 ;  /* 0x000000614c615221 */ /* 0x000fc80000010000 */
[----:B------:R-:W-:-:S04]  /*2100*/  FMUL.FTZ R96, R97, R124 ;  /* 0x0000007c61607220 */ /* 0x000fc80000410000 */
[----:B------:R-:W-:Y:S01]  /*2110*/  FMUL.FTZ R101, R96, UR15 ;  /* 0x0000000f60657c20 */ /* 0x000fe20008410000 */
[----:B------:R-:W-:-:S03]  /*2120*/  MOV R96, RZ ;  /* 0x000000ff00607202 */ /* 0x000fc60000000f00 */
[----:B------:R-:W-:Y:S01]  /*2130*/  @P4 FMUL.FTZ R96, R18, R101 ;  /* 0x0000006512604220 */ /* 0x000fe20000410000 */
[----:B--2---:R-:W-:-:S05]  /*2140*/  @P4 SHF.L.U32 R98, R92, 0x10, RZ ;  /* 0x000000105c624819 */ /* 0x004fca00000006ff */
        /* <DEDUP_REMOVED lines=9> */
[----:B------:R-:W-:Y:S02]  /*21e0*/  FMUL.FTZ R92, R102, R124 ;  /* 0x0000007c665c7220 */ /* 0x000fe40000410000 */
[----:B------:R-:W-:Y:S01]  /*21f0*/  @P4 SHF.L.U32 R101, R98, 0x10, RZ ;  /* 0x0000001062654819 */ /* 0x000fe200000006ff */
[----:B------:R-:W-:Y:S01]  /*2200*/  HFMA2.MMA R98, -RZ, RZ, 0, 0 ;  /* 0x00000000ff627435 */ /* 0x000fe200000001ff */
[----:B------:R-:W-:-:S04]  /*2210*/  FMUL.FTZ R92, R92, UR15 ;  /* 0x0000000f5c5c7c20 */ /* 0x000fc80008410000 */
[----:B------:R-:W-:Y:S01]  /*2220*/  @P4 FMUL.FTZ R155, R118, R92 ;  /* 0x0000005c769b4220 */ /* 0x000fe20000410000 */
[----:B------:R-:W-:Y:S01]  /*2230*/  @P4 FMUL.FTZ R98, R92, R101 ;  /* 0x000000655c624220 */ /* 0x000fe20000410000 */
[----:B------:R-:W-:Y:S01]  /*2240*/  FFMA.FTZ R101, R139, R99, R100 ;  /* 0x000000638b657223 */ /* 0x000fe20000010064 */
[----:B------:R-:W-:Y:S02]  /*2250*/  ISETP.NE.U32.AND P4, PT, RZ, UR16, PT ;  /* 0x00000010ff007c0c */ /* 0x000fe4000bf85070 */
[----:B------:R-:W-:Y:S01]  /*2260*/  FADD.FTZ R25, R25, R98 ;  /* 0x0000006219197221 */ /* 0x000fe20000010000 */
[----:B------:R-:W-:Y:S01]  /*2270*/  FADD.FTZ R92, R126, -R101 ;  /* 0x800000657e5c7221 */ /* 0x000fe20000010000 */
[----:B------:R-:W-:Y:S01]  /*2280*/  HFMA2.MMA R101, -RZ, RZ, 0, 0 ;  /* 0x00000000ff657435 */ /* 0x000fe200000001ff */
[----:B------:R-:W-:Y:S02]  /*2290*/  ISETP.NE.AND.EX P4, PT, RZ, UR17, PT, P4 ;  /* 0x00000011ff007c0c */ /* 0x000fe4000bf85340 */
[----:B------:R-:W-:Y:S01]  /*22a0*/  FMUL.FTZ R157, R125, R92 ;  /* 0x0000005c7d9d7220 */ /* 0x000fe20000410000 */
[----:B------:R-:W-:-:S02]  /*22b0*/  F2FP.BF16.F32.PACK_AB R96, R155, R96 ;  /* 0x000000609b60723e */ /* 0x000fc400000010ff */
[----:B------:R-:W-:Y:S01]  /*22c0*/  SEL R84, R97, R84, P4 ;  /* 0x0000005461547207 */ /* 0x000fe20002000000 */
[----:B------:R-:W-:Y:S01]  /*22d0*/  @P5 FADD.FTZ R157, R78, R157 ;  /* 0x0000009d4e9d5221 */ /* 0x000fe20000010000 */
[----:B------:R-:W-:Y:S02]  /*22e0*/  MOV R97, RZ ;  /* 0x000000ff00617202 */ /* 0x000fe40000000f00 */
[----:B------:R-:W-:Y:S01]  /*22f0*/  SEL R85, R102, R85, P4 ;  /* 0x0000005566557207 */ /* 0x000fe20002000000 */
[C---:B------:R-:W-:Y:S01]  /*2300*/  FMUL.FTZ R92, R157.reuse, R124 ;  /* 0x0000007c9d5c7220 */ /* 0x040fe20000410000 */
[----:B------:R-:W-:Y:S01]  /*2310*/  HFMA2.MMA R102, -RZ, RZ, 0, 0 ;  /* 0x00000000ff667435 */ /* 0x000fe200000001ff */
[----:B------:R-:W-:Y:S02]  /*2320*/  SEL R86, R157, R86, P4 ;  /* 0x000000569d567207 */ /* 0x000fe40002000000 */
[----:B------:R-:W-:Y:S01]  /*2330*/  FMUL.FTZ R159, R92, UR15 ;  /* 0x0000000f5c9f7c20 */ /* 0x000fe20008410000 */
[----:B------:R-:W-:-:S03]  /*2340*/  @P6 SHF.L.U32 R92, R93, 0x10, RZ ;  /* 0x000000105d5c6819 */ /* 0x000fc600000006ff */
[----:B------:R-:W-:Y:S02]  /*2350*/  @P6 FMUL.FTZ R97, R19, R159 ;  /* 0x0000009f13616220 */ /* 0x000fe40000410000 */
        /* <DEDUP_REMOVED lines=8> */
[C---:B------:R-:W-:Y:S01]  /*23e0*/  FMUL.FTZ R92, R164.reuse, R124 ;  /* 0x0000007ca45c7220 */ /* 0x040fe20000410000 */
[----:B------:R-:W-:Y:S02]  /*23f0*/  SEL R87, R164, R87, P4 ;  /* 0x00000057a4577207 */ /* 0x000fe40002000000 */
[----:B------:R-:W-:Y:S01]  /*2400*/  @P6 SHF.L.U32 R93, R93, 0x10, RZ ;  /* 0x000000105d5d6819 */ /* 0x000fe200000006ff */
[----:B------:R-:W-:Y:S01]  /*2410*/  FMUL.FTZ R157, R92, UR15 ;  /* 0x0000000f5c9d7c20 */ /* 0x000fe20008410000 */
[----:B------:R-:W-:-:S03]  /*2420*/  MOV R92, RZ ;  /* 0x000000ff005c7202 */ /* 0x000fc60000000f00 */
[----:B------:R-:W-:Y:S01]  /*2430*/  @P6 FMUL.FTZ R102, R157, R93 ;  /* 0x0000005d9d666220 */ /* 0x000fe20000410000 */
[----:B------:R-:W-:Y:S01]  /*2440*/  FFMA.FTZ R93, R129, R99, R100 ;  /* 0x00000063815d7223 */ /* 0x000fe20000010064 */
[----:B------:R-:W-:Y:S01]  /*2450*/  @P6 FMUL.FTZ R92, R119, R157 ;  /* 0x0000009d775c6220 */ /* 0x000fe20000410000 */
[----:B------:R-:W-:Y:S01]  /*2460*/  LOP3.LUT P6, RZ, R161, 0xff, RZ, 0xc0, !PT ;  /* 0x000000ffa1ff7812 */ /* 0x000fe200078cc0ff */
[----:B------:R-:W-:Y:S01]  /*2470*/  FADD.FTZ R27, R27, R102 ;  /* 0x000000661b1b7221 */ /* 0x000fe20000010000 */
[----:B------:R-:W-:Y:S02]  /*2480*/  FADD.FTZ R164, R128, -R93 ;  /* 0x8000005d80a47221 */ /* 0x000fe40000010000 */
[----:B------:R-:W-:Y:S02]  /*2490*/  F2FP.BF16.F32.PACK_AB R97, R92, R97 ;  /* 0x000000615c61723e */ /* 0x000fe400000010ff */
[----:B------:R-:W-:Y:S01]  /*24a0*/  FMUL.FTZ R93, R125, R164 ;  /* 0x000000a47d5d7220 */ /* 0x000fe20000410000 */
[----:B------:R-:W-:-:S03]  /*24b0*/  FFMA.FTZ R164, R132, R99, R100 ;  /* 0x0000006384a47223 */ /* 0x000fc60000010064 */
[----:B------:R-:W-:Y:S01]  /*24c0*/  @P5 FADD.FTZ R93, R80, R93 ;  /* 0x0000005d505d5221 */ /* 0x000fe20000010000 */
[----:B------:R-:W-:-:S03]  /*24d0*/  FADD.FTZ R164, R135, -R164 ;  /* 0x800000a487a47221 */ /* 0x000fc60000010000 */
[----:B------:R-:W-:Y:S01]  /*24e0*/  FMUL.FTZ R98, R93, R124 ;  /* 0x0000007c5d627220 */ /* 0x000fe20000410000 */
[----:B------:R-:W-:Y:S01]  /*24f0*/  FMUL.FTZ R164, R125, R164 ;  /* 0x000000a47da47220 */ /* 0x000fe20000410000 */
[----:B------:R-:W-:Y:S02]  /*2500*/  SEL R88, R93, R88, P4 ;  /* 0x000000585d587207 */ /* 0x000fe40002000000 */
[----:B------:R-:W-:Y:S01]  /*2510*/  FMUL.FTZ R157, R98, UR15 ;  /* 0x0000000f629d7c20 */ /* 0x000fe20008410000 */
[----:B------:R-:W-:Y:S01]  /*2520*/  @P6 SHF.L.U32 R98, R94, 0x10, RZ ;  /* 0x000000105e626819 */ /* 0x000fe200000006ff */
[----:B------:R-:W-:-:S04]  /*2530*/  @P5 FADD.FTZ R164, R81, R164 ;  /* 0x000000a451a45221 */ /* 0x000fc80000010000 */
[----:B------:R-:W-:Y:S01]  /*2540*/  @P6 FMUL.FTZ R103, R157, R98 ;  /* 0x000000629d676220 */ /* 0x000fe20000410000 */
[----:B------:R-:W-:Y:S01]  /*2550*/  MOV R98, RZ ;  /* 0x000000ff00627202 */ /* 0x000fe20000000f00 */
[----:B------:R-:W-:Y:S01]  /*2560*/  @P6 FMUL.FTZ R98, R104, R157 ;  /* 0x0000009d68626220 */ /* 0x000fe20000410000 */
[----:B------:R-:W-:Y:S01]  /*2570*/  LOP3.LUT P6, RZ, R161, 0xff00, RZ, 0xc0, !PT ;  /* 0x0000ff00a1ff7812 */ /* 0x000fe200078cc0ff */
[C---:B------:R-:W-:Y:S01]  /*2580*/  FMUL.FTZ R93, R164.reuse, R124 ;  /* 0x0000007ca45d7220 */ /* 0x040fe20000410000 */
[----:B------:R-:W-:Y:S01]  /*2590*/  SEL R89, R164, R89, P4 ;  /* 0x00000059a4597207 */ /* 0x000fe20002000000 */
[----:B------:R-:W-:Y:S01]  /*25a0*/  FFMA.FTZ R164, R136, R99, R100 ;  /* 0x0000006388a47223 */ /* 0x000fe20000010064 */
[----:B------:R-:W-:Y:S01]  /*25b0*/  FADD.FTZ R20, R20, R103 ;  /* 0x0000006714147221 */ /* 0x000fe20000010000 */
[----:B------:R-:W-:Y:S01]  /*25c0*/  FMUL.FTZ R157, R93, UR15 ;  /* 0x0000000f5d9d7c20 */ /* 0x000fe20008410000 */
[----:B------:R-:W-:Y:S01]  /*25d0*/  MOV R93, RZ ;  /* 0x000000ff005d7202 */ /* 0x000fe20000000f00 */
[----:B------:R-:W-:-:S04]  /*25e0*/  FADD.FTZ R164, R137, -R164 ;  /* 0x800000a489a47221 */ /* 0x000fc80000010000 */
[----:B------:R-:W-:Y:S02]  /*25f0*/  FMUL.FTZ R164, R125, R164 ;  /* 0x000000a47da47220 */ /* 0x000fe40000410000 */
[----:B------:R-:W-:Y:S01]  /*2600*/  @P6 PRMT R94, R94, 0x7632, R94 ;  /* 0x000076325e5e6816 */ /* 0x000fe2000000005e */
[----:B------:R-:W-:Y:S01]  /*2610*/  @P6 FMUL.FTZ R93, R120, R157 ;  /* 0x0000009d785d6220 */ /* 0x000fe20000410000 */
[----:B------:R-:W-:Y:S02]  /*2620*/  @P5 FADD.FTZ R164, R83, R164 ;  /* 0x000000a453a45221 */ /* 0x000fe40000010000 */
[----:B------:R-:W-:Y:S01]  /*2630*/  @P6 SHF.L.U32 R101, R94, 0x10, RZ ;  /* 0x000000105e656819 */ /* 0x000fe200000006ff */
[----:B------:R-:W-:Y:S01]  /*2640*/  HFMA2.MMA R94, -RZ, RZ, 0, 0 ;  /* 0x00000000ff5e7435 */ /* 0x000fe200000001ff */
[----:B------:R-:W-:Y:S02]  /*2650*/  F2FP.BF16.F32.PACK_AB R98, R93, R98 ;  /* 0x000000625d62723e */ /* 0x000fe400000010ff */
[----:B------:R-:W-:-:S03]  /*2660*/  SEL R91, R164, R91, P4 ;  /* 0x0000005ba45b7207 */ /* 0x000fc60002000000 */
[----:B------:R-:W-:Y:S01]  /*2670*/  @P6 FMUL.FTZ R94, R157, R101 ;  /* 0x000000659d5e6220 */ /* 0x000fe20000410000 */
[----:B------:R-:W-:-:S03]  /*2680*/  FFMA.FTZ R101, R133, R99, R100 ;  /* 0x0000006385657223 */ /* 0x000fc60000010064 */
[----:B------:R-:W-:Y:S01]  /*2690*/  FADD.FTZ R21, R21, R94 ;  /* 0x0000005e15157221 */ /* 0x000fe20000010000 */
[----:B------:R-:W-:-:S04]  /*26a0*/  FADD.FTZ R100, R134, -R101 ;  /* 0x8000006586647221 */ /* 0x000fc80000010000 */
[----:B------:R-:W-:Y:S01]  /*26b0*/  FMUL.FTZ R99, R125, R100 ;  /* 0x000000647d637220 */ /* 0x000fe20000410000 */
[----:B------:R-:W-:-:S03]  /*26c0*/  HFMA2.MMA R125, -RZ, RZ, 0, 0 ;  /* 0x00000000ff7d7435 */ /* 0x000fc600000001ff */
[----:B------:R-:W-:Y:S01]  /*26d0*/  @P5 FADD.FTZ R99, R82, R99 ;  /* 0x0000006352635221 */ /* 0x000fe20000010000 */
[----:B------:R-:W-:-:S04]  /*26e0*/  LOP3.LUT P5, RZ, R161, 0xff0000, RZ, 0xc0, !PT ;  /* 0x00ff0000a1ff7812 */ /* 0x000fc800078ac0ff */
[C---:B------:R-:W-:Y:S01]  /*26f0*/  SEL R90, R99.reuse, R90, P4 ;  /* 0x0000005a635a7207 */ /* 0x040fe20002000000 */
[-C--:B------:R-:W-:Y:S01]  /*2700*/  FMUL.FTZ R99, R99, R124.reuse ;  /* 0x0000007c63637220 */ /* 0x080fe20000410000 */
[----:B------:R-:W-:Y:S01]  /*2710*/  ISETP.NE.U32.AND P4, PT, RZ, UR16, PT ;  /* 0x00000010ff007c0c */ /* 0x000fe2000bf85070 */
[----:B------:R-:W-:Y:S01]  /*2720*/  FMUL.FTZ R124, R164, R124 ;  /* 0x0000007ca47c7220 */ /* 0x000fe20000410000 */
[----:B------:R-:W-:Y:S01]  /*2730*/  HFMA2.MMA R164, -RZ, RZ, 0, 0 ;  /* 0x00000000ffa47435 */ /* 0x000fe200000001ff */
[----:B------:R-:W-:Y:S01]  /*2740*/  FMUL.FTZ R101, R99, UR15 ;  /* 0x0000000f63657c20 */ /* 0x000fe20008410000 */
[----:B------:R-:W-:Y:S01]  /*2750*/  ISETP.NE.AND.EX P4, PT, RZ, UR17, PT, P4 ;  /* 0x00000011ff007c0c */ /* 0x000fe2000bf85340 */
[----:B------:R-:W-:Y:S01]  /*2760*/  FMUL.FTZ R124, R124, UR15 ;  /* 0x0000000f7c7c7c20 */ /* 0x000fe20008410000 */
[----:B------:R-:W-:Y:S01]  /*2770*/  MOV R99, RZ ;  /* 0x000000ff00637202 */ /* 0x000fe20000000f00 */
[----:B------:R-:W-:Y:S01]  /*2780*/  @P5 FMUL.FTZ R99, R105, R101 ;  /* 0x0000006569635220 */ /* 0x000fe20000410000 */
[----:B------:R-:W-:-:S05]  /*2790*/  @P5 SHF.L.U32 R100, R95, 0x10, RZ ;  /* 0x000000105f645819 */ /* 0x000fca00000006ff */
[----:B------:R-:W-:-:S04]  /*27a0*/  @P5 FMUL.FTZ R125, R101, R100 ;  /* 0x00000064657d5220 */ /* 0x000fc80000410000 */
[----:B------:R-:W-:Y:S01]  /*27b0*/  @P4 LEA R100, P5, R123, UR16, 0x5 ;  /* 0x000000107b644c11 */ /* 0x000fe2000f8a28ff */
[----:B------:R-:W-:-:S03]  /*27c0*/  FADD.FTZ R22, R22, R125 ;  /* 0x0000007d16167221 */ /* 0x000fc60000010000 */
[----:B------:R-:W-:Y:S02]  /*27d0*/  @P4 LEA.HI.X R101, R123, UR17, RZ, 0x5, P5 ;  /* 0x000000117b654c11 */ /* 0x000fe4000a8f2cff */
[----:B------:R-:W-:-:S03]  /*27e0*/  LOP3.LUT P5, RZ, R161, 0xff000000, RZ, 0xc0, !PT ;  /* 0xff000000a1ff7812 */ /* 0x000fc600078ac0ff */
[----:B------:R-:W-:Y:S04]  /*27f0*/  @P4 STG.E.128 desc[UR4][R100.64], R84 ;  /* 0x0000005464004986 */ /* 0x000fe8000c101d04 */
[----:B------:R0:W-:Y:S01]  /*2800*/  @P4 STG.E.128 desc[UR4][R100.64+0x10], R88 ;  /* 0x0000105864004986 */ /* 0x0001e2000c101d04 */
[----:B------:R-:W-:-:S04]  /*2810*/  LEA R92, P4, R123, UR18, 0x4 ;  /* 0x000000127b5c7c11 */ /* 0x000fc8000f8820ff */
[----:B------:R-:W-:Y:S01]  /*2820*/  LEA.HI.X R93, R123, UR19, RZ, 0x4, P4 ;  /* 0x000000137b5d7c11 */ /* 0x000fe2000a0f24ff */
[----:B------:R-:W-:Y:S01]  /*2830*/  @P5 FMUL.FTZ R164, R121, R124 ;  /* 0x0000007c79a45220 */ /* 0x000fe20000410000 */
[----:B------:R-:W-:-:S04]  /*2840*/  @P5 PRMT R95, R95, 0x7632, R95 ;  /* 0x000076325f5f5816 */ /* 0x000fc8000000005f */
[----:B------:R-:W-:Y:S02]  /*2850*/  F2FP.BF16.F32.PACK_AB R99, R164, R99 ;  /* 0x00000063a463723e */ /* 0x000fe400000010ff */
[----:B------:R-:W-:-:S03]  /*2860*/  @P5 SHF.L.U32 R95, R95, 0x10, RZ ;  /* 0x000000105f5f5819 */ /* 0x000fc600000006ff */
[----:B------:R1:W-:Y:S01]  /*2870*/  STG.E.128 desc[UR4][R92.64], R96 ;  /* 0x000000605c007986 */ /* 0x0003e2000c101d04 */
[----:B0-----:R-:W-:Y:S01]  /*2880*/  MOV R100, RZ ;  /* 0x000000ff00647202 */ /* 0x001fe20000000f00 */
[----:B------:R-:W-:-:S04]  /*2890*/  @P5 FMUL.FTZ R100, R124, R95 ;  /* 0x0000005f7c645220 */ /* 0x000fc80000410000 */
[----:B------:R-:W-:-:S07]  /*28a0*/  FADD.FTZ R23, R23, R100 ;  /* 0x0000006417177221 */ /* 0x000fce0000010000 */
.L_x_3296:
[----:B------:R-:W-:Y:S05]  /*28b0*/  BSYNC B0 ;  /* 0x0000000000007941 */ /* 0x000fea0003800000 */
.L_x_3295:
[----:B------:R-:W-:Y:S02]  /*28c0*/  IADD3 R5, R5, UR20, RZ ;  /* 0x0000001405057c10 */ /* 0x000fe4000fffe0ff */
[----:B-1----:R-:W-:Y:S02]  /*28d0*/  SEL R98, RZ, 0x1, P3 ;  /* 0x00000001ff627807 */ /* 0x002fe40001800000 */
[----:B------:R-:W-:-:S13]  /*28e0*/  ISETP.GE.AND P4, PT, R5, UR21, PT ;  /* 0x0000001505007c0c */ /* 0x000fda000bf86270 */
[----:B------:R-:W-:Y:S05]  /*28f0*/  @!P4 BRA `(.L_x_3297) ;  /* 0xffffffdc00a0c947 */ /* 0x000fea000383ffff */
.L_x_3287:
[----:B------:R-:W1:Y:S01]  /*2900*/  S2UR UR6, SR_CTAID.X ;  /* 0x00000000000679c3 */ /* 0x000e620000002500 */
[----:B------:R-:W-:Y:S01]  /*2910*/  BSSY B0, `(.L_x_3298) ;  /* 0x0000012000007945 */ /* 0x000fe20003800000 */
[----:B-1----:R-:W-:-:S05]  /*2920*/  LEA.HI R3, R0, UR6, RZ, 0x19 ;  /* 0x0000000600037c11 */ /* 0x002fca000f8fc8ff */
[----:B------:R-:W-:-:S05]  /*2930*/  IMAD R3, R3, R2, RZ ;  /* 0x0000000203037224 */ /* 0x000fca00078e02ff */
[----:B------:R-:W-:Y:S01]  /*2940*/  LEA.HI R9, R3, R4, RZ, 0x1d ;  /* 0x0000000403097211 */ /* 0x000fe200078fe8ff */
[----:B------:R-:W-:Y:S06]  /*2950*/  @!P0 BRA `(.L_x_3299) ;  /* 0x0000000000348947 */ /* 0x000fec0003800000 */
[----:B------:R-:W1:Y:S08]  /*2960*/  LDC.64 R2, c[0x0][0x2d0] ;  /* 0x0000b400ff027b82 */ /* 0x000e700000000a00 */
[----:B------:R-:W2:Y:S08]  /*2970*/  LDC.64 R4, c[0x0][0x2d8] ;  /* 0x0000b600ff047b82 */ /* 0x000eb00000000a00 */
[----:B------:R-:W3:Y:S01]  /*2980*/  LDC.64 R6, c[0x0][0x2f0] ;  /* 0x0000bc00ff067b82 */ /* 0x000ee20000000a00 */
[----:B-1----:R-:W-:-:S05]  /*2990*/  IMAD.WIDE.U32 R2, R9, 0x20, R2 ;  /* 0x0000002009027825 */ /* 0x002fca00078e0002 */
[----:B------:R1:W-:Y:S01]  /*29a0*/  STG.E.128 desc[UR4][R2.64], R48 ;  /* 0x0000003002007986 */ /* 0x0003e2000c101d04 */
[----:B--2---:R-:W-:-:S03]  /*29b0*/  IMAD.WIDE.U32 R4, R9, 0x20, R4 ;  /* 0x0000002009047825 */ /* 0x004fc600078e0004 */
[----:B------:R1:W-:Y:S04]  /*29c0*/  STG.E.128 desc[UR4][R2.64+0x10], R44 ;  /* 0x0000102c02007986 */ /* 0x0003e8000c101d04 */
[----:B------:R1:W-:Y:S01]  /*29d0*/  STG.E.128 desc[UR4][R4.64], R64 ;  /* 0x0000004004007986 */ /* 0x0003e2000c101d04 */
[----:B---3--:R-:W-:-:S03]  /*29e0*/  IMAD.WIDE.U32 R6, R9, 0x20, R6 ;  /* 0x0000002009067825 */ /* 0x008fc600078e0006 */
[----:B------:R1:W-:Y:S01]  /*29f0*/  STG.E.128 desc[UR4][R4.64+0x10], R60 ;  /* 0x0000103c04007986 */ /* 0x0003e2000c101d04 */
[----:B------:R-:W-:-:S03]  /*2a00*/  IADD3 R9, R9, 0x80, RZ ;  /* 0x0000008009097810 */ /* 0x000fc60007ffe0ff */
[----:B------:R1:W-:Y:S04]  /*2a10*/  STG.E.128 desc[UR4][R6.64], R32 ;  /* 0x0000002006007986 */ /* 0x0003e8000c101d04 */
[----:B------:R1:W-:Y:S02]  /*2a20*/  STG.E.128 desc[UR4][R6.64+0x10], R28 ;  /* 0x0000101c06007986 */ /* 0x0003e4000c101d04 */
.L_x_3299:
[----:B------:R-:W-:Y:S05]  /*2a30*/  BSYNC B0 ;  /* 0x0000000000007941 */ /* 0x000fea0003800000 */
.L_x_3298:
[----:B------:R-:W-:Y:S05]  /*2a40*/  @!P1 EXIT ;  /* 0x000000000000994d */ /* 0x000fea0003800000 */
[----:B-1----:R-:W1:Y:S08]  /*2a50*/  LDC.64 R2, c[0x0][0x2d0] ;  /* 0x0000b400ff027b82 */ /* 0x002e700000000a00 */
[----:B------:R-:W2:Y:S08]  /*2a60*/  LDC.64 R4, c[0x0][0x2d8] ;  /* 0x0000b600ff047b82 */ /* 0x000eb00000000a00 */
[----:B------:R-:W3:Y:S01]  /*2a70*/  LDC.64 R6, c[0x0][0x2f0] ;  /* 0x0000bc00ff067b82 */ /* 0x000ee20000000a00 */
[----:B-1----:R-:W-:-:S05]  /*2a80*/  IMAD.WIDE.U32 R2, R9, 0x20, R2 ;  /* 0x0000002009027825 */ /* 0x002fca00078e0002 */
[----:B------:R-:W-:Y:S01]  /*2a90*/  STG.E.128 desc[UR4][R2.64], R40 ;  /* 0x0000002802007986 */ /* 0x000fe2000c101d04 */
[----:B--2---:R-:W-:-:S03]  /*2aa0*/  IMAD.WIDE.U32 R4, R9, 0x20, R4 ;  /* 0x0000002009047825 */ /* 0x004fc600078e0004 */
[----:B------:R-:W-:Y:S04]  /*2ab0*/  STG.E.128 desc[UR4][R2.64+0x10], R36 ;  /* 0x0000102402007986 */ /* 0x000fe8000c101d04 */
[----:B------:R-:W-:Y:S01]  /*2ac0*/  STG.E.128 desc[UR4][R4.64], R56 ;  /* 0x0000003804007986 */ /* 0x000fe2000c101d04 */
[----:B---3--:R-:W-:-:S03]  /*2ad0*/  IMAD.WIDE.U32 R6, R9, 0x20, R6 ;  /* 0x0000002009067825 */ /* 0x008fc600078e0006 */
[----:B------:R-:W-:Y:S04]  /*2ae0*/  STG.E.128 desc[UR4][R4.64+0x10], R52 ;  /* 0x0000103404007986 */ /* 0x000fe8000c101d04 */
[----:B------:R-:W-:Y:S04]  /*2af0*/  STG.E.128 desc[UR4][R6.64], R24 ;  /* 0x0000001806007986 */ /* 0x000fe8000c101d04 */
[----:B------:R-:W-:Y:S01]  /*2b00*/  STG.E.128 desc[UR4][R6.64+0x10], R20 ;  /* 0x0000101406007986 */ /* 0x000fe2000c101d04 */
[----:B------:R-:W-:Y:S05]  /*2b10*/  EXIT ;  /* 0x000000000000794d */ /* 0x000fea0003800000 */
.L_x_3292:
[----:B------:R-:W-:Y:S01]  /*2b20*/  HFMA2.MMA R155, -RZ, RZ, 0, 9.5367431640625e-07 ;  /* 0x00000010ff9b7435 */ /* 0x000fe200000001ff */
[----:B------:R-:W-:Y:S02]  /*2b30*/  MOV R159, 0x1f ;  /* 0x0000001f009f7802 */ /* 0x000fe40000000f00 */
[----:B------:R-:W-:-:S08]  /*2b40*/  MOV R102, 0xffffffff ;  /* 0xffffffff00667802 */ /* 0x000fd00000000f00 */
[----:B-----5:R-:W-:Y:S05]  /*2b50*/  WARPSYNC.COLLECTIVE R102, `(.L_x_3300) ;  /* 0x0000000066087348 */ /* 0x020fea0003c00000 */
[----:B------:R0:W1:Y:S02]  /*2b60*/  SHFL.DOWN P5, R103, R157, R155, R159 ;  /* 0x0800009b9d677389 */ /* 0x00006400000a009f */
[----:B01---5:R-:W-:Y:S01]  /*2b70*/  ENDCOLLECTIVE ;  /* 0x000000000000791b */ /* 0x023fe20003800000 */
.L_x_3300:
[----:B------:R-:W-:-:S05]  /*2b80*/  MOV R94, R103 ;  /* 0x00000067005e7202 */ /* 0x000fca0000000f00 */
[----:B------:R-:W-:Y:S01]  /*2b90*/  FADD.FTZ R94, R94, R157 ;  /* 0x0000009d5e5e7221 */ /* 0x000fe20000010000 */
[----:B------:R-:W-:-:S07]  /*2ba0*/  MOV R157, R164 ;  /* 0x000000a4009d7202 */ /* 0x000fce0000000f00 */
[----:B------:R-:W-:Y:S05]  /*2bb0*/  WARPSYNC.COLLECTIVE R102, `(.L_x_3301) ;  /* 0x0000000066087348 */ /* 0x000fea0003c00000 */
[----:B------:R0:W1:Y:S02]  /*2bc0*/  SHFL.DOWN P5, R103, R157, R155, R159 ;  /* 0x0800009b9d677389 */ /* 0x00006400000a009f */
[----:B01----:R-:W-:Y:S01]  /*2bd0*/  ENDCOLLECTIVE ;  /* 0x000000000000791b */ /* 0x003fe20003800000 */
.L_x_3301:
[----:B------:R-:W-:Y:S01]  /*2be0*/  HFMA2.MMA R155, -RZ, RZ, 0, 4.76837158203125e-07 ;  /* 0x00000008ff9b7435 */ /* 0x000fe200000001ff */
[----:B------:R-:W-:Y:S02]  /*2bf0*/  MOV R157, R94 ;  /* 0x0000005e009d7202 */ /* 0x000fe40000000f00 */
[----:B------:R-:W-:-:S08]  /*2c00*/  MOV R95, R103 ;  /* 0x00000067005f7202 */ /* 0x000fd00000000f00 */
[----:B------:R-:W-:Y:S05]  /*2c10*/  WARPSYNC.COLLECTIVE R102, `(.L_x_3302) ;  /* 0x0000000066087348 */ /* 0x000fea0003c00000 */
[----:B------:R0:W1:Y:S02]  /*2c20*/  SHFL.DOWN P5, R103, R157, R155, R159 ;  /* 0x0800009b9d677389 */ /* 0x00006400000a009f */
[----:B01----:R-:W-:Y:S01]  /*2c30*/  ENDCOLLECTIVE ;  /* 0x000000000000791b */ /* 0x003fe20003800000 */
.L_x_3302:
[----:B------:R-:W-:-:S05]  /*2c40*/  FADD.FTZ R95, R95, R164 ;  /* 0x000000a45f5f7221 */ /* 0x000fca0000010000 */
[----:B------:R-:W-:Y:S02]  /*2c50*/  MOV R157, R95 ;  /* 0x0000005f009d7202 */ /* 0x000fe40000000f00 */
[----:B------:R-:W-:-:S07]  /*2c60*/  MOV R97, R103 ;  /* 0x0000006700617202 */ /* 0x000fce0000000f00 */
[----:B------:R-:W-:Y:S05]  /*2c70*/  WARPSYNC.COLLECTIVE R102, `(.L_x_3303) ;  /* 0x0000000066087348 */ /* 0x000fea0003c00000 */
[----:B------:R0:W1:Y:S02]  /*2c80*/  SHFL.DOWN P5, R103, R157, R155, R159 ;  /* 0x0800009b9d677389 */ /* 0x00006400000a009f */
[----:B01----:R-:W-:Y:S01]  /*2c90*/  ENDCOLLECTIVE ;  /* 0x000000000000791b */ /* 0x003fe20003800000 */
.L_x_3303:
[----:B------:R-:W-:Y:S01]  /*2ca0*/  FADD.FTZ R97, R94, R97 ;  /* 0x000000615e617221 */ /* 0x000fe20000010000 */
[----:B------:R-:W-:-:S04]  /*2cb0*/  HFMA2.MMA R155, -RZ, RZ, 0, 2.384185791015625e-07 ;  /* 0x00000004ff9b7435 */ /* 0x000fc800000001ff */
[----:B------:R-:W-:Y:S02]  /*2cc0*/  MOV R157, R97 ;  /* 0x00000061009d7202 */ /* 0x000fe40000000f00 */
[----:B------:R-:W-:-:S07]  /*2cd0*/  MOV R96, R103 ;  /* 0x0000006700607202 */ /* 0x000fce0000000f00 */
[----:B------:R-:W-:Y:S05]  /*2ce0*/  WARPSYNC.COLLECTIVE R102, `(.L_x_3304) ;  /* 0x0000000066087348 */ /* 0x000fea0003c00000 */
[----:B------:R0:W1:Y:S02]  /*2cf0*/  SHFL.DOWN P5, R103, R157, R155, R159 ;  /* 0x0800009b9d677389 */ /* 0x00006400000a009f */
[----:B01----:R-:W-:Y:S01]  /*2d00*/  ENDCOLLECTIVE ;  /* 0x000000000000791b */ /* 0x003fe20003800000 */
.L_x_3304:
[----:B------:R-:W-:-:S05]  /*2d10*/  FADD.FTZ R96, R95, R96 ;  /* 0x000000605f607221 */ /* 0x000fca0000010000 */
[----:B------:R-:W-:Y:S02]  /*2d20*/  MOV R157, R96 ;  /* 0x00000060009d7202 */ /* 0x000fe40000000f00 */
[----:B------:R-:W-:-:S07]  /*2d30*/  MOV R98, R103 ;  /* 0x0000006700627202 */ /* 0x000fce0000000f00 */
[----:B------:R-:W-:Y:S05]  /*2d40*/  WARPSYNC.COLLECTIVE R102, `(.L_x_3305) ;  /* 0x0000000066087348 */ /* 0x000fea0003c00000 */
[----:B------:R0:W1:Y:S02]  /*2d50*/  SHFL.DOWN P5, R103, R157, R155, R159 ;  /* 0x0800009b9d677389 */ /* 0x00006400000a009f */
[----:B01----:R-:W-:Y:S01]  /*2d60*/  ENDCOLLECTIVE ;  /* 0x000000000000791b */ /* 0x003fe20003800000 */
.L_x_3305:
[----:B------:R-:W-:Y:S01]  /*2d70*/  FADD.FTZ R98, R97, R98 ;  /* 0x0000006261627221 */ /* 0x000fe20000010000 */
[----:B------:R-:W-:-:S04]  /*2d80*/  HFMA2.MMA R155, -RZ, RZ, 0, 1.1920928955078125e-07 ;  /* 0x00000002ff9b7435 */ /* 0x000fc800000001ff */
[----:B------:R-:W-:Y:S02]  /*2d90*/  MOV R157, R98 ;  /* 0x00000062009d7202 */ /* 0x000fe40000000f00 */
[----:B------:R-:W-:-:S07]  /*2da0*/  MOV R99, R103 ;  /* 0x0000006700637202 */ /* 0x000fce0000000f00 */
[----:B------:R-:W-:Y:S05]  /*2db0*/  WARPSYNC.COLLECTIVE R102, `(.L_x_3306) ;  /* 0x0000000066087348 */ /* 0x000fea0003c00000 */
[----:B------:R0:W1:Y:S02]  /*2dc0*/  SHFL.DOWN P5, R103, R157, R155, R159 ;  /* 0x0800009b9d677389 */ /* 0x00006400000a009f */
[----:B01----:R-:W-:Y:S01]  /*2dd0*/  ENDCOLLECTIVE ;  /* 0x000000000000791b */ /* 0x003fe20003800000 */
.L_x_3306:
[----:B------:R-:W-:-:S05]  /*2de0*/  FADD.FTZ R99, R96, R99 ;  /* 0x0000006360637221 */ /* 0x000fca0000010000 */
[----:B------:R-:W-:Y:S02]  /*2df0*/  MOV R157, R99 ;  /* 0x00000063009d7202 */ /* 0x000fe40000000f00 */
[----:B------:R-:W-:-:S07]  /*2e00*/  MOV R101, R103 ;  /* 0x0000006700657202 */ /* 0x000fce0000000f00 */
[----:B------:R-:W-:Y:S05]  /*2e10*/  WARPSYNC.COLLECTIVE R102, `(.L_x_3307) ;  /* 0x0000000066087348 */ /* 0x000fea0003c00000 */
[----:B------:R0:W1:Y:S02]  /*2e20*/  SHFL.DOWN P5, R103, R157, R155, R159 ;  /* 0x0800009b9d677389 */ /* 0x00006400000a009f */
[----:B01----:R-:W-:Y:S01]  /*2e30*/  ENDCOLLECTIVE ;  /* 0x000000000000791b */ /* 0x003fe20003800000 */
.L_x_3307:
[----:B------:R-:W-:Y:S01]  /*2e40*/  FADD.FTZ R101, R98, R101 ;  /* 0x0000006562657221 */ /* 0x000fe20000010000 */
[----:B------:R-:W-:-:S04]  /*2e50*/  HFMA2.MMA R155, -RZ, RZ, 0, 5.9604644775390625e-08 ;  /* 0x00000001ff9b7435 */ /* 0x000fc800000001ff */
[----:B------:R-:W-:Y:S02]  /*2e60*/  MOV R157, R101 ;  /* 0x00000065009d7202 */ /* 0x000fe40000000f00 */
[----:B------:R-:W-:-:S07]  /*2e70*/  MOV R100, R103 ;  /* 0x0000006700647202 */ /* 0x000fce0000000f00 */
[----:B------:R-:W-:Y:S05]  /*2e80*/  WARPSYNC.COLLECTIVE R102, `(.L_x_3308) ;  /* 0x0000000066087348 */ /* 0x000fea0003c00000 */
[----:B------:R0:W1:Y:S02]  /*2e90*/  SHFL.DOWN P5, R103, R157, R155, R159 ;  /* 0x0800009b9d677389 */ /* 0x00006400000a009f */
[----:B01----:R-:W-:Y:S01]  /*2ea0*/  ENDCOLLECTIVE ;  /* 0x000000000000791b */ /* 0x003fe20003800000 */
.L_x_3308:
[----:B------:R-:W-:-:S05]  /*2eb0*/  FADD.FTZ R94, R99, R100 ;  /* 0x00000064635e7221 */ /* 0x000fca0000010000 */
[----:B------:R-:W-:Y:S02]  /*2ec0*/  MOV R157, R94 ;  /* 0x0000005e009d7202 */ /* 0x000fe40000000f00 */
[----:B------:R-:W-:-:S07]  /*2ed0*/  MOV R100, R103 ;  /* 0x0000006700647202 */ /* 0x000fce0000000f00 */
[----:B------:R-:W-:Y:S05]  /*2ee0*/  WARPSYNC.COLLECTIVE R102, `(.L_x_3309) ;  /* 0x0000000066087348 */ /* 0x000fea0003c00000 */
[----:B------:R0:W1:Y:S02]  /*2ef0*/  SHFL.DOWN P5, R103, R157, R155, R159 ;  /* 0x0800009b9d677389 */ /* 0x00006400000a009f */
[----:B01----:R-:W-:Y:S01]  /*2f00*/  ENDCOLLECTIVE ;  /* 0x000000000000791b */ /* 0x003fe20003800000 */
.L_x_3309:
[----:B------:R-:W-:Y:S01]  /*2f10*/  MOV R95, R103 ;  /* 0x00000067005f7202 */ /* 0x000fe20000000f00 */
[----:B------:R-:W-:Y:S06]  /*2f20*/  BRA `(.L_x_3310) ;  /* 0xffffffe400947947 */ /* 0x000fec000383ffff */
.L_x_3311:
        /* <DEDUP_REMOVED lines=13> */
.L_x_8752:


//--------------------- .text._ZN10layer_norm13ln_bwd_kernelINS_13Kernel_traitsI13__nv_bfloat16S2_fS2_fjLj2048ELj1ELj1ELj4ELj16ENS_18Kernel_traits_baseILj2048ES2_S2_fS2_fjLj128EEEEELb1ELb1ELb0ELb1EEEvNS_9BwdParamsE --------------------------
	.section	.text._ZN10layer_norm13ln_bwd_kernelINS_13Kernel_traitsI13__nv_bfloat16S2_fS2_fjLj2048ELj1ELj1ELj4ELj16ENS_18Kernel_traits_baseILj2048ES2_S2_fS2_fjLj128EEEEELb1ELb1ELb0ELb1EEEvNS_9BwdParamsE,"ax",@progbits
	.align	128
        .global         _ZN10layer_norm13ln_bwd_kernelINS_13Kernel_traitsI13__nv_bfloat16S2_fS2_fjLj2048ELj1ELj1ELj4ELj16ENS_18Kernel_traits_baseILj2048ES2_S2_fS2_fjLj128EEEEELb1ELb1ELb0ELb1EEEvNS_9BwdParamsE
        .type           _ZN10layer_norm13ln_bwd_kernelINS_13Kernel_traitsI13__nv_bfloat16S2_fS2_fjLj2048ELj1ELj1ELj4ELj16ENS_18Kernel_traits_baseILj2048ES2_S2_fS2_fjLj128EEEEELb1ELb1ELb0ELb1EEEvNS_9BwdParamsE,@function
        .size           _ZN10layer_norm13ln_bwd_kernelINS_13Kernel_traitsI13__nv_bfloat16S2_fS2_fjLj2048ELj1ELj1ELj4ELj16ENS_18Kernel_traits_baseILj2048ES2_S2_fS2_fjLj128EEEEELb1ELb1ELb0ELb1EEEvNS_9BwdParamsE,(.L_x_8753 - _ZN10layer_norm13ln_bwd_kernelINS_13Kernel_traitsI13__nv_bfloat16S2_fS2_fjLj2048ELj1ELj1ELj4ELj16ENS_18Kernel_traits_baseILj2048ES2_S2_fS2_fjLj128EEEEELb1ELb1ELb0ELb1EEEvNS_9BwdParamsE)
        .other          _ZN10layer_norm13ln_bwd_kernelINS_13Kernel_traitsI13__nv_bfloat16S2_fS2_fjLj2048ELj1ELj1ELj4ELj16ENS_18Kernel_traits_baseILj2048ES2_S2_fS2_fjLj128EEEEELb1ELb1ELb0ELb1EEEvNS_9BwdParamsE,@"STO_CUDA_ENTRY STV_DEFAULT"
_ZN10layer_norm13ln_bwd_kernelINS_13Kernel_traitsI13__nv_bfloat16S2_fS2_fjLj2048ELj1ELj1ELj4ELj16ENS_18Kernel_traits_baseILj2048ES2_S2_fS2_fjLj128EEEEELb1ELb1ELb0ELb1EEEvNS_9BwdParamsE:
.text._ZN10layer_norm13ln_bwd_kernelINS_13Kernel_traitsI13__nv_bfloat16S2_fS2_fjLj2048ELj1ELj1ELj4ELj16ENS_18Kernel_traits_baseILj2048ES2_S2_fS2_fjLj128EEEEELb1ELb1ELb0ELb1EEEvNS_9BwdParamsE:
[----:B------:R-:W-:Y:S01]  /*0000*/  LDC R1, c[0x0][0x28] ;  /* 0x00000a00ff017b82 */ /* 0x000fe20000000800 */
[----:B------:R-:W0:Y:S01]  /*0010*/  S2R R90, SR_TID.X ;  /* 0x00000000005a7919 */ /* 0x000e220000002100 */
[----:B------:R-:W-:-:S06]  /*0020*/  ULDC.64 UR4, c[0x0][0x278] ;  /* 0x00009e0000047ab9 */ /* 0x000fcc0000000a00 */
[----:B------:R-:W1:Y:S01]  /*0030*/  S2UR UR6, SR_CTAID.X ;  /* 0x00000000000679c3 */ /* 0x000e620000002500 */
[----:B------:R-:W-:Y:S01]  /*0040*/  ULDC UR7, c[0x0][0x214] ;  /* 0x0000850000077ab9 */ /* 0x000fe20000000800 */
        /* <DEDUP_REMOVED lines=17> */
[----:B------:R-:W-:Y:S02]  /*0160*/  SHF.R.U32.HI R128, RZ, 0x7, R90 ;  /* 0x00000007ff807819 */ /* 0x000fe4000001165a */
[----:B------:R-:W-:Y:S02]  /*0170*/  LOP3.LUT R89, R90, 0x7f, RZ, 0xc0, !PT ;  /* 0x0000007f5a597812 */ /* 0x000fe400078ec0ff */
[C---:B-1----:R-:W-:Y:S02]  /*0180*/  IADD3 R129, R128.reuse, UR6, RZ ;  /* 0x0000000680817c10 */ /* 0x042fe4000fffe0ff */
[----:B------:R-:W-:-:S02]  /*0190*/  SHF.L.U32 R128, R128, 0x2, RZ ;  /* 0x0000000280807819 */ /* 0x000fc400000006ff */
        /* <DEDUP_REMOVED lines=27> */
.L_x_3312:
[----:B------:R-:W-:Y:S02]  /*0350*/  ULDC.64 UR6, c[0x0][0x260] ;  /* 0x0000980000067ab9 */ /* 0x000fe40000000a00 */
[----:B------:R-:W-:-:S05]  /*0360*/  LEA R2, P0, R89, UR6, 0x4 ;  /* 0x0000000659027c11 */ /* 0x000fca000f8020ff */
[----:B------:R-:W-:Y:S01]  /*0370*/  IMAD.X R3, RZ, RZ, UR7, P0 ;  /* 0x00000007ff037e24 */ /* 0x000fe200080e06ff */
[----:B------:R-:W-:-:S04]  /*0380*/  ULDC.64 UR6, c[0x0][0x270] ;  /* 0x00009c0000067ab9 */ /* 0x000fc80000000a00 */
[----:B------:R-:W2:Y:S04]  /*0390*/  LDG.E.128 R4, desc[UR4][R2.64] ;  /* 0x0000000402047981 */ /* 0x000ea8000c1e1d00 */
[----:B------:R0:W3:Y:S01]  /*03a0*/  LDG.E.128 R8, desc[UR4][R2.64+0x800] ;  /* 0x0008000402087981 */ /* 0x0000e2000c1e1d00 */
[----:B------:R-:W-:Y:S01]  /*03b0*/  ISETP.NE.U32.AND P0, PT, RZ, UR6, PT ;  /* 0x00000006ff007c0c */ /* 0x000fe2000bf05070 */
[----:B------:R-:W-:Y:S01]  /*03c0*/  HFMA2.MMA R143, -RZ, RZ, 0, 5.9604644775390625e-08 ;  /* 0x00000001ff8f7435 */ /* 0x000fe200000001ff */
[----:B------:R-:W-:Y:S01]  /*03d0*/  VIADD R119, R128, 0x4 ;  /* 0x0000000480777836 */ /* 0x000fe20000000000 */
[----:B------:R-:W-:Y:S01]  /*03e0*/  HFMA2.MMA R91, -RZ, RZ, 0, 0 ;  /* 0x00000000ff5b7435 */ /* 0x000fe200000001ff */
[----:B------:R-:W-:Y:S01]  /*03f0*/  ISETP.NE.AND.EX P0, PT, RZ, UR7, PT, P0 ;  /* 0x00000007ff007c0c */ /* 0x000fe2000bf05300 */
[----:B------:R-:W-:Y:S01]  /*0400*/  HFMA2.MMA R118, -RZ, RZ, 0, 0 ;  /* 0x00000000ff767435 */ /* 0x000fe200000001ff */
[----:B------:R-:W-:-:S02]  /*0410*/  MOV R88, RZ ;  /* 0x000000ff00587202 */ /* 0x000fc40000000f00 */
        /* <DEDUP_REMOVED lines=18> */
[----:B------:R-:W-:Y:S02]  /*0540*/  MOV R0, RZ ;  /* 0x000000ff00007202 */ /* 0x000fe40000000f00 */
[----:B--2---:R-:W-:Y:S02]  /*0550*/  PRMT R117, R4, 0x7632, R117 ;  /* 0x0000763204757816 */ /* 0x004fe40000000075 */
        /* <DEDUP_REMOVED lines=11> */
[----:B------:R-:W-:Y:S02]  /*0610*/  SHF.L.U32 R126, R5, 0x10, RZ ;  /* 0x00000010057e7819 */ /* 0x000fe400000006ff */
[----:B------:R-:W-:Y:S02]  /*0620*/  CS2R R4, SRZ ;  /* 0x0000000000047805 */ /* 0x000fe4000001ff00 */
[----:B------:R-:W-:-:S02]  /*0630*/  SHF.L.U32 R125, R6, 0x10, RZ ;  /* 0x00000010067d7819 */ /* 0x000fc400000006ff */
[----:B------:R-:W-:Y:S02]  /*0640*/  SHF.L.U32 R124, R7, 0x10, RZ ;  /* 0x00000010077c7819 */ /* 0x000fe400000006ff */
[----:B------:R-:W-:Y:S02]  /*0650*/  CS2R R6, SRZ ;  /* 0x0000000000067805 */ /* 0x000fe4000001ff00 */
        /* <DEDUP_REMOVED lines=10> */
[----:B------:R-:W-:-:S07]  /*0700*/  SHF.L.U32 R110, R110, 0x10, RZ ;  /* 0x000000106e6e7819 */ /* 0x000fce00000006ff */
.L_x_3315:
        /* <DEDUP_REMOVED lines=9> */
[----:B0-----:R-:W-:-:S02]  /*07a0*/  @P0 LEA R78, P1, R129, R60, 0x1 ;  /* 0x0000003c814e0211 */ /* 0x001fc400078208ff */
[C---:B------:R-:W-:Y:S02]  /*07b0*/  IADD3 R132, R142.reuse, 0x80, RZ ;  /* 0x000000808e847810 */ /* 0x040fe40007ffe0ff */
[----:B------:R-:W-:Y:S02]  /*07c0*/  LEA R96, P2, R142, UR10, 0x5 ;  /* 0x0000000a8e607c11 */ /* 0x000fe4000f8428ff */
[C---:B------:R-:W-:Y:S01]  /*07d0*/  @P0 LEA.HI.X R79, R129.reuse, R61, R62, 0x1, P1 ;  /* 0x0000003d814f0211 */ /* 0x040fe200008f0c3e */
[----:B-1----:R-:W-:Y:S01]  /*07e0*/  IMAD.WIDE R72, R129, 0x4, R72 ;  /* 0x0000000481487825 */ /* 0x002fe200078e0248 */
[----:B------:R-:W-:Y:S01]  /*07f0*/  LEA R140, P1, R132, UR10, 0x5 ;  /* 0x0000000a848c7c11 */ /* 0x000fe2000f8228ff */
[----:B------:R-:W0:Y:S01]  /*0800*/  LDC.64 R106, c[0x0][0x2c8] ;  /* 0x0000b200ff6a7b82 */ /* 0x000e220000000a00 */
[----:B------:R-:W-:Y:S01]  /*0810*/  LEA.HI.X R97, R142, UR11, RZ, 0x5, P2 ;  /* 0x0000000b8e617c11 */ /* 0x000fe200090f2cff */
[----:B------:R-:W4:Y:S01]  /*0820*/  @P0 LDG.E.U16 R144, desc[UR4][R78.64] ;  /* 0x000000044e900981 */ /* 0x000f22000c1e1500 */
[----:B------:R-:W-:-:S03]  /*0830*/  LEA.HI.X R141, R132, UR11, RZ, 0x5, P1 ;  /* 0x0000000b848d7c11 */ /* 0x000fc600088f2cff */
[----:B------:R-:W4:Y:S01]  /*0840*/  LDG.E R146, desc[UR4][R72.64] ;  /* 0x0000000448927981 */ /* 0x000f22000c1e1900 */
[----:B--2---:R-:W-:-:S03]  /*0850*/  IMAD.WIDE.U32 R64, R142, 0x10, R76 ;  /* 0x000000108e407825 */ /* 0x004fc600078e004c */
[----:B------:R-:W2:Y:S01]  /*0860*/  LDG.E.128 R60, desc[UR4][R96.64] ;  /* 0x00000004603c7981 */ /* 0x000ea2000c1e1d00 */
[----:B------:R-:W-:-:S03]  /*0870*/  IMAD.WIDE.U32 R76, R132, 0x10, R76 ;  /* 0x00000010844c7825 */ /* 0x000fc600078e004c */
[----:B------:R-:W2:Y:S01]  /*0880*/  LDG.E.128 R64, desc[UR4][R64.64] ;  /* 0x0000000440407981 */ /* 0x000ea2000c1e1d00 */
[----:B---3--:R-:W-:-:S03]  /*0890*/  IMAD.WIDE R138, R129, 0x4, R138 ;  /* 0x00000004818a7825 */ /* 0x008fc600078e028a */
[----:B------:R-:W3:Y:S04]  /*08a0*/  LDG.E.128 R72, desc[UR4][R140.64] ;  /* 0x000000048c487981 */ /* 0x000ee8000c1e1d00 */
[----:B------:R-:W3:Y:S04]  /*08b0*/  LDG.E R133, desc[UR4][R138.64] ;  /* 0x000000048a857981 */ /* 0x000ee8000c1e1900 */
[----:B------:R1:W3:Y:S04]  /*08c0*/  LDG.E.128 R68, desc[UR4][R96.64+0x10] ;  /* 0x0000100460447981 */ /* 0x0002e8000c1e1d00 */
[----:B------:R-:W3:Y:S04]  /*08d0*/  LDG.E.128 R76, desc[UR4][R76.64] ;  /* 0x000000044c4c7981 */ /* 0x000ee8000c1e1d00 */
[----:B------:R-:W3:Y:S01]  /*08e0*/  LDG.E.128 R80, desc[UR4][R140.64+0x10] ;  /* 0x000010048c507981 */ /* 0x000ee2000c1e1d00 */
[----:B0-----:R-:W-:-:S04]  /*08f0*/  ISETP.NE.U32.AND P1, PT, R106, RZ, PT ;  /* 0x000000ff6a00720c */ /* 0x001fc80003f25070 */
[----:B------:R-:W-:Y:S02]  /*0900*/  ISETP.NE.AND.EX P1, PT, R107, RZ, PT, P1 ;  /* 0x000000ff6b00720c */ /* 0x000fe40003f25310 */
[----:B-1----:R-:W-:-:S11]  /*0910*/  LEA R96, P4, R132, UR12, 0x3 ;  /* 0x0000000c84607c11 */ /* 0x002fd6000f8818ff */
[----:B------:R-:W-:-:S04]  /*0920*/  @P1 LEA R136, P2, R142, R106, 0x5 ;  /* 0x0000006a8e881211 */ /* 0x000fc800078428ff */
[CC--:B------:R-:W-:Y:S02]  /*0930*/  @P1 LEA.HI.X R137, R142.reuse, R107.reuse, RZ, 0x5, P2 ;  /* 0x0000006b8e891211 */ /* 0x0c0fe400010f2cff */
[----:B------:R-:W-:Y:S02]  /*0940*/  LEA R130, P2, R142, UR12, 0x3 ;  /* 0x0000000c8e827c11 */ /* 0x000fe4000f8418ff */
[----:B------:R-:W-:Y:S01]  /*0950*/  LEA.HI.X R97, R132, UR13, RZ, 0x3, P4 ;  /* 0x0000000d84617c11 */ /* 0x000fe2000a0f1cff */
[----:B-----5:R-:W5:Y:S01]  /*0960*/  @P1 LDG.E.128 R36, desc[UR4][R136.64] ;  /* 0x0000000488241981 */ /* 0x020f62000c1e1d00 */
[----:B------:R-:W-:Y:S02]  /*0970*/  LEA.HI.X R131, R142, UR13, RZ, 0x3, P2 ;  /* 0x0000000d8e837c11 */ /* 0x000fe400090f1cff */
[C---:B------:R-:W-:Y:S01]  /*0980*/  @P1 LEA R134, P3, R132.reuse, R106, 0x5 ;  /* 0x0000006a84861211 */ /* 0x040fe200078628ff */
[----:B------:R3:W5:Y:S04]  /*0990*/  @P1 LDG.E.128 R40, desc[UR4][R136.64+0x10] ;  /* 0x0000100488281981 */ /* 0x000768000c1e1d00 */
[----:B------:R-:W5:Y:S04]  /*09a0*/  LDG.E.64 R130, desc[UR4][R130.64] ;  /* 0x0000000482827981 */ /* 0x000f68000c1e1b00 */
[----:B------:R-:W5:Y:S01]  /*09b0*/  LDG.E.64 R96, desc[UR4][R96.64] ;  /* 0x0000000460607981 */ /* 0x000f62000c1e1b00 */
[----:B------:R-:W-:-:S02]  /*09c0*/  @P1 LEA.HI.X R135, R132, R107, RZ, 0x5, P3 ;  /* 0x0000006b84871211 */ /* 0x000fc400018f2cff */
[----:B------:R-:W-:Y:S02]  /*09d0*/  ISETP.NE.AND P3, PT, RZ, UR8, PT ;  /* 0x00000008ff007c0c */ /* 0x000fe4000bf65270 */
[----:B------:R-:W-:Y:S01]  /*09e0*/  LOP3.LUT P4, RZ, R143, 0xff, RZ, 0xc0, !PT ;  /* 0x000000ff8fff7812 */ /* 0x000fe2000788c0ff */
[----:B------:R-:W5:Y:S01]  /*09f0*/  @P1 LDG.E.128 R44, desc[UR4][R134.64] ;  /* 0x00000004862c1981 */ /* 0x000f62000c1e1d00 */
[----:B------:R-:W-:-:S03]  /*0a00*/  MOV R138, 0x3f800000 ;  /* 0x3f800000008a7802 */ /* 0x000fc60000000f00 */
[----:B------:R0:W5:Y:S01]  /*0a10*/  @P1 LDG.E.128 R48, desc[UR4][R134.64+0x10] ;  /* 0x0000100486301981 */ /* 0x000162000c1e1d00 */
[----:B------:R-:W-:Y:S01]  /*0a20*/  UMOV UR6, 0xffffffff ;  /* 0xffffffff00067882 */ /* 0x000fe20000000000 */
[----:B------:R-:W-:Y:S02]  /*0a30*/  LOP3.LUT P1, RZ, R90, 0x1f, RZ, 0xc0, !PT ;  /* 0x0000001f5aff7812 */ /* 0x000fe4000782c0ff */
[----:B----4-:R-:W-:-:S05]  /*0a40*/  FSEL R146, R146, RZ, !P3 ;  /* 0x000000ff92927208 */ /* 0x010fca0005800000 */
[----:B--2---:R-:W-:Y:S01]  /*0a50*/  FADD.FTZ R154, -R146, R60 ;  /* 0x0000003c929a7221 */ /* 0x004fe20000010100 */
[C---:B------:R-:W-:Y:S02]  /*0a60*/  SHF.L.U32 R158, R64.reuse, 0x10, RZ ;  /* 0x00000010409e7819 */ /* 0x040fe400000006ff */
[----:B------:R-:W-:Y:S01]  /*0a70*/  PRMT R143, R64, 0x7632, R143 ;  /* 0x00007632408f7816 */ /* 0x000fe2000000008f */
[----:B---3--:R-:W-:Y:S01]  /*0a80*/  FADD.FTZ R136, -R146, R75 ;  /* 0x0000004b92887221 */ /* 0x008fe20000010100 */
[----:B------:R-:W-:Y:S01]  /*0a90*/  PRMT R139, R66, 0x7632, R139 ;  /* 0x00007632428b7816 */ /* 0x000fe2000000008b */
[----:B------:R-:W-:Y:S01]  /*0aa0*/  FMUL.FTZ R75, R133, R154 ;  /* 0x0000009a854b7220 */ /* 0x000fe20000410000 */
[C---:B------:R-:W-:Y:S01]  /*0ab0*/  FADD.FTZ R148, -R146.reuse, R62 ;  /* 0x0000003e92947221 */ /* 0x040fe20000010100 */
[C---:B------:R-:W-:Y:S01]  /*0ac0*/  PRMT R141, R65.reuse, 0x7632, R141 ;  /* 0x00007632418d7816 */ /* 0x040fe2000000008d */
[C---:B------:R-:W-:Y:S01]  /*0ad0*/  FADD.FTZ R150, -R146.reuse, R69 ;  /* 0x0000004592967221 */ /* 0x040fe20000010100 */
[C-C-:B------:R-:W-:Y:S01]  /*0ae0*/  FADD.FTZ R152, -R146.reuse, R71.reuse ;  /* 0x0000004792987221 */ /* 0x140fe20000010100 */
[----:B------:R-:W-:Y:S01]  /*0af0*/  SHF.L.U32 R156, R65, 0x10, RZ ;  /* 0x00000010419c7819 */ /* 0x000fe200000006ff */
[----:B------:R-:W-:Y:S01]  /*0b00*/  FADD.FTZ R72, -R146, R72 ;  /* 0x0000004892487221 */ /* 0x000fe20000010100 */
[C---:B------:R-:W-:Y:S01]  /*0b10*/  PRMT R71, R76.reuse, 0x7632, R71 ;  /* 0x000076324c477816 */ /* 0x040fe20000000047 */
[----:B------:R-:W-:Y:S01]  /*0b20*/  IMAD.U32 R69, R76, 0x10000, RZ ;  /* 0x000100004c457824 */ /* 0x000fe200078e00ff */
[----:B------:R-:W-:Y:S01]  /*0b30*/  SHF.L.U32 R76, R143, 0x10, RZ ;  /* 0x000000108f4c7819 */ /* 0x000fe200000006ff */
[----:B------:R-:W-:Y:S01]  /*0b40*/  FADD.FTZ R109, R158, R109 ;  /* 0x0000006d9e6d7221 */ /* 0x000fe20000010000 */
[-C--:B------:R-:W-:Y:S01]  /*0b50*/  FFMA.FTZ R118, R75, R158.reuse, R118 ;  /* 0x0000009e4b767223 */ /* 0x080fe20000010076 */
[----:B------:R-:W-:Y:S01]  /*0b60*/  @P0 IMAD.U32 R138, R144, 0x10000, RZ ;  /* 0x00010000908a0824 */ /* 0x000fe200078e00ff */
[C---:B------:R-:W-:Y:S01]  /*0b70*/  PRMT R65, R78.reuse, 0x7632, R65 ;  /* 0x000076324e417816 */ /* 0x040fe20000000041 */
[----:B------:R-:W-:Y:S01]  /*0b80*/  FMUL.FTZ R158, R127, R158 ;  /* 0x0000009e7f9e7220 */ /* 0x000fe20000410000 */
[----:B------:R-:W-:Y:S01]  /*0b90*/  SHF.L.U32 R64, R78, 0x10, RZ ;  /* 0x000000104e407819 */ /* 0x000fe200000006ff */
[C---:B------:R-:W-:Y:S01]  /*0ba0*/  FADD.FTZ R144, -R146.reuse, R61 ;  /* 0x0000003d92907221 */ /* 0x040fe20000010100 */
[C---:B0-----:R-:W-:Y:S01]  /*0bb0*/  FADD.FTZ R134, -R146.reuse, R63 ;  /* 0x0000003f92867221 */ /* 0x041fe20000010100 */
[----:B------:R-:W-:Y:S01]  /*0bc0*/  SHF.L.U32 R78, R139, 0x10, RZ ;  /* 0x000000108b4e7819 */ /* 0x000fe200000006ff */
[C---:B------:R-:W-:Y:S01]  /*0bd0*/  FADD.FTZ R164, -R146.reuse, R68 ;  /* 0x0000004492a47221 */ /* 0x040fe20000010100 */
[----:B------:R-:W-:Y:S01]  /*0be0*/  PRMT R135, R67, 0x7632, R135 ;  /* 0x0000763243877816 */ /* 0x000fe20000000087 */
[----:B------:R-:W-:Y:S01]  /*0bf0*/  FMUL.FTZ R151, R133, R150 ;  /* 0x0000009685977220 */ /* 0x000fe20000410000 */
[----:B------:R-:W-:Y:S01]  /*0c00*/  SHF.L.U32 R137, R67, 0x10, RZ ;  /* 0x0000001043897819 */ /* 0x000fe200000006ff */
[C---:B------:R-:W-:Y:S01]  /*0c10*/  FADD.FTZ R162, -R146.reuse, R70 ;  /* 0x0000004692a27221 */ /* 0x040fe20000010100 */
[----:B------:R-:W-:Y:S01]  /*0c20*/  PRMT R63, R79, 0x7632, R63 ;  /* 0x000076324f3f7816 */ /* 0x000fe2000000003f */
[----:B------:R-:W-:Y:S01]  /*0c30*/  FMUL.FTZ R159, R133, R148 ;  /* 0x00000094859f7220 */ /* 0x000fe20000410000 */
[----:B------:R-:W-:Y:S01]  /*0c40*/  SHF.L.U32 R61, R79, 0x10, RZ ;  /* 0x000000104f3d7819 */ /* 0x000fe200000006ff */
[----:B------:R-:W-:Y:S01]  /*0c50*/  FMUL.FTZ R79, R133, R72 ;  /* 0x00000048854f7220 */ /* 0x000fe20000410000 */
[C---:B------:R-:W-:Y:S01]  /*0c60*/  PRMT R68, R77.reuse, 0x7632, R68 ;  /* 0x000076324d447816 */ /* 0x040fe20000000044 */
[----:B------:R-:W-:Y:S01]  /*0c70*/  FADD.FTZ R70, -R146, R80 ;  /* 0x0000005092467221 */ /* 0x000fe20000010100 */
[----:B------:R-:W-:Y:S01]  /*0c80*/  SHF.L.U32 R67, R77, 0x10, RZ ;  /* 0x000000104d437819 */ /* 0x000fe200000006ff */
[----:B------:R-:W-:Y:S01]  /*0c90*/  FMUL.FTZ R77, R117, R76 ;  /* 0x0000004c754d7220 */ /* 0x000fe20000410000 */
[----:B------:R-:W-:Y:S01]  /*0ca0*/  FADD.FTZ R72, RZ, R158 ;  /* 0x0000009eff487221 */ /* 0x000fe20000010000 */
[----:B------:R-:W-:Y:S01]  /*0cb0*/  FMUL.FTZ R157, R133, R144 ;  /* 0x00000090859d7220 */ /* 0x000fe20000410000 */
[----:B------:R-:W-:Y:S01]  /*0cc0*/  FFMA.FTZ R80, R75, R158, RZ ;  /* 0x0000009e4b507223 */ /* 0x000fe200000100ff */
        /* <DEDUP_REMOVED lines=8> */
[----:B------:R-:W-:-:S02]  /*0d50*/  IMAD.U32 R141, R141, 0x10000, RZ ;  /* 0x000100008d8d7824 */ /* 0x000fc400078e00ff */
[----:B------:R-:W-:Y:S01]  /*0d60*/  FMUL.FTZ R156, R126, R156 ;  /* 0x0000009c7e9c7220 */ /* 0x000fe20000410000 */
[----:B------:R-:W-:Y:S01]  /*0d70*/  FADD.FTZ R69, R72, R77 ;  /* 0x0000004d48457221 */ /* 0x000fe20000010000 */
[C---:B------:R-:W-:Y:S01]  /*0d80*/  FFMA.FTZ R72, R157.reuse, R77, R80 ;  /* 0x0000004d9d487223 */ /* 0x040fe20000010050 */
[----:B------:R-:W-:Y:S01]  /*0d90*/  SHF.L.U32 R160, R66, 0x10, RZ ;  /* 0x0000001042a07819 */ /* 0x000fe200000006ff */
[----:B------:R-:W-:Y:S01]  /*0da0*/  FADD.FTZ R105, R76, R105 ;  /* 0x000000694c697221 */ /* 0x000fe20000010000 */
[----:B------:R-:W-:Y:S01]  /*0db0*/  FFMA.FTZ R108, R157, R76, R108 ;  /* 0x0000004c9d6c7223 */ /* 0x000fe2000001006c */
[----:B------:R-:W-:Y:S01]  /*0dc0*/  FMUL.FTZ R76, R116, R141 ;  /* 0x0000008d744c7220 */ /* 0x000fe20000410000 */
[----:B------:R-:W-:Y:S01]  /*0dd0*/  FADD.FTZ R69, R69, R156 ;  /* 0x0000009c45457221 */ /* 0x000fe20000010000 */
[----:B------:R-:W-:Y:S01]  /*0de0*/  FMUL.FTZ R155, R133, R134 ;  /* 0x00000086859b7220 */ /* 0x000fe20000410000 */
        /* <DEDUP_REMOVED lines=9> */
[C---:B------:R-:W-:Y:S01]  /*0e80*/  FADD.FTZ R60, -R146.reuse, R73 ;  /* 0x00000049923c7221 */ /* 0x040fe20000010100 */
[----:B------:R-:W-:Y:S01]  /*0e90*/  FADD.FTZ R66, -R146, R74 ;  /* 0x0000004a92427221 */ /* 0x000fe20000010100 */
[----:B------:R-:W-:Y:S01]  /*0ea0*/  FMUL.FTZ R74, R124, R137 ;  /* 0x000000897c4a7220 */ /* 0x000fe20000410000 */
[----:B------:R-:W-:Y:S01]  /*0eb0*/  FADD.FTZ R69, R69, R150 ;  /* 0x0000009645457221 */ /* 0x000fe20000010000 */
[----:B------:R-:W-:Y:S01]  /*0ec0*/  FMUL.FTZ R145, R133, R162 ;  /* 0x000000a285917220 */ /* 0x000fe20000410000 */
[----:B------:R-:W-:Y:S01]  /*0ed0*/  FFMA.FTZ R72, R151, R150, R72 ;  /* 0x0000009697487223 */ /* 0x000fe20000010048 */
[----:B------:R-:W-:Y:S01]  /*0ee0*/  FADD.FTZ R91, R135, R91 ;  /* 0x0000005b875b7221 */ /* 0x000fe20000010000 */
[-C--:B------:R-:W-:Y:S01]  /*0ef0*/  FFMA.FTZ R92, R153, R135.reuse, R92 ;  /* 0x00000087995c7223 */ /* 0x080fe2000001005c */
[----:B------:R-:W-:Y:S01]  /*0f00*/  FMUL.FTZ R147, R114, R135 ;  /* 0x0000008772937220 */ /* 0x000fe20000410000 */
[----:B------:R-:W-:Y:S01]  /*0f10*/  FMUL.FTZ R135, R133, R60 ;  /* 0x0000003c85877220 */ /* 0x000fe20000410000 */
[----:B------:R-:W-:Y:S01]  /*0f20*/  FADD.FTZ R60, R69, R74 ;  /* 0x0000004a453c7221 */ /* 0x000fe20000010000 */
[----:B------:R-:W-:Y:S01]  /*0f30*/  FADD.FTZ R140, -R146, R81 ;  /* 0x00000051928c7221 */ /* 0x000fe20000010100 */
[----:B------:R-:W-:Y:S01]  /*0f40*/  FFMA.FTZ R72, R145, R74, R72 ;  /* 0x0000004a91487223 */ /* 0x000fe20000010048 */
[----:B------:R-:W-:Y:S01]  /*0f50*/  SHF.L.U32 R134, R71, 0x10, RZ ;  /* 0x0000001047867819 */ /* 0x000fe200000006ff */
[----:B------:R-:W-:Y:S01]  /*0f60*/  FMUL.FTZ R81, R133, R66 ;  /* 0x0000004285517220 */ /* 0x000fe20000410000 */
[----:B------:R-:W-:-:S02]  /*0f70*/  IMAD.U32 R66, R65, 0x10000, RZ ;  /* 0x0001000041427824 */ /* 0x000fc400078e00ff */
[----:B------:R-:W-:Y:S01]  /*0f80*/  FADD.FTZ R65, R60, R147 ;  /* 0x000000933c417221 */ /* 0x000fe20000010000 */
[----:B------:R-:W-:Y:S01]  /*0f90*/  FFMA.FTZ R60, R153, R147, R72 ;  /* 0x00000093993c7223 */ /* 0x000fe20000010048 */
[----:B------:R-:W-:Y:S01]  /*0fa0*/  FADD.FTZ R9, R134, R9 ;  /* 0x0000000986097221 */ /* 0x000fe20000010000 */
[-C--:B------:R-:W-:Y:S01]  /*0fb0*/  FFMA.FTZ R0, R135, R134.reuse, R0 ;  /* 0x0000008687007223 */ /* 0x080fe20000010000 */
[----:B------:R-:W-:Y:S01]  /*0fc0*/  FMUL.FTZ R134, R113, R134 ;  /* 0x0000008671867220 */ /* 0x000fe20000410000 */
[----:B------:R-:W-:Y:S01]  /*0fd0*/  FADD.FTZ R65, R65, R78 ;  /* 0x0000004e41417221 */ /* 0x000fe20000010000 */
[C---:B------:R-:W-:Y:S01]  /*0fe0*/  FADD.FTZ R62, -R146.reuse, R82 ;  /* 0x00000052923e7221 */ /* 0x040fe20000010100 */
[----:B------:R-:W-:Y:S01]  /*0ff0*/  FFMA.FTZ R60, R79, R78, R60 ;  /* 0x0000004e4f3c7223 */ /* 0x000fe2000001003c */
[----:B------:R-:W-:Y:S01]  /*1000*/  FADD.FTZ R146, -R146, R83 ;  /* 0x0000005392927221 */ /* 0x000fe20000010100 */
[----:B------:R-:W-:Y:S01]  /*1010*/  FMUL.FTZ R83, R133, R70 ;  /* 0x0000004685537220 */ /* 0x000fe20000410000 */
        /* <DEDUP_REMOVED lines=42> */
[----:B------:R-:W-:Y:S01]  /*12c0*/  SEL R64, R119, R128, !P4 ;  /* 0x0000008077407207 */ /* 0x000fe20006000000 */
        /* <DEDUP_REMOVED lines=21> */
.L_x_3326:
[----:B------:R-:W3:Y:S01]  /*1420*/  S2R R65, SR_CgaCtaId ;  /* 0x0000000000417919 */ /* 0x000ee20000008800 */
[----:B------:R-:W-:Y:S01]  /*1430*/  @!P1 SHF.R.U32.HI R62, RZ, 0x5, R90 ;  /* 0x00000005ff3e9819 */ /* 0x000fe2000001165a */
[----:B--2---:R-:W-:Y:S01]  /*1440*/  FADD.FTZ R73, R60, R73 ;  /* 0x000000493c497221 */ /* 0x004fe20000010000 */
[----:B01----:R-:W-:Y:S01]  /*1450*/  FADD.FTZ R72, R72, R61 ;  /* 0x0000003d48487221 */ /* 0x003fe20000010000 */
[----:B------:R-:W-:Y:S05]  /*1460*/  WARPSYNC.ALL ;  /* 0x0000000000007948 */ /* 0x000fea0003800000 */
[----:B------:R-:W-:Y:S02]  /*1470*/  @!P1 LOP3.LUT R63, R62, 0x3, RZ, 0xc0, !PT ;  /* 0x000000033e3f9812 */ /* 0x000fe400078ec0ff */
[----:B------:R-:W-:-:S02]  /*1480*/  MOV R62, 0x400 ;  /* 0x00000400003e7802 */ /* 0x000fc40000000f00 */
[----:B------:R-:W-:Y:S02]  /*1490*/  @!P1 IADD3 R63, R64, R63, RZ ;  /* 0x0000003f403f9210 */ /* 0x000fe40007ffe0ff */
[----:B------:R-:W-:Y:S02]  /*14a0*/  SHF.L.U32 R152, R142, 0x4, RZ ;  /* 0x000000048e987819 */ /* 0x000fe400000006ff */
[----:B------:R-:W-:Y:S02]  /*14b0*/  SHF.R.U32.HI R154, RZ, 0x1c, R142 ;  /* 0x0000001cff9a7819 */ /* 0x000fe4000001168e */
[----:B---3--:R-:W-:-:S04]  /*14c0*/  LEA R65, R65, R62, 0x18 ;  /* 0x0000003e41417211 */ /* 0x008fc800078ec0ff */
[----:B------:R-:W-:-:S05]  /*14d0*/  @!P1 LEA R160, R63, R65, 0x3 ;  /* 0x000000413fa09211 */ /* 0x000fca00078e18ff */
[----:B------:R-:W-:Y:S01]  /*14e0*/  @!P1 STS.64 [R160+0x2000], R72 ;  /* 0x00200048a0009388 */ /* 0x000fe20000000a00 */
[----:B------:R-:W-:Y:S01]  /*14f0*/  BAR.SYNC.DEFER_BLOCKING 0x0 ;  /* 0x0000000000007b1d */ /* 0x000fe20000010000 */
[----:B------:R-:W-:-:S04]  /*1500*/  IADD3 R60, P1, R152, UR16, RZ ;  /* 0x00000010983c7c10 */ /* 0x000fc8000ff3e0ff */
[----:B------:R-:W-:-:S06]  /*1510*/  IADD3.X R61, R154, UR17, RZ, P1, !PT ;  /* 0x000000119a3d7c10 */ /* 0x000fcc0008ffe4ff */
[----:B------:R-:W2:Y:S01]  /*1520*/  LDG.E.128 R60, desc[UR4][R60.64] ;  /* 0x000000043c3c7981 */ /* 0x000ea2000c1e1d00 */
[----:B------:R-:W-:Y:S01]  /*1530*/  IMAD R161, R64, 0x8, R65 ;  /* 0x0000000840a17824 */ /* 0x000fe200078e0241 */
[----:B------:R-:W-:Y:S02]  /*1540*/  ISETP.NE.U32.AND P2, PT, RZ, UR18, PT ;  /* 0x00000012ff007c0c */ /* 0x000fe4000bf45070 */
[----:B------:R-:W-:Y:S02]  /*1550*/  ISETP.NE.U32.AND P1, PT, R106, RZ, PT ;  /* 0x000000ff6a00720c */ /* 0x000fe40003f25070 */
[----:B------:R-:W0:Y:S01]  /*1560*/  LDS.128 R64, [R161+0x2000] ;  /* 0x00200000a1407984 */ /* 0x000e220000000c00 */
[----:B------:R-:W-:Y:S02]  /*1570*/  ISETP.NE.AND.EX P2, PT, RZ, UR19, PT, P2 ;  /* 0x00000013ff007c0c */ /* 0x000fe4000bf45320 */
[----:B------:R-:W-:Y:S01]  /*1580*/  ISETP.NE.AND.EX P1, PT, R107, RZ, PT, P1 ;  /* 0x000000ff6b00720c */ /* 0x000fe20003f25310 */
[----:B------:R-:W1:Y:S01]  /*1590*/  LDS.128 R68, [R161+0x2010] ;  /* 0x00201000a1447984 */ /* 0x000e620000000c00 */
[----:B0-----:R-:W-:Y:S01]  /*15a0*/  FADD.FTZ R163, RZ, R64 ;  /* 0x00000040ffa37221 */ /* 0x001fe20000010000 */
[----:B------:R-:W-:-:S03]  /*15b0*/  FADD.FTZ R64, RZ, R65 ;  /* 0x00000041ff407221 */ /* 0x000fc60000010000 */
[----:B------:R-:W-:Y:S01]  /*15c0*/  FADD.FTZ R163, R66, R163 ;  /* 0x000000a342a37221 */ /* 0x000fe20000010000 */
[----:B------:R-:W-:-:S03]  /*15d0*/  FADD.FTZ R64, R67, R64 ;  /* 0x0000004043407221 */ /* 0x000fc60000010000 */
[----:B-1----:R-:W-:Y:S01]  /*15e0*/  FADD.FTZ R163, R163, R68 ;  /* 0x00000044a3a37221 */ /* 0x002fe20000010000 */
[----:B------:R-:W-:Y:S01]  /*15f0*/  FADD.FTZ R64, R64, R69 ;  /* 0x0000004540407221 */ /* 0x000fe20000010000 */
[----:B------:R-:W-:Y:S02]  /*1600*/  MOV R68, RZ ;  /* 0x000000ff00447202 */ /* 0x000fe40000000f00 */
[----:B------:R-:W-:Y:S01]  /*1610*/  FADD.FTZ R70, R70, R163 ;  /* 0x000000a346467221 */ /* 0x000fe20000010000 */
[----:B------:R-:W-:-:S03]  /*1620*/  FADD.FTZ R64, R71, R64 ;  /* 0x0000004047407221 */ /* 0x000fc60000010000 */
[----:B------:R-:W-:Y:S01]  /*1630*/  FMUL.FTZ R70, R70, UR14 ;  /* 0x0000000e46467c20 */ /* 0x000fe20008410000 */
[----:B------:R-:W-:Y:S01]  /*1640*/  FMUL.FTZ R107, R64, UR14 ;  /* 0x0000000e406b7c20 */ /* 0x000fe20008410000 */
[----:B-----5:R-:W-:-:S03]  /*1650*/  MOV R64, R130 ;  /* 0x0000008200407202 */ /* 0x020fc60000000f00 */
[----:B------:R-:W-:Y:S02]  /*1660*/  FSEL R106, R70, RZ, !P3 ;  /* 0x000000ff466a7208 */ /* 0x000fe40005800000 */
[----:B------:R-:W-:Y:S02]  /*1670*/  LOP3.LUT P5, RZ, R64, 0xff, RZ, 0xc0, !PT ;  /* 0x000000ff40ff7812 */ /* 0x000fe400078ac0ff */
[----:B------:R-:W-:Y:S01]  /*1680*/  ISETP.NE.U32.AND P3, PT, RZ, UR18, PT ;  /* 0x00000012ff007c0c */ /* 0x000fe2000bf65070 */
        /* <DEDUP_REMOVED lines=8> */
[C---:B------:R-:W-:Y:S01]  /*1710*/  @P2 LEA R76, P6, R142.reuse, UR18, 0x5 ;  /* 0x000000128e4c2c11 */ /* 0x040fe2000f8c28ff */
[C---:B------:R-:W-:Y:S01]  /*1720*/  FMUL.FTZ R71, R133.reuse, R158 ;  /* 0x0000009e85477220 */ /* 0x040fe20000410000 */
[C---:B------:R-:W-:Y:S01]  /*1730*/  FMUL.FTZ R156, R133.reuse, R64 ;  /* 0x00000040859c7220 */ /* 0x040fe20000410000 */
[C---:B------:R-:W-:Y:S01]  /*1740*/  FMUL.FTZ R69, R133.reuse, R66 ;  /* 0x0000004285457220 */ /* 0x040fe20000410000 */
[----:B------:R-:W-:Y:S01]  /*1750*/  FMUL.FTZ R70, R133, R70 ;  /* 0x0000004685467220 */ /* 0x000fe20000410000 */
[----:B------:R-:W-:Y:S01]  /*1760*/  @P2 LEA.HI.X R77, R142, UR19, RZ, 0x5, P6 ;  /* 0x000000138e4d2c11 */ /* 0x000fe2000b0f2cff */
[----:B------:R-:W-:Y:S01]  /*1770*/  @P1 FADD.FTZ R71, R36, R71 ;  /* 0x0000004724471221 */ /* 0x000fe20000010000 */
[----:B------:R-:W-:Y:S01]  /*1780*/  LOP3.LUT P6, RZ, R130, 0xff00, RZ, 0xc0, !PT ;  /* 0x0000ff0082ff7812 */ /* 0x000fe200078cc0ff */
[----:B------:R-:W-:Y:S01]  /*1790*/  @P1 FADD.FTZ R156, R37, R156 ;  /* 0x0000009c259c1221 */ /* 0x000fe20000010000 */
[----:B------:R-:W-:Y:S01]  /*17a0*/  ISETP.NE.AND.EX P3, PT, RZ, UR19, PT, P3 ;  /* 0x00000013ff007c0c */ /* 0x000fe2000bf65330 */
[----:B------:R-:W-:Y:S01]  /*17b0*/  @P1 FADD.FTZ R69, R38, R69 ;  /* 0x0000004526451221 */ /* 0x000fe20000010000 */
[----:B------:R-:W-:Y:S01]  /*17c0*/  @P1 FADD.FTZ R70, R39, R70 ;  /* 0x0000004627461221 */ /* 0x000fe20000010000 */
[----:B------:R-:W-:Y:S01]  /*17d0*/  HFMA2.MMA R155, -RZ, RZ, 0, 0 ;  /* 0x00000000ff9b7435 */ /* 0x000fe200000001ff */
[C---:B------:R-:W-:Y:S01]  /*17e0*/  SEL R64, R71.reuse, R52, P3 ;  /* 0x0000003447407207 */ /* 0x040fe20001800000 */
[-C--:B------:R-:W-:Y:S01]  /*17f0*/  FMUL.FTZ R71, R71, R138.reuse ;  /* 0x0000008a47477220 */ /* 0x080fe20000410000 */
[C---:B------:R-:W-:Y:S01]  /*1800*/  SEL R65, R156.reuse, R53, P3 ;  /* 0x000000359c417207 */ /* 0x040fe20001800000 */
[----:B------:R-:W-:Y:S01]  /*1810*/  FMUL.FTZ R156, R156, R138 ;  /* 0x0000008a9c9c7220 */ /* 0x000fe20000410000 */
[----:B------:R-:W-:Y:S01]  /*1820*/  SEL R66, R69, R54, P3 ;  /* 0x0000003645427207 */ /* 0x000fe20001800000 */
[----:B------:R-:W-:Y:S01]  /*1830*/  FMUL.FTZ R73, R71, UR15 ;  /* 0x0000000f47497c20 */ /* 0x000fe20008410000 */
[----:B------:R-:W-:Y:S01]  /*1840*/  SEL R67, R70, R55, P3 ;  /* 0x0000003746437207 */ /* 0x000fe20001800000 */
[----:B------:R-:W-:Y:S01]  /*1850*/  @P5 IMAD.U32 R71, R32, 0x10000, RZ ;  /* 0x0001000020475824 */ /* 0x000fe200078e00ff */
[----:B------:R-:W-:Y:S01]  /*1860*/  HFMA2.MMA R142, -RZ, RZ, 0, 0 ;  /* 0x00000000ff8e7435 */ /* 0x000fe200000001ff */
[----:B------:R-:W-:Y:S01]  /*1870*/  FFMA.FTZ R149, R149, R107, R106 ;  /* 0x0000006b95957223 */ /* 0x000fe2000001006a */
[----:B------:R-:W-:Y:S01]  /*1880*/  FMUL.FTZ R70, R70, R138 ;  /* 0x0000008a46467220 */ /* 0x000fe20000410000 */
[----:B------:R0:W-:Y:S01]  /*1890*/  @P2 STG.E.128 desc[UR4][R76.64], R64 ;  /* 0x000000404c002986 */ /* 0x0001e2000c101d04 */
[----:B------:R-:W-:Y:S01]  /*18a0*/  @P5 FMUL.FTZ R68, R73, R71 ;  /* 0x0000004749445220 */ /* 0x000fe20000410000 */
[----:B------:R-:W-:Y:S01]  /*18b0*/  FADD.FTZ R148, R148, -R149 ;  /* 0x8000009594947221 */ /* 0x000fe20000010000 */
[----:B------:R-:W-:-:S02]  /*18c0*/  IMAD.MOV.U32 R149, RZ, RZ, RZ ;  /* 0x000000ffff957224 */ /* 0x000fc400078e00ff */
[----:B------:R-:W-:Y:S01]  /*18d0*/  FMUL.FTZ R70, R70, UR15 ;  /* 0x0000000f46467c20 */ /* 0x000fe20008410000 */
[-CC-:B------:R-:W-:Y:S01]  /*18e0*/  FFMA.FTZ R151, R151, R107.reuse, R106.reuse ;  /* 0x0000006b97977223 */ /* 0x180fe2000001006a */
[----:B------:R-:W-:Y:S01]  /*18f0*/  MOV R157, RZ ;  /* 0x000000ff009d7202 */ /* 0x000fe20000000f00 */
[----:B------:R-:W-:-:S04]  /*1900*/  FFMA.FTZ R145, R145, R107, R106 ;  /* 0x0000006b91917223 */ /* 0x000fc8000001006a */
[----:B------:R-:W-:Y:S01]  /*1910*/  FADD.FTZ R74, R74, -R145 ;  /* 0x800000914a4a7221 */ /* 0x000fe20000010000 */
[----:B0-----:R-:W-:Y:S01]  /*1920*/  @P6 PRMT R64, R32, 0x7632, R64 ;  /* 0x0000763220406816 */ /* 0x001fe20000000040 */
[----:B------:R-:W-:Y:S01]  /*1930*/  FMUL.FTZ R67, R156, UR15 ;  /* 0x0000000f9c437c20 */ /* 0x000fe20008410000 */
[----:B------:R-:W-:Y:S01]  /*1940*/  MOV R65, RZ ;  /* 0x000000ff00417202 */ /* 0x000fe20000000f00 */
[----:B------:R-:W-:Y:S01]  /*1950*/  FADD.FTZ R66, R150, -R151 ;  /* 0x8000009796427221 */ /* 0x000fe20000010000 */
[----:B------:R-:W-:-:S03]  /*1960*/  @P6 SHF.L.U32 R64, R64, 0x10, RZ ;  /* 0x0000001040406819 */ /* 0x000fc600000006ff */
[----:B------:R-:W-:Y:S02]  /*1970*/  FMUL.FTZ R66, R133, R66 ;  /* 0x0000004285427220 */ /* 0x000fe40000410000 */
[----:B------:R-:W-:Y:S02]  /*1980*/  @P6 FMUL.FTZ R65, R67, R64 ;  /* 0x0000004043416220 */ /* 0x000fe40000410000 */
[----:B------:R-:W-:-:S03]  /*1990*/  @P1 FADD.FTZ R66, R41, R66 ;  /* 0x0000004229421221 */ /* 0x000fc60000010000 */
[----:B------:R-:W-:Y:S02]  /*19a0*/  F2FP.BF16.F32.PACK_AB R68, R65, R68 ;  /* 0x000000444144723e */ /* 0x000fe400000010ff */
[----:B------:R-:W-:Y:S02]  /*19b0*/  SEL R65, R66, R57, P3 ;  /* 0x0000003942417207 */ /* 0x000fe40001800000 */
[C---:B--2---:R-:W-:Y:S02]  /*19c0*/  @P5 SHF.L.U32 R72, R60.reuse, 0x10, RZ ;  /* 0x000000103c485819 */ /* 0x044fe400000006ff */
[----:B------:R-:W-:-:S03]  /*19d0*/  @P6 PRMT R60, R60, 0x7632, R60 ;  /* 0x000076323c3c6816 */ /* 0x000fc6000000003c */
[----:B------:R-:W-:Y:S01]  /*19e0*/  @P5 FMUL.FTZ R155, R73, R72 ;  /* 0x00000048499b5220 */ /* 0x000fe20000410000 */
[----:B------:R-:W-:Y:S02]  /*19f0*/  LOP3.LUT P5, RZ, R130, 0xff0000, RZ, 0xc0, !PT ;  /* 0x00ff000082ff7812 */ /* 0x000fe400078ac0ff */
[----:B------:R-:W-:-:S05]  /*1a00*/  @P6 SHF.L.U32 R60, R60, 0x10, RZ ;  /* 0x000000103c3c6819 */ /* 0x000fca00000006ff */
[----:B------:R-:W-:Y:S01]  /*1a10*/  @P6 FMUL.FTZ R142, R67, R60 ;  /* 0x0000003c438e6220 */ /* 0x000fe20000410000 */
[----:B------:R-:W-:Y:S01]  /*1a20*/  LOP3.LUT P6, RZ, R130, 0xff000000, RZ, 0xc0, !PT ;  /* 0xff00000082ff7812 */ /* 0x000fe200078cc0ff */
[----:B------:R-:W-:Y:S01]  /*1a30*/  FMUL.FTZ R60, R69, R138 ;  /* 0x0000008a453c7220 */ /* 0x000fe20000410000 */
[----:B------:R-:W-:Y:S01]  /*1a40*/  HFMA2.MMA R69, -RZ, RZ, 0, 0 ;  /* 0x00000000ff457435 */ /* 0x000fe200000001ff */
[----:B------:R-:W-:Y:S02]  /*1a50*/  MOV R130, RZ ;  /* 0x000000ff00827202 */ /* 0x000fe40000000f00 */
[----:B------:R-:W-:Y:S01]  /*1a60*/  FMUL.FTZ R67, R60, UR15 ;  /* 0x0000000f3c437c20 */ /* 0x000fe20008410000 */
[----:B------:R-:W-:Y:S02]  /*1a70*/  @P5 SHF.L.U32 R60, R33, 0x10, RZ ;  /* 0x00000010213c5819 */ /* 0x000fe400000006ff */
[----:B------:R-:W-:-:S03]  /*1a80*/  @P5 SHF.L.U32 R64, R61, 0x10, RZ ;  /* 0x000000103d405819 */ /* 0x000fc600000006ff */
[----:B------:R-:W-:Y:S02]  /*1a90*/  @P5 FMUL.FTZ R69, R67, R60 ;  /* 0x0000003c43455220 */ /* 0x000fe40000410000 */
[----:B------:R-:W-:Y:S01]  /*1aa0*/  @P6 PRMT R60, R33, 0x7632, R60 ;  /* 0x00007632213c6816 */ /* 0x000fe2000000003c */
[----:B------:R-:W-:Y:S01]  /*1ab0*/  @P5 FMUL.FTZ R149, R67, R64 ;  /* 0x0000004043955220 */ /* 0x000fe20000410000 */
[----:B------:R-:W-:Y:S01]  /*1ac0*/  @P6 PRMT R61, R61, 0x7632, R61 ;  /* 0x000076323d3d6816 */ /* 0x000fe2000000003d */
[----:B------:R-:W-:Y:S01]  /*1ad0*/  FMUL.FTZ R67, R133, R148 ;  /* 0x0000009485437220 */ /* 0x000fe20000410000 */
[----:B------:R-:W-:Y:S01]  /*1ae0*/  LOP3.LUT P5, RZ, R131, 0xff, RZ, 0xc0, !PT ;  /* 0x000000ff83ff7812 */ /* 0x000fe200078ac0ff */
[----:B------:R-:W-:Y:S01]  /*1af0*/  HFMA2.MMA R64, -RZ, RZ, 0, 0 ;  /* 0x00000000ff407435 */ /* 0x000fe200000001ff */
[----:B------:R-:W-:Y:S01]  /*1b00*/  @P6 SHF.L.U32 R61, R61, 0x10, RZ ;  /* 0x000000103d3d6819 */ /* 0x000fe200000006ff */
[----:B------:R-:W-:Y:S02]  /*1b10*/  @P6 IMAD.U32 R60, R60, 0x10000, RZ ;  /* 0x000100003c3c6824 */ /* 0x000fe400078e00ff */
[----:B------:R-:W-:Y:S01]  /*1b20*/  @P1 FADD.FTZ R67, R40, R67 ;  /* 0x0000004328431221 */ /* 0x000fe20000010000 */
[----:B------:R-:W-:Y:S01]  /*1b30*/  SHF.R.U32.HI R148, RZ, 0x1c, R132 ;  /* 0x0000001cff947819 */ /* 0x000fe20000011684 */
[C---:B------:R-:W-:Y:S01]  /*1b40*/  @P6 FMUL.FTZ R130, R70.reuse, R61 ;  /* 0x0000003d46826220 */ /* 0x040fe20000410000 */
[----:B------:R-:W-:Y:S01]  /*1b50*/  @P6 FMUL.FTZ R64, R70, R60 ;  /* 0x0000003c46406220 */ /* 0x000fe20000410000 */
[----:B------:R-:W-:Y:S01]  /*1b60*/  LOP3.LUT P6, RZ, R131, 0xff00, RZ, 0xc0, !PT ;  /* 0x0000ff0083ff7812 */ /* 0x000fe200078cc0ff */
[----:B------:R-:W-:Y:S01]  /*1b70*/  FMUL.FTZ R60, R67, R138 ;  /* 0x0000008a433c7220 */ /* 0x000fe20000410000 */
[----:B------:R-:W-:-:S02]  /*1b80*/  IMAD.MOV.U32 R70, RZ, RZ, RZ ;  /* 0x000000ffff467224 */ /* 0x000fc400078e00ff */
[----:B------:R-:W-:Y:S01]  /*1b90*/  @P5 SHF.L.U32 R61, R62, 0x10, RZ ;  /* 0x000000103e3d5819 */ /* 0x000fe200000006ff */
[----:B------:R-:W-:Y:S01]  /*1ba0*/  FMUL.FTZ R71, R60, UR15 ;  /* 0x0000000f3c477c20 */ /* 0x000fe20008410000 */
[----:B------:R-:W-:Y:S02]  /*1bb0*/  @P5 SHF.L.U32 R60, R34, 0x10, RZ ;  /* 0x00000010223c5819 */ /* 0x000fe400000006ff */
[----:B------:R-:W-:Y:S01]  /*1bc0*/  F2FP.BF16.F32.PACK_AB R69, R64, R69 ;  /* 0x000000454045723e */ /* 0x000fe200000010ff */
[C---:B------:R-:W-:Y:S02]  /*1bd0*/  @P5 FMUL.FTZ R157, R71.reuse, R61 ;  /* 0x0000003d479d5220 */ /* 0x040fe40000410000 */
[----:B------:R-:W-:Y:S01]  /*1be0*/  @P5 FMUL.FTZ R70, R71, R60 ;  /* 0x0000003c47465220 */ /* 0x000fe20000410000 */
[----:B------:R-:W-:Y:S01]  /*1bf0*/  FMUL.FTZ R60, R66, R138 ;  /* 0x0000008a423c7220 */ /* 0x000fe20000410000 */
[----:B------:R-:W-:Y:S01]  /*1c00*/  @P6 PRMT R61, R34, 0x7632, R61 ;  /* 0x00007632223d6816 */ /* 0x000fe2000000003d */
[----:B------:R-:W-:Y:S01]  /*1c10*/  HFMA2.MMA R71, -RZ, RZ, 0, 0 ;  /* 0x00000000ff477435 */ /* 0x000fe200000001ff */
[----:B------:R-:W-:Y:S01]  /*1c20*/  @P6 PRMT R62, R62, 0x7632, R62 ;  /* 0x000076323e3e6816 */ /* 0x000fe2000000003e */
[----:B------:R-:W-:Y:S01]  /*1c30*/  FMUL.FTZ R72, R60, UR15 ;  /* 0x0000000f3c487c20 */ /* 0x000fe20008410000 */
[----:B------:R-:W-:-:S02]  /*1c40*/  @P6 SHF.L.U32 R61, R61, 0x10, RZ ;  /* 0x000000103d3d6819 */ /* 0x000fc400000006ff */
[----:B------:R-:W-:Y:S01]  /*1c50*/  @P6 SHF.L.U32 R60, R62, 0x10, RZ ;  /* 0x000000103e3c6819 */ /* 0x000fe200000006ff */
[----:B------:R-:W-:Y:S01]  /*1c60*/  IMAD.MOV.U32 R62, RZ, RZ, RZ ;  /* 0x000000ffff3e7224 */ /* 0x000fe200078e00ff */
[----:B------:R-:W-:Y:S01]  /*1c70*/  LOP3.LUT P5, RZ, R131, 0xff000000, RZ, 0xc0, !PT ;  /* 0xff00000083ff7812 */ /* 0x000fe200078ac0ff */
[C---:B------:R-:W-:Y:S02]  /*1c80*/  @P6 FMUL.FTZ R71, R72.reuse, R61 ;  /* 0x0000003d48476220 */ /* 0x040fe40000410000 */
[----:B------:R-:W-:Y:S01]  /*1c90*/  @P6 FMUL.FTZ R62, R72, R60 ;  /* 0x0000003c483e6220 */ /* 0x000fe20000410000 */
[----:B------:R-:W-:Y:S01]  /*1ca0*/  FFMA.FTZ R72, R153, R107, R106 ;  /* 0x0000006b99487223 */ /* 0x000fe2000001006a */
[----:B------:R-:W-:Y:S02]  /*1cb0*/  IADD3 R60, P6, R152, UR20, RZ ;  /* 0x00000014983c7c10 */ /* 0x000fe4000ffde0ff */
[----:B------:R-:W-:Y:S01]  /*1cc0*/  F2FP.BF16.F32.PACK_AB R70, R71, R70 ;  /* 0x000000464746723e */ /* 0x000fe200000010ff */
[----:B------:R-:W-:Y:S01]  /*1cd0*/  FADD.FTZ R150, R147, -R72 ;  /* 0x8000004893967221 */ /* 0x000fe20000010000 */
[----:B------:R-:W-:Y:S01]  /*1ce0*/  SHF.L.U32 R147, R132, 0x4, RZ ;  /* 0x0000000484937819 */ /* 0x000fe200000006ff */
[----:B------:R-:W-:Y:S01]  /*1cf0*/  HFMA2.MMA R71, -RZ, RZ, 0, 0 ;  /* 0x00000000ff477435 */ /* 0x000fe200000001ff */
[----:B------:R-:W-:Y:S01]  /*1d00*/  IADD3.X R61, R154, UR21, RZ, P6, !PT ;  /* 0x000000159a3d7c10 */ /* 0x000fe2000b7fe4ff */
[----:B------:R-:W-:Y:S01]  /*1d10*/  FMUL.FTZ R150, R133, R150 ;  /* 0x0000009685967220 */ /* 0x000fe20000410000 */
[----:B------:R-:W-:-:S02]  /*1d20*/  IADD3 R72, P6, R147, UR16, RZ ;  /* 0x0000001093487c10 */ /* 0x000fc4000ffde0ff */
[----:B------:R-:W-:Y:S01]  /*1d30*/  @P5 PRMT R75, R35, 0x7632, R75 ;  /* 0x00007632234b5816 */ /* 0x000fe2000000004b */
[----:B------:R-:W-:Y:S01]  /*1d40*/  @P1 FADD.FTZ R150, R43, R150 ;  /* 0x000000962b961221 */ /* 0x000fe20000010000 */
[----:B------:R-:W-:Y:S02]  /*1d50*/  IADD3.X R73, R148, UR17, RZ, P6, !PT ;  /* 0x0000001194497c10 */ /* 0x000fe4000b7fe4ff */
[----:B------:R-:W-:Y:S01]  /*1d60*/  LOP3.LUT P6, RZ, R131, 0xff0000, RZ, 0xc0, !PT ;  /* 0x00ff000083ff7812 */ /* 0x000fe200078cc0ff */
[----:B------:R-:W-:Y:S01]  /*1d70*/  FMUL.FTZ R131, R150, R138 ;  /* 0x0000008a96837220 */ /* 0x000fe20000410000 */
[----:B------:R-:W-:Y:S01]  /*1d80*/  @P5 SHF.L.U32 R154, R75, 0x10, RZ ;  /* 0x000000104b9a5819 */ /* 0x000fe200000006ff */
[----:B------:R-:W-:Y:S01]  /*1d90*/  FMUL.FTZ R75, R133, R74 ;  /* 0x0000004a854b7220 */ /* 0x000fe20000410000 */
[----:B------:R-:W-:Y:S01]  /*1da0*/  MOV R152, RZ ;  /* 0x000000ff00987202 */ /* 0x000fe20000000f00 */
[----:B------:R-:W-:Y:S02]  /*1db0*/  FMUL.FTZ R131, R131, UR15 ;  /* 0x0000000f83837c20 */ /* 0x000fe40008410000 */
[----:B------:R-:W-:-:S02]  /*1dc0*/  @P1 FADD.FTZ R75, R42, R75 ;  /* 0x0000004b2a4b1221 */ /* 0x000fc40000010000 */
[----:B------:R-:W-:Y:S02]  /*1dd0*/  @P5 FMUL.FTZ R152, R131, R154 ;  /* 0x0000009a83985220 */ /* 0x000fe40000410000 */
[C---:B------:R-:W-:Y:S01]  /*1de0*/  FMUL.FTZ R145, R75.reuse, R138 ;  /* 0x0000008a4b917220 */ /* 0x040fe20000410000 */
[----:B------:R-:W-:Y:S01]  /*1df0*/  SEL R66, R75, R58, P3 ;  /* 0x0000003a4b427207 */ /* 0x000fe20001800000 */
[----:B------:R-:W-:Y:S02]  /*1e00*/  @P6 IMAD.U32 R64, R35, 0x10000, RZ ;  /* 0x0001000023406824 */ /* 0x000fe400078e00ff */
[----:B------:R-:W-:-:S04]  /*1e10*/  FMUL.FTZ R145, R145, UR15 ;  /* 0x0000000f91917c20 */ /* 0x000fc80008410000 */
[----:B------:R-:W-:Y:S01]  /*1e20*/  @P6 FMUL.FTZ R71, R145, R64 ;  /* 0x0000004091476220 */ /* 0x000fe20000410000 */
[----:B------:R-:W-:Y:S02]  /*1e30*/  SEL R64, R67, R56, P3 ;  /* 0x0000003843407207 */ /* 0x000fe40001800000 */
[----:B------:R-:W-:Y:S02]  /*1e40*/  SEL R67, R150, R59, P3 ;  /* 0x0000003b96437207 */ /* 0x000fe40001800000 */
[----:B------:R-:W-:-:S03]  /*1e50*/  F2FP.BF16.F32.PACK_AB R71, R152, R71 ;  /* 0x000000479847723e */ /* 0x000fc600000010ff */
[----:B------:R-:W-:Y:S04]  /*1e60*/  @P2 STG.E.128 desc[UR4][R76.64+0x10], R64 ;  /* 0x000010404c002986 */ /* 0x000fe8000c101d04 */
[----:B------:R0:W-:Y:S04]  /*1e70*/  STG.E.128 desc[UR4][R60.64], R68 ;  /* 0x000000443c007986 */ /* 0x0001e8000c101d04 */
[----:B------:R-:W2:Y:S01]  /*1e80*/  LDG.E.128 R72, desc[UR4][R72.64] ;  /* 0x0000000448487981 */ /* 0x000ea2000c1e1d00 */
        /* <DEDUP_REMOVED lines=13> */
[----:B0-----:R-:W-:Y:S01]  /*1f60*/  @P6 SHF.L.U32 R60, R63, 0x10, RZ ;  /* 0x000000103f3c6819 */ /* 0x001fe200000006ff */
[----:B------:R-:W-:Y:S01]  /*1f70*/  FADD.FTZ R140, R141, -R140 ;  /* 0x8000008c8d8c7221 */ /* 0x000fe20000010000 */
[----:B------:R-:W-:Y:S01]  /*1f80*/  @P5 PRMT R61, R63, 0x7632, R61 ;  /* 0x000076323f3d5816 */ /* 0x000fe2000000003d */
[----:B------:R-:W-:Y:S01]  /*1f90*/  FADD.FTZ R144, R144, -R139 ;  /* 0x8000008b90907221 */ /* 0x000fe20000010000 */
[----:B------:R-:W-:Y:S01]  /*1fa0*/  FADD.FTZ R106, R143, -R106 ;  /* 0x8000006a8f6a7221 */ /* 0x000fe20000010000 */
[----:B------:R-:W-:Y:S01]  /*1fb0*/  MOV R63, RZ ;  /* 0x000000ff003f7202 */ /* 0x000fe20000000f00 */
[----:B------:R-:W-:Y:S01]  /*1fc0*/  @P6 FMUL.FTZ R63, R145, R60 ;  /* 0x0000003c913f6220 */ /* 0x000fe20000410000 */
[----:B------:R-:W-:Y:S01]  /*1fd0*/  @P5 SHF.L.U32 R64, R61, 0x10, RZ ;  /* 0x000000103d405819 */ /* 0x000fe200000006ff */
[C---:B------:R-:W-:Y:S01]  /*1fe0*/  FMUL.FTZ R61, R133.reuse, R78 ;  /* 0x0000004e853d7220 */ /* 0x040fe20000410000 */
[C---:B------:R-:W-:Y:S01]  /*1ff0*/  FMUL.FTZ R134, R133.reuse, R134 ;  /* 0x0000008685867220 */ /* 0x040fe20000410000 */
[C---:B------:R-:W-:Y:S01]  /*2000*/  FMUL.FTZ R65, R133.reuse, R80 ;  /* 0x0000005085417220 */ /* 0x040fe20000410000 */
[C---:B------:R-:W-:Y:S01]  /*2010*/  FMUL.FTZ R136, R133.reuse, R136 ;  /* 0x0000008885887220 */ /* 0x040fe20000410000 */
[C---:B------:R-:W-:Y:S01]  /*2020*/  FMUL.FTZ R69, R133.reuse, R82 ;  /* 0x0000005285457220 */ /* 0x040fe20000410000 */
[C---:B------:R-:W-:Y:S01]  /*2030*/  FMUL.FTZ R140, R133.reuse, R140 ;  /* 0x0000008c858c7220 */ /* 0x040fe20000410000 */
[C---:B------:R-:W-:Y:S01]  /*2040*/  FMUL.FTZ R79, R133.reuse, R144 ;  /* 0x00000090854f7220 */ /* 0x040fe20000410000 */
[----:B------:R-:W-:Y:S01]  /*2050*/  FMUL.FTZ R106, R133, R106 ;  /* 0x0000006a856a7220 */ /* 0x000fe20000410000 */
[----:B------:R-:W-:Y:S01]  /*2060*/  IMAD.MOV.U32 R60, RZ, RZ, R96 ;  /* 0x000000ffff3c7224 */ /* 0x000fe200078e0060 */
[----:B------:R-:W-:Y:S01]  /*2070*/  LOP3.LUT P6, RZ, R96, 0xff0000, RZ, 0xc0, !PT ;  /* 0x00ff000060ff7812 */ /* 0x000fe200078cc0ff */
        /* <DEDUP_REMOVED lines=8> */
[----:B------:R-:W-:Y:S01]  /*2100*/  LOP3.LUT P1, RZ, R60, 0xff, RZ, 0xc0, !PT ;  /* 0x000000ff3cff7812 */ /* 0x000fe2000782c0ff */
[----:B------:R-:W-:Y:S01]  /*2110*/  HFMA2.MMA R66, -RZ, RZ, 0, 0 ;  /* 0x00000000ff427435 */ /* 0x000fe200000001ff */
[C---:B------:R-:W-:Y:S01]  /*2120*/  SEL R54, R65.reuse, R54, P3 ;  /* 0x0000003641367207 */ /* 0x040fe20001800000 */
[----:B------:R-:W-:Y:S01]  /*2130*/  FMUL.FTZ R65, R65, R138 ;  /* 0x0000008a41417220 */ /* 0x000fe20000410000 */
[C---:B------:R-:W-:Y:S01]  /*2140*/  SEL R52, R61.reuse, R52, P3 ;  /* 0x000000343d347207 */ /* 0x040fe20001800000 */
[----:B------:R-:W-:Y:S01]  /*2150*/  HFMA2.MMA R70, -RZ, RZ, 0, 0 ;  /* 0x00000000ff467435 */ /* 0x000fe200000001ff */
[----:B------:R-:W-:Y:S01]  /*2160*/  FMUL.FTZ R61, R61, R138 ;  /* 0x0000008a3d3d7220 */ /* 0x000fe20000410000 */
[----:B------:R-:W-:Y:S01]  /*2170*/  @P5 FMUL.FTZ R66, R131, R64 ;  /* 0x0000004083425220 */ /* 0x000fe20000410000 */
[----:B------:R-:W-:Y:S01]  /*2180*/  LOP3.LUT P5, RZ, R97, 0xff, RZ, 0xc0, !PT ;  /* 0x000000ff61ff7812 */ /* 0x000fe200078ac0ff */
[----:B------:R-:W-:Y:S01]  /*2190*/  FMUL.FTZ R78, R65, UR15 ;  /* 0x0000000f414e7c20 */ /* 0x000fe20008410000 */
[----:B------:R-:W-:Y:S01]  /*21a0*/  @P6 SHF.L.U32 R67, R29, 0x10, RZ ;  /* 0x000000101d436819 */ /* 0x000fe200000006ff */
[----:B------:R-:W-:Y:S01]  /*21b0*/  FMUL.FTZ R81, R61, UR15 ;  /* 0x0000000f3d517c20 */ /* 0x000fe20008410000 */
[C---:B------:R-:W-:Y:S01]  /*21c0*/  SEL R56, R69.reuse, R56, P3 ;  /* 0x0000003845387207 */ /* 0x040fe20001800000 */
[----:B------:R-:W-:Y:S01]  /*21d0*/  FMUL.FTZ R69, R69, R138 ;  /* 0x0000008a45457220 */ /* 0x000fe20000410000 */
[----:B------:R-:W-:Y:S01]  /*21e0*/  @P1 SHF.L.U32 R64, R28, 0x10, RZ ;  /* 0x000000101c401819 */ /* 0x000fe200000006ff */
[----:B------:R-:W-:Y:S01]  /*21f0*/  @P6 FMUL.FTZ R70, R78, R67 ;  /* 0x000000434e466220 */ /* 0x000fe20000410000 */
[----:B------:R-:W-:Y:S01]  /*2200*/  SEL R53, R134, R53, P3 ;  /* 0x0000003586357207 */ /* 0x000fe20001800000 */
[----:B------:R-:W-:Y:S01]  /*2210*/  HFMA2.MMA R67, -RZ, RZ, 0, 0 ;  /* 0x00000000ff437435 */ /* 0x000fe200000001ff */
[----:B------:R-:W-:Y:S01]  /*2220*/  SEL R55, R136, R55, P3 ;  /* 0x0000003788377207 */ /* 0x000fe20001800000 */
[----:B------:R-:W-:Y:S01]  /*2230*/  FMUL.FTZ R80, R69, UR15 ;  /* 0x0000000f45507c20 */ /* 0x000fe20008410000 */
[----:B------:R-:W-:Y:S01]  /*2240*/  SEL R57, R140, R57, P3 ;  /* 0x000000398c397207 */ /* 0x000fe20001800000 */
[----:B------:R-:W-:Y:S01]  /*2250*/  @P5 IMAD.U32 R71, R30, 0x10000, RZ ;  /* 0x000100001e475824 */ /* 0x000fe200078e00ff */
[----:B------:R-:W-:Y:S01]  /*2260*/  SEL R58, R79, R58, P3 ;  /* 0x0000003a4f3a7207 */ /* 0x000fe20001800000 */
[-C--:B------:R-:W-:Y:S01]  /*2270*/  FMUL.FTZ R134, R134, R138.reuse ;  /* 0x0000008a86867220 */ /* 0x080fe20000410000 */
[----:B------:R-:W-:Y:S01]  /*2280*/  SEL R59, R106, R59, P3 ;  /* 0x0000003b6a3b7207 */ /* 0x000fe20001800000 */
[-C--:B------:R-:W-:Y:S01]  /*2290*/  FMUL.FTZ R136, R136, R138.reuse ;  /* 0x0000008a88887220 */ /* 0x080fe20000410000 */
[----:B------:R-:W-:Y:S01]  /*22a0*/  @P2 LEA R60, P3, R132, UR18, 0x5 ;  /* 0x00000012843c2c11 */ /* 0x000fe2000f8628ff */
[----:B------:R-:W-:Y:S01]  /*22b0*/  FMUL.FTZ R140, R140, R138 ;  /* 0x0000008a8c8c7220 */ /* 0x000fe20000410000 */
[----:B------:R-:W-:Y:S01]  /*22c0*/  MOV R68, RZ ;  /* 0x000000ff00447202 */ /* 0x000fe20000000f00 */
[----:B------:R-:W-:Y:S01]  /*22d0*/  @P1 FMUL.FTZ R68, R81, R64 ;  /* 0x0000004051441220 */ /* 0x000fe20000410000 */
[----:B------:R-:W-:Y:S01]  /*22e0*/  @P2 LEA.HI.X R61, R132, UR19, RZ, 0x5, P3 ;  /* 0x00000013843d2c11 */ /* 0x000fe200098f2cff */
[----:B------:R-:W-:Y:S01]  /*22f0*/  FMUL.FTZ R106, R106, R138 ;  /* 0x0000008a6a6a7220 */ /* 0x000fe20000410000 */
[----:B------:R-:W-:Y:S01]  /*2300*/  LOP3.LUT P3, RZ, R96, 0xff00, RZ, 0xc0, !PT ;  /* 0x0000ff0060ff7812 */ /* 0x000fe2000786c0ff */
[----:B------:R-:W-:Y:S01]  /*2310*/  FMUL.FTZ R136, R136, UR15 ;  /* 0x0000000f88887c20 */ /* 0x000fe20008410000 */
[----:B------:R-:W-:Y:S01]  /*2320*/  MOV R69, RZ ;  /* 0x000000ff00457202 */ /* 0x000fe20000000f00 */
[----:B------:R-:W-:Y:S01]  /*2330*/  @P2 STG.E.128 desc[UR4][R60.64], R52 ;  /* 0x000000343c002986 */ /* 0x000fe2000c101d04 */
[----:B------:R-:W-:Y:S01]  /*2340*/  MOV R76, RZ ;  /* 0x000000ff004c7202 */ /* 0x000fe20000000f00 */
[----:B------:R-:W-:Y:S01]  /*2350*/  @P5 FMUL.FTZ R76, R80, R71 ;  /* 0x00000047504c5220 */ /* 0x000fe20000410000 */
[----:B------:R-:W-:Y:S01]  /*2360*/  HFMA2.MMA R71, -RZ, RZ, 0, 0 ;  /* 0x00000000ff477435 */ /* 0x000fe200000001ff */
[----:B------:R0:W-:Y:S01]  /*2370*/  @P2 STG.E.128 desc[UR4][R60.64+0x10], R56 ;  /* 0x000010383c002986 */ /* 0x0001e2000c101d04 */
[----:B------:R-:W-:Y:S01]  /*2380*/  LOP3.LUT P2, RZ, R96, 0xff000000, RZ, 0xc0, !PT ;  /* 0xff00000060ff7812 */ /* 0x000fe2000784c0ff */
[----:B------:R-:W-:Y:S01]  /*2390*/  HFMA2.MMA R96, -RZ, RZ, 0, 0 ;  /* 0x00000000ff607435 */ /* 0x000fe200000001ff */
[----:B------:R-:W-:Y:S01]  /*23a0*/  FMUL.FTZ R107, R140, UR15 ;  /* 0x0000000f8c6b7c20 */ /* 0x000fe20008410000 */
[----:B------:R-:W-:Y:S01]  /*23b0*/  FMUL.FTZ R106, R106, UR15 ;  /* 0x0000000f6a6a7c20 */ /* 0x000fe20008410000 */
        /* <DEDUP_REMOVED lines=8> */
[----:B------:R-:W-:Y:S01]  /*2440*/  FADD.FTZ R19, R130, R19 ;  /* 0x0000001382137221 */ /* 0x000fe20000010000 */
[----:B------:R-:W-:Y:S01]  /*2450*/  FADD.FTZ R22, R157, R22 ;  /* 0x000000169d167221 */ /* 0x000fe20000010000 */
[----:B------:R-:W-:Y:S01]  /*2460*/  SEL R143, RZ, 0x1, P4 ;  /* 0x00000001ff8f7807 */ /* 0x000fe20002000000 */
[----:B0-----:R-:W-:Y:S01]  /*2470*/  IMAD.MOV.U32 R61, RZ, RZ, RZ ;  /* 0x000000ffff3d7224 */ /* 0x001fe200078e00ff */
[----:B--2---:R-:W-:Y:S01]  /*2480*/  @P6 SHF.L.U32 R65, R73, 0x10, RZ ;  /* 0x0000001049416819 */ /* 0x004fe200000006ff */
[----:B------:R-:W-:Y:S01]  /*2490*/  @P1 IMAD.U32 R64, R72, 0x10000, RZ ;  /* 0x0001000048401824 */ /* 0x000fe200078e00ff */
[----:B------:R-:W-:-:S02]  /*24a0*/  @P5 SHF.L.U32 R77, R74, 0x10, RZ ;  /* 0x000000104a4d5819 */ /* 0x000fc400000006ff */
[----:B------:R-:W-:Y:S01]  /*24b0*/  @P3 PRMT R72, R28, 0x7632, R72 ;  /* 0x000076321c483816 */ /* 0x000fe20000000048 */
[----:B------:R-:W-:Y:S01]  /*24c0*/  @P1 FMUL.FTZ R67, R81, R64 ;  /* 0x0000004051431220 */ /* 0x000fe20000410000 */
[----:B------:R-:W-:Y:S01]  /*24d0*/  @P6 FMUL.FTZ R69, R78, R65 ;  /* 0x000000414e456220 */ /* 0x000fe20000410000 */
[----:B------:R-:W-:Y:S01]  /*24e0*/  IADD3 R64, P6, R147, UR20, RZ ;  /* 0x0000001493407c10 */ /* 0x000fe2000ffde0ff */
[----:B------:R-:W-:Y:S01]  /*24f0*/  @P5 FMUL.FTZ R71, R80, R77 ;  /* 0x0000004d50475220 */ /* 0x000fe20000410000 */
[----:B------:R-:W-:Y:S01]  /*2500*/  LOP3.LUT P1, RZ, R97, 0xff00, RZ, 0xc0, !PT ;  /* 0x0000ff0061ff7812 */ /* 0x000fe2000782c0ff */
[----:B------:R-:W-:Y:S01]  /*2510*/  FMUL.FTZ R80, R79, R138 ;  /* 0x0000008a4f507220 */ /* 0x000fe20000410000 */
[----:B------:R-:W-:Y:S01]  /*2520*/  IADD3.X R65, R148, UR21, RZ, P6, !PT ;  /* 0x0000001594417c10 */ /* 0x000fe2000b7fe4ff */
[----:B------:R-:W-:Y:S01]  /*2530*/  HFMA2.MMA R79, -RZ, RZ, 0, 0 ;  /* 0x00000000ff4f7435 */ /* 0x000fe200000001ff */
[C---:B------:R-:W-:Y:S01]  /*2540*/  LOP3.LUT P6, RZ, R97.reuse, 0xff000000, RZ, 0xc0, !PT ;  /* 0xff00000061ff7812 */ /* 0x040fe200078cc0ff */
[----:B------:R-:W-:Y:S01]  /*2550*/  FMUL.FTZ R131, R80, UR15 ;  /* 0x0000000f50837c20 */ /* 0x000fe20008410000 */
[----:B------:R-:W-:Y:S01]  /*2560*/  LOP3.LUT P5, RZ, R97, 0xff0000, RZ, 0xc0, !PT ;  /* 0x00ff000061ff7812 */ /* 0x000fe200078ac0ff */
[----:B------:R-:W-:Y:S01]  /*2570*/  FMUL.FTZ R97, R134, UR15 ;  /* 0x0000000f86617c20 */ /* 0x000fe20008410000 */
[----:B------:R-:W-:Y:S01]  /*2580*/  @P3 SHF.L.U32 R60, R72, 0x10, RZ ;  /* 0x00000010483c3819 */ /* 0x000fe200000006ff */
[----:B------:R-:W-:Y:S01]  /*2590*/  FADD.FTZ R26, R67, R26 ;  /* 0x0000001a431a7221 */ /* 0x000fe20000010000 */
[----:B------:R-:W-:Y:S01]  /*25a0*/  MOV R77, RZ ;  /* 0x000000ff004d7202 */ /* 0x000fe20000000f00 */
[----:B------:R-:W-:Y:S01]  /*25b0*/  FADD.FTZ R84, R69, R84 ;  /* 0x0000005445547221 */ /* 0x000fe20000010000 */
[----:B------:R-:W-:Y:S01]  /*25c0*/  MOV R81, RZ ;  /* 0x000000ff00517202 */ /* 0x000fe20000000f00 */
[----:B------:R-:W-:Y:S01]  /*25d0*/  @P3 FMUL.FTZ R77, R97, R60 ;  /* 0x0000003c614d3220 */ /* 0x000fe20000410000 */
[----:B------:R-:W-:Y:S01]  /*25e0*/  @P2 PRMT R60, R29, 0x7632, R60 ;  /* 0x000076321d3c2816 */ /* 0x000fe2000000003c */
[----:B------:R-:W-:Y:S01]  /*25f0*/  FADD.FTZ R86, R71, R86 ;  /* 0x0000005647567221 */ /* 0x000fe20000010000 */
[----:B------:R-:W-:-:S02]  /*2600*/  @P1 PRMT R72, R30, 0x7632, R72 ;  /* 0x000076321e481816 */ /* 0x000fc40000000048 */
[C---:B------:R-:W-:Y:S01]  /*2610*/  @P6 PRMT R73, R31.reuse, 0x7632, R73 ;  /* 0x000076321f496816 */ /* 0x040fe20000000049 */
[----:B------:R-:W-:Y:S01]  /*2620*/  @P2 IMAD.U32 R60, R60, 0x10000, RZ ;  /* 0x000100003c3c2824 */ /* 0x000fe200078e00ff */
[----:B------:R-:W-:Y:S02]  /*2630*/  @P5 SHF.L.U32 R82, R31, 0x10, RZ ;  /* 0x000000101f525819 */ /* 0x000fe400000006ff */
[----:B------:R-:W-:Y:S01]  /*2640*/  @P1 SHF.L.U32 R78, R72, 0x10, RZ ;  /* 0x00000010484e1819 */ /* 0x000fe200000006ff */
[----:B------:R-:W-:Y:S01]  /*2650*/  @P2 FMUL.FTZ R61, R136, R60 ;  /* 0x0000003c883d2220 */ /* 0x000fe20000410000 */
[----:B------:R-:W-:Y:S01]  /*2660*/  @P6 SHF.L.U32 R83, R73, 0x10, RZ ;  /* 0x0000001049536819 */ /* 0x000fe200000006ff */
[----:B------:R-:W-:Y:S01]  /*2670*/  @P5 FMUL.FTZ R81, R131, R82 ;  /* 0x0000005283515220 */ /* 0x000fe20000410000 */
[----:B------:R-:W-:Y:S01]  /*2680*/  F2FP.BF16.F32.PACK_AB R60, R77, R68 ;  /* 0x000000444d3c723e */ /* 0x000fe200000010ff */
[----:B------:R-:W-:Y:S01]  /*2690*/  @P1 FMUL.FTZ R79, R107, R78 ;  /* 0x0000004e6b4f1220 */ /* 0x000fe20000410000 */
[----:B------:R-:W-:Y:S01]  /*26a0*/  F2FP.BF16.F32.PACK_AB R61, R61, R70 ;  /* 0x000000463d3d723e */ /* 0x000fe200000010ff */
[----:B------:R-:W-:Y:S01]  /*26b0*/  @P6 FMUL.FTZ R96, R106, R83 ;  /* 0x000000536a606220 */ /* 0x000fe20000410000 */
[----:B------:R-:W-:Y:S01]  /*26c0*/  @P1 PRMT R74, R74, 0x7632, R74 ;  /* 0x000076324a4a1816 */ /* 0x000fe2000000004a */
[----:B------:R-:W-:Y:S01]  /*26d0*/  HFMA2.MMA R70, -RZ, RZ, 0, 0 ;  /* 0x00000000ff467435 */ /* 0x000fe200000001ff */
[----:B------:R-:W-:Y:S01]  /*26e0*/  F2FP.BF16.F32.PACK_AB R62, R79, R76 ;  /* 0x0000004c4f3e723e */ /* 0x000fe200000010ff */
[----:B------:R-:W-:Y:S01]  /*26f0*/  HFMA2.MMA R78, -RZ, RZ, 0, 0 ;  /* 0x00000000ff4e7435 */ /* 0x000fe200000001ff */
[----:B------:R-:W-:Y:S01]  /*2700*/  F2FP.BF16.F32.PACK_AB R63, R96, R81 ;  /* 0x00000051603f723e */ /* 0x000fe200000010ff */
[----:B------:R-:W-:Y:S01]  /*2710*/  IMAD.MOV.U32 R68, RZ, RZ, RZ ;  /* 0x000000ffff447224 */ /* 0x000fe200078e00ff */
[----:B------:R-:W-:-:S02]  /*2720*/  @P1 SHF.L.U32 R74, R74, 0x10, RZ ;  /* 0x000000104a4a1819 */ /* 0x000fc400000006ff */
[----:B------:R-:W-:Y:S01]  /*2730*/  @P3 PRMT R72, R72, 0x7632, R72 ;  /* 0x0000763248483816 */ /* 0x000fe20000000048 */
[----:B------:R0:W-:Y:S01]  /*2740*/  STG.E.128 desc[UR4][R64.64], R60 ;  /* 0x0000003c40007986 */ /* 0x0001e2000c101d04 */
[----:B------:R-:W-:Y:S01]  /*2750*/  @P2 PRMT R73, R73, 0x7632, R73 ;  /* 0x0000763249492816 */ /* 0x000fe20000000049 */
[----:B------:R-:W-:Y:S01]  /*2760*/  @P1 FMUL.FTZ R70, R107, R74 ;  /* 0x0000004a6b461220 */ /* 0x000fe20000410000 */
[----:B------:R-:W-:Y:S02]  /*2770*/  ISETP.GE.AND P1, PT, R129, UR23, PT ;  /* 0x0000001781007c0c */ /* 0x000fe4000bf26270 */
[----:B------:R-:W-:Y:S01]  /*2780*/  @P6 PRMT R77, R75, 0x7632, R77 ;  /* 0x000076324b4d6816 */ /* 0x000fe2000000004d */
[----:B------:R-:W-:Y:S01]  /*2790*/  @P2 IMAD.U32 R73, R73, 0x10000, RZ ;  /* 0x0001000049492824 */ /* 0x000fe200078e00ff */
[----:B------:R-:W-:Y:S01]  /*27a0*/  @P5 SHF.L.U32 R76, R75, 0x10, RZ ;  /* 0x000000104b4c5819 */ /* 0x000fe200000006ff */
[----:B------:R-:W-:Y:S01]  /*27b0*/  FADD.FTZ R85, R70, R85 ;  /* 0x0000005546557221 */ /* 0x000fe20000010000 */
[----:B------:R-:W-:Y:S01]  /*27c0*/  @P3 SHF.L.U32 R72, R72, 0x10, RZ ;  /* 0x0000001048483819 */ /* 0x000fe200000006ff */
[----:B------:R-:W-:Y:S01]  /*27d0*/  @P2 FMUL.FTZ R68, R136, R73 ;  /* 0x0000004988442220 */ /* 0x000fe20000410000 */
[----:B------:R-:W-:-:S02]  /*27e0*/  @P6 SHF.L.U32 R77, R77, 0x10, RZ ;  /* 0x000000104d4d6819 */ /* 0x000fc400000006ff */
[----:B------:R-:W-:Y:S01]  /*27f0*/  MOV R75, RZ ;  /* 0x000000ff004b7202 */ /* 0x000fe20000000f00 */
[----:B------:R-:W-:Y:S01]  /*2800*/  @P5 FMUL.FTZ R75, R131, R76 ;  /* 0x0000004c834b5220 */ /* 0x000fe20000410000 */
[----:B------:R-:W-:Y:S01]  /*2810*/  @P3 FMUL.FTZ R66, R97, R72 ;  /* 0x0000004861423220 */ /* 0x000fe20000410000 */
[----:B------:R-:W-:Y:S01]  /*2820*/  @P6 FMUL.FTZ R78, R106, R77 ;  /* 0x0000004d6a4e6220 */ /* 0x000fe20000410000 */
[----:B------:R-:W-:Y:S01]  /*2830*/  FADD.FTZ R27, R68, R27 ;  /* 0x0000001b441b7221 */ /* 0x000fe20000010000 */
        /* <DEDUP_REMOVED lines=40> */
.L_x_3313:
        /* <DEDUP_REMOVED lines=24> */
.L_x_3314:
[----:B------:R-:W-:Y:S01]  /*2c40*/  MOV R70, 0x10 ;  /* 0x0000001000467802 */ /* 0x000fe20000000f00 */
[----:B------:R-:W-:Y:S01]  /*2c50*/  IMAD.MOV.U32 R71, RZ, RZ, 0x1f ;  /* 0x0000001fff477424 */ /* 0x000fe200078e00ff */
[----:B------:R-:W-:-:S07]  /*2c60*/  MOV R69, 0xffffffff ;  /* 0xffffffff00457802 */ /* 0x000fce0000000f00 */
[----:B-----5:R-:W-:Y:S05]  /*2c70*/  WARPSYNC.COLLECTIVE R69, `(.L_x_3316) ;  /* 0x0000000045087348 */ /* 0x020fea0003c00000 */
[----:B------:R0:W1:Y:S02]  /*2c80*/  SHFL.DOWN P2, R73, R62, R70, R71 ;  /* 0x080000463e497389 */ /* 0x0000640000040047 */
[----:B01---5:R-:W-:Y:S01]  /*2c90*/  ENDCOLLECTIVE ;  /* 0x000000000000791b */ /* 0x023fe20003800000 */
.L_x_3316:
[----:B------:R-:W-:-:S05]  /*2ca0*/  MOV R61, R73 ;  /* 0x00000049003d7202 */ /* 0x000fca0000000f00 */
[----:B------:R-:W-:Y:S01]  /*2cb0*/  FADD.FTZ R61, R62, R61 ;  /* 0x0000003d3e3d7221 */ /* 0x000fe20000010000 */
[----:B------:R-:W-:-:S07]  /*2cc0*/  MOV R62, R60 ;  /* 0x0000003c003e7202 */ /* 0x000fce0000000f00 */
[----:B------:R-:W-:Y:S05]  /*2cd0*/  WARPSYNC.COLLECTIVE R69, `(.L_x_3317) ;  /* 0x0000000045087348 */ /* 0x000fea0003c00000 */
[----:B------:R0:W1:Y:S02]  /*2ce0*/  SHFL.DOWN P2, R73, R62, R70, R71 ;  /* 0x080000463e497389 */ /* 0x0000640000040047 */
[----:B01----:R-:W-:Y:S01]  /*2cf0*/  ENDCOLLECTIVE ;  /* 0x000000000000791b */ /* 0x003fe20003800000 */
.L_x_3317:
[----:B------:R-:W-:Y:S01]  /*2d00*/  MOV R62, R61 ;  /* 0x0000003d003e7202 */ /* 0x000fe20000000f00 */
[----:B------:R-:W-:Y:S01]  /*2d10*/  IMAD.MOV.U32 R70, RZ, RZ, 0x8 ;  /* 0x00000008ff467424 */ /* 0x000fe200078e00ff */
[----:B------:R-:W-:-:S07]  /*2d20*/  MOV R63, R73 ;  /* 0x00000049003f7202 */ /* 0x000fce0000000f00 */
[----:B------:R-:W-:Y:S05]  /*2d30*/  WARPSYNC.COLLECTIVE R69, `(.L_x_3318) ;  /* 0x0000000045087348 */ /* 0x000fea0003c00000 */
[----:B------:R0:W1:Y:S02]  /*2d40*/  SHFL.DOWN P2, R73, R62, R70, R71 ;  /* 0x080000463e497389 */ /* 0x0000640000040047 */
[----:B01----:R-:W-:Y:S01]  /*2d50*/  ENDCOLLECTIVE ;  /* 0x000000000000791b */ /* 0x003fe20003800000 */
.L_x_3318:
[----:B------:R-:W-:-:S05]  /*2d60*/  FADD.FTZ R63, R60, R63 ;  /* 0x0000003f3c3f7221 */ /* 0x000fca0000010000 */
[----:B------:R-:W-:Y:S02]  /*2d70*/  MOV R62, R63 ;  /* 0x0000003f003e7202 */ /* 0x000fe40000000f00 */
[----:B------:R-:W-:-:S07]  /*2d80*/  MOV R66, R73 ;  /* 0x0000004900427202 */ /* 0x000fce0000000f00 */
[----:B------:R-:W-:Y:S05]  /*2d90*/  WARPSYNC.COLLECTIVE R69, `(.L_x_3319) ;  /* 0x0000000045087348 */ /* 0x000fea0003c00000 */
[----:B------:R0:W1:Y:S02]  /*2da0*/  SHFL.DOWN P2, R73, R62, R70, R71 ;  /* 0x080000463e497389 */ /* 0x0000640000040047 */
[----:B01----:R-:W-:Y:S01]  /*2db0*/  ENDCOLLECTIVE ;  /* 0x000000000000791b */ /* 0x003fe20003800000 */
.L_x_3319:
[----:B------:R-:W-:Y:S01]  /*2dc0*/  FADD.FTZ R66, R61, R66 ;  /* 0x000000423d427221 */ /* 0x000fe20000010000 */
[----:B------:R-:W-:-:S04]  /*2dd0*/  HFMA2.MMA R70, -RZ, RZ, 0, 2.384185791015625e-07 ;  /* 0x00000004ff467435 */ /* 0x000fc800000001ff */
[----:B------:R-:W-:Y:S02]  /*2de0*/  MOV R62, R66 ;  /* 0x00000042003e7202 */ /* 0x000fe40000000f00 */
[----:B------:R-:W-:-:S07]  /*2df0*/  MOV R68, R73 ;  /* 0x0000004900447202 */ /* 0x000fce0000000f00 */
[----:B------:R-:W-:Y:S05]  /*2e00*/  WARPSYNC.COLLECTIVE R69, `(.L_x_3320) ;  /* 0x0000000045087348 */ /* 0x000fea0003c00000 */
[----:B------:R0:W1:Y:S02]  /*2e10*/  SHFL.DOWN P2, R73, R62, R70, R71 ;  /* 0x080000463e497389 */ /* 0x0000640000040047 */
[----:B01----:R-:W-:Y:S01]  /*2e20*/  ENDCOLLECTIVE ;  /* 0x000000000000791b */ /* 0x003fe20003800000 */
.L_x_3320:
[----:B------:R-:W-:-:S05]  /*2e30*/  FADD.FTZ R68, R63, R68 ;  /* 0x000000443f447221 */ /* 0x000fca0000010000 */
[----:B------:R-:W-:Y:S01]  /*2e40*/  MOV R62, R68 ;  /* 0x00000044003e7202 */ /* 0x000fe20000000f00 */
[----:B------:R-:W-:-:S07]  /*2e50*/  IMAD.MOV.U32 R65, RZ, RZ, R73 ;  /* 0x000000ffff417224 */ /* 0x000fce00078e0049 */
[----:B------:R-:W-:Y:S05]  /*2e60*/  WARPSYNC.COLLECTIVE R69, `(.L_x_3321) ;  /* 0x0000000045087348 */ /* 0x000fea0003c00000 */
[----:B------:R0:W1:Y:S02]  /*2e70*/  SHFL.DOWN P2, R73, R62, R70, R71 ;  /* 0x080000463e497389 */ /* 0x0000640000040047 */
[----:B01----:R-:W-:Y:S01]  /*2e80*/  ENDCOLLECTIVE ;  /* 0x000000000000791b */ /* 0x003fe20003800000 */
.L_x_3321:
[----:B------:R-:W-:Y:S01]  /*2e90*/  FADD.FTZ R65, R66, R65 ;  /* 0x0000004142417221 */ /* 0x000fe20000010000 */
[----:B------:R-:W-:-:S04]  /*2ea0*/  HFMA2.MMA R70, -RZ, RZ, 0, 1.1920928955078125e-07 ;  /* 0x00000002ff467435 */ /* 0x000fc800000001ff */
[----:B------:R-:W-:Y:S02]  /*2eb0*/  MOV R62, R65 ;  /* 0x00000041003e7202 */ /* 0x000fe40000000f00 */
[----:B------:R-:W-:-:S07]  /*2ec0*/  MOV R67, R73 ;  /* 0x0000004900437202 */ /* 0x000fce0000000f00 */
[----:B------:R-:W-:Y:S05]  /*2ed0*/  WARPSYNC.COLLECTIVE R69, `(.L_x_3322) ;  /* 0x0000000045087348 */ /* 0x000fea0003c00000 */
[----:B------:R0:W1:Y:S02]  /*2ee0*/  SHFL.DOWN P2, R73, R62, R70, R71 ;  /* 0x080000463e497389 */ /* 0x0000640000040047 */
[----:B01----:R-:W-:Y:S01]  /*2ef0*/  ENDCOLLECTIVE ;  /* 0x000000000000791b */ /* 0x003fe20003800000 */
.L_x_3322:
[----:B------:R-:W-:-:S04]  /*2f00*/  FADD.FTZ R67, R68, R67 ;  /* 0x0000004344437221 */ /* 0x000fc80000010000 */
[----:B------:R-:W-:Y:S01]  /*2f10*/  IMAD.MOV.U32 R62, RZ, RZ, R67 ;  /* 0x000000ffff3e7224 */ /* 0x000fe200078e0043 */
[----:B------:R-:W-:-:S07]  /*2f20*/  MOV R72, R73 ;  /* 0x0000004900487202 */ /* 0x000fce0000000f00 */
[----:B------:R-:W-:Y:S05]  /*2f30*/  WARPSYNC.COLLECTIVE R69, `(.L_x_3323) ;  /* 0x0000000045087348 */ /* 0x000fea0003c00000 */
[----:B------:R0:W1:Y:S02]  /*2f40*/  SHFL.DOWN P2, R73, R62, R70, R71 ;  /* 0x080000463e497389 */ /* 0x0000640000040047 */
[----:B01----:R-:W-:Y:S01]  /*2f50*/  ENDCOLLECTIVE ;  /* 0x000000000000791b */ /* 0x003fe20003800000 */
.L_x_3323:
[----:B------:R-:W-:Y:S01]  /*2f60*/  FADD.FTZ R72, R65, R72 ;  /* 0x0000004841487221 */ /* 0x000fe20000010000 */
[----:B------:R-:W-:-:S04]  /*2f70*/  HFMA2.MMA R70, -RZ, RZ, 0, 5.9604644775390625e-08 ;  /* 0x00000001ff467435 */ /* 0x000fc800000001ff */
[----:B------:R-:W-:Y:S02]  /*2f80*/  MOV R62, R72 ;  /* 0x00000048003e7202 */ /* 0x000fe40000000f00 */
[----:B------:R-:W-:-:S07]  /*2f90*/  MOV R60, R73 ;  /* 0x00000049003c7202 */ /* 0x000fce0000000f00 */
[----:B------:R-:W-:Y:S05]  /*2fa0*/  WARPSYNC.COLLECTIVE R69, `(.L_x_3324) ;  /* 0x0000000045087348 */ /* 0x000fea0003c00000 */
[----:B------:R0:W1:Y:S02]  /*2fb0*/  SHFL.DOWN P2, R73, R62, R70, R71 ;  /* 0x080000463e497389 */ /* 0x0000640000040047 */
[----:B01----:R-:W-:Y:S01]  /*2fc0*/  ENDCOLLECTIVE ;  /* 0x000000000000791b */ /* 0x003fe20003800000 */
.L_x_3324:
[----:B------:R-:W-:-:S05]  /*2fd0*/  FADD.FTZ R60, R67, R60 ;  /* 0x0000003c433c7221 */ /* 0x000fca0000010000 */
[----:B------:R-:W-:Y:S02]  /*2fe0*/  MOV R62, R60 ;  /* 0x0000003c003e7202 */ /* 0x000fe40000000f00 */
[----:B------:R-:W-:-:S07]  /*2ff0*/  MOV R61, R73 ;  /* 0x00000049003d7202 */ /* 0x000fce0000000f00 */
[----:B------:R-:W-:Y:S05]  /*3000*/  WARPSYNC.COLLECTIVE R69, `(.L_x_3325) ;  /* 0x0000000045087348 */ /* 0x000fea0003c00000 */
[----:B------:R0:W1:Y:S02]  /*3010*/  SHFL.DOWN P2, R73, R62, R70, R71 ;  /* 0x080000463e497389 */ /* 0x0000640000040047 */
[----:B01----:R-:W-:Y:S01]  /*3020*/  ENDCOLLECTIVE ;  /* 0x000000000000791b */ /* 0x003fe20003800000 */
.L_x_3325:
[----:B------:R-:W-:Y:S05]  /*3030*/  BRA `(.L_x_3326) ;  /* 0xffffffe000f87947 */ /* 0x000fea000383ffff */
.L_x_3327:
        /* <DEDUP_REMOVED lines=12> */
.L_x_8753:


//--------------------- .text._ZN10layer_norm22ln_bwd_finalize_kernelINS_22Kernel_traits_finalizeILj2048E13__nv_bfloat16S2_fS2_fjLb1ELj1024ELj4ENS_18Kernel_traits_baseILj2048ES2_S2_fS2_fjLj1024EEEEELb1ELb0EEEvNS_9BwdParamsE --------------------------
	.section	.text._ZN10layer_norm22ln_bwd_finalize_kernelINS_22Kernel_traits_finalizeILj2048E13__nv_bfloat16S2_fS2_fjLb1ELj1024ELj4ENS_18Kernel_traits_baseILj2048ES2_S2_fS2_fjLj1024EEEEELb1ELb0EEEvNS_9BwdParamsE,"ax",@progbits
	.align	128
        .global         _ZN10layer_norm22ln_bwd_finalize_kernelINS_22Kernel_traits_finalizeILj2048E13__nv_bfloat16S2_fS2_fjLb1ELj1024ELj4ENS_18Kernel_traits_baseILj2048ES2_S2_fS2_fjLj1024EEEEELb1ELb0EEEvNS_9BwdParamsE
        .type           _ZN10layer_norm22ln_bwd_finalize_kernelINS_22Kernel_traits_finalizeILj2048E13__nv_bfloat16S2_fS2_fjLb1ELj1024ELj4ENS_18Kernel_traits_baseILj2048ES2_S2_fS2_fjLj1024EEEEELb1ELb0EEEvNS_9BwdParamsE,@function
        .size           _ZN10layer_norm22ln_bwd_finalize_kernelINS_22Kernel_traits_finalizeILj2048E13__nv_bfloat16S2_fS2_fjLb1ELj1024ELj4ENS_18Kernel_traits_baseILj2048ES2_S2_fS2_fjLj1024EEEEELb1ELb0EEEvNS_9BwdParamsE,(.L_x_8754 - _ZN10layer_norm22ln_bwd_finalize_kernelINS_22Kernel_traits_finalizeILj2048E13__nv_bfloat16S2_fS2_fjLb1ELj1024ELj4ENS_18Kernel_traits_baseILj2048ES2_S2_fS2_fjLj1024EEEEELb1ELb0EEEvNS_9BwdParamsE)
        .other          _ZN10layer_norm22ln_bwd_finalize_kernelINS_22Kernel_traits_finalizeILj2048E13__nv_bfloat16S2_fS2_fjLb1ELj1024ELj4ENS_18Kernel_traits_baseILj2048ES2_S2_fS2_fjLj1024EEEEELb1ELb0EEEvNS_9BwdParamsE,@"STO_CUDA_ENTRY STV_DEFAULT"
_ZN10layer_norm22ln_bwd_finalize_kernelINS_22Kernel_traits_finalizeILj2048E13__nv_bfloat16S2_fS2_fjLb1ELj1024ELj4ENS_18Kernel_traits_baseILj2048ES2_S2_fS2_fjLj1024EEEEELb1ELb0EEEvNS_9BwdParamsE:
.text._ZN10layer_norm22ln_bwd_finalize_kernelINS_22Kernel_traits_finalizeILj2048E13__nv_bfloat16S2_fS2_fjLb1ELj1024ELj4ENS_18Kernel_traits_baseILj2048ES2_S2_fS2_fjLj1024EEEEELb1ELb0EEEvNS_9BwdParamsE:
        /* <DEDUP_REMOVED lines=24> */
.L_x_3340:
        /* <DEDUP_REMOVED lines=36> */
.L_x_3332:
        /* <DEDUP_REMOVED lines=49> */
.L_x_3331:
[----:B------:R-:W-:Y:S05]  /*06d0*/  BSYNC B1 ;  /* 0x0000000000017941 */ /* 0x000fea0003800000 */
.L_x_3330:
        /* <DEDUP_REMOVED lines=31> */
.L_x_3334:
[----:B------:R-:W-:Y:S05]  /*08d0*/  BSYNC B1 ;  /* 0x0000000000017941 */ /* 0x000fea0003800000 */
.L_x_3333:
        /* <DEDUP_REMOVED lines=16> */
.L_x_3335:
[----:B------:R-:W-:Y:S05]  /*09e0*/  BSYNC B1 ;  /* 0x0000000000017941 */ /* 0x000fea0003800000 */
.L_x_3329:
[----:B------:R-:W-:Y:S05]  /*09f0*/  BSYNC B0 ;  /* 0x0000000000007941 */ /* 0x000fea0003800000 */
.L_x_3328:
        /* <DEDUP_REMOVED lines=40> */
.L_x_3356:
        /* <DEDUP_REMOVED lines=8> */
.L_x_3336:
        /* <DEDUP_REMOVED lines=23> */
.L_x_3339:
[----:B------:R-:W-:Y:S05]  /*0e70*/  BSYNC B0 ;  /* 0x0000000000007941 */ /* 0x000fea0003800000 */
.L_x_3338:
[C---:B------:R-:W-:Y:S01]  /*0e80*/  ISETP.GT.U32.AND P1, PT, R4.reuse, -0x801, PT ;  /* 0xfffff7ff0400780c */ /* 0x040fe20003f24070 */
[----:B------:R-:W-:Y:S01]  /*0e90*/  VIADD R4, R4, 0x800 ;  /* 0x0000080004047836 */ /* 0x000fe20000000000 */
[----:B------:R-:W-:-:S11]  /*0ea0*/  IADD3 R5, R5, 0x400, RZ ;  /* 0x0000040005057810 */ /* 0x000fd60007ffe0ff */
[----:B------:R-:W-:Y:S05]  /*0eb0*/  @P1 BRA `(.L_x_3340) ;  /* 0xfffffff000b01947 */ /* 0x000fea000383ffff */
[----:B------:R-:W-:Y:S05]  /*0ec0*/  EXIT ;  /* 0x000000000000794d */ /* 0x000fea0003800000 */
.L_x_3337:
[----:B0-----:R-:W-:Y:S01]  /*0ed0*/  HFMA2.MMA R24, -RZ, RZ, 0, 5.9604644775390625e-08 ;  /* 0x00000001ff187435 */ /* 0x001fe200000001ff */
[----:B----4-:R-:W-:Y:S02]  /*0ee0*/  MOV R23, R10 ;  /* 0x0000000a00177202 */ /* 0x010fe40000000f00 */
[----:B------:R-:W-:Y:S02]  /*0ef0*/  MOV R25, 0x1f ;  /* 0x0000001f00197802 */ /* 0x000fe40000000f00 */
[----:B------:R-:W-:-:S07]  /*0f00*/  MOV R20, 0xffffffff ;  /* 0xffffffff00147802 */ /* 0x000fce0000000f00 */
[----:B-123--:R-:W-:Y:S05]  /*0f10*/  WARPSYNC.COLLECTIVE R20, `(.L_x_3341) ;  /* 0x0000000014087348 */ /* 0x00efea0003c00000 */
[----:B------:R0:W4:Y:S02]  /*0f20*/  SHFL.BFLY P2, R22, R23, R24, R25 ;  /* 0x0c00001817167389 */ /* 0x0001240000040019 */
[----:B01234-:R-:W-:Y:S01]  /*0f30*/  ENDCOLLECTIVE ;  /* 0x000000000000791b */ /* 0x01ffe20003800000 */
.L_x_3341:
[----:B------:R-:W-:Y:S01]  /*0f40*/  HFMA2.MMA R24, -RZ, RZ, 0, 1.1920928955078125e-07 ;  /* 0x00000002ff187435 */ /* 0x000fe200000001ff */
[----:B------:R-:W-:-:S05]  /*0f50*/  MOV R11, R22 ;  /* 0x00000016000b7202 */ /* 0x000fca0000000f00 */
[----:B------:R-:W-:-:S04]  /*0f60*/  FADD.FTZ R11, R10, R11 ;  /* 0x0000000b0a0b7221 */ /* 0x000fc80000010000 */
[----:B------:R-:W-:-:S07]  /*0f70*/  IMAD.MOV.U32 R23, RZ, RZ, R11 ;  /* 0x000000ffff177224 */ /* 0x000fce00078e000b */
[----:B------:R-:W-:Y:S05]  /*0f80*/  WARPSYNC.COLLECTIVE R20, `(.L_x_3342) ;  /* 0x0000000014087348 */ /* 0x000fea0003c00000 */
[----:B------:R0:W1:Y:S02]  /*0f90*/  SHFL.BFLY P2, R22, R23, R24, R25 ;  /* 0x0c00001817167389 */ /* 0x0000640000040019 */
[----:B01----:R-:W-:Y:S01]  /*0fa0*/  ENDCOLLECTIVE ;  /* 0x000000000000791b */ /* 0x003fe20003800000 */
.L_x_3342:
[----:B------:R-:W-:Y:S01]  /*0fb0*/  HFMA2.MMA R24, -RZ, RZ, 0, 2.384185791015625e-07 ;  /* 0x00000004ff187435 */ /* 0x000fe200000001ff */
[----:B------:R-:W-:-:S05]  /*0fc0*/  MOV R14, R22 ;  /* 0x00000016000e7202 */ /* 0x000fca0000000f00 */
[----:B------:R-:W-:-:S05]  /*0fd0*/  FADD.FTZ R14, R11, R14 ;  /* 0x0000000e0b0e7221 */ /* 0x000fca0000010000 */
[----:B------:R-:W-:-:S07]  /*0fe0*/  MOV R23, R14 ;  /* 0x0000000e00177202 */ /* 0x000fce0000000f00 */
[----:B------:R-:W-:Y:S05]  /*0ff0*/  WARPSYNC.COLLECTIVE R20, `(.L_x_3343) ;  /* 0x0000000014087348 */ /* 0x000fea0003c00000 */
[----:B------:R0:W1:Y:S02]  /*1000*/  SHFL.BFLY P2, R22, R23, R24, R25 ;  /* 0x0c00001817167389 */ /* 0x0000640000040019 */
[----:B01----:R-:W-:Y:S01]  /*1010*/  ENDCOLLECTIVE ;  /* 0x000000000000791b */ /* 0x003fe20003800000 */
.L_x_3343:
[----:B------:R-:W-:Y:S01]  /*1020*/  IMAD.MOV.U32 R24, RZ, RZ, 0x8 ;  /* 0x00000008ff187424 */ /* 0x000fe200078e00ff */
[----:B------:R-:W-:-:S05]  /*1030*/  MOV R13, R22 ;  /* 0x00000016000d7202 */ /* 0x000fca0000000f00 */
[----:B------:R-:W-:-:S05]  /*1040*/  FADD.FTZ R13, R14, R13 ;  /* 0x0000000d0e0d7221 */ /* 0x000fca0000010000 */
[----:B------:R-:W-:-:S07]  /*1050*/  MOV R23, R13 ;  /* 0x0000000d00177202 */ /* 0x000fce0000000f00 */
[----:B------:R-:W-:Y:S05]  /*1060*/  WARPSYNC.COLLECTIVE R20, `(.L_x_3344) ;  /* 0x0000000014087348 */ /* 0x000fea0003c00000 */
[----:B------:R0:W1:Y:S02]  /*1070*/  SHFL.BFLY P2, R22, R23, R24, R25 ;  /* 0x0c00001817167389 */ /* 0x0000640000040019 */
[----:B01----:R-:W-:Y:S01]  /*1080*/  ENDCOLLECTIVE ;  /* 0x000000000000791b */ /* 0x003fe20003800000 */
.L_x_3344:
[----:B------:R-:W-:Y:S01]  /*1090*/  HFMA2.MMA R24, -RZ, RZ, 0, 9.5367431640625e-07 ;  /* 0x00000010ff187435 */ /* 0x000fe200000001ff */
[----:B------:R-:W-:-:S05]  /*10a0*/  MOV R10, R22 ;  /* 0x00000016000a7202 */ /* 0x000fca0000000f00 */
[----:B------:R-:W-:-:S05]  /*10b0*/  FADD.FTZ R11, R13, R10 ;  /* 0x0000000a0d0b7221 */ /* 0x000fca0000010000 */
[----:B------:R-:W-:-:S07]  /*10c0*/  MOV R23, R11 ;  /* 0x0000000b00177202 */ /* 0x000fce0000000f00 */
[----:B------:R-:W-:Y:S05]  /*10d0*/  WARPSYNC.COLLECTIVE R20, `(.L_x_3345) ;  /* 0x0000000014087348 */ /* 0x000fea0003c00000 */
[----:B------:R0:W1:Y:S02]  /*10e0*/  SHFL.BFLY P2, R22, R23, R24, R25 ;  /* 0x0c00001817167389 */ /* 0x0000640000040019 */
[----:B01----:R-:W-:Y:S01]  /*10f0*/  ENDCOLLECTIVE ;  /* 0x000000000000791b */ /* 0x003fe20003800000 */
.L_x_3345:
[----:B------:R-:W-:Y:S01]  /*1100*/  HFMA2.MMA R24, -RZ, RZ, 0, 5.9604644775390625e-08 ;  /* 0x00000001ff187435 */ /* 0x000fe200000001ff */
[----:B------:R-:W-:Y:S02]  /*1110*/  MOV R23, R12 ;  /* 0x0000000c00177202 */ /* 0x000fe40000000f00 */
[----:B------:R-:W-:-:S08]  /*1120*/  MOV R10, R22 ;  /* 0x00000016000a7202 */ /* 0x000fd00000000f00 */
[----:B------:R-:W-:Y:S05]  /*1130*/  WARPSYNC.COLLECTIVE R20, `(.L_x_3346) ;  /* 0x0000000014087348 */ /* 0x000fea0003c00000 */
[----:B------:R0:W1:Y:S02]  /*1140*/  SHFL.BFLY P2, R22, R23, R24, R25 ;  /* 0x0c00001817167389 */ /* 0x0000640000040019 */
[----:B01----:R-:W-:Y:S01]  /*1150*/  ENDCOLLECTIVE ;  /* 0x000000000000791b */ /* 0x003fe20003800000 */
.L_x_3346:
[----:B------:R-:W-:Y:S01]  /*1160*/  HFMA2.MMA R24, -RZ, RZ, 0, 1.1920928955078125e-07 ;  /* 0x00000002ff187435 */ /* 0x000fe200000001ff */
[----:B------:R-:W-:-:S04]  /*1170*/  IMAD.MOV.U32 R13, RZ, RZ, R22 ;  /* 0x000000ffff0d7224 */ /* 0x000fc800078e0016 */
[----:B------:R-:W-:-:S05]  /*1180*/  FADD.FTZ R15, R12, R13 ;  /* 0x0000000d0c0f7221 */ /* 0x000fca0000010000 */
[----:B------:R-:W-:-:S07]  /*1190*/  MOV R23, R15 ;  /* 0x0000000f00177202 */ /* 0x000fce0000000f00 */
[----:B------:R-:W-:Y:S05]  /*11a0*/  WARPSYNC.COLLECTIVE R20, `(.L_x_3347) ;  /* 0x0000000014087348 */ /* 0x000fea0003c00000 */
[----:B------:R0:W1:Y:S02]  /*11b0*/  SHFL.BFLY P2, R22, R23, R24, R25 ;  /* 0x0c00001817167389 */ /* 0x0000640000040019 */
[----:B01----:R-:W-:Y:S01]  /*11c0*/  ENDCOLLECTIVE ;  /* 0x000000000000791b */ /* 0x003fe20003800000 */
.L_x_3347:
[----:B------:R-:W-:Y:S01]  /*11d0*/  HFMA2.MMA R24, -RZ, RZ, 0, 2.384185791015625e-07 ;  /* 0x00000004ff187435 */ /* 0x000fe200000001ff */
[----:B------:R-:W-:-:S05]  /*11e0*/  MOV R16, R22 ;  /* 0x0000001600107202 */ /* 0x000fca0000000f00 */
[----:B------:R-:W-:-:S05]  /*11f0*/  FADD.FTZ R16, R15, R16 ;  /* 0x000000100f107221 */ /* 0x000fca0000010000 */
[----:B------:R-:W-:-:S07]  /*1200*/  MOV R23, R16 ;  /* 0x0000001000177202 */ /* 0x000fce0000000f00 */
[----:B------:R-:W-:Y:S05]  /*1210*/  WARPSYNC.COLLECTIVE R20, `(.L_x_3348) ;  /* 0x0000000014087348 */ /* 0x000fea0003c00000 */
[----:B------:R0:W1:Y:S02]  /*1220*/  SHFL.BFLY P2, R22, R23, R24, R25 ;  /* 0x0c00001817167389 */ /* 0x0000640000040019 */
[----:B01----:R-:W-:Y:S01]  /*1230*/  ENDCOLLECTIVE ;  /* 0x000000000000791b */ /* 0x003fe20003800000 */
.L_x_3348:
[----:B------:R-:W-:Y:S01]  /*1240*/  HFMA2.MMA R24, -RZ, RZ, 0, 4.76837158203125e-07 ;  /* 0x00000008ff187435 */ /* 0x000fe200000001ff */
[----:B------:R-:W-:-:S05]  /*1250*/  MOV R17, R22 ;  /* 0x0000001600117202 */ /* 0x000fca0000000f00 */
[----:B------:R-:W-:-:S04]  /*1260*/  FADD.FTZ R17, R16, R17 ;  /* 0x0000001110117221 */ /* 0x000fc80000010000 */
[----:B------:R-:W-:-:S07]  /*1270*/  IMAD.MOV.U32 R23, RZ, RZ, R17 ;  /* 0x000000ffff177224 */ /* 0x000fce00078e0011 */
[----:B------:R-:W-:Y:S05]  /*1280*/  WARPSYNC.COLLECTIVE R20, `(.L_x_3349) ;  /* 0x0000000014087348 */ /* 0x000fea0003c00000 */
[----:B------:R0:W1:Y:S02]  /*1290*/  SHFL.BFLY P2, R22, R23, R24, R25 ;  /* 0x0c00001817167389 */ /* 0x0000640000040019 */
[----:B01----:R-:W-:Y:S01]  /*12a0*/  ENDCOLLECTIVE ;  /* 0x000000000000791b */ /* 0x003fe20003800000 */
.L_x_3349:
[----:B------:R-:W-:Y:S01]  /*12b0*/  HFMA2.MMA R24, -RZ, RZ, 0, 9.5367431640625e-07 ;  /* 0x00000010ff187435 */ /* 0x000fe200000001ff */
[----:B------:R-:W-:-:S05]  /*12c0*/  MOV R12, R22 ;  /* 0x00000016000c7202 */ /* 0x000fca0000000f00 */
[----:B------:R-:W-:-:S05]  /*12d0*/  FADD.FTZ R12, R17, R12 ;  /* 0x0000000c110c7221 */ /* 0x000fca0000010000 */
[----:B------:R-:W-:-:S07]  /*12e0*/  MOV R23, R12 ;  /* 0x0000000c00177202 */ /* 0x000fce0000000f00 */
[----:B------:R-:W-:Y:S05]  /*12f0*/  WARPSYNC.COLLECTIVE R20, `(.L_x_3350) ;  /* 0x0000000014087348 */ /* 0x000fea0003c00000 */
[----:B------:R0:W1:Y:S02]  /*1300*/  SHFL.BFLY P2, R22, R23, R24, R25 ;  /* 0x0c00001817167389 */ /* 0x0000640000040019 */
[----:B01----:R-:W-:Y:S01]  /*1310*/  ENDCOLLECTIVE ;  /* 0x000000000000791b */ /* 0x003fe20003800000 */
.L_x_3350:
[----:B------:R-:W-:Y:S01]  /*1320*/  MOV R23, R8 ;  /* 0x0000000800177202 */ /* 0x000fe20000000f00 */
[----:B------:R-:W-:Y:S01]  /*1330*/  IMAD.MOV.U32 R24, RZ, RZ, 0x1 ;  /* 0x00000001ff187424 */ /* 0x000fe200078e00ff */
[----:B------:R-:W-:-:S07]  /*1340*/  MOV R15, R22 ;  /* 0x00000016000f7202 */ /* 0x000fce0000000f00 */
[----:B------:R-:W-:Y:S05]  /*1350*/  WARPSYNC.COLLECTIVE R20, `(.L_x_3351) ;  /* 0x0000000014087348 */ /* 0x000fea0003c00000 */
[----:B------:R0:W1:Y:S02]  /*1360*/  SHFL.BFLY P2, R22, R23, R24, R25 ;  /* 0x0c00001817167389 */ /* 0x0000640000040019 */
[----:B01----:R-:W-:Y:S01]  /*1370*/  ENDCOLLECTIVE ;  /* 0x000000000000791b */ /* 0x003fe20003800000 */
.L_x_3351:
[----:B------:R-:W-:Y:S01]  /*1380*/  HFMA2.MMA R24, -RZ, RZ, 0, 1.1920928955078125e-07 ;  /* 0x00000002ff187435 */ /* 0x000fe200000001ff */
[----:B------:R-:W-:-:S05]  /*1390*/  MOV R17, R22 ;  /* 0x0000001600117202 */ /* 0x000fca0000000f00 */
[----:B------:R-:W-:-:S05]  /*13a0*/  FADD.FTZ R18, R8, R17 ;  /* 0x0000001108127221 */ /* 0x000fca0000010000 */
[----:B------:R-:W-:-:S07]  /*13b0*/  MOV R23, R18 ;  /* 0x0000001200177202 */ /* 0x000fce0000000f00 */
[----:B------:R-:W-:Y:S05]  /*13c0*/  WARPSYNC.COLLECTIVE R20, `(.L_x_3352) ;  /* 0x0000000014087348 */ /* 0x000fea0003c00000 */
[----:B------:R0:W1:Y:S02]  /*13d0*/  SHFL.BFLY P2, R22, R23, R24, R25 ;  /* 0x0c00001817167389 */ /* 0x0000640000040019 */
[----:B01----:R-:W-:Y:S01]  /*13e0*/  ENDCOLLECTIVE ;  /* 0x000000000000791b */ /* 0x003fe20003800000 */
.L_x_3352:
[----:B------:R-:W-:Y:S01]  /*13f0*/  HFMA2.MMA R24, -RZ, RZ, 0, 2.384185791015625e-07 ;  /* 0x00000004ff187435 */ /* 0x000fe200000001ff */
[----:B------:R-:W-:-:S05]  /*1400*/  MOV R13, R22 ;  /* 0x00000016000d7202 */ /* 0x000fca0000000f00 */
[----:B------:R-:W-:-:S05]  /*1410*/  FADD.FTZ R19, R18, R13 ;  /* 0x0000000d12137221 */ /* 0x000fca0000010000 */
[----:B------:R-:W-:-:S07]  /*1420*/  MOV R23, R19 ;  /* 0x0000001300177202 */ /* 0x000fce0000000f00 */
[----:B------:R-:W-:Y:S05]  /*1430*/  WARPSYNC.COLLECTIVE R20, `(.L_x_3353) ;  /* 0x0000000014087348 */ /* 0x000fea0003c00000 */
[----:B------:R0:W1:Y:S02]  /*1440*/  SHFL.BFLY P2, R22, R23, R24, R25 ;  /* 0x0c00001817167389 */ /* 0x0000640000040019 */
[----:B01----:R-:W-:Y:S01]  /*1450*/  ENDCOLLECTIVE ;  /* 0x000000000000791b */ /* 0x003fe20003800000 */
.L_x_3353:
[----:B------:R-:W-:Y:S01]  /*1460*/  HFMA2.MMA R24, -RZ, RZ, 0, 4.76837158203125e-07 ;  /* 0x00000008ff187435 */ /* 0x000fe200000001ff */
[----:B------:R-:W-:-:S04]  /*1470*/  IMAD.MOV.U32 R8, RZ, RZ, R22 ;  /* 0x000000ffff087224 */ /* 0x000fc800078e0016 */
[----:B------:R-:W-:-:S05]  /*1480*/  FADD.FTZ R8, R19, R8 ;  /* 0x0000000813087221 */ /* 0x000fca0000010000 */
[----:B------:R-:W-:-:S07]  /*1490*/  MOV R23, R8 ;  /* 0x0000000800177202 */ /* 0x000fce0000000f00 */
[----:B------:R-:W-:Y:S05]  /*14a0*/  WARPSYNC.COLLECTIVE R20, `(.L_x_3354) ;  /* 0x0000000014087348 */ /* 0x000fea0003c00000 */
[----:B------:R0:W1:Y:S02]  /*14b0*/  SHFL.BFLY P2, R22, R23, R24, R25 ;  /* 0x0c00001817167389 */ /* 0x0000640000040019 */
[----:B01----:R-:W-:Y:S01]  /*14c0*/  ENDCOLLECTIVE ;  /* 0x000000000000791b */ /* 0x003fe20003800000 */
.L_x_3354:
[----:B------:R-:W-:Y:S01]  /*14d0*/  HFMA2.MMA R24, -RZ, RZ, 0, 9.5367431640625e-07 ;  /* 0x00000010ff187435 */ /* 0x000fe200000001ff */
[----:B------:R-:W-:-:S05]  /*14e0*/  MOV R21, R22 ;  /* 0x0000001600157202 */ /* 0x000fca0000000f00 */
[----:B------:R-:W-:-:S05]  /*14f0*/  FADD.FTZ R21, R8, R21 ;  /* 0x0000001508157221 */ /* 0x000fca0000010000 */
[----:B------:R-:W-:-:S07]  /*1500*/  MOV R23, R21 ;  /* 0x0000001500177202 */ /* 0x000fce0000000f00 */
[----:B------:R-:W-:Y:S05]  /*1510*/  WARPSYNC.COLLECTIVE R20, `(.L_x_3355) ;  /* 0x0000000014087348 */ /* 0x000fea0003c00000 */
[----:B------:R0:W1:Y:S02]  /*1520*/  SHFL.BFLY P2, R22, R23, R24, R25 ;  /* 0x0c00001817167389 */ /* 0x0000640000040019 */
[----:B01----:R-:W-:Y:S01]  /*1530*/  ENDCOLLECTIVE ;  /* 0x000000000000791b */ /* 0x003fe20003800000 */
.L_x_3355:
[----:B------:R-:W-:Y:S01]  /*1540*/  MOV R14, R22 ;  /* 0x00000016000e7202 */ /* 0x000fe20000000f00 */
[----:B------:R-:W-:Y:S06]  /*1550*/  BRA `(.L_x_3356) ;  /* 0xfffffff400c87947 */ /* 0x000fec000383ffff */
.L_x_3357:
        /* <DEDUP_REMOVED lines=10> */
.L_x_8754:


//--------------------- .text._ZN10layer_norm13ln_bwd_kernelINS_13Kernel_traitsI13__nv_bfloat16S2_fS2_fjLj2048ELj1ELj1ELj4ELj16ENS_18Kernel_traits_baseILj2048ES2_S2_fS2_fjLj128EEEEELb1ELb1ELb1ELb0EEEvNS_9BwdParamsE --------------------------
	.section	.text._ZN10layer_norm13ln_bwd_kernelINS_13Kernel_traitsI13__nv_bfloat16S2_fS2_fjLj2048ELj1ELj1ELj4ELj16ENS_18Kernel_traits_baseILj2048ES2_S2_fS2_fjLj128EEEEELb1ELb1ELb1ELb0EEEvNS_9BwdParamsE,"ax",@progbits
	.align	128
        .global         _ZN10layer_norm13ln_bwd_kernelINS_13Kernel_traitsI13__nv_bfloat16S2_fS2_fjLj2048ELj1ELj1ELj4ELj16ENS_18Kernel_traits_baseILj2048ES2_S2_fS2_fjLj128EEEEELb1ELb1ELb1ELb0EEEvNS_9BwdParamsE
        .type           _ZN10layer_norm13ln_bwd_kernelINS_13Kernel_traitsI13__nv_bfloat16S2_fS2_fjLj2048ELj1ELj1ELj4ELj16ENS_18Kernel_traits_baseILj2048ES2_S2_fS2_fjLj128EEEEELb1ELb1ELb1ELb0EEEvNS_9BwdParamsE,@function
        .size           _ZN10layer_norm13ln_bwd_kernelINS_13Kernel_traitsI13__nv_bfloat16S2_fS2_fjLj2048ELj1ELj1ELj4ELj16ENS_18Kernel_traits_baseILj2048ES2_S2_fS2_fjLj128EEEEELb1ELb1ELb1ELb0EEEvNS_9BwdParamsE,(.L_x_8755 - _ZN10layer_norm13ln_bwd_kernelINS_13Kernel_traitsI13__nv_bfloat16S2_fS2_fjLj2048ELj1ELj1ELj4ELj16ENS_18Kernel_traits_baseILj2048ES2_S2_fS2_fjLj128EEEEELb1ELb1ELb1ELb0EEEvNS_9BwdParamsE)
        .other          _ZN10layer_norm13ln_bwd_kernelINS_13Kernel_traitsI13__nv_bfloat16S2_fS2_fjLj2048ELj1ELj1ELj4ELj16ENS_18Kernel_traits_baseILj2048ES2_S2_fS2_fjLj128EEEEELb1ELb1ELb1ELb0EEEvNS_9BwdParamsE,@"STO_CUDA_ENTRY STV_DEFAULT"
_ZN10layer_norm13ln_bwd_kernelINS_13Kernel_traitsI13__nv_bfloat16S2_fS2_fjLj2048ELj1ELj1ELj4ELj16ENS_18Kernel_traits_baseILj2048ES2_S2_fS2_fjLj128EEEEELb1ELb1ELb1ELb0EEEvNS_9BwdParamsE:
.text._ZN10layer_norm13ln_bwd_kernelINS_13Kernel_traitsI13__nv_bfloat16S2_fS2_fjLj2048ELj1ELj1ELj4ELj16ENS_18Kernel_traits_baseILj2048ES2_S2_fS2_fjLj128EEEEELb1ELb1ELb1ELb0EEEvNS_9BwdParamsE:
[----:B------:R-:W-:Y:S01]  /*0000*/  LDC R1, c[0x0][0x28] ;  /* 0x00000a00ff017b82 */ /* 0x000fe20000000800 */
[----:B------:R-:W0:Y:S01]  /*0010*/  S2R R0, SR_TID.X ;  /* 0x0000000000007919 */ /* 0x000e220000002100 */
[----:B------:R-:W-:-:S06]  /*0020*/  ULDC UR4, c[0x0][0x218] ;  /* 0x0000860000047ab9 */ /* 0x000fcc0000000800 */
[----:B------:R-:W1:Y:S01]  /*0030*/  S2UR UR6, SR_CTAID.X ;  /* 0x00000000000679c3 */ /* 0x000e620000002500 */
[----:B------:R-:W-:Y:S01]  /*0040*/  MOV R104, UR4 ;  /* 0x0000000400687c02 */ /* 0x000fe20008000f00 */
[----:B------:R-:W-:Y:S01]  /*0050*/  ULDC UR7, c[0x0][0x214] ;  /* 0x0000850000077ab9 */ /* 0x000fe20000000800 */
[----:B------:R-:W-:Y:S01]  /*0060*/  ULDC.64 UR4, c[0x0][0x208] ;  /* 0x0000820000047ab9 */ /* 0x000fe20000000a00 */
        /* <DEDUP_REMOVED lines=8> */
[----:B------:R-:W-:-:S04]  /*00f0*/  LEA.HI.SX32 R3, R3, R4, 0x1d ;  /* 0x0000000403037211 */ /* 0x000fc800078feaff */
[C---:B------:R-:W-:Y:S02]  /*0100*/  LOP3.LUT P6, RZ, R3.reuse, 0xffffff80, RZ, 0xc0, !PT ;  /* 0xffffff8003ff7812 */ /* 0x040fe400078cc0ff */
[----:B------:R-:W-:Y:S01]  /*0110*/  ISETP.GE.U32.AND P5, PT, R3, 0x100, PT ;  /* 0x000001000300780c */ /* 0x000fe20003fa6070 */
[----:B------:R-:W-:-:S10]  /*0120*/  IMAD.MOV.U32 R3, RZ, RZ, R2 ;  /* 0x000000ffff037224 */ /* 0x000fd400078e0002 */
[----:B------:R-:W0:Y:S08]  /*0130*/  @P6 LDC.64 R4, c[0x0][0x260] ;  /* 0x00009800ff046b82 */ /* 0x000e300000000a00 */
[----:B------:R-:W2:Y:S08]  /*0140*/  @P6 LDC.64 R6, c[0x0][0x278] ;  /* 0x00009e00ff066b82 */ /* 0x000eb00000000a00 */
[----:B------:R-:W3:Y:S08]  /*0150*/  @P5 LDC.64 R8, c[0x0][0x260] ;  /* 0x00009800ff085b82 */ /* 0x000ef00000000a00 */
[----:B------:R-:W4:Y:S01]  /*0160*/  @P5 LDC.64 R10, c[0x0][0x278] ;  /* 0x00009e00ff0a5b82 */ /* 0x000f220000000a00 */
[----:B-1----:R-:W-:Y:S01]  /*0170*/  LEA.HI R105, R0, UR6, RZ, 0x19 ;  /* 0x0000000600697c11 */ /* 0x002fe2000f8fc8ff */
[----:B0-----:R-:W-:-:S03]  /*0180*/  @P6 IMAD.WIDE.U32 R4, R3, 0x10, R4 ;  /* 0x0000001003046825 */ /* 0x001fc600078e0004 */
[----:B------:R-:W-:Y:S01]  /*0190*/  ISETP.GE.AND P0, PT, R105, UR7, PT ;  /* 0x0000000769007c0c */ /* 0x000fe2000bf06270 */
[----:B------:R-:W-:Y:S01]  /*01a0*/  ULDC.64 UR6, c[0x0][0x2c8] ;  /* 0x0000b20000067ab9 */ /* 0x000fe20000000a00 */
[----:B------:R-:W5:Y:S01]  /*01b0*/  @P6 LDG.E.128 R56, desc[UR4][R4.64] ;  /* 0x0000000404386981 */ /* 0x000f62000c1e1d00 */
[C---:B--2---:R-:W-:Y:S01]  /*01c0*/  @P6 IMAD.WIDE.U32 R6, R3.reuse, 0x10, R6 ;  /* 0x0000001003066825 */ /* 0x044fe200078e0006 */
[----:B------:R-:W-:Y:S02]  /*01d0*/  @P6 LOP3.LUT R3, R3, 0x80, RZ, 0xfc, !PT ;  /* 0x0000008003036812 */ /* 0x000fe400078efcff */
[----:B------:R-:W-:Y:S02]  /*01e0*/  CS2R R48, SRZ ;  /* 0x0000000000307805 */ /* 0x000fe4000001ff00 */
[----:B------:R-:W-:Y:S02]  /*01f0*/  CS2R R50, SRZ ;  /* 0x0000000000327805 */ /* 0x000fe4000001ff00 */
[----:B------:R-:W-:Y:S01]  /*0200*/  CS2R R44, SRZ ;  /* 0x00000000002c7805 */ /* 0x000fe2000001ff00 */
[----:B------:R-:W5:Y:S01]  /*0210*/  @P6 LDG.E.128 R60, desc[UR4][R6.64] ;  /* 0x00000004063c6981 */ /* 0x000f62000c1e1d00 */
[----:B---3--:R-:W-:Y:S01]  /*0220*/  @P5 IMAD.WIDE.U32 R8, R3, 0x10, R8 ;  /* 0x0000001003085825 */ /* 0x008fe200078e0008 */
[----:B------:R-:W-:-:S02]  /*0230*/  CS2R R46, SRZ ;  /* 0x00000000002e7805 */ /* 0x000fc4000001ff00 */
[----:B------:R-:W-:Y:S02]  /*0240*/  CS2R R40, SRZ ;  /* 0x0000000000287805 */ /* 0x000fe4000001ff00 */
[----:B------:R-:W-:Y:S02]  /*0250*/  CS2R R42, SRZ ;  /* 0x00000000002a7805 */ /* 0x000fe4000001ff00 */
[----:B------:R-:W-:Y:S01]  /*0260*/  CS2R R36, SRZ ;  /* 0x0000000000247805 */ /* 0x000fe2000001ff00 */
[----:B------:R0:W5:Y:S01]  /*0270*/  @P5 LDG.E.128 R64, desc[UR4][R8.64] ;  /* 0x0000000408405981 */ /* 0x000162000c1e1d00 */
[----:B----4-:R-:W-:Y:S01]  /*0280*/  @P5 IMAD.WIDE.U32 R10, R3, 0x10, R10 ;  /* 0x00000010030a5825 */ /* 0x010fe200078e000a */
[----:B------:R-:W-:Y:S02]  /*0290*/  CS2R R38, SRZ ;  /* 0x0000000000267805 */ /* 0x000fe4000001ff00 */
[----:B------:R-:W-:Y:S02]  /*02a0*/  CS2R R32, SRZ ;  /* 0x0000000000207805 */ /* 0x000fe4000001ff00 */
[----:B------:R-:W-:-:S02]  /*02b0*/  CS2R R34, SRZ ;  /* 0x0000000000227805 */ /* 0x000fc4000001ff00 */
[----:B------:R-:W-:Y:S01]  /*02c0*/  CS2R R28, SRZ ;  /* 0x00000000001c7805 */ /* 0x000fe2000001ff00 */
[----:B------:R1:W5:Y:S01]  /*02d0*/  @P5 LDG.E.128 R52, desc[UR4][R10.64] ;  /* 0x000000040a345981 */ /* 0x000362000c1e1d00 */
        /* <DEDUP_REMOVED lines=9> */
[----:B0-----:R-:W-:Y:S02]  /*0370*/  CS2R R8, SRZ ;  /* 0x0000000000087805 */ /* 0x001fe4000001ff00 */
[----:B-1----:R-:W-:-:S02]  /*0380*/  CS2R R10, SRZ ;  /* 0x00000000000a7805 */ /* 0x002fc4000001ff00 */
[----:B------:R-:W-:Y:S02]  /*0390*/  CS2R R4, SRZ ;  /* 0x0000000000047805 */ /* 0x000fe4000001ff00 */
[----:B------:R-:W-:Y:S01]  /*03a0*/  CS2R R6, SRZ ;  /* 0x0000000000067805 */ /* 0x000fe2000001ff00 */
[----:B------:R-:W-:Y:S06]  /*03b0*/  @P0 BRA `(.L_x_3358) ;  /* 0x0000003400bc0947 */ /* 0x000fec0003800000 */
[----:B------:R-:W0:Y:S01]  /*03c0*/  LDC.U8 R175, c[0x0][0x2a0] ;  /* 0x0000a800ffaf7b82 */ /* 0x000e220000000000 */
[----:B-----5:R-:W-:Y:S01]  /*03d0*/  @P6 PRMT R123, R57, 0x7632, R123 ;  /* 0x00007632397b6816 */ /* 0x020fe2000000007b */
[----:B------:R-:W-:Y:S01]  /*03e0*/  HFMA2.MMA R171, -RZ, RZ, 0, 5.9604644775390625e-08 ;  /* 0x00000001ffab7435 */ /* 0x000fe200000001ff */
        /* <DEDUP_REMOVED lines=47> */
[----:B0-----:R-:W-:-:S07]  /*06e0*/  SHF.L.U32 R136, R136, 0x10, RZ ;  /* 0x0000001088887819 */ /* 0x001fce00000006ff */
.L_x_3439:
[----:B01----:R-:W0:Y:S08]  /*06f0*/  LDC.64 R86, c[0x0][0x288] ;  /* 0x0000a200ff567b82 */ /* 0x003e300000000a00 */
[----:B------:R-:W1:Y:S08]  /*0700*/  LDC.64 R172, c[0x0][0x280] ;  /* 0x0000a000ffac7b82 */ /* 0x000e700000000a00 */
[----:B------:R-:W2:Y:S01]  /*0710*/  LDC.64 R84, c[0x0][0x258] ;  /* 0x00009600ff547b82 */ /* 0x000ea20000000a00 */
[----:B0-----:R-:W-:-:S07]  /*0720*/  IMAD.WIDE R86, R105, 0x4, R86 ;  /* 0x0000000469567825 */ /* 0x001fce00078e0256 */
[----:B------:R-:W0:Y:S01]  /*0730*/  LDC.64 R100, c[0x0][0x2c8] ;  /* 0x0000b200ff647b82 */ /* 0x000e220000000a00 */
[----:B------:R-:W3:Y:S01]  /*0740*/  LDG.E R87, desc[UR4][R86.64] ;  /* 0x0000000456577981 */ /* 0x000ee2000c1e1900 */
[----:B-1----:R-:W-:-:S06]  /*0750*/  IMAD.WIDE R172, R105, 0x4, R172 ;  /* 0x0000000469ac7825 */ /* 0x002fcc00078e02ac */
        /* <DEDUP_REMOVED lines=14> */
[----:B------:R-:W-:-:S11]  /*0840*/  IMAD.MOV.U32 R89, RZ, RZ, R139 ;  /* 0x000000ffff597224 */ /* 0x000fd600078e008b */
[----:B------:R-:W-:Y:S01]  /*0850*/  @P3 VIADD R85, R172, 0xffffffff ;  /* 0xffffffffac553836 */ /* 0x000fe20000000000 */
[----:B------:R-:W-:-:S03]  /*0860*/  @P3 LOP3.LUT R2, R0, 0x7f, RZ, 0xc0, !PT ;  /* 0x0000007f00023812 */ /* 0x000fc600078ec0ff */
[----:B------:R-:W-:Y:S01]  /*0870*/  @P3 IMAD R84, R85, R104, RZ ;  /* 0x0000006855543224 */ /* 0x000fe200078e02ff */
[----:B------:R-:W-:-:S04]  /*0880*/  MOV R85, RZ ;  /* 0x000000ff00557202 */ /* 0x000fc80000000f00 */
[----:B------:R-:W-:-:S04]  /*0890*/  @P3 SHF.R.S32.HI R87, RZ, 0x1f, R84 ;  /* 0x0000001fff573819 */ /* 0x000fc80000011454 */
[----:B------:R-:W-:-:S04]  /*08a0*/  @P3 LEA.HI R87, R87, R84, RZ, 0x3 ;  /* 0x0000005457573211 */ /* 0x000fc800078f18ff */
[----:B------:R-:W-:Y:S01]  /*08b0*/  @P3 LEA.HI.SX32 R85, R87, R2, 0x1d ;  /* 0x0000000257553211 */ /* 0x000fe200078feaff */
[----:B------:R-:W-:Y:S06]  /*08c0*/  @!P6 BRA `(.L_x_3362) ;  /* 0x000000000024e947 */ /* 0x000fec0003800000 */
[----:B------:R-:W0:Y:S01]  /*08d0*/  LDC.64 R98, c[0x0][0x240] ;  /* 0x00009000ff627b82 */ /* 0x000e220000000a00 */
[----:B------:R-:W-:-:S04]  /*08e0*/  ISETP.NE.U32.AND P0, PT, RZ, UR6, PT ;  /* 0x00000006ff007c0c */ /* 0x000fc8000bf05070 */
[----:B------:R-:W-:-:S13]  /*08f0*/  ISETP.NE.AND.EX P0, PT, RZ, UR7, PT, P0 ;  /* 0x00000007ff007c0c */ /* 0x000fda000bf05300 */
[----:B------:R1:W5:Y:S04]  /*0900*/  @P0 LDG.E.128 R52, desc[UR4][R102.64] ;  /* 0x0000000466340981 */ /* 0x000368000c1e1d00 */
[----:B------:R1:W5:Y:S01]  /*0910*/  @P0 LDG.E.128 R56, desc[UR4][R102.64+0x10] ;  /* 0x0000100466380981 */ /* 0x000362000c1e1d00 */
[----:B0-----:R-:W-:-:S06]  /*0920*/  IMAD.WIDE.U32 R98, R85, 0x8, R98 ;  /* 0x0000000855627825 */ /* 0x001fcc00078e0062 */
[----:B------:R-:W5:Y:S01]  /*0930*/  LDG.E.64 R98, desc[UR4][R98.64] ;  /* 0x0000000462627981 */ /* 0x000f62000c1e1b00 */
[----:B------:R-:W-:Y:S01]  /*0940*/  IADD3 R89, R139, 0x80, RZ ;  /* 0x000000808b597810 */ /* 0x000fe20007ffe0ff */
[----:B-1----:R-:W-:-:S07]  /*0950*/  VIADD R85, R85, 0x80 ;  /* 0x0000008055557836 */ /* 0x002fce0000000000 */
.L_x_3362:
[----:B------:R-:W-:Y:S05]  /*0960*/  BSYNC B1 ;  /* 0x0000000000017941 */ /* 0x000fea0003800000 */
.L_x_3361:
[----:B------:R-:W-:Y:S01]  /*0970*/  HFMA2.MMA R179, -RZ, RZ, 0, 0 ;  /* 0x00000000ffb37435 */ /* 0x000fe200000001ff */
[----:B------:R-:W-:Y:S01]  /*0980*/  IMAD.MOV.U32 R176, RZ, RZ, RZ ;  /* 0x000000ffffb07224 */ /* 0x000fe200078e00ff */
[----:B------:R-:W-:Y:S09]  /*0990*/  @!P5 BRA `(.L_x_3363) ;  /* 0x0000000c002cd947 */ /* 0x000ff20003800000 */
[----:B------:R-:W0:Y:S01]  /*09a0*/  LDC.64 R96, c[0x0][0x240] ;  /* 0x00009000ff607b82 */ /* 0x000e220000000a00 */
[----:B------:R-:W-:-:S04]  /*09b0*/  ISETP.NE.U32.AND P0, PT, RZ, UR6, PT ;  /* 0x00000006ff007c0c */ /* 0x000fc8000bf05070 */
[----:B------:R-:W-:-:S13]  /*09c0*/  ISETP.NE.AND.EX P0, PT, RZ, UR7, PT, P0 ;  /* 0x00000007ff007c0c */ /* 0x000fda000bf05300 */
[----:B------:R-:W-:-:S05]  /*09d0*/  @P0 IMAD.WIDE.U32 R100, R89, 0x20, R100 ;  /* 0x0000002059640825 */ /* 0x000fca00078e0064 */
[----:B------:R1:W5:Y:S01]  /*09e0*/  @P0 LDG.E.128 R60, desc[UR4][R100.64] ;  /* 0x00000004643c0981 */ /* 0x000362000c1e1d00 */
[----:B0-----:R-:W-:-:S03]  /*09f0*/  IMAD.WIDE.U32 R96, R85, 0x8, R96 ;  /* 0x0000000855607825 */ /* 0x001fc600078e0060 */
[----:B------:R1:W5:Y:S04]  /*0a00*/  @P0 LDG.E.128 R64, desc[UR4][R100.64+0x10] ;  /* 0x0000100464400981 */ /* 0x000368000c1e1d00 */
[----:B------:R-:W5:Y:S01]  /*0a10*/  LDG.E.64 R96, desc[UR4][R96.64] ;  /* 0x0000000460607981 */ /* 0x000f62000c1e1b00 */
[----:B------:R-:W-:Y:S01]  /*0a20*/  MOV R176, RZ ;  /* 0x000000ff00b07202 */ /* 0x000fe20000000f00 */
[----:B------:R-:W-:Y:S06]  /*0a30*/  BRA `(.L_x_3363) ;  /* 0x0000000c00047947 */ /* 0x000fec0003800000 */
.L_x_3360:
[----:B------:R-:W0:Y:S02]  /*0a40*/  LDC.64 R84, c[0x0][0x250] ;  /* 0x00009400ff547b82 */ /* 0x000e240000000a00 */
[----:B0-----:R-:W-:-:S06]  /*0a50*/  IMAD.WIDE R84, R105, 0x4, R84 ;  /* 0x0000000469547825 */ /* 0x001fcc00078e0254 */
[----:B------:R-:W2:Y:S01]  /*0a60*/  LDG.E R84, desc[UR4][R84.64] ;  /* 0x0000000454547981 */ /* 0x000ea2000c1e1900 */
[----:B-----5:R-:W-:Y:S01]  /*0a70*/  ISETP.GE.AND P3, PT, R172, 0x1, PT ;  /* 0x00000001ac00780c */ /* 0x020fe20003f66270 */
[----:B------:R-:W-:Y:S01]  /*0a80*/  BSSY B1, `(.L_x_3364) ;  /* 0x0000068000017945 */ /* 0x000fe20003800000 */
[----:B------:R-:W-:Y:S01]  /*0a90*/  IADD3 R87, R87, -0x1, RZ ;  /* 0xffffffff57577810 */ /* 0x000fe20007ffe0ff */
[----:B------:R-:W-:Y:S01]  /*0aa0*/  IMAD.MOV.U32 R174, RZ, RZ, RZ ;  /* 0x000000ffffae7224 */ /* 0x000fe200078e00ff */
[----:B------:R-:W-:Y:S01]  /*0ab0*/  ISETP.NE.AND P0, PT, R175, RZ, PT ;  /* 0x000000ffaf00720c */ /* 0x000fe20003f05270 */
        /* <DEDUP_REMOVED lines=23> */
[----:B--2---:R-:W-:-:S06]  /*0c30*/  IMAD.WIDE.U32 R98, R174, 0x8, R98 ;  /* 0x00000008ae627825 */ /* 0x004fcc00078e0062 */
[----:B------:R-:W5:Y:S01]  /*0c40*/  LDG.E.64 R98, desc[UR4][R98.64] ;  /* 0x0000000462627981 */ /* 0x000f62000c1e1b00 */
[----:B------:R-:W-:-:S04]  /*0c50*/  ISETP.NE.U32.AND P0, PT, RZ, UR6, PT ;  /* 0x00000006ff007c0c */ /* 0x000fc8000bf05070 */
[----:B------:R-:W-:-:S13]  /*0c60*/  ISETP.NE.AND.EX P0, PT, RZ, UR7, PT, P0 ;  /* 0x00000007ff007c0c */ /* 0x000fda000bf05300 */
[----:B------:R-:W5:Y:S04]  /*0c70*/  @P0 LDG.E.128 R52, desc[UR4][R102.64] ;  /* 0x0000000466340981 */ /* 0x000f68000c1e1d00 */
[----:B------:R0:W5:Y:S01]  /*0c80*/  @P0 LDG.E.128 R56, desc[UR4][R102.64+0x10] ;  /* 0x0000100466380981 */ /* 0x000162000c1e1d00 */
[----:B------:R-:W-:Y:S01]  /*0c90*/  VIADD R181, R139, 0x80 ;  /* 0x000000808bb57836 */ /* 0x000fe20000000000 */
[----:B------:R-:W-:Y:S01]  /*0ca0*/  IADD3 R177, R177, 0x80, RZ ;  /* 0x00000080b1b17810 */ /* 0x000fe20007ffe0ff */
[----:B------:R-:W-:Y:S02]  /*0cb0*/  VIADD R174, R174, 0x80 ;  /* 0x00000080aeae7836 */ /* 0x000fe40000000000 */
[C---:B---3--:R-:W-:Y:S01]  /*0cc0*/  FADD.FTZ R3, -R173.reuse, R84 ;  /* 0x00000054ad037221 */ /* 0x048fe20000010100 */
[C---:B------:R-:W-:Y:S01]  /*0cd0*/  FADD.FTZ R143, -R173.reuse, R85 ;  /* 0x00000055ad8f7221 */ /* 0x040fe20000010100 */
[C---:B------:R-:W-:Y:S01]  /*0ce0*/  FADD.FTZ R145, -R173.reuse, R86 ;  /* 0x00000056ad917221 */ /* 0x040fe20000010100 */
[----:B----4-:R-:W-:Y:S01]  /*0cf0*/  FADD.FTZ R147, -R173, R94 ;  /* 0x0000005ead937221 */ /* 0x010fe20000010100 */
[C---:B------:R-:W-:Y:S01]  /*0d00*/  PRMT R84, R88.reuse, 0x7632, R84 ;  /* 0x0000763258547816 */ /* 0x040fe20000000054 */
[----:B------:R-:W-:-:S02]  /*0d10*/  IMAD.U32 R85, R88, 0x10000, RZ ;  /* 0x0001000058557824 */ /* 0x000fc400078e00ff */
[----:B------:R-:W-:Y:S01]  /*0d20*/  FMUL.FTZ R140, R138, R143 ;  /* 0x0000008f8a8c7220 */ /* 0x000fe20000410000 */
[----:B------:R-:W-:Y:S01]  /*0d30*/  SHF.L.U32 R84, R84, 0x10, RZ ;  /* 0x0000001054547819 */ /* 0x000fe200000006ff */
[----:B------:R-:W-:Y:S01]  /*0d40*/  FMUL.FTZ R3, R138, R3 ;  /* 0x000000038a037220 */ /* 0x000fe20000410000 */
[----:B------:R-:W-:Y:S01]  /*0d50*/  FMUL.FTZ R144, R106, R85 ;  /* 0x000000556a907220 */ /* 0x000fe20000410000 */
[C---:B------:R-:W-:Y:S01]  /*0d60*/  FMUL.FTZ R141, R138.reuse, R145 ;  /* 0x000000918a8d7220 */ /* 0x040fe20000410000 */
        /* <DEDUP_REMOVED lines=10> */
[----:B------:R-:W-:Y:S01]  /*0e10*/  FFMA.FTZ R85, R3, R144, RZ ;  /* 0x0000009003557223 */ /* 0x000fe200000100ff */
[----:B------:R-:W-:Y:S01]  /*0e20*/  FMUL.FTZ R142, R138, R87 ;  /* 0x000000578a8e7220 */ /* 0x000fe20000410000 */
[----:B------:R-:W-:-:S02]  /*0e30*/  IMAD.U32 R86, R86, 0x10000, RZ ;  /* 0x0001000056567824 */ /* 0x000fc400078e00ff */
[----:B------:R-:W-:Y:S01]  /*0e40*/  FADD.FTZ R87, R84, R147 ;  /* 0x0000009354577221 */ /* 0x000fe20000010000 */
[----:B------:R-:W-:Y:S01]  /*0e50*/  FMUL.FTZ R146, R107, R89 ;  /* 0x000000596b927220 */ /* 0x000fe20000410000 */
[----:B------:R-:W-:Y:S01]  /*0e60*/  FFMA.FTZ R84, R140, R147, R85 ;  /* 0x000000938c547223 */ /* 0x000fe20000010055 */
[C---:B------:R-:W-:Y:S01]  /*0e70*/  PRMT R88, R90.reuse, 0x7632, R88 ;  /* 0x000076325a587816 */ /* 0x040fe20000000058 */
[----:B0-----:R-:W-:Y:S01]  /*0e80*/  IMAD.U32 R103, R90, 0x10000, RZ ;  /* 0x000100005a677824 */ /* 0x001fe200078e00ff */
[C---:B------:R-:W-:Y:S01]  /*0e90*/  PRMT R90, R91.reuse, 0x7632, R90 ;  /* 0x000076325b5a7816 */ /* 0x040fe2000000005a */
[-C--:B------:R-:W-:Y:S01]  /*0ea0*/  FFMA.FTZ R51, R142, R86.reuse, R51 ;  /* 0x000000568e337223 */ /* 0x080fe20000010033 */
[----:B------:R-:W-:Y:S01]  /*0eb0*/  SHF.L.U32 R150, R91, 0x10, RZ ;  /* 0x000000105b967819 */ /* 0x000fe200000006ff */
[----:B------:R-:W-:Y:S01]  /*0ec0*/  FADD.FTZ R35, R35, R86 ;  /* 0x0000005623237221 */ /* 0x000fe20000010000 */
[----:B------:R-:W-:Y:S01]  /*0ed0*/  FMUL.FTZ R149, R123, R86 ;  /* 0x000000567b957220 */ /* 0x000fe20000410000 */
[----:B------:R-:W-:Y:S01]  /*0ee0*/  FADD.FTZ R91, -R173, R92 ;  /* 0x0000005cad5b7221 */ /* 0x000fe20000010100 */
        /* <DEDUP_REMOVED lines=33> */
.L_x_3365:
[----:B------:R-:W-:Y:S05]  /*1100*/  BSYNC B1 ;  /* 0x0000000000017941 */ /* 0x000fea0003800000 */
.L_x_3364:
[----:B------:R-:W-:Y:S05]  /*1110*/  @!P5 BRA `(.L_x_3363) ;  /* 0x00000004004cd947 */ /* 0x000fea0003800000 */
[----:B------:R-:W0:Y:S08]  /*1120*/  LDC.64 R102, c[0x0][0x238] ;  /* 0x00008e00ff667b82 */ /* 0x000e300000000a00 */
[----:B------:R-:W1:Y:S08]  /*1130*/  LDC.64 R88, c[0x0][0x2b8] ;  /* 0x0000ae00ff587b82 */ /* 0x000e700000000a00 */
[----:B------:R-:W2:Y:S01]  /*1140*/  LDC.64 R96, c[0x0][0x240] ;  /* 0x00009000ff607b82 */ /* 0x000ea20000000a00 */
[----:B0-----:R-:W-:-:S05]  /*1150*/  IMAD.WIDE.U32 R102, R181, 0x20, R102 ;  /* 0x00000020b5667825 */ /* 0x001fca00078e0066 */
[----:B------:R-:W3:Y:S01]  /*1160*/  LDG.E.128 R84, desc[UR4][R102.64] ;  /* 0x0000000466547981 */ /* 0x000ee2000c1e1d00 */
[----:B-1----:R-:W-:-:S03]  /*1170*/  IMAD.WIDE.U32 R88, R177, 0x10, R88 ;  /* 0x00000010b1587825 */ /* 0x002fc600078e0058 */
[----:B------:R0:W4:Y:S04]  /*1180*/  LDG.E.128 R92, desc[UR4][R102.64+0x10] ;  /* 0x00001004665c7981 */ /* 0x000128000c1e1d00 */
[----:B------:R-:W4:Y:S01]  /*1190*/  LDG.E.128 R88, desc[UR4][R88.64] ;  /* 0x0000000458587981 */ /* 0x000f22000c1e1d00 */
[----:B--2---:R-:W-:-:S06]  /*11a0*/  IMAD.WIDE.U32 R96, R174, 0x8, R96 ;  /* 0x00000008ae607825 */ /* 0x004fcc00078e0060 */
[----:B------:R-:W5:Y:S01]  /*11b0*/  LDG.E.64 R96, desc[UR4][R96.64] ;  /* 0x0000000460607981 */ /* 0x000f62000c1e1b00 */
[----:B------:R-:W-:-:S04]  /*11c0*/  ISETP.NE.U32.AND P0, PT, RZ, UR6, PT ;  /* 0x00000006ff007c0c */ /* 0x000fc8000bf05070 */
[----:B------:R-:W-:-:S13]  /*11d0*/  ISETP.NE.AND.EX P0, PT, RZ, UR7, PT, P0 ;  /* 0x00000007ff007c0c */ /* 0x000fda000bf05300 */
[----:B------:R-:W-:-:S05]  /*11e0*/  @P0 IMAD.WIDE.U32 R100, R181, 0x20, R100 ;  /* 0x00000020b5640825 */ /* 0x000fca00078e0064 */
[----:B------:R-:W5:Y:S04]  /*11f0*/  @P0 LDG.E.128 R60, desc[UR4][R100.64] ;  /* 0x00000004643c0981 */ /* 0x000f68000c1e1d00 */
[----:B------:R1:W5:Y:S01]  /*1200*/  @P0 LDG.E.128 R64, desc[UR4][R100.64+0x10] ;  /* 0x0000100464400981 */ /* 0x000362000c1e1d00 */
[C-C-:B---3--:R-:W-:Y:S01]  /*1210*/  FADD.FTZ R155, -R173.reuse, R84.reuse ;  /* 0x00000054ad9b7221 */ /* 0x148fe20000010100 */
[----:B------:R-:W-:Y:S01]  /*1220*/  FADD.FTZ R157, -R173, R85 ;  /* 0x00000055ad9d7221 */ /* 0x000fe20000010100 */
[C---:B----4-:R-:W-:Y:S02]  /*1230*/  PRMT R84, R88.reuse, 0x7632, R84 ;  /* 0x0000763258547816 */ /* 0x050fe40000000054 */
[----:B------:R-:W-:Y:S01]  /*1240*/  SHF.L.U32 R85, R88, 0x10, RZ ;  /* 0x0000001058557819 */ /* 0x000fe200000006ff */
[----:B------:R-:W-:Y:S01]  /*1250*/  FMUL.FTZ R156, R138, R157 ;  /* 0x0000009d8a9c7220 */ /* 0x000fe20000410000 */
[----:B------:R-:W-:Y:S01]  /*1260*/  SHF.L.U32 R161, R84, 0x10, RZ ;  /* 0x0000001054a17819 */ /* 0x000fe200000006ff */
[----:B------:R-:W-:-:S02]  /*1270*/  FMUL.FTZ R155, R138, R155 ;  /* 0x0000009b8a9b7220 */ /* 0x000fc40000410000 */
[----:B------:R-:W-:Y:S01]  /*1280*/  FMUL.FTZ R160, R110, R85 ;  /* 0x000000556ea07220 */ /* 0x000fe20000410000 */
[C-C-:B0-----:R-:W-:Y:S01]  /*1290*/  FADD.FTZ R103, -R173.reuse, R86.reuse ;  /* 0x00000056ad677221 */ /* 0x141fe20000010100 */
[----:B------:R-:W-:Y:S01]  /*12a0*/  FADD.FTZ R87, -R173, R87 ;  /* 0x00000057ad577221 */ /* 0x000fe20000010100 */
[----:B------:R-:W-:Y:S01]  /*12b0*/  PRMT R86, R89, 0x7632, R86 ;  /* 0x0000763259567816 */ /* 0x000fe20000000056 */
[----:B------:R-:W-:Y:S01]  /*12c0*/  FFMA.FTZ R41, R156, R161, R41 ;  /* 0x000000a19c297223 */ /* 0x000fe20000010029 */
[----:B------:R-:W-:Y:S01]  /*12d0*/  FADD.FTZ R25, R25, R161 ;  /* 0x000000a119197221 */ /* 0x000fe20000010000 */
[----:B------:R-:W-:Y:S01]  /*12e0*/  FADD.FTZ R24, R24, R85 ;  /* 0x0000005518187221 */ /* 0x000fe20000010000 */
[----:B------:R-:W-:Y:S01]  /*12f0*/  FFMA.FTZ R40, R155, R85, R40 ;  /* 0x000000559b287223 */ /* 0x000fe20000010028 */
[----:B------:R-:W-:Y:S01]  /*1300*/  FADD.FTZ R84, R179, R160 ;  /* 0x000000a0b3547221 */ /* 0x000fe20000010000 */
[----:B------:R-:W-:Y:S01]  /*1310*/  FMUL.FTZ R161, R126, R161 ;  /* 0x000000a17ea17220 */ /* 0x000fe20000410000 */
[----:B------:R-:W-:-:S02]  /*1320*/  IMAD.U32 R89, R89, 0x10000, RZ ;  /* 0x0001000059597824 */ /* 0x000fc400078e00ff */
[----:B------:R-:W-:Y:S01]  /*1330*/  FFMA.FTZ R85, R155, R160, R176 ;  /* 0x000000a09b557223 */ /* 0x000fe200000100b0 */
[----:B------:R-:W-:Y:S01]  /*1340*/  FMUL.FTZ R158, R138, R87 ;  /* 0x000000578a9e7220 */ /* 0x000fe20000410000 */
[----:B------:R-:W-:Y:S02]  /*1350*/  IMAD.U32 R86, R86, 0x10000, RZ ;  /* 0x0001000056567824 */ /* 0x000fe400078e00ff */
[----:B------:R-:W-:Y:S01]  /*1360*/  FADD.FTZ R87, R84, R161 ;  /* 0x000000a154577221 */ /* 0x000fe20000010000 */
[----:B------:R-:W-:Y:S01]  /*1370*/  FMUL.FTZ R157, R138, R103 ;  /* 0x000000678a9d7220 */ /* 0x000fe20000410000 */
[----:B------:R-:W-:Y:S01]  /*1380*/  FMUL.FTZ R162, R111, R89 ;  /* 0x000000596fa27220 */ /* 0x000fe20000410000 */
[----:B------:R-:W-:Y:S01]  /*1390*/  FFMA.FTZ R84, R156, R161, R85 ;  /* 0x000000a19c547223 */ /* 0x000fe20000010055 */
[----:B------:R-:W-:Y:S01]  /*13a0*/  PRMT R88, R90, 0x7632, R88 ;  /* 0x000076325a587816 */ /* 0x000fe20000000058 */
[-C--:B------:R-:W-:Y:S01]  /*13b0*/  FFMA.FTZ R43, R158, R86.reuse, R43 ;  /* 0x000000569e2b7223 */ /* 0x080fe2000001002b */
[----:B-1----:R-:W-:Y:S01]  /*13c0*/  SHF.L.U32 R101, R90, 0x10, RZ ;  /* 0x000000105a657819 */ /* 0x002fe200000006ff */
        /* <DEDUP_REMOVED lines=11> */
[C---:B------:R-:W-:Y:S01]  /*1480*/  PRMT R90, R91.reuse, 0x7632, R90 ;  /* 0x000076325b5a7816 */ /* 0x040fe2000000005a */
[----:B------:R-:W-:-:S02]  /*1490*/  IMAD.U32 R91, R91, 0x10000, RZ ;  /* 0x000100005b5b7824 */ /* 0x000fc400078e00ff */
[----:B------:R-:W-:Y:S01]  /*14a0*/  FADD.FTZ R163, -R173, R94 ;  /* 0x0000005eada37221 */ /* 0x000fe20000010100 */
[----:B------:R-:W-:Y:S01]  /*14b0*/  FMUL.FTZ R166, R138, R93 ;  /* 0x0000005d8aa67220 */ /* 0x000fe20000410000 */
[----:B------:R-:W-:Y:S01]  /*14c0*/  FMUL.FTZ R167, R128, R88 ;  /* 0x0000005880a77220 */ /* 0x000fe20000410000 */
[----:B------:R-:W-:Y:S01]  /*14d0*/  FADD.FTZ R86, R87, R164 ;  /* 0x000000a457567221 */ /* 0x000fe20000010000 */
[----:B------:R-:W-:Y:S01]  /*14e0*/  FFMA.FTZ R85, R159, R164, R84 ;  /* 0x000000a49f557223 */ /* 0x000fe20000010054 */
[----:B------:R-:W-:Y:S01]  /*14f0*/  FADD.FTZ R95, -R173, R95 ;  /* 0x0000005fad5f7221 */ /* 0x000fe20000010100 */
[----:B------:R-:W-:Y:S02]  /*1500*/  IMAD.U32 R90, R90, 0x10000, RZ ;  /* 0x000100005a5a7824 */ /* 0x000fe400078e00ff */
        /* <DEDUP_REMOVED lines=20> */
.L_x_3363:
[----:B------:R-:W-:Y:S05]  /*1650*/  BSYNC B0 ;  /* 0x0000000000007941 */ /* 0x000fea0003800000 */
.L_x_3359:
[----:B------:R-:W-:Y:S01]  /*1660*/  LOP3.LUT P2, RZ, R171, 0xff, RZ, 0xc0, !PT ;  /* 0x000000ffabff7812 */ /* 0x000fe2000784c0ff */
[----:B------:R-:W-:Y:S01]  /*1670*/  UMOV UR9, 0xffffffff ;  /* 0xffffffff00097882 */ /* 0x000fe20000000000 */
[----:B------:R-:W-:Y:S02]  /*1680*/  SHF.R.U32.HI R84, RZ, 0x5, R0 ;  /* 0x00000005ff547819 */ /* 0x000fe40000011600 */
[----:B------:R-:W-:Y:S02]  /*1690*/  LOP3.LUT P0, RZ, R0, 0x1f, RZ, 0xc0, !PT ;  /* 0x0000001f00ff7812 */ /* 0x000fe4000780c0ff */
[----:B------:R-:W-:-:S07]  /*16a0*/  LOP3.LUT R85, R84, 0x7fffffc, RZ, 0xc0, !PT ;  /* 0x07fffffc54557812 */ /* 0x000fce00078ec0ff */
[----:B------:R-:W-:Y:S01]  /*16b0*/  @!P2 IADD3 R85, R85, 0x4, RZ ;  /* 0x000000045555a810 */ /* 0x000fe20007ffe0ff */
[----:B------:R-:W-:Y:S06]  /*16c0*/  BRA.DIV UR9, `(.L_x_3366) ;  /* 0x0000002609847947 */ /* 0x000fec000b800000 */
[----:B------:R-:W0:Y:S04]  /*16d0*/  SHFL.DOWN PT, R86, R179, 0x10, 0x1f ;  /* 0x0a001f00b3567f89 */ /* 0x000e2800000e0000 */
[----:B------:R-:W2:Y:S01]  /*16e0*/  SHFL.DOWN PT, R87, R176, 0x10, 0x1f ;  /* 0x0a001f00b0577f89 */ /* 0x000ea200000e0000 */
[----:B0-----:R-:W-:Y:S01]  /*16f0*/  FADD.FTZ R86, R86, R179 ;  /* 0x000000b356567221 */ /* 0x001fe20000010000 */
[----:B--2---:R-:W-:-:S04]  /*1700*/  FADD.FTZ R87, R87, R176 ;  /* 0x000000b057577221 */ /* 0x004fc80000010000 */
        /* <DEDUP_REMOVED lines=12> */
[----:B------:R0:W2:Y:S04]  /*17d0*/  SHFL.DOWN PT, R86, R93, 0x1, 0x1f ;  /* 0x08201f005d567f89 */ /* 0x0000a800000e0000 */
[----:B------:R0:W3:Y:S02]  /*17e0*/  SHFL.DOWN PT, R87, R92, 0x1, 0x1f ;  /* 0x08201f005c577f89 */ /* 0x0000e400000e0000 */
.L_x_3452:
[----:B------:R-:W4:Y:S01]  /*17f0*/  S2R R89, SR_CgaCtaId ;  /* 0x0000000000597919 */ /* 0x000f220000008800 */
[----:B------:R-:W-:Y:S01]  /*1800*/  @!P0 LOP3.LUT R84, R84, 0x3, RZ, 0xc0, !PT ;  /* 0x0000000354548812 */ /* 0x000fe200078ec0ff */
[----:B-12---:R-:W-:Y:S01]  /*1810*/  FADD.FTZ R100, R93, R86 ;  /* 0x000000565d647221 */ /* 0x006fe20000010000 */
[----:B------:R-:W-:Y:S01]  /*1820*/  MOV R88, 0x400 ;  /* 0x0000040000587802 */ /* 0x000fe20000000f00 */
[----:B---3--:R-:W-:Y:S01]  /*1830*/  FADD.FTZ R101, R92, R87 ;  /* 0x000000575c657221 */ /* 0x008fe20000010000 */
[----:B------:R-:W-:Y:S05]  /*1840*/  WARPSYNC.ALL ;  /* 0x0000000000007948 */ /* 0x000fea0003800000 */
[----:B------:R-:W-:Y:S01]  /*1850*/  @!P0 IMAD.IADD R84, R85, 0x1, R84 ;  /* 0x0000000155548824 */ /* 0x000fe200078e0254 */
[----:B------:R-:W-:Y:S01]  /*1860*/  @P3 IADD3 R95, R172, -0x1, RZ ;  /* 0xffffffffac5f3810 */ /* 0x000fe20007ffe0ff */
[----:B------:R-:W-:Y:S01]  /*1870*/  BSSY B0, `(.L_x_3367) ;  /* 0x000011b000007945 */ /* 0x000fe20003800000 */
[----:B------:R-:W-:-:S03]  /*1880*/  @P3 LOP3.LUT R2, R0, 0x7f, RZ, 0xc0, !PT ;  /* 0x0000007f00023812 */ /* 0x000fc600078ec0ff */
[----:B0-----:R-:W-:Y:S01]  /*1890*/  @P3 IMAD R92, R95, R104, RZ ;  /* 0x000000685f5c3224 */ /* 0x001fe200078e02ff */
[----:B----4-:R-:W-:-:S04]  /*18a0*/  LEA R88, R89, R88, 0x18 ;  /* 0x0000005859587211 */ /* 0x010fc800078ec0ff */
        /* <DEDUP_REMOVED lines=21> */
[----:B------:R-:W0:Y:S01]  /*1a00*/  LDC.64 R94, c[0x0][0x308] ;  /* 0x0000c200ff5e7b82 */ /* 0x000e220000000a00 */
[----:B------:R-:W-:Y:S07]  /*1a10*/  BSSY B1, `(.L_x_3369) ;  /* 0x000000c000017945 */ /* 0x000fee0003800000 */
[----:B------:R-:W1:Y:S08]  /*1a20*/  @!P4 LDC.64 R100, c[0x0][0x2c8] ;  /* 0x0000b200ff64cb82 */ /* 0x000e700000000a00 */
[----:B------:R-:W2:Y:S01]  /*1a30*/  @P3 LDC.64 R84, c[0x0][0x2f8] ;  /* 0x0000be00ff543b82 */ /* 0x000ea20000000a00 */
[----:B0-----:R-:W-:-:S04]  /*1a40*/  ISETP.NE.U32.AND P0, PT, R94, RZ, PT ;  /* 0x000000ff5e00720c */ /* 0x001fc80003f05070 */
[----:B------:R-:W-:Y:S02]  /*1a50*/  ISETP.NE.AND.EX P0, PT, R95, RZ, PT, P0 ;  /* 0x000000ff5f00720c */ /* 0x000fe40003f05300 */
[----:B-1----:R-:W-:-:S04]  /*1a60*/  @!P4 ISETP.NE.U32.AND P1, PT, R100, RZ, PT ;  /* 0x000000ff6400c20c */ /* 0x002fc80003f25070 */
[----:B------:R-:W-:-:S07]  /*1a70*/  @!P4 ISETP.NE.AND.EX P1, PT, R101, RZ, PT, P1 ;  /* 0x000000ff6500c20c */ /* 0x000fce0003f25310 */
[----:B------:R-:W0:Y:S01]  /*1a80*/  @P0 LDC.64 R86, c[0x0][0x308] ;  /* 0x0000c200ff560b82 */ /* 0x000e220000000a00 */
[----:B--2---:R-:W-:Y:S05]  /*1a90*/  @!P3 BRA `(.L_x_3370) ;  /* 0x00000000000cb947 */ /* 0x004fea0003800000 */
[----:B------:R-:W1:Y:S02]  /*1aa0*/  LDC.64 R68, c[0x0][0x220] ;  /* 0x00008800ff447b82 */ /* 0x000e640000000a00 */
[----:B-1----:R-:W-:-:S06]  /*1ab0*/  IMAD.WIDE.U32 R68, R89, 0x10, R68 ;  /* 0x0000001059447825 */ /* 0x002fcc00078e0044 */
[----:B------:R-:W5:Y:S02]  /*1ac0*/  LDG.E.128 R68, desc[UR4][R68.64] ;  /* 0x0000000444447981 */ /* 0x000f64000c1e1d00 */
.L_x_3370:
[----:B------:R-:W-:Y:S05]  /*1ad0*/  BSYNC B1 ;  /* 0x0000000000017941 */ /* 0x000fea0003800000 */
.L_x_3369:
[----:B------:R-:W-:Y:S01]  /*1ae0*/  BSSY B1, `(.L_x_3371) ;  /* 0x000000d000017945 */ /* 0x000fe20003800000 */
[----:B-----5:R-:W-:-:S03]  /*1af0*/  @!P4 FSEL R91, R52, RZ, P1 ;  /* 0x000000ff345bc208 */ /* 0x020fc60000800000 */
[----:B------:R-:W-:Y:S05]  /*1b00*/  @!P4 BRA `(.L_x_3372) ;  /* 0x000000000028c947 */ /* 0x000fea0003800000 */
        /* <DEDUP_REMOVED lines=10> */
.L_x_3372:
[----:B------:R-:W-:Y:S05]  /*1bb0*/  BSYNC B1 ;  /* 0x0000000000017941 */ /* 0x000fea0003800000 */
.L_x_3371:
[----:B------:R-:W-:Y:S04]  /*1bc0*/  BSSY B1, `(.L_x_3373) ;  /* 0x000000d000017945 */ /* 0x000fe80003800000 */
[----:B------:R-:W-:Y:S05]  /*1bd0*/  @!P3 BRA `(.L_x_3374) ;  /* 0x00000000002cb947 */ /* 0x000fea0003800000 */
[----:B------:R-:W-:Y:S01]  /*1be0*/  LOP3.LUT P1, RZ, R98, 0xff, RZ, 0xc0, !PT ;  /* 0x000000ff62ff7812 */ /* 0x000fe2000782c0ff */
[----:B------:R-:W-:Y:S01]  /*1bf0*/  FMUL.FTZ R92, R91, UR11 ;  /* 0x0000000b5b5c7c20 */ /* 0x000fe20008410000 */
[----:B------:R-:W-:Y:S01]  /*1c00*/  HFMA2.MMA R103, -RZ, RZ, 0, 0 ;  /* 0x00000000ff677435 */ /* 0x000fe200000001ff */
[----:B------:R-:W-:Y:S02]  /*1c10*/  IMAD.MOV.U32 R93, RZ, RZ, RZ ;  /* 0x000000ffff5d7224 */ /* 0x000fe400078e00ff */
[----:B------:R-:W-:-:S08]  /*1c20*/  FMUL.FTZ R171, R92, UR10 ;  /* 0x0000000a5cab7c20 */ /* 0x000fd00008410000 */
[----:B------:R-:W-:Y:S01]  /*1c30*/  @P1 SHF.L.U32 R102, R68, 0x10, RZ ;  /* 0x0000001044661819 */ /* 0x000fe200000006ff */
[----:B------:R-:W-:-:S04]  /*1c40*/  @P1 FMUL.FTZ R93, R114, R171 ;  /* 0x000000ab725d1220 */ /* 0x000fc80000410000 */
[----:B------:R-:W-:Y:S01]  /*1c50*/  @P1 FMUL.FTZ R103, R171, R102 ;  /* 0x00000066ab671220 */ /* 0x000fe20000410000 */
[----:B------:R-:W-:-:S03]  /*1c60*/  F2FP.BF16.F32.PACK_AB R93, RZ, R93 ;  /* 0x0000005dff5d723e */ /* 0x000fc600000010ff */
[----:B------:R-:W-:Y:S01]  /*1c70*/  FADD.FTZ R16, R16, R103 ;  /* 0x0000006710107221 */ /* 0x000fe20000010000 */
[----:B------:R-:W-:-:S07]  /*1c80*/  PRMT R72, R93, 0x7610, R72 ;  /* 0x000076105d487816 */ /* 0x000fce0000000048 */
.L_x_3374:
[----:B------:R-:W-:Y:S05]  /*1c90*/  BSYNC B1 ;  /* 0x0000000000017941 */ /* 0x000fea0003800000 */
.L_x_3373:
[----:B------:R-:W-:Y:S01]  /*1ca0*/  @!P4 ISETP.NE.U32.AND P1, PT, R100, RZ, PT ;  /* 0x000000ff6400c20c */ /* 0x000fe20003f25070 */
[----:B------:R-:W-:Y:S03]  /*1cb0*/  BSSY B1, `(.L_x_3375) ;  /* 0x000000c000017945 */ /* 0x000fe60003800000 */
[----:B------:R-:W-:-:S04]  /*1cc0*/  @!P4 ISETP.NE.AND.EX P1, PT, R101, RZ, PT, P1 ;  /* 0x000000ff6500c20c */ /* 0x000fc80003f25310 */
[----:B------:R-:W-:Y:S01]  /*1cd0*/  @!P4 FSEL R92, R53, RZ, P1 ;  /* 0x000000ff355cc208 */ /* 0x000fe20000800000 */
[----:B------:R-:W-:Y:S08]  /*1ce0*/  @!P4 BRA `(.L_x_3376) ;  /* 0x000000000020c947 */ /* 0x000ff00003800000 */
        /* <DEDUP_REMOVED lines=8> */
.L_x_3376:
[----:B------:R-:W-:Y:S05]  /*1d70*/  BSYNC B1 ;  /* 0x0000000000017941 */ /* 0x000fea0003800000 */
.L_x_3375:
[----:B------:R-:W-:Y:S04]  /*1d80*/  BSSY B1, `(.L_x_3377) ;  /* 0x000000e000017945 */ /* 0x000fe80003800000 */
[----:B------:R-:W-:Y:S05]  /*1d90*/  @!P3 BRA `(.L_x_3378) ;  /* 0x000000000030b947 */ /* 0x000fea0003800000 */
[----:B------:R-:W-:Y:S01]  /*1da0*/  LOP3.LUT P1, RZ, R98, 0xff00, RZ, 0xc0, !PT ;  /* 0x0000ff0062ff7812 */ /* 0x000fe2000782c0ff */
        /* <DEDUP_REMOVED lines=11> */
.L_x_3378:
[----:B------:R-:W-:Y:S05]  /*1e60*/  BSYNC B1 ;  /* 0x0000000000017941 */ /* 0x000fea0003800000 */
.L_x_3377:
        /* <DEDUP_REMOVED lines=13> */
.L_x_3380:
[----:B------:R-:W-:Y:S05]  /*1f40*/  BSYNC B1 ;  /* 0x0000000000017941 */ /* 0x000fea0003800000 */
.L_x_3379:
        /* <DEDUP_REMOVED lines=13> */
.L_x_3382:
[----:B------:R-:W-:Y:S05]  /*2020*/  BSYNC B1 ;  /* 0x0000000000017941 */ /* 0x000fea0003800000 */
.L_x_3381:
        /* <DEDUP_REMOVED lines=13> */
.L_x_3384:
[----:B------:R-:W-:Y:S05]  /*2100*/  BSYNC B1 ;  /* 0x0000000000017941 */ /* 0x000fea0003800000 */
.L_x_3383:
        /* <DEDUP_REMOVED lines=14> */
.L_x_3386:
[----:B------:R-:W-:Y:S05]  /*21f0*/  BSYNC B1 ;  /* 0x0000000000017941 */ /* 0x000fea0003800000 */
.L_x_3385:
        /* <DEDUP_REMOVED lines=13> */
.L_x_3388:
[----:B------:R-:W-:Y:S05]  /*22d0*/  BSYNC B1 ;  /* 0x0000000000017941 */ /* 0x000fea0003800000 */
.L_x_3387:
[----:B------:R-:W-:Y:S04]  /*22e0*/  BSSY B1, `(.L_x_3389) ;  /* 0x000000c000017945 */ /* 0x000fe80003800000 */
[----:B------:R-:W-:Y:S05]  /*22f0*/  @!P3 BRA `(.L_x_3390) ;  /* 0x000000000028b947 */ /* 0x000fea0003800000 */
[----:B------:R-:W-:Y:S01]  /*2300*/  LOP3.LUT P1, RZ, R99, 0xff, RZ, 0xc0, !PT ;  /* 0x000000ff63ff7812 */ /* 0x000fe2000782c0ff */
[----:B------:R-:W-:Y:S01]  /*2310*/  FMUL.FTZ R171, R103, UR11 ;  /* 0x0000000b67ab7c20 */ /* 0x000fe20008410000 */
[----:B------:R-:W-:-:S03]  /*2320*/  CS2R R172, SRZ ;  /* 0x0000000000ac7805 */ /* 0x000fc6000001ff00 */
[----:B------:R-:W-:-:S08]  /*2330*/  FMUL.FTZ R171, R171, UR10 ;  /* 0x0000000aabab7c20 */ /* 0x000fd00008410000 */
[----:B------:R-:W-:Y:S01]  /*2340*/  @P1 SHF.L.U32 R174, R70, 0x10, RZ ;  /* 0x0000001046ae1819 */ /* 0x000fe200000006ff */
[----:B------:R-:W-:-:S04]  /*2350*/  @P1 FMUL.FTZ R172, R116, R171 ;  /* 0x000000ab74ac1220 */ /* 0x000fc80000410000 */
[----:B------:R-:W-:Y:S01]  /*2360*/  @P1 FMUL.FTZ R173, R171, R174 ;  /* 0x000000aeabad1220 */ /* 0x000fe20000410000 */
[----:B------:R-:W-:-:S03]  /*2370*/  F2FP.BF16.F32.PACK_AB R172, RZ, R172 ;  /* 0x000000acffac723e */ /* 0x000fc600000010ff */
[----:B------:R-:W-:Y:S01]  /*2380*/  FADD.FTZ R12, R12, R173 ;  /* 0x000000ad0c0c7221 */ /* 0x000fe20000010000 */
[----:B------:R-:W-:-:S07]  /*2390*/  PRMT R74, R172, 0x7610, R74 ;  /* 0x00007610ac4a7816 */ /* 0x000fce000000004a */
.L_x_3390:
[----:B------:R-:W-:Y:S05]  /*23a0*/  BSYNC B1 ;  /* 0x0000000000017941 */ /* 0x000fea0003800000 */
.L_x_3389:
        /* <DEDUP_REMOVED lines=13> */
.L_x_3392:
[----:B------:R-:W-:Y:S05]  /*2480*/  BSYNC B1 ;  /* 0x0000000000017941 */ /* 0x000fea0003800000 */
.L_x_3391:
[----:B------:R-:W-:Y:S04]  /*2490*/  BSSY B1, `(.L_x_3393) ;  /* 0x000000e000017945 */ /* 0x000fe80003800000 */
[----:B------:R-:W-:Y:S05]  /*24a0*/  @!P3 BRA `(.L_x_3394) ;  /* 0x000000000030b947 */ /* 0x000fea0003800000 */
[----:B------:R-:W-:Y:S01]  /*24b0*/  LOP3.LUT P1, RZ, R99, 0xff00, RZ, 0xc0, !PT ;  /* 0x0000ff0063ff7812 */ /* 0x000fe2000782c0ff */
[----:B------:R-:W-:Y:S01]  /*24c0*/  FMUL.FTZ R171, R172, UR11 ;  /* 0x0000000bacab7c20 */ /* 0x000fe20008410000 */
[----:B------:R-:W-:Y:S01]  /*24d0*/  HFMA2.MMA R173, -RZ, RZ, 0, 0 ;  /* 0x00000000ffad7435 */ /* 0x000fe200000001ff */
[----:B------:R-:W-:Y:S02]  /*24e0*/  IMAD.MOV.U32 R174, RZ, RZ, RZ ;  /* 0x000000ffffae7224 */ /* 0x000fe400078e00ff */
        /* <DEDUP_REMOVED lines=8> */
.L_x_3394:
[----:B------:R-:W-:Y:S05]  /*2570*/  BSYNC B1 ;  /* 0x0000000000017941 */ /* 0x000fea0003800000 */
.L_x_3393:
        /* <DEDUP_REMOVED lines=13> */
.L_x_3396:
[----:B------:R-:W-:Y:S05]  /*2650*/  BSYNC B1 ;  /* 0x0000000000017941 */ /* 0x000fea0003800000 */
.L_x_3395:
[----:B------:R-:W-:Y:S04]  /*2660*/  BSSY B1, `(.L_x_3397) ;  /* 0x000000d000017945 */ /* 0x000fe80003800000 */
[----:B------:R-:W-:Y:S05]  /*2670*/  @!P3 BRA `(.L_x_3398) ;  /* 0x00000000002cb947 */ /* 0x000fea0003800000 */
[----:B------:R-:W-:Y:S01]  /*2680*/  LOP3.LUT P1, RZ, R99, 0xff0000, RZ, 0xc0, !PT ;  /* 0x00ff000063ff7812 */ /* 0x000fe2000782c0ff */
[----:B------:R-:W-:Y:S01]  /*2690*/  FMUL.FTZ R173, R171, UR11 ;  /* 0x0000000babad7c20 */ /* 0x000fe20008410000 */
[----:B------:R-:W-:Y:S01]  /*26a0*/  MOV R174, RZ ;  /* 0x000000ff00ae7202 */ /* 0x000fe20000000f00 */
        /* <DEDUP_REMOVED lines=8> */
.L_x_3398:
[----:B------:R-:W-:Y:S05]  /*2730*/  BSYNC B1 ;  /* 0x0000000000017941 */ /* 0x000fea0003800000 */
.L_x_3397:
        /* <DEDUP_REMOVED lines=13> */
.L_x_3400:
[----:B------:R-:W-:Y:S05]  /*2810*/  BSYNC B1 ;  /* 0x0000000000017941 */ /* 0x000fea0003800000 */
.L_x_3399:
[----:B------:R-:W-:Y:S01]  /*2820*/  ISETP.NE.U32.AND P1, PT, R94, RZ, PT ;  /* 0x000000ff5e00720c */ /* 0x000fe20003f25070 */
[----:B------:R-:W-:Y:S01]  /*2830*/  BSSY B1, `(.L_x_3401) ;  /* 0x0000019000017945 */ /* 0x000fe20003800000 */
[----:B0-----:R-:W-:Y:S02]  /*2840*/  @P0 IMAD.WIDE.U32 R86, R139, 0x20, R86 ;  /* 0x000000208b560825 */ /* 0x001fe400078e0056 */
[----:B------:R-:W-:Y:S02]  /*2850*/  ISETP.NE.AND.EX P1, PT, R95, RZ, PT, P1 ;  /* 0x000000ff5f00720c */ /* 0x000fe40003f25310 */
[----:B------:R-:W-:Y:S02]  /*2860*/  @P3 IMAD.WIDE.U32 R84, R89, 0x10, R84 ;  /* 0x0000001059543825 */ /* 0x000fe400078e0054 */
[----:B------:R-:W-:Y:S02]  /*2870*/  SEL R76, R91, R76, P1 ;  /* 0x0000004c5b4c7207 */ /* 0x000fe40000800000 */
[----:B------:R-:W-:-:S02]  /*2880*/  SEL R77, R92, R77, P1 ;  /* 0x0000004d5c4d7207 */ /* 0x000fc40000800000 */
[----:B------:R-:W-:Y:S02]  /*2890*/  SEL R78, R93, R78, P1 ;  /* 0x0000004e5d4e7207 */ /* 0x000fe40000800000 */
[----:B------:R-:W-:Y:S02]  /*28a0*/  SEL R79, R102, R79, P1 ;  /* 0x0000004f664f7207 */ /* 0x000fe40000800000 */
[----:B------:R-:W-:Y:S02]  /*28b0*/  SEL R80, R103, R80, P1 ;  /* 0x0000005067507207 */ /* 0x000fe40000800000 */
[----:B------:R-:W-:Y:S02]  /*28c0*/  SEL R81, R172, R81, P1 ;  /* 0x00000051ac517207 */ /* 0x000fe40000800000 */
[----:B------:R-:W-:Y:S02]  /*28d0*/  SEL R82, R171, R82, P1 ;  /* 0x00000052ab527207 */ /* 0x000fe40000800000 */
[----:B------:R-:W-:Y:S01]  /*28e0*/  SEL R83, R174, R83, P1 ;  /* 0x00000053ae537207 */ /* 0x000fe20000800000 */
[----:B------:R-:W-:Y:S06]  /*28f0*/  @!P3 BRA `(.L_x_3402) ;  /* 0x000000000030b947 */ /* 0x000fec0003800000 */
        /* <DEDUP_REMOVED lines=12> */
.L_x_3402:
[----:B------:R-:W-:Y:S05]  /*29c0*/  BSYNC B1 ;  /* 0x0000000000017941 */ /* 0x000fea0003800000 */
.L_x_3401:
[----:B------:R0:W-:Y:S01]  /*29d0*/  @P0 STG.E.128 desc[UR4][R86.64], R76 ;  /* 0x0000004c56000986 */ /* 0x0001e2000c101d04 */
[----:B------:R-:W-:Y:S01]  /*29e0*/  VIADD R139, R139, 0x80 ;  /* 0x000000808b8b7836 */ /* 0x000fe20000000000 */
[----:B------:R-:W-:Y:S02]  /*29f0*/  IADD3 R89, R89, 0x80, RZ ;  /* 0x0000008059597810 */ /* 0x000fe40007ffe0ff */
[----:B------:R0:W-:Y:S04]  /*2a00*/  @P0 STG.E.128 desc[UR4][R86.64+0x10], R80 ;  /* 0x0000105056000986 */ /* 0x0001e8000c101d04 */
[----:B------:R0:W-:Y:S02]  /*2a10*/  @P3 STG.E.128 desc[UR4][R84.64], R72 ;  /* 0x0000004854003986 */ /* 0x0001e4000c101d04 */
.L_x_3368:
[----:B------:R-:W-:Y:S05]  /*2a20*/  BSYNC B0 ;  /* 0x0000000000007941 */ /* 0x000fea0003800000 */
.L_x_3367:
[----:B------:R-:W-:Y:S04]  /*2a30*/  BSSY B0, `(.L_x_3403) ;  /* 0x0000103000007945 */ /* 0x000fe80003800000 */
[----:B------:R-:W-:Y:S05]  /*2a40*/  @!P5 BRA `(.L_x_3404) ;  /* 0x000000100004d947 */ /* 0x000fea0003800000 */
[----:B------:R-:W1:Y:S01]  /*2a50*/  @!P4 LDC.64 R92, c[0x0][0x2c8] ;  /* 0x0000b200ff5ccb82 */ /* 0x000e620000000a00 */
[----:B------:R-:W-:Y:S07]  /*2a60*/  BSSY B1, `(.L_x_3405) ;  /* 0x0000008000017945 */ /* 0x000fee0003800000 */
[----:B------:R-:W2:Y:S01]  /*2a70*/  LDC.64 R94, c[0x0][0x308] ;  /* 0x0000c200ff5e7b82 */ /* 0x000ea20000000a00 */
[----:B-1----:R-:W-:-:S04]  /*2a80*/  @!P4 ISETP.NE.U32.AND P0, PT, R92, RZ, PT ;  /* 0x000000ff5c00c20c */ /* 0x002fc80003f05070 */
[----:B------:R-:W-:Y:S01]  /*2a90*/  @!P4 ISETP.NE.AND.EX P0, PT, R93, RZ, PT, P0 ;  /* 0x000000ff5d00c20c */ /* 0x000fe20003f05300 */
[----:B------:R-:W-:-:S12]  /*2aa0*/  @!P3 BRA `(.L_x_3406) ;  /* 0x00000000000cb947 */ /* 0x000fd80003800000 */
[----:B------:R-:W1:Y:S02]  /*2ab0*/  LDC.64 R68, c[0x0][0x220] ;  /* 0x00008800ff447b82 */ /* 0x000e640000000a00 */
[----:B-1----:R-:W-:-:S06]  /*2ac0*/  IMAD.WIDE.U32 R68, R89, 0x10, R68 ;  /* 0x0000001059447825 */ /* 0x002fcc00078e0044 */
[----:B------:R-:W5:Y:S02]  /*2ad0*/  LDG.E.128 R68, desc[UR4][R68.64] ;  /* 0x0000000444447981 */ /* 0x000f64000c1e1d00 */
.L_x_3406:
[----:B------:R-:W-:Y:S05]  /*2ae0*/  BSYNC B1 ;  /* 0x0000000000017941 */ /* 0x000fea0003800000 */
.L_x_3405:
[----:B------:R-:W-:Y:S01]  /*2af0*/  BSSY B1, `(.L_x_3407) ;  /* 0x000000d000017945 */ /* 0x000fe20003800000 */
[----:B-----5:R-:W-:-:S03]  /*2b00*/  @!P4 FSEL R91, R60, RZ, P0 ;  /* 0x000000ff3c5bc208 */ /* 0x020fc60000000000 */
[----:B------:R-:W-:Y:S05]  /*2b10*/  @!P4 BRA `(.L_x_3408) ;  /* 0x000000000028c947 */ /* 0x000fea0003800000 */
[----:B------:R-:W-:Y:S01]  /*2b20*/  MOV R92, UR6 ;  /* 0x00000006005c7c02 */ /* 0x000fe20008000f00 */
[----:B------:R-:W-:Y:S01]  /*2b30*/  IMAD.U32 R93, RZ, RZ, UR7 ;  /* 0x00000007ff5d7e24 */ /* 0x000fe2000f8e00ff */
[----:B------:R-:W-:Y:S02]  /*2b40*/  ISETP.NE.AND P1, PT, R175, RZ, PT ;  /* 0x000000ffaf00720c */ /* 0x000fe40003f25270 */
[----:B------:R-:W-:Y:S02]  /*2b50*/  ISETP.NE.U32.AND P0, PT, R92, RZ, PT ;  /* 0x000000ff5c00720c */ /* 0x000fe40003f05070 */
[----:B0-----:R-:W-:Y:S02]  /*2b60*/  FSEL R84, R88, RZ, !P1 ;  /* 0x000000ff58547208 */ /* 0x001fe40004800000 */
[----:B------:R-:W-:-:S03]  /*2b70*/  ISETP.NE.AND.EX P0, PT, R93, RZ, PT, P0 ;  /* 0x000000ff5d00720c */ /* 0x000fc60003f05300 */
[----:B------:R-:W-:-:S04]  /*2b80*/  FFMA.FTZ R85, R155, R90, R84 ;  /* 0x0000005a9b557223 */ /* 0x000fc80000010054 */
[----:B------:R-:W-:-:S04]  /*2b90*/  FADD.FTZ R85, R160, -R85 ;  /* 0x80000055a0557221 */ /* 0x000fc80000010000 */
[----:B------:R-:W-:-:S04]  /*2ba0*/  FMUL.FTZ R91, R138, R85 ;  /* 0x000000558a5b7220 */ /* 0x000fc80000410000 */
[----:B------:R-:W-:-:S07]  /*2bb0*/  @P0 FADD.FTZ R91, R60, R91 ;  /* 0x0000005b3c5b0221 */ /* 0x000fce0000010000 */
.L_x_3408:
[----:B------:R-:W-:Y:S05]  /*2bc0*/  BSYNC B1 ;  /* 0x0000000000017941 */ /* 0x000fea0003800000 */
.L_x_3407:
[----:B------:R-:W-:Y:S04]  /*2bd0*/  BSSY B1, `(.L_x_3409) ;  /* 0x000000d000017945 */ /* 0x000fe80003800000 */
[----:B------:R-:W-:Y:S05]  /*2be0*/  @!P3 BRA `(.L_x_3410) ;  /* 0x00000000002cb947 */ /* 0x000fea0003800000 */
[----:B------:R-:W-:Y:S01]  /*2bf0*/  LOP3.LUT P0, RZ, R96, 0xff, RZ, 0xc0, !PT ;  /* 0x000000ff60ff7812 */ /* 0x000fe2000780c0ff */
[----:B0-----:R-:W-:Y:S01]  /*2c00*/  FMUL.FTZ R84, R91, UR11 ;  /* 0x0000000b5b547c20 */ /* 0x001fe20008410000 */
[----:B------:R-:W-:Y:S01]  /*2c10*/  HFMA2.MMA R85, -RZ, RZ, 0, 0 ;  /* 0x00000000ff557435 */ /* 0x000fe200000001ff */
[----:B------:R-:W-:Y:S02]  /*2c20*/  MOV R87, RZ ;  /* 0x000000ff00577202 */ /* 0x000fe40000000f00 */
[----:B------:R-:W-:-:S08]  /*2c30*/  FMUL.FTZ R101, R84, UR10 ;  /* 0x0000000a54657c20 */ /* 0x000fd00008410000 */
[----:B------:R-:W-:Y:S01]  /*2c40*/  @P0 FMUL.FTZ R85, R118, R101 ;  /* 0x0000006576550220 */ /* 0x000fe20000410000 */
[----:B------:R-:W-:-:S04]  /*2c50*/  @P0 IMAD.U32 R84, R68, 0x10000, RZ ;  /* 0x0001000044540824 */ /* 0x000fc800078e00ff */
[----:B------:R-:W-:Y:S01]  /*2c60*/  @P0 FMUL.FTZ R87, R84, R101 ;  /* 0x0000006554570220 */ /* 0x000fe20000410000 */
[----:B------:R-:W-:-:S03]  /*2c70*/  F2FP.BF16.F32.PACK_AB R85, RZ, R85 ;  /* 0x00000055ff55723e */ /* 0x000fc600000010ff */
[----:B------:R-:W-:Y:S01]  /*2c80*/  FADD.FTZ R8, R8, R87 ;  /* 0x0000005708087221 */ /* 0x000fe20000010000 */
[----:B------:R-:W-:-:S07]  /*2c90*/  PRMT R72, R85, 0x7610, R72 ;  /* 0x0000761055487816 */ /* 0x000fce0000000048 */
.L_x_3410:
[----:B------:R-:W-:Y:S05]  /*2ca0*/  BSYNC B1 ;  /* 0x0000000000017941 */ /* 0x000fea0003800000 */
.L_x_3409:
[----:B------:R-:W-:Y:S01]  /*2cb0*/  @!P4 ISETP.NE.U32.AND P0, PT, R92, RZ, PT ;  /* 0x000000ff5c00c20c */ /* 0x000fe20003f05070 */
[----:B------:R-:W-:Y:S03]  /*2cc0*/  BSSY B1, `(.L_x_3411) ;  /* 0x000000c000017945 */ /* 0x000fe60003800000 */
[----:B------:R-:W-:-:S04]  /*2cd0*/  @!P4 ISETP.NE.AND.EX P0, PT, R93, RZ, PT, P0 ;  /* 0x000000ff5d00c20c */ /* 0x000fc80003f05300 */
[----:B------:R-:W-:Y:S01]  /*2ce0*/  @!P4 FSEL R100, R61, RZ, P0 ;  /* 0x000000ff3d64c208 */ /* 0x000fe20000000000 */
[----:B------:R-:W-:Y:S08]  /*2cf0*/  @!P4 BRA `(.L_x_3412) ;  /* 0x000000000020c947 */ /* 0x000ff00003800000 */
        /* <DEDUP_REMOVED lines=8> */
.L_x_3412:
[----:B------:R-:W-:Y:S05]  /*2d80*/  BSYNC B1 ;  /* 0x0000000000017941 */ /* 0x000fea0003800000 */
.L_x_3411:
[----:B------:R-:W-:Y:S04]  /*2d90*/  BSSY B1, `(.L_x_3413) ;  /* 0x000000e000017945 */ /* 0x000fe80003800000 */
[----:B------:R-:W-:Y:S05]  /*2da0*/  @!P3 BRA `(.L_x_3414) ;  /* 0x000000000030b947 */ /* 0x000fea0003800000 */
[----:B------:R-:W-:Y:S01]  /*2db0*/  LOP3.LUT P0, RZ, R96, 0xff00, RZ, 0xc0, !PT ;  /* 0x0000ff0060ff7812 */ /* 0x000fe2000780c0ff */
[----:B0-----:R-:W-:Y:S01]  /*2dc0*/  FMUL.FTZ R84, R100, UR11 ;  /* 0x0000000b64547c20 */ /* 0x001fe20008410000 */
[----:B------:R-:W-:Y:S01]  /*2dd0*/  HFMA2.MMA R85, -RZ, RZ, 0, 0 ;  /* 0x00000000ff557435 */ /* 0x000fe200000001ff */
[----:B------:R-:W-:Y:S02]  /*2de0*/  MOV R86, RZ ;  /* 0x000000ff00567202 */ /* 0x000fe40000000f00 */
[----:B------:R-:W-:-:S08]  /*2df0*/  FMUL.FTZ R84, R84, UR10 ;  /* 0x0000000a54547c20 */ /* 0x000fd00008410000 */
[----:B------:R-:W-:Y:S01]  /*2e00*/  @P0 PRMT R87, R68, 0x7632, R87 ;  /* 0x0000763244570816 */ /* 0x000fe20000000057 */
[----:B------:R-:W-:-:S04]  /*2e10*/  @P0 FMUL.FTZ R85, R134, R84 ;  /* 0x0000005486550220 */ /* 0x000fc80000410000 */
[----:B------:R-:W-:Y:S01]  /*2e20*/  @P0 IMAD.U32 R87, R87, 0x10000, RZ ;  /* 0x0001000057570824 */ /* 0x000fe200078e00ff */
[----:B------:R-:W-:-:S03]  /*2e30*/  F2FP.BF16.F32.PACK_AB R85, RZ, R85 ;  /* 0x00000055ff55723e */ /* 0x000fc600000010ff */
[----:B------:R-:W-:Y:S01]  /*2e40*/  @P0 FMUL.FTZ R86, R84, R87 ;  /* 0x0000005754560220 */ /* 0x000fe20000410000 */
[----:B------:R-:W-:-:S03]  /*2e50*/  PRMT R72, R72, 0x5410, R85 ;  /* 0x0000541048487816 */ /* 0x000fc60000000055 */
[----:B------:R-:W-:-:S07]  /*2e60*/  FADD.FTZ R9, R9, R86 ;  /* 0x0000005609097221 */ /* 0x000fce0000010000 */
.L_x_3414:
[----:B------:R-:W-:Y:S05]  /*2e70*/  BSYNC B1 ;  /* 0x0000000000017941 */ /* 0x000fea0003800000 */
.L_x_3413:
        /* <DEDUP_REMOVED lines=13> */
.L_x_3416:
[----:B------:R-:W-:Y:S05]  /*2f50*/  BSYNC B1 ;  /* 0x0000000000017941 */ /* 0x000fea0003800000 */
.L_x_3415:
        /* <DEDUP_REMOVED lines=13> */
.L_x_3418:
[----:B------:R-:W-:Y:S05]  /*3030*/  BSYNC B1 ;  /* 0x0000000000017941 */ /* 0x000fea0003800000 */
.L_x_3417:
        /* <DEDUP_REMOVED lines=13> */
.L_x_3420:
[----:B------:R-:W-:Y:S05]  /*3110*/  BSYNC B1 ;  /* 0x0000000000017941 */ /* 0x000fea0003800000 */
.L_x_3419:
        /* <DEDUP_REMOVED lines=14> */
.L_x_3422:
[----:B------:R-:W-:Y:S05]  /*3200*/  BSYNC B1 ;  /* 0x0000000000017941 */ /* 0x000fea0003800000 */
.L_x_3421:
        /* <DEDUP_REMOVED lines=13> */
.L_x_3424:
[----:B------:R-:W-:Y:S05]  /*32e0*/  BSYNC B1 ;  /* 0x0000000000017941 */ /* 0x000fea0003800000 */
.L_x_3423:
        /* <DEDUP_REMOVED lines=13> */
.L_x_3426:
[----:B------:R-:W-:Y:S05]  /*33c0*/  BSYNC B1 ;  /* 0x0000000000017941 */ /* 0x000fea0003800000 */
.L_x_3425:
[----:B------:R-:W-:Y:S01]  /*33d0*/  @!P4 ISETP.NE.U32.AND P0, PT, R92, RZ, PT ;  /* 0x000000ff5c00c20c */ /* 0x000fe20003f05070 */
[----:B------:R-:W-:Y:S01]  /*33e0*/  BSSY B1, `(.L_x_3427) ;  /* 0x000000d000017945 */ /* 0x000fe20003800000 */
[----:B--2---:R-:W-:Y:S02]  /*33f0*/  ISETP.NE.U32.AND P1, PT, R94, RZ, PT ;  /* 0x000000ff5e00720c */ /* 0x004fe40003f25070 */
[----:B------:R-:W-:-:S04]  /*3400*/  @!P4 ISETP.NE.AND.EX P0, PT, R93, RZ, PT, P0 ;  /* 0x000000ff5d00c20c */ /* 0x000fc80003f05300 */
[----:B------:R-:W-:Y:S01]  /*3410*/  @!P4 FSEL R172, R65, RZ, P0 ;  /* 0x000000ff41acc208 */ /* 0x000fe20000000000 */
[----:B------:R-:W-:Y:S08]  /*3420*/  @!P4 BRA `(.L_x_3428) ;  /* 0x000000000020c947 */ /* 0x000ff00003800000 */
[----:B------:R-:W-:-:S04]  /*3430*/  ISETP.NE.AND P0, PT, R175, RZ, PT ;  /* 0x000000ffaf00720c */ /* 0x000fc80003f05270 */
[----:B0-----:R-:W-:Y:S02]  /*3440*/  FSEL R85, R88, RZ, !P0 ;  /* 0x000000ff58557208 */ /* 0x001fe40004000000 */
[----:B------:R-:W-:-:S03]  /*3450*/  ISETP.NE.U32.AND P0, PT, R92, RZ, PT ;  /* 0x000000ff5c00720c */ /* 0x000fc60003f05070 */
[----:B------:R-:W-:Y:S01]  /*3460*/  FFMA.FTZ R84, R166, R90, R85 ;  /* 0x0000005aa6547223 */ /* 0x000fe20000010055 */
[----:B------:R-:W-:-:S03]  /*3470*/  ISETP.NE.AND.EX P0, PT, R93, RZ, PT, P0 ;  /* 0x000000ff5d00720c */ /* 0x000fc60003f05300 */
[----:B------:R-:W-:-:S04]  /*3480*/  FADD.FTZ R85, R167, -R84 ;  /* 0x80000054a7557221 */ /* 0x000fc80000010000 */
[----:B------:R-:W-:-:S06]  /*3490*/  FMUL.FTZ R172, R138, R85 ;  /* 0x000000558aac7220 */ /* 0x000fcc0000410000 */
[----:B------:R-:W-:-:S07]  /*34a0*/  @P0 FADD.FTZ R172, R65, R172 ;  /* 0x000000ac41ac0221 */ /* 0x000fce0000010000 */
.L_x_3428:
[----:B------:R-:W-:Y:S05]  /*34b0*/  BSYNC B1 ;  /* 0x0000000000017941 */ /* 0x000fea0003800000 */
.L_x_3427:
        /* <DEDUP_REMOVED lines=14> */
.L_x_3430:
[----:B------:R-:W-:Y:S05]  /*35a0*/  BSYNC B1 ;  /* 0x0000000000017941 */ /* 0x000fea0003800000 */
.L_x_3429:
[----:B------:R-:W-:Y:S01]  /*35b0*/  @!P4 ISETP.NE.U32.AND P0, PT, R92, RZ, PT ;  /* 0x000000ff5c00c20c */ /* 0x000fe20003f05070 */
[----:B------:R-:W-:Y:S01]  /*35c0*/  BSSY B1, `(.L_x_3431) ;  /* 0x000000d000017945 */ /* 0x000fe20003800000 */
[----:B------:R-:W-:Y:S02]  /*35d0*/  ISETP.NE.AND.EX P1, PT, R95, RZ, PT, P1 ;  /* 0x000000ff5f00720c */ /* 0x000fe40003f25310 */
        /* <DEDUP_REMOVED lines=11> */
.L_x_3432:
[----:B------:R-:W-:Y:S05]  /*3690*/  BSYNC B1 ;  /* 0x0000000000017941 */ /* 0x000fea0003800000 */
.L_x_3431:
        /* <DEDUP_REMOVED lines=13> */
.L_x_3434:
[----:B------:R-:W-:Y:S05]  /*3770*/  BSYNC B1 ;  /* 0x0000000000017941 */ /* 0x000fea0003800000 */
.L_x_3433:
[----:B0-----:R-:W0:Y:S01]  /*3780*/  @P3 LDC.64 R84, c[0x0][0x2f8] ;  /* 0x0000be00ff543b82 */ /* 0x001e220000000a00 */
[----:B------:R-:W-:Y:S01]  /*3790*/  @!P4 ISETP.NE.U32.AND P0, PT, R92, RZ, PT ;  /* 0x000000ff5c00c20c */ /* 0x000fe20003f05070 */
[----:B------:R-:W-:Y:S03]  /*37a0*/  BSSY B1, `(.L_x_3435) ;  /* 0x000000f000017945 */ /* 0x000fe60003800000 */
[----:B------:R-:W-:-:S03]  /*37b0*/  @!P4 ISETP.NE.AND.EX P0, PT, R93, RZ, PT, P0 ;  /* 0x000000ff5d00c20c */ /* 0x000fc60003f05300 */
[----:B------:R-:W1:Y:S01]  /*37c0*/  @P1 LDC.64 R86, c[0x0][0x308] ;  /* 0x0000c200ff561b82 */ /* 0x000e620000000a00 */
[----:B------:R-:W-:Y:S02]  /*37d0*/  @!P4 FSEL R174, R67, RZ, P0 ;  /* 0x000000ff43aec208 */ /* 0x000fe40000000000 */
[----:B------:R-:W-:-:S04]  /*37e0*/  ISETP.NE.U32.AND P0, PT, R94, RZ, PT ;  /* 0x000000ff5e00720c */ /* 0x000fc80003f05070 */
[----:B------:R-:W-:Y:S01]  /*37f0*/  ISETP.NE.AND.EX P0, PT, R95, RZ, PT, P0 ;  /* 0x000000ff5f00720c */ /* 0x000fe20003f05300 */
[----:B------:R-:W-:-:S12]  /*3800*/  @!P4 BRA `(.L_x_3436) ;  /* 0x000000000020c947 */ /* 0x000fd80003800000 */
        /* <DEDUP_REMOVED lines=8> */
.L_x_3436:
[----:B------:R-:W-:Y:S05]  /*3890*/  BSYNC B1 ;  /* 0x0000000000017941 */ /* 0x000fea0003800000 */
.L_x_3435:
[----:B------:R-:W-:Y:S01]  /*38a0*/  BSSY B1, `(.L_x_3437) ;  /* 0x0000018000017945 */ /* 0x000fe20003800000 */
[----:B-1----:R-:W-:Y:S01]  /*38b0*/  @P1 IMAD.WIDE.U32 R86, R139, 0x20, R86 ;  /* 0x000000208b561825 */ /* 0x002fe200078e0056 */
[----:B------:R-:W-:Y:S02]  /*38c0*/  SEL R76, R91, R76, P0 ;  /* 0x0000004c5b4c7207 */ /* 0x000fe40000000000 */
[----:B------:R-:W-:Y:S01]  /*38d0*/  SEL R77, R100, R77, P0 ;  /* 0x0000004d644d7207 */ /* 0x000fe20000000000 */
[----:B0-----:R-:W-:Y:S01]  /*38e0*/  @P3 IMAD.WIDE.U32 R84, R89, 0x10, R84 ;  /* 0x0000001059543825 */ /* 0x001fe200078e0054 */
[----:B------:R-:W-:Y:S02]  /*38f0*/  SEL R78, R101, R78, P0 ;  /* 0x0000004e654e7207 */ /* 0x000fe40000000000 */
[----:B------:R-:W-:Y:S02]  /*3900*/  SEL R79, R102, R79, P0 ;  /* 0x0000004f664f7207 */ /* 0x000fe40000000000 */
[----:B------:R-:W-:-:S02]  /*3910*/  SEL R80, R103, R80, P0 ;  /* 0x0000005067507207 */ /* 0x000fc40000000000 */
[----:B------:R-:W-:Y:S02]  /*3920*/  SEL R81, R172, R81, P0 ;  /* 0x00000051ac517207 */ /* 0x000fe40000000000 */
[----:B------:R-:W-:Y:S02]  /*3930*/  SEL R82, R171, R82, P0 ;  /* 0x00000052ab527207 */ /* 0x000fe40000000000 */
[----:B------:R-:W-:Y:S01]  /*3940*/  SEL R83, R174, R83, P0 ;  /* 0x00000053ae537207 */ /* 0x000fe20000000000 */
[----:B------:R-:W-:Y:S06]  /*3950*/  @!P3 BRA `(.L_x_3438) ;  /* 0x000000000030b947 */ /* 0x000fec0003800000 */
[----:B------:R-:W-:Y:S01]  /*3960*/  LOP3.LUT P0, RZ, R97, 0xff000000, RZ, 0xc0, !PT ;  /* 0xff00000061ff7812 */ /* 0x000fe2000780c0ff */
[----:B------:R-:W-:Y:S01]  /*3970*/  FMUL.FTZ R174, R174, UR11 ;  /* 0x0000000baeae7c20 */ /* 0x000fe20008410000 */
        /* <DEDUP_REMOVED lines=10> */
.L_x_3438:
[----:B------:R-:W-:Y:S05]  /*3a20*/  BSYNC B1 ;  /* 0x0000000000017941 */ /* 0x000fea0003800000 */
.L_x_3437:
[----:B------:R1:W-:Y:S04]  /*3a30*/  @P1 STG.E.128 desc[UR4][R86.64], R76 ;  /* 0x0000004c56001986 */ /* 0x0003e8000c101d04 */
[----:B------:R1:W-:Y:S04]  /*3a40*/  @P1 STG.E.128 desc[UR4][R86.64+0x10], R80 ;  /* 0x0000105056001986 */ /* 0x0003e8000c101d04 */
[----:B------:R1:W-:Y:S02]  /*3a50*/  @P3 STG.E.128 desc[UR4][R84.64], R72 ;  /* 0x0000004854003986 */ /* 0x0003e4000c101d04 */
.L_x_3404:
[----:B------:R-:W-:Y:S05]  /*3a60*/  BSYNC B0 ;  /* 0x0000000000007941 */ /* 0x000fea0003800000 */
.L_x_3403:
[----:B------:R-:W-:Y:S02]  /*3a70*/  IADD3 R105, R105, UR12, RZ ;  /* 0x0000000c69697c10 */ /* 0x000fe4000fffe0ff */
[----:B------:R-:W-:Y:S02]  /*3a80*/  SEL R171, RZ, 0x1, P2 ;  /* 0x00000001ffab7807 */ /* 0x000fe40001000000 */
[----:B------:R-:W-:-:S13]  /*3a90*/  ISETP.GE.AND P0, PT, R105, UR13, PT ;  /* 0x0000000d69007c0c */ /* 0x000fda000bf06270 */
[----:B------:R-:W-:Y:S05]  /*3aa0*/  @!P0 BRA `(.L_x_3439) ;  /* 0xffffffcc00108947 */ /* 0x000fea000383ffff */
.L_x_3358:
        /* <DEDUP_REMOVED lines=20> */
.L_x_3441:
[----:B------:R-:W-:Y:S05]  /*3bf0*/  BSYNC B0 ;  /* 0x0000000000007941 */ /* 0x000fea0003800000 */
.L_x_3440:
        /* <DEDUP_REMOVED lines=14> */
.L_x_3366:
[----:B------:R-:W-:Y:S01]  /*3ce0*/  HFMA2.MMA R103, -RZ, RZ, 0, 1.847743988037109375e-06 ;  /* 0x0000001fff677435 */ /* 0x000fe200000001ff */
[----:B-1----:R-:W-:Y:S01]  /*3cf0*/  IMAD.MOV.U32 R101, RZ, RZ, R179 ;  /* 0x000000ffff657224 */ /* 0x002fe200078e00b3 */
[----:B------:R-:W-:Y:S01]  /*3d00*/  MOV R100, 0x10 ;  /* 0x0000001000647802 */ /* 0x000fe20000000f00 */
[----:B------:R-:W-:-:S08]  /*3d10*/  IMAD.MOV.U32 R94, RZ, RZ, -0x1 ;  /* 0xffffffffff5e7424 */ /* 0x000fd000078e00ff */
[----:B-----5:R-:W-:Y:S05]  /*3d20*/  WARPSYNC.COLLECTIVE R94, `(.L_x_3442) ;  /* 0x000000005e087348 */ /* 0x020fea0003c00000 */
[----:B------:R0:W1:Y:S02]  /*3d30*/  SHFL.DOWN P1, R95, R101, R100, R103 ;  /* 0x08000064655f7389 */ /* 0x0000640000020067 */
[----:B01---5:R-:W-:Y:S01]  /*3d40*/  ENDCOLLECTIVE ;  /* 0x000000000000791b */ /* 0x023fe20003800000 */
.L_x_3442:
[----:B------:R-:W-:Y:S02]  /*3d50*/  MOV R101, R176 ;  /* 0x000000b000657202 */ /* 0x000fe40000000f00 */
[----:B------:R-:W-:-:S07]  /*3d60*/  MOV R86, R95 ;  /* 0x0000005f00567202 */ /* 0x000fce0000000f00 */
[----:B------:R-:W-:Y:S05]  /*3d70*/  WARPSYNC.COLLECTIVE R94, `(.L_x_3443) ;  /* 0x000000005e087348 */ /* 0x000fea0003c00000 */
[----:B------:R0:W1:Y:S02]  /*3d80*/  SHFL.DOWN P1, R95, R101, R100, R103 ;  /* 0x08000064655f7389 */ /* 0x0000640000020067 */
[----:B01----:R-:W-:Y:S01]  /*3d90*/  ENDCOLLECTIVE ;  /* 0x000000000000791b */ /* 0x003fe20003800000 */
.L_x_3443:
[----:B------:R-:W-:Y:S01]  /*3da0*/  FADD.FTZ R86, R86, R179 ;  /* 0x000000b356567221 */ /* 0x000fe20000010000 */
[----:B------:R-:W-:-:S04]  /*3db0*/  HFMA2.MMA R100, -RZ, RZ, 0, 4.76837158203125e-07 ;  /* 0x00000008ff647435 */ /* 0x000fc800000001ff */
[----:B------:R-:W-:Y:S01]  /*3dc0*/  MOV R101, R86 ;  /* 0x0000005600657202 */ /* 0x000fe20000000f00 */
[----:B------:R-:W-:-:S07]  /*3dd0*/  IMAD.MOV.U32 R87, RZ, RZ, R95 ;  /* 0x000000ffff577224 */ /* 0x000fce00078e005f */
[----:B------:R-:W-:Y:S05]  /*3de0*/  WARPSYNC.COLLECTIVE R94, `(.L_x_3444) ;  /* 0x000000005e087348 */ /* 0x000fea0003c00000 */
[----:B------:R0:W1:Y:S02]  /*3df0*/  SHFL.DOWN P1, R95, R101, R100, R103 ;  /* 0x08000064655f7389 */ /* 0x0000640000020067 */
[----:B01----:R-:W-:Y:S01]  /*3e00*/  ENDCOLLECTIVE ;  /* 0x000000000000791b */ /* 0x003fe20003800000 */
.L_x_3444:
[----:B------:R-:W-:-:S05]  /*3e10*/  FADD.FTZ R87, R87, R176 ;  /* 0x000000b057577221 */ /* 0x000fca0000010000 */
[----:B------:R-:W-:Y:S01]  /*3e20*/  MOV R101, R87 ;  /* 0x0000005700657202 */ /* 0x000fe20000000f00 */
[----:B------:R-:W-:-:S07]  /*3e30*/  IMAD.MOV.U32 R89, RZ, RZ, R95 ;  /* 0x000000ffff597224 */ /* 0x000fce00078e005f */
[----:B------:R-:W-:Y:S05]  /*3e40*/  WARPSYNC.COLLECTIVE R94, `(.L_x_3445) ;  /* 0x000000005e087348 */ /* 0x000fea0003c00000 */
[----:B------:R0:W1:Y:S02]  /*3e50*/  SHFL.DOWN P1, R95, R101, R100, R103 ;  /* 0x08000064655f7389 */ /* 0x0000640000020067 */
[----:B01----:R-:W-:Y:S01]  /*3e60*/  ENDCOLLECTIVE ;  /* 0x000000000000791b */ /* 0x003fe20003800000 */
.L_x_3445:
[----:B------:R-:W-:Y:S01]  /*3e70*/  FADD.FTZ R89, R86, R89 ;  /* 0x0000005956597221 */ /* 0x000fe20000010000 */
[----:B------:R-:W-:-:S03]  /*3e80*/  HFMA2.MMA R100, -RZ, RZ, 0, 2.384185791015625e-07 ;  /* 0x00000004ff647435 */ /* 0x000fc600000001ff */
[----:B------:R-:W-:Y:S01]  /*3e90*/  IMAD.MOV.U32 R101, RZ, RZ, R89 ;  /* 0x000000ffff657224 */ /* 0x000fe200078e0059 */
[----:B------:R-:W-:-:S07]  /*3ea0*/  MOV R88, R95 ;  /* 0x0000005f00587202 */ /* 0x000fce0000000f00 */
[----:B------:R-:W-:Y:S05]  /*3eb0*/  WARPSYNC.COLLECTIVE R94, `(.L_x_3446) ;  /* 0x000000005e087348 */ /* 0x000fea0003c00000 */
[----:B------:R0:W1:Y:S02]  /*3ec0*/  SHFL.DOWN P1, R95, R101, R100, R103 ;  /* 0x08000064655f7389 */ /* 0x0000640000020067 */
[----:B01----:R-:W-:Y:S01]  /*3ed0*/  ENDCOLLECTIVE ;  /* 0x000000000000791b */ /* 0x003fe20003800000 */
.L_x_3446:
[----:B------:R-:W-:-:S04]  /*3ee0*/  FADD.FTZ R88, R87, R88 ;  /* 0x0000005857587221 */ /* 0x000fc80000010000 */
[----:B------:R-:W-:Y:S01]  /*3ef0*/  IMAD.MOV.U32 R101, RZ, RZ, R88 ;  /* 0x000000ffff657224 */ /* 0x000fe200078e0058 */
[----:B------:R-:W-:-:S07]  /*3f00*/  MOV R90, R95 ;  /* 0x0000005f005a7202 */ /* 0x000fce0000000f00 */
[----:B------:R-:W-:Y:S05]  /*3f10*/  WARPSYNC.COLLECTIVE R94, `(.L_x_3447) ;  /* 0x000000005e087348 */ /* 0x000fea0003c00000 */
[----:B------:R0:W1:Y:S02]  /*3f20*/  SHFL.DOWN P1, R95, R101, R100, R103 ;  /* 0x08000064655f7389 */ /* 0x0000640000020067 */
[----:B01----:R-:W-:Y:S01]  /*3f30*/  ENDCOLLECTIVE ;  /* 0x000000000000791b */ /* 0x003fe20003800000 */
.L_x_3447:
[----:B------:R-:W-:-:S05]  /*3f40*/  FADD.FTZ R90, R89, R90 ;  /* 0x0000005a595a7221 */ /* 0x000fca0000010000 */
[----:B------:R-:W-:Y:S01]  /*3f50*/  MOV R101, R90 ;  /* 0x0000005a00657202 */ /* 0x000fe20000000f00 */
[----:B------:R-:W-:Y:S01]  /*3f60*/  IMAD.MOV.U32 R100, RZ, RZ, 0x2 ;  /* 0x00000002ff647424 */ /* 0x000fe200078e00ff */
[----:B------:R-:W-:-:S07]  /*3f70*/  MOV R91, R95 ;  /* 0x0000005f005b7202 */ /* 0x000fce0000000f00 */
[----:B------:R-:W-:Y:S05]  /*3f80*/  WARPSYNC.COLLECTIVE R94, `(.L_x_3448) ;  /* 0x000000005e087348 */ /* 0x000fea0003c00000 */
[----:B------:R0:W1:Y:S02]  /*3f90*/  SHFL.DOWN P1, R95, R101, R100, R103 ;  /* 0x08000064655f7389 */ /* 0x0000640000020067 */
[----:B01----:R-:W-:Y:S01]  /*3fa0*/  ENDCOLLECTIVE ;  /* 0x000000000000791b */ /* 0x003fe20003800000 */
.L_x_3448:
[----:B------:R-:W-:-:S05]  /*3fb0*/  FADD.FTZ R91, R88, R91 ;  /* 0x0000005b585b7221 */ /* 0x000fca0000010000 */
[----:B------:R-:W-:Y:S02]  /*3fc0*/  MOV R101, R91 ;  /* 0x0000005b00657202 */ /* 0x000fe40000000f00 */
[----:B------:R-:W-:-:S07]  /*3fd0*/  MOV R93, R95 ;  /* 0x0000005f005d7202 */ /* 0x000fce0000000f00 */
[----:B------:R-:W-:Y:S05]  /*3fe0*/  WARPSYNC.COLLECTIVE R94, `(.L_x_3449) ;  /* 0x000000005e087348 */ /* 0x000fea0003c00000 */
[----:B------:R0:W1:Y:S02]  /*3ff0*/  SHFL.DOWN P1, R95, R101, R100, R103 ;  /* 0x08000064655f7389 */ /* 0x0000640000020067 */
[----:B01----:R-:W-:Y:S01]  /*4000*/  ENDCOLLECTIVE ;  /* 0x000000000000791b */ /* 0x003fe20003800000 */
.L_x_3449:
[----:B------:R-:W-:Y:S01]  /*4010*/  FADD.FTZ R93, R90, R93 ;  /* 0x0000005d5a5d7221 */ /* 0x000fe20000010000 */
[----:B------:R-:W-:-:S04]  /*4020*/  HFMA2.MMA R100, -RZ, RZ, 0, 5.9604644775390625e-08 ;  /* 0x00000001ff647435 */ /* 0x000fc800000001ff */
[----:B------:R-:W-:Y:S01]  /*4030*/  MOV R101, R93 ;  /* 0x0000005d00657202 */ /* 0x000fe20000000f00 */
[----:B------:R-:W-:-:S07]  /*4040*/  IMAD.MOV.U32 R92, RZ, RZ, R95 ;  /* 0x000000ffff5c7224 */ /* 0x000fce00078e005f */
[----:B------:R-:W-:Y:S05]  /*4050*/  WARPSYNC.COLLECTIVE R94, `(.L_x_3450) ;  /* 0x000000005e087348 */ /* 0x000fea0003c00000 */
[----:B------:R0:W1:Y:S02]  /*4060*/  SHFL.DOWN P1, R95, R101, R100, R103 ;  /* 0x08000064655f7389 */ /* 0x0000640000020067 */
[----:B01----:R-:W-:Y:S01]  /*4070*/  ENDCOLLECTIVE ;  /* 0x000000000000791b */ /* 0x003fe20003800000 */
.L_x_3450:
[----:B------:R-:W-:-:S05]  /*4080*/  FADD.FTZ R92, R91, R92 ;  /* 0x0000005c5b5c7221 */ /* 0x000fca0000010000 */
[----:B------:R-:W-:Y:S01]  /*4090*/  MOV R101, R92 ;  /* 0x0000005c00657202 */ /* 0x000fe20000000f00 */
[----:B------:R-:W-:-:S07]  /*40a0*/  IMAD.MOV.U32 R86, RZ, RZ, R95 ;  /* 0x000000ffff567224 */ /* 0x000fce00078e005f */
[----:B------:R-:W-:Y:S05]  /*40b0*/  WARPSYNC.COLLECTIVE R94, `(.L_x_3451) ;  /* 0x000000005e087348 */ /* 0x000fea0003c00000 */
[----:B------:R0:W1:Y:S02]  /*40c0*/  SHFL.DOWN P1, R95, R101, R100, R103 ;  /* 0x08000064655f7389 */ /* 0x0000640000020067 */
[----:B01----:R-:W-:Y:S01]  /*40d0*/  ENDCOLLECTIVE ;  /* 0x000000000000791b */ /* 0x003fe20003800000 */
.L_x_3451:
[----:B------:R-:W-:Y:S01]  /*40e0*/  MOV R87, R95 ;  /* 0x0000005f00577202 */ /* 0x000fe20000000f00 */
[----:B------:R-:W-:Y:S06]  /*40f0*/  BRA `(.L_x_3452) ;  /* 0xffffffd400bc7947 */ /* 0x000fec000383ffff */
.L_x_3453:
        /* <DEDUP_REMOVED lines=16> */
.L_x_8755:


//--------------------- .text._ZN10layer_norm22ln_bwd_finalize_kernelINS_22Kernel_traits_finalizeILj2048E13__nv_bfloat16S2_fS2_fjLb1ELj1024ELj4ENS_18Kernel_traits_baseILj2048ES2_S2_fS2_fjLj1024EEEEELb1ELb1EEEvNS_9BwdParamsE --------------------------
	.section	.text._ZN10layer_norm22ln_bwd_finalize_kernelINS_22Kernel_traits_finalizeILj2048E13__nv_bfloat16S2_fS2_fjLb1ELj1024ELj4ENS_18Kernel_traits_baseILj2048ES2_S2_fS2_fjLj1024EEEEELb1ELb1EEEvNS_9BwdParamsE,"ax",@progbits
	.align	128
        .global         _ZN10layer_norm22ln_bwd_finalize_kernelINS_22Kernel_traits_finalizeILj2048E13__nv_bfloat16S2_fS2_fjLb1ELj1024ELj4ENS_18Kernel_traits_baseILj2048ES2_S2_fS2_fjLj1024EEEEELb1ELb1EEEvNS_9BwdParamsE
        .type           _ZN10layer_norm22ln_bwd_finalize_kernelINS_22Kernel_traits_finalizeILj2048E13__nv_bfloat16S2_fS2_fjLb1ELj1024ELj4ENS_18Kernel_traits_baseILj2048ES2_S2_fS2_fjLj1024EEEEELb1ELb1EEEvNS_9BwdParamsE,@function
        .size           _ZN10layer_norm22ln_bwd_finalize_kernelINS_22Kernel_traits_finalizeILj2048E13__nv_bfloat16S2_fS2_fjLb1ELj1024ELj4ENS_18Kernel_traits_baseILj2048ES2_S2_fS2_fjLj1024EEEEELb1ELb1EEEvNS_9BwdParamsE,(.L_x_8756 - _ZN10layer_norm22ln_bwd_finalize_kernelINS_22Kernel_traits_finalizeILj2048E13__nv_bfloat16S2_fS2_fjLb1ELj1024ELj4ENS_18Kernel_traits_baseILj2048ES2_S2_fS2_fjLj1024EEEEELb1ELb1EEEvNS_9BwdParamsE)
        .other          _ZN10layer_norm22ln_bwd_finalize_kernelINS_22Kernel_traits_finalizeILj2048E13__nv_bfloat16S2_fS2_fjLb1ELj1024ELj4ENS_18Kernel_traits_baseILj2048ES2_S2_fS2_fjLj1024EEEEELb1ELb1EEEvNS_9BwdParamsE,@"STO_CUDA_ENTRY STV_DEFAULT"
_ZN10layer_norm22ln_bwd_finalize_kernelINS_22Kernel_traits_finalizeILj2048E13__nv_bfloat16S2_fS2_fjLb1ELj1024ELj4ENS_18Kernel_traits_baseILj2048ES2_S2_fS2_fjLj1024EEEEELb1ELb1EEEvNS_9BwdParamsE:
.text._ZN10layer_norm22ln_bwd_finalize_kernelINS_22Kernel_traits_finalizeILj2048E13__nv_bfloat16S2_fS2_fjLb1ELj1024ELj4ENS_18Kernel_traits_baseILj2048ES2_S2_fS2_fjLj1024EEEEELb1ELb1EEEvNS_9BwdParamsE:
        /* <DEDUP_REMOVED lines=25> */
.L_x_3465:
        /* <DEDUP_REMOVED lines=33> */
.L_x_3458:
        /* <DEDUP_REMOVED lines=49> */
.L_x_3457:
[----:B------:R-:W-:Y:S05]  /*06b0*/  BSYNC B1 ;  /* 0x0000000000017941 */ /* 0x000fea0003800000 */
.L_x_3456:
        /* <DEDUP_REMOVED lines=32> */
.L_x_3460:
[----:B------:R-:W-:Y:S05]  /*08c0*/  BSYNC B1 ;  /* 0x0000000000017941 */ /* 0x000fea0003800000 */
.L_x_3459:
        /* <DEDUP_REMOVED lines=16> */
.L_x_3455:
[----:B------:R-:W-:Y:S05]  /*09d0*/  BSYNC B0 ;  /* 0x0000000000007941 */ /* 0x000fea0003800000 */
.L_x_3454:
        /* <DEDUP_REMOVED lines=40> */
.L_x_3481:
        /* <DEDUP_REMOVED lines=8> */
.L_x_3461:
        /* <DEDUP_REMOVED lines=21> */
.L_x_3464:
[----:B------:R-:W-:Y:S05]  /*0e30*/  BSYNC B0 ;  /* 0x0000000000007941 */ /* 0x000fea0003800000 */
.L_x_3463:
[C---:B------:R-:W-:Y:S02]  /*0e40*/  ISETP.GT.U32.AND P1, PT, R4.reuse, -0x801, PT ;  /* 0xfffff7ff0400780c */ /* 0x040fe40003f24070 */
[----:B------:R-:W-:Y:S02]  /*0e50*/  IADD3 R4, R4, 0x800, RZ ;  /* 0x0000080004047810 */ /* 0x000fe40007ffe0ff */
[----:B------:R-:W-:-:S09]  /*0e60*/  IADD3 R5, R5, 0x400, RZ ;  /* 0x0000040005057810 */ /* 0x000fd20007ffe0ff */
[----:B------:R-:W-:Y:S05]  /*0e70*/  @P1 BRA `(.L_x_3465) ;  /* 0xfffffff000c41947 */ /* 0x000fea000383ffff */
[----:B------:R-:W-:Y:S05]  /*0e80*/  EXIT ;  /* 0x000000000000794d */ /* 0x000fea0003800000 */
.L_x_3462:
[----:B------:R-:W-:Y:S01]  /*0e90*/  HFMA2.MMA R22, -RZ, RZ, 0, 5.9604644775390625e-08 ;  /* 0x00000001ff167435 */ /* 0x000fe200000001ff */
[----:B---3--:R-:W-:Y:S01]  /*0ea0*/  MOV R23, R8 ;  /* 0x0000000800177202 */ /* 0x008fe20000000f00 */
[----:B------:R-:W-:Y:S01]  /*0eb0*/  IMAD.MOV.U32 R20, RZ, RZ, -0x1 ;  /* 0xffffffffff147424 */ /* 0x000fe200078e00ff */
[----:B------:R-:W-:-:S08]  /*0ec0*/  MOV R25, 0x1f ;  /* 0x0000001f00197802 */ /* 0x000fd00000000f00 */
[----:B012---:R-:W-:Y:S05]  /*0ed0*/  WARPSYNC.COLLECTIVE R20, `(.L_x_3466) ;  /* 0x0000000014087348 */ /* 0x007fea0003c00000 */
[----:B------:R3:W4:Y:S02]  /*0ee0*/  SHFL.BFLY P2, R21, R23, R22, R25 ;  /* 0x0c00001617157389 */ /* 0x0007240000040019 */
[----:B01234-:R-:W-:Y:S01]  /*0ef0*/  ENDCOLLECTIVE ;  /* 0x000000000000791b */ /* 0x01ffe20003800000 */
.L_x_3466:
[----:B------:R-:W-:Y:S01]  /*0f00*/  HFMA2.MMA R22, -RZ, RZ, 0, 1.1920928955078125e-07 ;  /* 0x00000002ff167435 */ /* 0x000fe200000001ff */
[----:B------:R-:W-:-:S05]  /*0f10*/  MOV R9, R21 ;  /* 0x0000001500097202 */ /* 0x000fca0000000f00 */
[----:B------:R-:W-:-:S05]  /*0f20*/  FADD.FTZ R9, R8, R9 ;  /* 0x0000000908097221 */ /* 0x000fca0000010000 */
[----:B------:R-:W-:-:S07]  /*0f30*/  MOV R23, R9 ;  /* 0x0000000900177202 */ /* 0x000fce0000000f00 */
[----:B------:R-:W-:Y:S05]  /*0f40*/  WARPSYNC.COLLECTIVE R20, `(.L_x_3467) ;  /* 0x0000000014087348 */ /* 0x000fea0003c00000 */
[----:B------:R0:W1:Y:S02]  /*0f50*/  SHFL.BFLY P2, R21, R23, R22, R25 ;  /* 0x0c00001617157389 */ /* 0x0000640000040019 */
[----:B01----:R-:W-:Y:S01]  /*0f60*/  ENDCOLLECTIVE ;  /* 0x000000000000791b */ /* 0x003fe20003800000 */
.L_x_3467:
[----:B------:R-:W-:Y:S01]  /*0f70*/  HFMA2.MMA R22, -RZ, RZ, 0, 2.384185791015625e-07 ;  /* 0x00000004ff167435 */ /* 0x000fe200000001ff */
[----:B------:R-:W-:-:S05]  /*0f80*/  MOV R12, R21 ;  /* 0x00000015000c7202 */ /* 0x000fca0000000f00 */
[----:B------:R-:W-:-:S05]  /*0f90*/  FADD.FTZ R12, R9, R12 ;  /* 0x0000000c090c7221 */ /* 0x000fca0000010000 */
[----:B------:R-:W-:-:S07]  /*0fa0*/  MOV R23, R12 ;  /* 0x0000000c00177202 */ /* 0x000fce0000000f00 */
[----:B------:R-:W-:Y:S05]  /*0fb0*/  WARPSYNC.COLLECTIVE R20, `(.L_x_3468) ;  /* 0x0000000014087348 */ /* 0x000fea0003c00000 */
[----:B------:R0:W1:Y:S02]  /*0fc0*/  SHFL.BFLY P2, R21, R23, R22, R25 ;  /* 0x0c00001617157389 */ /* 0x0000640000040019 */
[----:B01----:R-:W-:Y:S01]  /*0fd0*/  ENDCOLLECTIVE ;  /* 0x000000000000791b */ /* 0x003fe20003800000 */
.L_x_3468:
[----:B------:R-:W-:Y:S01]  /*0fe0*/  HFMA2.MMA R22, -RZ, RZ, 0, 4.76837158203125e-07 ;  /* 0x00000008ff167435 */ /* 0x000fe200000001ff */
[----:B------:R-:W-:-:S05]  /*0ff0*/  MOV R13, R21 ;  /* 0x00000015000d7202 */ /* 0x000fca0000000f00 */
[----:B------:R-:W-:-:S04]  /*1000*/  FADD.FTZ R13, R12, R13 ;  /* 0x0000000d0c0d7221 */ /* 0x000fc80000010000 */
[----:B------:R-:W-:-:S07]  /*1010*/  IMAD.MOV.U32 R23, RZ, RZ, R13 ;  /* 0x000000ffff177224 */ /* 0x000fce00078e000d */
[----:B------:R-:W-:Y:S05]  /*1020*/  WARPSYNC.COLLECTIVE R20, `(.L_x_3469) ;  /* 0x0000000014087348 */ /* 0x000fea0003c00000 */
[----:B------:R0:W1:Y:S02]  /*1030*/  SHFL.BFLY P2, R21, R23, R22, R25 ;  /* 0x0c00001617157389 */ /* 0x0000640000040019 */
[----:B01----:R-:W-:Y:S01]  /*1040*/  ENDCOLLECTIVE ;  /* 0x000000000000791b */ /* 0x003fe20003800000 */
.L_x_3469:
[----:B------:R-:W-:Y:S01]  /*1050*/  HFMA2.MMA R22, -RZ, RZ, 0, 9.5367431640625e-07 ;  /* 0x00000010ff167435 */ /* 0x000fe200000001ff */
[----:B------:R-:W-:-:S05]  /*1060*/  MOV R8, R21 ;  /* 0x0000001500087202 */ /* 0x000fca0000000f00 */
[----:B------:R-:W-:-:S05]  /*1070*/  FADD.FTZ R9, R13, R8 ;  /* 0x000000080d097221 */ /* 0x000fca0000010000 */
[----:B------:R-:W-:-:S07]  /*1080*/  MOV R23, R9 ;  /* 0x0000000900177202 */ /* 0x000fce0000000f00 */
[----:B------:R-:W-:Y:S05]  /*1090*/  WARPSYNC.COLLECTIVE R20, `(.L_x_3470) ;  /* 0x0000000014087348 */ /* 0x000fea0003c00000 */
[----:B------:R0:W1:Y:S02]  /*10a0*/  SHFL.BFLY P2, R21, R23, R22, R25 ;  /* 0x0c00001617157389 */ /* 0x0000640000040019 */
[----:B01----:R-:W-:Y:S01]  /*10b0*/  ENDCOLLECTIVE ;  /* 0x000000000000791b */ /* 0x003fe20003800000 */
.L_x_3470:
[----:B------:R-:W-:Y:S01]  /*10c0*/  HFMA2.MMA R22, -RZ, RZ, 0, 5.9604644775390625e-08 ;  /* 0x00000001ff167435 */ /* 0x000fe200000001ff */
[----:B------:R-:W-:Y:S02]  /*10d0*/  MOV R23, R11 ;  /* 0x0000000b00177202 */ /* 0x000fe40000000f00 */
[----:B------:R-:W-:-:S08]  /*10e0*/  MOV R8, R21 ;  /* 0x0000001500087202 */ /* 0x000fd00000000f00 */
[----:B------:R-:W-:Y:S05]  /*10f0*/  WARPSYNC.COLLECTIVE R20, `(.L_x_3471) ;  /* 0x0000000014087348 */ /* 0x000fea0003c00000 */
[----:B------:R0:W1:Y:S02]  /*1100*/  SHFL.BFLY P2, R21, R23, R22, R25 ;  /* 0x0c00001617157389 */ /* 0x0000640000040019 */
[----:B01----:R-:W-:Y:S01]  /*1110*/  ENDCOLLECTIVE ;  /* 0x000000000000791b */ /* 0x003fe20003800000 */
.L_x_3471:
[----:B------:R-:W-:Y:S01]  /*1120*/  HFMA2.MMA R22, -RZ, RZ, 0, 1.1920928955078125e-07 ;  /* 0x00000002ff167435 */ /* 0x000fe200000001ff */
[----:B------:R-:W-:-:S05]  /*1130*/  MOV R12, R21 ;  /* 0x00000015000c7202 */ /* 0x000fca0000000f00 */
[----:B------:R-:W-:-:S04]  /*1140*/  FADD.FTZ R14, R11, R12 ;  /* 0x0000000c0b0e7221 */ /* 0x000fc80000010000 */
[----:B------:R-:W-:-:S07]  /*1150*/  IMAD.MOV.U32 R23, RZ, RZ, R14 ;  /* 0x000000ffff177224 */ /* 0x000fce00078e000e */
[----:B------:R-:W-:Y:S05]  /*1160*/  WARPSYNC.COLLECTIVE R20, `(.L_x_3472) ;  /* 0x0000000014087348 */ /* 0x000fea0003c00000 */
[----:B------:R0:W1:Y:S02]  /*1170*/  SHFL.BFLY P2, R21, R23, R22, R25 ;  /* 0x0c00001617157389 */ /* 0x0000640000040019 */
[----:B01----:R-:W-:Y:S01]  /*1180*/  ENDCOLLECTIVE ;  /* 0x000000000000791b */ /* 0x003fe20003800000 */
.L_x_3472:
[----:B------:R-:W-:Y:S01]  /*1190*/  HFMA2.MMA R22, -RZ, RZ, 0, 2.384185791015625e-07 ;  /* 0x00000004ff167435 */ /* 0x000fe200000001ff */
[----:B------:R-:W-:-:S05]  /*11a0*/  MOV R13, R21 ;  /* 0x00000015000d7202 */ /* 0x000fca0000000f00 */
[----:B------:R-:W-:-:S05]  /*11b0*/  FADD.FTZ R15, R14, R13 ;  /* 0x0000000d0e0f7221 */ /* 0x000fca0000010000 */
[----:B------:R-:W-:-:S07]  /*11c0*/  MOV R23, R15 ;  /* 0x0000000f00177202 */ /* 0x000fce0000000f00 */
[----:B------:R-:W-:Y:S05]  /*11d0*/  WARPSYNC.COLLECTIVE R20, `(.L_x_3473) ;  /* 0x0000000014087348 */ /* 0x000fea0003c00000 */
[----:B------:R0:W1:Y:S02]  /*11e0*/  SHFL.BFLY P2, R21, R23, R22, R25 ;  /* 0x0c00001617157389 */ /* 0x0000640000040019 */
[----:B01----:R-:W-:Y:S01]  /*11f0*/  ENDCOLLECTIVE ;  /* 0x000000000000791b */ /* 0x003fe20003800000 */
.L_x_3473:
[----:B------:R-:W-:Y:S01]  /*1200*/  HFMA2.MMA R22, -RZ, RZ, 0, 4.76837158203125e-07 ;  /* 0x00000008ff167435 */ /* 0x000fe200000001ff */
[----:B------:R-:W-:-:S05]  /*1210*/  MOV R16, R21 ;  /* 0x0000001500107202 */ /* 0x000fca0000000f00 */
[----:B------:R-:W-:-:S05]  /*1220*/  FADD.FTZ R16, R15, R16 ;  /* 0x000000100f107221 */ /* 0x000fca0000010000 */
[----:B------:R-:W-:-:S07]  /*1230*/  MOV R23, R16 ;  /* 0x0000001000177202 */ /* 0x000fce0000000f00 */
[----:B------:R-:W-:Y:S05]  /*1240*/  WARPSYNC.COLLECTIVE R20, `(.L_x_3474) ;  /* 0x0000000014087348 */ /* 0x000fea0003c00000 */
[----:B------:R0:W1:Y:S02]  /*1250*/  SHFL.BFLY P2, R21, R23, R22, R25 ;  /* 0x0c00001617157389 */ /* 0x0000640000040019 */
[----:B01----:R-:W-:Y:S01]  /*1260*/  ENDCOLLECTIVE ;  /* 0x000000000000791b */ /* 0x003fe20003800000 */
.L_x_3474:
[----:B------:R-:W-:Y:S01]  /*1270*/  HFMA2.MMA R22, -RZ, RZ, 0, 9.5367431640625e-07 ;  /* 0x00000010ff167435 */ /* 0x000fe200000001ff */
[----:B------:R-:W-:-:S05]  /*1280*/  MOV R11, R21 ;  /* 0x00000015000b7202 */ /* 0x000fca0000000f00 */
[----:B------:R-:W-:-:S04]  /*1290*/  FADD.FTZ R11, R16, R11 ;  /* 0x0000000b100b7221 */ /* 0x000fc80000010000 */
[----:B------:R-:W-:-:S07]  /*12a0*/  IMAD.MOV.U32 R23, RZ, RZ, R11 ;  /* 0x000000ffff177224 */ /* 0x000fce00078e000b */
[----:B------:R-:W-:Y:S05]  /*12b0*/  WARPSYNC.COLLECTIVE R20, `(.L_x_3475) ;  /* 0x0000000014087348 */ /* 0x000fea0003c00000 */
[----:B------:R0:W1:Y:S02]  /*12c0*/  SHFL.BFLY P2, R21, R23, R22, R25 ;  /* 0x0c00001617157389 */ /* 0x0000640000040019 */
[----:B01----:R-:W-:Y:S01]  /*12d0*/  ENDCOLLECTIVE ;  /* 0x000000000000791b */ /* 0x003fe20003800000 */
.L_x_3475:
[----:B------:R-:W-:Y:S01]  /*12e0*/  HFMA2.MMA R22, -RZ, RZ, 0, 5.9604644775390625e-08 ;  /* 0x00000001ff167435 */ /* 0x000fe200000001ff */
[----:B------:R-:W-:Y:S02]  /*12f0*/  MOV R23, R10 ;  /* 0x0000000a00177202 */ /* 0x000fe40000000f00 */
[----:B------:R-:W-:-:S08]  /*1300*/  MOV R12, R21 ;  /* 0x00000015000c7202 */ /* 0x000fd00000000f00 */
[----:B------:R-:W-:Y:S05]  /*1310*/  WARPSYNC.COLLECTIVE R20, `(.L_x_3476) ;  /* 0x0000000014087348 */ /* 0x000fea0003c00000 */
[----:B------:R0:W1:Y:S02]  /*1320*/  SHFL.BFLY P2, R21, R23, R22, R25 ;  /* 0x0c00001617157389 */ /* 0x0000640000040019 */
[----:B01----:R-:W-:Y:S01]  /*1330*/  ENDCOLLECTIVE ;  /* 0x000000000000791b */ /* 0x003fe20003800000 */
.L_x_3476:
[----:B------:R-:W-:Y:S01]  /*1340*/  HFMA2.MMA R22, -RZ, RZ, 0, 1.1920928955078125e-07 ;  /* 0x00000002ff167435 */ /* 0x000fe200000001ff */
[----:B------:R-:W-:-:S05]  /*1350*/  MOV R13, R21 ;  /* 0x00000015000d7202 */ /* 0x000fca0000000f00 */
[----:B------:R-:W-:-:S05]  /*1360*/  FADD.FTZ R17, R10, R13 ;  /* 0x0000000d0a117221 */ /* 0x000fca0000010000 */
[----:B------:R-:W-:-:S07]  /*1370*/  MOV R23, R17 ;  /* 0x0000001100177202 */ /* 0x000fce0000000f00 */
[----:B------:R-:W-:Y:S05]  /*1380*/  WARPSYNC.COLLECTIVE R20, `(.L_x_3477) ;  /* 0x0000000014087348 */ /* 0x000fea0003c00000 */
[----:B------:R0:W1:Y:S02]  /*1390*/  SHFL.BFLY P2, R21, R23, R22, R25 ;  /* 0x0c00001617157389 */ /* 0x0000640000040019 */
[----:B01----:R-:W-:Y:S01]  /*13a0*/  ENDCOLLECTIVE ;  /* 0x000000000000791b */ /* 0x003fe20003800000 */
.L_x_3477:
[----:B------:R-:W-:Y:S01]  /*13b0*/  HFMA2.MMA R22, -RZ, RZ, 0, 2.384185791015625e-07 ;  /* 0x00000004ff167435 */ /* 0x000fe200000001ff */
[----:B------:R-:W-:-:S05]  /*13c0*/  MOV R16, R21 ;  /* 0x0000001500107202 */ /* 0x000fca0000000f00 */
[----:B------:R-:W-:-:S04]  /*13d0*/  FADD.FTZ R18, R17, R16 ;  /* 0x0000001011127221 */ /* 0x000fc80000010000 */
[----:B------:R-:W-:-:S07]  /*13e0*/  IMAD.MOV.U32 R23, RZ, RZ, R18 ;  /* 0x000000ffff177224 */ /* 0x000fce00078e0012 */
[----:B------:R-:W-:Y:S05]  /*13f0*/  WARPSYNC.COLLECTIVE R20, `(.L_x_3478) ;  /* 0x0000000014087348 */ /* 0x000fea0003c00000 */
[----:B------:R0:W1:Y:S02]  /*1400*/  SHFL.BFLY P2, R21, R23, R22, R25 ;  /* 0x0c00001617157389 */ /* 0x0000640000040019 */
[----:B01----:R-:W-:Y:S01]  /*1410*/  ENDCOLLECTIVE ;  /* 0x000000000000791b */ /* 0x003fe20003800000 */
.L_x_3478:
[----:B------:R-:W-:Y:S01]  /*1420*/  HFMA2.MMA R22, -RZ, RZ, 0, 4.76837158203125e-07 ;  /* 0x00000008ff167435 */ /* 0x000fe200000001ff */
[----:B------:R-:W-:-:S05]  /*1430*/  MOV R19, R21 ;  /* 0x0000001500137202 */ /* 0x000fca0000000f00 */
[----:B------:R-:W-:-:S05]  /*1440*/  FADD.FTZ R19, R18, R19 ;  /* 0x0000001312137221 */ /* 0x000fca0000010000 */
[----:B------:R-:W-:-:S07]  /*1450*/  MOV R23, R19 ;  /* 0x0000001300177202 */ /* 0x000fce0000000f00 */
[----:B------:R-:W-:Y:S05]  /*1460*/  WARPSYNC.COLLECTIVE R20, `(.L_x_3479) ;  /* 0x0000000014087348 */ /* 0x000fea0003c00000 */
[----:B------:R0:W1:Y:S02]  /*1470*/  SHFL.BFLY P2, R21, R23, R22, R25 ;  /* 0x0c00001617157389 */ /* 0x0000640000040019 */
[----:B01----:R-:W-:Y:S01]  /*1480*/  ENDCOLLECTIVE ;  /* 0x000000000000791b */ /* 0x003fe20003800000 */
.L_x_3479:
[----:B------:R-:W-:Y:S01]  /*1490*/  HFMA2.MMA R22, -RZ, RZ, 0, 9.5367431640625e-07 ;  /* 0x00000010ff167435 */ /* 0x000fe200000001ff */
[----:B------:R-:W-:-:S05]  /*14a0*/  MOV R10, R21 ;  /* 0x00000015000a7202 */ /* 0x000fca0000000f00 */
[----:B------:R-:W-:-:S05]  /*14b0*/  FADD.FTZ R10, R19, R10 ;  /* 0x0000000a130a7221 */ /* 0x000fca0000010000 */
[----:B------:R-:W-:-:S07]  /*14c0*/  MOV R23, R10 ;  /* 0x0000000a00177202 */ /* 0x000fce0000000f00 */
[----:B------:R-:W-:Y:S05]  /*14d0*/  WARPSYNC.COLLECTIVE R20, `(.L_x_3480) ;  /* 0x0000000014087348 */ /* 0x000fea0003c00000 */
[----:B------:R0:W1:Y:S02]  /*14e0*/  SHFL.BFLY P2, R21, R23, R22, R25 ;  /* 0x0c00001617157389 */ /* 0x0000640000040019 */
[----:B01----:R-:W-:Y:S01]  /*14f0*/  ENDCOLLECTIVE ;  /* 0x000000000000791b */ /* 0x003fe20003800000 */
.L_x_3480:
[----:B------:R-:W-:Y:S01]  /*1500*/  MOV R15, R21 ;  /* 0x00000015000f7202 */ /* 0x000fe20000000f00 */
[----:B------:R-:W-:Y:S06]  /*1510*/  BRA `(.L_x_3481) ;  /* 0xfffffff400d07947 */ /* 0x000fec000383ffff */
.L_x_3482:
        /* <DEDUP_REMOVED lines=14> */
.L_x_8756:


//--------------------- .text._ZN10layer_norm13ln_bwd_kernelINS_13Kernel_traitsI13__nv_bfloat16S2_fS2_fjLj2048ELj1ELj1ELj4ELj16ENS_18Kernel_traits_baseILj2048ES2_S2_fS2_fjLj128EEEEELb1ELb1ELb1ELb1EEEvNS_9BwdParamsE --------------------------
	.section	.text._ZN10layer_norm13ln_bwd_kernelINS_13Kernel_traitsI13__nv_bfloat16S2_fS2_fjLj2048ELj1ELj1ELj4ELj16ENS_18Kernel_traits_baseILj2048ES2_S2_fS2_fjLj128EEEEELb1ELb1ELb1ELb1EEEvNS_9BwdParamsE,"ax",@progbits
	.align	128
        .global         _ZN10layer_norm13ln_bwd_kernelINS_13Kernel_traitsI13__nv_bfloat16S2_fS2_fjLj2048ELj1ELj1ELj4ELj16ENS_18Kernel_traits_baseILj2048ES2_S2_fS2_fjLj128EEEEELb1ELb1ELb1ELb1EEEvNS_9BwdParamsE
        .type           _ZN10layer_norm13ln_bwd_kernelINS_13Kernel_traitsI13__nv_bfloat16S2_fS2_fjLj2048ELj1ELj1ELj4ELj16ENS_18Kernel_traits_baseILj2048ES2_S2_fS2_fjLj128EEEEELb1ELb1ELb1ELb1EEEvNS_9BwdParamsE,@function
        .size           _ZN10layer_norm13ln_bwd_kernelINS_13Kernel_traitsI13__nv_bfloat16S2_fS2_fjLj2048ELj1ELj1ELj4ELj16ENS_18Kernel_traits_baseILj2048ES2_S2_fS2_fjLj128EEEEELb1ELb1ELb1ELb1EEEvNS_9BwdParamsE,(.L_x_8757 - _ZN10layer_norm13ln_bwd_kernelINS_13Kernel_traitsI13__nv_bfloat16S2_fS2_fjLj2048ELj1ELj1ELj4ELj16ENS_18Kernel_traits_baseILj2048ES2_S2_fS2_fjLj128EEEEELb1ELb1ELb1ELb1EEEvNS_9BwdParamsE)
        .other          _ZN10layer_norm13ln_bwd_kernelINS_13Kernel_traitsI13__nv_bfloat16S2_fS2_fjLj2048ELj1ELj1ELj4ELj16ENS_18Kernel_traits_baseILj2048ES2_S2_fS2_fjLj128EEEEELb1ELb1ELb1ELb1EEEvNS_9BwdParamsE,@"STO_CUDA_ENTRY STV_DEFAULT"
_ZN10layer_norm13ln_bwd_kernelINS_13Kernel_traitsI13__nv_bfloat16S2_fS2_fjLj2048ELj1ELj1ELj4ELj16ENS_18Kernel_traits_baseILj2048ES2_S2_fS2_fjLj128EEEEELb1ELb1ELb1ELb1EEEvNS_9BwdParamsE:
.text._ZN10layer_norm13ln_bwd_kernelINS_13Kernel_traitsI13__nv_bfloat16S2_fS2_fjLj2048ELj1ELj1ELj4ELj16ENS_18Kernel_traits_baseILj2048ES2_S2_fS2_fjLj128EEEEELb1ELb1ELb1ELb1EEEvNS_9BwdParamsE:
        /* <DEDUP_REMOVED lines=46> */
.L_x_3483:
        /* <DEDUP_REMOVED lines=31> */
[----:B--2---:R-:W-:Y:S01]  /*04d0*/  PRMT R153, R9, 0x7632, R153 ;  /* 0x0000763209997816 */ /* 0x004fe20000000099 */
[----:B------:R-:W-:Y:S01]  /*04e0*/  IMAD.U32 R159, R8, 0x10000, RZ ;  /* 0x00010000089f7824 */ /* 0x000fe200078e00ff */
[----:B------:R-:W-:Y:S01]  /*04f0*/  PRMT R149, R11, 0x7632, R149 ;  /* 0x000076320b957816 */ /* 0x000fe20000000095 */
[----:B------:R-:W-:Y:S01]  /*0500*/  IMAD.U32 R152, R10, 0x10000, RZ ;  /* 0x000100000a987824 */ /* 0x000fe200078e00ff */
[----:B---3--:R-:W-:Y:S01]  /*0510*/  PRMT R144, R13, 0x7632, R144 ;  /* 0x000076320d907816 */ /* 0x008fe20000000090 */
[----:B------:R-:W-:Y:S01]  /*0520*/  IMAD.U32 R147, R12, 0x10000, RZ ;  /* 0x000100000c937824 */ /* 0x000fe200078e00ff */
        /* <DEDUP_REMOVED lines=18> */
.L_x_3555:
[----:B0-----:R-:W0:Y:S08]  /*0650*/  LDC.64 R4, c[0x0][0x288] ;  /* 0x0000a200ff047b82 */ /* 0x001e300000000a00 */
[----:B------:R-:W1:Y:S08]  /*0660*/  LDC.64 R108, c[0x0][0x258] ;  /* 0x00009600ff6c7b82 */ /* 0x000e700000000a00 */
[----:B------:R-:W2:Y:S01]  /*0670*/  LDC.64 R110, c[0x0][0x280] ;  /* 0x0000a000ff6e7b82 */ /* 0x000ea20000000a00 */
[----:B0-----:R-:W-:-:S07]  /*0680*/  IMAD.WIDE R4, R2, 0x4, R4 ;  /* 0x0000000402047825 */ /* 0x001fce00078e0204 */
[----:B------:R-:W0:Y:S01]  /*0690*/  LDC R148, c[0x0][0x218] ;  /* 0x00008600ff947b82 */ /* 0x000e220000000800 */
[----:B------:R2:W3:Y:S01]  /*06a0*/  LDG.E R6, desc[UR4][R4.64] ;  /* 0x0000000404067981 */ /* 0x0004e2000c1e1900 */
[----:B-1----:R-:W-:-:S06]  /*06b0*/  IMAD.WIDE R108, R2, 0x4, R108 ;  /* 0x00000004026c7825 */ /* 0x002fcc00078e026c */
[----:B------:R-:W1:Y:S01]  /*06c0*/  LDC.64 R112, c[0x0][0x250] ;  /* 0x00009400ff707b82 */ /* 0x000e620000000a00 */
[----:B-----5:R4:W5:Y:S01]  /*06d0*/  LDG.E R3, desc[UR4][R108.64] ;  /* 0x000000046c037981 */ /* 0x020962000c1e1900 */
[C---:B--2---:R-:W-:Y:S01]  /*06e0*/  IMAD.WIDE R4, R2.reuse, 0x4, R110 ;  /* 0x0000000402047825 */ /* 0x044fe200078e026e */
[----:B------:R-:W-:Y:S04]  /*06f0*/  BSSY B0, `(.L_x_3485) ;  /* 0x00000d9000007945 */ /* 0x000fe80003800000 */
[----:B------:R2:W5:Y:S01]  /*0700*/  LDG.E R114, desc[UR4][R4.64] ;  /* 0x0000000404727981 */ /* 0x000562000c1e1900 */
[----:B----4-:R-:W4:Y:S01]  /*0710*/  LDC.64 R108, c[0x0][0x2c8] ;  /* 0x0000b200ff6c7b82 */ /* 0x010f220000000a00 */
[----:B0-----:R-:W-:-:S05]  /*0720*/  IMAD R110, R2, R148, RZ ;  /* 0x00000094026e7224 */ /* 0x001fca00078e02ff */
[----:B------:R-:W-:-:S04]  /*0730*/  SHF.R.S32.HI R111, RZ, 0x1f, R110 ;  /* 0x0000001fff6f7819 */ /* 0x000fc8000001146e */
[----:B------:R-:W-:-:S04]  /*0740*/  LEA.HI R111, R111, R110, RZ, 0x3 ;  /* 0x0000006e6f6f7211 */ /* 0x000fc800078f18ff */
[----:B------:R-:W-:Y:S01]  /*0750*/  LEA.HI.SX32 R138, R111, R164, 0x1d ;  /* 0x000000a46f8a7211 */ /* 0x000fe200078feaff */
[C---:B-1----:R-:W-:Y:S01]  /*0760*/  IMAD.WIDE R112, R2.reuse, 0x4, R112 ;  /* 0x0000000402707825 */ /* 0x042fe200078e0270 */
[----:B------:R-:W-:-:S03]  /*0770*/  IADD3 R2, R2, UR8, RZ ;  /* 0x0000000802027c10 */ /* 0x000fc6000fffe0ff */
[----:B--2---:R-:W-:Y:S01]  /*0780*/  VIADD R4, R138, 0x80 ;  /* 0x000000808a047836 */ /* 0x004fe20000000000 */
[----:B------:R-:W-:Y:S01]  /*0790*/  ISETP.GE.AND P4, PT, R2, UR9, PT ;  /* 0x0000000902007c0c */ /* 0x000fe2000bf86270 */
[----:B----4-:R-:W-:-:S04]  /*07a0*/  IMAD.WIDE.U32 R110, R138, 0x20, R108 ;  /* 0x000000208a6e7825 */ /* 0x010fc800078e006c */
[----:B------:R-:W-:Y:S01]  /*07b0*/  IMAD.WIDE.U32 R108, R4, 0x20, R108 ;  /* 0x00000020046c7825 */ /* 0x000fe200078e006c */
[----:B---3--:R-:W-:-:S13]  /*07c0*/  ISETP.GT.AND P5, PT, R6, RZ, PT ;  /* 0x000000ff0600720c */ /* 0x008fda0003fa4270 */
[----:B------:R-:W-:Y:S05]  /*07d0*/  @P5 BRA `(.L_x_3486) ;  /* 0x0000000000605947 */ /* 0x000fea0003800000 */
[----:B-----5:R-:W-:Y:S01]  /*07e0*/  ISETP.GE.AND P3, PT, R114, 0x1, PT ;  /* 0x000000017200780c */ /* 0x020fe20003f66270 */
[----:B------:R-:W0:Y:S01]  /*07f0*/  LDC.64 R126, c[0x0][0x240] ;  /* 0x00009000ff7e7b82 */ /* 0x000e220000000a00 */
[----:B------:R-:W-:Y:S01]  /*0800*/  MOV R5, UR16 ;  /* 0x0000001000057c02 */ /* 0x000fe20008000f00 */
[----:B------:R-:W-:Y:S01]  /*0810*/  IMAD.MOV.U32 R133, RZ, RZ, RZ ;  /* 0x000000ffff857224 */ /* 0x000fe200078e00ff */
[----:B------:R-:W-:Y:S02]  /*0820*/  MOV R6, UR17 ;  /* 0x0000001100067c02 */ /* 0x000fe40008000f00 */
[----:B------:R-:W-:-:S04]  /*0830*/  ISETP.NE.U32.AND P0, PT, R5, RZ, PT ;  /* 0x000000ff0500720c */ /* 0x000fc80003f05070 */
[----:B------:R-:W-:-:S03]  /*0840*/  ISETP.NE.AND.EX P0, PT, R6, RZ, PT, P0 ;  /* 0x000000ff0600720c */ /* 0x000fc60003f05300 */
[----:B------:R-:W-:-:S04]  /*0850*/  @P3 VIADD R113, R114, 0xffffffff ;  /* 0xffffffff72713836 */ /* 0x000fc80000000000 */
[----:B------:R-:W-:-:S05]  /*0860*/  @P3 IMAD R113, R113, R148, RZ ;  /* 0x0000009471713224 */ /* 0x000fca00078e02ff */
[----:B------:R-:W-:Y:S01]  /*0870*/  @P3 SHF.R.S32.HI R112, RZ, 0x1f, R113 ;  /* 0x0000001fff703819 */ /* 0x000fe20000011471 */
[----:B------:R1:W5:Y:S03]  /*0880*/  @P0 LDG.E.128 R32, desc[UR4][R110.64] ;  /* 0x000000046e200981 */ /* 0x000366000c1e1d00 */
[----:B------:R-:W-:Y:S01]  /*0890*/  @P3 LEA.HI R113, R112, R113, RZ, 0x3 ;  /* 0x0000007170713211 */ /* 0x000fe200078f18ff */
[----:B------:R1:W5:Y:S03]  /*08a0*/  @P0 LDG.E.128 R28, desc[UR4][R110.64+0x10] ;  /* 0x000010046e1c0981 */ /* 0x000366000c1e1d00 */
[----:B------:R-:W-:Y:S01]  /*08b0*/  @P3 LEA.HI.SX32 R133, R113, R164, 0x1d ;  /* 0x000000a471853211 */ /* 0x000fe200078feaff */
[----:B------:R1:W5:Y:S03]  /*08c0*/  @P0 LDG.E.128 R24, desc[UR4][R108.64] ;  /* 0x000000046c180981 */ /* 0x000366000c1e1d00 */
[C---:B------:R-:W-:Y:S01]  /*08d0*/  IADD3 R113, R133.reuse, 0x80, RZ ;  /* 0x0000008085717810 */ /* 0x040fe20007ffe0ff */
[--C-:B0-----:R-:W-:Y:S01]  /*08e0*/  IMAD.WIDE.U32 R132, R133, 0x8, R126.reuse ;  /* 0x0000000885847825 */ /* 0x101fe200078e007e */
[----:B------:R1:W5:Y:S03]  /*08f0*/  @P0 LDG.E.128 R20, desc[UR4][R108.64+0x10] ;  /* 0x000010046c140981 */ /* 0x000366000c1e1d00 */
[----:B------:R-:W-:-:S02]  /*0900*/  IMAD.WIDE.U32 R126, R113, 0x8, R126 ;  /* 0x00000008717e7825 */ /* 0x000fc400078e007e */
[----:B------:R-:W5:Y:S04]  /*0910*/  LDG.E.64 R132, desc[UR4][R132.64] ;  /* 0x0000000484847981 */ /* 0x000f68000c1e1b00 */
[----:B------:R-:W5:Y:S01]  /*0920*/  LDG.E.64 R126, desc[UR4][R126.64] ;  /* 0x000000047e7e7981 */ /* 0x000f62000c1e1b00 */
[----:B------:R-:W-:Y:S01]  /*0930*/  HFMA2.MMA R113, -RZ, RZ, 0, 0 ;  /* 0x00000000ff717435 */ /* 0x000fe200000001ff */
[----:B------:R-:W-:Y:S01]  /*0940*/  IMAD.MOV.U32 R163, RZ, RZ, RZ ;  /* 0x000000ffffa37224 */ /* 0x000fe200078e00ff */
[----:B-1----:R-:W-:Y:S09]  /*0950*/  BRA `(.L_x_3487) ;  /* 0x0000000800c87947 */ /* 0x002ff20003800000 */
.L_x_3486:
[----:B------:R-:W0:Y:S01]  /*0960*/  LDC.64 R124, c[0x0][0x238] ;  /* 0x00008e00ff7c7b82 */ /* 0x000e220000000a00 */
[----:B------:R-:W-:Y:S01]  /*0970*/  VIADD R5, R6, 0xffffffff ;  /* 0xffffffff06057836 */ /* 0x000fe20000000000 */
[----:B------:R-:W2:Y:S03]  /*0980*/  LDG.E R112, desc[UR4][R112.64] ;  /* 0x0000000470707981 */ /* 0x000ea6000c1e1900 */
[----:B------:R-:W-:-:S03]  /*0990*/  IMAD R5, R5, R148, RZ ;  /* 0x0000009405057224 */ /* 0x000fc600078e02ff */
[----:B------:R-:W1:Y:S02]  /*09a0*/  LDC.64 R120, c[0x0][0x2b8] ;  /* 0x0000ae00ff787b82 */ /* 0x000e640000000a00 */
[----:B------:R-:W-:-:S04]  /*09b0*/  SHF.R.S32.HI R0, RZ, 0x1f, R5 ;  /* 0x0000001fff007819 */ /* 0x000fc80000011405 */
[----:B------:R-:W-:Y:S02]  /*09c0*/  LEA.HI R5, R0, R5, RZ, 0x3 ;  /* 0x0000000500057211 */ /* 0x000fe400078f18ff */
[----:B-----5:R-:W-:Y:S01]  /*09d0*/  ISETP.GE.AND P3, PT, R114, 0x1, PT ;  /* 0x000000017200780c */ /* 0x020fe20003f66270 */
[----:B------:R-:W3:Y:S01]  /*09e0*/  LDC.64 R126, c[0x0][0x240] ;  /* 0x00009000ff7e7b82 */ /* 0x000ee20000000a00 */
[----:B------:R-:W-:Y:S01]  /*09f0*/  LEA.HI.SX32 R5, R5, R164, 0x1d ;  /* 0x000000a405057211 */ /* 0x000fe200078feaff */
[----:B0-----:R-:W-:-:S04]  /*0a00*/  IMAD.WIDE.U32 R6, R138, 0x20, R124 ;  /* 0x000000208a067825 */ /* 0x001fc800078e007c */
[C---:B-1----:R-:W-:Y:S01]  /*0a10*/  IMAD.WIDE.U32 R12, R5.reuse, 0x10, R120 ;  /* 0x00000010050c7825 */ /* 0x042fe200078e0078 */
[----:B------:R-:W4:Y:S03]  /*0a20*/  LDG.E.128 R8, desc[UR4][R6.64] ;  /* 0x0000000406087981 */ /* 0x000f26000c1e1d00 */
[----:B------:R-:W-:Y:S01]  /*0a30*/  IMAD.WIDE.U32 R124, R4, 0x20, R124 ;  /* 0x00000020047c7825 */ /* 0x000fe200078e007c */
[----:B------:R-:W-:Y:S01]  /*0a40*/  IADD3 R129, R5, 0x80, RZ ;  /* 0x0000008005817810 */ /* 0x000fe20007ffe0ff */
[----:B------:R-:W4:Y:S04]  /*0a50*/  LDG.E.128 R12, desc[UR4][R12.64] ;  /* 0x000000040c0c7981 */ /* 0x000f28000c1e1d00 */
[----:B------:R0:W4:Y:S01]  /*0a60*/  LDG.E.128 R16, desc[UR4][R6.64+0x10] ;  /* 0x0000100406107981 */ /* 0x000122000c1e1d00 */
[----:B------:R-:W-:-:S03]  /*0a70*/  IMAD.WIDE.U32 R128, R129, 0x10, R120 ;  /* 0x0000001081807825 */ /* 0x000fc600078e0078 */
[----:B------:R-:W4:Y:S04]  /*0a80*/  LDG.E.128 R116, desc[UR4][R124.64] ;  /* 0x000000047c747981 */ /* 0x000f28000c1e1d00 */
[----:B------:R-:W4:Y:S04]  /*0a90*/  LDG.E.128 R120, desc[UR4][R124.64+0x10] ;  /* 0x000010047c787981 */ /* 0x000f28000c1e1d00 */
[----:B------:R-:W4:Y:S01]  /*0aa0*/  LDG.E.128 R128, desc[UR4][R128.64] ;  /* 0x0000000480807981 */ /* 0x000f22000c1e1d00 */
[----:B------:R-:W-:-:S04]  /*0ab0*/  @P3 VIADD R5, R114, 0xffffffff ;  /* 0xffffffff72053836 */ /* 0x000fc80000000000 */
[----:B------:R-:W-:-:S05]  /*0ac0*/  @P3 IMAD R0, R5, R148, RZ ;  /* 0x0000009405003224 */ /* 0x000fca00078e02ff */
[----:B0-----:R-:W-:-:S04]  /*0ad0*/  @P3 SHF.R.S32.HI R7, RZ, 0x1f, R0 ;  /* 0x0000001fff073819 */ /* 0x001fc80000011400 */
[----:B------:R-:W-:Y:S02]  /*0ae0*/  @P3 LEA.HI R7, R7, R0, RZ, 0x3 ;  /* 0x0000000007073211 */ /* 0x000fe400078f18ff */
[----:B------:R-:W-:Y:S02]  /*0af0*/  MOV R133, RZ ;  /* 0x000000ff00857202 */ /* 0x000fe40000000f00 */
[----:B------:R-:W-:-:S05]  /*0b00*/  @P3 LEA.HI.SX32 R133, R7, R164, 0x1d ;  /* 0x000000a407853211 */ /* 0x000fca00078feaff */
[C---:B------:R-:W-:Y:S02]  /*0b10*/  VIADD R7, R133.reuse, 0x80 ;  /* 0x0000008085077836 */ /* 0x040fe40000000000 */
[----:B---3--:R-:W-:-:S04]  /*0b20*/  IMAD.WIDE.U32 R132, R133, 0x8, R126 ;  /* 0x0000000885847825 */ /* 0x008fc800078e007e */
[----:B------:R-:W-:Y:S02]  /*0b30*/  IMAD.WIDE.U32 R126, R7, 0x8, R126 ;  /* 0x00000008077e7825 */ /* 0x000fe400078e007e */
[----:B------:R-:W5:Y:S04]  /*0b40*/  LDG.E.64 R132, desc[UR4][R132.64] ;  /* 0x0000000484847981 */ /* 0x000f68000c1e1b00 */
[----:B------:R-:W5:Y:S01]  /*0b50*/  LDG.E.64 R126, desc[UR4][R126.64] ;  /* 0x000000047e7e7981 */ /* 0x000f62000c1e1b00 */
        /* <DEDUP_REMOVED lines=9> */
[----:B--2---:R-:W-:-:S05]  /*0bf0*/  FSEL R134, R112, RZ, !P0 ;  /* 0x000000ff70867208 */ /* 0x004fca0004000000 */
[C---:B----4-:R-:W-:Y:S01]  /*0c00*/  FADD.FTZ R0, -R134.reuse, R8 ;  /* 0x0000000886007221 */ /* 0x050fe20000010100 */
[C---:B------:R-:W-:Y:S01]  /*0c10*/  FADD.FTZ R7, -R134.reuse, R9 ;  /* 0x0000000986077221 */ /* 0x040fe20000010100 */
[----:B------:R-:W-:Y:S01]  /*0c20*/  FADD.FTZ R8, -R134, R10 ;  /* 0x0000000a86087221 */ /* 0x000fe20000010100 */
[C---:B0-----:R-:W-:Y:S02]  /*0c30*/  PRMT R108, R12.reuse, 0x7632, R108 ;  /* 0x000076320c6c7816 */ /* 0x041fe4000000006c */
[----:B------:R-:W-:Y:S01]  /*0c40*/  SHF.L.U32 R112, R12, 0x10, RZ ;  /* 0x000000100c707819 */ /* 0x000fe200000006ff */
[C---:B------:R-:W-:Y:S01]  /*0c50*/  FADD.FTZ R9, -R134.reuse, R11 ;  /* 0x0000000b86097221 */ /* 0x040fe20000010100 */
[----:B------:R-:W-:Y:S01]  /*0c60*/  PRMT R109, R13, 0x7632, R109 ;  /* 0x000076320d6d7816 */ /* 0x000fe2000000006d */
[----:B------:R-:W-:Y:S01]  /*0c70*/  FADD.FTZ R10, -R134, R16 ;  /* 0x00000010860a7221 */ /* 0x000fe20000010100 */
[----:B------:R-:W-:Y:S01]  /*0c80*/  PRMT R110, R14, 0x7632, R110 ;  /* 0x000076320e6e7816 */ /* 0x000fe2000000006e */
[C---:B------:R-:W-:Y:S01]  /*0c90*/  FMUL.FTZ R0, R3.reuse, R0 ;  /* 0x0000000003007220 */ /* 0x040fe20000410000 */
[C---:B------:R-:W-:Y:S01]  /*0ca0*/  FADD.FTZ R11, -R134.reuse, R17 ;  /* 0x00000011860b7221 */ /* 0x040fe20000010100 */
[----:B------:R-:W-:Y:S01]  /*0cb0*/  FADD.FTZ R16, -R134, R118 ;  /* 0x0000007686107221 */ /* 0x000fe20000010100 */
[----:B------:R-:W-:Y:S01]  /*0cc0*/  SHF.L.U32 R108, R108, 0x10, RZ ;  /* 0x000000106c6c7819 */ /* 0x000fe200000006ff */
[----:B------:R-:W-:Y:S01]  /*0cd0*/  FMUL.FTZ R7, R3, R7 ;  /* 0x0000000703077220 */ /* 0x000fe20000410000 */
[----:B------:R-:W-:Y:S01]  /*0ce0*/  FMUL.FTZ R118, R159, R112 ;  /* 0x000000709f767220 */ /* 0x000fe20000410000 */
[----:B------:R-:W-:Y:S01]  /*0cf0*/  SHF.L.U32 R124, R14, 0x10, RZ ;  /* 0x000000100e7c7819 */ /* 0x000fe200000006ff */
[----:B------:R-:W-:Y:S01]  /*0d00*/  FADD.FTZ R14, -R134, R116 ;  /* 0x00000074860e7221 */ /* 0x000fe20000010100 */
[C---:B------:R-:W-:Y:S01]  /*0d10*/  FMUL.FTZ R10, R3.reuse, R10 ;  /* 0x0000000a030a7220 */ /* 0x040fe20000410000 */
[----:B------:R-:W-:Y:S01]  /*0d20*/  FFMA.FTZ R36, R0, R112, R36 ;  /* 0x0000007000247223 */ /* 0x000fe20000010024 */
[----:B------:R-:W-:Y:S01]  /*0d30*/  FADD.FTZ R80, R80, R112 ;  /* 0x0000007050507221 */ /* 0x000fe20000010000 */
[----:B------:R-:W-:Y:S01]  /*0d40*/  SHF.L.U32 R110, R110, 0x10, RZ ;  /* 0x000000106e6e7819 */ /* 0x000fe200000006ff */
[----:B------:R-:W-:Y:S01]  /*0d50*/  FADD.FTZ R116, -R134, R122 ;  /* 0x0000007a86747221 */ /* 0x000fe20000010100 */
[----:B------:R-:W-:Y:S01]  /*0d60*/  FMUL.FTZ R11, R3, R11 ;  /* 0x0000000b030b7220 */ /* 0x000fe20000410000 */
[----:B------:R-:W-:-:S02]  /*0d70*/  IMAD.U32 R112, R109, 0x10000, RZ ;  /* 0x000100006d707824 */ /* 0x000fc400078e00ff */
[C---:B------:R-:W-:Y:S01]  /*0d80*/  FADD.FTZ R12, -R134.reuse, R18 ;  /* 0x00000012860c7221 */ /* 0x040fe20000010100 */
[----:B------:R-:W-:Y:S02]  /*0d90*/  IMAD.U32 R113, R13, 0x10000, RZ ;  /* 0x000100000d717824 */ /* 0x000fe400078e00ff */
[-C--:B------:R-:W-:Y:S01]  /*0da0*/  FFMA.FTZ R37, R7, R108.reuse, R37 ;  /* 0x0000006c07257223 */ /* 0x080fe20000010025 */
[----:B------:R-:W-:Y:S01]  /*0db0*/  FADD.FTZ R81, R81, R108 ;  /* 0x0000006c51517221 */ /* 0x000fe20000010000 */
[----:B------:R-:W-:Y:S01]  /*0dc0*/  FMUL.FTZ R122, R157, R108 ;  /* 0x0000006c9d7a7220 */ /* 0x000fe20000410000 */
[----:B------:R-:W-:Y:S01]  /*0dd0*/  FADD.FTZ R109, RZ, R118 ;  /* 0x00000076ff6d7221 */ /* 0x000fe20000010000 */
[----:B------:R-:W-:Y:S01]  /*0de0*/  FADD.FTZ R18, -R134, R120 ;  /* 0x0000007886127221 */ /* 0x000fe20000010100 */
[----:B------:R-:W-:Y:S01]  /*0df0*/  FFMA.FTZ R108, R0, R118, RZ ;  /* 0x00000076006c7223 */ /* 0x000fe200000100ff */
[----:B------:R-:W-:Y:S01]  /*0e00*/  FADD.FTZ R76, R76, R124 ;  /* 0x0000007c4c4c7221 */ /* 0x000fe20000010000 */
[-C--:B------:R-:W-:Y:S01]  /*0e10*/  FFMA.FTZ R40, R10, R124.reuse, R40 ;  /* 0x0000007c0a287223 */ /* 0x080fe20000010028 */
[----:B------:R-:W-:Y:S01]  /*0e20*/  FMUL.FTZ R120, R152, R124 ;  /* 0x0000007c98787220 */ /* 0x000fe20000410000 */
[----:B------:R-:W-:Y:S01]  /*0e30*/  FADD.FTZ R17, -R134, R119 ;  /* 0x0000007786117221 */ /* 0x000fe20000010100 */
[----:B------:R-:W-:Y:S01]  /*0e40*/  FADD.FTZ R77, R77, R110 ;  /* 0x0000006e4d4d7221 */ /* 0x000fe20000010000 */
[-C--:B------:R-:W-:Y:S01]  /*0e50*/  FFMA.FTZ R41, R11, R110.reuse, R41 ;  /* 0x0000006e0b297223 */ /* 0x080fe20000010029 */
[----:B------:R-:W-:Y:S01]  /*0e60*/  FMUL.FTZ R124, R151, R110 ;  /* 0x0000006e977c7220 */ /* 0x000fe20000410000 */
[----:B------:R-:W-:Y:S01]  /*0e70*/  FMUL.FTZ R9, R3, R9 ;  /* 0x0000000903097220 */ /* 0x000fe20000410000 */
[----:B------:R-:W-:Y:S01]  /*0e80*/  FMUL.FTZ R119, R156, R113 ;  /* 0x000000719c777220 */ /* 0x000fe20000410000 */
[----:B------:R-:W-:Y:S01]  /*0e90*/  FADD.FTZ R110, R109, R122 ;  /* 0x0000007a6d6e7221 */ /* 0x000fe20000010000 */
[C---:B------:R-:W-:Y:S01]  /*0ea0*/  PRMT R111, R15.reuse, 0x7632, R111 ;  /* 0x000076320f6f7816 */ /* 0x040fe2000000006f */
[----:B------:R-:W-:-:S02]  /*0eb0*/  IMAD.U32 R125, R15, 0x10000, RZ ;  /* 0x000100000f7d7824 */ /* 0x000fc400078e00ff */
[----:B------:R-:W-:Y:S01]  /*0ec0*/  FMUL.FTZ R8, R3, R8 ;  /* 0x0000000803087220 */ /* 0x000fe20000410000 */
[----:B------:R-:W-:Y:S01]  /*0ed0*/  FFMA.FTZ R109, R7, R122, R108 ;  /* 0x0000007a076d7223 */ /* 0x000fe2000001006c */
[C---:B------:R-:W-:Y:S01]  /*0ee0*/  FADD.FTZ R15, -R134.reuse, R117 ;  /* 0x00000075860f7221 */ /* 0x040fe20000010100 */
[----:B------:R-:W-:Y:S01]  /*0ef0*/  FADD.FTZ R117, -R134, R123 ;  /* 0x0000007b86757221 */ /* 0x000fe20000010100 */
[-C--:B------:R-:W-:Y:S01]  /*0f00*/  FFMA.FTZ R39, R9, R112.reuse, R39 ;  /* 0x0000007009277223 */ /* 0x080fe20000010027 */
[----:B------:R-:W-:Y:S01]  /*0f10*/  FADD.FTZ R83, R83, R112 ;  /* 0x0000007053537221 */ /* 0x000fe20000010000 */
[----:B------:R-:W-:Y:S01]  /*0f20*/  FMUL.FTZ R123, R153, R112 ;  /* 0x00000070997b7220 */ /* 0x000fe20000410000 */
[----:B------:R-:W-:Y:S01]  /*0f30*/  FADD.FTZ R110, R110, R119 ;  /* 0x000000776e6e7221 */ /* 0x000fe20000010000 */
[----:B------:R-:W-:Y:S01]  /*0f40*/  FFMA.FTZ R112, R8, R119, R109 ;  /* 0x0000007708707223 */ /* 0x000fe2000001006d */
[----:B------:R-:W-:Y:S01]  /*0f50*/  FADD.FTZ R13, -R134, R19 ;  /* 0x00000013860d7221 */ /* 0x000fe20000010100 */
[----:B------:R-:W-:-:S02]  /*0f60*/  IMAD.U32 R154, R111, 0x10000, RZ ;  /* 0x000100006f9a7824 */ /* 0x000fc400078e00ff */
[----:B------:R-:W-:Y:S01]  /*0f70*/  FADD.FTZ R109, R110, R123 ;  /* 0x0000007b6e6d7221 */ /* 0x000fe20000010000 */
[----:B------:R-:W-:Y:S01]  /*0f80*/  FFMA.FTZ R111, R9, R123, R112 ;  /* 0x0000007b096f7223 */ /* 0x000fe20000010070 */
[C---:B------:R-:W-:Y:S01]  /*0f90*/  FMUL.FTZ R12, R3.reuse, R12 ;  /* 0x0000000c030c7220 */ /* 0x040fe20000410000 */
[----:B------:R-:W-:Y:S01]  /*0fa0*/  FMUL.FTZ R13, R3, R13 ;  /* 0x0000000d030d7220 */ /* 0x000fe20000410000 */
[----:B------:R-:W-:Y:S01]  /*0fb0*/  FADD.FTZ R109, R109, R120 ;  /* 0x000000786d6d7221 */ /* 0x000fe20000010000 */
[----:B------:R-:W-:Y:S01]  /*0fc0*/  FADD.FTZ R19, -R134, R121 ;  /* 0x0000007986137221 */ /* 0x000fe20000010100 */
        /* <DEDUP_REMOVED lines=9> */
[C---:B------:R-:W-:Y:S01]  /*1060*/  PRMT R134, R128.reuse, 0x7632, R134 ;  /* 0x0000763280867816 */ /* 0x040fe20000000086 */
[C---:B------:R-:W-:Y:S01]  /*1070*/  FMUL.FTZ R14, R3.reuse, R14 ;  /* 0x0000000e030e7220 */ /* 0x040fe20000410000 */
[----:B------:R-:W-:Y:S01]  /*1080*/  SHF.L.U32 R128, R128, 0x10, RZ ;  /* 0x0000001080807819 */ /* 0x000fe200000006ff */
[----:B------:R-:W-:Y:S01]  /*1090*/  FADD.FTZ R154, R154, R121 ;  /* 0x000000799a9a7221 */ /* 0x000fe20000010000 */
[----:B------:R-:W-:Y:S01]  /*10a0*/  FFMA.FTZ R112, R12, R121, R109 ;  /* 0x000000790c707223 */ /* 0x000fe2000001006d */
[----:B------:R-:W-:Y:S01]  /*10b0*/  SHF.L.U32 R134, R134, 0x10, RZ ;  /* 0x0000001086867819 */ /* 0x000fe200000006ff */
[----:B------:R-:W-:Y:S01]  /*10c0*/  FMUL.FTZ R15, R3, R15 ;  /* 0x0000000f030f7220 */ /* 0x000fe20000410000 */
[-C--:B------:R-:W-:Y:S01]  /*10d0*/  FFMA.FTZ R44, R14, R128.reuse, R44 ;  /* 0x000000800e2c7223 */ /* 0x080fe2000001002c */
[----:B------:R-:W-:Y:S01]  /*10e0*/  FADD.FTZ R72, R72, R128 ;  /* 0x0000008048487221 */ /* 0x000fe20000010000 */
[----:B------:R-:W-:Y:S01]  /*10f0*/  FMUL.FTZ R128, R147, R128 ;  /* 0x0000008093807220 */ /* 0x000fe20000410000 */
[----:B------:R-:W-:Y:S01]  /*1100*/  FADD.FTZ R109, R154, R125 ;  /* 0x0000007d9a6d7221 */ /* 0x000fe20000010000 */
[----:B------:R-:W-:Y:S01]  /*1110*/  FFMA.FTZ R111, R13, R125, R112 ;  /* 0x0000007d0d6f7223 */ /* 0x000fe20000010070 */
[----:B------:R-:W-:Y:S01]  /*1120*/  PRMT R135, R129, 0x7632, R135 ;  /* 0x0000763281877816 */ /* 0x000fe20000000087 */
[C---:B------:R-:W-:Y:S01]  /*1130*/  IMAD.U32 R136, R131.reuse, 0x10000, RZ ;  /* 0x0001000083887824 */ /* 0x040fe200078e00ff */
[----:B------:R-:W-:Y:S01]  /*1140*/  PRMT R140, R131, 0x7632, R140 ;  /* 0x00007632838c7816 */ /* 0x000fe2000000008c */
[----:B------:R-:W-:-:S02]  /*1150*/  IMAD.U32 R129, R129, 0x10000, RZ ;  /* 0x0001000081817824 */ /* 0x000fc400078e00ff */
[----:B------:R-:W-:Y:S01]  /*1160*/  FMUL.FTZ R16, R3, R16 ;  /* 0x0000001003107220 */ /* 0x000fe20000410000 */
[-C--:B------:R-:W-:Y:S01]  /*1170*/  FFMA.FTZ R45, R15, R134.reuse, R45 ;  /* 0x000000860f2d7223 */ /* 0x080fe2000001002d */
[----:B------:R-:W-:Y:S01]  /*1180*/  FADD.FTZ R73, R73, R134 ;  /* 0x0000008649497221 */ /* 0x000fe20000010000 */
[----:B------:R-:W-:Y:S01]  /*1190*/  FMUL.FTZ R131, R146, R134 ;  /* 0x0000008692837220 */ /* 0x000fe20000410000 */
[----:B------:R-:W-:Y:S01]  /*11a0*/  FADD.FTZ R112, R109, R128 ;  /* 0x000000806d707221 */ /* 0x000fe20000010000 */
[----:B------:R-:W-:Y:S01]  /*11b0*/  FFMA.FTZ R134, R14, R128, R111 ;  /* 0x000000800e867223 */ /* 0x000fe2000001006f */
[----:B------:R-:W-:Y:S01]  /*11c0*/  FMUL.FTZ R17, R3, R17 ;  /* 0x0000001103117220 */ /* 0x000fe20000410000 */
[----:B------:R-:W-:Y:S02]  /*11d0*/  IMAD.U32 R108, R135, 0x10000, RZ ;  /* 0x00010000876c7824 */ /* 0x000fe400078e00ff */
[-C--:B------:R-:W-:Y:S01]  /*11e0*/  FFMA.FTZ R46, R16, R129.reuse, R46 ;  /* 0x00000081102e7223 */ /* 0x080fe2000001002e */
[----:B------:R-:W-:Y:S01]  /*11f0*/  FADD.FTZ R74, R74, R129 ;  /* 0x000000814a4a7221 */ /* 0x000fe20000010000 */
[----:B------:R-:W-:Y:S01]  /*1200*/  FMUL.FTZ R129, R145, R129 ;  /* 0x0000008191817220 */ /* 0x000fe20000410000 */
[----:B------:R-:W-:Y:S01]  /*1210*/  FADD.FTZ R112, R112, R131 ;  /* 0x0000008370707221 */ /* 0x000fe20000010000 */
[----:B------:R-:W-:Y:S01]  /*1220*/  FFMA.FTZ R109, R15, R131, R134 ;  /* 0x000000830f6d7223 */ /* 0x000fe20000010086 */
[C---:B------:R-:W-:Y:S01]  /*1230*/  PRMT R137, R130.reuse, 0x7632, R137 ;  /* 0x0000763282897816 */ /* 0x040fe20000000089 */
        /* <DEDUP_REMOVED lines=33> */
[C---:B------:R-:W-:Y:S01]  /*1450*/  FFMA.FTZ R51, R117.reuse, R140, R51 ;  /* 0x0000008c75337223 */ /* 0x040fe20000010033 */
[----:B------:R-:W-:Y:S01]  /*1460*/  FADD.FTZ R163, R108, R137 ;  /* 0x000000896ca37221 */ /* 0x000fe20000010000 */
[----:B------:R-:W-:-:S07]  /*1470*/  FFMA.FTZ R113, R117, R137, R110 ;  /* 0x0000008975717223 */ /* 0x000fce000001006e */
.L_x_3487:
[----:B------:R-:W-:Y:S05]  /*1480*/  BSYNC B0 ;  /* 0x0000000000007941 */ /* 0x000fea0003800000 */
.L_x_3485:
        /* <DEDUP_REMOVED lines=30> */
.L_x_3566:
[----:B------:R-:W3:Y:S01]  /*1670*/  S2R R112, SR_CgaCtaId ;  /* 0x0000000000707919 */ /* 0x000ee20000008800 */
[----:B------:R-:W-:Y:S01]  /*1680*/  @!P0 LOP3.LUT R109, R109, 0x3, RZ, 0xc0, !PT ;  /* 0x000000036d6d8812 */ /* 0x000fe200078ec0ff */
[----:B-1----:R-:W-:Y:S01]  /*1690*/  FADD.FTZ R108, R113, R162 ;  /* 0x000000a2716c7221 */ /* 0x002fe20000010000 */
[----:B------:R-:W-:Y:S01]  /*16a0*/  MOV R111, 0x400 ;  /* 0x00000400006f7802 */ /* 0x000fe20000000f00 */
[----:B------:R-:W-:Y:S05]  /*16b0*/  WARPSYNC.ALL ;  /* 0x0000000000007948 */ /* 0x000fea0003800000 */
[----:B------:R-:W-:-:S05]  /*16c0*/  @P3 IADD3 R115, R114, -0x1, RZ ;  /* 0xffffffff72733810 */ /* 0x000fca0007ffe0ff */
[----:B------:R-:W-:Y:S02]  /*16d0*/  @P3 IMAD R115, R115, R148, RZ ;  /* 0x0000009473733224 */ /* 0x000fe400078e02ff */
[----:B------:R-:W-:Y:S01]  /*16e0*/  IMAD.MOV.U32 R148, RZ, RZ, RZ ;  /* 0x000000ffff947224 */ /* 0x000fe200078e00ff */
[----:B---3--:R-:W-:Y:S01]  /*16f0*/  LEA R112, R112, R111, 0x18 ;  /* 0x0000006f70707211 */ /* 0x008fe200078ec0ff */
[----:B------:R-:W-:Y:S02]  /*1700*/  @!P0 IMAD.IADD R111, R110, 0x1, R109 ;  /* 0x000000016e6f8824 */ /* 0x000fe400078e026d */
[----:B--2---:R-:W-:Y:S02]  /*1710*/  FADD.FTZ R109, R154, R161 ;  /* 0x000000a19a6d7221 */ /* 0x004fe40000010000 */
[----:B0-----:R-:W-:Y:S01]  /*1720*/  IMAD R154, R110, 0x8, R112 ;  /* 0x000000086e9a7824 */ /* 0x001fe200078e0270 */
[----:B------:R-:W-:-:S05]  /*1730*/  @!P0 LEA R113, R111, R112, 0x3 ;  /* 0x000000706f718211 */ /* 0x000fca00078e18ff */
[----:B------:R-:W-:Y:S01]  /*1740*/  @!P0 STS.64 [R113+0x2000], R108 ;  /* 0x0020006c71008388 */ /* 0x000fe20000000a00 */
[----:B------:R-:W-:Y:S06]  /*1750*/  BAR.SYNC.DEFER_BLOCKING 0x0 ;  /* 0x0000000000007b1d */ /* 0x000fec0000010000 */
[----:B------:R-:W0:Y:S02]  /*1760*/  LDS.128 R108, [R154+0x2000] ;  /* 0x002000009a6c7984 */ /* 0x000e240000000c00 */
[----:B0-----:R-:W-:Y:S01]  /*1770*/  FADD.FTZ R155, RZ, R108 ;  /* 0x0000006cff9b7221 */ /* 0x001fe20000010000 */
[----:B------:R-:W-:-:S03]  /*1780*/  FADD.FTZ R108, RZ, R109 ;  /* 0x0000006dff6c7221 */ /* 0x000fc60000010000 */
[----:B------:R-:W-:Y:S01]  /*1790*/  FADD.FTZ R155, R110, R155 ;  /* 0x0000009b6e9b7221 */ /* 0x000fe20000010000 */
[----:B------:R-:W-:-:S04]  /*17a0*/  @P3 SHF.R.S32.HI R110, RZ, 0x1f, R115 ;  /* 0x0000001fff6e3819 */ /* 0x000fc80000011473 */
[----:B------:R-:W-:Y:S01]  /*17b0*/  @P3 LEA.HI R161, R110, R115, RZ, 0x3 ;  /* 0x000000736ea13211 */ /* 0x000fe200078f18ff */
[----:B------:R-:W-:Y:S01]  /*17c0*/  FADD.FTZ R110, R111, R108 ;  /* 0x0000006c6f6e7221 */ /* 0x000fe20000010000 */
[----:B------:R-:W0:Y:S01]  /*17d0*/  LDS.128 R112, [R154+0x2010] ;  /* 0x002010009a707984 */ /* 0x000e220000000c00 */
[----:B------:R-:W1:Y:S01]  /*17e0*/  @P3 LDC.64 R108, c[0x0][0x220] ;  /* 0x00008800ff6c3b82 */ /* 0x000e620000000a00 */
[----:B------:R-:W-:Y:S02]  /*17f0*/  @P3 LEA.HI.SX32 R148, R161, R164, 0x1d ;  /* 0x000000a4a1943211 */ /* 0x000fe400078feaff */
[----:B------:R-:W-:Y:S01]  /*1800*/  @!P5 ISETP.NE.U32.AND P1, PT, R5, RZ, PT ;  /* 0x000000ff0500d20c */ /* 0x000fe20003f25070 */
[----:B------:R-:W-:Y:S03]  /*1810*/  BSSY B0, `(.L_x_3489) ;  /* 0x0000015000007945 */ /* 0x000fe60003800000 */
[----:B------:R-:W-:-:S02]  /*1820*/  @!P5 ISETP.NE.AND.EX P1, PT, R6, RZ, PT, P1 ;  /* 0x000000ff0600d20c */ /* 0x000fc40003f25310 */
[----:B------:R-:W-:Y:S01]  /*1830*/  @!P5 ISETP.NE.U32.AND P0, PT, R5, RZ, PT ;  /* 0x000000ff0500d20c */ /* 0x000fe20003f05070 */
[----:B-1----:R-:W-:-:S05]  /*1840*/  @P3 IMAD.WIDE.U32 R108, R148, 0x10, R108 ;  /* 0x00000010946c3825 */ /* 0x002fca00078e006c */
[----:B------:R1:W5:Y:S01]  /*1850*/  @P3 LDG.E.128 R92, desc[UR4][R108.64] ;  /* 0x000000046c5c3981 */ /* 0x000362000c1e1d00 */
[----:B0-----:R-:W-:Y:S01]  /*1860*/  FADD.FTZ R155, R155, R112 ;  /* 0x000000709b9b7221 */ /* 0x001fe20000010000 */
[----:B------:R-:W-:-:S03]  /*1870*/  FADD.FTZ R110, R110, R113 ;  /* 0x000000716e6e7221 */ /* 0x000fc60000010000 */
[----:B------:R-:W-:Y:S01]  /*1880*/  FADD.FTZ R114, R114, R155 ;  /* 0x0000009b72727221 */ /* 0x000fe20000010000 */
[----:B------:R-:W-:Y:S01]  /*1890*/  FADD.FTZ R110, R115, R110 ;  /* 0x0000006e736e7221 */ /* 0x000fe20000010000 */
[----:B-1----:R-:W-:Y:S02]  /*18a0*/  @!P5 FSEL R108, R32, RZ, P1 ;  /* 0x000000ff206cd208 */ /* 0x002fe40000800000 */
[----:B------:R-:W-:Y:S01]  /*18b0*/  FMUL.FTZ R154, R114, UR10 ;  /* 0x0000000a729a7c20 */ /* 0x000fe20008410000 */
[----:B------:R-:W-:Y:S01]  /*18c0*/  FMUL.FTZ R155, R110, UR10 ;  /* 0x0000000a6e9b7c20 */ /* 0x000fe20008410000 */
        /* <DEDUP_REMOVED lines=9> */
.L_x_3490:
[----:B------:R-:W-:Y:S05]  /*1960*/  BSYNC B0 ;  /* 0x0000000000007941 */ /* 0x000fea0003800000 */
.L_x_3489:
[----:B------:R-:W-:Y:S01]  /*1970*/  BSSY B0, `(.L_x_3491) ;  /* 0x0000010000007945 */ /* 0x000fe20003800000 */
[----:B------:R-:W-:Y:S02]  /*1980*/  @!P5 ISETP.NE.U32.AND P1, PT, R5, RZ, PT ;  /* 0x000000ff0500d20c */ /* 0x000fe40003f25070 */
[----:B------:R-:W-:Y:S01]  /*1990*/  @!P5 ISETP.NE.AND.EX P0, PT, R6, RZ, PT, P0 ;  /* 0x000000ff0600d20c */ /* 0x000fe20003f05300 */
[----:B------:R-:W-:-:S12]  /*19a0*/  @!P3 BRA `(.L_x_3492) ;  /* 0x000000000030b947 */ /* 0x000fd80003800000 */
[----:B------:R-:W-:Y:S01]  /*19b0*/  LOP3.LUT P6, RZ, R158, 0xff, RZ, 0xc0, !PT ;  /* 0x000000ff9eff7812 */ /* 0x000fe200078cc0ff */
[----:B------:R-:W-:Y:S01]  /*19c0*/  FMUL.FTZ R109, R108, UR13 ;  /* 0x0000000d6c6d7c20 */ /* 0x000fe20008410000 */
[----:B------:R-:W-:-:S03]  /*19d0*/  HFMA2.MMA R111, -RZ, RZ, 0, 0 ;  /* 0x00000000ff6f7435 */ /* 0x000fc600000001ff */
[----:B------:R-:W-:Y:S01]  /*19e0*/  FMUL.FTZ R113, R109, UR12 ;  /* 0x0000000c6d717c20 */ /* 0x000fe20008410000 */
[----:B------:R-:W-:-:S07]  /*19f0*/  IMAD.MOV.U32 R109, RZ, RZ, RZ ;  /* 0x000000ffff6d7224 */ /* 0x000fce00078e00ff */
[----:B------:R-:W-:Y:S01]  /*1a00*/  @P6 IMAD.U32 R112, R88, 0x10000, RZ ;  /* 0x0001000058706824 */ /* 0x000fe200078e00ff */
[----:B-----5:R-:W-:-:S03]  /*1a10*/  @P6 SHF.L.U32 R110, R92, 0x10, RZ ;  /* 0x000000105c6e6819 */ /* 0x020fc600000006ff */
[C---:B------:R-:W-:Y:S02]  /*1a20*/  @P6 FMUL.FTZ R109, R113.reuse, R112 ;  /* 0x00000070716d6220 */ /* 0x040fe40000410000 */
[----:B------:R-:W-:-:S03]  /*1a30*/  @P6 FMUL.FTZ R111, R113, R110 ;  /* 0x0000006e716f6220 */ /* 0x000fc60000410000 */
[----:B------:R-:W-:Y:S01]  /*1a40*/  F2FP.BF16.F32.PACK_AB R109, RZ, R109 ;  /* 0x0000006dff6d723e */ /* 0x000fe200000010ff */
[----:B------:R-:W-:-:S03]  /*1a50*/  FADD.FTZ R64, R64, R111 ;  /* 0x0000006f40407221 */ /* 0x000fc60000010000 */
[----:B------:R-:W-:-:S07]  /*1a60*/  PRMT R96, R109, 0x7610, R96 ;  /* 0x000076106d607816 */ /* 0x000fce0000000060 */
.L_x_3492:
[----:B------:R-:W-:Y:S05]  /*1a70*/  BSYNC B0 ;  /* 0x0000000000007941 */ /* 0x000fea0003800000 */
.L_x_3491:
[----:B------:R-:W-:Y:S01]  /*1a80*/  BSSY B0, `(.L_x_3493) ;  /* 0x000000b000007945 */ /* 0x000fe20003800000 */
[----:B------:R-:W-:-:S03]  /*1a90*/  @!P5 FSEL R109, R33, RZ, P0 ;  /* 0x000000ff216dd208 */ /* 0x000fc60000000000 */
[----:B------:R-:W-:Y:S05]  /*1aa0*/  @!P5 BRA `(.L_x_3494) ;  /* 0x000000000020d947 */ /* 0x000fea0003800000 */
        /* <DEDUP_REMOVED lines=8> */
.L_x_3494:
[----:B------:R-:W-:Y:S05]  /*1b30*/  BSYNC B0 ;  /* 0x0000000000007941 */ /* 0x000fea0003800000 */
.L_x_3493:
[----:B------:R-:W-:Y:S01]  /*1b40*/  BSSY B0, `(.L_x_3495) ;  /* 0x0000012000007945 */ /* 0x000fe20003800000 */
[----:B------:R-:W-:Y:S02]  /*1b50*/  @!P5 ISETP.NE.U32.AND P0, PT, R5, RZ, PT ;  /* 0x000000ff0500d20c */ /* 0x000fe40003f05070 */
[----:B------:R-:W-:Y:S01]  /*1b60*/  @!P5 ISETP.NE.AND.EX P1, PT, R6, RZ, PT, P1 ;  /* 0x000000ff0600d20c */ /* 0x000fe20003f25310 */
[----:B------:R-:W-:-:S12]  /*1b70*/  @!P3 BRA `(.L_x_3496) ;  /* 0x000000000038b947 */ /* 0x000fd80003800000 */
[----:B------:R-:W-:Y:S01]  /*1b80*/  LOP3.LUT P6, RZ, R132, 0xff00, RZ, 0xc0, !PT ;  /* 0x0000ff0084ff7812 */ /* 0x000fe200078cc0ff */
[----:B------:R-:W-:Y:S01]  /*1b90*/  FMUL.FTZ R110, R109, UR13 ;  /* 0x0000000d6d6e7c20 */ /* 0x000fe20008410000 */
[----:B------:R-:W-:-:S03]  /*1ba0*/  IMAD.MOV.U32 R112, RZ, RZ, RZ ;  /* 0x000000ffff707224 */ /* 0x000fc600078e00ff */
[----:B------:R-:W-:-:S08]  /*1bb0*/  FMUL.FTZ R114, R110, UR12 ;  /* 0x0000000c6e727c20 */ /* 0x000fd00008410000 */
[----:B-----5:R-:W-:Y:S02]  /*1bc0*/  @P6 PRMT R111, R92, 0x7632, R111 ;  /* 0x000076325c6f6816 */ /* 0x020fe4000000006f */
[----:B------:R-:W-:Y:S02]  /*1bd0*/  @P6 PRMT R110, R88, 0x7632, R110 ;  /* 0x00007632586e6816 */ /* 0x000fe4000000006e */
[----:B------:R-:W-:-:S05]  /*1be0*/  @P6 SHF.L.U32 R111, R111, 0x10, RZ ;  /* 0x000000106f6f6819 */ /* 0x000fca00000006ff */
[----:B------:R-:W-:Y:S01]  /*1bf0*/  @P6 FMUL.FTZ R112, R114, R111 ;  /* 0x0000006f72706220 */ /* 0x000fe20000410000 */
[----:B------:R-:W-:Y:S01]  /*1c00*/  @P6 SHF.L.U32 R111, R110, 0x10, RZ ;  /* 0x000000106e6f6819 */ /* 0x000fe200000006ff */
[----:B------:R-:W-:Y:S02]  /*1c10*/  IMAD.MOV.U32 R110, RZ, RZ, RZ ;  /* 0x000000ffff6e7224 */ /* 0x000fe400078e00ff */
[----:B------:R-:W-:Y:S02]  /*1c20*/  FADD.FTZ R65, R65, R112 ;  /* 0x0000007041417221 */ /* 0x000fe40000010000 */
[----:B------:R-:W-:-:S05]  /*1c30*/  @P6 FMUL.FTZ R110, R114, R111 ;  /* 0x0000006f726e6220 */ /* 0x000fca0000410000 */
[----:B------:R-:W-:-:S04]  /*1c40*/  F2FP.BF16.F32.PACK_AB R110, RZ, R110 ;  /* 0x0000006eff6e723e */ /* 0x000fc800000010ff */
[----:B------:R-:W-:-:S07]  /*1c50*/  PRMT R96, R96, 0x5410, R110 ;  /* 0x0000541060607816 */ /* 0x000fce000000006e */
.L_x_3496:
[----:B------:R-:W-:Y:S05]  /*1c60*/  BSYNC B0 ;  /* 0x0000000000007941 */ /* 0x000fea0003800000 */
.L_x_3495:
        /* <DEDUP_REMOVED lines=11> */
.L_x_3498:
[----:B------:R-:W-:Y:S05]  /*1d20*/  BSYNC B0 ;  /* 0x0000000000007941 */ /* 0x000fea0003800000 */
.L_x_3497:
[----:B------:R-:W-:Y:S01]  /*1d30*/  BSSY B0, `(.L_x_3499) ;  /* 0x0000010000007945 */ /* 0x000fe20003800000 */
[----:B------:R-:W-:Y:S02]  /*1d40*/  @!P5 ISETP.NE.U32.AND P1, PT, R5, RZ, PT ;  /* 0x000000ff0500d20c */ /* 0x000fe40003f25070 */
[----:B------:R-:W-:Y:S01]  /*1d50*/  @!P5 ISETP.NE.AND.EX P0, PT, R6, RZ, PT, P0 ;  /* 0x000000ff0600d20c */ /* 0x000fe20003f05300 */
[----:B------:R-:W-:-:S12]  /*1d60*/  @!P3 BRA `(.L_x_3500) ;  /* 0x000000000030b947 */ /* 0x000fd80003800000 */
[----:B------:R-:W-:Y:S01]  /*1d70*/  LOP3.LUT P6, RZ, R132, 0xff0000, RZ, 0xc0, !PT ;  /* 0x00ff000084ff7812 */ /* 0x000fe200078cc0ff */
[----:B------:R-:W-:Y:S01]  /*1d80*/  FMUL.FTZ R111, R110, UR13 ;  /* 0x0000000d6e6f7c20 */ /* 0x000fe20008410000 */
[----:B------:R-:W-:-:S03]  /*1d90*/  MOV R113, RZ ;  /* 0x000000ff00717202 */ /* 0x000fc60000000f00 */
[----:B------:R-:W-:-:S08]  /*1da0*/  FMUL.FTZ R114, R111, UR12 ;  /* 0x0000000c6f727c20 */ /* 0x000fd00008410000 */
[----:B-----5:R-:W-:Y:S02]  /*1db0*/  @P6 IMAD.U32 R111, R93, 0x10000, RZ ;  /* 0x000100005d6f6824 */ /* 0x020fe400078e00ff */
[----:B------:R-:W-:Y:S02]  /*1dc0*/  @P6 IMAD.U32 R112, R89, 0x10000, RZ ;  /* 0x0001000059706824 */ /* 0x000fe400078e00ff */
[----:B------:R-:W-:Y:S01]  /*1dd0*/  @P6 FMUL.FTZ R113, R114, R111 ;  /* 0x0000006f72716220 */ /* 0x000fe20000410000 */
[----:B------:R-:W-:-:S03]  /*1de0*/  HFMA2.MMA R111, -RZ, RZ, 0, 0 ;  /* 0x00000000ff6f7435 */ /* 0x000fc600000001ff */
[----:B------:R-:W-:-:S03]  /*1df0*/  FADD.FTZ R66, R66, R113 ;  /* 0x0000007142427221 */ /* 0x000fc60000010000 */
[----:B------:R-:W-:-:S05]  /*1e00*/  @P6 FMUL.FTZ R111, R114, R112 ;  /* 0x00000070726f6220 */ /* 0x000fca0000410000 */
[----:B------:R-:W-:-:S04]  /*1e10*/  F2FP.BF16.F32.PACK_AB R111, RZ, R111 ;  /* 0x0000006fff6f723e */ /* 0x000fc800000010ff */
[----:B------:R-:W-:-:S07]  /*1e20*/  PRMT R97, R111, 0x7610, R97 ;  /* 0x000076106f617816 */ /* 0x000fce0000000061 */
.L_x_3500:
[----:B------:R-:W-:Y:S05]  /*1e30*/  BSYNC B0 ;  /* 0x0000000000007941 */ /* 0x000fea0003800000 */
.L_x_3499:
        /* <DEDUP_REMOVED lines=11> */
.L_x_3502:
[----:B------:R-:W-:Y:S05]  /*1ef0*/  BSYNC B0 ;  /* 0x0000000000007941 */ /* 0x000fea0003800000 */
.L_x_3501:
[----:B------:R-:W-:Y:S01]  /*1f00*/  BSSY B0, `(.L_x_3503) ;  /* 0x0000012000007945 */ /* 0x000fe20003800000 */
[----:B------:R-:W-:Y:S02]  /*1f10*/  @!P5 ISETP.NE.U32.AND P0, PT, R5, RZ, PT ;  /* 0x000000ff0500d20c */ /* 0x000fe40003f05070 */
[----:B------:R-:W-:Y:S01]  /*1f20*/  @!P5 ISETP.NE.AND.EX P1, PT, R6, RZ, PT, P1 ;  /* 0x000000ff0600d20c */ /* 0x000fe20003f25310 */
[----:B------:R-:W-:-:S12]  /*1f30*/  @!P3 BRA `(.L_x_3504) ;  /* 0x000000000038b947 */ /* 0x000fd80003800000 */
[----:B------:R-:W-:Y:S01]  /*1f40*/  LOP3.LUT P6, RZ, R132, 0xff000000, RZ, 0xc0, !PT ;  /* 0xff00000084ff7812 */ /* 0x000fe200078cc0ff */
[----:B------:R-:W-:-:S04]  /*1f50*/  FMUL.FTZ R112, R111, UR13 ;  /* 0x0000000d6f707c20 */ /* 0x000fc80008410000 */
[----:B------:R-:W-:Y:S01]  /*1f60*/  FMUL.FTZ R114, R112, UR12 ;  /* 0x0000000c70727c20 */ /* 0x000fe20008410000 */
[----:B------:R-:W-:-:S07]  /*1f70*/  IMAD.MOV.U32 R112, RZ, RZ, RZ ;  /* 0x000000ffff707224 */ /* 0x000fce00078e00ff */
[----:B-----5:R-:W-:-:S04]  /*1f80*/  @P6 PRMT R113, R93, 0x7632, R113 ;  /* 0x000076325d716816 */ /* 0x020fc80000000071 */
[----:B------:R-:W-:-:S05]  /*1f90*/  @P6 SHF.L.U32 R113, R113, 0x10, RZ ;  /* 0x0000001071716819 */ /* 0x000fca00000006ff */
[----:B------:R-:W-:-:S04]  /*1fa0*/  @P6 FMUL.FTZ R112, R114, R113 ;  /* 0x0000007172706220 */ /* 0x000fc80000410000 */
[--C-:B------:R-:W-:Y:S01]  /*1fb0*/  FADD.FTZ R67, R67, R112.reuse ;  /* 0x0000007043437221 */ /* 0x100fe20000010000 */
[----:B------:R-:W-:-:S04]  /*1fc0*/  @P6 PRMT R112, R89, 0x7632, R112 ;  /* 0x0000763259706816 */ /* 0x000fc80000000070 */
[----:B------:R-:W-:Y:S01]  /*1fd0*/  @P6 SHF.L.U32 R113, R112, 0x10, RZ ;  /* 0x0000001070716819 */ /* 0x000fe200000006ff */
[----:B------:R-:W-:-:S04]  /*1fe0*/  IMAD.MOV.U32 R112, RZ, RZ, RZ ;  /* 0x000000ffff707224 */ /* 0x000fc800078e00ff */
[----:B------:R-:W-:-:S05]  /*1ff0*/  @P6 FMUL.FTZ R112, R114, R113 ;  /* 0x0000007172706220 */ /* 0x000fca0000410000 */
[----:B------:R-:W-:-:S04]  /*2000*/  F2FP.BF16.F32.PACK_AB R112, RZ, R112 ;  /* 0x00000070ff70723e */ /* 0x000fc800000010ff */
[----:B------:R-:W-:-:S07]  /*2010*/  PRMT R97, R97, 0x5410, R112 ;  /* 0x0000541061617816 */ /* 0x000fce0000000070 */
.L_x_3504:
[----:B------:R-:W-:Y:S05]  /*2020*/  BSYNC B0 ;  /* 0x0000000000007941 */ /* 0x000fea0003800000 */
.L_x_3503:
        /* <DEDUP_REMOVED lines=11> */
.L_x_3506:
[----:B------:R-:W-:Y:S05]  /*20e0*/  BSYNC B0 ;  /* 0x0000000000007941 */ /* 0x000fea0003800000 */
.L_x_3505:
        /* <DEDUP_REMOVED lines=8> */
[----:B-----5:R-:W-:-:S04]  /*2170*/  @P6 IMAD.U32 R112, R94, 0x10000, RZ ;  /* 0x000100005e706824 */ /* 0x020fc800078e00ff */
[----:B------:R-:W-:Y:S01]  /*2180*/  @P6 FMUL.FTZ R113, R114, R112 ;  /* 0x0000007072716220 */ /* 0x000fe20000410000 */
[----:B------:R-:W-:-:S03]  /*2190*/  HFMA2.MMA R112, -RZ, RZ, 0, 0 ;  /* 0x00000000ff707435 */ /* 0x000fc600000001ff */
[----:B------:R-:W-:Y:S01]  /*21a0*/  FADD.FTZ R60, R60, R113 ;  /* 0x000000713c3c7221 */ /* 0x000fe20000010000 */
[----:B------:R-:W-:-:S04]  /*21b0*/  @P6 IMAD.U32 R113, R90, 0x10000, RZ ;  /* 0x000100005a716824 */ /* 0x000fc800078e00ff */
[----:B------:R-:W-:-:S05]  /*21c0*/  @P6 FMUL.FTZ R112, R114, R113 ;  /* 0x0000007172706220 */ /* 0x000fca0000410000 */
[----:B------:R-:W-:-:S04]  /*21d0*/  F2FP.BF16.F32.PACK_AB R112, RZ, R112 ;  /* 0x00000070ff70723e */ /* 0x000fc800000010ff */
[----:B------:R-:W-:-:S07]  /*21e0*/  PRMT R98, R112, 0x7610, R98 ;  /* 0x0000761070627816 */ /* 0x000fce0000000062 */
.L_x_3508:
[----:B------:R-:W-:Y:S05]  /*21f0*/  BSYNC B0 ;  /* 0x0000000000007941 */ /* 0x000fea0003800000 */
.L_x_3507:
        /* <DEDUP_REMOVED lines=11> */
.L_x_3510:
[----:B------:R-:W-:Y:S05]  /*22b0*/  BSYNC B0 ;  /* 0x0000000000007941 */ /* 0x000fea0003800000 */
.L_x_3509:
[----:B------:R-:W-:Y:S01]  /*22c0*/  @!P5 ISETP.NE.U32.AND P0, PT, R5, RZ, PT ;  /* 0x000000ff0500d20c */ /* 0x000fe20003f05070 */
[----:B------:R-:W-:Y:S01]  /*22d0*/  BSSY B0, `(.L_x_3511) ;  /* 0x0000012000007945 */ /* 0x000fe20003800000 */
[C---:B------:R-:W-:Y:S02]  /*22e0*/  @!P5 ISETP.NE.AND.EX P1, PT, R6.reuse, RZ, PT, P1 ;  /* 0x000000ff0600d20c */ /* 0x040fe40003f25310 */
[----:B------:R-:W-:Y:S01]  /*22f0*/  @!P5 ISETP.NE.AND.EX P0, PT, R6, RZ, PT, P0 ;  /* 0x000000ff0600d20c */ /* 0x000fe20003f05300 */
[----:B------:R-:W-:-:S12]  /*2300*/  @!P3 BRA `(.L_x_3512) ;  /* 0x000000000038b947 */ /* 0x000fd80003800000 */
[----:B------:R-:W-:Y:S01]  /*2310*/  LOP3.LUT P6, RZ, R133, 0xff00, RZ, 0xc0, !PT ;  /* 0x0000ff0085ff7812 */ /* 0x000fe200078cc0ff */
[----:B------:R-:W-:Y:S01]  /*2320*/  FMUL.FTZ R112, R162, UR13 ;  /* 0x0000000da2707c20 */ /* 0x000fe20008410000 */
[----:B------:R-:W-:-:S03]  /*2330*/  IMAD.MOV.U32 R114, RZ, RZ, RZ ;  /* 0x000000ffff727224 */ /* 0x000fc600078e00ff */
[----:B------:R-:W-:-:S08]  /*2340*/  FMUL.FTZ R112, R112, UR12 ;  /* 0x0000000c70707c20 */ /* 0x000fd00008410000 */
[----:B-----5:R-:W-:-:S04]  /*2350*/  @P6 PRMT R113, R94, 0x7632, R113 ;  /* 0x000076325e716816 */ /* 0x020fc80000000071 */
[----:B------:R-:W-:-:S05]  /*2360*/  @P6 SHF.L.U32 R113, R113, 0x10, RZ ;  /* 0x0000001071716819 */ /* 0x000fca00000006ff */
[----:B------:R-:W-:Y:S01]  /*2370*/  @P6 FMUL.FTZ R114, R112, R113 ;  /* 0x0000007170726220 */ /* 0x000fe20000410000 */
[----:B------:R-:W-:-:S03]  /*2380*/  @P6 PRMT R113, R90, 0x7632, R113 ;  /* 0x000076325a716816 */ /* 0x000fc60000000071 */
[----:B------:R-:W-:Y:S01]  /*2390*/  FADD.FTZ R61, R61, R114 ;  /* 0x000000723d3d7221 */ /* 0x000fe20000010000 */
[----:B------:R-:W-:Y:S01]  /*23a0*/  @P6 SHF.L.U32 R115, R113, 0x10, RZ ;  /* 0x0000001071736819 */ /* 0x000fe200000006ff */
[----:B------:R-:W-:-:S04]  /*23b0*/  IMAD.MOV.U32 R113, RZ, RZ, RZ ;  /* 0x000000ffff717224 */ /* 0x000fc800078e00ff */
[----:B------:R-:W-:-:S05]  /*23c0*/  @P6 FMUL.FTZ R113, R112, R115 ;  /* 0x0000007370716220 */ /* 0x000fca0000410000 */
[----:B------:R-:W-:-:S04]  /*23d0*/  F2FP.BF16.F32.PACK_AB R113, RZ, R113 ;  /* 0x00000071ff71723e */ /* 0x000fc800000010ff */
[----:B------:R-:W-:-:S07]  /*23e0*/  PRMT R98, R98, 0x5410, R113 ;  /* 0x0000541062627816 */ /* 0x000fce0000000071 */
.L_x_3512:
[----:B------:R-:W-:Y:S05]  /*23f0*/  BSYNC B0 ;  /* 0x0000000000007941 */ /* 0x000fea0003800000 */
.L_x_3511:
        /* <DEDUP_REMOVED lines=11> */
.L_x_3514:
[----:B------:R-:W-:Y:S05]  /*24b0*/  BSYNC B0 ;  /* 0x0000000000007941 */ /* 0x000fea0003800000 */
.L_x_3513:
[----:B------:R-:W-:Y:S04]  /*24c0*/  BSSY B0, `(.L_x_3515) ;  /* 0x000000e000007945 */ /* 0x000fe80003800000 */
[----:B------:R-:W-:Y:S05]  /*24d0*/  @!P3 BRA `(.L_x_3516) ;  /* 0x000000000030b947 */ /* 0x000fea0003800000 */
        /* <DEDUP_REMOVED lines=12> */
.L_x_3516:
[----:B------:R-:W-:Y:S05]  /*25a0*/  BSYNC B0 ;  /* 0x0000000000007941 */ /* 0x000fea0003800000 */
.L_x_3515:
        /* <DEDUP_REMOVED lines=11> */
.L_x_3518:
[----:B------:R-:W-:Y:S05]  /*2660*/  BSYNC B0 ;  /* 0x0000000000007941 */ /* 0x000fea0003800000 */
.L_x_3517:
[----:B------:R-:W-:Y:S04]  /*2670*/  BSSY B0, `(.L_x_3519) ;  /* 0x0000010000007945 */ /* 0x000fe80003800000 */
[----:B------:R-:W-:Y:S05]  /*2680*/  @!P3 BRA `(.L_x_3520) ;  /* 0x000000000038b947 */ /* 0x000fea0003800000 */
        /* <DEDUP_REMOVED lines=14> */
.L_x_3520:
[----:B------:R-:W-:Y:S05]  /*2770*/  BSYNC B0 ;  /* 0x0000000000007941 */ /* 0x000fea0003800000 */
.L_x_3519:
[----:B------:R-:W-:Y:S01]  /*2780*/  ISETP.NE.U32.AND P0, PT, RZ, UR14, PT ;  /* 0x0000000eff007c0c */ /* 0x000fe2000bf05070 */
[----:B------:R-:W0:Y:S01]  /*2790*/  @P3 LDC.64 R114, c[0x0][0x2f8] ;  /* 0x0000be00ff723b82 */ /* 0x000e220000000a00 */
[----:B------:R-:W-:Y:S01]  /*27a0*/  ISETP.NE.U32.AND P1, PT, RZ, UR14, PT ;  /* 0x0000000eff007c0c */ /* 0x000fe2000bf25070 */
[----:B------:R-:W-:Y:S01]  /*27b0*/  BSSY B0, `(.L_x_3521) ;  /* 0x0000018000007945 */ /* 0x000fe20003800000 */
[----:B------:R-:W-:Y:S02]  /*27c0*/  ISETP.NE.AND.EX P0, PT, RZ, UR15, PT, P0 ;  /* 0x0000000fff007c0c */ /* 0x000fe4000bf05300 */
[----:B------:R-:W-:Y:S02]  /*27d0*/  ISETP.NE.AND.EX P1, PT, RZ, UR15, PT, P1 ;  /* 0x0000000fff007c0c */ /* 0x000fe4000bf25310 */
[----:B------:R-:W-:Y:S02]  /*27e0*/  @!P5 ISETP.NE.U32.AND P6, PT, R5, RZ, PT ;  /* 0x000000ff0500d20c */ /* 0x000fe40003fc5070 */
[----:B------:R-:W-:-:S02]  /*27f0*/  SEL R108, R108, R100, P1 ;  /* 0x000000646c6c7207 */ /* 0x000fc40000800000 */
[----:B------:R-:W-:Y:S02]  /*2800*/  SEL R109, R109, R101, P1 ;  /* 0x000000656d6d7207 */ /* 0x000fe40000800000 */
[----:B------:R-:W-:Y:S02]  /*2810*/  SEL R110, R110, R102, P1 ;  /* 0x000000666e6e7207 */ /* 0x000fe40000800000 */
[----:B------:R-:W-:Y:S01]  /*2820*/  SEL R111, R111, R103, P1 ;  /* 0x000000676f6f7207 */ /* 0x000fe20000800000 */
[----:B------:R-:W1:Y:S01]  /*2830*/  @P0 LDC.64 R112, c[0x0][0x308] ;  /* 0x0000c200ff700b82 */ /* 0x000e620000000a00 */
[----:B------:R-:W-:Y:S02]  /*2840*/  @!P5 ISETP.NE.AND.EX P6, PT, R6, RZ, PT, P6 ;  /* 0x000000ff0600d20c */ /* 0x000fe40003fc5360 */
[C---:B------:R-:W-:Y:S01]  /*2850*/  IADD3 R133, R148.reuse, 0x80, RZ ;  /* 0x0000008094857810 */ /* 0x040fe20007ffe0ff */
[----:B0-----:R-:W-:-:S04]  /*2860*/  @P3 IMAD.WIDE.U32 R114, R148, 0x10, R114 ;  /* 0x0000001094723825 */ /* 0x001fc800078e0072 */
[----:B-1----:R-:W-:-:S05]  /*2870*/  @P0 IMAD.WIDE.U32 R112, R138, 0x20, R112 ;  /* 0x000000208a700825 */ /* 0x002fca00078e0070 */
[----:B------:R0:W-:Y:S02]  /*2880*/  @P0 STG.E.128 desc[UR4][R112.64], R108 ;  /* 0x0000006c70000986 */ /* 0x0001e4000c101d04 */
[----:B0-----:R-:W-:Y:S02]  /*2890*/  SEL R108, R163, R104, P1 ;  /* 0x00000068a36c7207 */ /* 0x001fe40000800000 */
[----:B------:R-:W-:Y:S02]  /*28a0*/  SEL R109, R162, R105, P1 ;  /* 0x00000069a26d7207 */ /* 0x000fe40000800000 */
[----:B------:R-:W-:Y:S02]  /*28b0*/  SEL R110, R161, R106, P1 ;  /* 0x0000006aa16e7207 */ /* 0x000fe40000800000 */
[----:B------:R-:W-:-:S05]  /*28c0*/  SEL R111, R158, R107, P1 ;  /* 0x0000006b9e6f7207 */ /* 0x000fca0000800000 */
[----:B------:R0:W-:Y:S04]  /*28d0*/  @P0 STG.E.128 desc[UR4][R112.64+0x10], R108 ;  /* 0x0000106c70000986 */ /* 0x0001e8000c101d04 */
[----:B------:R0:W-:Y:S01]  /*28e0*/  @P3 STG.E.128 desc[UR4][R114.64], R96 ;  /* 0x0000006072003986 */ /* 0x0001e2000c101d04 */
[----:B------:R-:W-:Y:S05]  /*28f0*/  @!P3 BRA `(.L_x_3522) ;  /* 0x00000000000cb947 */ /* 0x000fea0003800000 */
[----:B-----5:R-:W1:Y:S02]  /*2900*/  LDC.64 R92, c[0x0][0x220] ;  /* 0x00008800ff5c7b82 */ /* 0x020e640000000a00 */
[----:B-1----:R-:W-:-:S06]  /*2910*/  IMAD.WIDE.U32 R92, R133, 0x10, R92 ;  /* 0x00000010855c7825 */ /* 0x002fcc00078e005c */
[----:B------:R-:W5:Y:S02]  /*2920*/  LDG.E.128 R92, desc[UR4][R92.64] ;  /* 0x000000045c5c7981 */ /* 0x000f64000c1e1d00 */
.L_x_3522:
[----:B------:R-:W-:Y:S05]  /*2930*/  BSYNC B0 ;  /* 0x0000000000007941 */ /* 0x000fea0003800000 */
.L_x_3521:
[----:B------:R-:W-:Y:S01]  /*2940*/  BSSY B0, `(.L_x_3523) ;  /* 0x000000b000007945 */ /* 0x000fe20003800000 */
[----:B0-----:R-:W-:-:S03]  /*2950*/  @!P5 FSEL R109, R24, RZ, P6 ;  /* 0x000000ff186dd208 */ /* 0x001fc60003000000 */
[----:B------:R-:W-:Y:S05]  /*2960*/  @!P5 BRA `(.L_x_3524) ;  /* 0x000000000020d947 */ /* 0x000fea0003800000 */
        /* <DEDUP_REMOVED lines=8> */
.L_x_3524:
[----:B------:R-:W-:Y:S05]  /*29f0*/  BSYNC B0 ;  /* 0x0000000000007941 */ /* 0x000fea0003800000 */
.L_x_3523:
[----:B------:R-:W-:Y:S04]  /*2a00*/  BSSY B0, `(.L_x_3525) ;  /* 0x000000e000007945 */ /* 0x000fe80003800000 */
[----:B------:R-:W-:Y:S05]  /*2a10*/  @!P3 BRA `(.L_x_3526) ;  /* 0x000000000030b947 */ /* 0x000fea0003800000 */
[----:B------:R-:W-:Y:S01]  /*2a20*/  LOP3.LUT P6, RZ, R140, 0xff, RZ, 0xc0, !PT ;  /* 0x000000ff8cff7812 */ /* 0x000fe200078cc0ff */
[----:B------:R-:W-:Y:S01]  /*2a30*/  FMUL.FTZ R108, R109, UR13 ;  /* 0x0000000d6d6c7c20 */ /* 0x000fe20008410000 */
[----:B------:R-:W-:-:S03]  /*2a40*/  IMAD.MOV.U32 R111, RZ, RZ, RZ ;  /* 0x000000ffff6f7224 */ /* 0x000fc600078e00ff */
[----:B------:R-:W-:Y:S01]  /*2a50*/  FMUL.FTZ R113, R108, UR12 ;  /* 0x0000000c6c717c20 */ /* 0x000fe20008410000 */
[----:B------:R-:W-:-:S07]  /*2a60*/  MOV R108, RZ ;  /* 0x000000ff006c7202 */ /* 0x000fce0000000f00 */
[----:B------:R-:W-:Y:S01]  /*2a70*/  @P6 SHF.L.U32 R110, R84, 0x10, RZ ;  /* 0x00000010546e6819 */ /* 0x000fe200000006ff */
[----:B-----5:R-:W-:-:S04]  /*2a80*/  @P6 IMAD.U32 R112, R92, 0x10000, RZ ;  /* 0x000100005c706824 */ /* 0x020fc800078e00ff */
[----:B------:R-:W-:Y:S01]  /*2a90*/  @P6 FMUL.FTZ R108, R113, R110 ;  /* 0x0000006e716c6220 */ /* 0x000fe20000410000 */
[----:B------:R-:W-:-:S04]  /*2aa0*/  @P6 FMUL.FTZ R111, R112, R113 ;  /* 0x00000071706f6220 */ /* 0x000fc80000410000 */
[----:B------:R-:W-:Y:S01]  /*2ab0*/  F2FP.BF16.F32.PACK_AB R108, RZ, R108 ;  /* 0x0000006cff6c723e */ /* 0x000fe200000010ff */
[----:B------:R-:W-:-:S03]  /*2ac0*/  FADD.FTZ R56, R56, R111 ;  /* 0x0000006f38387221 */ /* 0x000fc60000010000 */
[----:B------:R-:W-:-:S07]  /*2ad0*/  PRMT R96, R108, 0x7610, R96 ;  /* 0x000076106c607816 */ /* 0x000fce0000000060 */
.L_x_3526:
[----:B------:R-:W-:Y:S05]  /*2ae0*/  BSYNC B0 ;  /* 0x0000000000007941 */ /* 0x000fea0003800000 */
.L_x_3525:
        /* <DEDUP_REMOVED lines=13> */
.L_x_3528:
[----:B------:R-:W-:Y:S05]  /*2bc0*/  BSYNC B0 ;  /* 0x0000000000007941 */ /* 0x000fea0003800000 */
.L_x_3527:
[----:B------:R-:W-:Y:S04]  /*2bd0*/  BSSY B0, `(.L_x_3529) ;  /* 0x0000010000007945 */ /* 0x000fe80003800000 */
[----:B------:R-:W-:Y:S05]  /*2be0*/  @!P3 BRA `(.L_x_3530) ;  /* 0x000000000038b947 */ /* 0x000fea0003800000 */
[----:B------:R-:W-:Y:S01]  /*2bf0*/  LOP3.LUT P6, RZ, R126, 0xff00, RZ, 0xc0, !PT ;  /* 0x0000ff007eff7812 */ /* 0x000fe200078cc0ff */
[----:B------:R-:W-:Y:S01]  /*2c00*/  FMUL.FTZ R110, R108, UR13 ;  /* 0x0000000d6c6e7c20 */ /* 0x000fe20008410000 */
[----:B------:R-:W-:-:S03]  /*2c10*/  HFMA2.MMA R112, -RZ, RZ, 0, 0 ;  /* 0x00000000ff707435 */ /* 0x000fc600000001ff */
[----:B------:R-:W-:-:S08]  /*2c20*/  FMUL.FTZ R114, R110, UR12 ;  /* 0x0000000c6e727c20 */ /* 0x000fd00008410000 */
[----:B-----5:R-:W-:Y:S02]  /*2c30*/  @P6 PRMT R111, R92, 0x7632, R111 ;  /* 0x000076325c6f6816 */ /* 0x020fe4000000006f */
[----:B------:R-:W-:-:S03]  /*2c40*/  @P6 PRMT R110, R84, 0x7632, R110 ;  /* 0x00007632546e6816 */ /* 0x000fc6000000006e */
[----:B------:R-:W-:-:S04]  /*2c50*/  @P6 IMAD.U32 R111, R111, 0x10000, RZ ;  /* 0x000100006f6f6824 */ /* 0x000fc800078e00ff */
[----:B------:R-:W-:Y:S01]  /*2c60*/  @P6 FMUL.FTZ R112, R114, R111 ;  /* 0x0000006f72706220 */ /* 0x000fe20000410000 */
[----:B------:R-:W-:Y:S01]  /*2c70*/  @P6 IMAD.U32 R111, R110, 0x10000, RZ ;  /* 0x000100006e6f6824 */ /* 0x000fe200078e00ff */
[----:B------:R-:W-:Y:S02]  /*2c80*/  MOV R110, RZ ;  /* 0x000000ff006e7202 */ /* 0x000fe40000000f00 */
[----:B------:R-:W-:Y:S01]  /*2c90*/  FADD.FTZ R57, R57, R112 ;  /* 0x0000007039397221 */ /* 0x000fe20000010000 */
[----:B------:R-:W-:-:S05]  /*2ca0*/  @P6 FMUL.FTZ R110, R114, R111 ;  /* 0x0000006f726e6220 */ /* 0x000fca0000410000 */
[----:B------:R-:W-:-:S04]  /*2cb0*/  F2FP.BF16.F32.PACK_AB R110, RZ, R110 ;  /* 0x0000006eff6e723e */ /* 0x000fc800000010ff */
[----:B------:R-:W-:-:S07]  /*2cc0*/  PRMT R96, R96, 0x5410, R110 ;  /* 0x0000541060607816 */ /* 0x000fce000000006e */
.L_x_3530:
[----:B------:R-:W-:Y:S05]  /*2cd0*/  BSYNC B0 ;  /* 0x0000000000007941 */ /* 0x000fea0003800000 */
.L_x_3529:
        /* <DEDUP_REMOVED lines=13> */
.L_x_3532:
[----:B------:R-:W-:Y:S05]  /*2db0*/  BSYNC B0 ;  /* 0x0000000000007941 */ /* 0x000fea0003800000 */
.L_x_3531:
[----:B------:R-:W-:Y:S04]  /*2dc0*/  BSSY B0, `(.L_x_3533) ;  /* 0x000000e000007945 */ /* 0x000fe80003800000 */
[----:B------:R-:W-:Y:S05]  /*2dd0*/  @!P3 BRA `(.L_x_3534) ;  /* 0x000000000030b947 */ /* 0x000fea0003800000 */
[----:B------:R-:W-:Y:S01]  /*2de0*/  LOP3.LUT P6, RZ, R126, 0xff0000, RZ, 0xc0, !PT ;  /* 0x00ff00007eff7812 */ /* 0x000fe200078cc0ff */
[----:B------:R-:W-:Y:S01]  /*2df0*/  FMUL.FTZ R110, R111, UR13 ;  /* 0x0000000d6f6e7c20 */ /* 0x000fe20008410000 */
[----:B------:R-:W-:-:S03]  /*2e00*/  IMAD.MOV.U32 R113, RZ, RZ, RZ ;  /* 0x000000ffff717224 */ /* 0x000fc600078e00ff */
[----:B------:R-:W-:Y:S01]  /*2e10*/  FMUL.FTZ R115, R110, UR12 ;  /* 0x0000000c6e737c20 */ /* 0x000fe20008410000 */
[----:B------:R-:W-:-:S07]  /*2e20*/  HFMA2.MMA R110, -RZ, RZ, 0, 0 ;  /* 0x00000000ff6e7435 */ /* 0x000fce00000001ff */
[----:B------:R-:W-:Y:S01]  /*2e30*/  @P6 SHF.L.U32 R112, R85, 0x10, RZ ;  /* 0x0000001055706819 */ /* 0x000fe200000006ff */
[----:B-----5:R-:W-:-:S04]  /*2e40*/  @P6 IMAD.U32 R114, R93, 0x10000, RZ ;  /* 0x000100005d726824 */ /* 0x020fc800078e00ff */
[----:B------:R-:W-:Y:S01]  /*2e50*/  @P6 FMUL.FTZ R110, R115, R112 ;  /* 0x00000070736e6220 */ /* 0x000fe20000410000 */
[----:B------:R-:W-:-:S04]  /*2e60*/  @P6 FMUL.FTZ R113, R114, R115 ;  /* 0x0000007372716220 */ /* 0x000fc80000410000 */
[----:B------:R-:W-:Y:S01]  /*2e70*/  F2FP.BF16.F32.PACK_AB R110, RZ, R110 ;  /* 0x0000006eff6e723e */ /* 0x000fe200000010ff */
[----:B------:R-:W-:-:S03]  /*2e80*/  FADD.FTZ R58, R58, R113 ;  /* 0x000000713a3a7221 */ /* 0x000fc60000010000 */
[----:B------:R-:W-:-:S07]  /*2e90*/  PRMT R97, R110, 0x7610, R97 ;  /* 0x000076106e617816 */ /* 0x000fce0000000061 */
.L_x_3534:
[----:B------:R-:W-:Y:S05]  /*2ea0*/  BSYNC B0 ;  /* 0x0000000000007941 */ /* 0x000fea0003800000 */
.L_x_3533:
        /* <DEDUP_REMOVED lines=13> */
.L_x_3536:
[----:B------:R-:W-:Y:S05]  /*2f80*/  BSYNC B0 ;  /* 0x0000000000007941 */ /* 0x000fea0003800000 */
.L_x_3535:
[----:B------:R-:W-:Y:S04]  /*2f90*/  BSSY B0, `(.L_x_3537) ;  /* 0x0000010000007945 */ /* 0x000fe80003800000 */
[----:B------:R-:W-:Y:S05]  /*2fa0*/  @!P3 BRA `(.L_x_3538) ;  /* 0x000000000038b947 */ /* 0x000fea0003800000 */
[----:B------:R-:W-:Y:S01]  /*2fb0*/  LOP3.LUT P6, RZ, R126, 0xff000000, RZ, 0xc0, !PT ;  /* 0xff0000007eff7812 */ /* 0x000fe200078cc0ff */
[----:B------:R-:W-:Y:S01]  /*2fc0*/  FMUL.FTZ R112, R110, UR13 ;  /* 0x0000000d6e707c20 */ /* 0x000fe20008410000 */
[----:B------:R-:W-:-:S03]  /*2fd0*/  MOV R114, RZ ;  /* 0x000000ff00727202 */ /* 0x000fc60000000f00 */
[----:B------:R-:W-:-:S08]  /*2fe0*/  FMUL.FTZ R132, R112, UR12 ;  /* 0x0000000c70847c20 */ /* 0x000fd00008410000 */
[----:B-----5:R-:W-:Y:S02]  /*2ff0*/  @P6 PRMT R113, R93, 0x7632, R113 ;  /* 0x000076325d716816 */ /* 0x020fe40000000071 */
[----:B------:R-:W-:-:S03]  /*3000*/  @P6 PRMT R112, R85, 0x7632, R112 ;  /* 0x0000763255706816 */ /* 0x000fc60000000070 */
[----:B------:R-:W-:-:S04]  /*3010*/  @P6 IMAD.U32 R113, R113, 0x10000, RZ ;  /* 0x0001000071716824 */ /* 0x000fc800078e00ff */
[----:B------:R-:W-:Y:S01]  /*3020*/  @P6 FMUL.FTZ R114, R132, R113 ;  /* 0x0000007184726220 */ /* 0x000fe20000410000 */
[----:B------:R-:W-:Y:S01]  /*3030*/  @P6 IMAD.U32 R113, R112, 0x10000, RZ ;  /* 0x0001000070716824 */ /* 0x000fe200078e00ff */
[----:B------:R-:W-:Y:S02]  /*3040*/  HFMA2.MMA R112, -RZ, RZ, 0, 0 ;  /* 0x00000000ff707435 */ /* 0x000fe400000001ff */
[----:B------:R-:W-:-:S04]  /*3050*/  FADD.FTZ R59, R59, R114 ;  /* 0x000000723b3b7221 */ /* 0x000fc80000010000 */
[----:B------:R-:W-:-:S05]  /*3060*/  @P6 FMUL.FTZ R112, R132, R113 ;  /* 0x0000007184706220 */ /* 0x000fca0000410000 */
[----:B------:R-:W-:-:S04]  /*3070*/  F2FP.BF16.F32.PACK_AB R112, RZ, R112 ;  /* 0x00000070ff70723e */ /* 0x000fc800000010ff */
[----:B------:R-:W-:-:S07]  /*3080*/  PRMT R97, R97, 0x5410, R112 ;  /* 0x0000541061617816 */ /* 0x000fce0000000070 */
.L_x_3538:
[----:B------:R-:W-:Y:S05]  /*3090*/  BSYNC B0 ;  /* 0x0000000000007941 */ /* 0x000fea0003800000 */
.L_x_3537:
        /* <DEDUP_REMOVED lines=13> */
.L_x_3540:
[----:B------:R-:W-:Y:S05]  /*3170*/  BSYNC B0 ;  /* 0x0000000000007941 */ /* 0x000fea0003800000 */
.L_x_3539:
        /* <DEDUP_REMOVED lines=14> */
.L_x_3542:
[----:B------:R-:W-:Y:S05]  /*3260*/  BSYNC B0 ;  /* 0x0000000000007941 */ /* 0x000fea0003800000 */
.L_x_3541:
        /* <DEDUP_REMOVED lines=13> */
.L_x_3544:
[----:B------:R-:W-:Y:S05]  /*3340*/  BSYNC B0 ;  /* 0x0000000000007941 */ /* 0x000fea0003800000 */
.L_x_3543:
        /* <DEDUP_REMOVED lines=16> */
.L_x_3546:
[----:B------:R-:W-:Y:S05]  /*3450*/  BSYNC B0 ;  /* 0x0000000000007941 */ /* 0x000fea0003800000 */
.L_x_3545:
        /* <DEDUP_REMOVED lines=13> */
.L_x_3548:
[----:B------:R-:W-:Y:S05]  /*3530*/  BSYNC B0 ;  /* 0x0000000000007941 */ /* 0x000fea0003800000 */
.L_x_3547:
[----:B------:R-:W-:Y:S04]  /*3540*/  BSSY B0, `(.L_x_3549) ;  /* 0x000000e000007945 */ /* 0x000fe80003800000 */
[----:B------:R-:W-:Y:S05]  /*3550*/  @!P3 BRA `(.L_x_3550) ;  /* 0x000000000030b947 */ /* 0x000fea0003800000 */
[----:B------:R-:W-:Y:S01]  /*3560*/  LOP3.LUT P6, RZ, R127, 0xff0000, RZ, 0xc0, !PT ;  /* 0x00ff00007fff7812 */ /* 0x000fe200078cc0ff */
[----:B------:R-:W-:Y:S01]  /*3570*/  FMUL.FTZ R114, R115, UR13 ;  /* 0x0000000d73727c20 */ /* 0x000fe20008410000 */
[----:B------:R-:W-:-:S03]  /*3580*/  IMAD.MOV.U32 R161, RZ, RZ, RZ ;  /* 0x000000ffffa17224 */ /* 0x000fc600078e00ff */
[----:B------:R-:W-:-:S08]  /*3590*/  FMUL.FTZ R163, R114, UR12 ;  /* 0x0000000c72a37c20 */ /* 0x000fd00008410000 */
[----:B-----5:R-:W-:Y:S01]  /*35a0*/  @P6 SHF.L.U32 R114, R95, 0x10, RZ ;  /* 0x000000105f726819 */ /* 0x020fe200000006ff */
[----:B------:R-:W-:-:S04]  /*35b0*/  @P6 IMAD.U32 R132, R87, 0x10000, RZ ;  /* 0x0001000057846824 */ /* 0x000fc800078e00ff */
[----:B------:R-:W-:Y:S01]  /*35c0*/  @P6 FMUL.FTZ R161, R114, R163 ;  /* 0x000000a372a16220 */ /* 0x000fe20000410000 */
[----:B------:R-:W-:-:S03]  /*35d0*/  HFMA2.MMA R114, -RZ, RZ, 0, 0 ;  /* 0x00000000ff727435 */ /* 0x000fc600000001ff */
[----:B------:R-:W-:-:S03]  /*35e0*/  FADD.FTZ R54, R54, R161 ;  /* 0x000000a136367221 */ /* 0x000fc60000010000 */
[----:B------:R-:W-:-:S05]  /*35f0*/  @P6 FMUL.FTZ R114, R163, R132 ;  /* 0x00000084a3726220 */ /* 0x000fca0000410000 */
[----:B------:R-:W-:-:S04]  /*3600*/  F2FP.BF16.F32.PACK_AB R114, RZ, R114 ;  /* 0x00000072ff72723e */ /* 0x000fc800000010ff */
[----:B------:R-:W-:-:S07]  /*3610*/  PRMT R99, R114, 0x7610, R99 ;  /* 0x0000761072637816 */ /* 0x000fce0000000063 */
.L_x_3550:
[----:B------:R-:W-:Y:S05]  /*3620*/  BSYNC B0 ;  /* 0x0000000000007941 */ /* 0x000fea0003800000 */
.L_x_3549:
[----:B------:R-:W-:Y:S01]  /*3630*/  @!P5 ISETP.NE.U32.AND P6, PT, R5, RZ, PT ;  /* 0x000000ff0500d20c */ /* 0x000fe20003fc5070 */
[----:B------:R-:W-:Y:S03]  /*3640*/  BSSY B0, `(.L_x_3551) ;  /* 0x000000c000007945 */ /* 0x000fe60003800000 */
        /* <DEDUP_REMOVED lines=11> */
.L_x_3552:
[----:B------:R-:W-:Y:S05]  /*3700*/  BSYNC B0 ;  /* 0x0000000000007941 */ /* 0x000fea0003800000 */
.L_x_3551:
[----:B------:R-:W-:Y:S01]  /*3710*/  BSSY B0, `(.L_x_3553) ;  /* 0x0000018000007945 */ /* 0x000fe20003800000 */
[----:B------:R-:W-:Y:S02]  /*3720*/  SEL R100, R109, R100, P1 ;  /* 0x000000646d647207 */ /* 0x000fe40000800000 */
[----:B------:R-:W-:Y:S02]  /*3730*/  SEL R101, R108, R101, P1 ;  /* 0x000000656c657207 */ /* 0x000fe40000800000 */
[----:B------:R-:W-:Y:S02]  /*3740*/  SEL R102, R111, R102, P1 ;  /* 0x000000666f667207 */ /* 0x000fe40000800000 */
[----:B------:R-:W-:Y:S02]  /*3750*/  SEL R103, R110, R103, P1 ;  /* 0x000000676e677207 */ /* 0x000fe40000800000 */
[----:B------:R-:W-:Y:S02]  /*3760*/  SEL R104, R113, R104, P1 ;  /* 0x0000006871687207 */ /* 0x000fe40000800000 */
[----:B------:R-:W-:-:S02]  /*3770*/  SEL R105, R112, R105, P1 ;  /* 0x0000006970697207 */ /* 0x000fc40000800000 */
        /* <DEDUP_REMOVED lines=17> */
.L_x_3554:
[----:B------:R-:W-:Y:S05]  /*3890*/  BSYNC B0 ;  /* 0x0000000000007941 */ /* 0x000fea0003800000 */
.L_x_3553:
[----:B------:R-:W0:Y:S01]  /*38a0*/  @P0 LDC.64 R108, c[0x0][0x308] ;  /* 0x0000c200ff6c0b82 */ /* 0x000e220000000a00 */
[----:B------:R-:W-:-:S07]  /*38b0*/  SEL R115, RZ, 0x1, P2 ;  /* 0x00000001ff737807 */ /* 0x000fce0001000000 */
[----:B------:R-:W1:Y:S01]  /*38c0*/  @P3 LDC.64 R110, c[0x0][0x2f8] ;  /* 0x0000be00ff6e3b82 */ /* 0x000e620000000a00 */
[----:B0-----:R-:W-:-:S05]  /*38d0*/  @P0 IMAD.WIDE.U32 R108, R4, 0x20, R108 ;  /* 0x00000020046c0825 */ /* 0x001fca00078e006c */
[----:B------:R0:W-:Y:S01]  /*38e0*/  @P0 STG.E.128 desc[UR4][R108.64], R100 ;  /* 0x000000646c000986 */ /* 0x0001e2000c101d04 */
[----:B-1----:R-:W-:-:S03]  /*38f0*/  @P3 IMAD.WIDE.U32 R110, R133, 0x10, R110 ;  /* 0x00000010856e3825 */ /* 0x002fc600078e006e */
[----:B------:R0:W-:Y:S04]  /*3900*/  @P0 STG.E.128 desc[UR4][R108.64+0x10], R104 ;  /* 0x000010686c000986 */ /* 0x0001e8000c101d04 */
[----:B------:R0:W-:Y:S01]  /*3910*/  @P3 STG.E.128 desc[UR4][R110.64], R96 ;  /* 0x000000606e003986 */ /* 0x0001e2000c101d04 */
[----:B------:R-:W-:Y:S05]  /*3920*/  @!P4 BRA `(.L_x_3555) ;  /* 0xffffffcc0048c947 */ /* 0x000fea000383ffff */
.L_x_3484:
        /* <DEDUP_REMOVED lines=24> */
.L_x_3488:
[----:B------:R-:W-:Y:S01]  /*3ab0*/  HFMA2.MMA R111, -RZ, RZ, 0, 1.847743988037109375e-06 ;  /* 0x0000001fff6f7435 */ /* 0x000fe200000001ff */
[----:B------:R-:W-:Y:S01]  /*3ac0*/  MOV R115, R163 ;  /* 0x000000a300737202 */ /* 0x000fe20000000f00 */
[----:B------:R-:W-:Y:S01]  /*3ad0*/  IMAD.MOV.U32 R108, RZ, RZ, 0x10 ;  /* 0x00000010ff6c7424 */ /* 0x000fe200078e00ff */
[----:B------:R-:W-:-:S08]  /*3ae0*/  MOV R112, 0xffffffff ;  /* 0xffffffff00707802 */ /* 0x000fd00000000f00 */
[----:B------:R-:W-:Y:S05]  /*3af0*/  WARPSYNC.COLLECTIVE R112, `(.L_x_3556) ;  /* 0x0000000070087348 */ /* 0x000fea0003c00000 */
[----:B------:R0:W1:Y:S02]  /*3b00*/  SHFL.DOWN P1, R161, R115, R108, R111 ;  /* 0x0800006c73a17389 */ /* 0x000064000002006f */
[----:B01----:R-:W-:Y:S01]  /*3b10*/  ENDCOLLECTIVE ;  /* 0x000000000000791b */ /* 0x003fe20003800000 */
.L_x_3556:
[----:B------:R-:W-:Y:S02]  /*3b20*/  IMAD.MOV.U32 R115, RZ, RZ, R113 ;  /* 0x000000ffff737224 */ /* 0x000fe400078e0071 */
[----:B------:R-:W-:-:S07]  /*3b30*/  FADD.FTZ R154, R161, R163 ;  /* 0x000000a3a19a7221 */ /* 0x000fce0000010000 */
[----:B------:R-:W-:Y:S05]  /*3b40*/  WARPSYNC.COLLECTIVE R112, `(.L_x_3557) ;  /* 0x0000000070087348 */ /* 0x000fea0003c00000 */
[----:B------:R0:W1:Y:S02]  /*3b50*/  SHFL.DOWN P1, R161, R115, R108, R111 ;  /* 0x0800006c73a17389 */ /* 0x000064000002006f */
[----:B01----:R-:W-:Y:S01]  /*3b60*/  ENDCOLLECTIVE ;  /* 0x000000000000791b */ /* 0x003fe20003800000 */
.L_x_3557:
[----:B------:R-:W-:Y:S01]  /*3b70*/  MOV R115, R154 ;  /* 0x0000009a00737202 */ /* 0x000fe20000000f00 */
[----:B------:R-:W-:Y:S01]  /*3b80*/  IMAD.MOV.U32 R108, RZ, RZ, 0x8 ;  /* 0x00000008ff6c7424 */ /* 0x000fe200078e00ff */
[----:B------:R-:W-:-:S07]  /*3b90*/  MOV R162, R161 ;  /* 0x000000a100a27202 */ /* 0x000fce0000000f00 */
[----:B------:R-:W-:Y:S05]  /*3ba0*/  WARPSYNC.COLLECTIVE R112, `(.L_x_3558) ;  /* 0x0000000070087348 */ /* 0x000fea0003c00000 */
[----:B------:R0:W1:Y:S02]  /*3bb0*/  SHFL.DOWN P1, R161, R115, R108, R111 ;  /* 0x0800006c73a17389 */ /* 0x000064000002006f */
[----:B01----:R-:W-:Y:S01]  /*3bc0*/  ENDCOLLECTIVE ;  /* 0x000000000000791b */ /* 0x003fe20003800000 */
.L_x_3558:
[----:B------:R-:W-:-:S05]  /*3bd0*/  FADD.FTZ R162, R162, R113 ;  /* 0x00000071a2a27221 */ /* 0x000fca0000010000 */
[----:B------:R-:W-:Y:S01]  /*3be0*/  MOV R115, R162 ;  /* 0x000000a200737202 */ /* 0x000fe20000000f00 */
[----:B------:R-:W-:-:S07]  /*3bf0*/  FADD.FTZ R155, R154, R161 ;  /* 0x000000a19a9b7221 */ /* 0x000fce0000010000 */
[----:B------:R-:W-:Y:S05]  /*3c00*/  WARPSYNC.COLLECTIVE R112, `(.L_x_3559) ;  /* 0x0000000070087348 */ /* 0x000fea0003c00000 */
[----:B------:R0:W1:Y:S02]  /*3c10*/  SHFL.DOWN P1, R161, R115, R108, R111 ;  /* 0x0800006c73a17389 */ /* 0x000064000002006f */
[----:B01----:R-:W-:Y:S01]  /*3c20*/  ENDCOLLECTIVE ;  /* 0x000000000000791b */ /* 0x003fe20003800000 */
.L_x_3559:
[----:B------:R-:W-:Y:S01]  /*3c30*/  HFMA2.MMA R108, -RZ, RZ, 0, 2.384185791015625e-07 ;  /* 0x00000004ff6c7435 */ /* 0x000fe200000001ff */
[----:B------:R-:W-:Y:S01]  /*3c40*/  IMAD.MOV.U32 R115, RZ, RZ, R155 ;  /* 0x000000ffff737224 */ /* 0x000fe200078e009b */
[----:B------:R-:W-:-:S09]  /*3c50*/  MOV R113, R161 ;  /* 0x000000a100717202 */ /* 0x000fd20000000f00 */
[----:B------:R-:W-:Y:S05]  /*3c60*/  WARPSYNC.COLLECTIVE R112, `(.L_x_3560) ;  /* 0x0000000070087348 */ /* 0x000fea0003c00000 */
[----:B------:R0:W1:Y:S02]  /*3c70*/  SHFL.DOWN P1, R161, R115, R108, R111 ;  /* 0x0800006c73a17389 */ /* 0x000064000002006f */
[----:B01----:R-:W-:Y:S01]  /*3c80*/  ENDCOLLECTIVE ;  /* 0x000000000000791b */ /* 0x003fe20003800000 */
.L_x_3560:
[----:B------:R-:W-:-:S05]  /*3c90*/  FADD.FTZ R163, R162, R113 ;  /* 0x00000071a2a37221 */ /* 0x000fca0000010000 */
[----:B------:R-:W-:Y:S01]  /*3ca0*/  MOV R115, R163 ;  /* 0x000000a300737202 */ /* 0x000fe20000000f00 */
[----:B------:R-:W-:-:S07]  /*3cb0*/  FADD.FTZ R162, R155, R161 ;  /* 0x000000a19ba27221 */ /* 0x000fce0000010000 */
[----:B------:R-:W-:Y:S05]  /*3cc0*/  WARPSYNC.COLLECTIVE R112, `(.L_x_3561) ;  /* 0x0000000070087348 */ /* 0x000fea0003c00000 */
[----:B------:R0:W1:Y:S02]  /*3cd0*/  SHFL.DOWN P1, R161, R115, R108, R111 ;  /* 0x0800006c73a17389 */ /* 0x000064000002006f */
[----:B01----:R-:W-:Y:S01]  /*3ce0*/  ENDCOLLECTIVE ;  /* 0x000000000000791b */ /* 0x003fe20003800000 */
.L_x_3561:
[----:B------:R-:W-:Y:S01]  /*3cf0*/  HFMA2.MMA R108, -RZ, RZ, 0, 1.1920928955078125e-07 ;  /* 0x00000002ff6c7435 */ /* 0x000fe200000001ff */
[----:B------:R-:W-:Y:S01]  /*3d00*/  MOV R115, R162 ;  /* 0x000000a200737202 */ /* 0x000fe20000000f00 */
[----:B------:R-:W-:-:S09]  /*3d10*/  IMAD.MOV.U32 R154, RZ, RZ, R161 ;  /* 0x000000ffff9a7224 */ /* 0x000fd200078e00a1 */
[----:B------:R-:W-:Y:S05]  /*3d20*/  WARPSYNC.COLLECTIVE R112, `(.L_x_3562) ;  /* 0x0000000070087348 */ /* 0x000fea0003c00000 */
[----:B------:R0:W1:Y:S02]  /*3d30*/  SHFL.DOWN P1, R161, R115, R108, R111 ;  /* 0x0800006c73a17389 */ /* 0x000064000002006f */
[----:B01----:R-:W-:Y:S01]  /*3d40*/  ENDCOLLECTIVE ;  /* 0x000000000000791b */ /* 0x003fe20003800000 */
.L_x_3562:
[----:B------:R-:W-:-:S04]  /*3d50*/  FADD.FTZ R163, R163, R154 ;  /* 0x0000009aa3a37221 */ /* 0x000fc80000010000 */
[----:B------:R-:W-:Y:S02]  /*3d60*/  IMAD.MOV.U32 R115, RZ, RZ, R163 ;  /* 0x000000ffff737224 */ /* 0x000fe400078e00a3 */
[----:B------:R-:W-:-:S07]  /*3d70*/  FADD.FTZ R113, R162, R161 ;  /* 0x000000a1a2717221 */ /* 0x000fce0000010000 */
[----:B------:R-:W-:Y:S05]  /*3d80*/  WARPSYNC.COLLECTIVE R112, `(.L_x_3563) ;  /* 0x0000000070087348 */ /* 0x000fea0003c00000 */
[----:B------:R0:W1:Y:S02]  /*3d90*/  SHFL.DOWN P1, R161, R115, R108, R111 ;  /* 0x0800006c73a17389 */ /* 0x000064000002006f */
[----:B01----:R-:W-:Y:S01]  /*3da0*/  ENDCOLLECTIVE ;  /* 0x000000000000791b */ /* 0x003fe20003800000 */
.L_x_3563:
[----:B------:R-:W-:Y:S01]  /*3db0*/  MOV R115, R113 ;  /* 0x0000007100737202 */ /* 0x000fe20000000f00 */
[----:B------:R-:W-:Y:S01]  /*3dc0*/  IMAD.MOV.U32 R108, RZ, RZ, 0x1 ;  /* 0x00000001ff6c7424 */ /* 0x000fe200078e00ff */
[----:B------:R-:W-:-:S07]  /*3dd0*/  MOV R154, R161 ;  /* 0x000000a1009a7202 */ /* 0x000fce0000000f00 */
[----:B------:R-:W-:Y:S05]  /*3de0*/  WARPSYNC.COLLECTIVE R112, `(.L_x_3564) ;  /* 0x0000000070087348 */ /* 0x000fea0003c00000 */
[----:B------:R0:W1:Y:S02]  /*3df0*/  SHFL.DOWN P1, R161, R115, R108, R111 ;  /* 0x0800006c73a17389 */ /* 0x000064000002006f */
[----:B01----:R-:W-:Y:S01]  /*3e00*/  ENDCOLLECTIVE ;  /* 0x000000000000791b */ /* 0x003fe20003800000 */
.L_x_3564:
[----:B------:R-:W-:-:S05]  /*3e10*/  FADD.FTZ R154, R163, R154 ;  /* 0x0000009aa39a7221 */ /* 0x000fca0000010000 */
[----:B------:R-:W-:Y:S02]  /*3e20*/  MOV R115, R154 ;  /* 0x0000009a00737202 */ /* 0x000fe40000000f00 */
[----:B------:R-:W-:-:S07]  /*3e30*/  MOV R162, R161 ;  /* 0x000000a100a27202 */ /* 0x000fce0000000f00 */
[----:B------:R-:W-:Y:S05]  /*3e40*/  WARPSYNC.COLLECTIVE R112, `(.L_x_3565) ;  /* 0x0000000070087348 */ /* 0x000fea0003c00000 */
[----:B------:R0:W1:Y:S02]  /*3e50*/  SHFL.DOWN P1, R161, R115, R108, R111 ;  /* 0x0800006c73a17389 */ /* 0x000064000002006f */
[----:B01----:R-:W-:Y:S01]  /*3e60*/  ENDCOLLECTIVE ;  /* 0x000000000000791b */ /* 0x003fe20003800000 */
.L_x_3565:
[----:B------:R-:W-:Y:S05]  /*3e70*/  BRA `(.L_x_3566) ;  /* 0xffffffd400fc7947 */ /* 0x000fea000383ffff */
.L_x_3567:
        /* <DEDUP_REMOVED lines=16> */
.L_x_8757:


//--------------------- .text._ZN10layer_norm13ln_bwd_kernelINS_13Kernel_traitsIf13__nv_bfloat16fS2_fjLj2048ELj1ELj1ELj4ELj16ENS_18Kernel_traits_baseILj2048EfS2_fS2_fjLj128EEEEELb0ELb0ELb0ELb0EEEvNS_9BwdParamsE --------------------------
	.section	.text._ZN10layer_norm13ln_bwd_kernelINS_13Kernel_traitsIf13__nv_bfloat16fS2_fjLj2048ELj1ELj1ELj4ELj16ENS_18Kernel_traits_baseILj2048EfS2_fS2_fjLj128EEEEELb0ELb0ELb0ELb0EEEvNS_9BwdParamsE,"ax",@progbits
	.align	128
        .global         _ZN10layer_norm13ln_bwd_kernelINS_13Kernel_traitsIf13__nv_bfloat16fS2_fjLj2048ELj1ELj1ELj4ELj16ENS_18Kernel_traits_baseILj2048EfS2_fS2_fjLj128EEEEELb0ELb0ELb0ELb0EEEvNS_9BwdParamsE
        .type           _ZN10layer_norm13ln_bwd_kernelINS_13Kernel_traitsIf13__nv_bfloat16fS2_fjLj2048ELj1ELj1ELj4ELj16ENS_18Kernel_traits_baseILj2048EfS2_fS2_fjLj128EEEEELb0ELb0ELb0ELb0EEEvNS_9BwdParamsE,@function
        .size           _ZN10layer_norm13ln_bwd_kernelINS_13Kernel_traitsIf13__nv_bfloat16fS2_fjLj2048ELj1ELj1ELj4ELj16ENS_18Kernel_traits_baseILj2048EfS2_fS2_fjLj128EEEEELb0ELb0ELb0ELb0EEEvNS_9BwdParamsE,(.L_x_8758 - _ZN10layer_norm13ln_bwd_kernelINS_13Kernel_traitsIf13__nv_bfloat16fS2_fjLj2048ELj1ELj1ELj4ELj16ENS_18Kernel_traits_baseILj2048EfS2_fS2_fjLj128EEEEELb0ELb0ELb0ELb0EEEvNS_9BwdParamsE)
        .other          _ZN10layer_norm13ln_bwd_kernelINS_13Kernel_traitsIf13__nv_bfloat16fS2_fjLj2048ELj1ELj1ELj4ELj16ENS_18Kernel_traits_baseILj2048EfS2_fS2_fjLj128EEEEELb0ELb0ELb0ELb0EEEvNS_9BwdParamsE,@"STO_CUDA_ENTRY STV_DEFAULT"
_ZN10layer_norm13ln_bwd_kernelINS_13Kernel_traitsIf13__nv_bfloat16fS2_fjLj2048ELj1ELj1ELj4ELj16ENS_18Kernel_traits_baseILj2048EfS2_fS2_fjLj128EEEEELb0ELb0ELb0ELb0EEEvNS_9BwdParamsE:
.text._ZN10layer_norm13ln_bwd_kernelINS_13Kernel_traitsIf13__nv_bfloat16fS2_fjLj2048ELj1ELj1ELj4ELj16ENS_18Kernel_traits_baseILj2048EfS2_fS2_fjLj128EEEEELb0ELb0ELb0ELb0EEEvNS_9BwdParamsE:
        /* <DEDUP_REMOVED lines=51> */
[----:B------:R-:W-:Y:S01]  /*0330*/  HFMA2.MMA R7, -RZ, RZ, 0, 5.9604644775390625e-08 ;  /* 0x00000001ff077435 */ /* 0x000fe200000001ff */
[----:B------:R-:W-:Y:S02]  /*0340*/  ISETP.NE.U32.AND P0, PT, RZ, UR6, PT ;  /* 0x00000006ff007c0c */ /* 0x000fe4000bf05070 */
[----:B------:R-:W-:Y:S02]  /*0350*/  MOV R53, RZ ;  /* 0x000000ff00357202 */ /* 0x000fe40000000f00 */
[----:B------:R-:W-:-:S13]  /*0360*/  ISETP.NE.AND.EX P0, PT, RZ, UR7, PT, P0 ;  /* 0x00000007ff007c0c */ /* 0x000fda000bf05300 */
.L_x_3578:
[----:B01----:R-:W1:Y:S01]  /*0370*/  @P0 LDC.64 R84, c[0x0][0x270] ;  /* 0x00009c00ff540b82 */ /* 0x003e620000000a00 */
[----:B------:R-:W-:-:S07]  /*0380*/  SHF.R.S32.HI R2, RZ, 0x1f, R5 ;  /* 0x0000001fff027819 */ /* 0x000fce0000011405 */
[----:B------:R-:W2:Y:S08]  /*0390*/  LDC.64 R86, c[0x0][0x250] ;  /* 0x00009400ff567b82 */ /* 0x000eb00000000a00 */
[----:B------:R-:W3:Y:S01]  /*03a0*/  LDC.64 R88, c[0x0][0x258] ;  /* 0x00009600ff587b82 */ /* 0x000ee20000000a00 */
[----:B-1----:R-:W-:-:S04]  /*03b0*/  @P0 LEA R84, P1, R5, R84, 0x1 ;  /* 0x0000005405540211 */ /* 0x002fc800078208ff */
[C---:B------:R-:W-:Y:S01]  /*03c0*/  @P0 LEA.HI.X R85, R5.reuse, R85, R2, 0x1, P1 ;  /* 0x0000005505550211 */ /* 0x040fe200008f0c02 */
[----:B--2---:R-:W-:-:S04]  /*03d0*/  IMAD.WIDE R86, R5, 0x4, R86 ;  /* 0x0000000405567825 */ /* 0x004fc800078e0256 */
[----:B------:R-:W2:Y:S04]  /*03e0*/  @P0 LDG.E.U16 R84, desc[UR4][R84.64] ;  /* 0x0000000454540981 */ /* 0x000ea8000c1e1500 */
[----:B------:R-:W4:Y:S01]  /*03f0*/  LDG.E R86, desc[UR4][R86.64] ;  /* 0x0000000456567981 */ /* 0x000f22000c1e1900 */
[----:B---3--:R-:W-:-:S05]  /*0400*/  IMAD.WIDE R88, R5, 0x4, R88 ;  /* 0x0000000405587825 */ /* 0x008fca00078e0258 */
[----:B-----5:R1:W5:Y:S01]  /*0410*/  LDG.E R108, desc[UR4][R88.64] ;  /* 0x00000004586c7981 */ /* 0x020362000c1e1900 */
[----:B------:R-:W-:Y:S01]  /*0420*/  MOV R2, UR13 ;  /* 0x0000000d00027c02 */ /* 0x000fe20008000f00 */
[----:B------:R-:W-:Y:S01]  /*0430*/  BSSY B0, `(.L_x_3569) ;  /* 0x0000061000007945 */ /* 0x000fe20003800000 */
[----:B------:R-:W-:Y:S02]  /*0440*/  LOP3.LUT P5, RZ, R7, 0xff, RZ, 0xc0, !PT ;  /* 0x000000ff07ff7812 */ /* 0x000fe400078ac0ff */
[----:B0-----:R-:W-:Y:S01]  /*0450*/  ISETP.NE.AND P2, PT, R6, RZ, PT ;  /* 0x000000ff0600720c */ /* 0x001fe20003f45270 */
[----:B------:R-:W-:Y:S01]  /*0460*/  IMAD R4, R5, R2, RZ ;  /* 0x0000000205047224 */ /* 0x000fe200078e02ff */
[----:B------:R-:W-:Y:S02]  /*0470*/  MOV R109, 0x3f800000 ;  /* 0x3f800000006d7802 */ /* 0x000fe40000000f00 */
[----:B------:R-:W-:Y:S02]  /*0480*/  MOV R123, RZ ;  /* 0x000000ff007b7202 */ /* 0x000fe40000000f00 */
[----:B------:R-:W-:-:S02]  /*0490*/  SHF.R.S32.HI R91, RZ, 0x1f, R4 ;  /* 0x0000001fff5b7819 */ /* 0x000fc40000011404 */
[----:B------:R-:W-:Y:S02]  /*04a0*/  MOV R93, RZ ;  /* 0x000000ff005d7202 */ /* 0x000fe40000000f00 */
[----:B------:R-:W-:Y:S02]  /*04b0*/  LEA.HI R91, R91, R4, RZ, 0x3 ;  /* 0x000000045b5b7211 */ /* 0x000fe400078f18ff */
[----:B------:R-:W-:-:S04]  /*04c0*/  LOP3.LUT R4, R0, 0x7f, RZ, 0xc0, !PT ;  /* 0x0000007f00047812 */ /* 0x000fc800078ec0ff */
[----:B------:R-:W-:-:S04]  /*04d0*/  LEA.HI.SX32 R7, R91, R4, 0x1d ;  /* 0x000000045b077211 */ /* 0x000fc800078feaff */
[----:B------:R-:W-:Y:S02]  /*04e0*/  MOV R92, R7 ;  /* 0x00000007005c7202 */ /* 0x000fe40000000f00 */
[----:B--2---:R-:W-:Y:S02]  /*04f0*/  @P0 SHF.L.U32 R109, R84, 0x10, RZ ;  /* 0x00000010546d0819 */ /* 0x004fe400000006ff */
[----:B----4-:R-:W-:Y:S01]  /*0500*/  FSEL R121, R86, RZ, !P2 ;  /* 0x000000ff56797208 */ /* 0x010fe20005000000 */
[----:B-1----:R-:W-:Y:S06]  /*0510*/  @!P4 BRA `(.L_x_3570) ;  /* 0x000000040048c947 */ /* 0x002fec0003800000 */
        /* <DEDUP_REMOVED lines=16> */
[C---:B------:R-:W-:Y:S02]  /*0620*/  FADD.FTZ R91, -R121.reuse, R91 ;  /* 0x0000005b795b7221 */ /* 0x040fe40000010100 */
[C---:B-----5:R-:W-:Y:S01]  /*0630*/  FMUL.FTZ R3, R108.reuse, R3 ;  /* 0x000000036c037220 */ /* 0x060fe20000410000 */
[C---:B------:R-:W-:Y:S01]  /*0640*/  FMUL.FTZ R122, R108.reuse, R89 ;  /* 0x000000596c7a7220 */ /* 0x040fe20000410000 */
[----:B------:R-:W-:Y:S01]  /*0650*/  FMUL.FTZ R118, R108, R91 ;  /* 0x0000005b6c767220 */ /* 0x000fe20000410000 */
[----:B---3--:R-:W-:Y:S01]  /*0660*/  FADD.FTZ R111, -R121, R84 ;  /* 0x00000054796f7221 */ /* 0x008fe20000010100 */
[----:B----4-:R-:W-:-:S02]  /*0670*/  PRMT R90, R92, 0x7632, R90 ;  /* 0x000076325c5a7816 */ /* 0x010fc4000000005a */
[----:B------:R-:W-:Y:S02]  /*0680*/  SHF.L.U32 R115, R92, 0x10, RZ ;  /* 0x000000105c737819 */ /* 0x000fe400000006ff */
[----:B------:R-:W-:-:S03]  /*0690*/  SHF.L.U32 R90, R90, 0x10, RZ ;  /* 0x000000105a5a7819 */ /* 0x000fc600000006ff */
[----:B------:R-:W-:Y:S01]  /*06a0*/  FMUL.FTZ R124, R20, R115 ;  /* 0x00000073147c7220 */ /* 0x000fe20000410000 */
[----:B------:R-:W-:Y:S01]  /*06b0*/  PRMT R116, R93, 0x7632, R116 ;  /* 0x000076325d747816 */ /* 0x000fe20000000074 */
[----:B------:R-:W-:Y:S01]  /*06c0*/  FMUL.FTZ R120, R21, R90 ;  /* 0x0000005a15787220 */ /* 0x000fe20000410000 */
[----:B------:R-:W-:Y:S01]  /*06d0*/  SHF.L.U32 R93, R93, 0x10, RZ ;  /* 0x000000105d5d7819 */ /* 0x000fe200000006ff */
[----:B------:R-:W-:Y:S01]  /*06e0*/  FADD.FTZ R89, RZ, R124 ;  /* 0x0000007cff597221 */ /* 0x000fe20000010000 */
[----:B------:R-:W-:Y:S01]  /*06f0*/  FFMA.FTZ R91, R3, R124, RZ ;  /* 0x0000007c035b7223 */ /* 0x000fe200000100ff */
[----:B------:R-:W-:Y:S01]  /*0700*/  SHF.L.U32 R116, R116, 0x10, RZ ;  /* 0x0000001074747819 */ /* 0x000fe200000006ff */
[----:B------:R-:W-:Y:S01]  /*0710*/  FADD.FTZ R123, -R121, R86 ;  /* 0x00000056797b7221 */ /* 0x000fe20000010100 */
[----:B------:R-:W-:Y:S01]  /*0720*/  FMUL.FTZ R119, R108, R119 ;  /* 0x000000776c777220 */ /* 0x000fe20000410000 */
[----:B------:R-:W-:Y:S01]  /*0730*/  FMUL.FTZ R117, R22, R93 ;  /* 0x0000005d16757220 */ /* 0x000fe20000410000 */
[----:B------:R-:W-:Y:S01]  /*0740*/  FADD.FTZ R84, R89, R120 ;  /* 0x0000007859547221 */ /* 0x000fe20000010000 */
[----:B------:R-:W-:Y:S01]  /*0750*/  FFMA.FTZ R86, R122, R120, R91 ;  /* 0x000000787a567223 */ /* 0x000fe2000001005b */
[----:B------:R-:W-:Y:S01]  /*0760*/  PRMT R112, R94, 0x7632, R112 ;  /* 0x000076325e707816 */ /* 0x000fe20000000070 */
[----:B------:R-:W-:Y:S01]  /*0770*/  FADD.FTZ R36, R36, R115 ;  /* 0x0000007324247221 */ /* 0x000fe20000010000 */
[----:B------:R-:W-:Y:S01]  /*0780*/  SHF.L.U32 R113, R94, 0x10, RZ ;  /* 0x000000105e717819 */ /* 0x000fe200000006ff */
        /* <DEDUP_REMOVED lines=15> */
[C---:B------:R-:W-:Y:S01]  /*0880*/  PRMT R88, R95.reuse, 0x7632, R88 ;  /* 0x000076325f587816 */ /* 0x040fe20000000058 */
[----:B------:R-:W-:Y:S01]  /*0890*/  FMUL.FTZ R111, R108, R123 ;  /* 0x0000007b6c6f7220 */ /* 0x000fe20000410000 */
[----:B------:R-:W-:Y:S01]  /*08a0*/  SHF.L.U32 R95, R95, 0x10, RZ ;  /* 0x000000105f5f7819 */ /* 0x000fe200000006ff */
        /* <DEDUP_REMOVED lines=24> */
[----:B------:R-:W-:-:S07]  /*0a30*/  IADD3 R92, R7, 0x80, RZ ;  /* 0x00000080075c7810 */ /* 0x000fce0007ffe0ff */
.L_x_3570:
[----:B------:R-:W-:Y:S05]  /*0a40*/  BSYNC B0 ;  /* 0x0000000000007941 */ /* 0x000fea0003800000 */
.L_x_3569:
[----:B------:R-:W-:Y:S04]  /*0a50*/  BSSY B0, `(.L_x_3571) ;  /* 0x0000053000007945 */ /* 0x000fe80003800000 */
[----:B------:R-:W-:Y:S05]  /*0a60*/  @!P3 BRA `(.L_x_3572) ;  /* 0x000000040044b947 */ /* 0x000fea0003800000 */
[----:B------:R-:W0:Y:S01]  /*0a70*/  LDC.64 R8, c[0x0][0x2b8] ;  /* 0x0000ae00ff087b82 */ /* 0x000e220000000a00 */
[----:B------:R-:W-:-:S04]  /*0a80*/  LEA R98, P1, R92, UR10, 0x5 ;  /* 0x0000000a5c627c11 */ /* 0x000fc8000f8228ff */
[----:B------:R-:W-:-:S05]  /*0a90*/  LEA.HI.X R99, R92, UR11, RZ, 0x5, P1 ;  /* 0x0000000b5c637c11 */ /* 0x000fca00088f2cff */
[----:B------:R-:W2:Y:S04]  /*0aa0*/  LDG.E.128 R88, desc[UR4][R98.64+0x10] ;  /* 0x0000100462587981 */ /* 0x000ea8000c1e1d00 */
[----:B------:R2:W3:Y:S01]  /*0ab0*/  LDG.E.128 R84, desc[UR4][R98.64] ;  /* 0x0000000462547981 */ /* 0x0004e2000c1e1d00 */
        /* <DEDUP_REMOVED lines=11> */
[C---:B---3--:R-:W-:Y:S01]  /*0b70*/  FADD.FTZ R105, -R121.reuse, R84 ;  /* 0x0000005479697221 */ /* 0x048fe20000010100 */
[C---:B------:R-:W-:Y:S01]  /*0b80*/  FADD.FTZ R85, -R121.reuse, R85 ;  /* 0x0000005579557221 */ /* 0x040fe20000010100 */
[C---:B------:R-:W-:Y:S01]  /*0b90*/  FADD.FTZ R103, -R121.reuse, R86 ;  /* 0x0000005679677221 */ /* 0x040fe20000010100 */
[C---:B------:R-:W-:Y:S01]  /*0ba0*/  FADD.FTZ R87, -R121.reuse, R87 ;  /* 0x0000005779577221 */ /* 0x040fe20000010100 */
[----:B------:R-:W-:Y:S01]  /*0bb0*/  FADD.FTZ R91, -R121, R91 ;  /* 0x0000005b795b7221 */ /* 0x000fe20000010100 */
[C---:B0----5:R-:W-:Y:S01]  /*0bc0*/  FMUL.FTZ R97, R108.reuse, R101 ;  /* 0x000000656c617220 */ /* 0x061fe20000410000 */
[----:B------:R-:W-:Y:S01]  /*0bd0*/  FMUL.FTZ R98, R108, R85 ;  /* 0x000000556c627220 */ /* 0x000fe20000410000 */
[----:B----4-:R-:W-:-:S02]  /*0be0*/  PRMT R90, R8, 0x7632, R90 ;  /* 0x00007632085a7816 */ /* 0x010fc4000000005a */
[----:B------:R-:W-:Y:S02]  /*0bf0*/  SHF.L.U32 R107, R8, 0x10, RZ ;  /* 0x00000010086b7819 */ /* 0x000fe400000006ff */
[----:B------:R-:W-:Y:S02]  /*0c00*/  SHF.L.U32 R90, R90, 0x10, RZ ;  /* 0x000000105a5a7819 */ /* 0x000fe400000006ff */
[C---:B------:R-:W-:Y:S01]  /*0c10*/  PRMT R88, R9.reuse, 0x7632, R88 ;  /* 0x0000763209587816 */ /* 0x040fe20000000058 */
[----:B------:R-:W-:Y:S01]  /*0c20*/  FMUL.FTZ R8, R28, R107 ;  /* 0x0000006b1c087220 */ /* 0x000fe20000410000 */
[----:B------:R-:W-:Y:S01]  /*0c30*/  SHF.L.U32 R121, R9, 0x10, RZ ;  /* 0x0000001009797819 */ /* 0x000fe200000006ff */
[----:B------:R-:W-:Y:S01]  /*0c40*/  FMUL.FTZ R9, R108, R105 ;  /* 0x000000696c097220 */ /* 0x000fe20000410000 */
[----:B------:R-:W-:Y:S01]  /*0c50*/  FMUL.FTZ R101, R29, R90 ;  /* 0x0000005a1d657220 */ /* 0x000fe20000410000 */
[----:B------:R-:W-:Y:S01]  /*0c60*/  FADD.FTZ R92, R123, R8 ;  /* 0x000000087b5c7221 */ /* 0x000fe20000010000 */
[----:B------:R-:W-:Y:S01]  /*0c70*/  SHF.L.U32 R88, R88, 0x10, RZ ;  /* 0x0000001058587819 */ /* 0x000fe200000006ff */
[----:B------:R-:W-:Y:S01]  /*0c80*/  FFMA.FTZ R93, R9, R8, R93 ;  /* 0x00000008095d7223 */ /* 0x000fe2000001005d */
[----:B------:R-:W-:Y:S01]  /*0c90*/  PRMT R86, R10, 0x7632, R86 ;  /* 0x000076320a567816 */ /* 0x000fe20000000056 */
[----:B------:R-:W-:Y:S01]  /*0ca0*/  FMUL.FTZ R102, R108, R87 ;  /* 0x000000576c667220 */ /* 0x000fe20000410000 */
[----:B------:R-:W-:Y:S01]  /*0cb0*/  SHF.L.U32 R125, R10, 0x10, RZ ;  /* 0x000000100a7d7819 */ /* 0x000fe200000006ff */
[----:B------:R-:W-:Y:S01]  /*0cc0*/  FMUL.FTZ R10, R30, R121 ;  /* 0x000000791e0a7220 */ /* 0x000fe20000410000 */
[----:B------:R-:W-:Y:S01]  /*0cd0*/  PRMT R84, R11, 0x7632, R84 ;  /* 0x000076320b547816 */ /* 0x000fe20000000054 */
[----:B------:R-:W-:Y:S01]  /*0ce0*/  FADD.FTZ R61, R61, R90 ;  /* 0x0000005a3d3d7221 */ /* 0x000fe20000010000 */
[----:B------:R-:W-:Y:S01]  /*0cf0*/  SHF.L.U32 R105, R11, 0x10, RZ ;  /* 0x000000100b697819 */ /* 0x000fe200000006ff */
[----:B------:R-:W-:Y:S01]  /*0d00*/  FFMA.FTZ R45, R98, R90, R45 ;  /* 0x0000005a622d7223 */ /* 0x000fe2000001002d */
        /* <DEDUP_REMOVED lines=39> */
.L_x_3572:
[----:B------:R-:W-:Y:S05]  /*0f80*/  BSYNC B0 ;  /* 0x0000000000007941 */ /* 0x000fea0003800000 */
.L_x_3571:
        /* <DEDUP_REMOVED lines=24> */
.L_x_3591:
[----:B------:R-:W3:Y:S01]  /*1110*/  S2R R87, SR_CgaCtaId ;  /* 0x0000000000577919 */ /* 0x000ee20000008800 */
[----:B------:R-:W-:Y:S01]  /*1120*/  @!P1 LOP3.LUT R85, R85, 0x3, RZ, 0xc0, !PT ;  /* 0x0000000355559812 */ /* 0x000fe200078ec0ff */
[----:B01----:R-:W-:Y:S01]  /*1130*/  FADD.FTZ R92, R92, R91 ;  /* 0x0000005b5c5c7221 */ /* 0x003fe20000010000 */
[----:B------:R-:W-:Y:S01]  /*1140*/  MOV R86, 0x400 ;  /* 0x0000040000567802 */ /* 0x000fe20000000f00 */
[----:B--2---:R-:W-:Y:S01]  /*1150*/  FADD.FTZ R93, R93, R89 ;  /* 0x000000595d5d7221 */ /* 0x004fe20000010000 */
        /* <DEDUP_REMOVED lines=31> */
[-CC-:B------:R-:W-:Y:S01]  /*1350*/  FFMA.FTZ R89, R118, R90.reuse, R91.reuse ;  /* 0x0000005a76597223 */ /* 0x180fe2000001005b */
[C---:B-----5:R-:W-:Y:S01]  /*1360*/  FMUL.FTZ R85, R108.reuse, R85 ;  /* 0x000000556c557220 */ /* 0x060fe20000410000 */
[----:B------:R-:W-:Y:S01]  /*1370*/  FMUL.FTZ R86, R108, R87 ;  /* 0x000000576c567220 */ /* 0x000fe20000410000 */
[----:B------:R-:W-:Y:S01]  /*1380*/  FADD.FTZ R93, R113, -R88 ;  /* 0x80000058715d7221 */ /* 0x000fe20000010000 */
[-C--:B------:R-:W-:Y:S01]  /*1390*/  FFMA.FTZ R88, R111, R90.reuse, R91 ;  /* 0x0000005a6f587223 */ /* 0x080fe2000001005b */
[----:B------:R-:W-:Y:S01]  /*13a0*/  FADD.FTZ R89, R116, -R89 ;  /* 0x8000005974597221 */ /* 0x000fe20000010000 */
[-CC-:B------:R-:W-:Y:S01]  /*13b0*/  FFMA.FTZ R125, R114, R90.reuse, R91.reuse ;  /* 0x0000005a727d7223 */ /* 0x180fe2000001005b */
[----:B------:R-:W-:Y:S01]  /*13c0*/  FFMA.FTZ R123, R110, R90, R91 ;  /* 0x0000005a6e7b7223 */ /* 0x000fe2000001005b */
[----:B------:R-:W-:Y:S01]  /*13d0*/  FADD.FTZ R121, R95, -R88 ;  /* 0x800000585f797221 */ /* 0x000fe20000010000 */
[----:B------:R-:W-:Y:S01]  /*13e0*/  @P1 FADD.FTZ R85, R16, R85 ;  /* 0x0000005510551221 */ /* 0x000fe20000010000 */
[----:B------:R-:W-:Y:S01]  /*13f0*/  @P1 FADD.FTZ R86, R17, R86 ;  /* 0x0000005611561221 */ /* 0x000fe20000010000 */
[C---:B------:R-:W-:Y:S01]  /*1400*/  FMUL.FTZ R88, R108.reuse, R89 ;  /* 0x000000596c587220 */ /* 0x040fe20000410000 */
[----:B------:R-:W-:Y:S01]  /*1410*/  FMUL.FTZ R89, R108, R93 ;  /* 0x0000005d6c597220 */ /* 0x000fe20000410000 */
[CC--:B------:R-:W-:Y:S01]  /*1420*/  FMUL.FTZ R84, R85.reuse, R109.reuse ;  /* 0x0000006d55547220 */ /* 0x0c0fe20000410000 */
[----:B------:R-:W-:Y:S01]  /*1430*/  SEL R68, R85, R68, P2 ;  /* 0x0000004455447207 */ /* 0x000fe20001000000 */
[C---:B------:R-:W-:Y:S01]  /*1440*/  FMUL.FTZ R85, R86.reuse, R109 ;  /* 0x0000006d56557220 */ /* 0x040fe20000410000 */
[----:B------:R-:W-:Y:S01]  /*1450*/  SEL R69, R86, R69, P2 ;  /* 0x0000004556457207 */ /* 0x000fe20001000000 */
[----:B------:R-:W-:Y:S01]  /*1460*/  FFMA.FTZ R86, R119, R90, R91 ;  /* 0x0000005a77567223 */ /* 0x000fe2000001005b */
[----:B------:R-:W-:Y:S01]  /*1470*/  @P1 FADD.FTZ R88, R19, R88 ;  /* 0x0000005813581221 */ /* 0x000fe20000010000 */
[----:B------:R-:W-:Y:S01]  /*1480*/  @P1 FADD.FTZ R89, R12, R89 ;  /* 0x000000590c591221 */ /* 0x000fe20000010000 */
[----:B------:R-:W-:Y:S01]  /*1490*/  F2FP.BF16.F32.PACK_AB R84, R85, R84 ;  /* 0x000000545554723e */ /* 0x000fe200000010ff */
[----:B------:R-:W-:Y:S01]  /*14a0*/  FADD.FTZ R85, R117, -R86 ;  /* 0x8000005675557221 */ /* 0x000fe20000010000 */
[----:B------:R-:W-:Y:S01]  /*14b0*/  FADD.FTZ R125, R112, -R125 ;  /* 0x8000007d707d7221 */ /* 0x000fe20000010000 */
[----:B------:R-:W0:Y:S01]  /*14c0*/  @P2 LDC.64 R86, c[0x0][0x308] ;  /* 0x0000c200ff562b82 */ /* 0x000e220000000a00 */
[----:B------:R-:W-:Y:S01]  /*14d0*/  SEL R71, R88, R71, P2 ;  /* 0x0000004758477207 */ /* 0x000fe20001000000 */
[----:B------:R-:W-:Y:S01]  /*14e0*/  FMUL.FTZ R85, R108, R85 ;  /* 0x000000556c557220 */ /* 0x000fe20000410000 */
[----:B------:R-:W-:Y:S01]  /*14f0*/  FMUL.FTZ R88, R88, R109 ;  /* 0x0000006d58587220 */ /* 0x000fe20000410000 */
[----:B------:R-:W-:Y:S01]  /*1500*/  SEL R72, R89, R72, P2 ;  /* 0x0000004859487207 */ /* 0x000fe20001000000 */
[----:B------:R-:W-:Y:S01]  /*1510*/  FADD.FTZ R123, R94, -R123 ;  /* 0x8000007b5e7b7221 */ /* 0x000fe20000010000 */
[----:B------:R-:W-:Y:S01]  /*1520*/  @P1 FADD.FTZ R85, R18, R85 ;  /* 0x0000005512551221 */ /* 0x000fe20000010000 */
[C---:B------:R-:W-:Y:S01]  /*1530*/  FMUL.FTZ R125, R108.reuse, R125 ;  /* 0x0000007d6c7d7220 */ /* 0x040fe20000410000 */
[C---:B------:R-:W-:Y:S01]  /*1540*/  FMUL.FTZ R121, R108.reuse, R121 ;  /* 0x000000796c797220 */ /* 0x040fe20000410000 */
[----:B------:R-:W-:-:S02]  /*1550*/  FMUL.FTZ R123, R108, R123 ;  /* 0x0000007b6c7b7220 */ /* 0x000fc40000410000 */
[C---:B------:R-:W-:Y:S01]  /*1560*/  SEL R70, R85.reuse, R70, P2 ;  /* 0x0000004655467207 */ /* 0x040fe20001000000 */
[----:B------:R-:W-:Y:S01]  /*1570*/  FMUL.FTZ R85, R85, R109 ;  /* 0x0000006d55557220 */ /* 0x000fe20000410000 */
[----:B------:R-:W-:Y:S01]  /*1580*/  @P1 FADD.FTZ R125, R13, R125 ;  /* 0x0000007d0d7d1221 */ /* 0x000fe20000010000 */
[----:B------:R-:W-:Y:S01]  /*1590*/  @P1 FADD.FTZ R123, R15, R123 ;  /* 0x0000007b0f7b1221 */ /* 0x000fe20000010000 */
[----:B------:R-:W-:Y:S02]  /*15a0*/  @P1 FADD.FTZ R121, R14, R121 ;  /* 0x000000790e791221 */ /* 0x000fe40000010000 */
[----:B------:R-:W-:Y:S02]  /*15b0*/  F2FP.BF16.F32.PACK_AB R85, R88, R85 ;  /* 0x000000555855723e */ /* 0x000fe400000010ff */
[C---:B------:R-:W-:Y:S01]  /*15c0*/  SEL R73, R125.reuse, R73, P2 ;  /* 0x000000497d497207 */ /* 0x040fe20001000000 */
[----:B------:R-:W-:Y:S01]  /*15d0*/  FMUL.FTZ R125, R125, R109 ;  /* 0x0000006d7d7d7220 */ /* 0x000fe20000410000 */
[C---:B------:R-:W-:Y:S01]  /*15e0*/  SEL R75, R123.reuse, R75, P2 ;  /* 0x0000004b7b4b7207 */ /* 0x040fe20001000000 */
[----:B------:R-:W-:Y:S01]  /*15f0*/  FMUL.FTZ R123, R123, R109 ;  /* 0x0000006d7b7b7220 */ /* 0x000fe20000410000 */
[----:B------:R-:W-:Y:S01]  /*1600*/  SEL R74, R121, R74, P2 ;  /* 0x0000004a794a7207 */ /* 0x000fe20001000000 */
[----:B0-----:R-:W-:-:S04]  /*1610*/  @P2 IMAD.WIDE.U32 R92, R7, 0x20, R86 ;  /* 0x00000020075c2825 */ /* 0x001fc800078e0056 */
[-C--:B------:R-:W-:Y:S01]  /*1620*/  FMUL.FTZ R86, R89, R109.reuse ;  /* 0x0000006d59567220 */ /* 0x080fe20000410000 */
[----:B------:R-:W-:Y:S01]  /*1630*/  FMUL.FTZ R87, R121, R109 ;  /* 0x0000006d79577220 */ /* 0x000fe20000410000 */
[----:B------:R-:W0:Y:S01]  /*1640*/  LDC.64 R88, c[0x0][0x2f8] ;  /* 0x0000be00ff587b82 */ /* 0x000e220000000a00 */
[----:B------:R1:W-:Y:S02]  /*1650*/  @P2 STG.E.128 desc[UR4][R92.64], R68 ;  /* 0x000000445c002986 */ /* 0x0003e4000c101d04 */
[----:B------:R-:W-:Y:S02]  /*1660*/  F2FP.BF16.F32.PACK_AB R86, R125, R86 ;  /* 0x000000567d56723e */ /* 0x000fe400000010ff */
[----:B------:R-:W-:Y:S01]  /*1670*/  F2FP.BF16.F32.PACK_AB R87, R123, R87 ;  /* 0x000000577b57723e */ /* 0x000fe200000010ff */
[----:B------:R1:W-:Y:S01]  /*1680*/  @P2 STG.E.128 desc[UR4][R92.64+0x10], R72 ;  /* 0x000010485c002986 */ /* 0x0003e2000c101d04 */
[C---:B0-----:R-:W-:Y:S01]  /*1690*/  IMAD.WIDE.U32 R88, R7.reuse, 0x10, R88 ;  /* 0x0000001007587825 */ /* 0x041fe200078e0058 */
[----:B------:R-:W-:-:S04]  /*16a0*/  IADD3 R7, R7, 0x80, RZ ;  /* 0x0000008007077810 */ /* 0x000fc80007ffe0ff */
[----:B------:R1:W-:Y:S03]  /*16b0*/  STG.E.128 desc[UR4][R88.64], R84 ;  /* 0x0000005458007986 */ /* 0x0003e6000c101d04 */
.L_x_3575:
[----:B------:R-:W-:Y:S05]  /*16c0*/  BSYNC B0 ;  /* 0x0000000000007941 */ /* 0x000fea0003800000 */
.L_x_3574:
[----:B------:R-:W-:Y:S04]  /*16d0*/  BSSY B0, `(.L_x_3576) ;  /* 0x0000041000007945 */ /* 0x000fe80003800000 */
[----:B------:R-:W-:Y:S05]  /*16e0*/  @!P3 BRA `(.L_x_3577) ;  /* 0x0000000000fcb947 */ /* 0x000fea0003800000 */
[----:B------:R-:W-:Y:S01]  /*16f0*/  ISETP.NE.U32.AND P1, PT, RZ, UR8, PT ;  /* 0x00000008ff007c0c */ /* 0x000fe2000bf25070 */
[-CC-:B-1----:R-:W-:Y:S01]  /*1700*/  FFMA.FTZ R85, R9, R90.reuse, R91.reuse ;  /* 0x0000005a09557223 */ /* 0x182fe2000001005b */
[-CC-:B------:R-:W-:Y:S01]  /*1710*/  FFMA.FTZ R86, R98, R90.reuse, R91.reuse ;  /* 0x0000005a62567223 */ /* 0x180fe2000001005b */
[-CC-:B------:R-:W-:Y:S01]  /*1720*/  FFMA.FTZ R84, R104, R90.reuse, R91.reuse ;  /* 0x0000005a68547223 */ /* 0x180fe2000001005b */
[----:B------:R-:W-:Y:S01]  /*1730*/  ISETP.NE.AND.EX P1, PT, RZ, UR9, PT, P1 ;  /* 0x00000009ff007c0c */ /* 0x000fe2000bf25310 */
[-CC-:B------:R-:W-:Y:S01]  /*1740*/  FFMA.FTZ R87, R11, R90.reuse, R91.reuse ;  /* 0x0000005a0b577223 */ /* 0x180fe2000001005b */
[-C--:B------:R-:W-:Y:S01]  /*1750*/  FFMA.FTZ R93, R99, R90.reuse, R91 ;  /* 0x0000005a635d7223 */ /* 0x080fe2000001005b */
[----:B------:R-:W-:Y:S01]  /*1760*/  FADD.FTZ R85, R8, -R85 ;  /* 0x8000005508557221 */ /* 0x000fe20000010000 */
[----:B------:R-:W-:Y:S01]  /*1770*/  FADD.FTZ R125, R101, -R86 ;  /* 0x80000056657d7221 */ /* 0x000fe20000010000 */
[-CC-:B------:R-:W-:Y:S01]  /*1780*/  FFMA.FTZ R88, R102, R90.reuse, R91.reuse ;  /* 0x0000005a66587223 */ /* 0x180fe2000001005b */
[-CC-:B------:R-:W-:Y:S01]  /*1790*/  FFMA.FTZ R89, R97, R90.reuse, R91.reuse ;  /* 0x0000005a61597223 */ /* 0x180fe2000001005b */
[----:B------:R-:W-:Y:S01]  /*17a0*/  ISETP.NE.U32.AND P2, PT, RZ, UR14, PT ;  /* 0x0000000eff007c0c */ /* 0x000fe2000bf45070 */
[----:B------:R-:W-:Y:S01]  /*17b0*/  FFMA.FTZ R90, R106, R90, R91 ;  /* 0x0000005a6a5a7223 */ /* 0x000fe2000001005b */
[----:B------:R-:W-:Y:S01]  /*17c0*/  FADD.FTZ R91, R105, -R84 ;  /* 0x80000054695b7221 */ /* 0x000fe20000010000 */
[----:B------:R-:W-:Y:S01]  /*17d0*/  FADD.FTZ R87, R10, -R87 ;  /* 0x800000570a577221 */ /* 0x000fe20000010000 */
[----:B------:R-:W-:Y:S01]  /*17e0*/  FADD.FTZ R93, R100, -R93 ;  /* 0x8000005d645d7221 */ /* 0x000fe20000010000 */
[C---:B-----5:R-:W-:Y:S01]  /*17f0*/  FMUL.FTZ R85, R108.reuse, R85 ;  /* 0x000000556c557220 */ /* 0x060fe20000410000 */
[----:B------:R-:W-:Y:S01]  /*1800*/  FMUL.FTZ R84, R108, R125 ;  /* 0x0000007d6c547220 */ /* 0x000fe20000410000 */
[----:B------:R-:W-:Y:S01]  /*1810*/  FADD.FTZ R89, R96, -R89 ;  /* 0x8000005960597221 */ /* 0x000fe20000010000 */
[----:B------:R-:W-:Y:S01]  /*1820*/  ISETP.NE.AND.EX P2, PT, RZ, UR15, PT, P2 ;  /* 0x0000000fff007c0c */ /* 0x000fe2000bf45320 */
[----:B------:R-:W-:Y:S01]  /*1830*/  FADD.FTZ R123, R103, -R88 ;  /* 0x80000058677b7221 */ /* 0x000fe20000010000 */
[----:B------:R-:W-:Y:S01]  /*1840*/  FADD.FTZ R121, R107, -R90 ;  /* 0x8000005a6b797221 */ /* 0x000fe20000010000 */
[C---:B------:R-:W-:Y:S01]  /*1850*/  FMUL.FTZ R88, R108.reuse, R91 ;  /* 0x0000005b6c587220 */ /* 0x040fe20000410000 */
[C---:B------:R-:W-:Y:S01]  /*1860*/  FMUL.FTZ R87, R108.reuse, R87 ;  /* 0x000000576c577220 */ /* 0x040fe20000410000 */
[----:B------:R-:W-:Y:S01]  /*1870*/  FMUL.FTZ R91, R108, R93 ;  /* 0x0000005d6c5b7220 */ /* 0x000fe20000410000 */
[----:B------:R-:W-:Y:S01]  /*1880*/  @P1 FADD.FTZ R85, R76, R85 ;  /* 0x000000554c551221 */ /* 0x000fe20000010000 */
[----:B------:R-:W-:Y:S01]  /*1890*/  @P1 FADD.FTZ R84, R77, R84 ;  /* 0x000000544d541221 */ /* 0x000fe20000010000 */
[C---:B------:R-:W-:Y:S01]  /*18a0*/  FMUL.FTZ R89, R108.reuse, R89 ;  /* 0x000000596c597220 */ /* 0x040fe20000410000 */
[C---:B------:R-:W-:Y:S01]  /*18b0*/  FMUL.FTZ R86, R108.reuse, R123 ;  /* 0x0000007b6c567220 */ /* 0x040fe20000410000 */
[----:B------:R-:W-:Y:S01]  /*18c0*/  FMUL.FTZ R108, R108, R121 ;  /* 0x000000796c6c7220 */ /* 0x000fe20000410000 */
[----:B------:R-:W-:Y:S01]  /*18d0*/  @P1 FADD.FTZ R87, R78, R87 ;  /* 0x000000574e571221 */ /* 0x000fe20000010000 */
[----:B------:R-:W-:Y:S01]  /*18e0*/  @P1 FADD.FTZ R91, R82, R91 ;  /* 0x0000005b525b1221 */ /* 0x000fe20000010000 */
[-C--:B------:R-:W-:Y:S01]  /*18f0*/  FMUL.FTZ R90, R85, R109.reuse ;  /* 0x0000006d555a7220 */ /* 0x080fe20000410000 */
[-C--:B------:R-:W-:Y:S01]  /*1900*/  FMUL.FTZ R121, R84, R109.reuse ;  /* 0x0000006d54797220 */ /* 0x080fe20000410000 */
[----:B------:R-:W-:Y:S01]  /*1910*/  @P1 FADD.FTZ R89, R80, R89 ;  /* 0x0000005950591221 */ /* 0x000fe20000010000 */
[----:B------:R-:W-:Y:S01]  /*1920*/  @P1 FADD.FTZ R88, R81, R88 ;  /* 0x0000005851581221 */ /* 0x000fe20000010000 */
[----:B------:R-:W-:Y:S01]  /*1930*/  SEL R68, R85, R68, P2 ;  /* 0x0000004455447207 */ /* 0x000fe20001000000 */
[----:B------:R-:W-:Y:S01]  /*1940*/  FMUL.FTZ R85, R87, R109 ;  /* 0x0000006d57557220 */ /* 0x000fe20000410000 */
[----:B------:R-:W-:Y:S01]  /*1950*/  SEL R69, R84, R69, P2 ;  /* 0x0000004554457207 */ /* 0x000fe20001000000 */
[-C--:B------:R-:W-:Y:S01]  /*1960*/  FMUL.FTZ R93, R91, R109.reuse ;  /* 0x0000006d5b5d7220 */ /* 0x080fe20000410000 */
[----:B------:R-:W-:Y:S01]  /*1970*/  SEL R70, R87, R70, P2 ;  /* 0x0000004657467207 */ /* 0x000fe20001000000 */
[-C--:B------:R-:W-:Y:S01]  /*1980*/  FMUL.FTZ R87, R89, R109.reuse ;  /* 0x0000006d59577220 */ /* 0x080fe20000410000 */
[----:B------:R-:W-:Y:S01]  /*1990*/  SEL R74, R91, R74, P2 ;  /* 0x0000004a5b4a7207 */ /* 0x000fe20001000000 */
[C---:B------:R-:W-:Y:S01]  /*19a0*/  FMUL.FTZ R92, R88.reuse, R109 ;  /* 0x0000006d585c7220 */ /* 0x040fe20000410000 */
[----:B------:R-:W-:Y:S01]  /*19b0*/  F2FP.BF16.F32.PACK_AB R84, R121, R90 ;  /* 0x0000005a7954723e */ /* 0x000fe200000010ff */
[----:B------:R-:W-:Y:S01]  /*19c0*/  @P1 FADD.FTZ R86, R79, R86 ;  /* 0x000000564f561221 */ /* 0x000fe20000010000 */
[----:B------:R-:W-:Y:S01]  /*19d0*/  SEL R72, R89, R72, P2 ;  /* 0x0000004859487207 */ /* 0x000fe20001000000 */
[----:B------:R-:W0:Y:S01]  /*19e0*/  @P2 LDC.64 R90, c[0x0][0x308] ;  /* 0x0000c200ff5a2b82 */ /* 0x000e220000000a00 */
[----:B------:R-:W-:Y:S01]  /*19f0*/  SEL R73, R88, R73, P2 ;  /* 0x0000004958497207 */ /* 0x000fe20001000000 */
[----:B------:R-:W-:Y:S01]  /*1a00*/  @P1 FADD.FTZ R108, R83, R108 ;  /* 0x0000006c536c1221 */ /* 0x000fe20000010000 */
[C---:B------:R-:W-:Y:S01]  /*1a10*/  SEL R71, R86.reuse, R71, P2 ;  /* 0x0000004756477207 */ /* 0x040fe20001000000 */
[----:B------:R-:W-:-:S02]  /*1a20*/  FMUL.FTZ R86, R86, R109 ;  /* 0x0000006d56567220 */ /* 0x000fc40000410000 */
[C---:B------:R-:W-:Y:S01]  /*1a30*/  FMUL.FTZ R109, R108.reuse, R109 ;  /* 0x0000006d6c6d7220 */ /* 0x040fe20000410000 */
[----:B------:R-:W-:Y:S01]  /*1a40*/  SEL R75, R108, R75, P2 ;  /* 0x0000004b6c4b7207 */ /* 0x000fe20001000000 */
[----:B------:R-:W1:Y:S01]  /*1a50*/  LDC.64 R88, c[0x0][0x2f8] ;  /* 0x0000be00ff587b82 */ /* 0x000e620000000a00 */
[----:B------:R-:W-:Y:S02]  /*1a60*/  F2FP.BF16.F32.PACK_AB R85, R86, R85 ;  /* 0x000000555655723e */ /* 0x000fe400000010ff */
[----:B------:R-:W-:Y:S02]  /*1a70*/  F2FP.BF16.F32.PACK_AB R86, R92, R87 ;  /* 0x000000575c56723e */ /* 0x000fe400000010ff */
[----:B------:R-:W-:Y:S01]  /*1a80*/  F2FP.BF16.F32.PACK_AB R87, R109, R93 ;  /* 0x0000005d6d57723e */ /* 0x000fe200000010ff */
[----:B0-----:R-:W-:-:S05]  /*1a90*/  @P2 IMAD.WIDE.U32 R90, R7, 0x20, R90 ;  /* 0x00000020075a2825 */ /* 0x001fca00078e005a */
[----:B------:R0:W-:Y:S01]  /*1aa0*/  @P2 STG.E.128 desc[UR4][R90.64], R68 ;  /* 0x000000445a002986 */ /* 0x0001e2000c101d04 */
[----:B-1----:R-:W-:-:S03]  /*1ab0*/  IMAD.WIDE.U32 R88, R7, 0x10, R88 ;  /* 0x0000001007587825 */ /* 0x002fc600078e0058 */
[----:B------:R0:W-:Y:S04]  /*1ac0*/  @P2 STG.E.128 desc[UR4][R90.64+0x10], R72 ;  /* 0x000010485a002986 */ /* 0x0001e8000c101d04 */
[----:B------:R0:W-:Y:S02]  /*1ad0*/  STG.E.128 desc[UR4][R88.64], R84 ;  /* 0x0000005458007986 */ /* 0x0001e4000c101d04 */
.L_x_3577:
[----:B------:R-:W-:Y:S05]  /*1ae0*/  BSYNC B0 ;  /* 0x0000000000007941 */ /* 0x000fea0003800000 */
.L_x_3576:
[----:B------:R-:W-:Y:S02]  /*1af0*/  IADD3 R5, R5, UR16, RZ ;  /* 0x0000001005057c10 */ /* 0x000fe4000fffe0ff */
[----:B------:R-:W-:Y:S02]  /*1b00*/  SEL R7, RZ, 0x1, P5 ;  /* 0x00000001ff077807 */ /* 0x000fe40002800000 */
[----:B------:R-:W-:-:S13]  /*1b10*/  ISETP.GE.AND P1, PT, R5, UR17, PT ;  /* 0x0000001105007c0c */ /* 0x000fda000bf26270 */
[----:B------:R-:W-:Y:S05]  /*1b20*/  @!P1 BRA `(.L_x_3578) ;  /* 0xffffffe800109947 */ /* 0x000fea000383ffff */
.L_x_3568:
        /* <DEDUP_REMOVED lines=15> */
.L_x_3580:
[----:B------:R-:W-:Y:S05]  /*1c20*/  BSYNC B0 ;  /* 0x0000000000007941 */ /* 0x000fea0003800000 */
.L_x_3579:
        /* <DEDUP_REMOVED lines=10> */
.L_x_3573:
[----:B------:R-:W-:Y:S01]  /*1cd0*/  HFMA2.MMA R88, -RZ, RZ, 0, 9.5367431640625e-07 ;  /* 0x00000010ff587435 */ /* 0x000fe200000001ff */
[----:B------:R-:W-:Y:S02]  /*1ce0*/  MOV R87, 0x1f ;  /* 0x0000001f00577802 */ /* 0x000fe40000000f00 */
[----:B------:R-:W-:-:S08]  /*1cf0*/  MOV R86, 0xffffffff ;  /* 0xffffffff00567802 */ /* 0x000fd00000000f00 */
[----:B-----5:R-:W-:Y:S05]  /*1d00*/  WARPSYNC.COLLECTIVE R86, `(.L_x_3581) ;  /* 0x0000000056087348 */ /* 0x020fea0003c00000 */
[----:B------:R0:W1:Y:S02]  /*1d10*/  SHFL.DOWN P6, R89, R123, R88, R87 ;  /* 0x080000587b597389 */ /* 0x00006400000c0057 */
[----:B01---5:R-:W-:Y:S01]  /*1d20*/  ENDCOLLECTIVE ;  /* 0x000000000000791b */ /* 0x023fe20003800000 */
.L_x_3581:
[----:B------:R-:W-:Y:S01]  /*1d30*/  FADD.FTZ R91, R89, R123 ;  /* 0x0000007b595b7221 */ /* 0x000fe20000010000 */
[----:B------:R-:W-:-:S07]  /*1d40*/  MOV R123, R93 ;  /* 0x0000005d007b7202 */ /* 0x000fce0000000f00 */
[----:B------:R-:W-:Y:S05]  /*1d50*/  WARPSYNC.COLLECTIVE R86, `(.L_x_3582) ;  /* 0x0000000056087348 */ /* 0x000fea0003c00000 */
[----:B------:R0:W1:Y:S02]  /*1d60*/  SHFL.DOWN P6, R89, R123, R88, R87 ;  /* 0x080000587b597389 */ /* 0x00006400000c0057 */
[----:B01----:R-:W-:Y:S01]  /*1d70*/  ENDCOLLECTIVE ;  /* 0x000000000000791b */ /* 0x003fe20003800000 */
.L_x_3582:
[----:B------:R-:W-:Y:S01]  /*1d80*/  HFMA2.MMA R88, -RZ, RZ, 0, 4.76837158203125e-07 ;  /* 0x00000008ff587435 */ /* 0x000fe200000001ff */
[----:B------:R-:W-:Y:S02]  /*1d90*/  MOV R123, R91 ;  /* 0x0000005b007b7202 */ /* 0x000fe40000000f00 */
[----:B------:R-:W-:-:S08]  /*1da0*/  MOV R90, R89 ;  /* 0x00000059005a7202 */ /* 0x000fd00000000f00 */
[----:B------:R-:W-:Y:S05]  /*1db0*/  WARPSYNC.COLLECTIVE R86, `(.L_x_3583) ;  /* 0x0000000056087348 */ /* 0x000fea0003c00000 */
[----:B------:R0:W1:Y:S02]  /*1dc0*/  SHFL.DOWN P6, R89, R123, R88, R87 ;  /* 0x080000587b597389 */ /* 0x00006400000c0057 */
[----:B01----:R-:W-:Y:S01]  /*1dd0*/  ENDCOLLECTIVE ;  /* 0x000000000000791b */ /* 0x003fe20003800000 */
.L_x_3583:
[----:B------:R-:W-:-:S05]  /*1de0*/  FADD.FTZ R90, R90, R93 ;  /* 0x0000005d5a5a7221 */ /* 0x000fca0000010000 */
[----:B------:R-:W-:Y:S01]  /*1df0*/  MOV R123, R90 ;  /* 0x0000005a007b7202 */ /* 0x000fe20000000f00 */
[----:B------:R-:W-:-:S07]  /*1e00*/  FADD.FTZ R125, R91, R89 ;  /* 0x000000595b7d7221 */ /* 0x000fce0000010000 */
[----:B------:R-:W-:Y:S05]  /*1e10*/  WARPSYNC.COLLECTIVE R86, `(.L_x_3584) ;  /* 0x0000000056087348 */ /* 0x000fea0003c00000 */
[----:B------:R0:W1:Y:S02]  /*1e20*/  SHFL.DOWN P6, R89, R123, R88, R87 ;  /* 0x080000587b597389 */ /* 0x00006400000c0057 */
[----:B01----:R-:W-:Y:S01]  /*1e30*/  ENDCOLLECTIVE ;  /* 0x000000000000791b */ /* 0x003fe20003800000 */
.L_x_3584:
[----:B------:R-:W-:Y:S01]  /*1e40*/  HFMA2.MMA R88, -RZ, RZ, 0, 2.384185791015625e-07 ;  /* 0x00000004ff587435 */ /* 0x000fe200000001ff */
[----:B------:R-:W-:Y:S02]  /*1e50*/  MOV R123, R125 ;  /* 0x0000007d007b7202 */ /* 0x000fe40000000f00 */
[----:B------:R-:W-:-:S08]  /*1e60*/  MOV R121, R89 ;  /* 0x0000005900797202 */ /* 0x000fd00000000f00 */
[----:B------:R-:W-:Y:S05]  /*1e70*/  WARPSYNC.COLLECTIVE R86, `(.L_x_3585) ;  /* 0x0000000056087348 */ /* 0x000fea0003c00000 */
[----:B------:R0:W1:Y:S02]  /*1e80*/  SHFL.DOWN P6, R89, R123, R88, R87 ;  /* 0x080000587b597389 */ /* 0x00006400000c0057 */
[----:B01----:R-:W-:Y:S01]  /*1e90*/  ENDCOLLECTIVE ;  /* 0x000000000000791b */ /* 0x003fe20003800000 */
.L_x_3585:
[----:B------:R-:W-:-:S05]  /*1ea0*/  FADD.FTZ R121, R90, R121 ;  /* 0x000000795a797221 */ /* 0x000fca0000010000 */
[----:B------:R-:W-:Y:S01]  /*1eb0*/  MOV R123, R121 ;  /* 0x00000079007b7202 */ /* 0x000fe20000000f00 */
[----:B------:R-:W-:-:S07]  /*1ec0*/  FADD.FTZ R125, R125, R89 ;  /* 0x000000597d7d7221 */ /* 0x000fce0000010000 */
[----:B------:R-:W-:Y:S05]  /*1ed0*/  WARPSYNC.COLLECTIVE R86, `(.L_x_3586) ;  /* 0x0000000056087348 */ /* 0x000fea0003c00000 */
[----:B------:R0:W1:Y:S02]  /*1ee0*/  SHFL.DOWN P6, R89, R123, R88, R87 ;  /* 0x080000587b597389 */ /* 0x00006400000c0057 */
[----:B01----:R-:W-:Y:S01]  /*1ef0*/  ENDCOLLECTIVE ;  /* 0x000000000000791b */ /* 0x003fe20003800000 */
.L_x_3586:
[----:B------:R-:W-:Y:S01]  /*1f00*/  HFMA2.MMA R88, -RZ, RZ, 0, 1.1920928955078125e-07 ;  /* 0x00000002ff587435 */ /* 0x000fe200000001ff */
[----:B------:R-:W-:Y:S02]  /*1f10*/  MOV R123, R125 ;  /* 0x0000007d007b7202 */ /* 0x000fe40000000f00 */
[----:B------:R-:W-:-:S08]  /*1f20*/  MOV R92, R89 ;  /* 0x00000059005c7202 */ /* 0x000fd00000000f00 */
[----:B------:R-:W-:Y:S05]  /*1f30*/  WARPSYNC.COLLECTIVE R86, `(.L_x_3587) ;  /* 0x0000000056087348 */ /* 0x000fea0003c00000 */
[----:B------:R0:W1:Y:S02]  /*1f40*/  SHFL.DOWN P6, R89, R123, R88, R87 ;  /* 0x080000587b597389 */ /* 0x00006400000c0057 */
[----:B01----:R-:W-:Y:S01]  /*1f50*/  ENDCOLLECTIVE ;  /* 0x000000000000791b */ /* 0x003fe20003800000 */
.L_x_3587:
[----:B------:R-:W-:-:S05]  /*1f60*/  FADD.FTZ R121, R121, R92 ;  /* 0x0000005c79797221 */ /* 0x000fca0000010000 */
[----:B------:R-:W-:Y:S01]  /*1f70*/  MOV R123, R121 ;  /* 0x00000079007b7202 */ /* 0x000fe20000000f00 */
[----:B------:R-:W-:-:S07]  /*1f80*/  FADD.FTZ R92, R125, R89 ;  /* 0x000000597d5c7221 */ /* 0x000fce0000010000 */
[----:B------:R-:W-:Y:S05]  /*1f90*/  WARPSYNC.COLLECTIVE R86, `(.L_x_3588) ;  /* 0x0000000056087348 */ /* 0x000fea0003c00000 */
[----:B------:R0:W1:Y:S02]  /*1fa0*/  SHFL.DOWN P6, R89, R123, R88, R87 ;  /* 0x080000587b597389 */ /* 0x00006400000c0057 */
[----:B01----:R-:W-:Y:S01]  /*1fb0*/  ENDCOLLECTIVE ;  /* 0x000000000000791b */ /* 0x003fe20003800000 */
.L_x_3588:
[----:B------:R-:W-:Y:S01]  /*1fc0*/  HFMA2.MMA R88, -RZ, RZ, 0, 5.9604644775390625e-08 ;  /* 0x00000001ff587435 */ /* 0x000fe200000001ff */
[----:B------:R-:W-:Y:S02]  /*1fd0*/  MOV R123, R92 ;  /* 0x0000005c007b7202 */ /* 0x000fe40000000f00 */
[----:B------:R-:W-:-:S08]  /*1fe0*/  MOV R93, R89 ;  /* 0x00000059005d7202 */ /* 0x000fd00000000f00 */
[----:B------:R-:W-:Y:S05]  /*1ff0*/  WARPSYNC.COLLECTIVE R86, `(.L_x_3589) ;  /* 0x0000000056087348 */ /* 0x000fea0003c00000 */
[----:B------:R0:W1:Y:S02]  /*2000*/  SHFL.DOWN P6, R89, R123, R88, R87 ;  /* 0x080000587b597389 */ /* 0x00006400000c0057 */
[----:B01----:R-:W-:Y:S01]  /*2010*/  ENDCOLLECTIVE ;  /* 0x000000000000791b */ /* 0x003fe20003800000 */
.L_x_3589:
[----:B------:R-:W-:-:S05]  /*2020*/  FADD.FTZ R93, R121, R93 ;  /* 0x0000005d795d7221 */ /* 0x000fca0000010000 */
[----:B------:R-:W-:Y:S02]  /*2030*/  MOV R123, R93 ;  /* 0x0000005d007b7202 */ /* 0x000fe40000000f00 */
[----:B------:R-:W-:-:S07]  /*2040*/  MOV R91, R89 ;  /* 0x00000059005b7202 */ /* 0x000fce0000000f00 */
[----:B------:R-:W-:Y:S05]  /*2050*/  WARPSYNC.COLLECTIVE R86, `(.L_x_3590) ;  /* 0x0000000056087348 */ /* 0x000fea0003c00000 */
[----:B------:R0:W1:Y:S02]  /*2060*/  SHFL.DOWN P6, R89, R123, R88, R87 ;  /* 0x080000587b597389 */ /* 0x00006400000c0057 */
[----:B01----:R-:W-:Y:S01]  /*2070*/  ENDCOLLECTIVE ;  /* 0x000000000000791b */ /* 0x003fe20003800000 */
.L_x_3590:
[----:B------:R-:W-:Y:S05]  /*2080*/  BRA `(.L_x_3591) ;  /* 0xfffffff000207947 */ /* 0x000fea000383ffff */
.L_x_3592:
        /* <DEDUP_REMOVED lines=15> */
.L_x_8758:


//--------------------- .text._ZN10layer_norm13ln_bwd_kernelINS_13Kernel_traitsIf13__nv_bfloat16fS2_fjLj2048ELj1ELj1ELj4ELj16ENS_18Kernel_traits_baseILj2048EfS2_fS2_fjLj128EEEEELb0ELb0ELb0ELb1EEEvNS_9BwdParamsE --------------------------
	.section	.text._ZN10layer_norm13ln_bwd_kernelINS_13Kernel_traitsIf13__nv_bfloat16fS2_fjLj2048ELj1ELj1ELj4ELj16ENS_18Kernel_traits_baseILj2048EfS2_fS2_fjLj128EEEEELb0ELb0ELb0ELb1EEEvNS_9BwdParamsE,"ax",@progbits
	.align	128
        .global         _ZN10layer_norm13ln_bwd_kernelINS_13Kernel_traitsIf13__nv_bfloat16fS2_fjLj2048ELj1ELj1ELj4ELj16ENS_18Kernel_traits_baseILj2048EfS2_fS2_fjLj128EEEEELb0ELb0ELb0ELb1EEEvNS_9BwdParamsE
        .type           _ZN10layer_norm13ln_bwd_kernelINS_13Kernel_traitsIf13__nv_bfloat16fS2_fjLj2048ELj1ELj1ELj4ELj16ENS_18Kernel_traits_baseILj2048EfS2_fS2_fjLj128EEEEELb0ELb0ELb0ELb1EEEvNS_9BwdParamsE,@function
        .size           _ZN10layer_norm13ln_bwd_kernelINS_13Kernel_traitsIf13__nv_bfloat16fS2_fjLj2048ELj1ELj1ELj4ELj16ENS_18Kernel_traits_baseILj2048EfS2_fS2_fjLj128EEEEELb0ELb0ELb0ELb1EEEvNS_9BwdParamsE,(.L_x_8759 - _ZN10layer_norm13ln_bwd_kernelINS_13Kernel_traitsIf13__nv_bfloat16fS2_fjLj2048ELj1ELj1ELj4ELj16ENS_18Kernel_traits_baseILj2048EfS2_fS2_fjLj128EEEEELb0ELb0ELb0ELb1EEEvNS_9BwdParamsE)
        .other          _ZN10layer_norm13ln_bwd_kernelINS_13Kernel_traitsIf13__nv_bfloat16fS2_fjLj2048ELj1ELj1ELj4ELj16ENS_18Kernel_traits_baseILj2048EfS2_fS2_fjLj128EEEEELb0ELb0ELb0ELb1EEEvNS_9BwdParamsE,@"STO_CUDA_ENTRY STV_DEFAULT"
_ZN10layer_norm13ln_bwd_kernelINS_13Kernel_traitsIf13__nv_bfloat16fS2_fjLj2048ELj1ELj1ELj4ELj16ENS_18Kernel_traits_baseILj2048EfS2_fS2_fjLj128EEEEELb0ELb0ELb0ELb1EEEvNS_9BwdParamsE:
.text._ZN10layer_norm13ln_bwd_kernelINS_13Kernel_traitsIf13__nv_bfloat16fS2_fjLj2048ELj1ELj1ELj4ELj16ENS_18Kernel_traits_baseILj2048EfS2_fS2_fjLj128EEEEELb0ELb0ELb0ELb1EEEvNS_9BwdParamsE:
        /* <DEDUP_REMOVED lines=31> */
.L_x_3593:
        /* <DEDUP_REMOVED lines=27> */
[----:B0-----:R-:W-:-:S07]  /*03a0*/  MOV R0, RZ ;  /* 0x000000ff00007202 */ /* 0x001fce0000000f00 */
.L_x_3597:
        /* <DEDUP_REMOVED lines=9> */
[----:B0-----:R-:W-:Y:S01]  /*0440*/  IMAD.WIDE R122, R101, 0x4, R2 ;  /* 0x00000004657a7825 */ /* 0x001fe200078e0202 */
[----:B------:R-:W-:-:S05]  /*0450*/  IADD3 R104, R103, 0x80, RZ ;  /* 0x0000008067687810 */ /* 0x000fca0007ffe0ff */
[----:B------:R-:W4:Y:S01]  /*0460*/  LDG.E R122, desc[UR6][R122.64] ;  /* 0x000000067a7a7981 */ /* 0x000f22000c1e1900 */
[----:B------:R-:W0:Y:S01]  /*0470*/  LDC.64 R2, c[0x0][0x258] ;  /* 0x00009600ff027b82 */ /* 0x000e220000000a00 */
[----:B-1----:R-:W-:-:S04]  /*0480*/  @P0 LEA R66, P1, R101, R66, 0x1 ;  /* 0x0000004265420211 */ /* 0x002fc800078208ff */
[----:B------:R-:W-:Y:S01]  /*0490*/  @P0 LEA.HI.X R67, R101, R67, R46, 0x1, P1 ;  /* 0x0000004365430211 */ /* 0x000fe200008f0c2e */
[----:B--2---:R-:W-:-:S04]  /*04a0*/  IMAD.WIDE.U32 R108, R103, 0x20, R118 ;  /* 0x00000020676c7825 */ /* 0x004fc800078e0076 */
[----:B------:R-:W2:Y:S01]  /*04b0*/  @P0 LDG.E.U16 R107, desc[UR6][R66.64] ;  /* 0x00000006426b0981 */ /* 0x000ea2000c1e1500 */
[----:B------:R-:W-:-:S03]  /*04c0*/  IMAD.WIDE.U32 R118, R104, 0x20, R118 ;  /* 0x0000002068767825 */ /* 0x000fc600078e0076 */
[----:B------:R-:W2:Y:S01]  /*04d0*/  LDG.E.128 R44, desc[UR6][R108.64] ;  /* 0x000000066c2c7981 */ /* 0x000ea2000c1e1d00 */
[----:B---3--:R-:W-:-:S03]  /*04e0*/  IMAD.WIDE.U32 R48, R103, 0x10, R64 ;  /* 0x0000001067307825 */ /* 0x008fc600078e0040 */
[----:B------:R1:W3:Y:S01]  /*04f0*/  LDG.E.128 R52, desc[UR6][R108.64+0x10] ;  /* 0x000010066c347981 */ /* 0x0002e2000c1e1d00 */
[----:B------:R-:W-:-:S03]  /*0500*/  IMAD.WIDE.U32 R64, R104, 0x10, R64 ;  /* 0x0000001068407825 */ /* 0x000fc600078e0040 */
[----:B------:R-:W3:Y:S01]  /*0510*/  LDG.E.128 R48, desc[UR6][R48.64] ;  /* 0x0000000630307981 */ /* 0x000ee2000c1e1d00 */
[----:B0-----:R-:W-:-:S03]  /*0520*/  IMAD.WIDE R116, R101, 0x4, R2 ;  /* 0x0000000465747825 */ /* 0x001fc600078e0202 */
[----:B------:R-:W3:Y:S01]  /*0530*/  LDG.E.128 R56, desc[UR6][R118.64] ;  /* 0x0000000676387981 */ /* 0x000ee2000c1e1d00 */
[----:B------:R-:W0:Y:S03]  /*0540*/  LDC.64 R2, c[0x0][0x2c8] ;  /* 0x0000b200ff027b82 */ /* 0x000e260000000a00 */
[----:B------:R-:W3:Y:S04]  /*0550*/  LDG.E.128 R60, desc[UR6][R118.64+0x10] ;  /* 0x00001006763c7981 */ /* 0x000ee8000c1e1d00 */
[----:B------:R-:W3:Y:S04]  /*0560*/  LDG.E R105, desc[UR6][R116.64] ;  /* 0x0000000674697981 */ /* 0x000ee8000c1e1900 */
[----:B------:R-:W3:Y:S01]  /*0570*/  LDG.E.128 R64, desc[UR6][R64.64] ;  /* 0x0000000640407981 */ /* 0x000ee2000c1e1d00 */
[----:B0-----:R-:W-:-:S04]  /*0580*/  ISETP.NE.U32.AND P1, PT, R2, RZ, PT ;  /* 0x000000ff0200720c */ /* 0x001fc80003f25070 */
[----:B------:R-:W-:-:S13]  /*0590*/  ISETP.NE.AND.EX P1, PT, R3, RZ, PT, P1 ;  /* 0x000000ff0300720c */ /* 0x000fda0003f25310 */
[----:B------:R-:W0:Y:S08]  /*05a0*/  @P1 LDC.64 R110, c[0x0][0x2c8] ;  /* 0x0000b200ff6e1b82 */ /* 0x000e300000000a00 */
[----:B-1----:R-:W1:Y:S01]  /*05b0*/  @P1 LDC.64 R108, c[0x0][0x2c8] ;  /* 0x0000b200ff6c1b82 */ /* 0x002e620000000a00 */
[----:B------:R-:W-:Y:S01]  /*05c0*/  ISETP.NE.AND P2, PT, RZ, UR8, PT ;  /* 0x00000008ff007c0c */ /* 0x000fe2000bf45270 */
[----:B0-----:R-:W-:-:S05]  /*05d0*/  @P1 IMAD.WIDE.U32 R112, R103, 0x20, R110 ;  /* 0x0000002067701825 */ /* 0x001fca00078e006e */
[----:B-----5:R-:W5:Y:S01]  /*05e0*/  @P1 LDG.E.128 R20, desc[UR6][R112.64] ;  /* 0x0000000670141981 */ /* 0x020f62000c1e1d00 */
[----:B-1----:R-:W-:-:S03]  /*05f0*/  @P1 IMAD.WIDE.U32 R114, R104, 0x20, R108 ;  /* 0x0000002068721825 */ /* 0x002fc600078e006c */
[----:B------:R0:W5:Y:S04]  /*0600*/  @P1 LDG.E.128 R24, desc[UR6][R112.64+0x10] ;  /* 0x0000100670181981 */ /* 0x000168000c1e1d00 */
[----:B------:R-:W5:Y:S04]  /*0610*/  @P1 LDG.E.128 R28, desc[UR6][R114.64] ;  /* 0x00000006721c1981 */ /* 0x000f68000c1e1d00 */
[----:B------:R1:W5:Y:S01]  /*0620*/  @P1 LDG.E.128 R32, desc[UR6][R114.64+0x10] ;  /* 0x0000100672201981 */ /* 0x000362000c1e1d00 */
[----:B------:R-:W-:Y:S01]  /*0630*/  MOV R102, 0x3f800000 ;  /* 0x3f80000000667802 */ /* 0x000fe20000000f00 */
[----:B------:R-:W-:Y:S01]  /*0640*/  UMOV UR4, 0xffffffff ;  /* 0xffffffff00047882 */ /* 0x000fe20000000000 */
[----:B------:R-:W-:-:S02]  /*0650*/  LOP3.LUT P1, RZ, R92, 0x1f, RZ, 0xc0, !PT ;  /* 0x0000001f5cff7812 */ /* 0x000fc4000782c0ff */
[----:B----4-:R-:W-:-:S05]  /*0660*/  FSEL R122, R122, RZ, !P2 ;  /* 0x000000ff7a7a7208 */ /* 0x010fca0005000000 */
[C---:B--2---:R-:W-:Y:S01]  /*0670*/  FADD.FTZ R108, -R122.reuse, R44 ;  /* 0x0000002c7a6c7221 */ /* 0x044fe20000010100 */
[C---:B------:R-:W-:Y:S01]  /*0680*/  FADD.FTZ R44, -R122.reuse, R45 ;  /* 0x0000002d7a2c7221 */ /* 0x040fe20000010100 */
[C---:B------:R-:W-:Y:S01]  /*0690*/  FADD.FTZ R46, -R122.reuse, R46 ;  /* 0x0000002e7a2e7221 */ /* 0x040fe20000010100 */
[C---:B------:R-:W-:Y:S01]  /*06a0*/  FADD.FTZ R110, -R122.reuse, R47 ;  /* 0x0000002f7a6e7221 */ /* 0x040fe20000010100 */
[C---:B---3--:R-:W-:Y:S01]  /*06b0*/  FADD.FTZ R52, -R122.reuse, R52 ;  /* 0x000000347a347221 */ /* 0x048fe20000010100 */
[----:B0-----:R-:W-:Y:S01]  /*06c0*/  FADD.FTZ R112, -R122, R53 ;  /* 0x000000357a707221 */ /* 0x001fe20000010100 */
[C---:B------:R-:W-:Y:S02]  /*06d0*/  PRMT R45, R48.reuse, 0x7632, R45 ;  /* 0x00007632302d7816 */ /* 0x040fe4000000002d */
[----:B------:R-:W-:Y:S01]  /*06e0*/  SHF.L.U32 R48, R48, 0x10, RZ ;  /* 0x0000001030307819 */ /* 0x000fe200000006ff */
[C---:B------:R-:W-:Y:S01]  /*06f0*/  FADD.FTZ R54, -R122.reuse, R54 ;  /* 0x000000367a367221 */ /* 0x040fe20000010100 */
[C---:B-1----:R-:W-:Y:S01]  /*0700*/  FADD.FTZ R114, -R122.reuse, R55 ;  /* 0x000000377a727221 */ /* 0x042fe20000010100 */
        /* <DEDUP_REMOVED lines=9> */
[----:B------:R-:W-:-:S02]  /*07a0*/  SHF.L.U32 R44, R45, 0x10, RZ ;  /* 0x000000102d2c7819 */ /* 0x000fc400000006ff */
[C---:B------:R-:W-:Y:S02]  /*07b0*/  PRMT R61, R64.reuse, 0x7632, R61 ;  /* 0x00007632403d7816 */ /* 0x040fe4000000003d */
[----:B------:R-:W-:Y:S01]  /*07c0*/  SHF.L.U32 R63, R64, 0x10, RZ ;  /* 0x00000010403f7819 */ /* 0x000fe200000006ff */
[----:B------:R-:W-:Y:S01]  /*07d0*/  FMUL.FTZ R64, R16, R48 ;  /* 0x0000003010407220 */ /* 0x000fe20000410000 */
[----:B------:R-:W-:Y:S01]  /*07e0*/  FMUL.FTZ R53, R105, R108 ;  /* 0x0000006c69357220 */ /* 0x000fe20000410000 */
[----:B------:R-:W-:Y:S01]  /*07f0*/  PRMT R47, R49, 0x7632, R47 ;  /* 0x00007632312f7816 */ /* 0x000fe2000000002f */
[----:B------:R-:W-:Y:S01]  /*0800*/  FMUL.FTZ R124, R105, R114 ;  /* 0x00000072697c7220 */ /* 0x000fe20000410000 */
[----:B------:R-:W-:Y:S01]  /*0810*/  SHF.L.U32 R49, R49, 0x10, RZ ;  /* 0x0000001031317819 */ /* 0x000fe200000006ff */
[-C--:B------:R-:W-:Y:S01]  /*0820*/  FFMA.FTZ R98, R55, R44.reuse, R98 ;  /* 0x0000002c37627223 */ /* 0x080fe20000010062 */
[----:B------:R-:W-:Y:S01]  /*0830*/  FADD.FTZ R97, R44, R97 ;  /* 0x000000612c617221 */ /* 0x000fe20000010000 */
[----:B------:R-:W-:Y:S01]  /*0840*/  FMUL.FTZ R114, R17, R44 ;  /* 0x0000002c11727220 */ /* 0x000fe20000410000 */
[----:B------:R-:W-:Y:S01]  /*0850*/  FADD.FTZ R45, RZ, R64 ;  /* 0x00000040ff2d7221 */ /* 0x000fe20000010000 */
[----:B------:R-:W-:Y:S01]  /*0860*/  SHF.L.U32 R109, R50, 0x10, RZ ;  /* 0x00000010326d7819 */ /* 0x000fe200000006ff */
[----:B------:R-:W-:Y:S01]  /*0870*/  FFMA.FTZ R44, R53, R64, RZ ;  /* 0x00000040352c7223 */ /* 0x000fe200000100ff */
[----:B------:R-:W-:Y:S01]  /*0880*/  PRMT R117, R67, 0x7632, R117 ;  /* 0x0000763243757816 */ /* 0x000fe20000000075 */
[----:B------:R-:W-:Y:S01]  /*0890*/  FMUL.FTZ R57, R105, R46 ;  /* 0x0000002e69397220 */ /* 0x000fe20000410000 */
[----:B------:R-:W-:Y:S01]  /*08a0*/  SHF.L.U32 R119, R67, 0x10, RZ ;  /* 0x0000001043777819 */ /* 0x000fe200000006ff */
[----:B------:R-:W-:Y:S01]  /*08b0*/  FMUL.FTZ R67, R105, R52 ;  /* 0x0000003469437220 */ /* 0x000fe20000410000 */
[C---:B------:R-:W-:Y:S01]  /*08c0*/  PRMT R113, R66.reuse, 0x7632, R113 ;  /* 0x0000763242717816 */ /* 0x040fe20000000071 */
[----:B------:R-:W-:Y:S01]  /*08d0*/  FADD.FTZ R45, R45, R114 ;  /* 0x000000722d2d7221 */ /* 0x000fe20000010000 */
[----:B------:R-:W-:Y:S01]  /*08e0*/  SHF.L.U32 R115, R66, 0x10, RZ ;  /* 0x0000001042737819 */ /* 0x000fe200000006ff */
[----:B------:R-:W-:Y:S01]  /*08f0*/  FMUL.FTZ R66, R18, R49 ;  /* 0x0000003112427220 */ /* 0x000fe20000410000 */
[----:B------:R-:W-:Y:S01]  /*0900*/  SHF.L.U32 R46, R47, 0x10, RZ ;  /* 0x000000102f2e7819 */ /* 0x000fe200000006ff */
[----:B------:R-:W-:Y:S01]  /*0910*/  FFMA.FTZ R44, R55, R114, R44 ;  /* 0x00000072372c7223 */ /* 0x000fe2000001002c */
[----:B------:R-:W-:Y:S01]  /*0920*/  @P0 SHF.L.U32 R102, R107, 0x10, RZ ;  /* 0x000000106b660819 */ /* 0x000fe200000006ff */
[----:B------:R-:W-:Y:S01]  /*0930*/  FADD.FTZ R80, R109, R80 ;  /* 0x000000506d507221 */ /* 0x000fe20000010000 */
[----:B------:R-:W-:Y:S01]  /*0940*/  PRMT R107, R50, 0x7632, R107 ;  /* 0x00007632326b7816 */ /* 0x000fe2000000006b */
[-C--:B------:R-:W-:Y:S01]  /*0950*/  FFMA.FTZ R68, R67, R109.reuse, R68 ;  /* 0x0000006d43447223 */ /* 0x080fe20000010044 */
[----:B------:R-:W-:Y:S01]  /*0960*/  FMUL.FTZ R52, R12, R109 ;  /* 0x0000006d0c347220 */ /* 0x000fe20000410000 */
        /* <DEDUP_REMOVED lines=9> */
[----:B------:R-:W-:Y:S01]  /*0a00*/  PRMT R50, R51, 0x7632, R50 ;  /* 0x0000763233327816 */ /* 0x000fe20000000032 */
        /* <DEDUP_REMOVED lines=8> */
[----:B------:R-:W-:Y:S01]  /*0a90*/  SHF.L.U32 R50, R50, 0x10, RZ ;  /* 0x0000001032327819 */ /* 0x000fe200000006ff */
[----:B------:R-:W-:Y:S01]  /*0aa0*/  FMUL.FTZ R54, R14, R51 ;  /* 0x000000330e367220 */ /* 0x000fe20000410000 */
[----:B------:R-:W-:Y:S01]  /*0ab0*/  FADD.FTZ R45, R45, R110 ;  /* 0x0000006e2d2d7221 */ /* 0x000fe20000010000 */
[----:B------:R-:W-:Y:S01]  /*0ac0*/  FFMA.FTZ R47, R109, R110, R47 ;  /* 0x0000006e6d2f7223 */ /* 0x000fe2000001002f */
[----:B------:R-:W-:Y:S01]  /*0ad0*/  FMUL.FTZ R121, R105, R56 ;  /* 0x0000003869797220 */ /* 0x000fe20000410000 */
[----:B------:R-:W-:Y:S01]  /*0ae0*/  PRMT R111, R65, 0x7632, R111 ;  /* 0x00007632416f7816 */ /* 0x000fe2000000006f */
[-C--:B------:R-:W-:Y:S01]  /*0af0*/  FMUL.FTZ R108, R15, R50.reuse ;  /* 0x000000320f6c7220 */ /* 0x080fe20000410000 */
[----:B------:R-:W-:Y:S01]  /*0b00*/  FADD.FTZ R45, R45, R54 ;  /* 0x000000362d2d7221 */ /* 0x000fe20000010000 */
[----:B------:R-:W-:Y:S01]  /*0b10*/  SHF.L.U32 R65, R65, 0x10, RZ ;  /* 0x0000001041417819 */ /* 0x000fe200000006ff */
[----:B------:R-:W-:Y:S01]  /*0b20*/  FADD.FTZ R81, R50, R81 ;  /* 0x0000005132517221 */ /* 0x000fe20000010000 */
[----:B------:R-:W-:Y:S01]  /*0b30*/  FFMA.FTZ R69, R124, R50, R69 ;  /* 0x000000327c457223 */ /* 0x000fe20000010045 */
[----:B------:R-:W-:Y:S01]  /*0b40*/  FFMA.FTZ R47, R107, R54, R47 ;  /* 0x000000366b2f7223 */ /* 0x000fe2000001002f */
        /* <DEDUP_REMOVED lines=22> */
[----:B------:R-:W-:-:S02]  /*0cb0*/  FFMA.FTZ R50, R116, R65, R45 ;  /* 0x0000004174327223 */ /* 0x000fc4000001002d */
[-C--:B------:R-:W-:Y:S01]  /*0cc0*/  FFMA.FTZ R73, R118, R46.reuse, R73 ;  /* 0x0000002e76497223 */ /* 0x080fe20000010049 */
[----:B------:R-:W-:Y:S01]  /*0cd0*/  FADD.FTZ R85, R46, R85 ;  /* 0x000000552e557221 */ /* 0x000fe20000010000 */
        /* <DEDUP_REMOVED lines=53> */
.L_x_3608:
        /* <DEDUP_REMOVED lines=13> */
.L_x_3596:
        /* <DEDUP_REMOVED lines=53> */
[----:B------:R-:W-:Y:S01]  /*1450*/  FADD.FTZ R54, R54, -R107 ;  /* 0x8000006b36367221 */ /* 0x000fe20000010000 */
[----:B------:R-:W2:Y:S01]  /*1460*/  LDC.64 R56, c[0x0][0x2f8] ;  /* 0x0000be00ff387b82 */ /* 0x000ea20000000a00 */
[C---:B------:R-:W-:Y:S01]  /*1470*/  FMUL.FTZ R67, R105.reuse, R64 ;  /* 0x0000004069437220 */ /* 0x040fe20000410000 */
[C---:B------:R-:W-:Y:S01]  /*1480*/  FMUL.FTZ R114, R105.reuse, R114 ;  /* 0x0000007269727220 */ /* 0x040fe20000410000 */
[C---:B------:R-:W-:Y:S01]  /*1490*/  FMUL.FTZ R107, R105.reuse, R66 ;  /* 0x00000042696b7220 */ /* 0x040fe20000410000 */
[----:B------:R-:W-:Y:S01]  /*14a0*/  FMUL.FTZ R112, R105, R112 ;  /* 0x0000007069707220 */ /* 0x000fe20000410000 */
        /* <DEDUP_REMOVED lines=18> */
[----:B-1----:R-:W-:-:S04]  /*15d0*/  @P1 IMAD.WIDE.U32 R2, R103, 0x20, R44 ;  /* 0x0000002067021825 */ /* 0x002fc800078e002c */
        /* <DEDUP_REMOVED lines=102> */
[----:B------:R-:W-:-:S07]  /*1c40*/  MOV R39, R89 ;  /* 0x0000005900277202 */ /* 0x000fce0000000f00 */
.L_x_3594:
        /* <DEDUP_REMOVED lines=18> */
.L_x_3595:
[----:B------:R-:W-:Y:S01]  /*1d70*/  HFMA2.MMA R50, -RZ, RZ, 0, 9.5367431640625e-07 ;  /* 0x00000010ff327435 */ /* 0x000fe200000001ff */
[----:B------:R-:W-:Y:S02]  /*1d80*/  MOV R49, 0x1f ;  /* 0x0000001f00317802 */ /* 0x000fe40000000f00 */
[----:B------:R-:W-:-:S08]  /*1d90*/  MOV R48, 0xffffffff ;  /* 0xffffffff00307802 */ /* 0x000fd00000000f00 */
[----:B-----5:R-:W-:Y:S05]  /*1da0*/  WARPSYNC.COLLECTIVE R48, `(.L_x_3598) ;  /* 0x0000000030087348 */ /* 0x020fea0003c00000 */
[----:B------:R0:W1:Y:S02]  /*1db0*/  SHFL.DOWN P3, R46, R51, R50, R49 ;  /* 0x08000032332e7389 */ /* 0x0000640000060031 */
[----:B01---5:R-:W-:Y:S01]  /*1dc0*/  ENDCOLLECTIVE ;  /* 0x000000000000791b */ /* 0x023fe20003800000 */
.L_x_3598:
[----:B------:R-:W-:Y:S01]  /*1dd0*/  FADD.FTZ R117, R51, R46 ;  /* 0x0000002e33757221 */ /* 0x000fe20000010000 */
[----:B------:R-:W-:-:S07]  /*1de0*/  MOV R51, R45 ;  /* 0x0000002d00337202 */ /* 0x000fce0000000f00 */
[----:B------:R-:W-:Y:S05]  /*1df0*/  WARPSYNC.COLLECTIVE R48, `(.L_x_3599) ;  /* 0x0000000030087348 */ /* 0x000fea0003c00000 */
[----:B------:R0:W1:Y:S02]  /*1e00*/  SHFL.DOWN P3, R46, R51, R50, R49 ;  /* 0x08000032332e7389 */ /* 0x0000640000060031 */
[----:B01----:R-:W-:Y:S01]  /*1e10*/  ENDCOLLECTIVE ;  /* 0x000000000000791b */ /* 0x003fe20003800000 */
.L_x_3599:
[----:B------:R-:W-:Y:S01]  /*1e20*/  HFMA2.MMA R50, -RZ, RZ, 0, 4.76837158203125e-07 ;  /* 0x00000008ff327435 */ /* 0x000fe200000001ff */
[----:B------:R-:W-:Y:S02]  /*1e30*/  MOV R51, R117 ;  /* 0x0000007500337202 */ /* 0x000fe40000000f00 */
[----:B------:R-:W-:-:S08]  /*1e40*/  MOV R44, R46 ;  /* 0x0000002e002c7202 */ /* 0x000fd00000000f00 */
[----:B------:R-:W-:Y:S05]  /*1e50*/  WARPSYNC.COLLECTIVE R48, `(.L_x_3600) ;  /* 0x0000000030087348 */ /* 0x000fea0003c00000 */
[----:B------:R0:W1:Y:S02]  /*1e60*/  SHFL.DOWN P3, R46, R51, R50, R49 ;  /* 0x08000032332e7389 */ /* 0x0000640000060031 */
[----:B01----:R-:W-:Y:S01]  /*1e70*/  ENDCOLLECTIVE ;  /* 0x000000000000791b */ /* 0x003fe20003800000 */
.L_x_3600:
[----:B------:R-:W-:-:S05]  /*1e80*/  FADD.FTZ R44, R45, R44 ;  /* 0x0000002c2d2c7221 */ /* 0x000fca0000010000 */
[----:B------:R-:W-:Y:S01]  /*1e90*/  MOV R51, R44 ;  /* 0x0000002c00337202 */ /* 0x000fe20000000f00 */
[----:B------:R-:W-:-:S07]  /*1ea0*/  FADD.FTZ R119, R117, R46 ;  /* 0x0000002e75777221 */ /* 0x000fce0000010000 */
[----:B------:R-:W-:Y:S05]  /*1eb0*/  WARPSYNC.COLLECTIVE R48, `(.L_x_3601) ;  /* 0x0000000030087348 */ /* 0x000fea0003c00000 */
[----:B------:R0:W1:Y:S02]  /*1ec0*/  SHFL.DOWN P3, R46, R51, R50, R49 ;  /* 0x08000032332e7389 */ /* 0x0000640000060031 */
[----:B01----:R-:W-:Y:S01]  /*1ed0*/  ENDCOLLECTIVE ;  /* 0x000000000000791b */ /* 0x003fe20003800000 */
.L_x_3601:
[----:B------:R-:W-:Y:S01]  /*1ee0*/  HFMA2.MMA R50, -RZ, RZ, 0, 2.384185791015625e-07 ;  /* 0x00000004ff327435 */ /* 0x000fe200000001ff */
[----:B------:R-:W-:Y:S02]  /*1ef0*/  MOV R51, R119 ;  /* 0x0000007700337202 */ /* 0x000fe40000000f00 */
[----:B------:R-:W-:-:S08]  /*1f00*/  MOV R47, R46 ;  /* 0x0000002e002f7202 */ /* 0x000fd00000000f00 */
[----:B------:R-:W-:Y:S05]  /*1f10*/  WARPSYNC.COLLECTIVE R48, `(.L_x_3602) ;  /* 0x0000000030087348 */ /* 0x000fea0003c00000 */
[----:B------:R0:W1:Y:S02]  /*1f20*/  SHFL.DOWN P3, R46, R51, R50, R49 ;  /* 0x08000032332e7389 */ /* 0x0000640000060031 */
[----:B01----:R-:W-:Y:S01]  /*1f30*/  ENDCOLLECTIVE ;  /* 0x000000000000791b */ /* 0x003fe20003800000 */
.L_x_3602:
[----:B------:R-:W-:-:S05]  /*1f40*/  FADD.FTZ R125, R44, R47 ;  /* 0x0000002f2c7d7221 */ /* 0x000fca0000010000 */
[----:B------:R-:W-:Y:S01]  /*1f50*/  MOV R51, R125 ;  /* 0x0000007d00337202 */ /* 0x000fe20000000f00 */
[----:B------:R-:W-:-:S07]  /*1f60*/  FADD.FTZ R119, R119, R46 ;  /* 0x0000002e77777221 */ /* 0x000fce0000010000 */
[----:B------:R-:W-:Y:S05]  /*1f70*/  WARPSYNC.COLLECTIVE R48, `(.L_x_3603) ;  /* 0x0000000030087348 */ /* 0x000fea0003c00000 */
[----:B------:R0:W1:Y:S02]  /*1f80*/  SHFL.DOWN P3, R46, R51, R50, R49 ;  /* 0x08000032332e7389 */ /* 0x0000640000060031 */
[----:B01----:R-:W-:Y:S01]  /*1f90*/  ENDCOLLECTIVE ;  /* 0x000000000000791b */ /* 0x003fe20003800000 */
.L_x_3603:
[----:B------:R-:W-:Y:S01]  /*1fa0*/  HFMA2.MMA R50, -RZ, RZ, 0, 1.1920928955078125e-07 ;  /* 0x00000002ff327435 */ /* 0x000fe200000001ff */
[----:B------:R-:W-:Y:S02]  /*1fb0*/  MOV R51, R119 ;  /* 0x0000007700337202 */ /* 0x000fe40000000f00 */
[----:B------:R-:W-:-:S08]  /*1fc0*/  MOV R47, R46 ;  /* 0x0000002e002f7202 */ /* 0x000fd00000000f00 */
[----:B------:R-:W-:Y:S05]  /*1fd0*/  WARPSYNC.COLLECTIVE R48, `(.L_x_3604) ;  /* 0x0000000030087348 */ /* 0x000fea0003c00000 */
[----:B------:R0:W1:Y:S02]  /*1fe0*/  SHFL.DOWN P3, R46, R51, R50, R49 ;  /* 0x08000032332e7389 */ /* 0x0000640000060031 */
[----:B01----:R-:W-:Y:S01]  /*1ff0*/  ENDCOLLECTIVE ;  /* 0x000000000000791b */ /* 0x003fe20003800000 */
.L_x_3604:
[----:B------:R-:W-:-:S05]  /*2000*/  FADD.FTZ R125, R125, R47 ;  /* 0x0000002f7d7d7221 */ /* 0x000fca0000010000 */
[----:B------:R-:W-:Y:S01]  /*2010*/  MOV R51, R125 ;  /* 0x0000007d00337202 */ /* 0x000fe20000000f00 */
[----:B------:R-:W-:-:S07]  /*2020*/  FADD.FTZ R47, R119, R46 ;  /* 0x0000002e772f7221 */ /* 0x000fce0000010000 */
[----:B------:R-:W-:Y:S05]  /*2030*/  WARPSYNC.COLLECTIVE R48, `(.L_x_3605) ;  /* 0x0000000030087348 */ /* 0x000fea0003c00000 */
[----:B------:R0:W1:Y:S02]  /*2040*/  SHFL.DOWN P3, R46, R51, R50, R49 ;  /* 0x08000032332e7389 */ /* 0x0000640000060031 */
[----:B01----:R-:W-:Y:S01]  /*2050*/  ENDCOLLECTIVE ;  /* 0x000000000000791b */ /* 0x003fe20003800000 */
.L_x_3605:
[----:B------:R-:W-:Y:S01]  /*2060*/  HFMA2.MMA R50, -RZ, RZ, 0, 5.9604644775390625e-08 ;  /* 0x00000001ff327435 */ /* 0x000fe200000001ff */
[----:B------:R-:W-:Y:S02]  /*2070*/  MOV R51, R47 ;  /* 0x0000002f00337202 */ /* 0x000fe40000000f00 */
[----:B------:R-:W-:-:S08]  /*2080*/  MOV R45, R46 ;  /* 0x0000002e002d7202 */ /* 0x000fd00000000f00 */
[----:B------:R-:W-:Y:S05]  /*2090*/  WARPSYNC.COLLECTIVE R48, `(.L_x_3606) ;  /* 0x0000000030087348 */ /* 0x000fea0003c00000 */
[----:B------:R0:W1:Y:S02]  /*20a0*/  SHFL.DOWN P3, R46, R51, R50, R49 ;  /* 0x08000032332e7389 */ /* 0x0000640000060031 */
[----:B01----:R-:W-:Y:S01]  /*20b0*/  ENDCOLLECTIVE ;  /* 0x000000000000791b */ /* 0x003fe20003800000 */
.L_x_3606:
[----:B------:R-:W-:-:S05]  /*20c0*/  FADD.FTZ R45, R125, R45 ;  /* 0x0000002d7d2d7221 */ /* 0x000fca0000010000 */
[----:B------:R-:W-:Y:S02]  /*20d0*/  MOV R51, R45 ;  /* 0x0000002d00337202 */ /* 0x000fe40000000f00 */
[----:B------:R-:W-:-:S07]  /*20e0*/  MOV R44, R46 ;  /* 0x0000002e002c7202 */ /* 0x000fce0000000f00 */
[----:B------:R-:W-:Y:S05]  /*20f0*/  WARPSYNC.COLLECTIVE R48, `(.L_x_3607) ;  /* 0x0000000030087348 */ /* 0x000fea0003c00000 */
[----:B------:R0:W1:Y:S02]  /*2100*/  SHFL.DOWN P3, R46, R51, R50, R49 ;  /* 0x08000032332e7389 */ /* 0x0000640000060031 */
[----:B01----:R-:W-:Y:S01]  /*2110*/  ENDCOLLECTIVE ;  /* 0x000000000000791b */ /* 0x003fe20003800000 */
.L_x_3607:
[----:B------:R-:W-:Y:S05]  /*2120*/  BRA `(.L_x_3608) ;  /* 0xffffffec00c07947 */ /* 0x000fea000383ffff */
.L_x_3609:
        /* <DEDUP_REMOVED lines=13> */
.L_x_8759:


//--------------------- .text._ZN10layer_norm13ln_bwd_kernelINS_13Kernel_traitsIf13__nv_bfloat16fS2_fjLj2048ELj1ELj1ELj4ELj16ENS_18Kernel_traits_baseILj2048EfS2_fS2_fjLj128EEEEELb0ELb0ELb1ELb0EEEvNS_9BwdParamsE --------------------------
	.section	.text._ZN10layer_norm13ln_bwd_kernelINS_13Kernel_traitsIf13__nv_bfloat16fS2_fjLj2048ELj1ELj1ELj4ELj16ENS_18Kernel_traits_baseILj2048EfS2_fS2_fjLj128EEEEELb0ELb0ELb1ELb0EEEvNS_9BwdParamsE,"ax",@progbits
	.align	128
        .global         _ZN10layer_norm13ln_bwd_kernelINS_13Kernel_traitsIf13__nv_bfloat16fS2_fjLj2048ELj1ELj1ELj4ELj16ENS_18Kernel_traits_baseILj2048EfS2_fS2_fjLj128EEEEELb0ELb0ELb1ELb0EEEvNS_9BwdParamsE
        .type           _ZN10layer_norm13ln_bwd_kernelINS_13Kernel_traitsIf13__nv_bfloat16fS2_fjLj2048ELj1ELj1ELj4ELj16ENS_18Kernel_traits_baseILj2048EfS2_fS2_fjLj128EEEEELb0ELb0ELb1ELb0EEEvNS_9BwdParamsE,@function
        .size           _ZN10layer_norm13ln_bwd_kernelINS_13Kernel_traitsIf13__nv_bfloat16fS2_fjLj2048ELj1ELj1ELj4ELj16ENS_18Kernel_traits_baseILj2048EfS2_fS2_fjLj128EEEEELb0ELb0ELb1ELb0EEEvNS_9BwdParamsE,(.L_x_8760 - _ZN10layer_norm13ln_bwd_kernelINS_13Kernel_traitsIf13__nv_bfloat16fS2_fjLj2048ELj1ELj1ELj4ELj16ENS_18Kernel_traits_baseILj2048EfS2_fS2_fjLj128EEEEELb0ELb0ELb1ELb0EEEvNS_9BwdParamsE)
        .other          _ZN10layer_norm13ln_bwd_kernelINS_13Kernel_traitsIf13__nv_bfloat16fS2_fjLj2048ELj1ELj1ELj4ELj16ENS_18Kernel_traits_baseILj2048EfS2_fS2_fjLj128EEEEELb0ELb0ELb1ELb0EEEvNS_9BwdParamsE,@"STO_CUDA_ENTRY STV_DEFAULT"
_ZN10layer_norm13ln_bwd_kernelINS_13Kernel_traitsIf13__nv_bfloat16fS2_fjLj2048ELj1ELj1ELj4ELj16ENS_18Kernel_traits_baseILj2048EfS2_fS2_fjLj128EEEEELb0ELb0ELb1ELb0EEEvNS_9BwdParamsE:
.text._ZN10layer_norm13ln_bwd_kernelINS_13Kernel_traitsIf13__nv_bfloat16fS2_fjLj2048ELj1ELj1ELj4ELj16ENS_18Kernel_traits_baseILj2048EfS2_fS2_fjLj128EEEEELb0ELb0ELb1ELb0EEEvNS_9BwdParamsE:
        /* <DEDUP_REMOVED lines=55> */
.L_x_3656:
[----:B01----:R-:W1:Y:S08]  /*0370*/  LDC.64 R82, c[0x0][0x288] ;  /* 0x0000a200ff527b82 */ /* 0x003e700000000a00 */
        /* <DEDUP_REMOVED lines=26> */
.L_x_3615:
[----:B------:R-:W-:-:S07]  /*0520*/  VIADD R81, R98, 0x80 ;  /* 0x0000008062517836 */ /* 0x000fce0000000000 */
.L_x_3614:
[----:B------:R-:W-:Y:S05]  /*0530*/  BSYNC B1 ;  /* 0x0000000000017941 */ /* 0x000fea0003800000 */
.L_x_3613:
        /* <DEDUP_REMOVED lines=8> */
.L_x_3612:
        /* <DEDUP_REMOVED lines=25> */
[----:B------:R-:W5:Y:S04]  /*0750*/  @P0 LDG.E.128 R16, desc[UR4][R94.64] ;  /* 0x000000045e100981 */ /* 0x000f68000c1e1d00 */
[----:B------:R0:W5:Y:S01]  /*0760*/  @P0 LDG.E.128 R12, desc[UR4][R94.64+0x10] ;  /* 0x000010045e0c0981 */ /* 0x000162000c1e1d00 */
[----:B------:R-:W-:Y:S02]  /*0770*/  IADD3 R139, R98, 0x80, RZ ;  /* 0x00000080628b7810 */ /* 0x000fe40007ffe0ff */
[----:B------:R-:W-:Y:S01]  /*0780*/  IADD3 R136, R136, 0x80, RZ ;  /* 0x0000008088887810 */ /* 0x000fe20007ffe0ff */
[C-C-:B--2---:R-:W-:Y:S01]  /*0790*/  FADD.FTZ R3, -R135.reuse, R80.reuse ;  /* 0x0000005087037221 */ /* 0x144fe20000010100 */
[----:B------:R-:W-:Y:S01]  /*07a0*/  FADD.FTZ R103, -R135, R81 ;  /* 0x0000005187677221 */ /* 0x000fe20000010100 */
[----:B----4-:R-:W-:-:S02]  /*07b0*/  PRMT R80, R84, 0x7632, R80 ;  /* 0x0000763254507816 */ /* 0x010fc40000000050 */
[----:B------:R-:W-:Y:S01]  /*07c0*/  SHF.L.U32 R81, R84, 0x10, RZ ;  /* 0x0000001054517819 */ /* 0x000fe200000006ff */
[C---:B------:R-:W-:Y:S01]  /*07d0*/  IMAD.U32 R109, R87.reuse, 0x10000, RZ ;  /* 0x00010000576d7824 */ /* 0x040fe200078e00ff */
[C---:B------:R-:W-:Y:S02]  /*07e0*/  PRMT R84, R86.reuse, 0x7632, R84 ;  /* 0x0000763256547816 */ /* 0x040fe40000000054 */
[----:B------:R-:W-:Y:S02]  /*07f0*/  SHF.L.U32 R107, R86, 0x10, RZ ;  /* 0x00000010566b7819 */ /* 0x000fe400000006ff */
[----:B------:R-:W-:Y:S01]  /*0800*/  PRMT R86, R87, 0x7632, R86 ;  /* 0x0000763257567816 */ /* 0x000fe20000000056 */
[C---:B---3--:R-:W-:Y:S01]  /*0810*/  FADD.FTZ R87, -R135.reuse, R88 ;  /* 0x0000005887577221 */ /* 0x048fe20000010100 */
[----:B-----5:R-:W-:Y:S01]  /*0820*/  FMUL.FTZ R100, R96, R103 ;  /* 0x0000006760647220 */ /* 0x020fe20000410000 */
[----:B------:R-:W-:Y:S02]  /*0830*/  SHF.L.U32 R80, R80, 0x10, RZ ;  /* 0x0000001050507819 */ /* 0x000fe400000006ff */
[C---:B------:R-:W-:Y:S01]  /*0840*/  FMUL.FTZ R103, R96.reuse, R87 ;  /* 0x0000005760677220 */ /* 0x040fe20000410000 */
[----:B------:R-:W-:Y:S01]  /*0850*/  FMUL.FTZ R3, R96, R3 ;  /* 0x0000000360037220 */ /* 0x000fe20000410000 */
[----:B------:R-:W-:Y:S01]  /*0860*/  FMUL.FTZ R104, R64, R81 ;  /* 0x0000005140687220 */ /* 0x000fe20000410000 */
[----:B------:R-:W-:Y:S01]  /*0870*/  FADD.FTZ R105, -R135, R82 ;  /* 0x0000005287697221 */ /* 0x000fe20000010100 */
[----:B------:R-:W-:Y:S01]  /*0880*/  FADD.FTZ R28, R28, R107 ;  /* 0x0000006b1c1c7221 */ /* 0x000fe20000010000 */
[-C--:B------:R-:W-:Y:S01]  /*0890*/  FFMA.FTZ R44, R103, R107.reuse, R44 ;  /* 0x0000006b672c7223 */ /* 0x080fe2000001002c */
[----:B------:R-:W-:Y:S01]  /*08a0*/  FMUL.FTZ R108, R60, R107 ;  /* 0x0000006b3c6c7220 */ /* 0x000fe20000410000 */
[----:B------:R-:W-:Y:S01]  /*08b0*/  FADD.FTZ R83, -R135, R83 ;  /* 0x0000005387537221 */ /* 0x000fe20000010100 */
[----:B------:R-:W-:Y:S01]  /*08c0*/  PRMT R82, R85, 0x7632, R82 ;  /* 0x0000763255527816 */ /* 0x000fe20000000052 */
[----:B0-----:R-:W-:Y:S01]  /*08d0*/  FADD.FTZ R95, -R135, R90 ;  /* 0x0000005a875f7221 */ /* 0x001fe20000010100 */
        /* <DEDUP_REMOVED lines=8> */
[C---:B------:R-:W-:Y:S01]  /*0960*/  FMUL.FTZ R101, R96.reuse, R105 ;  /* 0x0000006960657220 */ /* 0x040fe20000410000 */
[----:B------:R-:W-:Y:S01]  /*0970*/  FMUL.FTZ R102, R96, R83 ;  /* 0x0000005360667220 */ /* 0x000fe20000410000 */
        /* <DEDUP_REMOVED lines=21> */
[----:B------:R-:W-:Y:S01]  /*0ad0*/  FADD.FTZ R91, -R135, R91 ;  /* 0x0000005b875b7221 */ /* 0x000fe20000010100 */
[----:B------:R-:W-:Y:S02]  /*0ae0*/  IMAD.U32 R86, R86, 0x10000, RZ ;  /* 0x0001000056567824 */ /* 0x000fe400078e00ff */
        /* <DEDUP_REMOVED lines=14> */
.L_x_3618:
[----:B------:R-:W-:Y:S05]  /*0bd0*/  BSYNC B1 ;  /* 0x0000000000017941 */ /* 0x000fea0003800000 */
.L_x_3617:
        /* <DEDUP_REMOVED lines=11> */
[----:B------:R-:W5:Y:S04]  /*0c90*/  @P0 LDG.E.128 R8, desc[UR4][R92.64] ;  /* 0x000000045c080981 */ /* 0x000f68000c1e1d00 */
[----:B------:R1:W5:Y:S01]  /*0ca0*/  @P0 LDG.E.128 R4, desc[UR4][R92.64+0x10] ;  /* 0x000010045c040981 */ /* 0x000362000c1e1d00 */
[C---:B--2---:R-:W-:Y:S01]  /*0cb0*/  FADD.FTZ R115, -R135.reuse, R80 ;  /* 0x0000005087737221 */ /* 0x044fe20000010100 */
[C---:B------:R-:W-:Y:S01]  /*0cc0*/  FADD.FTZ R117, -R135.reuse, R81 ;  /* 0x0000005187757221 */ /* 0x040fe20000010100 */
[C---:B------:R-:W-:Y:S01]  /*0cd0*/  FADD.FTZ R119, -R135.reuse, R82 ;  /* 0x0000005287777221 */ /* 0x040fe20000010100 */
[----:B------:R-:W-:Y:S01]  /*0ce0*/  FADD.FTZ R121, -R135, R83 ;  /* 0x0000005387797221 */ /* 0x000fe20000010100 */
[----:B-----5:R-:W-:Y:S01]  /*0cf0*/  FMUL.FTZ R115, R96, R115 ;  /* 0x0000007360737220 */ /* 0x020fe20000410000 */
[----:B----4-:R-:W-:-:S02]  /*0d00*/  PRMT R80, R84, 0x7632, R80 ;  /* 0x0000763254507816 */ /* 0x010fc40000000050 */
[----:B------:R-:W-:Y:S02]  /*0d10*/  SHF.L.U32 R81, R84, 0x10, RZ ;  /* 0x0000001054517819 */ /* 0x000fe400000006ff */
[----:B------:R-:W-:-:S03]  /*0d20*/  SHF.L.U32 R82, R80, 0x10, RZ ;  /* 0x0000001050527819 */ /* 0x000fc600000006ff */
[----:B------:R-:W-:Y:S01]  /*0d30*/  FMUL.FTZ R120, R56, R81 ;  /* 0x0000005138787220 */ /* 0x000fe20000410000 */
[----:B------:R-:W-:Y:S01]  /*0d40*/  PRMT R83, R85, 0x7632, R83 ;  /* 0x0000763255537816 */ /* 0x000fe20000000053 */
[----:B------:R-:W-:Y:S01]  /*0d50*/  FMUL.FTZ R118, R96, R121 ;  /* 0x0000007960767220 */ /* 0x000fe20000410000 */
[----:B------:R-:W-:Y:S01]  /*0d60*/  FADD.FTZ R24, R24, R81 ;  /* 0x0000005118187221 */ /* 0x000fe20000010000 */
[----:B------:R-:W-:Y:S01]  /*0d70*/  FFMA.FTZ R40, R115, R81, R40 ;  /* 0x0000005173287223 */ /* 0x000fe20000010028 */
[----:B------:R-:W-:Y:S01]  /*0d80*/  FADD.FTZ R80, R137, R120 ;  /* 0x0000007889507221 */ /* 0x000fe20000010000 */
[----:B------:R-:W-:Y:S01]  /*0d90*/  FMUL.FTZ R121, R57, R82 ;  /* 0x0000005239797220 */ /* 0x000fe20000410000 */
[----:B------:R-:W-:Y:S02]  /*0da0*/  IMAD.U32 R85, R85, 0x10000, RZ ;  /* 0x0001000055557824 */ /* 0x000fe400078e00ff */
[----:B------:R-:W-:Y:S01]  /*0db0*/  FMUL.FTZ R116, R96, R117 ;  /* 0x0000007560747220 */ /* 0x000fe20000410000 */
[----:B------:R-:W-:Y:S01]  /*0dc0*/  FFMA.FTZ R81, R115, R120, R138 ;  /* 0x0000007873517223 */ /* 0x000fe2000001008a */
[----:B------:R-:W-:-:S02]  /*0dd0*/  IMAD.U32 R84, R83, 0x10000, RZ ;  /* 0x0001000053547824 */ /* 0x000fc400078e00ff */
[----:B------:R-:W-:Y:S01]  /*0de0*/  FADD.FTZ R83, R80, R121 ;  /* 0x0000007950537221 */ /* 0x000fe20000010000 */
[----:B------:R-:W-:Y:S01]  /*0df0*/  FMUL.FTZ R117, R96, R119 ;  /* 0x0000007760757220 */ /* 0x000fe20000410000 */
[----:B------:R-:W-:Y:S01]  /*0e00*/  FMUL.FTZ R122, R58, R85 ;  /* 0x000000553a7a7220 */ /* 0x000fe20000410000 */
[----:B------:R-:W-:Y:S01]  /*0e10*/  FFMA.FTZ R80, R116, R121, R81 ;  /* 0x0000007974507223 */ /* 0x000fe20000010051 */
[----:B0-----:R-:W-:Y:S01]  /*0e20*/  PRMT R94, R86, 0x7632, R94 ;  /* 0x00007632565e7816 */ /* 0x001fe2000000005e */
[----:B------:R-:W-:Y:S01]  /*0e30*/  FFMA.FTZ R41, R116, R82, R41 ;  /* 0x0000005274297223 */ /* 0x000fe20000010029 */
[----:B------:R-:W-:Y:S01]  /*0e40*/  SHF.L.U32 R95, R86, 0x10, RZ ;  /* 0x00000010565f7819 */ /* 0x000fe200000006ff */
[----:B------:R-:W-:Y:S01]  /*0e50*/  FADD.FTZ R25, R25, R82 ;  /* 0x0000005219197221 */ /* 0x000fe20000010000 */
[----:B------:R-:W-:Y:S01]  /*0e60*/  PRMT R86, R87, 0x7632, R86 ;  /* 0x0000763257567816 */ /* 0x000fe20000000056 */
[----:B------:R-:W-:Y:S01]  /*0e70*/  FMUL.FTZ R125, R59, R84 ;  /* 0x000000543b7d7220 */ /* 0x000fe20000410000 */
[----:B-1----:R-:W-:Y:S01]  /*0e80*/  SHF.L.U32 R93, R87, 0x10, RZ ;  /* 0x00000010575d7819 */ /* 0x002fe200000006ff */
[----:B---3--:R-:W-:Y:S01]  /*0e90*/  FADD.FTZ R87, -R135, R88 ;  /* 0x0000005887577221 */ /* 0x008fe20000010100 */
[----:B------:R-:W-:Y:S01]  /*0ea0*/  FADD.FTZ R82, R83, R122 ;  /* 0x0000007a53527221 */ /* 0x000fe20000010000 */
[----:B------:R-:W-:Y:S01]  /*0eb0*/  FFMA.FTZ R81, R117, R122, R80 ;  /* 0x0000007a75517223 */ /* 0x000fe20000010050 */
[----:B------:R-:W-:Y:S01]  /*0ec0*/  SHF.L.U32 R94, R94, 0x10, RZ ;  /* 0x000000105e5e7819 */ /* 0x000fe200000006ff */
[C---:B------:R-:W-:Y:S01]  /*0ed0*/  FADD.FTZ R89, -R135.reuse, R89 ;  /* 0x0000005987597221 */ /* 0x040fe20000010100 */
[----:B------:R-:W-:Y:S01]  /*0ee0*/  FMUL.FTZ R119, R96, R87 ;  /* 0x0000005760777220 */ /* 0x000fe20000410000 */
[----:B------:R-:W-:Y:S01]  /*0ef0*/  FMUL.FTZ R124, R52, R95 ;  /* 0x0000005f347c7220 */ /* 0x000fe20000410000 */
[----:B------:R-:W-:Y:S01]  /*0f00*/  FADD.FTZ R83, R82, R125 ;  /* 0x0000007d52537221 */ /* 0x000fe20000010000 */
        /* <DEDUP_REMOVED lines=30> */
.L_x_3616:
[----:B------:R-:W-:Y:S05]  /*10f0*/  BSYNC B0 ;  /* 0x0000000000007941 */ /* 0x000fea0003800000 */
.L_x_3611:
        /* <DEDUP_REMOVED lines=25> */
.L_x_3669:
[----:B------:R-:W1:Y:S01]  /*1290*/  S2R R85, SR_CgaCtaId ;  /* 0x0000000000557919 */ /* 0x000e620000008800 */
[----:B------:R-:W-:Y:S01]  /*12a0*/  @!P0 LOP3.LUT R80, R80, 0x3, RZ, 0xc0, !PT ;  /* 0x0000000350508812 */ /* 0x000fe200078ec0ff */
[----:B----4-:R-:W-:Y:S01]  /*12b0*/  FADD.FTZ R88, R89, R88 ;  /* 0x0000005859587221 */ /* 0x010fe20000010000 */
[----:B------:R-:W-:Y:S01]  /*12c0*/  MOV R84, 0x400 ;  /* 0x0000040000547802 */ /* 0x000fe20000000f00 */
[----:B0--3--:R-:W-:Y:S01]  /*12d0*/  FADD.FTZ R89, R82, R83 ;  /* 0x0000005352597221 */ /* 0x009fe20000010000 */
[----:B------:R-:W-:Y:S05]  /*12e0*/  WARPSYNC.ALL ;  /* 0x0000000000007948 */ /* 0x000fea0003800000 */
[----:B------:R-:W-:Y:S01]  /*12f0*/  @!P0 IMAD.IADD R80, R81, 0x1, R80 ;  /* 0x0000000151508824 */ /* 0x000fe200078e0250 */
[----:B-----5:R-:W-:Y:S01]  /*1300*/  ISETP.GE.AND P5, PT, R133, 0x1, PT ;  /* 0x000000018500780c */ /* 0x020fe20003fa6270 */
[----:B------:R-:W-:-:S12]  /*1310*/  BSSY B0, `(.L_x_3620) ;  /* 0x00000b5000007945 */ /* 0x000fd80003800000 */
[----:B------:R-:W-:Y:S02]  /*1320*/  @P5 IADD3 R133, R133, -0x1, RZ ;  /* 0xffffffff85855810 */ /* 0x000fe40007ffe0ff */
[----:B------:R-:W-:-:S03]  /*1330*/  @P5 LOP3.LUT R99, R0, 0x7f, RZ, 0xc0, !PT ;  /* 0x0000007f00635812 */ /* 0x000fc600078ec0ff */
[----:B------:R-:W-:Y:S01]  /*1340*/  @P5 IMAD R133, R133, R2, RZ ;  /* 0x0000000285855224 */ /* 0x000fe200078e02ff */
[----:B-1----:R-:W-:-:S04]  /*1350*/  LEA R84, R85, R84, 0x18 ;  /* 0x0000005455547211 */ /* 0x002fc800078ec0ff */
[-C--:B------:R-:W-:Y:S02]  /*1360*/  @!P0 LEA R90, R80, R84.reuse, 0x3 ;  /* 0x00000054505a8211 */ /* 0x080fe400078e18ff */
[----:B------:R-:W-:-:S03]  /*1370*/  LEA R91, R81, R84, 0x3 ;  /* 0x00000054515b7211 */ /* 0x000fc600078e18ff */
[----:B------:R-:W-:Y:S01]  /*1380*/  @!P0 STS.64 [R90+0x2000], R88 ;  /* 0x002000585a008388 */ /* 0x000fe20000000a00 */
[----:B------:R-:W-:Y:S01]  /*1390*/  BAR.SYNC.DEFER_BLOCKING 0x0 ;  /* 0x0000000000007b1d */ /* 0x000fe20000010000 */
[----:B------:R-:W-:-:S05]  /*13a0*/  ISETP.NE.AND P0, PT, R131, RZ, PT ;  /* 0x000000ff8300720c */ /* 0x000fca0003f05270 */
[----:B------:R-:W2:Y:S04]  /*13b0*/  LDS.128 R80, [R91+0x2000] ;  /* 0x002000005b507984 */ /* 0x000ea80000000c00 */
[----:B------:R-:W0:Y:S01]  /*13c0*/  LDS.128 R84, [R91+0x2010] ;  /* 0x002010005b547984 */ /* 0x000e220000000c00 */
[----:B--2---:R-:W-:Y:S01]  /*13d0*/  FADD.FTZ R93, RZ, R80 ;  /* 0x00000050ff5d7221 */ /* 0x004fe20000010000 */
[----:B------:R-:W-:-:S03]  /*13e0*/  FADD.FTZ R80, RZ, R81 ;  /* 0x00000051ff507221 */ /* 0x000fc60000010000 */
[----:B------:R-:W-:Y:S01]  /*13f0*/  FADD.FTZ R93, R82, R93 ;  /* 0x0000005d525d7221 */ /* 0x000fe20000010000 */
[----:B------:R-:W-:Y:S01]  /*1400*/  FADD.FTZ R80, R83, R80 ;  /* 0x0000005053507221 */ /* 0x000fe20000010000 */
[----:B------:R-:W-:Y:S02]  /*1410*/  @P5 SHF.R.S32.HI R82, RZ, 0x1f, R133 ;  /* 0x0000001fff525819 */ /* 0x000fe40000011485 */
[----:B0-----:R-:W-:Y:S01]  /*1420*/  FADD.FTZ R93, R93, R84 ;  /* 0x000000545d5d7221 */ /* 0x001fe20000010000 */
[----:B------:R-:W-:Y:S01]  /*1430*/  FADD.FTZ R80, R80, R85 ;  /* 0x0000005550507221 */ /* 0x000fe20000010000 */
[----:B------:R-:W-:Y:S01]  /*1440*/  @P5 LEA.HI R82, R82, R133, RZ, 0x3 ;  /* 0x0000008552525211 */ /* 0x000fe200078f18ff */
[----:B------:R-:W-:Y:S02]  /*1450*/  IMAD.MOV.U32 R85, RZ, RZ, RZ ;  /* 0x000000ffff557224 */ /* 0x000fe400078e00ff */
[----:B------:R-:W-:Y:S01]  /*1460*/  FADD.FTZ R86, R86, R93 ;  /* 0x0000005d56567221 */ /* 0x000fe20000010000 */
[----:B------:R-:W-:Y:S01]  /*1470*/  FADD.FTZ R80, R87, R80 ;  /* 0x0000005057507221 */ /* 0x000fe20000010000 */
[----:B------:R-:W-:-:S02]  /*1480*/  @P5 LEA.HI.SX32 R85, R82, R99, 0x1d ;  /* 0x0000006352555211 */ /* 0x000fc400078feaff */
        /* <DEDUP_REMOVED lines=19> */
.L_x_3623:
[----:B------:R-:W-:Y:S05]  /*15c0*/  BSYNC B1 ;  /* 0x0000000000017941 */ /* 0x000fea0003800000 */
.L_x_3622:
        /* <DEDUP_REMOVED lines=11> */
.L_x_3625:
[----:B------:R-:W-:Y:S05]  /*1680*/  BSYNC B1 ;  /* 0x0000000000017941 */ /* 0x000fea0003800000 */
.L_x_3624:
        /* <DEDUP_REMOVED lines=11> */
.L_x_3627:
[----:B------:R-:W-:Y:S05]  /*1740*/  BSYNC B1 ;  /* 0x0000000000017941 */ /* 0x000fea0003800000 */
.L_x_3626:
        /* <DEDUP_REMOVED lines=11> */
.L_x_3629:
[----:B------:R-:W-:Y:S05]  /*1800*/  BSYNC B1 ;  /* 0x0000000000017941 */ /* 0x000fea0003800000 */
.L_x_3628:
        /* <DEDUP_REMOVED lines=11> */
.L_x_3631:
[----:B------:R-:W-:Y:S05]  /*18c0*/  BSYNC B1 ;  /* 0x0000000000017941 */ /* 0x000fea0003800000 */
.L_x_3630:
        /* <DEDUP_REMOVED lines=11> */
.L_x_3633:
[----:B------:R-:W-:Y:S05]  /*1980*/  BSYNC B1 ;  /* 0x0000000000017941 */ /* 0x000fea0003800000 */
.L_x_3632:
        /* <DEDUP_REMOVED lines=11> */
.L_x_3635:
[----:B------:R-:W-:Y:S05]  /*1a40*/  BSYNC B1 ;  /* 0x0000000000017941 */ /* 0x000fea0003800000 */
.L_x_3634:
        /* <DEDUP_REMOVED lines=14> */
.L_x_3637:
[----:B------:R-:W-:Y:S05]  /*1b30*/  BSYNC B1 ;  /* 0x0000000000017941 */ /* 0x000fea0003800000 */
.L_x_3636:
[----:B------:R-:W1:Y:S01]  /*1b40*/  @P5 LDC R81, c[0x0][0x29c] ;  /* 0x0000a700ff515b82 */ /* 0x000e620000000800 */
[----:B------:R-:W-:Y:S02]  /*1b50*/  ISETP.NE.U32.AND P0, PT, R82, RZ, PT ;  /* 0x000000ff5200720c */ /* 0x000fe40003f05070 */
[----:B------:R-:W-:Y:S02]  /*1b60*/  SEL R69, R86, R69, P6 ;  /* 0x0000004556457207 */ /* 0x000fe40003000000 */
[----:B------:R-:W-:Y:S02]  /*1b70*/  ISETP.NE.AND.EX P0, PT, R83, RZ, PT, P0 ;  /* 0x000000ff5300720c */ /* 0x000fe40003f05300 */
[----:B------:R-:W-:Y:S01]  /*1b80*/  SEL R68, R87, R68, P6 ;  /* 0x0000004457447207 */ /* 0x000fe20003000000 */
[----:B------:R-:W2:Y:S01]  /*1b90*/  @P5 LDC R134, c[0x0][0x29c] ;  /* 0x0000a700ff865b82 */ /* 0x000ea20000000800 */
[----:B------:R-:W-:Y:S01]  /*1ba0*/  SEL R70, R91, R70, P6 ;  /* 0x000000465b467207 */ /* 0x000fe20003000000 */
[----:B0-----:R-:W-:Y:S01]  /*1bb0*/  @P5 FMUL.FTZ R87, R87, R94 ;  /* 0x0000005e57575220 */ /* 0x001fe20000410000 */
[----:B------:R-:W-:-:S02]  /*1bc0*/  SEL R72, R93, R72, P6 ;  /* 0x000000485d487207 */ /* 0x000fc40003000000 */
[----:B------:R-:W-:Y:S02]  /*1bd0*/  SEL R74, R95, R74, P6 ;  /* 0x0000004a5f4a7207 */ /* 0x000fe40003000000 */
[----:B------:R-:W-:Y:S01]  /*1be0*/  SEL R71, R88, R71, P6 ;  /* 0x0000004758477207 */ /* 0x000fe20003000000 */
[----:B------:R-:W0:Y:S01]  /*1bf0*/  @P5 LDC R136, c[0x0][0x29c] ;  /* 0x0000a700ff885b82 */ /* 0x000e220000000800 */
[----:B------:R-:W-:Y:S02]  /*1c00*/  SEL R73, R90, R73, P6 ;  /* 0x000000495a497207 */ /* 0x000fe40003000000 */
[----:B------:R-:W-:Y:S02]  /*1c10*/  SEL R75, R92, R75, P6 ;  /* 0x0000004b5c4b7207 */ /* 0x000fe40003000000 */
[----:B------:R-:W-:-:S03]  /*1c20*/  @P5 F2FP.BF16.F32.PACK_AB R87, RZ, R87 ;  /* 0x00000057ff57523e */ /* 0x000fc600000010ff */
[----:B------:R-:W3:Y:S01]  /*1c30*/  @P5 LDC R138, c[0x0][0x29c] ;  /* 0x0000a700ff8a5b82 */ /* 0x000ee20000000800 */
[----:B-1----:R-:W-:Y:S01]  /*1c40*/  @P5 FMUL.FTZ R86, R86, R81 ;  /* 0x0000005156565220 */ /* 0x002fe20000410000 */
[----:B------:R-:W-:-:S04]  /*1c50*/  @P5 PRMT R76, R87, 0x7610, R76 ;  /* 0x00007610574c5816 */ /* 0x000fc8000000004c */
[----:B------:R-:W-:Y:S02]  /*1c60*/  @P5 F2FP.BF16.F32.PACK_AB R86, RZ, R86 ;  /* 0x00000056ff56523e */ /* 0x000fe400000010ff */
[----:B------:R-:W1:Y:S01]  /*1c70*/  @P5 LDC R133, c[0x0][0x29c] ;  /* 0x0000a700ff855b82 */ /* 0x000e620000000800 */
[----:B--2---:R-:W-:Y:S01]  /*1c80*/  @P5 FMUL.FTZ R91, R91, R134 ;  /* 0x000000865b5b5220 */ /* 0x004fe20000410000 */
[----:B------:R-:W-:-:S04]  /*1c90*/  @P5 PRMT R76, R76, 0x5410, R86 ;  /* 0x000054104c4c5816 */ /* 0x000fc80000000056 */
[----:B------:R-:W-:Y:S02]  /*1ca0*/  @P5 F2FP.BF16.F32.PACK_AB R91, RZ, R91 ;  /* 0x0000005bff5b523e */ /* 0x000fe400000010ff */
[----:B------:R-:W2:Y:S01]  /*1cb0*/  @P5 LDC R135, c[0x0][0x29c] ;  /* 0x0000a700ff875b82 */ /* 0x000ea20000000800 */
[----:B0-----:R-:W-:Y:S01]  /*1cc0*/  @P5 FMUL.FTZ R93, R93, R136 ;  /* 0x000000885d5d5220 */ /* 0x001fe20000410000 */
[----:B------:R-:W-:-:S04]  /*1cd0*/  @P5 PRMT R77, R91, 0x7610, R77 ;  /* 0x000076105b4d5816 */ /* 0x000fc8000000004d */
[----:B------:R-:W-:Y:S02]  /*1ce0*/  @P5 F2FP.BF16.F32.PACK_AB R93, RZ, R93 ;  /* 0x0000005dff5d523e */ /* 0x000fe400000010ff */
[----:B------:R-:W0:Y:S01]  /*1cf0*/  @P5 LDC R137, c[0x0][0x29c] ;  /* 0x0000a700ff895b82 */ /* 0x000e220000000800 */
        /* <DEDUP_REMOVED lines=8> */
[----:B--2---:R-:W-:Y:S01]  /*1d80*/  @P5 FMUL.FTZ R90, R90, R135 ;  /* 0x000000875a5a5220 */ /* 0x004fe20000410000 */
[----:B------:R-:W-:-:S04]  /*1d90*/  @P5 PRMT R77, R77, 0x5410, R88 ;  /* 0x000054104d4d5816 */ /* 0x000fc80000000058 */
[----:B------:R-:W-:Y:S01]  /*1da0*/  @P5 F2FP.BF16.F32.PACK_AB R90, RZ, R90 ;  /* 0x0000005aff5a523e */ /* 0x000fe200000010ff */
[----:B0-----:R-:W-:-:S03]  /*1db0*/  @P5 FMUL.FTZ R92, R92, R137 ;  /* 0x000000895c5c5220 */ /* 0x001fc60000410000 */
[----:B------:R-:W-:Y:S02]  /*1dc0*/  @P5 PRMT R78, R78, 0x5410, R90 ;  /* 0x000054104e4e5816 */ /* 0x000fe4000000005a */
[----:B------:R-:W-:Y:S01]  /*1dd0*/  @P5 F2FP.BF16.F32.PACK_AB R92, RZ, R92 ;  /* 0x0000005cff5c523e */ /* 0x000fe200000010ff */
[----:B---3--:R-:W-:-:S03]  /*1de0*/  @P0 IMAD.WIDE.U32 R82, R98, 0x20, R82 ;  /* 0x0000002062520825 */ /* 0x008fc600078e0052 */
[----:B------:R-:W-:Y:S02]  /*1df0*/  @P5 PRMT R79, R79, 0x5410, R92 ;  /* 0x000054104f4f5816 */ /* 0x000fe4000000005c */
[----:B------:R-:W-:Y:S01]  /*1e00*/  IADD3 R98, R98, 0x80, RZ ;  /* 0x0000008062627810 */ /* 0x000fe20007ffe0ff */
[----:B------:R0:W-:Y:S01]  /*1e10*/  @P0 STG.E.128 desc[UR4][R82.64], R68 ;  /* 0x0000004452000986 */ /* 0x0001e2000c101d04 */
[----:B-1----:R-:W-:-:S03]  /*1e20*/  @P5 IMAD.WIDE.U32 R80, R85, 0x10, R80 ;  /* 0x0000001055505825 */ /* 0x002fc600078e0050 */
[----:B------:R0:W-:Y:S01]  /*1e30*/  @P0 STG.E.128 desc[UR4][R82.64+0x10], R72 ;  /* 0x0000104852000986 */ /* 0x0001e2000c101d04 */
[----:B------:R-:W-:-:S03]  /*1e40*/  VIADD R85, R85, 0x80 ;  /* 0x0000008055557836 */ /* 0x000fc60000000000 */
[----:B------:R0:W-:Y:S04]  /*1e50*/  @P5 STG.E.128 desc[UR4][R80.64], R76 ;  /* 0x0000004c50005986 */ /* 0x0001e8000c101d04 */
.L_x_3621:
[----:B------:R-:W-:Y:S05]  /*1e60*/  BSYNC B0 ;  /* 0x0000000000007941 */ /* 0x000fea0003800000 */
.L_x_3620:
        /* <DEDUP_REMOVED lines=17> */
.L_x_3641:
[----:B------:R-:W-:Y:S05]  /*1f80*/  BSYNC B1 ;  /* 0x0000000000017941 */ /* 0x000fea0003800000 */
.L_x_3640:
        /* <DEDUP_REMOVED lines=11> */
.L_x_3643:
[----:B------:R-:W-:Y:S05]  /*2040*/  BSYNC B1 ;  /* 0x0000000000017941 */ /* 0x000fea0003800000 */
.L_x_3642:
        /* <DEDUP_REMOVED lines=11> */
.L_x_3645:
[----:B------:R-:W-:Y:S05]  /*2100*/  BSYNC B1 ;  /* 0x0000000000017941 */ /* 0x000fea0003800000 */
.L_x_3644:
        /* <DEDUP_REMOVED lines=11> */
.L_x_3647:
[----:B------:R-:W-:Y:S05]  /*21c0*/  BSYNC B1 ;  /* 0x0000000000017941 */ /* 0x000fea0003800000 */
.L_x_3646:
        /* <DEDUP_REMOVED lines=11> */
.L_x_3649:
[----:B------:R-:W-:Y:S05]  /*2280*/  BSYNC B1 ;  /* 0x0000000000017941 */ /* 0x000fea0003800000 */
.L_x_3648:
        /* <DEDUP_REMOVED lines=11> */
.L_x_3651:
[----:B------:R-:W-:Y:S05]  /*2340*/  BSYNC B1 ;  /* 0x0000000000017941 */ /* 0x000fea0003800000 */
.L_x_3650:
        /* <DEDUP_REMOVED lines=11> */
.L_x_3653:
[----:B------:R-:W-:Y:S05]  /*2400*/  BSYNC B1 ;  /* 0x0000000000017941 */ /* 0x000fea0003800000 */
.L_x_3652:
        /* <DEDUP_REMOVED lines=22> */
.L_x_3655:
[----:B------:R-:W-:Y:S05]  /*2570*/  BSYNC B1 ;  /* 0x0000000000017941 */ /* 0x000fea0003800000 */
.L_x_3654:
[----:B0-----:R-:W-:Y:S01]  /*2580*/  @P5 FMUL.FTZ R82, R91, R92 ;  /* 0x0000005c5b525220 */ /* 0x001fe20000410000 */
[----:B------:R-:W-:Y:S01]  /*2590*/  @P5 FMUL.FTZ R83, R88, R135 ;  /* 0x0000008758535220 */ /* 0x000fe20000410000 */
[----:B------:R-:W-:Y:S01]  /*25a0*/  ISETP.NE.U32.AND P3, PT, R86, RZ, PT ;  /* 0x000000ff5600720c */ /* 0x000fe20003f65070 */
[----:B------:R-:W-:-:S04]  /*25b0*/  @P0 IMAD.WIDE.U32 R80, R98, 0x20, R80 ;  /* 0x0000002062500825 */ /* 0x000fc800078e0050 */
[----:B------:R-:W-:Y:S01]  /*25c0*/  @P5 FMUL.FTZ R89, R93, R136 ;  /* 0x000000885d595220 */ /* 0x000fe20000410000 */
[----:B------:R-:W-:Y:S01]  /*25d0*/  @P5 F2FP.BF16.F32.PACK_AB R84, RZ, R82 ;  /* 0x00000052ff54523e */ /* 0x000fe200000010ff */
[----:B----4-:R-:W-:Y:S01]  /*25e0*/  @P5 FMUL.FTZ R92, R95, R138 ;  /* 0x0000008a5f5c5220 */ /* 0x010fe20000410000 */
[----:B------:R-:W-:Y:S01]  /*25f0*/  @P5 F2FP.BF16.F32.PACK_AB R86, RZ, R83 ;  /* 0x00000053ff56523e */ /* 0x000fe200000010ff */
[----:B------:R-:W-:Y:S01]  /*2600*/  @P5 FMUL.FTZ R98, R133, R140 ;  /* 0x0000008c85625220 */ /* 0x000fe20000410000 */
[----:B------:R-:W0:Y:S01]  /*2610*/  @P5 LDC.64 R82, c[0x0][0x2f8] ;  /* 0x0000be00ff525b82 */ /* 0x000e220000000a00 */
[----:B------:R-:W-:Y:S01]  /*2620*/  ISETP.NE.AND.EX P3, PT, R87, RZ, PT, P3 ;  /* 0x000000ff5700720c */ /* 0x000fe20003f65330 */
        /* <DEDUP_REMOVED lines=12> */
[----:B------:R-:W-:Y:S01]  /*26f0*/  @P5 PRMT R79, R98, 0x7610, R79 ;  /* 0x00007610624f5816 */ /* 0x000fe2000000004f */
[----:B0-----:R-:W-:Y:S01]  /*2700*/  @P5 IMAD.WIDE.U32 R82, R85, 0x10, R82 ;  /* 0x0000001055525825 */ /* 0x001fe200078e0052 */
[----:B------:R-:W-:Y:S02]  /*2710*/  SEL R68, R91, R68, P3 ;  /* 0x000000445b447207 */ /* 0x000fe40001800000 */
        /* <DEDUP_REMOVED lines=14> */
.L_x_3639:
[----:B------:R-:W-:Y:S05]  /*2800*/  BSYNC B0 ;  /* 0x0000000000007941 */ /* 0x000fea0003800000 */
.L_x_3638:
[----:B------:R-:W-:Y:S02]  /*2810*/  IADD3 R97, R97, UR10, RZ ;  /* 0x0000000a61617c10 */ /* 0x000fe4000fffe0ff */
[----:B------:R-:W-:Y:S02]  /*2820*/  SEL R134, RZ, 0x1, P4 ;  /* 0x00000001ff867807 */ /* 0x000fe40002000000 */
[----:B------:R-:W-:-:S13]  /*2830*/  ISETP.GE.AND P0, PT, R97, UR11, PT ;  /* 0x0000000b61007c0c */ /* 0x000fda000bf06270 */
[----:B------:R-:W-:Y:S05]  /*2840*/  @!P0 BRA `(.L_x_3656) ;  /* 0xffffffd800c88947 */ /* 0x000fea000383ffff */
.L_x_3610:
        /* <DEDUP_REMOVED lines=13> */
[----:B------:R-:W-:-:S03]  /*2920*/  VIADD R7, R7, 0x80 ;  /* 0x0000008007077836 */ /* 0x000fc60000000000 */
[----:B------:R2:W-:Y:S04]  /*2930*/  STG.E.128 desc[UR4][R4.64], R48 ;  /* 0x0000003004007986 */ /* 0x0005e8000c101d04 */
[----:B------:R2:W-:Y:S02]  /*2940*/  STG.E.128 desc[UR4][R4.64+0x10], R44 ;  /* 0x0000102c04007986 */ /* 0x0005e4000c101d04 */
.L_x_3658:
[----:B------:R-:W-:Y:S05]  /*2950*/  BSYNC B0 ;  /* 0x0000000000007941 */ /* 0x000fea0003800000 */
.L_x_3657:
        /* <DEDUP_REMOVED lines=10> */
.L_x_3619:
[----:B--2---:R-:W-:Y:S01]  /*2a00*/  HFMA2.MMA R92, -RZ, RZ, 0, 9.5367431640625e-07 ;  /* 0x00000010ff5c7435 */ /* 0x004fe200000001ff */
[----:B------:R-:W-:Y:S01]  /*2a10*/  MOV R93, R137 ;  /* 0x00000089005d7202 */ /* 0x000fe20000000f00 */
[----:B------:R-:W-:Y:S01]  /*2a20*/  IMAD.MOV.U32 R90, RZ, RZ, -0x1 ;  /* 0xffffffffff5a7424 */ /* 0x000fe200078e00ff */
[----:B-1----:R-:W-:-:S08]  /*2a30*/  MOV R95, 0x1f ;  /* 0x0000001f005f7802 */ /* 0x002fd00000000f00 */
[----:B0----5:R-:W-:Y:S05]  /*2a40*/  WARPSYNC.COLLECTIVE R90, `(.L_x_3659) ;  /* 0x000000005a087348 */ /* 0x021fea0003c00000 */
[----:B------:R1:W2:Y:S02]  /*2a50*/  SHFL.DOWN P5, R91, R93, R92, R95 ;  /* 0x0800005c5d5b7389 */ /* 0x0002a400000a005f */
[----:B012--5:R-:W-:Y:S01]  /*2a60*/  ENDCOLLECTIVE ;  /* 0x000000000000791b */ /* 0x027fe20003800000 */
.L_x_3659:
[----:B------:R-:W-:Y:S02]  /*2a70*/  MOV R93, R138 ;  /* 0x0000008a005d7202 */ /* 0x000fe40000000f00 */
[----:B------:R-:W-:-:S07]  /*2a80*/  MOV R82, R91 ;  /* 0x0000005b00527202 */ /* 0x000fce0000000f00 */
[----:B------:R-:W-:Y:S05]  /*2a90*/  WARPSYNC.COLLECTIVE R90, `(.L_x_3660) ;  /* 0x000000005a087348 */ /* 0x000fea0003c00000 */
[----:B------:R0:W1:Y:S02]  /*2aa0*/  SHFL.DOWN P5, R91, R93, R92, R95 ;  /* 0x0800005c5d5b7389 */ /* 0x00006400000a005f */
[----:B01----:R-:W-:Y:S01]  /*2ab0*/  ENDCOLLECTIVE ;  /* 0x000000000000791b */ /* 0x003fe20003800000 */
.L_x_3660:
[----:B------:R-:W-:Y:S01]  /*2ac0*/  FADD.FTZ R82, R82, R137 ;  /* 0x0000008952527221 */ /* 0x000fe20000010000 */
[----:B------:R-:W-:-:S03]  /*2ad0*/  HFMA2.MMA R92, -RZ, RZ, 0, 4.76837158203125e-07 ;  /* 0x00000008ff5c7435 */ /* 0x000fc600000001ff */
[----:B------:R-:W-:Y:S01]  /*2ae0*/  IMAD.MOV.U32 R93, RZ, RZ, R82 ;  /* 0x000000ffff5d7224 */ /* 0x000fe200078e0052 */
[----:B------:R-:W-:-:S07]  /*2af0*/  MOV R83, R91 ;  /* 0x0000005b00537202 */ /* 0x000fce0000000f00 */
[----:B------:R-:W-:Y:S05]  /*2b00*/  WARPSYNC.COLLECTIVE R90, `(.L_x_3661) ;  /* 0x000000005a087348 */ /* 0x000fea0003c00000 */
[----:B------:R0:W1:Y:S02]  /*2b10*/  SHFL.DOWN P5, R91, R93, R92, R95 ;  /* 0x0800005c5d5b7389 */ /* 0x00006400000a005f */
[----:B01----:R-:W-:Y:S01]  /*2b20*/  ENDCOLLECTIVE ;  /* 0x000000000000791b */ /* 0x003fe20003800000 */
.L_x_3661:
[----:B------:R-:W-:-:S05]  /*2b30*/  FADD.FTZ R83, R83, R138 ;  /* 0x0000008a53537221 */ /* 0x000fca0000010000 */
[----:B------:R-:W-:Y:S02]  /*2b40*/  MOV R93, R83 ;  /* 0x00000053005d7202 */ /* 0x000fe40000000f00 */
[----:B------:R-:W-:-:S07]  /*2b50*/  MOV R85, R91 ;  /* 0x0000005b00557202 */ /* 0x000fce0000000f00 */
[----:B------:R-:W-:Y:S05]  /*2b60*/  WARPSYNC.COLLECTIVE R90, `(.L_x_3662) ;  /* 0x000000005a087348 */ /* 0x000fea0003c00000 */
[----:B------:R0:W1:Y:S02]  /*2b70*/  SHFL.DOWN P5, R91, R93, R92, R95 ;  /* 0x0800005c5d5b7389 */ /* 0x00006400000a005f */
[----:B01----:R-:W-:Y:S01]  /*2b80*/  ENDCOLLECTIVE ;  /* 0x000000000000791b */ /* 0x003fe20003800000 */
.L_x_3662:
[----:B------:R-:W-:Y:S01]  /*2b90*/  FADD.FTZ R85, R82, R85 ;  /* 0x0000005552557221 */ /* 0x000fe20000010000 */
[----:B------:R-:W-:-:S04]  /*2ba0*/  HFMA2.MMA R92, -RZ, RZ, 0, 2.384185791015625e-07 ;  /* 0x00000004ff5c7435 */ /* 0x000fc800000001ff */
[----:B------:R-:W-:Y:S01]  /*2bb0*/  MOV R93, R85 ;  /* 0x00000055005d7202 */ /* 0x000fe20000000f00 */
[----:B------:R-:W-:-:S07]  /*2bc0*/  IMAD.MOV.U32 R84, RZ, RZ, R91 ;  /* 0x000000ffff547224 */ /* 0x000fce00078e005b */
[----:B------:R-:W-:Y:S05]  /*2bd0*/  WARPSYNC.COLLECTIVE R90, `(.L_x_3663) ;  /* 0x000000005a087348 */ /* 0x000fea0003c00000 */
[----:B------:R0:W1:Y:S02]  /*2be0*/  SHFL.DOWN P5, R91, R93, R92, R95 ;  /* 0x0800005c5d5b7389 */ /* 0x00006400000a005f */
[----:B01----:R-:W-:Y:S01]  /*2bf0*/  ENDCOLLECTIVE ;  /* 0x000000000000791b */ /* 0x003fe20003800000 */
.L_x_3663:
[----:B------:R-:W-:-:S04]  /*2c00*/  FADD.FTZ R84, R83, R84 ;  /* 0x0000005453547221 */ /* 0x000fc80000010000 */
[----:B------:R-:W-:Y:S01]  /*2c10*/  IMAD.MOV.U32 R93, RZ, RZ, R84 ;  /* 0x000000ffff5d7224 */ /* 0x000fe200078e0054 */
[----:B------:R-:W-:-:S07]  /*2c20*/  MOV R86, R91 ;  /* 0x0000005b00567202 */ /* 0x000fce0000000f00 */
[----:B------:R-:W-:Y:S05]  /*2c30*/  WARPSYNC.COLLECTIVE R90, `(.L_x_3664) ;  /* 0x000000005a087348 */ /* 0x000fea0003c00000 */
[----:B------:R0:W1:Y:S02]  /*2c40*/  SHFL.DOWN P5, R91, R93, R92, R95 ;  /* 0x0800005c5d5b7389 */ /* 0x00006400000a005f */
[----:B01----:R-:W-:Y:S01]  /*2c50*/  ENDCOLLECTIVE ;  /* 0x000000000000791b */ /* 0x003fe20003800000 */
.L_x_3664:
[----:B------:R-:W-:Y:S01]  /*2c60*/  FADD.FTZ R86, R85, R86 ;  /* 0x0000005655567221 */ /* 0x000fe20000010000 */
[----:B------:R-:W-:-:S04]  /*2c70*/  HFMA2.MMA R92, -RZ, RZ, 0, 1.1920928955078125e-07 ;  /* 0x00000002ff5c7435 */ /* 0x000fc800000001ff */
[----:B------:R-:W-:Y:S02]  /*2c80*/  MOV R93, R86 ;  /* 0x00000056005d7202 */ /* 0x000fe40000000f00 */
[----:B------:R-:W-:-:S07]  /*2c90*/  MOV R87, R91 ;  /* 0x0000005b00577202 */ /* 0x000fce0000000f00 */
[----:B------:R-:W-:Y:S05]  /*2ca0*/  WARPSYNC.COLLECTIVE R90, `(.L_x_3665) ;  /* 0x000000005a087348 */ /* 0x000fea0003c00000 */
[----:B------:R0:W1:Y:S02]  /*2cb0*/  SHFL.DOWN P5, R91, R93, R92, R95 ;  /* 0x0800005c5d5b7389 */ /* 0x00006400000a005f */
[----:B01----:R-:W-:Y:S01]  /*2cc0*/  ENDCOLLECTIVE ;  /* 0x000000000000791b */ /* 0x003fe20003800000 */
.L_x_3665:
[----:B------:R-:W-:-:S05]  /*2cd0*/  FADD.FTZ R87, R84, R87 ;  /* 0x0000005754577221 */ /* 0x000fca0000010000 */
[----:B------:R-:W-:Y:S01]  /*2ce0*/  MOV R93, R87 ;  /* 0x00000057005d7202 */ /* 0x000fe20000000f00 */
[----:B------:R-:W-:-:S07]  /*2cf0*/  IMAD.MOV.U32 R89, RZ, RZ, R91 ;  /* 0x000000ffff597224 */ /* 0x000fce00078e005b */
[----:B------:R-:W-:Y:S05]  /*2d00*/  WARPSYNC.COLLECTIVE R90, `(.L_x_3666) ;  /* 0x000000005a087348 */ /* 0x000fea0003c00000 */
[----:B------:R0:W1:Y:S02]  /*2d10*/  SHFL.DOWN P5, R91, R93, R92, R95 ;  /* 0x0800005c5d5b7389 */ /* 0x00006400000a005f */
[----:B01----:R-:W-:Y:S01]  /*2d20*/  ENDCOLLECTIVE ;  /* 0x000000000000791b */ /* 0x003fe20003800000 */
.L_x_3666:
[----:B------:R-:W-:-:S05]  /*2d30*/  FADD.FTZ R89, R86, R89 ;  /* 0x0000005956597221 */ /* 0x000fca0000010000 */
[----:B------:R-:W-:Y:S01]  /*2d40*/  MOV R93, R89 ;  /* 0x00000059005d7202 */ /* 0x000fe20000000f00 */
[----:B------:R-:W-:Y:S01]  /*2d50*/  IMAD.MOV.U32 R92, RZ, RZ, 0x1 ;  /* 0x00000001ff5c7424 */ /* 0x000fe200078e00ff */
[----:B------:R-:W-:-:S07]  /*2d60*/  MOV R88, R91 ;  /* 0x0000005b00587202 */ /* 0x000fce0000000f00 */
[----:B------:R-:W-:Y:S05]  /*2d70*/  WARPSYNC.COLLECTIVE R90, `(.L_x_3667) ;  /* 0x000000005a087348 */ /* 0x000fea0003c00000 */
[----:B------:R0:W1:Y:S02]  /*2d80*/  SHFL.DOWN P5, R91, R93, R92, R95 ;  /* 0x0800005c5d5b7389 */ /* 0x00006400000a005f */
[----:B01----:R-:W-:Y:S01]  /*2d90*/  ENDCOLLECTIVE ;  /* 0x000000000000791b */ /* 0x003fe20003800000 */
.L_x_3667:
[----:B------:R-:W-:-:S05]  /*2da0*/  FADD.FTZ R82, R87, R88 ;  /* 0x0000005857527221 */ /* 0x000fca0000010000 */
[----:B------:R-:W-:Y:S02]  /*2db0*/  MOV R93, R82 ;  /* 0x00000052005d7202 */ /* 0x000fe40000000f00 */
[----:B------:R-:W-:-:S07]  /*2dc0*/  MOV R88, R91 ;  /* 0x0000005b00587202 */ /* 0x000fce0000000f00 */
[----:B------:R-:W-:Y:S05]  /*2dd0*/  WARPSYNC.COLLECTIVE R90, `(.L_x_3668) ;  /* 0x000000005a087348 */ /* 0x000fea0003c00000 */
[----:B------:R0:W1:Y:S02]  /*2de0*/  SHFL.DOWN P5, R91, R93, R92, R95 ;  /* 0x0800005c5d5b7389 */ /* 0x00006400000a005f */
[----:B01----:R-:W-:Y:S01]  /*2df0*/  ENDCOLLECTIVE ;  /* 0x000000000000791b */ /* 0x003fe20003800000 */
.L_x_3668:
[----:B------:R-:W-:Y:S01]  /*2e00*/  MOV R83, R91 ;  /* 0x0000005b00537202 */ /* 0x000fe20000000f00 */
[----:B------:R-:W-:Y:S06]  /*2e10*/  BRA `(.L_x_3669) ;  /* 0xffffffe4001c7947 */ /* 0x000fec000383ffff */
.L_x_3670:
        /* <DEDUP_REMOVED lines=14> */
.L_x_8760:


//--------------------- .text._ZN10layer_norm13ln_bwd_kernelINS_13Kernel_traitsIf13__nv_bfloat16fS2_fjLj2048ELj1ELj1ELj4ELj16ENS_18Kernel_traits_baseILj2048EfS2_fS2_fjLj128EEEEELb0ELb0ELb1ELb1EEEvNS_9BwdParamsE --------------------------
	.section	.text._ZN10layer_norm13ln_bwd_kernelINS_13Kernel_traitsIf13__nv_bfloat16fS2_fjLj2048ELj1ELj1ELj4ELj16ENS_18Kernel_traits_baseILj2048EfS2_fS2_fjLj128EEEEELb0ELb0ELb1ELb1EEEvNS_9BwdParamsE,"ax",@progbits
	.align	128
        .global         _ZN10layer_norm13ln_bwd_kernelINS_13Kernel_traitsIf13__nv_bfloat16fS2_fjLj2048ELj1ELj1ELj4ELj16ENS_18Kernel_traits_baseILj2048EfS2_fS2_fjLj128EEEEELb0ELb0ELb1ELb1EEEvNS_9BwdParamsE
        .type           _ZN10layer_norm13ln_bwd_kernelINS_13Kernel_traitsIf13__nv_bfloat16fS2_fjLj2048ELj1ELj1ELj4ELj16ENS_18Kernel_traits_baseILj2048EfS2_fS2_fjLj128EEEEELb0ELb0ELb1ELb1EEEvNS_9BwdParamsE,@function
        .size           _ZN10layer_norm13ln_bwd_kernelINS_13Kernel_traitsIf13__nv_bfloat16fS2_fjLj2048ELj1ELj1ELj4ELj16ENS_18Kernel_traits_baseILj2048EfS2_fS2_fjLj128EEEEELb0ELb0ELb1ELb1EEEvNS_9BwdParamsE,(.L_x_8761 - _ZN10layer_norm13ln_bwd_kernelINS_13Kernel_traitsIf13__nv_bfloat16fS2_fjLj2048ELj1ELj1ELj4ELj16ENS_18Kernel_traits_baseILj2048EfS2_fS2_fjLj128EEEEELb0ELb0ELb1ELb1EEEvNS_9BwdParamsE)
        .other          _ZN10layer_norm13ln_bwd_kernelINS_13Kernel_traitsIf13__nv_bfloat16fS2_fjLj2048ELj1ELj1ELj4ELj16ENS_18Kernel_traits_baseILj2048EfS2_fS2_fjLj128EEEEELb0ELb0ELb1ELb1EEEvNS_9BwdParamsE,@"STO_CUDA_ENTRY STV_DEFAULT"
_ZN10layer_norm13ln_bwd_kernelINS_13Kernel_traitsIf13__nv_bfloat16fS2_fjLj2048ELj1ELj1ELj4ELj16ENS_18Kernel_traits_baseILj2048EfS2_fS2_fjLj128EEEEELb0ELb0ELb1ELb1EEEvNS_9BwdParamsE:
.text._ZN10layer_norm13ln_bwd_kernelINS_13Kernel_traitsIf13__nv_bfloat16fS2_fjLj2048ELj1ELj1ELj4ELj16ENS_18Kernel_traits_baseILj2048EfS2_fS2_fjLj128EEEEELb0ELb0ELb1ELb1EEEvNS_9BwdParamsE:
        /* <DEDUP_REMOVED lines=29> */
.L_x_3671:
        /* <DEDUP_REMOVED lines=28> */
.L_x_3709:
[----:B0-----:R-:W0:Y:S08]  /*0390*/  LDC.64 R82, c[0x0][0x288] ;  /* 0x0000a200ff527b82 */ /* 0x001e300000000a00 */
[----:B------:R-:W1:Y:S08]  /*03a0*/  LDC.64 R84, c[0x0][0x258] ;  /* 0x00009600ff547b82 */ /* 0x000e700000000a00 */
[----:B------:R-:W2:Y:S01]  /*03b0*/  LDC.64 R86, c[0x0][0x280] ;  /* 0x0000a000ff567b82 */ /* 0x000ea20000000a00 */
[----:B0-----:R-:W-:-:S07]  /*03c0*/  IMAD.WIDE R82, R93, 0x4, R82 ;  /* 0x000000045d527825 */ /* 0x001fce00078e0252 */
[----:B------:R-:W0:Y:S01]  /*03d0*/  LDC R90, c[0x0][0x218] ;  /* 0x00008600ff5a7b82 */ /* 0x000e220000000800 */
[----:B------:R3:W4:Y:S01]  /*03e0*/  LDG.E R129, desc[UR4][R82.64] ;  /* 0x0000000452817981 */ /* 0x000722000c1e1900 */
[----:B-1----:R-:W-:-:S06]  /*03f0*/  IMAD.WIDE R84, R93, 0x4, R84 ;  /* 0x000000045d547825 */ /* 0x002fcc00078e0254 */
[----:B------:R-:W3:Y:S01]  /*0400*/  LDC.64 R80, c[0x0][0x2c8] ;  /* 0x0000b200ff507b82 */ /* 0x000ee20000000a00 */
[----:B-----5:R1:W5:Y:S01]  /*0410*/  LDG.E R96, desc[UR4][R84.64] ;  /* 0x0000000454607981 */ /* 0x020362000c1e1900 */
        /* <DEDUP_REMOVED lines=8> */
[----:B---3--:R-:W-:-:S04]  /*04a0*/  IMAD.WIDE.U32 R82, R91, 0x20, R80 ;  /* 0x000000205b527825 */ /* 0x008fc800078e0050 */
[----:B------:R-:W-:Y:S01]  /*04b0*/  IMAD.WIDE.U32 R80, R97, 0x20, R80 ;  /* 0x0000002061507825 */ /* 0x000fe200078e0050 */
[----:B----4-:R-:W-:-:S13]  /*04c0*/  ISETP.GT.AND P5, PT, R129, RZ, PT ;  /* 0x000000ff8100720c */ /* 0x010fda0003fa4270 */
[----:B-1----:R-:W-:Y:S05]  /*04d0*/  @P5 BRA `(.L_x_3674) ;  /* 0x0000000000305947 */ /* 0x002fea0003800000 */
        /* <DEDUP_REMOVED lines=12> */
.L_x_3674:
        /* <DEDUP_REMOVED lines=11> */
[C---:B-1----:R-:W-:Y:S01]  /*0650*/  IMAD.WIDE.U32 R108, R85.reuse, 0x10, R100 ;  /* 0x00000010556c7825 */ /* 0x042fe200078e0064 */
[----:B------:R-:W-:-:S05]  /*0660*/  IADD3 R85, R85, 0x80, RZ ;  /* 0x0000008055557810 */ /* 0x000fca0007ffe0ff */
[----:B------:R-:W4:Y:S01]  /*0670*/  LDG.E.128 R108, desc[UR4][R108.64] ;  /* 0x000000046c6c7981 */ /* 0x000f22000c1e1d00 */
[----:B--2---:R-:W-:-:S04]  /*0680*/  IMAD.WIDE.U32 R98, R91, 0x20, R120 ;  /* 0x000000205b627825 */ /* 0x004fc800078e0078 */
[----:B------:R-:W-:Y:S01]  /*0690*/  IMAD.WIDE.U32 R120, R97, 0x20, R120 ;  /* 0x0000002061787825 */ /* 0x000fe200078e0078 */
[----:B------:R-:W2:Y:S03]  /*06a0*/  LDG.E.128 R104, desc[UR4][R98.64] ;  /* 0x0000000462687981 */ /* 0x000ea6000c1e1d00 */
[----:B------:R-:W-:Y:S01]  /*06b0*/  IMAD.WIDE.U32 R100, R85, 0x10, R100 ;  /* 0x0000001055647825 */ /* 0x000fe200078e0064 */
[----:B------:R3:W2:Y:S04]  /*06c0*/  LDG.E.128 R112, desc[UR4][R98.64+0x10] ;  /* 0x0000100462707981 */ /* 0x0006a8000c1e1d00 */
[----:B------:R-:W2:Y:S04]  /*06d0*/  LDG.E.128 R84, desc[UR4][R120.64+0x10] ;  /* 0x0000100478547981 */ /* 0x000ea8000c1e1d00 */
[----:B------:R-:W2:Y:S04]  /*06e0*/  LDG.E.128 R100, desc[UR4][R100.64] ;  /* 0x0000000464647981 */ /* 0x000ea8000c1e1d00 */
[----:B------:R4:W2:Y:S01]  /*06f0*/  LDG.E.128 R116, desc[UR4][R120.64] ;  /* 0x0000000478747981 */ /* 0x0008a2000c1e1d00 */
[----:B0-----:R-:W-:Y:S01]  /*0700*/  IMAD.U32 R2, RZ, RZ, UR14 ;  /* 0x0000000eff027e24 */ /* 0x001fe2000f8e00ff */
        /* <DEDUP_REMOVED lines=8> */
[----:B---3--:R-:W-:Y:S02]  /*0790*/  FSEL R98, R3, RZ, !P0 ;  /* 0x000000ff03627208 */ /* 0x008fe40004000000 */
[C---:B----4-:R-:W-:Y:S02]  /*07a0*/  PRMT R120, R108.reuse, 0x7632, R120 ;  /* 0x000076326c787816 */ /* 0x050fe40000000078 */
[----:B------:R-:W-:Y:S01]  /*07b0*/  SHF.L.U32 R123, R108, 0x10, RZ ;  /* 0x000000106c7b7819 */ /* 0x000fe200000006ff */
[C---:B------:R-:W-:Y:S01]  /*07c0*/  IMAD.U32 R125, R109.reuse, 0x10000, RZ ;  /* 0x000100006d7d7824 */ /* 0x040fe200078e00ff */
[----:B------:R-:W-:Y:S01]  /*07d0*/  PRMT R122, R109, 0x7632, R122 ;  /* 0x000076326d7a7816 */ /* 0x000fe2000000007a */
[----:B--2---:R-:W-:Y:S01]  /*07e0*/  FADD.FTZ R3, -R98, R104 ;  /* 0x0000006862037221 */ /* 0x004fe20000010100 */
[----:B------:R-:W-:Y:S01]  /*07f0*/  SHF.L.U32 R120, R120, 0x10, RZ ;  /* 0x0000001078787819 */ /* 0x000fe200000006ff */
[C---:B------:R-:W-:Y:S01]  /*0800*/  FADD.FTZ R105, -R98.reuse, R105 ;  /* 0x0000006962697221 */ /* 0x040fe20000010100 */
[C---:B------:R-:W-:Y:S01]  /*0810*/  FADD.FTZ R109, -R98.reuse, R112 ;  /* 0x00000070626d7221 */ /* 0x040fe20000010100 */
[----:B------:R-:W-:Y:S01]  /*0820*/  FADD.FTZ R113, -R98, R113 ;  /* 0x0000007162717221 */ /* 0x000fe20000010100 */
[----:B------:R-:W-:Y:S01]  /*0830*/  FMUL.FTZ R112, R16, R123 ;  /* 0x0000007b10707220 */ /* 0x000fe20000410000 */
[----:B-----5:R-:W-:Y:S01]  /*0840*/  FMUL.FTZ R3, R96, R3 ;  /* 0x0000000360037220 */ /* 0x020fe20000410000 */
[----:B------:R-:W-:Y:S01]  /*0850*/  FADD.FTZ R85, -R98, R85 ;  /* 0x0000005562557221 */ /* 0x000fe20000010100 */
[----:B------:R-:W-:Y:S01]  /*0860*/  PRMT R124, R110, 0x7632, R124 ;  /* 0x000076326e7c7816 */ /* 0x000fe2000000007c */
[----:B------:R-:W-:Y:S01]  /*0870*/  FADD.FTZ R137, -R98, R84 ;  /* 0x0000005462897221 */ /* 0x000fe20000010100 */
[----:B------:R-:W-:-:S02]  /*0880*/  SHF.L.U32 R127, R110, 0x10, RZ ;  /* 0x000000106e7f7819 */ /* 0x000fc400000006ff */
[C---:B0-----:R-:W-:Y:S02]  /*0890*/  PRMT R82, R102.reuse, 0x7632, R82 ;  /* 0x0000763266527816 */ /* 0x041fe40000000052 */
[----:B------:R-:W-:Y:S01]  /*08a0*/  SHF.L.U32 R83, R102, 0x10, RZ ;  /* 0x0000001066537819 */ /* 0x000fe200000006ff */
[----:B------:R-:W-:Y:S01]  /*08b0*/  FMUL.FTZ R102, R96, R113 ;  /* 0x0000007160667220 */ /* 0x000fe20000410000 */
[C---:B------:R-:W-:Y:S01]  /*08c0*/  PRMT R126, R111.reuse, 0x7632, R126 ;  /* 0x000076326f7e7816 */ /* 0x040fe2000000007e */
[C---:B------:R-:W-:Y:S01]  /*08d0*/  FADD.FTZ R99, -R98.reuse, R106 ;  /* 0x0000006a62637221 */ /* 0x040fe20000010100 */
[----:B------:R-:W-:Y:S01]  /*08e0*/  SHF.L.U32 R129, R111, 0x10, RZ ;  /* 0x000000106f817819 */ /* 0x000fe200000006ff */
        /* <DEDUP_REMOVED lines=10> */
[----:B------:R-:W-:Y:S01]  /*0990*/  FMUL.FTZ R113, R17, R120 ;  /* 0x0000007811717220 */ /* 0x000fe20000410000 */
[----:B------:R-:W-:Y:S01]  /*09a0*/  FADD.FTZ R84, RZ, R112 ;  /* 0x00000070ff547221 */ /* 0x000fe20000010000 */
[----:B------:R-:W-:Y:S01]  /*09b0*/  FMUL.FTZ R98, R96, R105 ;  /* 0x0000006960627220 */ /* 0x000fe20000410000 */
[C---:B------:R-:W-:Y:S01]  /*09c0*/  FFMA.FTZ R85, R3.reuse, R112, RZ ;  /* 0x0000007003557223 */ /* 0x040fe200000100ff */
[----:B------:R-:W-:Y:S01]  /*09d0*/  FFMA.FTZ R20, R3, R123, R20 ;  /* 0x0000007b03147223 */ /* 0x000fe20000010014 */
[----:B------:R-:W-:Y:S01]  /*09e0*/  FADD.FTZ R48, R48, R123 ;  /* 0x0000007b30307221 */ /* 0x000fe20000010000 */
[----:B------:R-:W-:Y:S01]  /*09f0*/  SHF.L.U32 R122, R122, 0x10, RZ ;  /* 0x000000107a7a7819 */ /* 0x000fe200000006ff */
[----:B------:R-:W-:Y:S01]  /*0a00*/  FMUL.FTZ R114, R18, R125 ;  /* 0x0000007d12727220 */ /* 0x000fe20000410000 */
[----:B------:R-:W-:Y:S01]  /*0a10*/  FADD.FTZ R123, R84, R113 ;  /* 0x00000071547b7221 */ /* 0x000fe20000010000 */
[----:B------:R-:W-:Y:S01]  /*0a20*/  FMUL.FTZ R99, R96, R99 ;  /* 0x0000006360637220 */ /* 0x000fe20000410000 */
[----:B------:R-:W-:Y:S01]  /*0a30*/  FFMA.FTZ R84, R98, R113, R85 ;  /* 0x0000007162547223 */ /* 0x000fe20000010055 */
[----:B------:R-:W-:Y:S01]  /*0a40*/  FMUL.FTZ R104, R96, R115 ;  /* 0x0000007360687220 */ /* 0x000fe20000410000 */
[C---:B------:R-:W-:Y:S01]  /*0a50*/  PRMT R128, R100.reuse, 0x7632, R128 ;  /* 0x0000763264807816 */ /* 0x040fe20000000080 */
[----:B------:R-:W-:-:S02]  /*0a60*/  IMAD.U32 R133, R100, 0x10000, RZ ;  /* 0x0001000064857824 */ /* 0x000fc400078e00ff */
[----:B------:R-:W-:Y:S01]  /*0a70*/  FMUL.FTZ R115, R19, R122 ;  /* 0x0000007a13737220 */ /* 0x000fe20000410000 */
[----:B------:R-:W-:Y:S01]  /*0a80*/  FADD.FTZ R86, R123, R114 ;  /* 0x000000727b567221 */ /* 0x000fe20000010000 */
[----:B------:R-:W-:Y:S01]  /*0a90*/  FMUL.FTZ R100, R96, R107 ;  /* 0x0000006b60647220 */ /* 0x000fe20000410000 */
[----:B------:R-:W-:Y:S01]  /*0aa0*/  FFMA.FTZ R85, R99, R114, R84 ;  /* 0x0000007263557223 */ /* 0x000fe20000010054 */
[----:B------:R-:W-:Y:S01]  /*0ab0*/  SHF.L.U32 R124, R124, 0x10, RZ ;  /* 0x000000107c7c7819 */ /* 0x000fe200000006ff */
[----:B------:R-:W-:Y:S01]  /*0ac0*/  FMUL.FTZ R116, R12, R127 ;  /* 0x0000007f0c747220 */ /* 0x000fe20000410000 */
[C---:B------:R-:W-:Y:S01]  /*0ad0*/  PRMT R130, R101.reuse, 0x7632, R130 ;  /* 0x0000763265827816 */ /* 0x040fe20000000082 */
[----:B------:R-:W-:Y:S01]  /*0ae0*/  FADD.FTZ R123, R86, R115 ;  /* 0x00000073567b7221 */ /* 0x000fe20000010000 */
[----:B------:R-:W-:Y:S01]  /*0af0*/  SHF.L.U32 R121, R101, 0x10, RZ ;  /* 0x0000001065797819 */ /* 0x000fe200000006ff */
[----:B------:R-:W-:Y:S01]  /*0b00*/  FMUL.FTZ R101, R96, R109 ;  /* 0x0000006d60657220 */ /* 0x000fe20000410000 */
[----:B------:R-:W-:Y:S01]  /*0b10*/  FFMA.FTZ R84, R100, R115, R85 ;  /* 0x0000007364547223 */ /* 0x000fe20000010055 */
[C---:B------:R-:W-:Y:S01]  /*0b20*/  FMUL.FTZ R106, R96.reuse, R117 ;  /* 0x00000075606a7220 */ /* 0x040fe20000410000 */
[----:B------:R-:W-:Y:S01]  /*0b30*/  FMUL.FTZ R107, R96, R135 ;  /* 0x00000087606b7220 */ /* 0x000fe20000410000 */
[----:B------:R-:W-:-:S02]  /*0b40*/  IMAD.U32 R126, R126, 0x10000, RZ ;  /* 0x000100007e7e7824 */ /* 0x000fc400078e00ff */
[----:B------:R-:W-:Y:S01]  /*0b50*/  FMUL.FTZ R117, R13, R124 ;  /* 0x0000007c0d757220 */ /* 0x000fe20000410000 */
[----:B------:R-:W-:Y:S01]  /*0b60*/  FADD.FTZ R86, R123, R116 ;  /* 0x000000747b567221 */ /* 0x000fe20000010000 */
[----:B------:R-:W-:Y:S01]  /*0b70*/  FFMA.FTZ R85, R101, R116, R84 ;  /* 0x0000007465557223 */ /* 0x000fe20000010054 */
[----:B------:R-:W-:Y:S01]  /*0b80*/  FMUL.FTZ R108, R96, R119 ;  /* 0x00000077606c7220 */ /* 0x000fe20000410000 */
[----:B------:R-:W-:Y:S01]  /*0b90*/  FFMA.FTZ R23, R100, R122, R23 ;  /* 0x0000007a64177223 */ /* 0x000fe20000010017 */
[----:B------:R-:W-:Y:S01]  /*0ba0*/  FADD.FTZ R51, R51, R122 ;  /* 0x0000007a33337221 */ /* 0x000fe20000010000 */
[----:B------:R-:W-:Y:S01]  /*0bb0*/  FADD.FTZ R47, R47, R126 ;  /* 0x0000007e2f2f7221 */ /* 0x000fe20000010000 */
[-C--:B------:R-:W-:Y:S01]  /*0bc0*/  FFMA.FTZ R27, R104, R126.reuse, R27 ;  /* 0x0000007e681b7223 */ /* 0x080fe2000001001b */
[----:B------:R-:W-:Y:S01]  /*0bd0*/  FMUL.FTZ R119, R15, R126 ;  /* 0x0000007e0f777220 */ /* 0x000fe20000410000 */
[-C--:B------:R-:W-:Y:S01]  /*0be0*/  FFMA.FTZ R30, R107, R121.reuse, R30 ;  /* 0x000000796b1e7223 */ /* 0x080fe2000001001e */
[----:B------:R-:W-:Y:S01]  /*0bf0*/  FADD.FTZ R42, R42, R121 ;  /* 0x000000792a2a7221 */ /* 0x000fe20000010000 */
[----:B------:R-:W-:Y:S01]  /*0c00*/  FMUL.FTZ R122, R10, R121 ;  /* 0x000000790a7a7220 */ /* 0x000fe20000410000 */
[C---:B-1----:R-:W-:Y:S01]  /*0c10*/  PRMT R80, R103.reuse, 0x7632, R80 ;  /* 0x0000763267507816 */ /* 0x042fe20000000050 */
[----:B------:R-:W-:-:S02]  /*0c20*/  IMAD.U32 R81, R103, 0x10000, RZ ;  /* 0x0001000067517824 */ /* 0x000fc400078e00ff */
[----:B------:R-:W-:Y:S01]  /*0c30*/  FMUL.FTZ R118, R14, R129 ;  /* 0x000000810e767220 */ /* 0x000fe20000410000 */
[----:B------:R-:W-:Y:S01]  /*0c40*/  SHF.L.U32 R126, R82, 0x10, RZ ;  /* 0x00000010527e7819 */ /* 0x000fe200000006ff */
[----:B------:R-:W-:Y:S01]  /*0c50*/  FADD.FTZ R121, R86, R117 ;  /* 0x0000007556797221 */ /* 0x000fe20000010000 */
[----:B------:R-:W-:Y:S01]  /*0c60*/  FMUL.FTZ R103, R96, R111 ;  /* 0x0000006f60677220 */ /* 0x000fe20000410000 */
[----:B------:R-:W-:Y:S01]  /*0c70*/  FFMA.FTZ R82, R102, R117, R85 ;  /* 0x0000007566527223 */ /* 0x000fe20000010055 */
[----:B------:R-:W-:Y:S01]  /*0c80*/  FMUL.FTZ R109, R96, R137 ;  /* 0x00000089606d7220 */ /* 0x000fe20000410000 */
[----:B------:R-:W-:Y:S01]  /*0c90*/  FADD.FTZ R84, R121, R118 ;  /* 0x0000007679547221 */ /* 0x000fe20000010000 */
[----:B------:R-:W-:Y:S01]  /*0ca0*/  FADD.FTZ R45, R45, R124 ;  /* 0x0000007c2d2d7221 */ /* 0x000fe20000010000 */
[----:B------:R-:W-:Y:S01]  /*0cb0*/  FFMA.FTZ R85, R103, R118, R82 ;  /* 0x0000007667557223 */ /* 0x000fe20000010052 */
[----:B------:R-:W-:Y:S01]  /*0cc0*/  FFMA.FTZ R25, R102, R124, R25 ;  /* 0x0000007c66197223 */ /* 0x000fe20000010019 */
[----:B------:R-:W-:Y:S01]  /*0cd0*/  FFMA.FTZ R21, R98, R120, R21 ;  /* 0x0000007862157223 */ /* 0x000fe20000010015 */
[----:B------:R-:W-:Y:S01]  /*0ce0*/  FADD.FTZ R49, R49, R120 ;  /* 0x0000007831317221 */ /* 0x000fe20000010000 */
[----:B------:R-:W-:Y:S01]  /*0cf0*/  FADD.FTZ R36, R36, R83 ;  /* 0x0000005324247221 */ /* 0x000fe20000010000 */
[-C--:B------:R-:W-:Y:S01]  /*0d00*/  FFMA.FTZ R32, R109, R83.reuse, R32 ;  /* 0x000000536d207223 */ /* 0x080fe20000010020 */
[----:B------:R-:W-:Y:S01]  /*0d10*/  FMUL.FTZ R124, R4, R83 ;  /* 0x00000053047c7220 */ /* 0x000fe20000410000 */
[----:B------:R-:W-:Y:S01]  /*0d20*/  SHF.L.U32 R128, R128, 0x10, RZ ;  /* 0x0000001080807819 */ /* 0x000fe200000006ff */
[----:B------:R-:W-:Y:S01]  /*0d30*/  FMUL.FTZ R120, R8, R133 ;  /* 0x0000008508787220 */ /* 0x000fe20000410000 */
[----:B------:R-:W-:Y:S01]  /*0d40*/  FADD.FTZ R83, R84, R119 ;  /* 0x0000007754537221 */ /* 0x000fe20000010000 */
[----:B------:R-:W-:Y:S01]  /*0d50*/  FMUL.FTZ R105, R96, R131 ;  /* 0x0000008360697220 */ /* 0x000fe20000410000 */
[----:B------:R-:W-:Y:S01]  /*0d60*/  FFMA.FTZ R84, R104, R119, R85 ;  /* 0x0000007768547223 */ /* 0x000fe20000010055 */
[----:B------:R-:W-:Y:S01]  /*0d70*/  FMUL.FTZ R121, R9, R128 ;  /* 0x0000008009797220 */ /* 0x000fe20000410000 */
[----:B------:R-:W-:-:S02]  /*0d80*/  FADD.FTZ R82, R83, R120 ;  /* 0x0000007853527221 */ /* 0x000fc40000010000 */
[----:B------:R-:W-:Y:S01]  /*0d90*/  FFMA.FTZ R83, R105, R120, R84 ;  /* 0x0000007869537223 */ /* 0x000fe20000010054 */
[----:B------:R-:W-:Y:S01]  /*0da0*/  SHF.L.U32 R130, R130, 0x10, RZ ;  /* 0x0000001082827819 */ /* 0x000fe200000006ff */
[----:B------:R-:W-:Y:S02]  /*0db0*/  IMAD.U32 R84, R80, 0x10000, RZ ;  /* 0x0001000050547824 */ /* 0x000fe400078e00ff */
[----:B------:R-:W-:Y:S01]  /*0dc0*/  FADD.FTZ R85, R82, R121 ;  /* 0x0000007952557221 */ /* 0x000fe20000010000 */
[----:B------:R-:W-:Y:S01]  /*0dd0*/  FFMA.FTZ R80, R106, R121, R83 ;  /* 0x000000796a507223 */ /* 0x000fe20000010053 */
[----:B------:R-:W-:Y:S02]  /*0de0*/  FMUL.FTZ R123, R11, R130 ;  /* 0x000000820b7b7220 */ /* 0x000fe40000410000 */
[----:B------:R-:W-:Y:S01]  /*0df0*/  FADD.FTZ R82, R85, R122 ;  /* 0x0000007a55527221 */ /* 0x000fe20000010000 */
[----:B------:R-:W-:-:S03]  /*0e00*/  FFMA.FTZ R83, R107, R122, R80 ;  /* 0x0000007a6b537223 */ /* 0x000fc60000010050 */
[----:B------:R-:W-:Y:S01]  /*0e10*/  FADD.FTZ R85, R82, R123 ;  /* 0x0000007b52557221 */ /* 0x000fe20000010000 */
[----:B------:R-:W-:Y:S01]  /*0e20*/  FFMA.FTZ R80, R108, R123, R83 ;  /* 0x0000007b6c507223 */ /* 0x000fe20000010053 */
[----:B------:R-:W-:Y:S01]  /*0e30*/  FMUL.FTZ R111, R96, R139 ;  /* 0x0000008b606f7220 */ /* 0x000fe20000410000 */
[----:B------:R-:W-:Y:S01]  /*0e40*/  FFMA.FTZ R22, R99, R125, R22 ;  /* 0x0000007d63167223 */ /* 0x000fe20000010016 */
[----:B------:R-:W-:Y:S01]  /*0e50*/  FADD.FTZ R50, R50, R125 ;  /* 0x0000007d32327221 */ /* 0x000fe20000010000 */
        /* <DEDUP_REMOVED lines=10> */
[----:B------:R-:W-:Y:S01]  /*0f00*/  FFMA.FTZ R29, R106, R128, R29 ;  /* 0x000000806a1d7223 */ /* 0x000fe2000001001d */
[----:B------:R-:W-:Y:S01]  /*0f10*/  FADD.FTZ R41, R41, R128 ;  /* 0x0000008029297221 */ /* 0x000fe20000010000 */
        /* <DEDUP_REMOVED lines=16> */
.L_x_3675:
[----:B------:R-:W-:Y:S05]  /*1020*/  BSYNC B0 ;  /* 0x0000000000007941 */ /* 0x000fea0003800000 */
.L_x_3673:
[----:B------:R-:W-:Y:S01]  /*1030*/  LOP3.LUT P4, RZ, R89, 0xff, RZ, 0xc0, !PT ;  /* 0x000000ff59ff7812 */ /* 0x000fe2000788c0ff */
[----:B------:R-:W-:Y:S01]  /*1040*/  UMOV UR6, 0xffffffff ;  /* 0xffffffff00067882 */ /* 0x000fe20000000000 */
[----:B0-----:R-:W-:Y:S02]  /*1050*/  SHF.R.U32.HI R80, RZ, 0x5, R92 ;  /* 0x00000005ff507819 */ /* 0x001fe4000001165c */
[----:B------:R-:W-:Y:S02]  /*1060*/  LOP3.LUT P0, RZ, R92, 0x1f, RZ, 0xc0, !PT ;  /* 0x0000001f5cff7812 */ /* 0x000fe4000780c0ff */
[----:B------:R-:W-:-:S07]  /*1070*/  LOP3.LUT R81, R80, 0x7fffffc, RZ, 0xc0, !PT ;  /* 0x07fffffc50517812 */ /* 0x000fce00078ec0ff */
        /* <DEDUP_REMOVED lines=20> */
.L_x_3720:
[----:B------:R-:W3:Y:S01]  /*11c0*/  S2R R87, SR_CgaCtaId ;  /* 0x0000000000577919 */ /* 0x000ee20000008800 */
[----:B------:R-:W-:Y:S01]  /*11d0*/  MOV R86, 0x400 ;  /* 0x0000040000567802 */ /* 0x000fe20000000f00 */
[----:B-1----:R-:W-:Y:S01]  /*11e0*/  FADD.FTZ R130, R84, R83 ;  /* 0x0000005354827221 */ /* 0x002fe20000010000 */
[----:B------:R-:W-:Y:S01]  /*11f0*/  @!P0 LOP3.LUT R80, R80, 0x3, RZ, 0xc0, !PT ;  /* 0x0000000350508812 */ /* 0x000fe200078ec0ff */
[----:B--2---:R-:W-:Y:S01]  /*1200*/  FADD.FTZ R131, R85, R82 ;  /* 0x0000005255837221 */ /* 0x004fe20000010000 */
[----:B------:R-:W-:Y:S05]  /*1210*/  WARPSYNC.ALL ;  /* 0x0000000000007948 */ /* 0x000fea0003800000 */
[----:B------:R-:W-:Y:S01]  /*1220*/  @!P0 IADD3 R80, R81, R80, RZ ;  /* 0x0000005051508210 */ /* 0x000fe20007ffe0ff */
[----:B------:R-:W-:Y:S01]  /*1230*/  BSSY B0, `(.L_x_3677) ;  /* 0x0000031000007945 */ /* 0x000fe20003800000 */
[----:B-----5:R-:W-:-:S02]  /*1240*/  ISETP.GE.AND P3, PT, R88, 0x1, PT ;  /* 0x000000015800780c */ /* 0x020fc40003f66270 */
[----:B------:R-:W-:Y:S02]  /*1250*/  @!P5 ISETP.NE.U32.AND P2, PT, R2, RZ, PT ;  /* 0x000000ff0200d20c */ /* 0x000fe40003f45070 */
[----:B------:R-:W-:Y:S02]  /*1260*/  ISETP.NE.AND P1, PT, R94, RZ, PT ;  /* 0x000000ff5e00720c */ /* 0x000fe40003f25270 */
[----:B------:R-:W-:Y:S02]  /*1270*/  @!P5 ISETP.NE.U32.AND P6, PT, R2, RZ, PT ;  /* 0x000000ff0200d20c */ /* 0x000fe40003fc5070 */
[C---:B------:R-:W-:Y:S02]  /*1280*/  @!P5 ISETP.NE.AND.EX P2, PT, R0.reuse, RZ, PT, P2 ;  /* 0x000000ff0000d20c */ /* 0x040fe40003f45320 */
[----:B------:R-:W-:-:S03]  /*1290*/  @!P5 ISETP.NE.AND.EX P6, PT, R0, RZ, PT, P6 ;  /* 0x000000ff0000d20c */ /* 0x000fc60003fc5360 */
[----:B------:R-:W1:Y:S01]  /*12a0*/  @P3 LDC R132, c[0x0][0x29c] ;  /* 0x0000a700ff843b82 */ /* 0x000e620000000800 */
[----:B---3--:R-:W-:-:S07]  /*12b0*/  LEA R86, R87, R86, 0x18 ;  /* 0x0000005657567211 */ /* 0x008fce00078ec0ff */
[----:B------:R-:W2:Y:S01]  /*12c0*/  @P3 LDC R134, c[0x0][0x29c] ;  /* 0x0000a700ff863b82 */ /* 0x000ea20000000800 */
[----:B------:R-:W-:Y:S01]  /*12d0*/  @!P0 LEA R89, R80, R86, 0x3 ;  /* 0x0000005650598211 */ /* 0x000fe200078e18ff */
[----:B------:R-:W-:-:S04]  /*12e0*/  IMAD R129, R81, 0x8, R86 ;  /* 0x0000000851817824 */ /* 0x000fc800078e0256 */
[----:B------:R-:W-:Y:S02]  /*12f0*/  @!P0 STS.64 [R89+0x2000], R130 ;  /* 0x0020008259008388 */ /* 0x000fe40000000a00 */
[----:B------:R-:W-:Y:S01]  /*1300*/  BAR.SYNC.DEFER_BLOCKING 0x0 ;  /* 0x0000000000007b1d */ /* 0x000fe20000010000 */
[----:B------:R-:W-:-:S04]  /*1310*/  ISETP.NE.U32.AND P0, PT, RZ, UR10, PT ;  /* 0x0000000aff007c0c */ /* 0x000fc8000bf05070 */
[----:B------:R-:W-:-:S03]  /*1320*/  ISETP.NE.AND.EX P0, PT, RZ, UR11, PT, P0 ;  /* 0x0000000bff007c0c */ /* 0x000fc6000bf05300 */
[----:B------:R-:W3:Y:S08]  /*1330*/  @P3 LDC R135, c[0x0][0x29c] ;  /* 0x0000a700ff873b82 */ /* 0x000ef00000000800 */
[----:B------:R-:W4:Y:S01]  /*1340*/  @P3 LDC R136, c[0x0][0x29c] ;  /* 0x0000a700ff883b82 */ /* 0x000f220000000800 */
[----:B0-----:R-:W0:Y:S04]  /*1350*/  LDS.128 R84, [R129+0x2000] ;  /* 0x0020000081547984 */ /* 0x001e280000000c00 */
[----:B------:R-:W1:Y:S01]  /*1360*/  LDS.128 R80, [R129+0x2010] ;  /* 0x0020100081507984 */ /* 0x000e620000000c00 */
[----:B0-----:R-:W-:-:S04]  /*1370*/  FADD.FTZ R133, RZ, R84 ;  /* 0x00000054ff857221 */ /* 0x001fc80000010000 */
[----:B------:R-:W-:Y:S02]  /*1380*/  FADD.FTZ R133, R86, R133 ;  /* 0x0000008556857221 */ /* 0x000fe40000010000 */
[----:B------:R-:W0:Y:S02]  /*1390*/  @P3 LDC R86, c[0x0][0x29c] ;  /* 0x0000a700ff563b82 */ /* 0x000e240000000800 */
[----:B-1----:R-:W-:Y:S01]  /*13a0*/  FADD.FTZ R133, R133, R80 ;  /* 0x0000005085857221 */ /* 0x002fe20000010000 */
[----:B------:R-:W-:-:S03]  /*13b0*/  FADD.FTZ R80, RZ, R85 ;  /* 0x00000055ff507221 */ /* 0x000fc60000010000 */
[----:B------:R-:W-:Y:S01]  /*13c0*/  FADD.FTZ R82, R82, R133 ;  /* 0x0000008552527221 */ /* 0x000fe20000010000 */
[----:B------:R-:W-:Y:S01]  /*13d0*/  FADD.FTZ R130, R87, R80 ;  /* 0x0000005057827221 */ /* 0x000fe20000010000 */
[----:B------:R-:W1:Y:S01]  /*13e0*/  @P3 LDC R133, c[0x0][0x29c] ;  /* 0x0000a700ff853b82 */ /* 0x000e620000000800 */
[----:B------:R-:W-:Y:S01]  /*13f0*/  @P3 IADD3 R87, R88, -0x1, RZ ;  /* 0xffffffff58573810 */ /* 0x000fe20007ffe0ff */
[----:B------:R-:W-:Y:S01]  /*1400*/  FMUL.FTZ R82, R82, UR8 ;  /* 0x0000000852527c20 */ /* 0x000fe20008410000 */
[----:B------:R-:W-:Y:S01]  /*1410*/  FADD.FTZ R130, R130, R81 ;  /* 0x0000005182827221 */ /* 0x000fe20000010000 */
[----:B------:R-:W-:Y:S02]  /*1420*/  @!P5 FSEL R81, R52, RZ, P2 ;  /* 0x000000ff3451d208 */ /* 0x000fe40001000000 */
[----:B------:R-:W-:Y:S01]  /*1430*/  @!P5 ISETP.NE.U32.AND P2, PT, R2, RZ, PT ;  /* 0x000000ff0200d20c */ /* 0x000fe20003f45070 */
[----:B------:R-:W-:Y:S01]  /*1440*/  FADD.FTZ R130, R83, R130 ;  /* 0x0000008253827221 */ /* 0x000fe20000010000 */
[----:B------:R-:W0:Y:S01]  /*1450*/  @P3 LDC R80, c[0x0][0x29c] ;  /* 0x0000a700ff503b82 */ /* 0x000e220000000800 */
[----:B------:R-:W-:Y:S01]  /*1460*/  FSEL R129, R82, RZ, !P1 ;  /* 0x000000ff52817208 */ /* 0x000fe20004800000 */
[----:B------:R-:W-:Y:S01]  /*1470*/  @P3 IMAD R87, R87, R90, RZ ;  /* 0x0000005a57573224 */ /* 0x000fe200078e02ff */
[----:B------:R-:W-:Y:S01]  /*1480*/  @!P5 ISETP.NE.U32.AND P1, PT, R2, RZ, PT ;  /* 0x000000ff0200d20c */ /* 0x000fe20003f25070 */
[----:B------:R-:W-:Y:S01]  /*1490*/  FMUL.FTZ R130, R130, UR8 ;  /* 0x0000000882827c20 */ /* 0x000fe20008410000 */
[----:B------:R-:W-:-:S02]  /*14a0*/  @!P5 FSEL R82, R53, RZ, P6 ;  /* 0x000000ff3552d208 */ /* 0x000fc40003000000 */
[----:B------:R-:W-:Y:S01]  /*14b0*/  @!P5 ISETP.NE.AND.EX P1, PT, R0, RZ, PT, P1 ;  /* 0x000000ff0000d20c */ /* 0x000fe20003f25310 */
[----:B------:R-:W0:Y:S01]  /*14c0*/  @P0 LDC.64 R84, c[0x0][0x308] ;  /* 0x0000c200ff540b82 */ /* 0x000e220000000a00 */
[----:B--234-:R-:W-:Y:S11]  /*14d0*/  @!P5 BRA `(.L_x_3678) ;  /* 0x000000000018d947 */ /* 0x01cff60003800000 */
[----:B------:R-:W-:Y:S01]  /*14e0*/  ISETP.NE.U32.AND P6, PT, R2, RZ, PT ;  /* 0x000000ff0200720c */ /* 0x000fe20003fc5070 */
[----:B------:R-:W-:-:S03]  /*14f0*/  FFMA.FTZ R81, R3, R130, R129 ;  /* 0x0000008203517223 */ /* 0x000fc60000010081 */
[----:B------:R-:W-:Y:S01]  /*1500*/  ISETP.NE.AND.EX P6, PT, R0, RZ, PT, P6 ;  /* 0x000000ff0000720c */ /* 0x000fe20003fc5360 */
[----:B------:R-:W-:-:S04]  /*1510*/  FADD.FTZ R81, R112, -R81 ;  /* 0x8000005170517221 */ /* 0x000fc80000010000 */
[----:B------:R-:W-:-:S08]  /*1520*/  FMUL.FTZ R81, R96, R81 ;  /* 0x0000005160517220 */ /* 0x000fd00000410000 */
[----:B------:R-:W-:-:S07]  /*1530*/  @P6 FADD.FTZ R81, R52, R81 ;  /* 0x0000005134516221 */ /* 0x000fce0000010000 */
.L_x_3678:
[----:B------:R-:W-:Y:S05]  /*1540*/  BSYNC B0 ;  /* 0x0000000000007941 */ /* 0x000fea0003800000 */
.L_x_3677:
[----:B------:R-:W-:Y:S01]  /*1550*/  @P3 FMUL.FTZ R89, R81, R132 ;  /* 0x0000008451593220 */ /* 0x000fe20000410000 */
[----:B------:R-:W-:Y:S01]  /*1560*/  @P3 SHF.R.S32.HI R88, RZ, 0x1f, R87 ;  /* 0x0000001fff583819 */ /* 0x000fe20000011457 */
[----:B------:R-:W-:Y:S01]  /*1570*/  BSSY B0, `(.L_x_3679) ;  /* 0x0000011000007945 */ /* 0x000fe20003800000 */
[----:B------:R-:W-:Y:S01]  /*1580*/  @!P5 ISETP.NE.AND.EX P2, PT, R0, RZ, PT, P2 ;  /* 0x000000ff0000d20c */ /* 0x000fe20003f45320 */
[----:B------:R-:W-:Y:S01]  /*1590*/  HFMA2.MMA R131, -RZ, RZ, 0, 0 ;  /* 0x00000000ff837435 */ /* 0x000fe200000001ff */
[----:B------:R-:W-:Y:S02]  /*15a0*/  @!P5 FSEL R83, R54, RZ, P1 ;  /* 0x000000ff3653d208 */ /* 0x000fe40000800000 */
[C---:B------:R-:W-:Y:S02]  /*15b0*/  @!P5 ISETP.NE.U32.AND P6, PT, R2.reuse, RZ, PT ;  /* 0x000000ff0200d20c */ /* 0x040fe40003fc5070 */
[----:B------:R-:W-:Y:S02]  /*15c0*/  @!P5 ISETP.NE.U32.AND P1, PT, R2, RZ, PT ;  /* 0x000000ff0200d20c */ /* 0x000fe40003f25070 */
[----:B------:R-:W-:-:S02]  /*15d0*/  @P3 LEA.HI R88, R88, R87, RZ, 0x3 ;  /* 0x0000005758583211 */ /* 0x000fc400078f18ff */
        /* <DEDUP_REMOVED lines=10> */
.L_x_3680:
[----:B------:R-:W-:Y:S05]  /*1680*/  BSYNC B0 ;  /* 0x0000000000007941 */ /* 0x000fea0003800000 */
.L_x_3679:
        /* <DEDUP_REMOVED lines=8> */
.L_x_3682:
[----:B------:R-:W-:Y:S05]  /*1710*/  BSYNC B0 ;  /* 0x0000000000007941 */ /* 0x000fea0003800000 */
.L_x_3681:
        /* <DEDUP_REMOVED lines=8> */
.L_x_3684:
[----:B------:R-:W-:Y:S05]  /*17a0*/  BSYNC B0 ;  /* 0x0000000000007941 */ /* 0x000fea0003800000 */
.L_x_3683:
[----:B-1----:R-:W-:Y:S01]  /*17b0*/  @P3 FMUL.FTZ R87, R82, R133 ;  /* 0x0000008552573220 */ /* 0x002fe20000410000 */
[----:B------:R-:W-:Y:S01]  /*17c0*/  @!P5 ISETP.NE.AND.EX P6, PT, R0, RZ, PT, P6 ;  /* 0x000000ff0000d20c */ /* 0x000fe20003fc5360 */
[----:B------:R-:W-:Y:S01]  /*17d0*/  BSSY B0, `(.L_x_3685) ;  /* 0x0000010000007945 */ /* 0x000fe20003800000 */
[----:B------:R-:W-:Y:S01]  /*17e0*/  @P3 LEA.HI.SX32 R131, R88, R95, 0x1d ;  /* 0x0000005f58833211 */ /* 0x000fe200078feaff */
[----:B------:R-:W-:Y:S01]  /*17f0*/  @P3 FMUL.FTZ R88, R83, R134 ;  /* 0x0000008653583220 */ /* 0x000fe20000410000 */
        /* <DEDUP_REMOVED lines=13> */
.L_x_3686:
[----:B------:R-:W-:Y:S05]  /*18d0*/  BSYNC B0 ;  /* 0x0000000000007941 */ /* 0x000fea0003800000 */
.L_x_3685:
        /* <DEDUP_REMOVED lines=15> */
.L_x_3688:
[----:B------:R-:W-:Y:S05]  /*19d0*/  BSYNC B0 ;  /* 0x0000000000007941 */ /* 0x000fea0003800000 */
.L_x_3687:
        /* <DEDUP_REMOVED lines=10> */
.L_x_3690:
[----:B------:R-:W-:Y:S05]  /*1a80*/  BSYNC B0 ;  /* 0x0000000000007941 */ /* 0x000fea0003800000 */
.L_x_3689:
[----:B------:R-:W0:Y:S01]  /*1a90*/  @P3 LDC R137, c[0x0][0x29c] ;  /* 0x0000a700ff893b82 */ /* 0x000e220000000800 */
[----:B------:R-:W-:Y:S01]  /*1aa0*/  @P3 FMUL.FTZ R80, R135, R80 ;  /* 0x0000005087503220 */ /* 0x000fe20000410000 */
[----:B------:R-:W-:Y:S01]  /*1ab0*/  ISETP.NE.U32.AND P1, PT, RZ, UR10, PT ;  /* 0x0000000aff007c0c */ /* 0x000fe2000bf25070 */
[----:B------:R-:W-:Y:S01]  /*1ac0*/  BSSY B0, `(.L_x_3691) ;  /* 0x000001a000007945 */ /* 0x000fe20003800000 */
[----:B------:R-:W-:Y:S02]  /*1ad0*/  @!P5 ISETP.NE.U32.AND P2, PT, R2, RZ, PT ;  /* 0x000000ff0200d20c */ /* 0x000fe40003f45070 */
[----:B------:R-:W-:Y:S02]  /*1ae0*/  @P3 PRMT R69, R87, 0x7610, R69 ;  /* 0x0000761057453816 */ /* 0x000fe40000000045 */
[----:B------:R-:W1:Y:S01]  /*1af0*/  @P3 LDC.64 R88, c[0x0][0x2f8] ;  /* 0x0000be00ff583b82 */ /* 0x000e620000000a00 */
[----:B------:R-:W-:Y:S02]  /*1b00*/  @P3 F2FP.BF16.F32.PACK_AB R86, RZ, R86 ;  /* 0x00000056ff56323e */ /* 0x000fe400000010ff */
[----:B------:R-:W-:-:S02]  /*1b10*/  @P3 PRMT R70, R134, 0x7610, R70 ;  /* 0x0000761086463816 */ /* 0x000fc40000000046 */
[----:B------:R-:W-:Y:S02]  /*1b20*/  ISETP.NE.AND.EX P1, PT, RZ, UR11, PT, P1 ;  /* 0x0000000bff007c0c */ /* 0x000fe4000bf25310 */
[----:B------:R-:W-:Y:S02]  /*1b30*/  @P3 F2FP.BF16.F32.PACK_AB R80, RZ, R80 ;  /* 0x00000050ff50323e */ /* 0x000fe400000010ff */
[----:B------:R-:W-:Y:S02]  /*1b40*/  @!P5 ISETP.NE.AND.EX P2, PT, R0, RZ, PT, P2 ;  /* 0x000000ff0000d20c */ /* 0x000fe40003f45320 */
[----:B------:R-:W-:Y:S01]  /*1b50*/  @P3 PRMT R69, R69, 0x5410, R90 ;  /* 0x0000541045453816 */ /* 0x000fe2000000005a */
[----:B------:R-:W-:Y:S01]  /*1b60*/  @P0 IMAD.WIDE.U32 R90, R91, 0x20, R84 ;  /* 0x000000205b5a0825 */ /* 0x000fe200078e0054 */
[----:B------:R-:W-:Y:S02]  /*1b70*/  @P3 PRMT R70, R70, 0x5410, R86 ;  /* 0x0000541046463816 */ /* 0x000fe40000000056 */
[----:B------:R-:W-:-:S02]  /*1b80*/  SEL R87, R132, R75, P1 ;  /* 0x0000004b84577207 */ /* 0x000fc40000800000 */
[----:B------:R-:W-:Y:S02]  /*1b90*/  @P3 PRMT R71, R80, 0x7610, R71 ;  /* 0x0000761050473816 */ /* 0x000fe40000000047 */
[----:B------:R-:W-:Y:S02]  /*1ba0*/  @!P5 ISETP.NE.U32.AND P6, PT, R2, RZ, PT ;  /* 0x000000ff0200d20c */ /* 0x000fe40003fc5070 */
        /* <DEDUP_REMOVED lines=11> */
.L_x_3692:
[----:B------:R-:W-:Y:S05]  /*1c60*/  BSYNC B0 ;  /* 0x0000000000007941 */ /* 0x000fea0003800000 */
.L_x_3691:
        /* <DEDUP_REMOVED lines=18> */
[----:B0-----:R-:W0:Y:S01]  /*1d90*/  @P3 LDC R85, c[0x0][0x29c] ;  /* 0x0000a700ff553b82 */ /* 0x001e220000000800 */
[----:B------:R-:W-:-:S02]  /*1da0*/  @!P5 ISETP.NE.AND.EX P2, PT, R0, RZ, PT, P2 ;  /* 0x000000ff0000d20c */ /* 0x000fc40003f45320 */
[----:B------:R-:W-:-:S05]  /*1db0*/  @!P5 ISETP.NE.AND.EX P6, PT, R0, RZ, PT, P6 ;  /* 0x000000ff0000d20c */ /* 0x000fca0003fc5360 */
[----:B------:R-:W0:Y:S01]  /*1dc0*/  @P3 LDC R134, c[0x0][0x29c] ;  /* 0x0000a700ff863b82 */ /* 0x000e220000000800 */
[----:B--2---:R-:W-:Y:S02]  /*1dd0*/  @!P5 FSEL R82, R61, RZ, P2 ;  /* 0x000000ff3d52d208 */ /* 0x004fe40001000000 */
[----:B------:R-:W-:Y:S02]  /*1de0*/  @!P5 ISETP.NE.U32.AND P2, PT, R2, RZ, PT ;  /* 0x000000ff0200d20c */ /* 0x000fe40003f45070 */
[----:B------:R-:W-:Y:S02]  /*1df0*/  @!P5 FSEL R83, R62, RZ, P6 ;  /* 0x000000ff3e53d208 */ /* 0x000fe40003000000 */
[----:B------:R-:W-:Y:S01]  /*1e00*/  @!P5 ISETP.NE.U32.AND P6, PT, R2, RZ, PT ;  /* 0x000000ff0200d20c */ /* 0x000fe20003fc5070 */
[----:B------:R-:W2:Y:S01]  /*1e10*/  @P3 LDC R135, c[0x0][0x29c] ;  /* 0x0000a700ff873b82 */ /* 0x000ea20000000800 */
[C---:B------:R-:W-:Y:S02]  /*1e20*/  @!P5 ISETP.NE.AND.EX P2, PT, R0.reuse, RZ, PT, P2 ;  /* 0x000000ff0000d20c */ /* 0x040fe40003f45320 */
[----:B------:R-:W-:-:S02]  /*1e30*/  @!P5 ISETP.NE.AND.EX P6, PT, R0, RZ, PT, P6 ;  /* 0x000000ff0000d20c */ /* 0x000fc40003fc5360 */
[----:B------:R-:W-:Y:S02]  /*1e40*/  @!P5 FSEL R86, R63, RZ, P2 ;  /* 0x000000ff3f56d208 */ /* 0x000fe40001000000 */
[----:B------:R-:W-:Y:S01]  /*1e50*/  @!P5 ISETP.NE.U32.AND P2, PT, R2, RZ, PT ;  /* 0x000000ff0200d20c */ /* 0x000fe20003f45070 */
[----:B------:R-:W0:Y:S01]  /*1e60*/  @P3 LDC R90, c[0x0][0x29c] ;  /* 0x0000a700ff5a3b82 */ /* 0x000e220000000800 */
[----:B------:R-:W-:-:S07]  /*1e70*/  @!P5 FSEL R87, R64, RZ, P6 ;  /* 0x000000ff4057d208 */ /* 0x000fce0003000000 */
[----:B------:R-:W0:Y:S01]  /*1e80*/  @P3 LDC R91, c[0x0][0x29c] ;  /* 0x0000a700ff5b3b82 */ /* 0x000e220000000800 */
[----:B-1--4-:R-:W-:Y:S05]  /*1e90*/  @!P5 BRA `(.L_x_3694) ;  /* 0x000000000018d947 */ /* 0x012fea0003800000 */
[----:B------:R-:W-:Y:S01]  /*1ea0*/  ISETP.NE.U32.AND P6, PT, R2, RZ, PT ;  /* 0x000000ff0200720c */ /* 0x000fe20003fc5070 */
[----:B------:R-:W-:-:S03]  /*1eb0*/  FFMA.FTZ R81, R105, R130, R129 ;  /* 0x0000008269517223 */ /* 0x000fc60000010081 */
[----:B------:R-:W-:Y:S01]  /*1ec0*/  ISETP.NE.AND.EX P6, PT, R0, RZ, PT, P6 ;  /* 0x000000ff0000720c */ /* 0x000fe20003fc5360 */
[----:B------:R-:W-:-:S04]  /*1ed0*/  FADD.FTZ R81, R120, -R81 ;  /* 0x8000005178517221 */ /* 0x000fc80000010000 */
[----:B------:R-:W-:-:S08]  /*1ee0*/  FMUL.FTZ R133, R96, R81 ;  /* 0x0000005160857220 */ /* 0x000fd00000410000 */
[----:B------:R-:W-:-:S07]  /*1ef0*/  @P6 FADD.FTZ R133, R60, R133 ;  /* 0x000000853c856221 */ /* 0x000fce0000010000 */
.L_x_3694:
[----:B------:R-:W-:Y:S05]  /*1f00*/  BSYNC B0 ;  /* 0x0000000000007941 */ /* 0x000fea0003800000 */
.L_x_3693:
        /* <DEDUP_REMOVED lines=9> */
.L_x_3696:
[----:B------:R-:W-:Y:S05]  /*1fa0*/  BSYNC B0 ;  /* 0x0000000000007941 */ /* 0x000fea0003800000 */
.L_x_3695:
[----:B------:R-:W-:Y:S01]  /*1fb0*/  BSSY B0, `(.L_x_3697) ;  /* 0x0000009000007945 */ /* 0x000fe20003800000 */
[----:B0-----:R-:W-:-:S03]  /*1fc0*/  @P3 FMUL.FTZ R81, R82, R85 ;  /* 0x0000005552513220 */ /* 0x001fc60000410000 */
[----:B------:R-:W-:Y:S05]  /*1fd0*/  @!P5 BRA `(.L_x_3698) ;  /* 0x000000000018d947 */ /* 0x000fea0003800000 */
[----:B------:R-:W-:Y:S01]  /*1fe0*/  ISETP.NE.U32.AND P6, PT, R2, RZ, PT ;  /* 0x000000ff0200720c */ /* 0x000fe20003fc5070 */
[----:B------:R-:W-:-:S03]  /*1ff0*/  FFMA.FTZ R83, R107, R130, R129 ;  /* 0x000000826b537223 */ /* 0x000fc60000010081 */
[----:B------:R-:W-:Y:S01]  /*2000*/  ISETP.NE.AND.EX P6, PT, R0, RZ, PT, P6 ;  /* 0x000000ff0000720c */ /* 0x000fe20003fc5360 */
[----:B------:R-:W-:-:S04]  /*2010*/  FADD.FTZ R83, R122, -R83 ;  /* 0x800000537a537221 */ /* 0x000fc80000010000 */
[----:B------:R-:W-:-:S08]  /*2020*/  FMUL.FTZ R83, R96, R83 ;  /* 0x0000005360537220 */ /* 0x000fd00000410000 */
[----:B------:R-:W-:-:S07]  /*2030*/  @P6 FADD.FTZ R83, R62, R83 ;  /* 0x000000533e536221 */ /* 0x000fce0000010000 */
.L_x_3698:
[----:B------:R-:W-:Y:S05]  /*2040*/  BSYNC B0 ;  /* 0x0000000000007941 */ /* 0x000fea0003800000 */
.L_x_3697:
        /* <DEDUP_REMOVED lines=8> */
.L_x_3700:
[----:B------:R-:W-:Y:S05]  /*20d0*/  BSYNC B0 ;  /* 0x0000000000007941 */ /* 0x000fea0003800000 */
.L_x_3699:
        /* <DEDUP_REMOVED lines=8> */
.L_x_3702:
[----:B------:R-:W-:Y:S05]  /*2160*/  BSYNC B0 ;  /* 0x0000000000007941 */ /* 0x000fea0003800000 */
.L_x_3701:
[----:B------:R-:W-:Y:S01]  /*2170*/  @!P5 ISETP.NE.U32.AND P6, PT, R2, RZ, PT ;  /* 0x000000ff0200d20c */ /* 0x000fe20003fc5070 */
[----:B------:R-:W-:Y:S01]  /*2180*/  BSSY B0, `(.L_x_3703) ;  /* 0x0000010000007945 */ /* 0x000fe20003800000 */
[----:B------:R-:W-:Y:S01]  /*2190*/  @P3 FMUL.FTZ R88, R87, R90 ;  /* 0x0000005a57583220 */ /* 0x000fe20000410000 */
[C---:B------:R-:W-:Y:S01]  /*21a0*/  @!P5 ISETP.NE.AND.EX P2, PT, R0.reuse, RZ, PT, P2 ;  /* 0x000000ff0000d20c */ /* 0x040fe20003f45320 */
[----:B------:R-:W-:Y:S01]  /*21b0*/  @P3 FMUL.FTZ R84, R83, R134 ;  /* 0x0000008653543220 */ /* 0x000fe20000410000 */
[----:B------:R-:W-:Y:S01]  /*21c0*/  @!P5 ISETP.NE.AND.EX P6, PT, R0, RZ, PT, P6 ;  /* 0x000000ff0000d20c */ /* 0x000fe20003fc5360 */
[----:B--2---:R-:W-:Y:S01]  /*21d0*/  @P3 FMUL.FTZ R85, R86, R135 ;  /* 0x0000008756553220 */ /* 0x004fe20000410000 */
        /* <DEDUP_REMOVED lines=10> */
.L_x_3704:
[----:B------:R-:W-:Y:S05]  /*2280*/  BSYNC B0 ;  /* 0x0000000000007941 */ /* 0x000fea0003800000 */
.L_x_3703:
        /* <DEDUP_REMOVED lines=10> */
.L_x_3706:
[----:B------:R-:W-:Y:S05]  /*2330*/  BSYNC B0 ;  /* 0x0000000000007941 */ /* 0x000fea0003800000 */
.L_x_3705:
        /* <DEDUP_REMOVED lines=31> */
.L_x_3708:
[----:B------:R-:W-:Y:S05]  /*2530*/  BSYNC B0 ;  /* 0x0000000000007941 */ /* 0x000fea0003800000 */
.L_x_3707:
[----:B------:R-:W0:Y:S01]  /*2540*/  @P3 LDC R85, c[0x0][0x29c] ;  /* 0x0000a700ff553b82 */ /* 0x000e220000000800 */
[----:B------:R-:W-:Y:S01]  /*2550*/  @P3 IADD3 R131, R131, 0x80, RZ ;  /* 0x0000008083833810 */ /* 0x000fe20007ffe0ff */
[----:B------:R-:W-:Y:S01]  /*2560*/  VIADD R93, R93, UR12 ;  /* 0x0000000c5d5d7c36 */ /* 0x000fe20008000000 */
[----:B------:R-:W-:Y:S02]  /*2570*/  SEL R79, R84, R79, P1 ;  /* 0x0000004f544f7207 */ /* 0x000fe40000800000 */
[----:B------:R-:W-:-:S03]  /*2580*/  SEL R89, RZ, 0x1, P4 ;  /* 0x00000001ff597807 */ /* 0x000fc60002000000 */
        /* <DEDUP_REMOVED lines=12> */
.L_x_3672:
        /* <DEDUP_REMOVED lines=19> */
.L_x_3676:
[----:B------:R-:W-:Y:S01]  /*2780*/  HFMA2.MMA R133, -RZ, RZ, 0, 9.5367431640625e-07 ;  /* 0x00000010ff857435 */ /* 0x000fe200000001ff */
[----:B------:R-:W-:Y:S01]  /*2790*/  MOV R132, R84 ;  /* 0x0000005400847202 */ /* 0x000fe20000000f00 */
[----:B------:R-:W-:Y:S01]  /*27a0*/  IMAD.MOV.U32 R129, RZ, RZ, -0x1 ;  /* 0xffffffffff817424 */ /* 0x000fe200078e00ff */
[----:B------:R-:W-:-:S08]  /*27b0*/  MOV R134, 0x1f ;  /* 0x0000001f00867802 */ /* 0x000fd00000000f00 */
[----:B-----5:R-:W-:Y:S05]  /*27c0*/  WARPSYNC.COLLECTIVE R129, `(.L_x_3710) ;  /* 0x0000000081087348 */ /* 0x020fea0003c00000 */
[----:B------:R0:W1:Y:S02]  /*27d0*/  SHFL.DOWN P1, R131, R132, R133, R134 ;  /* 0x0800008584837389 */ /* 0x0000640000020086 */
[----:B01---5:R-:W-:Y:S01]  /*27e0*/  ENDCOLLECTIVE ;  /* 0x000000000000791b */ /* 0x023fe20003800000 */
.L_x_3710:
[----:B------:R-:W-:Y:S02]  /*27f0*/  MOV R132, R85 ;  /* 0x0000005500847202 */ /* 0x000fe40000000f00 */
[----:B------:R-:W-:-:S07]  /*2800*/  MOV R83, R131 ;  /* 0x0000008300537202 */ /* 0x000fce0000000f00 */
[----:B------:R-:W-:Y:S05]  /*2810*/  WARPSYNC.COLLECTIVE R129, `(.L_x_3711) ;  /* 0x0000000081087348 */ /* 0x000fea0003c00000 */
[----:B------:R0:W1:Y:S02]  /*2820*/  SHFL.DOWN P1, R131, R132, R133, R134 ;  /* 0x0800008584837389 */ /* 0x0000640000020086 */
[----:B01----:R-:W-:Y:S01]  /*2830*/  ENDCOLLECTIVE ;  /* 0x000000000000791b */ /* 0x003fe20003800000 */
.L_x_3711:
[----:B------:R-:W-:Y:S01]  /*2840*/  FADD.FTZ R83, R83, R84 ;  /* 0x0000005453537221 */ /* 0x000fe20000010000 */
[----:B------:R-:W-:-:S03]  /*2850*/  HFMA2.MMA R133, -RZ, RZ, 0, 4.76837158203125e-07 ;  /* 0x00000008ff857435 */ /* 0x000fc600000001ff */
[----:B------:R-:W-:Y:S01]  /*2860*/  IMAD.MOV.U32 R132, RZ, RZ, R83 ;  /* 0x000000ffff847224 */ /* 0x000fe200078e0053 */
[----:B------:R-:W-:-:S07]  /*2870*/  MOV R82, R131 ;  /* 0x0000008300527202 */ /* 0x000fce0000000f00 */
[----:B------:R-:W-:Y:S05]  /*2880*/  WARPSYNC.COLLECTIVE R129, `(.L_x_3712) ;  /* 0x0000000081087348 */ /* 0x000fea0003c00000 */
[----:B------:R0:W1:Y:S02]  /*2890*/  SHFL.DOWN P1, R131, R132, R133, R134 ;  /* 0x0800008584837389 */ /* 0x0000640000020086 */
[----:B01----:R-:W-:Y:S01]  /*28a0*/  ENDCOLLECTIVE ;  /* 0x000000000000791b */ /* 0x003fe20003800000 */
.L_x_3712:
[----:B------:R-:W-:-:S05]  /*28b0*/  FADD.FTZ R82, R82, R85 ;  /* 0x0000005552527221 */ /* 0x000fca0000010000 */
[----:B------:R-:W-:Y:S02]  /*28c0*/  MOV R132, R82 ;  /* 0x0000005200847202 */ /* 0x000fe40000000f00 */
[----:B------:R-:W-:-:S07]  /*28d0*/  MOV R86, R131 ;  /* 0x0000008300567202 */ /* 0x000fce0000000f00 */
[----:B------:R-:W-:Y:S05]  /*28e0*/  WARPSYNC.COLLECTIVE R129, `(.L_x_3713) ;  /* 0x0000000081087348 */ /* 0x000fea0003c00000 */
[----:B------:R0:W1:Y:S02]  /*28f0*/  SHFL.DOWN P1, R131, R132, R133, R134 ;  /* 0x0800008584837389 */ /* 0x0000640000020086 */
[----:B01----:R-:W-:Y:S01]  /*2900*/  ENDCOLLECTIVE ;  /* 0x000000000000791b */ /* 0x003fe20003800000 */
.L_x_3713:
[----:B------:R-:W-:Y:S01]  /*2910*/  FADD.FTZ R86, R83, R86 ;  /* 0x0000005653567221 */ /* 0x000fe20000010000 */
[----:B------:R-:W-:-:S04]  /*2920*/  HFMA2.MMA R133, -RZ, RZ, 0, 2.384185791015625e-07 ;  /* 0x00000004ff857435 */ /* 0x000fc800000001ff */
[----:B------:R-:W-:Y:S01]  /*2930*/  MOV R132, R86 ;  /* 0x0000005600847202 */ /* 0x000fe20000000f00 */
[----:B------:R-:W-:-:S07]  /*2940*/  IMAD.MOV.U32 R87, RZ, RZ, R131 ;  /* 0x000000ffff577224 */ /* 0x000fce00078e0083 */
[----:B------:R-:W-:Y:S05]  /*2950*/  WARPSYNC.COLLECTIVE R129, `(.L_x_3714) ;  /* 0x0000000081087348 */ /* 0x000fea0003c00000 */
[----:B------:R0:W1:Y:S02]  /*2960*/  SHFL.DOWN P1, R131, R132, R133, R134 ;  /* 0x0800008584837389 */ /* 0x0000640000020086 */
[----:B01----:R-:W-:Y:S01]  /*2970*/  ENDCOLLECTIVE ;  /* 0x000000000000791b */ /* 0x003fe20003800000 */
.L_x_3714:
[----:B------:R-:W-:-:S04]  /*2980*/  FADD.FTZ R87, R82, R87 ;  /* 0x0000005752577221 */ /* 0x000fc80000010000 */
[----:B------:R-:W-:Y:S01]  /*2990*/  IMAD.MOV.U32 R132, RZ, RZ, R87 ;  /* 0x000000ffff847224 */ /* 0x000fe200078e0057 */
[----:B------:R-:W-:-:S07]  /*29a0*/  MOV R89, R131 ;  /* 0x0000008300597202 */ /* 0x000fce0000000f00 */
[----:B------:R-:W-:Y:S05]  /*29b0*/  WARPSYNC.COLLECTIVE R129, `(.L_x_3715) ;  /* 0x0000000081087348 */ /* 0x000fea0003c00000 */
[----:B------:R0:W1:Y:S02]  /*29c0*/  SHFL.DOWN P1, R131, R132, R133, R134 ;  /* 0x0800008584837389 */ /* 0x0000640000020086 */
[----:B01----:R-:W-:Y:S01]  /*29d0*/  ENDCOLLECTIVE ;  /* 0x000000000000791b */ /* 0x003fe20003800000 */
.L_x_3715:
[----:B------:R-:W-:Y:S01]  /*29e0*/  FADD.FTZ R89, R86, R89 ;  /* 0x0000005956597221 */ /* 0x000fe20000010000 */
[----:B------:R-:W-:-:S04]  /*29f0*/  HFMA2.MMA R133, -RZ, RZ, 0, 1.1920928955078125e-07 ;  /* 0x00000002ff857435 */ /* 0x000fc800000001ff */
[----:B------:R-:W-:Y:S02]  /*2a00*/  MOV R132, R89 ;  /* 0x0000005900847202 */ /* 0x000fe40000000f00 */
[----:B------:R-:W-:-:S07]  /*2a10*/  MOV R130, R131 ;  /* 0x0000008300827202 */ /* 0x000fce0000000f00 */
[----:B------:R-:W-:Y:S05]  /*2a20*/  WARPSYNC.COLLECTIVE R129, `(.L_x_3716) ;  /* 0x0000000081087348 */ /* 0x000fea0003c00000 */
[----:B------:R0:W1:Y:S02]  /*2a30*/  SHFL.DOWN P1, R131, R132, R133, R134 ;  /* 0x0800008584837389 */ /* 0x0000640000020086 */
[----:B01----:R-:W-:Y:S01]  /*2a40*/  ENDCOLLECTIVE ;  /* 0x000000000000791b */ /* 0x003fe20003800000 */
.L_x_3716:
[----:B------:R-:W-:-:S05]  /*2a50*/  FADD.FTZ R130, R87, R130 ;  /* 0x0000008257827221 */ /* 0x000fca0000010000 */
[----:B------:R-:W-:Y:S01]  /*2a60*/  MOV R132, R130 ;  /* 0x0000008200847202 */ /* 0x000fe20000000f00 */
[----:B------:R-:W-:-:S07]  /*2a70*/  IMAD.MOV.U32 R84, RZ, RZ, R131 ;  /* 0x000000ffff547224 */ /* 0x000fce00078e0083 */
[----:B------:R-:W-:Y:S05]  /*2a80*/  WARPSYNC.COLLECTIVE R129, `(.L_x_3717) ;  /* 0x0000000081087348 */ /* 0x000fea0003c00000 */
[----:B------:R0:W1:Y:S02]  /*2a90*/  SHFL.DOWN P1, R131, R132, R133, R134 ;  /* 0x0800008584837389 */ /* 0x0000640000020086 */
[----:B01----:R-:W-:Y:S01]  /*2aa0*/  ENDCOLLECTIVE ;  /* 0x000000000000791b */ /* 0x003fe20003800000 */
.L_x_3717:
[----:B------:R-:W-:-:S05]  /*2ab0*/  FADD.FTZ R84, R89, R84 ;  /* 0x0000005459547221 */ /* 0x000fca0000010000 */
[----:B------:R-:W-:Y:S01]  /*2ac0*/  MOV R132, R84 ;  /* 0x0000005400847202 */ /* 0x000fe20000000f00 */
[----:B------:R-:W-:Y:S01]  /*2ad0*/  IMAD.MOV.U32 R133, RZ, RZ, 0x1 ;  /* 0x00000001ff857424 */ /* 0x000fe200078e00ff */
[----:B------:R-:W-:-:S07]  /*2ae0*/  MOV R85, R131 ;  /* 0x0000008300557202 */ /* 0x000fce0000000f00 */
[----:B------:R-:W-:Y:S05]  /*2af0*/  WARPSYNC.COLLECTIVE R129, `(.L_x_3718) ;  /* 0x0000000081087348 */ /* 0x000fea0003c00000 */
[----:B------:R0:W1:Y:S02]  /*2b00*/  SHFL.DOWN P1, R131, R132, R133, R134 ;  /* 0x0800008584837389 */ /* 0x0000640000020086 */
[----:B01----:R-:W-:Y:S01]  /*2b10*/  ENDCOLLECTIVE ;  /* 0x000000000000791b */ /* 0x003fe20003800000 */
.L_x_3718:
[----:B------:R-:W-:-:S05]  /*2b20*/  FADD.FTZ R85, R130, R85 ;  /* 0x0000005582557221 */ /* 0x000fca0000010000 */
[----:B------:R-:W-:Y:S02]  /*2b30*/  MOV R132, R85 ;  /* 0x0000005500847202 */ /* 0x000fe40000000f00 */
[----:B------:R-:W-:-:S07]  /*2b40*/  MOV R83, R131 ;  /* 0x0000008300537202 */ /* 0x000fce0000000f00 */
[----:B------:R-:W-:Y:S05]  /*2b50*/  WARPSYNC.COLLECTIVE R129, `(.L_x_3719) ;  /* 0x0000000081087348 */ /* 0x000fea0003c00000 */
[----:B------:R0:W1:Y:S02]  /*2b60*/  SHFL.DOWN P1, R131, R132, R133, R134 ;  /* 0x0800008584837389 */ /* 0x0000640000020086 */
[----:B01----:R-:W-:Y:S01]  /*2b70*/  ENDCOLLECTIVE ;  /* 0x000000000000791b */ /* 0x003fe20003800000 */
.L_x_3719:
[----:B------:R-:W-:Y:S01]  /*2b80*/  MOV R82, R131 ;  /* 0x0000008300527202 */ /* 0x000fe20000000f00 */
[----:B------:R-:W-:Y:S06]  /*2b90*/  BRA `(.L_x_3720) ;  /* 0xffffffe400887947 */ /* 0x000fec000383ffff */
.L_x_3721:
        /* <DEDUP_REMOVED lines=14> */
.L_x_8761:


//--------------------- .text._ZN10layer_norm13ln_bwd_kernelINS_13Kernel_traitsIf13__nv_bfloat16fS2_fjLj2048ELj1ELj1ELj4ELj16ENS_18Kernel_traits_baseILj2048EfS2_fS2_fjLj128EEEEELb0ELb1ELb0ELb0EEEvNS_9BwdParamsE --------------------------
	.section	.text._ZN10layer_norm13ln_bwd_kernelINS_13Kernel_traitsIf13__nv_bfloat16fS2_fjLj2048ELj1ELj1ELj4ELj16ENS_18Kernel_traits_baseILj2048EfS2_fS2_fjLj128EEEEELb0ELb1ELb0ELb0EEEvNS_9BwdParamsE,"ax",@progbits
	.align	128
        .global         _ZN10layer_norm13ln_bwd_kernelINS_13Kernel_traitsIf13__nv_bfloat16fS2_fjLj2048ELj1ELj1ELj4ELj16ENS_18Kernel_traits_baseILj2048EfS2_fS2_fjLj128EEEEELb0ELb1ELb0ELb0EEEvNS_9BwdParamsE
        .type           _ZN10layer_norm13ln_bwd_kernelINS_13Kernel_traitsIf13__nv_bfloat16fS2_fjLj2048ELj1ELj1ELj4ELj16ENS_18Kernel_traits_baseILj2048EfS2_fS2_fjLj128EEEEELb0ELb1ELb0ELb0EEEvNS_9BwdParamsE,@function
        .size           _ZN10layer_norm13ln_bwd_kernelINS_13Kernel_traitsIf13__nv_bfloat16fS2_fjLj2048ELj1ELj1ELj4ELj16ENS_18Kernel_traits_baseILj2048EfS2_fS2_fjLj128EEEEELb0ELb1ELb0ELb0EEEvNS_9BwdParamsE,(.L_x_8762 - _ZN10layer_norm13ln_bwd_kernelINS_13Kernel_traitsIf13__nv_bfloat16fS2_fjLj2048ELj1ELj1ELj4ELj16ENS_18Kernel_traits_baseILj2048EfS2_fS2_fjLj128EEEEELb0ELb1ELb0ELb0EEEvNS_9BwdParamsE)
        .other          _ZN10layer_norm13ln_bwd_kernelINS_13Kernel_traitsIf13__nv_bfloat16fS2_fjLj2048ELj1ELj1ELj4ELj16ENS_18Kernel_traits_baseILj2048EfS2_fS2_fjLj128EEEEELb0ELb1ELb0ELb0EEEvNS_9BwdParamsE,@"STO_CUDA_ENTRY STV_DEFAULT"
_ZN10layer_norm13ln_bwd_kernelINS_13Kernel_traitsIf13__nv_bfloat16fS2_fjLj2048ELj1ELj1ELj4ELj16ENS_18Kernel_traits_baseILj2048EfS2_fS2_fjLj128EEEEELb0ELb1ELb0ELb0EEEvNS_9BwdParamsE:
.text._ZN10layer_norm13ln_bwd_kernelINS_13Kernel_traitsIf13__nv_bfloat16fS2_fjLj2048ELj1ELj1ELj4ELj16ENS_18Kernel_traits_baseILj2048EfS2_fS2_fjLj128EEEEELb0ELb1ELb0ELb0EEEvNS_9BwdParamsE:
        /* <DEDUP_REMOVED lines=72> */
.L_x_3732:
[----:B-1----:R-:W1:Y:S01]  /*0480*/  LDC.64 R122, c[0x0][0x250] ;  /* 0x00009400ff7a7b82 */ /* 0x002e620000000a00 */
[----:B------:R-:W-:-:S07]  /*0490*/  SHF.R.S32.HI R5, RZ, 0x1f, R4 ;  /* 0x0000001fff057819 */ /* 0x000fce0000011404 */
[----:B------:R-:W2:Y:S01]  /*04a0*/  @P0 LDC.64 R120, c[0x0][0x270] ;  /* 0x00009c00ff780b82 */ /* 0x000ea20000000a00 */
[----:B01----:R-:W-:-:S07]  /*04b0*/  IMAD.WIDE R124, R4, 0x4, R122 ;  /* 0x00000004047c7825 */ /* 0x003fce00078e027a */
[----:B------:R-:W1:Y:S01]  /*04c0*/  LDC.64 R122, c[0x0][0x258] ;  /* 0x00009600ff7a7b82 */ /* 0x000e620000000a00 */
[----:B------:R3:W4:Y:S01]  /*04d0*/  LDG.E R124, desc[UR4][R124.64] ;  /* 0x000000047c7c7981 */ /* 0x000722000c1e1900 */
[----:B--2---:R-:W-:-:S04]  /*04e0*/  @P0 LEA R120, P1, R4, R120, 0x1 ;  /* 0x0000007804780211 */ /* 0x004fc800078208ff */
[----:B------:R-:W-:-:S05]  /*04f0*/  @P0 LEA.HI.X R121, R4, R121, R5, 0x1, P1 ;  /* 0x0000007904790211 */ /* 0x000fca00008f0c05 */
[----:B------:R-:W2:Y:S01]  /*0500*/  @P0 LDG.E.U16 R120, desc[UR4][R120.64] ;  /* 0x0000000478780981 */ /* 0x000ea2000c1e1500 */
[----:B-1----:R-:W-:-:S05]  /*0510*/  IMAD.WIDE R122, R4, 0x4, R122 ;  /* 0x00000004047a7825 */ /* 0x002fca00078e027a */
[----:B-----5:R1:W5:Y:S01]  /*0520*/  LDG.E R139, desc[UR4][R122.64] ;  /* 0x000000047a8b7981 */ /* 0x020362000c1e1900 */
[----:B------:R-:W-:-:S05]  /*0530*/  MOV R7, UR13 ;  /* 0x0000000d00077c02 */ /* 0x000fca0008000f00 */
[----:B------:R-:W-:-:S05]  /*0540*/  IMAD R5, R4, R7, RZ ;  /* 0x0000000704057224 */ /* 0x000fca00078e02ff */
[----:B------:R-:W-:-:S04]  /*0550*/  SHF.R.S32.HI R126, RZ, 0x1f, R5 ;  /* 0x0000001fff7e7819 */ /* 0x000fc80000011405 */
[----:B------:R-:W-:Y:S02]  /*0560*/  LEA.HI R126, R126, R5, RZ, 0x3 ;  /* 0x000000057e7e7211 */ /* 0x000fe400078f18ff */
[----:B------:R-:W-:Y:S02]  /*0570*/  LOP3.LUT R5, R6, 0x7f, RZ, 0xc0, !PT ;  /* 0x0000007f06057812 */ /* 0x000fe400078ec0ff */
[----:B------:R-:W-:Y:S01]  /*0580*/  LOP3.LUT P5, RZ, R0, 0xff, RZ, 0xc0, !PT ;  /* 0x000000ff00ff7812 */ /* 0x000fe200078ac0ff */
[----:B------:R-:W-:Y:S01]  /*0590*/  BSSY B0, `(.L_x_3723) ;  /* 0x000005d000007945 */ /* 0x000fe20003800000 */
[----:B0-----:R-:W-:Y:S02]  /*05a0*/  ISETP.NE.AND P2, PT, R2, RZ, PT ;  /* 0x000000ff0200720c */ /* 0x001fe40003f45270 */
[----:B------:R-:W-:Y:S02]  /*05b0*/  LEA.HI.SX32 R0, R126, R5, 0x1d ;  /* 0x000000057e007211 */ /* 0x000fe400078feaff */
[----:B------:R-:W-:-:S02]  /*05c0*/  MOV R141, 0x3f800000 ;  /* 0x3f800000008d7802 */ /* 0x000fc40000000f00 */
[----:B------:R-:W-:Y:S02]  /*05d0*/  MOV R153, RZ ;  /* 0x000000ff00997202 */ /* 0x000fe40000000f00 */
[----:B------:R-:W-:Y:S02]  /*05e0*/  MOV R158, RZ ;  /* 0x000000ff009e7202 */ /* 0x000fe40000000f00 */
[----:B------:R-:W-:Y:S02]  /*05f0*/  SHF.R.U32.HI R143, RZ, 0x5, R6 ;  /* 0x00000005ff8f7819 */ /* 0x000fe40000011606 */
[----:B---3--:R-:W-:Y:S02]  /*0600*/  MOV R125, R0 ;  /* 0x00000000007d7202 */ /* 0x008fe40000000f00 */
[----:B----4-:R-:W-:Y:S02]  /*0610*/  FSEL R142, R124, RZ, !P2 ;  /* 0x000000ff7c8e7208 */ /* 0x010fe40005000000 */
[----:B--2---:R-:W-:Y:S01]  /*0620*/  @P0 SHF.L.U32 R141, R120, 0x10, RZ ;  /* 0x00000010788d0819 */ /* 0x004fe200000006ff */
        /* <DEDUP_REMOVED lines=17> */
[C---:B------:R-:W-:Y:S01]  /*0740*/  FADD.FTZ R126, -R142.reuse, R126 ;  /* 0x0000007e8e7e7221 */ /* 0x040fe20000010100 */
[C---:B-----5:R-:W-:Y:S02]  /*0750*/  FMUL.FTZ R154, R139.reuse, R154 ;  /* 0x0000009a8b9a7220 */ /* 0x060fe40000410000 */
[C---:B------:R-:W-:Y:S01]  /*0760*/  FMUL.FTZ R3, R139.reuse, R124 ;  /* 0x0000007c8b037220 */ /* 0x040fe20000410000 */
[----:B---3--:R-:W-:Y:S01]  /*0770*/  FADD.FTZ R146, -R142, R121 ;  /* 0x000000798e927221 */ /* 0x008fe20000010100 */
[----:B------:R-:W-:Y:S01]  /*0780*/  FMUL.FTZ R151, R139, R126 ;  /* 0x0000007e8b977220 */ /* 0x000fe20000410000 */
[----:B----4-:R-:W-:-:S02]  /*0790*/  PRMT R125, R128, 0x7632, R125 ;  /* 0x00007632807d7816 */ /* 0x010fc4000000007d */
[----:B------:R-:W-:Y:S02]  /*07a0*/  SHF.L.U32 R127, R128, 0x10, RZ ;  /* 0x00000010807f7819 */ /* 0x000fe400000006ff */
[----:B------:R-:W-:-:S03]  /*07b0*/  SHF.L.U32 R152, R125, 0x10, RZ ;  /* 0x000000107d987819 */ /* 0x000fc600000006ff */
[----:B------:R-:W-:Y:S01]  /*07c0*/  FMUL.FTZ R156, R24, R127 ;  /* 0x0000007f189c7220 */ /* 0x000fe20000410000 */
[----:B------:R-:W-:Y:S01]  /*07d0*/  SHF.L.U32 R149, R129, 0x10, RZ ;  /* 0x0000001081957819 */ /* 0x000fe200000006ff */
[----:B------:R-:W-:Y:S01]  /*07e0*/  FADD.FTZ R57, R57, R152 ;  /* 0x0000009839397221 */ /* 0x000fe20000010000 */
[----:B------:R-:W-:Y:S01]  /*07f0*/  PRMT R148, R130, 0x7632, R148 ;  /* 0x0000763282947816 */ /* 0x000fe20000000094 */
[-C--:B------:R-:W-:Y:S01]  /*0800*/  FFMA.FTZ R69, R154, R152.reuse, R69 ;  /* 0x000000989a457223 */ /* 0x080fe20000010045 */
[----:B------:R-:W-:Y:S01]  /*0810*/  SHF.L.U32 R153, R130, 0x10, RZ ;  /* 0x0000001082997819 */ /* 0x000fe200000006ff */
[----:B------:R-:W-:Y:S01]  /*0820*/  FADD.FTZ R130, -R142, R123 ;  /* 0x0000007b8e827221 */ /* 0x000fe20000010100 */
[----:B------:R-:W-:Y:S01]  /*0830*/  PRMT R128, R129, 0x7632, R128 ;  /* 0x0000763281807816 */ /* 0x000fe20000000080 */
[----:B------:R-:W-:Y:S01]  /*0840*/  FMUL.FTZ R152, R25, R152 ;  /* 0x0000009819987220 */ /* 0x000fe20000410000 */
[----:B------:R-:W-:Y:S01]  /*0850*/  FADD.FTZ R121, RZ, R156 ;  /* 0x0000009cff797221 */ /* 0x000fe20000010000 */
[----:B------:R-:W-:Y:S01]  /*0860*/  FFMA.FTZ R123, R3, R156, RZ ;  /* 0x0000009c037b7223 */ /* 0x000fe200000100ff */
[----:B------:R-:W-:Y:S01]  /*0870*/  SHF.L.U32 R128, R128, 0x10, RZ ;  /* 0x0000001080807819 */ /* 0x000fe200000006ff */
[----:B------:R-:W-:Y:S01]  /*0880*/  FADD.FTZ R58, R58, R149 ;  /* 0x000000953a3a7221 */ /* 0x000fe20000010000 */
[-C--:B------:R-:W-:Y:S01]  /*0890*/  FFMA.FTZ R70, R151, R149.reuse, R70 ;  /* 0x0000009597467223 */ /* 0x080fe20000010046 */
[----:B------:R-:W-:Y:S01]  /*08a0*/  FMUL.FTZ R149, R26, R149 ;  /* 0x000000951a957220 */ /* 0x000fe20000410000 */
[----:B------:R-:W-:Y:S01]  /*08b0*/  FADD.FTZ R124, R121, R152 ;  /* 0x00000098797c7221 */ /* 0x000fe20000010000 */
[----:B------:R-:W-:Y:S01]  /*08c0*/  FFMA.FTZ R126, R154, R152, R123 ;  /* 0x000000989a7e7223 */ /* 0x000fe2000001007b */
[----:B------:R-:W-:Y:S01]  /*08d0*/  FADD.FTZ R122, -R142, R122 ;  /* 0x0000007a8e7a7221 */ /* 0x000fe20000010100 */
[----:B0-----:R-:W-:Y:S01]  /*08e0*/  SHF.L.U32 R144, R148, 0x10, RZ ;  /* 0x0000001094907819 */ /* 0x001fe200000006ff */
[----:B------:R-:W-:Y:S01]  /*08f0*/  FADD.FTZ R120, -R142, R120 ;  /* 0x000000788e787221 */ /* 0x000fe20000010100 */
[----:B------:R-:W-:Y:S01]  /*0900*/  FMUL.FTZ R150, R139, R150 ;  /* 0x000000968b967220 */ /* 0x000fe20000410000 */
[----:B------:R-:W-:Y:S01]  /*0910*/  FMUL.FTZ R148, R27, R128 ;  /* 0x000000801b947220 */ /* 0x000fe20000410000 */
[----:B------:R-:W-:Y:S01]  /*0920*/  FADD.FTZ R121, R124, R149 ;  /* 0x000000957c797221 */ /* 0x000fe20000010000 */
[----:B------:R-:W-:Y:S01]  /*0930*/  FFMA.FTZ R123, R151, R149, R126 ;  /* 0x00000095977b7223 */ /* 0x000fe2000001007e */
[----:B------:R-:W-:Y:S01]  /*0940*/  PRMT R155, R131, 0x7632, R155 ;  /* 0x00007632839b7816 */ /* 0x000fe2000000009b */
[----:B------:R-:W-:Y:S01]  /*0950*/  FMUL.FTZ R146, R139, R146 ;  /* 0x000000928b927220 */ /* 0x000fe20000410000 */
        /* <DEDUP_REMOVED lines=32> */
.L_x_3724:
[----:B------:R-:W-:Y:S05]  /*0b60*/  BSYNC B0 ;  /* 0x0000000000007941 */ /* 0x000fea0003800000 */
.L_x_3723:
        /* <DEDUP_REMOVED lines=19> */
[C---:B---3--:R-:W-:Y:S01]  /*0ca0*/  FADD.FTZ R124, -R142.reuse, R8 ;  /* 0x000000088e7c7221 */ /* 0x048fe20000010100 */
[----:B------:R-:W-:-:S02]  /*0cb0*/  FADD.FTZ R140, -R142, R11 ;  /* 0x0000000b8e8c7221 */ /* 0x000fc40000010100 */
[C---:B-----5:R-:W-:Y:S01]  /*0cc0*/  FMUL.FTZ R11, R139.reuse, R14 ;  /* 0x0000000e8b0b7220 */ /* 0x060fe20000410000 */
[----:B------:R-:W-:Y:S01]  /*0cd0*/  FMUL.FTZ R14, R139, R134 ;  /* 0x000000868b0e7220 */ /* 0x000fe20000410000 */
[C---:B----4-:R-:W-:Y:S02]  /*0ce0*/  PRMT R13, R120.reuse, 0x7632, R13 ;  /* 0x00007632780d7816 */ /* 0x050fe4000000000d */
[----:B------:R-:W-:Y:S02]  /*0cf0*/  SHF.L.U32 R15, R120, 0x10, RZ ;  /* 0x00000010780f7819 */ /* 0x000fe400000006ff */
[C---:B------:R-:W-:Y:S02]  /*0d00*/  PRMT R127, R122.reuse, 0x7632, R127 ;  /* 0x000076327a7f7816 */ /* 0x040fe4000000007f */
[----:B------:R-:W-:Y:S01]  /*0d10*/  SHF.L.U32 R133, R122, 0x10, RZ ;  /* 0x000000107a857819 */ /* 0x000fe200000006ff */
[----:B------:R-:W-:Y:S01]  /*0d20*/  FADD.FTZ R122, -R142, R9 ;  /* 0x000000098e7a7221 */ /* 0x000fe20000010100 */
[----:B------:R-:W-:Y:S01]  /*0d30*/  PRMT R126, R121, 0x7632, R126 ;  /* 0x00007632797e7816 */ /* 0x000fe2000000007e */
[----:B------:R-:W-:Y:S01]  /*0d40*/  FMUL.FTZ R9, R139, R12 ;  /* 0x0000000c8b097220 */ /* 0x000fe20000410000 */
[----:B------:R-:W-:Y:S01]  /*0d50*/  SHF.L.U32 R121, R121, 0x10, RZ ;  /* 0x0000001079797819 */ /* 0x000fe200000006ff */
[-C--:B------:R-:W-:Y:S01]  /*0d60*/  FMUL.FTZ R8, R40, R15.reuse ;  /* 0x0000000f28087220 */ /* 0x080fe20000410000 */
[----:B------:R-:W-:Y:S01]  /*0d70*/  SHF.L.U32 R136, R13, 0x10, RZ ;  /* 0x000000100d887819 */ /* 0x000fe200000006ff */
[----:B------:R-:W-:Y:S01]  /*0d80*/  FADD.FTZ R120, -R142, R10 ;  /* 0x0000000a8e787221 */ /* 0x000fe20000010100 */
[----:B------:R-:W-:Y:S01]  /*0d90*/  PRMT R125, R123, 0x7632, R125 ;  /* 0x000076327b7d7816 */ /* 0x000fe2000000007d */
[----:B------:R-:W-:Y:S01]  /*0da0*/  FADD.FTZ R80, R80, R15 ;  /* 0x0000000f50507221 */ /* 0x000fe20000010000 */
[----:B------:R-:W-:Y:S01]  /*0db0*/  FFMA.FTZ R60, R9, R15, R60 ;  /* 0x0000000f093c7223 */ /* 0x000fe2000001003c */
[----:B------:R-:W-:Y:S01]  /*0dc0*/  SHF.L.U32 R138, R126, 0x10, RZ ;  /* 0x000000107e8a7819 */ /* 0x000fe200000006ff */
[----:B------:R-:W-:Y:S01]  /*0dd0*/  FADD.FTZ R82, R82, R121 ;  /* 0x0000007952527221 */ /* 0x000fe20000010000 */
[-C--:B------:R-:W-:Y:S01]  /*0de0*/  FFMA.FTZ R62, R11, R121.reuse, R62 ;  /* 0x000000790b3e7223 */ /* 0x080fe2000001003e */
[----:B------:R-:W-:Y:S01]  /*0df0*/  FMUL.FTZ R10, R42, R121 ;  /* 0x000000792a0a7220 */ /* 0x000fe20000410000 */
[----:B------:R-:W-:Y:S01]  /*0e00*/  FADD.FTZ R126, R153, R8 ;  /* 0x00000008997e7221 */ /* 0x000fe20000010000 */
[----:B------:R-:W-:Y:S01]  /*0e10*/  FMUL.FTZ R15, R41, R136 ;  /* 0x00000088290f7220 */ /* 0x000fe20000410000 */
[----:B------:R-:W-:Y:S01]  /*0e20*/  FFMA.FTZ R121, R9, R8, R158 ;  /* 0x0000000809797223 */ /* 0x000fe2000001009e */
[----:B------:R-:W-:Y:S01]  /*0e30*/  FMUL.FTZ R13, R139, R124 ;  /* 0x0000007c8b0d7220 */ /* 0x000fe20000410000 */
[----:B------:R-:W-:Y:S01]  /*0e40*/  SHF.L.U32 R124, R125, 0x10, RZ ;  /* 0x000000107d7c7819 */ /* 0x000fe200000006ff */
[----:B------:R-:W-:Y:S01]  /*0e50*/  FADD.FTZ R125, R126, R15 ;  /* 0x0000000f7e7d7221 */ /* 0x000fe20000010000 */
[----:B------:R-:W-:Y:S01]  /*0e60*/  FFMA.FTZ R126, R14, R15, R121 ;  /* 0x0000000f0e7e7223 */ /* 0x000fe20000010079 */
[----:B------:R-:W-:Y:S01]  /*0e70*/  FADD.FTZ R84, R84, R133 ;  /* 0x0000008554547221 */ /* 0x000fe20000010000 */
[-C--:B------:R-:W-:Y:S01]  /*0e80*/  FFMA.FTZ R64, R13, R133.reuse, R64 ;  /* 0x000000850d407223 */ /* 0x080fe20000010040 */
[----:B------:R-:W-:Y:S01]  /*0e90*/  FMUL.FTZ R12, R44, R133 ;  /* 0x000000852c0c7220 */ /* 0x000fe20000410000 */
[C---:B------:R-:W-:Y:S01]  /*0ea0*/  FMUL.FTZ R134, R139.reuse, R122 ;  /* 0x0000007a8b867220 */ /* 0x040fe20000410000 */
        /* <DEDUP_REMOVED lines=31> */
.L_x_3726:
[----:B------:R-:W-:Y:S05]  /*10a0*/  BSYNC B0 ;  /* 0x0000000000007941 */ /* 0x000fea0003800000 */
.L_x_3725:
        /* <DEDUP_REMOVED lines=23> */
.L_x_3745:
[----:B------:R-:W3:Y:S01]  /*1220*/  S2R R124, SR_CgaCtaId ;  /* 0x00000000007c7919 */ /* 0x000ee20000008800 */
[----:B------:R-:W-:Y:S01]  /*1230*/  @!P1 LOP3.LUT R143, R143, 0x3, RZ, 0xc0, !PT ;  /* 0x000000038f8f9812 */ /* 0x000fe200078ec0ff */
[----:B-1----:R-:W-:Y:S01]  /*1240*/  FADD.FTZ R142, R127, R142 ;  /* 0x0000008e7f8e7221 */ /* 0x002fe20000010000 */
[----:B------:R-:W-:Y:S01]  /*1250*/  MOV R123, 0x400 ;  /* 0x00000400007b7802 */ /* 0x000fe20000000f00 */
        /* <DEDUP_REMOVED lines=36> */
[----:B------:R-:W-:Y:S01]  /*14a0*/  FADD.FTZ R164, R152, -R127 ;  /* 0x8000007f98a47221 */ /* 0x000fe20000010000 */
[-CC-:B------:R-:W-:Y:S01]  /*14b0*/  FFMA.FTZ R155, R146, R153.reuse, R158.reuse ;  /* 0x00000099929b7223 */ /* 0x180fe2000001009e */
[-CC-:B------:R-:W-:Y:S01]  /*14c0*/  FFMA.FTZ R127, R150, R153.reuse, R158.reuse ;  /* 0x00000099967f7223 */ /* 0x180fe2000001009e */
[-CC-:B------:R-:W-:Y:S01]  /*14d0*/  FFMA.FTZ R126, R131, R153.reuse, R158.reuse ;  /* 0x00000099837e7223 */ /* 0x180fe2000001009e */
[----:B------:R-:W-:Y:S01]  /*14e0*/  FFMA.FTZ R143, R130, R153, R158 ;  /* 0x00000099828f7223 */ /* 0x000fe2000001009e */
[----:B------:R-:W-:Y:S01]  /*14f0*/  FADD.FTZ R142, R145, -R142 ;  /* 0x8000008e918e7221 */ /* 0x000fe20000010000 */
[----:B------:R-:W-:Y:S01]  /*1500*/  FADD.FTZ R155, R144, -R155 ;  /* 0x8000009b909b7221 */ /* 0x000fe20000010000 */
[----:B------:R-:W-:Y:S01]  /*1510*/  FADD.FTZ R127, R148, -R127 ;  /* 0x8000007f947f7221 */ /* 0x000fe20000010000 */
[----:B------:R-:W0:Y:S01]  /*1520*/  @P6 LDC.64 R124, c[0x0][0x308] ;  /* 0x0000c200ff7c6b82 */ /* 0x000e220000000a00 */
[----:B------:R-:W-:Y:S01]  /*1530*/  FADD.FTZ R126, R129, -R126 ;  /* 0x8000007e817e7221 */ /* 0x000fe20000010000 */
[----:B------:R-:W-:Y:S01]  /*1540*/  FADD.FTZ R160, R128, -R143 ;  /* 0x8000008f80a07221 */ /* 0x000fe20000010000 */
[C---:B-----5:R-:W-:Y:S01]  /*1550*/  FMUL.FTZ R164, R139.reuse, R164 ;  /* 0x000000a48ba47220 */ /* 0x060fe20000410000 */
[----:B------:R-:W-:Y:S01]  /*1560*/  ISETP.NE.U32.AND P1, PT, RZ, UR14, PT ;  /* 0x0000000eff007c0c */ /* 0x000fe2000bf25070 */
[C---:B------:R-:W-:Y:S01]  /*1570*/  FMUL.FTZ R159, R139.reuse, R162 ;  /* 0x000000a28b9f7220 */ /* 0x040fe20000410000 */
[C---:B------:R-:W-:Y:S01]  /*1580*/  FMUL.FTZ R143, R139.reuse, R142 ;  /* 0x0000008e8b8f7220 */ /* 0x040fe20000410000 */
[C---:B------:R-:W-:Y:S01]  /*1590*/  FMUL.FTZ R142, R139.reuse, R155 ;  /* 0x0000009b8b8e7220 */ /* 0x040fe20000410000 */
[C---:B------:R-:W-:Y:S01]  /*15a0*/  FMUL.FTZ R162, R139.reuse, R127 ;  /* 0x0000007f8ba27220 */ /* 0x040fe20000410000 */
[----:B------:R-:W-:Y:S01]  /*15b0*/  FMUL.FTZ R155, R139, R126 ;  /* 0x0000007e8b9b7220 */ /* 0x000fe20000410000 */
[----:B------:R-:W-:Y:S01]  /*15c0*/  @P2 FADD.FTZ R164, R21, R164 ;  /* 0x000000a415a42221 */ /* 0x000fe20000010000 */
[----:B------:R-:W-:Y:S01]  /*15d0*/  ISETP.NE.AND.EX P1, PT, RZ, UR15, PT, P1 ;  /* 0x0000000fff007c0c */ /* 0x000fe2000bf25310 */
[----:B------:R-:W-:Y:S01]  /*15e0*/  @P2 FADD.FTZ R159, R20, R159 ;  /* 0x0000009f149f2221 */ /* 0x000fe20000010000 */
[C---:B------:R-:W-:Y:S01]  /*15f0*/  FMUL.FTZ R157, R139.reuse, R157 ;  /* 0x0000009d8b9d7220 */ /* 0x040fe20000410000 */
[----:B------:R-:W-:Y:S01]  /*1600*/  FMUL.FTZ R160, R139, R160 ;  /* 0x000000a08ba07220 */ /* 0x000fe20000410000 */
[C---:B------:R-:W-:Y:S01]  /*1610*/  SEL R77, R164.reuse, R77, P1 ;  /* 0x0000004da44d7207 */ /* 0x040fe20000800000 */
[-C--:B------:R-:W-:Y:S01]  /*1620*/  FMUL.FTZ R164, R164, R141.reuse ;  /* 0x0000008da4a47220 */ /* 0x080fe20000410000 */
[C---:B------:R-:W-:Y:S01]  /*1630*/  SEL R76, R159.reuse, R76, P1 ;  /* 0x0000004c9f4c7207 */ /* 0x040fe20000800000 */
        /* <DEDUP_REMOVED lines=16> */
[----:B------:R-:W-:Y:S01]  /*1740*/  FMUL.FTZ R155, R155, R141 ;  /* 0x0000008d9b9b7220 */ /* 0x000fe20000410000 */
        /* <DEDUP_REMOVED lines=41> */
.L_x_3729:
[----:B------:R-:W-:Y:S05]  /*19e0*/  BSYNC B0 ;  /* 0x0000000000007941 */ /* 0x000fea0003800000 */
.L_x_3728:
        /* <DEDUP_REMOVED lines=43> */
[-C--:B------:R-:W-:Y:S01]  /*1ca0*/  FMUL.FTZ R162, R126, R141.reuse ;  /* 0x0000008d7ea27220 */ /* 0x080fe20000410000 */
[----:B------:R-:W-:Y:S01]  /*1cb0*/  @P6 LEA R124, P2, R0, UR14, 0x5 ;  /* 0x0000000e007c6c11 */ /* 0x000fe2000f8428ff */
[-C--:B------:R-:W-:Y:S01]  /*1cc0*/  FMUL.FTZ R139, R143, R141.reuse ;  /* 0x0000008d8f8b7220 */ /* 0x080fe20000410000 */
[C---:B------:R-:W-:Y:S01]  /*1cd0*/  SEL R76, R127.reuse, R76, P1 ;  /* 0x0000004c7f4c7207 */ /* 0x040fe20000800000 */
[----:B------:R-:W-:Y:S01]  /*1ce0*/  FMUL.FTZ R127, R127, R141 ;  /* 0x0000008d7f7f7220 */ /* 0x000fe20000410000 */
[----:B------:R-:W-:-:S02]  /*1cf0*/  SEL R77, R126, R77, P1 ;  /* 0x0000004d7e4d7207 */ /* 0x000fc40000800000 */
[C---:B------:R-:W-:Y:S01]  /*1d00*/  SEL R78, R155.reuse, R78, P1 ;  /* 0x0000004e9b4e7207 */ /* 0x040fe20000800000 */
[----:B------:R-:W-:Y:S01]  /*1d10*/  FMUL.FTZ R155, R155, R141 ;  /* 0x0000008d9b9b7220 */ /* 0x000fe20000410000 */
[C---:B------:R-:W-:Y:S01]  /*1d20*/  SEL R79, R160.reuse, R79, P1 ;  /* 0x0000004fa04f7207 */ /* 0x040fe20000800000 */
[----:B------:R-:W-:Y:S01]  /*1d30*/  FMUL.FTZ R160, R160, R141 ;  /* 0x0000008da0a07220 */ /* 0x000fe20000410000 */
[----:B------:R-:W-:Y:S02]  /*1d40*/  SEL R104, R143, R104, P1 ;  /* 0x000000688f687207 */ /* 0x000fe40000800000 */
[C---:B------:R-:W-:Y:S01]  /*1d50*/  SEL R105, R158.reuse, R105, P1 ;  /* 0x000000699e697207 */ /* 0x040fe20000800000 */
[-C--:B------:R-:W-:Y:S01]  /*1d60*/  FMUL.FTZ R158, R158, R141.reuse ;  /* 0x0000008d9e9e7220 */ /* 0x080fe20000410000 */
[C---:B------:R-:W-:Y:S01]  /*1d70*/  SEL R106, R153.reuse, R106, P1 ;  /* 0x0000006a996a7207 */ /* 0x040fe20000800000 */
[----:B------:R-:W-:Y:S01]  /*1d80*/  FMUL.FTZ R153, R153, R141 ;  /* 0x0000008d99997220 */ /* 0x000fe20000410000 */
[----:B------:R-:W-:-:S02]  /*1d90*/  @P6 LEA.HI.X R125, R0, UR15, RZ, 0x5, P2 ;  /* 0x0000000f007d6c11 */ /* 0x000fc400090f2cff */
[C---:B------:R-:W-:Y:S01]  /*1da0*/  SEL R107, R164.reuse, R107, P1 ;  /* 0x0000006ba46b7207 */ /* 0x040fe20000800000 */
[----:B------:R-:W-:Y:S01]  /*1db0*/  FMUL.FTZ R164, R164, R141 ;  /* 0x0000008da4a47220 */ /* 0x000fe20000410000 */
[----:B------:R-:W-:Y:S01]  /*1dc0*/  FMUL.FTZ R141, R54, R153 ;  /* 0x00000099368d7220 */ /* 0x000fe20000410000 */
[----:B------:R-:W-:Y:S02]  /*1dd0*/  @P6 STG.E.128 desc[UR4][R124.64], R76 ;  /* 0x0000004c7c006986 */ /* 0x000fe4000c101d04 */
[----:B------:R-:W-:Y:S02]  /*1de0*/  FMUL.FTZ R142, R55, R164 ;  /* 0x000000a4378e7220 */ /* 0x000fe40000410000 */
        /* <DEDUP_REMOVED lines=22> */
[C---:B------:R-:W-:Y:S01]  /*1f50*/  PRMT R0, R121.reuse, 0x7632, R0 ;  /* 0x0000763279007816 */ /* 0x040fe20000000000 */
[----:B------:R-:W-:Y:S01]  /*1f60*/  FFMA.FTZ R103, R164, R120, R103 ;  /* 0x00000078a4677223 */ /* 0x000fe20000010067 */
[----:B------:R-:W-:Y:S01]  /*1f70*/  SHF.L.U32 R121, R121, 0x10, RZ ;  /* 0x0000001079797819 */ /* 0x000fe200000006ff */
[----:B------:R1:W-:Y:S01]  /*1f80*/  STG.E.128 desc[UR4][R142.64], R124 ;  /* 0x0000007c8e007986 */ /* 0x0003e2000c101d04 */
[----:B------:R-:W-:-:S03]  /*1f90*/  SHF.L.U32 R0, R0, 0x10, RZ ;  /* 0x0000001000007819 */ /* 0x000fc600000006ff */
[----:B------:R-:W-:Y:S02]  /*1fa0*/  FFMA.FTZ R98, R155, R121, R98 ;  /* 0x000000799b627223 */ /* 0x000fe40000010062 */
[----:B------:R-:W-:Y:S01]  /*1fb0*/  FFMA.FTZ R99, R160, R0, R99 ;  /* 0x00000000a0637223 */ /* 0x000fe20000010063 */
[C---:B------:R-:W-:Y:S02]  /*1fc0*/  PRMT R0, R122.reuse, 0x7632, R0 ;  /* 0x000076327a007816 */ /* 0x040fe40000000000 */
[----:B------:R-:W-:Y:S02]  /*1fd0*/  SHF.L.U32 R122, R122, 0x10, RZ ;  /* 0x000000107a7a7819 */ /* 0x000fe400000006ff */
[----:B------:R-:W-:-:S03]  /*1fe0*/  SHF.L.U32 R0, R0, 0x10, RZ ;  /* 0x0000001000007819 */ /* 0x000fc600000006ff */
[----:B------:R-:W-:Y:S02]  /*1ff0*/  FFMA.FTZ R100, R139, R122, R100 ;  /* 0x0000007a8b647223 */ /* 0x000fe40000010064 */
[----:B------:R-:W-:-:S07]  /*2000*/  FFMA.FTZ R101, R158, R0, R101 ;  /* 0x000000009e657223 */ /* 0x000fce0000010065 */
.L_x_3731:
[----:B------:R-:W-:Y:S05]  /*2010*/  BSYNC B0 ;  /* 0x0000000000007941 */ /* 0x000fea0003800000 */
.L_x_3730:
[----:B------:R-:W-:Y:S02]  /*2020*/  IADD3 R4, R4, UR18, RZ ;  /* 0x0000001204047c10 */ /* 0x000fe4000fffe0ff */
[----:B------:R-:W-:Y:S02]  /*2030*/  SEL R0, RZ, 0x1, P5 ;  /* 0x00000001ff007807 */ /* 0x000fe40002800000 */
[----:B------:R-:W-:-:S13]  /*2040*/  ISETP.GE.AND P1, PT, R4, UR19, PT ;  /* 0x0000001304007c0c */ /* 0x000fda000bf26270 */
[----:B------:R-:W-:Y:S05]  /*2050*/  @!P1 BRA `(.L_x_3732) ;  /* 0xffffffe400089947 */ /* 0x000fea000383ffff */
.L_x_3722:
[----:B------:R-:W2:Y:S01]  /*2060*/  S2UR UR6, SR_CTAID.X ;  /* 0x00000000000679c3 */ /* 0x000ea20000002500 */
        /* <DEDUP_REMOVED lines=18> */
.L_x_3734:
[----:B------:R-:W-:Y:S05]  /*2190*/  BSYNC B0 ;  /* 0x0000000000007941 */ /* 0x000fea0003800000 */
.L_x_3733:
        /* <DEDUP_REMOVED lines=14> */
.L_x_3727:
[----:B------:R-:W-:Y:S01]  /*2280*/  HFMA2.MMA R159, -RZ, RZ, 0, 9.5367431640625e-07 ;  /* 0x00000010ff9f7435 */ /* 0x000fe200000001ff */
[----:B------:R-:W-:Y:S02]  /*2290*/  MOV R160, R153 ;  /* 0x0000009900a07202 */ /* 0x000fe40000000f00 */
[----:B------:R-:W-:Y:S02]  /*22a0*/  MOV R162, 0x1f ;  /* 0x0000001f00a27802 */ /* 0x000fe40000000f00 */
[----:B------:R-:W-:-:S07]  /*22b0*/  MOV R155, 0xffffffff ;  /* 0xffffffff009b7802 */ /* 0x000fce0000000f00 */
[----:B-----5:R-:W-:Y:S05]  /*22c0*/  WARPSYNC.COLLECTIVE R155, `(.L_x_3735) ;  /* 0x000000009b087348 */ /* 0x020fea0003c00000 */
[----:B------:R0:W1:Y:S02]  /*22d0*/  SHFL.DOWN P6, R157, R160, R159, R162 ;  /* 0x0800009fa09d7389 */ /* 0x00006400000c00a2 */
[----:B01---5:R-:W-:Y:S01]  /*22e0*/  ENDCOLLECTIVE ;  /* 0x000000000000791b */ /* 0x023fe20003800000 */
.L_x_3735:
[----:B------:R-:W-:Y:S02]  /*22f0*/  MOV R160, R158 ;  /* 0x0000009e00a07202 */ /* 0x000fe40000000f00 */
[----:B------:R-:W-:-:S07]  /*2300*/  MOV R122, R157 ;  /* 0x0000009d007a7202 */ /* 0x000fce0000000f00 */
[----:B------:R-:W-:Y:S05]  /*2310*/  WARPSYNC.COLLECTIVE R155, `(.L_x_3736) ;  /* 0x000000009b087348 */ /* 0x000fea0003c00000 */
[----:B------:R0:W1:Y:S02]  /*2320*/  SHFL.DOWN P6, R157, R160, R159, R162 ;  /* 0x0800009fa09d7389 */ /* 0x00006400000c00a2 */
[----:B01----:R-:W-:Y:S01]  /*2330*/  ENDCOLLECTIVE ;  /* 0x000000000000791b */ /* 0x003fe20003800000 */
.L_x_3736:
[----:B------:R-:W-:Y:S01]  /*2340*/  FADD.FTZ R122, R122, R153 ;  /* 0x000000997a7a7221 */ /* 0x000fe20000010000 */
[----:B------:R-:W-:-:S04]  /*2350*/  HFMA2.MMA R159, -RZ, RZ, 0, 4.76837158203125e-07 ;  /* 0x00000008ff9f7435 */ /* 0x000fc800000001ff */
[----:B------:R-:W-:Y:S02]  /*2360*/  MOV R160, R122 ;  /* 0x0000007a00a07202 */ /* 0x000fe40000000f00 */
[----:B------:R-:W-:-:S07]  /*2370*/  MOV R121, R157 ;  /* 0x0000009d00797202 */ /* 0x000fce0000000f00 */
[----:B------:R-:W-:Y:S05]  /*2380*/  WARPSYNC.COLLECTIVE R155, `(.L_x_3737) ;  /* 0x000000009b087348 */ /* 0x000fea0003c00000 */
[----:B------:R0:W1:Y:S02]  /*2390*/  SHFL.DOWN P6, R157, R160, R159, R162 ;  /* 0x0800009fa09d7389 */ /* 0x00006400000c00a2 */
[----:B01----:R-:W-:Y:S01]  /*23a0*/  ENDCOLLECTIVE ;  /* 0x000000000000791b */ /* 0x003fe20003800000 */
.L_x_3737:
[----:B------:R-:W-:-:S05]  /*23b0*/  FADD.FTZ R121, R121, R158 ;  /* 0x0000009e79797221 */ /* 0x000fca0000010000 */
[----:B------:R-:W-:Y:S02]  /*23c0*/  MOV R160, R121 ;  /* 0x0000007900a07202 */ /* 0x000fe40000000f00 */
[----:B------:R-:W-:-:S07]  /*23d0*/  MOV R123, R157 ;  /* 0x0000009d007b7202 */ /* 0x000fce0000000f00 */
[----:B------:R-:W-:Y:S05]  /*23e0*/  WARPSYNC.COLLECTIVE R155, `(.L_x_3738) ;  /* 0x000000009b087348 */ /* 0x000fea0003c00000 */
[----:B------:R0:W1:Y:S02]  /*23f0*/  SHFL.DOWN P6, R157, R160, R159, R162 ;  /* 0x0800009fa09d7389 */ /* 0x00006400000c00a2 */
[----:B01----:R-:W-:Y:S01]  /*2400*/  ENDCOLLECTIVE ;  /* 0x000000000000791b */ /* 0x003fe20003800000 */
.L_x_3738:
[----:B------:R-:W-:Y:S01]  /*2410*/  FADD.FTZ R123, R122, R123 ;  /* 0x0000007b7a7b7221 */ /* 0x000fe20000010000 */
[----:B------:R-:W-:-:S04]  /*2420*/  HFMA2.MMA R159, -RZ, RZ, 0, 2.384185791015625e-07 ;  /* 0x00000004ff9f7435 */ /* 0x000fc800000001ff */
[----:B------:R-:W-:Y:S02]  /*2430*/  MOV R160, R123 ;  /* 0x0000007b00a07202 */ /* 0x000fe40000000f00 */
[----:B------:R-:W-:-:S07]  /*2440*/  MOV R124, R157 ;  /* 0x0000009d007c7202 */ /* 0x000fce0000000f00 */
[----:B------:R-:W-:Y:S05]  /*2450*/  WARPSYNC.COLLECTIVE R155, `(.L_x_3739) ;  /* 0x000000009b087348 */ /* 0x000fea0003c00000 */
[----:B------:R0:W1:Y:S02]  /*2460*/  SHFL.DOWN P6, R157, R160, R159, R162 ;  /* 0x0800009fa09d7389 */ /* 0x00006400000c00a2 */
[----:B01----:R-:W-:Y:S01]  /*2470*/  ENDCOLLECTIVE ;  /* 0x000000000000791b */ /* 0x003fe20003800000 */
.L_x_3739:
[----:B------:R-:W-:-:S05]  /*2480*/  FADD.FTZ R124, R121, R124 ;  /* 0x0000007c797c7221 */ /* 0x000fca0000010000 */
[----:B------:R-:W-:Y:S02]  /*2490*/  MOV R160, R124 ;  /* 0x0000007c00a07202 */ /* 0x000fe40000000f00 */
[----:B------:R-:W-:-:S07]  /*24a0*/  MOV R126, R157 ;  /* 0x0000009d007e7202 */ /* 0x000fce0000000f00 */
[----:B------:R-:W-:Y:S05]  /*24b0*/  WARPSYNC.COLLECTIVE R155, `(.L_x_3740) ;  /* 0x000000009b087348 */ /* 0x000fea0003c00000 */
[----:B------:R0:W1:Y:S02]  /*24c0*/  SHFL.DOWN P6, R157, R160, R159, R162 ;  /* 0x0800009fa09d7389 */ /* 0x00006400000c00a2 */
[----:B01----:R-:W-:Y:S01]  /*24d0*/  ENDCOLLECTIVE ;  /* 0x000000000000791b */ /* 0x003fe20003800000 */
.L_x_3740:
[----:B------:R-:W-:Y:S01]  /*24e0*/  FADD.FTZ R126, R123, R126 ;  /* 0x0000007e7b7e7221 */ /* 0x000fe20000010000 */
[----:B------:R-:W-:-:S04]  /*24f0*/  HFMA2.MMA R159, -RZ, RZ, 0, 1.1920928955078125e-07 ;  /* 0x00000002ff9f7435 */ /* 0x000fc800000001ff */
[----:B------:R-:W-:Y:S02]  /*2500*/  MOV R160, R126 ;  /* 0x0000007e00a07202 */ /* 0x000fe40000000f00 */
[----:B------:R-:W-:-:S07]  /*2510*/  MOV R125, R157 ;  /* 0x0000009d007d7202 */ /* 0x000fce0000000f00 */
[----:B------:R-:W-:Y:S05]  /*2520*/  WARPSYNC.COLLECTIVE R155, `(.L_x_3741) ;  /* 0x000000009b087348 */ /* 0x000fea0003c00000 */
[----:B------:R0:W1:Y:S02]  /*2530*/  SHFL.DOWN P6, R157, R160, R159, R162 ;  /* 0x0800009fa09d7389 */ /* 0x00006400000c00a2 */
[----:B01----:R-:W-:Y:S01]  /*2540*/  ENDCOLLECTIVE ;  /* 0x000000000000791b */ /* 0x003fe20003800000 */
.L_x_3741:
[----:B------:R-:W-:-:S05]  /*2550*/  FADD.FTZ R125, R124, R125 ;  /* 0x0000007d7c7d7221 */ /* 0x000fca0000010000 */
[----:B------:R-:W-:Y:S02]  /*2560*/  MOV R160, R125 ;  /* 0x0000007d00a07202 */ /* 0x000fe40000000f00 */
[----:B------:R-:W-:-:S07]  /*2570*/  MOV R127, R157 ;  /* 0x0000009d007f7202 */ /* 0x000fce0000000f00 */
[----:B------:R-:W-:Y:S05]  /*2580*/  WARPSYNC.COLLECTIVE R155, `(.L_x_3742) ;  /* 0x000000009b087348 */ /* 0x000fea0003c00000 */
[----:B------:R0:W1:Y:S02]  /*2590*/  SHFL.DOWN P6, R157, R160, R159, R162 ;  /* 0x0800009fa09d7389 */ /* 0x00006400000c00a2 */
[----:B01----:R-:W-:Y:S01]  /*25a0*/  ENDCOLLECTIVE ;  /* 0x000000000000791b */ /* 0x003fe20003800000 */
.L_x_3742:
[----:B------:R-:W-:Y:S01]  /*25b0*/  FADD.FTZ R127, R126, R127 ;  /* 0x0000007f7e7f7221 */ /* 0x000fe20000010000 */
[----:B------:R-:W-:-:S04]  /*25c0*/  HFMA2.MMA R159, -RZ, RZ, 0, 5.9604644775390625e-08 ;  /* 0x00000001ff9f7435 */ /* 0x000fc800000001ff */
[----:B------:R-:W-:Y:S02]  /*25d0*/  MOV R160, R127 ;  /* 0x0000007f00a07202 */ /* 0x000fe40000000f00 */
[----:B------:R-:W-:-:S07]  /*25e0*/  MOV R142, R157 ;  /* 0x0000009d008e7202 */ /* 0x000fce0000000f00 */
[----:B------:R-:W-:Y:S05]  /*25f0*/  WARPSYNC.COLLECTIVE R155, `(.L_x_3743) ;  /* 0x000000009b087348 */ /* 0x000fea0003c00000 */
[----:B------:R0:W1:Y:S02]  /*2600*/  SHFL.DOWN P6, R157, R160, R159, R162 ;  /* 0x0800009fa09d7389 */ /* 0x00006400000c00a2 */
[----:B01----:R-:W-:Y:S01]  /*2610*/  ENDCOLLECTIVE ;  /* 0x000000000000791b */ /* 0x003fe20003800000 */
.L_x_3743:
[----:B------:R-:W-:-:S05]  /*2620*/  FADD.FTZ R122, R125, R142 ;  /* 0x0000008e7d7a7221 */ /* 0x000fca0000010000 */
[----:B------:R-:W-:Y:S02]  /*2630*/  MOV R160, R122 ;  /* 0x0000007a00a07202 */ /* 0x000fe40000000f00 */
[----:B------:R-:W-:-:S07]  /*2640*/  MOV R142, R157 ;  /* 0x0000009d008e7202 */ /* 0x000fce0000000f00 */
[----:B------:R-:W-:Y:S05]  /*2650*/  WARPSYNC.COLLECTIVE R155, `(.L_x_3744) ;  /* 0x000000009b087348 */ /* 0x000fea0003c00000 */
[----:B------:R0:W1:Y:S02]  /*2660*/  SHFL.DOWN P6, R157, R160, R159, R162 ;  /* 0x0800009fa09d7389 */ /* 0x00006400000c00a2 */
[----:B01----:R-:W-:Y:S01]  /*2670*/  ENDCOLLECTIVE ;  /* 0x000000000000791b */ /* 0x003fe20003800000 */
.L_x_3744:
[----:B------:R-:W-:Y:S01]  /*2680*/  MOV R121, R157 ;  /* 0x0000009d00797202 */ /* 0x000fe20000000f00 */
[----:B------:R-:W-:Y:S06]  /*2690*/  BRA `(.L_x_3745) ;  /* 0xffffffe800e07947 */ /* 0x000fec000383ffff */
.L_x_3746:
        /* <DEDUP_REMOVED lines=14> */
.L_x_8762:


//--------------------- .text._ZN10layer_norm13ln_bwd_kernelINS_13Kernel_traitsIf13__nv_bfloat16fS2_fjLj2048ELj1ELj1ELj4ELj16ENS_18Kernel_traits_baseILj2048EfS2_fS2_fjLj128EEEEELb0ELb1ELb0ELb1EEEvNS_9BwdParamsE --------------------------
	.section	.text._ZN10layer_norm13ln_bwd_kernelINS_13Kernel_traitsIf13__nv_bfloat16fS2_fjLj2048ELj1ELj1ELj4ELj16ENS_18Kernel_traits_baseILj2048EfS2_fS2_fjLj128EEEEELb0ELb1ELb0ELb1EEEvNS_9BwdParamsE,"ax",@progbits
	.align	128
        .global         _ZN10layer_norm13ln_bwd_kernelINS_13Kernel_traitsIf13__nv_bfloat16fS2_fjLj2048ELj1ELj1ELj4ELj16ENS_18Kernel_traits_baseILj2048EfS2_fS2_fjLj128EEEEELb0ELb1ELb0ELb1EEEvNS_9BwdParamsE
        .type           _ZN10layer_norm13ln_bwd_kernelINS_13Kernel_traitsIf13__nv_bfloat16fS2_fjLj2048ELj1ELj1ELj4ELj16ENS_18Kernel_traits_baseILj2048EfS2_fS2_fjLj128EEEEELb0ELb1ELb0ELb1EEEvNS_9BwdParamsE,@function
        .size           _ZN10layer_norm13ln_bwd_kernelINS_13Kernel_traitsIf13__nv_bfloat16fS2_fjLj2048ELj1ELj1ELj4ELj16ENS_18Kernel_traits_baseILj2048EfS2_fS2_fjLj128EEEEELb0ELb1ELb0ELb1EEEvNS_9BwdParamsE,(.L_x_8763 - _ZN10layer_norm13ln_bwd_kernelINS_13Kernel_traitsIf13__nv_bfloat16fS2_fjLj2048ELj1ELj1ELj4ELj16ENS_18Kernel_traits_baseILj2048EfS2_fS2_fjLj128EEEEELb0ELb1ELb0ELb1EEEvNS_9BwdParamsE)
        .other          _ZN10layer_norm13ln_bwd_kernelINS_13Kernel_traitsIf13__nv_bfloat16fS2_fjLj2048ELj1ELj1ELj4ELj16ENS_18Kernel_traits_baseILj2048EfS2_fS2_fjLj128EEEEELb0ELb1ELb0ELb1EEEvNS_9BwdParamsE,@"STO_CUDA_ENTRY STV_DEFAULT"
_ZN10layer_norm13ln_bwd_kernelINS_13Kernel_traitsIf13__nv_bfloat16fS2_fjLj2048ELj1ELj1ELj4ELj16ENS_18Kernel_traits_baseILj2048EfS2_fS2_fjLj128EEEEELb0ELb1ELb0ELb1EEEvNS_9BwdParamsE:
.text._ZN10layer_norm13ln_bwd_kernelINS_13Kernel_traitsIf13__nv_bfloat16fS2_fjLj2048ELj1ELj1ELj4ELj16ENS_18Kernel_traits_baseILj2048EfS2_fS2_fjLj128EEEEELb0ELb1ELb0ELb1EEEvNS_9BwdParamsE:
[----:B------:R-:W-:Y:S01]  /*0000*/  LDC R1, c[0x0][0x28] ;  /* 0x00000a00ff017b82 */ /* 0x000fe20000000800 */
[----:B------:R-:W0:Y:S07]  /*0010*/  S2R R131, SR_TID.X ;  /* 0x0000000000837919 */ /* 0x000e2e0000002100 */
[----:B------:R-:W1:Y:S01]  /*0020*/  S2UR UR6, SR_CTAID.X ;  /* 0x00000000000679c3 */ /* 0x000e620000002500 */
        /* <DEDUP_REMOVED lines=9> */
[----:B0-----:R-:W-:-:S02]  /*00c0*/  SHF.R.U32.HI R137, RZ, 0x7, R131 ;  /* 0x00000007ff897819 */ /* 0x001fc40000011683 */
[----:B------:R-:W-:Y:S02]  /*00d0*/  LOP3.LUT R113, R131, 0x7f, RZ, 0xc0, !PT ;  /* 0x0000007f83717812 */ /* 0x000fe400078ec0ff */
[C---:B-1----:R-:W-:Y:S01]  /*00e0*/  IADD3 R135, R137.reuse, UR6, RZ ;  /* 0x0000000689877c10 */ /* 0x042fe2000fffe0ff */
[----:B------:R-:W-:Y:S01]  /*00f0*/  ULDC UR6, c[0x0][0x214] ;  /* 0x0000850000067ab9 */ /* 0x000fe20000000800 */
[----:B------:R-:W-:Y:S02]  /*0100*/  SHF.L.U32 R137, R137, 0x2, RZ ;  /* 0x0000000289897819 */ /* 0x000fe400000006ff */
        /* <DEDUP_REMOVED lines=27> */
.L_x_3747:
[----:B------:R-:W0:Y:S01]  /*02c0*/  LDC.64 R2, c[0x0][0x260] ;  /* 0x00009800ff027b82 */ /* 0x000e220000000a00 */
[----:B------:R-:W-:-:S07]  /*02d0*/  ULDC.64 UR6, c[0x0][0x270] ;  /* 0x00009c0000067ab9 */ /* 0x000fce0000000a00 */
[----:B------:R-:W1:Y:S01]  /*02e0*/  LDC.64 R4, c[0x0][0x278] ;  /* 0x00009e00ff047b82 */ /* 0x000e620000000a00 */
[----:B------:R-:W-:Y:S02]  /*02f0*/  ISETP.NE.U32.AND P0, PT, RZ, UR6, PT ;  /* 0x00000006ff007c0c */ /* 0x000fe4000bf05070 */
[----:B------:R-:W-:Y:S01]  /*0300*/  SHF.R.U32.HI R133, RZ, 0x5, R131 ;  /* 0x00000005ff857819 */ /* 0x000fe20000011683 */
[----:B------:R-:W-:Y:S02]  /*0310*/  HFMA2.MMA R141, -RZ, RZ, 0, 5.9604644775390625e-08 ;  /* 0x00000001ff8d7435 */ /* 0x000fe400000001ff */
[----:B------:R-:W-:Y:S02]  /*0320*/  HFMA2.MMA R130, -RZ, RZ, 0, 0 ;  /* 0x00000000ff827435 */ /* 0x000fe400000001ff */
[----:B------:R-:W-:Y:S01]  /*0330*/  HFMA2.MMA R132, -RZ, RZ, 0, 0 ;  /* 0x00000000ff847435 */ /* 0x000fe200000001ff */
[----:B------:R-:W-:Y:S02]  /*0340*/  ISETP.NE.AND.EX P0, PT, RZ, UR7, PT, P0 ;  /* 0x00000007ff007c0c */ /* 0x000fe4000bf05300 */
[----:B------:R-:W-:Y:S01]  /*0350*/  CS2R R110, SRZ ;  /* 0x00000000006e7805 */ /* 0x000fe2000001ff00 */
[----:B0-----:R-:W-:Y:S01]  /*0360*/  IMAD.WIDE.U32 R2, R113, 0x20, R2 ;  /* 0x0000002071027825 */ /* 0x001fe200078e0002 */
[----:B------:R-:W-:-:S02]  /*0370*/  IADD3 R134, R137, 0x4, RZ ;  /* 0x0000000489867810 */ /* 0x000fc40007ffe0ff */
[----:B------:R-:W-:Y:S01]  /*0380*/  CS2R R108, SRZ ;  /* 0x00000000006c7805 */ /* 0x000fe2000001ff00 */
[----:B-1----:R-:W-:Y:S01]  /*0390*/  IMAD.WIDE.U32 R4, R113, 0x20, R4 ;  /* 0x0000002071047825 */ /* 0x002fe200078e0004 */
[----:B------:R-:W5:Y:S01]  /*03a0*/  LDG.E.128 R52, desc[UR4][R2.64] ;  /* 0x0000000402347981 */ /* 0x000f62000c1e1d00 */
[----:B------:R-:W-:Y:S02]  /*03b0*/  MOV R112, RZ ;  /* 0x000000ff00707202 */ /* 0x000fe40000000f00 */
[----:B------:R-:W-:Y:S02]  /*03c0*/  CS2R R106, SRZ ;  /* 0x00000000006a7805 */ /* 0x000fe4000001ff00 */
[----:B------:R-:W-:Y:S01]  /*03d0*/  CS2R R104, SRZ ;  /* 0x0000000000687805 */ /* 0x000fe2000001ff00 */
[----:B------:R-:W5:Y:S01]  /*03e0*/  LDG.E.128 R48, desc[UR4][R2.64+0x10] ;  /* 0x0000100402307981 */ /* 0x000f62000c1e1d00 */
[----:B------:R-:W-:Y:S02]  /*03f0*/  CS2R R22, SRZ ;  /* 0x0000000000167805 */ /* 0x000fe4000001ff00 */
[----:B------:R-:W-:-:S02]  /*0400*/  CS2R R20, SRZ ;  /* 0x0000000000147805 */ /* 0x000fc4000001ff00 */
[----:B------:R-:W-:Y:S01]  /*0410*/  CS2R R18, SRZ ;  /* 0x0000000000127805 */ /* 0x000fe2000001ff00 */
[----:B------:R-:W5:Y:S01]  /*0420*/  LDG.E.128 R44, desc[UR4][R2.64+0x1000] ;  /* 0x00100004022c7981 */ /* 0x000f62000c1e1d00 */
[----:B------:R-:W-:Y:S02]  /*0430*/  CS2R R16, SRZ ;  /* 0x0000000000107805 */ /* 0x000fe4000001ff00 */
[----:B------:R-:W-:Y:S02]  /*0440*/  CS2R R14, SRZ ;  /* 0x00000000000e7805 */ /* 0x000fe4000001ff00 */
[----:B------:R-:W-:Y:S01]  /*0450*/  CS2R R12, SRZ ;  /* 0x00000000000c7805 */ /* 0x000fe2000001ff00 */
[----:B------:R0:W5:Y:S01]  /*0460*/  LDG.E.128 R40, desc[UR4][R2.64+0x1010] ;  /* 0x0010100402287981 */ /* 0x000162000c1e1d00 */
[----:B------:R-:W-:Y:S02]  /*0470*/  CS2R R10, SRZ ;  /* 0x00000000000a7805 */ /* 0x000fe4000001ff00 */
[----:B------:R-:W-:-:S02]  /*0480*/  CS2R R8, SRZ ;  /* 0x0000000000087805 */ /* 0x000fc4000001ff00 */
[----:B------:R-:W-:Y:S01]  /*0490*/  CS2R R116, SRZ ;  /* 0x0000000000747805 */ /* 0x000fe2000001ff00 */
[----:B------:R-:W5:Y:S01]  /*04a0*/  LDG.E.128 R36, desc[UR4][R4.64] ;  /* 0x0000000404247981 */ /* 0x000f62000c1e1d00 */
[----:B------:R-:W-:Y:S02]  /*04b0*/  CS2R R114, SRZ ;  /* 0x0000000000727805 */ /* 0x000fe4000001ff00 */
        /* <DEDUP_REMOVED lines=8> */
[----:B0-----:R-:W-:Y:S02]  /*0540*/  CS2R R2, SRZ ;  /* 0x0000000000027805 */ /* 0x001fe4000001ff00 */
[----:B------:R-:W-:Y:S01]  /*0550*/  MOV R0, RZ ;  /* 0x000000ff00007202 */ /* 0x000fe20000000f00 */
[----:B------:R0:W5:Y:S01]  /*0560*/  LDG.E.128 R24, desc[UR4][R4.64+0x1010] ;  /* 0x0010100404187981 */ /* 0x000162000c1e1d00 */
[----:B------:R-:W-:Y:S02]  /*0570*/  LOP3.LUT R133, R133, 0x3, RZ, 0xc0, !PT ;  /* 0x0000000385857812 */ /* 0x000fe400078ec0ff */
[----:B0-----:R-:W-:-:S07]  /*0580*/  CS2R R4, SRZ ;  /* 0x0000000000047805 */ /* 0x001fce000001ff00 */
.L_x_3750:
[----:B------:R-:W0:Y:S01]  /*0590*/  LDC.64 R92, c[0x0][0x250] ;  /* 0x00009400ff5c7b82 */ /* 0x000e220000000a00 */
[----:B------:R-:W-:-:S05]  /*05a0*/  IMAD R82, R135, UR9, RZ ;  /* 0x0000000987527c24 */ /* 0x000fca000f8e02ff */
[----:B------:R-:W-:Y:S02]  /*05b0*/  SHF.R.S32.HI R83, RZ, 0x1f, R82 ;  /* 0x0000001fff537819 */ /* 0x000fe40000011452 */
[----:B------:R-:W1:Y:S02]  /*05c0*/  @P0 LDC.64 R80, c[0x0][0x270] ;  /* 0x00009c00ff500b82 */ /* 0x000e640000000a00 */
[----:B------:R-:W-:Y:S02]  /*05d0*/  LEA.HI R140, R83, R82, RZ, 0x3 ;  /* 0x00000052538c7211 */ /* 0x000fe400078f18ff */
[----:B------:R-:W-:Y:S02]  /*05e0*/  SHF.R.S32.HI R82, RZ, 0x1f, R135 ;  /* 0x0000001fff527819 */ /* 0x000fe40000011487 */
[----:B------:R-:W-:Y:S02]  /*05f0*/  LEA.HI.SX32 R140, R140, R113, 0x1d ;  /* 0x000000718c8c7211 */ /* 0x000fe400078feaff */
[----:B------:R-:W2:Y:S02]  /*0600*/  LDC.64 R96, c[0x0][0x2b8] ;  /* 0x0000ae00ff607b82 */ /* 0x000ea40000000a00 */
[----:B------:R-:W-:-:S04]  /*0610*/  LEA R144, P2, R140, UR10, 0x5 ;  /* 0x0000000a8c907c11 */ /* 0x000fc8000f8428ff */
[C---:B------:R-:W-:Y:S02]  /*0620*/  LEA.HI.X R145, R140.reuse, UR11, RZ, 0x5, P2 ;  /* 0x0000000b8c917c11 */ /* 0x040fe400090f2cff */
[----:B------:R-:W3:Y:S01]  /*0630*/  LDC.64 R138, c[0x0][0x258] ;  /* 0x00009600ff8a7b82 */ /* 0x000ee20000000a00 */
[C---:B0-----:R-:W-:Y:S01]  /*0640*/  IMAD.WIDE R92, R135.reuse, 0x4, R92 ;  /* 0x00000004875c7825 */ /* 0x041fe200078e025c */
[----:B------:R-:W-:Y:S01]  /*0650*/  IADD3 R136, R140, 0x80, RZ ;  /* 0x000000808c887810 */ /* 0x000fe20007ffe0ff */
[----:B------:R-:W4:Y:S04]  /*0660*/  LDG.E.128 R88, desc[UR4][R144.64+0x10] ;  /* 0x0000100490587981 */ /* 0x000f28000c1e1d00 */
[----:B------:R-:W4:Y:S01]  /*0670*/  LDG.E R147, desc[UR4][R92.64] ;  /* 0x000000045c937981 */ /* 0x000f22000c1e1900 */
[C---:B-1----:R-:W-:Y:S01]  /*0680*/  @P0 LEA R98, P1, R135.reuse, R80, 0x1 ;  /* 0x0000005087620211 */ /* 0x042fe200078208ff */
[----:B------:R-:W0:Y:S03]  /*0690*/  LDC.64 R118, c[0x0][0x2c8] ;  /* 0x0000b200ff767b82 */ /* 0x000e260000000a00 */
[----:B------:R-:W-:-:S02]  /*06a0*/  @P0 LEA.HI.X R99, R135, R81, R82, 0x1, P1 ;  /* 0x0000005187630211 */ /* 0x000fc400008f0c52 */
[----:B------:R1:W4:Y:S01]  /*06b0*/  LDG.E.128 R80, desc[UR4][R144.64] ;  /* 0x0000000490507981 */ /* 0x000322000c1e1d00 */
[----:B--2---:R-:W-:Y:S01]  /*06c0*/  IMAD.WIDE.U32 R84, R140, 0x10, R96 ;  /* 0x000000108c547825 */ /* 0x004fe200078e0060 */
[C---:B------:R-:W-:Y:S02]  /*06d0*/  LEA R142, P1, R136.reuse, UR10, 0x5 ;  /* 0x0000000a888e7c11 */ /* 0x040fe4000f8228ff */
[----:B------:R-:W2:Y:S04]  /*06e0*/  @P0 LDG.E.U16 R146, desc[UR4][R98.64] ;  /* 0x0000000462920981 */ /* 0x000ea8000c1e1500 */
[----:B------:R-:W2:Y:S01]  /*06f0*/  LDG.E.128 R84, desc[UR4][R84.64] ;  /* 0x0000000454547981 */ /* 0x000ea2000c1e1d00 */
[----:B---3--:R-:W-:Y:S01]  /*0700*/  IMAD.WIDE R138, R135, 0x4, R138 ;  /* 0x00000004878a7825 */ /* 0x008fe200078e028a */
[----:B------:R-:W-:-:S05]  /*0710*/  LEA.HI.X R143, R136, UR11, RZ, 0x5, P1 ;  /* 0x0000000b888f7c11 */ /* 0x000fca00088f2cff */
[----:B------:R3:W2:Y:S01]  /*0720*/  LDG.E R138, desc[UR4][R138.64] ;  /* 0x000000048a8a7981 */ /* 0x0006a2000c1e1900 */
[----:B------:R-:W-:-:S03]  /*0730*/  IMAD.WIDE.U32 R96, R136, 0x10, R96 ;  /* 0x0000001088607825 */ /* 0x000fc600078e0060 */
[----:B------:R-:W2:Y:S04]  /*0740*/  LDG.E.128 R100, desc[UR4][R142.64+0x10] ;  /* 0x000010048e647981 */ /* 0x000ea8000c1e1d00 */
[----:B------:R-:W2:Y:S04]  /*0750*/  LDG.E.128 R96, desc[UR4][R96.64] ;  /* 0x0000000460607981 */ /* 0x000ea8000c1e1d00 */
[----:B------:R4:W2:Y:S01]  /*0760*/  LDG.E.128 R92, desc[UR4][R142.64] ;  /* 0x000000048e5c7981 */ /* 0x0008a2000c1e1d00 */
[----:B0-----:R-:W-:-:S04]  /*0770*/  ISETP.NE.U32.AND P1, PT, R118, RZ, PT ;  /* 0x000000ff7600720c */ /* 0x001fc80003f25070 */
[----:B------:R-:W-:-:S13]  /*0780*/  ISETP.NE.AND.EX P1, PT, R119, RZ, PT, P1 ;  /* 0x000000ff7700720c */ /* 0x000fda0003f25310 */
[----:B------:R-:W-:-:S04]  /*0790*/  @P1 LEA R150, P2, R140, R118, 0x5 ;  /* 0x000000768c961211 */ /* 0x000fc800078428ff */
[-C--:B------:R-:W-:Y:S02]  /*07a0*/  @P1 LEA.HI.X R151, R140, R119.reuse, RZ, 0x5, P2 ;  /* 0x000000778c971211 */ /* 0x080fe400010f2cff */
[----:B------:R-:W-:Y:S02]  /*07b0*/  ISETP.NE.AND P2, PT, RZ, UR8, PT ;  /* 0x00000008ff007c0c */ /* 0x000fe4000bf45270 */
[C---:B-1----:R-:W-:Y:S01]  /*07c0*/  @P1 LEA R144, P3, R136.reuse, R118, 0x5 ;  /* 0x0000007688901211 */ /* 0x042fe200078628ff */
[----:B-----5:R-:W5:Y:S04]  /*07d0*/  @P1 LDG.E.128 R56, desc[UR4][R150.64] ;  /* 0x0000000496381981 */ /* 0x020f68000c1e1d00 */
[----:B------:R0:W5:Y:S01]  /*07e0*/  @P1 LDG.E.128 R60, desc[UR4][R150.64+0x10] ;  /* 0x00001004963c1981 */ /* 0x000162000c1e1d00 */
[----:B------:R-:W-:-:S05]  /*07f0*/  @P1 LEA.HI.X R145, R136, R119, RZ, 0x5, P3 ;  /* 0x0000007788911211 */ /* 0x000fca00018f2cff */
[----:B------:R-:W5:Y:S04]  /*0800*/  @P1 LDG.E.128 R64, desc[UR4][R144.64] ;  /* 0x0000000490401981 */ /* 0x000f68000c1e1d00 */
[----:B------:R1:W5:Y:S01]  /*0810*/  @P1 LDG.E.128 R68, desc[UR4][R144.64+0x10] ;  /* 0x0000100490441981 */ /* 0x000362000c1e1d00 */
[----:B---3--:R-:W-:Y:S02]  /*0820*/  MOV R139, 0x3f800000 ;  /* 0x3f800000008b7802 */ /* 0x008fe40000000f00 */
[----:B------:R-:W-:Y:S01]  /*0830*/  LOP3.LUT P4, RZ, R141, 0xff, RZ, 0xc0, !PT ;  /* 0x000000ff8dff7812 */ /* 0x000fe2000788c0ff */
[----:B------:R-:W-:Y:S01]  /*0840*/  UMOV UR6, 0xffffffff ;  /* 0xffffffff00067882 */ /* 0x000fe20000000000 */
[----:B----4-:R-:W-:-:S05]  /*0850*/  FSEL R142, R147, RZ, !P2 ;  /* 0x000000ff938e7208 */ /* 0x010fca0005000000 */
[C---:B------:R-:W-:Y:S01]  /*0860*/  FADD.FTZ R165, -R142.reuse, R80 ;  /* 0x000000508ea57221 */ /* 0x040fe20000010100 */
[C---:B------:R-:W-:Y:S01]  /*0870*/  FADD.FTZ R152, -R142.reuse, R88 ;  /* 0x000000588e987221 */ /* 0x040fe20000010100 */
[C---:B------:R-:W-:Y:S01]  /*0880*/  FADD.FTZ R161, -R142.reuse, R91 ;  /* 0x0000005b8ea17221 */ /* 0x040fe20000010100 */
[C---:B------:R-:W-:Y:S01]  /*0890*/  FADD.FTZ R88, -R142.reuse, R90 ;  /* 0x0000005a8e587221 */ /* 0x040fe20000010100 */
[----:B------:R-:W-:Y:S01]  /*08a0*/  FADD.FTZ R149, -R142, R81 ;  /* 0x000000518e957221 */ /* 0x000fe20000010100 */
[C---:B--2---:R-:W-:Y:S02]  /*08b0*/  SHF.L.U32 R162, R84.reuse, 0x10, RZ ;  /* 0x0000001054a27819 */ /* 0x044fe400000006ff */
[----:B------:R-:W-:Y:S02]  /*08c0*/  PRMT R148, R85, 0x7632, R148 ;  /* 0x0000763255947816 */ /* 0x000fe40000000094 */
[----:B0-----:R-:W-:Y:S01]  /*08d0*/  PRMT R150, R84, 0x7632, R150 ;  /* 0x0000763254967816 */ /* 0x001fe20000000096 */
[----:B------:R-:W-:Y:S01]  /*08e0*/  FMUL.FTZ R91, R138, R165 ;  /* 0x000000a58a5b7220 */ /* 0x000fe20000410000 */
[----:B------:R-:W-:Y:S01]  /*08f0*/  SHF.L.U32 R155, R87, 0x10, RZ ;  /* 0x00000010579b7819 */ /* 0x000fe200000006ff */
[----:B------:R-:W-:Y:S01]  /*0900*/  FADD.FTZ R147, -R142, R82 ;  /* 0x000000528e937221 */ /* 0x000fe20000010100 */
[----:B------:R-:W-:Y:S01]  /*0910*/  SHF.L.U32 R154, R148, 0x10, RZ ;  /* 0x00000010949a7819 */ /* 0x000fe200000006ff */
[----:B------:R-:W-:Y:S01]  /*0920*/  FADD.FTZ R130, R162, R130 ;  /* 0x00000082a2827221 */ /* 0x000fe20000010000 */
[----:B------:R-:W-:Y:S01]  /*0930*/  SHF.L.U32 R150, R150, 0x10, RZ ;  /* 0x0000001096967819 */ /* 0x000fe200000006ff */
[----:B------:R-:W-:Y:S01]  /*0940*/  FFMA.FTZ R132, R91, R162, R132 ;  /* 0x000000a25b847223 */ /* 0x000fe20000010084 */
[----:B------:R-:W-:Y:S01]  /*0950*/  FMUL.FTZ R148, R138, R88 ;  /* 0x000000588a947220 */ /* 0x000fe20000410000 */
[----:B------:R-:W-:Y:S01]  /*0960*/  FMUL.FTZ R162, R52, R162 ;  /* 0x000000a234a27220 */ /* 0x000fe20000410000 */
[----:B------:R-:W-:Y:S01]  /*0970*/  SHF.L.U32 R157, R85, 0x10, RZ ;  /* 0x00000010559d7819 */ /* 0x000fe200000006ff */
[----:B------:R-:W-:Y:S01]  /*0980*/  FMUL.FTZ R158, R138, R149 ;  /* 0x000000958a9e7220 */ /* 0x000fe20000410000 */
[----:B------:R-:W-:Y:S01]  /*0990*/  FADD.FTZ R151, -R142, R83 ;  /* 0x000000538e977221 */ /* 0x000fe20000010100 */
[----:B-1----:R-:W-:Y:S01]  /*09a0*/  PRMT R144, R87, 0x7632, R144 ;  /* 0x0000763257907816 */ /* 0x002fe20000000090 */
[----:B------:R-:W-:Y:S01]  /*09b0*/  FMUL.FTZ R160, R138, R147 ;  /* 0x000000938aa07220 */ /* 0x000fe20000410000 */
[----:B------:R-:W-:Y:S01]  /*09c0*/  FADD.FTZ R116, R155, R116 ;  /* 0x000000749b747221 */ /* 0x000fe20000010000 */
[-C--:B------:R-:W-:Y:S01]  /*09d0*/  FFMA.FTZ R117, R148, R155.reuse, R117 ;  /* 0x0000009b94757223 */ /* 0x080fe20000010075 */
[----:B------:R-:W-:Y:S01]  /*09e0*/  FMUL.FTZ R149, R50, R155 ;  /* 0x0000009b32957220 */ /* 0x000fe20000410000 */
[----:B------:R-:W-:Y:S01]  /*09f0*/  FADD.FTZ R87, -R142, R101 ;  /* 0x000000658e577221 */ /* 0x000fe20000010100 */
[----:B------:R-:W-:Y:S01]  /*0a00*/  FMUL.FTZ R155, R53, R150 ;  /* 0x00000096359b7220 */ /* 0x000fe20000410000 */
[----:B------:R-:W-:Y:S01]  /*0a10*/  FADD.FTZ R88, RZ, R162 ;  /* 0x000000a2ff587221 */ /* 0x000fe20000010000 */
[----:B------:R-:W-:Y:S01]  /*0a20*/  FFMA.FTZ R101, R91, R162, RZ ;  /* 0x000000a25b657223 */ /* 0x000fe200000100ff */
[----:B------:R-:W-:Y:S01]  /*0a30*/  FADD.FTZ R126, R157, R126 ;  /* 0x0000007e9d7e7221 */ /* 0x000fe20000010000 */
[----:B------:R-:W-:Y:S01]  /*0a40*/  FFMA.FTZ R127, R160, R157, R127 ;  /* 0x0000009da07f7223 */ /* 0x000fe2000001007f */
[----:B------:R-:W-:Y:S01]  /*0a50*/  FMUL.FTZ R156, R138, R151 ;  /* 0x000000978a9c7220 */ /* 0x000fe20000410000 */
[----:B------:R-:W-:Y:S01]  /*0a60*/  FMUL.FTZ R157, R54, R157 ;  /* 0x0000009d369d7220 */ /* 0x000fe20000410000 */
[----:B------:R-:W-:Y:S01]  /*0a70*/  FADD.FTZ R88, R88, R155 ;  /* 0x0000009b58587221 */ /* 0x000fe20000010000 */
[----:B------:R-:W-:Y:S01]  /*0a80*/  @P0 SHF.L.U32 R139, R146, 0x10, RZ ;  /* 0x00000010928b0819 */ /* 0x000fe200000006ff */
[----:B------:R-:W-:Y:S01]  /*0a90*/  FFMA.FTZ R101, R158, R155, R101 ;  /* 0x0000009b9e657223 */ /* 0x000fe20000010065 */
[----:B------:R-:W-:Y:S01]  /*0aa0*/  PRMT R146, R86, 0x7632, R146 ;  /* 0x0000763256927816 */ /* 0x000fe20000000092 */
[----:B------:R-:W-:Y:S01]  /*0ab0*/  FADD.FTZ R83, -R142, R103 ;  /* 0x000000678e537221 */ /* 0x000fe20000010100 */
[----:B------:R-:W-:Y:S01]  /*0ac0*/  SHF.L.U32 R163, R86, 0x10, RZ ;  /* 0x0000001056a37819 */ /* 0x000fe200000006ff */
[----:B------:R-:W-:Y:S01]  /*0ad0*/  FADD.FTZ R124, R154, R124 ;  /* 0x0000007c9a7c7221 */ /* 0x000fe20000010000 */
[----:B------:R-:W-:Y:S01]  /*0ae0*/  PRMT R86, R96, 0x7632, R86 ;  /* 0x0000763260567816 */ /* 0x000fe20000000056 */
[-C--:B------:R-:W-:Y:S01]  /*0af0*/  FFMA.FTZ R125, R156, R154.reuse, R125 ;  /* 0x0000009a9c7d7223 */ /* 0x080fe2000001007d */
[----:B------:R-:W-:Y:S01]  /*0b00*/  FMUL.FTZ R154, R55, R154 ;  /* 0x0000009a379a7220 */ /* 0x000fe20000410000 */
[----:B------:R-:W-:Y:S01]  /*0b10*/  FADD.FTZ R103, R88, R157 ;  /* 0x0000009d58677221 */ /* 0x000fe20000010000 */
[----:B------:R-:W-:Y:S01]  /*0b20*/  FFMA.FTZ R101, R160, R157, R101 ;  /* 0x0000009da0657223 */ /* 0x000fe20000010065 */
[----:B------:R-:W-:Y:S01]  /*0b30*/  FADD.FTZ R145, -R142, R100 ;  /* 0x000000648e917221 */ /* 0x000fe20000010100 */
[----:B------:R-:W-:Y:S01]  /*0b40*/  SHF.L.U32 R146, R146, 0x10, RZ ;  /* 0x0000001092927819 */ /* 0x000fe200000006ff */
[----:B------:R-:W-:Y:S01]  /*0b50*/  FMUL.FTZ R147, R48, R163 ;  /* 0x000000a330937220 */ /* 0x000fe20000410000 */
[----:B------:R-:W-:Y:S01]  /*0b60*/  SHF.L.U32 R100, R86, 0x10, RZ ;  /* 0x0000001056647819 */ /* 0x000fe200000006ff */
[----:B------:R-:W-:Y:S01]  /*0b70*/  FADD.FTZ R86, R103, R154 ;  /* 0x0000009a67567221 */ /* 0x000fe20000010000 */
[----:B------:R-:W-:Y:S01]  /*0b80*/  FADD.FTZ R153, -R142, R89 ;  /* 0x000000598e997221 */ /* 0x000fe20000010100 */
[----:B------:R-:W-:Y:S01]  /*0b90*/  FMUL.FTZ R90, R138, R152 ;  /* 0x000000988a5a7220 */ /* 0x000fe20000410000 */
[----:B------:R-:W-:Y:S01]  /*0ba0*/  FFMA.FTZ R101, R156, R154, R101 ;  /* 0x0000009a9c657223 */ /* 0x000fe20000010065 */
[C---:B------:R-:W-:Y:S01]  /*0bb0*/  PRMT R80, R99.reuse, 0x7632, R80 ;  /* 0x0000763263507816 */ /* 0x040fe20000000050 */
[----:B------:R-:W-:Y:S01]  /*0bc0*/  FADD.FTZ R128, R150, R128 ;  /* 0x0000008096807221 */ /* 0x000fe20000010000 */
[----:B------:R-:W-:Y:S01]  /*0bd0*/  SHF.L.U32 R89, R99, 0x10, RZ ;  /* 0x0000001063597819 */ /* 0x000fe200000006ff */
[----:B------:R-:W-:Y:S01]  /*0be0*/  FADD.FTZ R99, -R142, R102 ;  /* 0x000000668e637221 */ /* 0x000fe20000010100 */
[----:B------:R-:W-:Y:S01]  /*0bf0*/  FFMA.FTZ R129, R158, R150, R129 ;  /* 0x000000969e817223 */ /* 0x000fe20000010081 */
        /* <DEDUP_REMOVED lines=8> */
[C---:B------:R-:W-:Y:S01]  /*0c80*/  FADD.FTZ R81, -R142.reuse, R95 ;  /* 0x0000005f8e517221 */ /* 0x040fe20000010100 */
[----:B------:R-:W-:Y:S01]  /*0c90*/  FADD.FTZ R85, -R142, R93 ;  /* 0x0000005d8e557221 */ /* 0x000fe20000010100 */
        /* <DEDUP_REMOVED lines=8> */
[----:B------:R-:W-:Y:S01]  /*0d20*/  FADD.FTZ R159, -R142, R92 ;  /* 0x0000005c8e9f7221 */ /* 0x000fe20000010100 */
[----:B------:R-:W-:Y:S01]  /*0d30*/  FMUL.FTZ R152, R138, R161 ;  /* 0x000000a18a987220 */ /* 0x000fe20000410000 */
[----:B------:R-:W-:Y:S01]  /*0d40*/  FFMA.FTZ R89, R148, R149, R101 ;  /* 0x0000009594597223 */ /* 0x000fe20000010065 */
        /* <DEDUP_REMOVED lines=11> */
[----:B------:R-:W-:Y:S01]  /*0e00*/  FADD.FTZ R143, -R142, R94 ;  /* 0x0000005e8e8f7221 */ /* 0x000fe20000010100 */
        /* <DEDUP_REMOVED lines=13> */
[----:B------:R-:W-:Y:S01]  /*0ee0*/  FADD.FTZ R12, R97, R12 ;  /* 0x0000000c610c7221 */ /* 0x000fe20000010000 */
[C---:B------:R-:W-:Y:S01]  /*0ef0*/  FFMA.FTZ R4, R95.reuse, R97, R4 ;  /* 0x000000615f047223 */ /* 0x040fe20000010004 */
        /* <DEDUP_REMOVED lines=31> */
[----:B------:R-:W-:Y:S01]  /*10f0*/  SEL R80, R134, R137, !P4 ;  /* 0x0000008986507207 */ /* 0x000fe20006000000 */
        /* <DEDUP_REMOVED lines=19> */
.L_x_3761:
[----:B------:R-:W3:Y:S01]  /*1230*/  S2R R84, SR_CgaCtaId ;  /* 0x0000000000547919 */ /* 0x000ee20000008800 */
[----:B------:R-:W-:Y:S01]  /*1240*/  LOP3.LUT P1, RZ, R131, 0x1f, RZ, 0xc0, !PT ;  /* 0x0000001f83ff7812 */ /* 0x000fe2000782c0ff */
[----:B01----:R-:W-:Y:S01]  /*1250*/  FADD.FTZ R88, R88, R81 ;  /* 0x0000005158587221 */ /* 0x003fe20000010000 */
[----:B------:R-:W-:Y:S01]  /*1260*/  MOV R81, 0x400 ;  /* 0x0000040000517802 */ /* 0x000fe20000000f00 */
[----:B--2---:R-:W-:Y:S01]  /*1270*/  FADD.FTZ R89, R89, R82 ;  /* 0x0000005259597221 */ /* 0x004fe20000010000 */
[----:B------:R-:W-:Y:S05]  /*1280*/  WARPSYNC.ALL ;  /* 0x0000000000007948 */ /* 0x000fea0003800000 */
[----:B------:R-:W-:-:S04]  /*1290*/  ISETP.NE.U32.AND P3, PT, RZ, UR16, PT ;  /* 0x00000010ff007c0c */ /* 0x000fc8000bf65070 */
[----:B------:R-:W-:Y:S02]  /*12a0*/  ISETP.NE.AND.EX P3, PT, RZ, UR17, PT, P3 ;  /* 0x00000011ff007c0c */ /* 0x000fe4000bf65330 */
[----:B---3--:R-:W-:Y:S02]  /*12b0*/  LEA R82, R84, R81, 0x18 ;  /* 0x0000005154527211 */ /* 0x008fe400078ec0ff */
[----:B------:R-:W-:Y:S02]  /*12c0*/  @!P1 IADD3 R81, R133, R80, RZ ;  /* 0x0000005085519210 */ /* 0x000fe40007ffe0ff */
[-C--:B------:R-:W-:Y:S02]  /*12d0*/  LEA R146, R80, R82.reuse, 0x3 ;  /* 0x0000005250927211 */ /* 0x080fe400078e18ff */
[----:B------:R-:W-:-:S05]  /*12e0*/  @!P1 LEA R145, R81, R82, 0x3 ;  /* 0x0000005251919211 */ /* 0x000fca00078e18ff */
[----:B------:R-:W-:Y:S01]  /*12f0*/  @!P1 STS.64 [R145+0x2000], R88 ;  /* 0x0020005891009388 */ /* 0x000fe20000000a00 */
[----:B------:R-:W-:Y:S01]  /*1300*/  BAR.SYNC.DEFER_BLOCKING 0x0 ;  /* 0x0000000000007b1d */ /* 0x000fe20000010000 */
[----:B------:R-:W-:-:S04]  /*1310*/  ISETP.NE.U32.AND P1, PT, RZ, UR16, PT ;  /* 0x00000010ff007c0c */ /* 0x000fc8000bf25070 */
[----:B------:R-:W-:Y:S01]  /*1320*/  ISETP.NE.AND.EX P1, PT, RZ, UR17, PT, P1 ;  /* 0x00000011ff007c0c */ /* 0x000fe2000bf25310 */
        /* <DEDUP_REMOVED lines=12> */
[----:B------:R-:W-:Y:S02]  /*13f0*/  FSEL R146, R86, RZ, !P2 ;  /* 0x000000ff56927208 */ /* 0x000fe40005000000 */
[----:B------:R-:W-:Y:S02]  /*1400*/  ISETP.NE.U32.AND P2, PT, R118, RZ, PT ;  /* 0x000000ff7600720c */ /* 0x000fe40003f45070 */
[----:B------:R-:W-:Y:S01]  /*1410*/  @P1 LEA R118, P6, R140, UR16, 0x5 ;  /* 0x000000108c761c11 */ /* 0x000fe2000f8c28ff */
[-CC-:B------:R-:W-:Y:S01]  /*1420*/  FFMA.FTZ R91, R91, R145.reuse, R146.reuse ;  /* 0x000000915b5b7223 */ /* 0x180fe20000010092 */
[-CC-:B------:R-:W-:Y:S01]  /*1430*/  FFMA.FTZ R158, R158, R145.reuse, R146.reuse ;  /* 0x000000919e9e7223 */ /* 0x180fe20000010092 */
[----:B------:R-:W-:Y:S01]  /*1440*/  ISETP.NE.AND.EX P2, PT, R119, RZ, PT, P2 ;  /* 0x000000ff7700720c */ /* 0x000fe20003f45320 */
[-C--:B------:R-:W-:Y:S01]  /*1450*/  FFMA.FTZ R81, R156, R145.reuse, R146 ;  /* 0x000000919c517223 */ /* 0x080fe20000010092 */
[----:B------:R-:W-:Y:S01]  /*1460*/  FADD.FTZ R83, R162, -R91 ;  /* 0x8000005ba2537221 */ /* 0x000fe20000010000 */
[----:B------:R-:W-:Y:S01]  /*1470*/  SHF.L.U32 R91, R140, 0x4, RZ ;  /* 0x000000048c5b7819 */ /* 0x000fe200000006ff */
[----:B------:R-:W-:Y:S01]  /*1480*/  FADD.FTZ R85, R155, -R158 ;  /* 0x8000009e9b557221 */ /* 0x000fe20000010000 */
[-C--:B------:R-:W-:Y:S01]  /*1490*/  FFMA.FTZ R160, R160, R145.reuse, R146 ;  /* 0x00000091a0a07223 */ /* 0x080fe20000010092 */
[----:B------:R-:W-:Y:S01]  /*14a0*/  SHF.R.U32.HI R155, RZ, 0x1c, R140 ;  /* 0x0000001cff9b7819 */ /* 0x000fe2000001168c */
[----:B------:R-:W-:Y:S01]  /*14b0*/  FADD.FTZ R87, R154, -R81 ;  /* 0x800000519a577221 */ /* 0x000fe20000010000 */
[----:B------:R-:W-:Y:S01]  /*14c0*/  IADD3 R80, P5, R91, UR14, RZ ;  /* 0x0000000e5b507c10 */ /* 0x000fe2000ffbe0ff */
[----:B------:R-:W-:Y:S01]  /*14d0*/  FADD.FTZ R89, R157, -R160 ;  /* 0x800000a09d597221 */ /* 0x000fe20000010000 */
[-CC-:B------:R-:W-:Y:S01]  /*14e0*/  FFMA.FTZ R150, R150, R145.reuse, R146.reuse ;  /* 0x0000009196967223 */ /* 0x180fe20000010092 */
[-CC-:B------:R-:W-:Y:S01]  /*14f0*/  FFMA.FTZ R90, R90, R145.reuse, R146.reuse ;  /* 0x000000915a5a7223 */ /* 0x180fe20000010092 */
[----:B------:R-:W-:Y:S01]  /*1500*/  IADD3.X R81, R155, UR15, RZ, P5, !PT ;  /* 0x0000000f9b517c10 */ /* 0x000fe2000affe4ff */
[-CC-:B------:R-:W-:Y:S01]  /*1510*/  FFMA.FTZ R148, R148, R145.reuse, R146.reuse ;  /* 0x0000009194947223 */ /* 0x180fe20000010092 */
[----:B------:R-:W-:Y:S01]  /*1520*/  FFMA.FTZ R152, R152, R145, R146 ;  /* 0x0000009198987223 */ /* 0x000fe20000010092 */
[C---:B------:R-:W-:Y:S01]  /*1530*/  FMUL.FTZ R157, R138.reuse, R83 ;  /* 0x000000538a9d7220 */ /* 0x040fe20000410000 */
[C---:B------:R-:W-:Y:S01]  /*1540*/  FMUL.FTZ R154, R138.reuse, R85 ;  /* 0x000000558a9a7220 */ /* 0x040fe20000410000 */
[C---:B------:R-:W-:Y:S01]  /*1550*/  FMUL.FTZ R89, R138.reuse, R89 ;  /* 0x000000598a597220 */ /* 0x040fe20000410000 */
[----:B------:R-:W-:Y:S01]  /*1560*/  FMUL.FTZ R88, R138, R87 ;  /* 0x000000578a587220 */ /* 0x000fe20000410000 */
[----:B------:R-:W-:Y:S01]  /*1570*/  FADD.FTZ R151, R151, -R150 ;  /* 0x8000009697977221 */ /* 0x000fe20000010000 */
[----:B------:R-:W2:Y:S01]  /*1580*/  LDG.E.128 R80, desc[UR4][R80.64] ;  /* 0x0000000450507981 */ /* 0x000ea2000c1e1d00 */
        /* <DEDUP_REMOVED lines=11> */
[----:B------:R-:W-:Y:S01]  /*1640*/  @P1 LEA.HI.X R119, R140, UR17, RZ, 0x5, P6 ;  /* 0x000000118c771c11 */ /* 0x000fe2000b0f2cff */
[----:B------:R-:W-:Y:S01]  /*1650*/  @P2 FADD.FTZ R149, R60, R149 ;  /* 0x000000953c952221 */ /* 0x000fe20000010000 */
[----:B------:R-:W-:Y:S01]  /*1660*/  SEL R84, R157, R72, P3 ;  /* 0x000000489d547207 */ /* 0x000fe20001800000 */
[----:B------:R-:W-:Y:S01]  /*1670*/  @P2 FADD.FTZ R148, R61, R148 ;  /* 0x000000943d942221 */ /* 0x000fe20000010000 */
[----:B------:R-:W-:Y:S01]  /*1680*/  SEL R85, R154, R73, P3 ;  /* 0x000000499a557207 */ /* 0x000fe20001800000 */
[----:B------:R-:W-:Y:S01]  /*1690*/  @P2 FADD.FTZ R151, R62, R151 ;  /* 0x000000973e972221 */ /* 0x000fe20000010000 */
[----:B------:R-:W-:Y:S01]  /*16a0*/  SEL R86, R89, R74, P3 ;  /* 0x0000004a59567207 */ /* 0x000fe20001800000 */
[----:B------:R-:W-:Y:S01]  /*16b0*/  @P2 FADD.FTZ R90, R63, R90 ;  /* 0x0000005a3f5a2221 */ /* 0x000fe20000010000 */
[----:B------:R-:W-:Y:S01]  /*16c0*/  SEL R87, R88, R75, P3 ;  /* 0x0000004b58577207 */ /* 0x000fe20001800000 */
        /* <DEDUP_REMOVED lines=9> */
[----:B------:R-:W-:-:S02]  /*1760*/  FMUL.FTZ R156, R90, R139 ;  /* 0x0000008b5a9c7220 */ /* 0x000fc40000410000 */
[----:B------:R-:W-:Y:S02]  /*1770*/  F2FP.BF16.F32.PACK_AB R88, R89, R88 ;  /* 0x000000585958723e */ /* 0x000fe400000010ff */
[----:B------:R-:W-:Y:S02]  /*1780*/  F2FP.BF16.F32.PACK_AB R89, R153, R150 ;  /* 0x000000969959723e */ /* 0x000fe400000010ff */
[----:B0-----:R-:W-:Y:S02]  /*1790*/  SEL R84, R149, R76, P3 ;  /* 0x0000004c95547207 */ /* 0x001fe40001800000 */
[----:B------:R-:W-:Y:S02]  /*17a0*/  SEL R85, R148, R77, P3 ;  /* 0x0000004d94557207 */ /* 0x000fe40001800000 */
[C---:B------:R-:W-:Y:S02]  /*17b0*/  SEL R86, R151.reuse, R78, P3 ;  /* 0x0000004e97567207 */ /* 0x040fe40001800000 */
[----:B------:R-:W-:Y:S01]  /*17c0*/  SEL R87, R90, R79, P3 ;  /* 0x0000004f5a577207 */ /* 0x000fe20001800000 */
[-C--:B------:R-:W-:Y:S01]  /*17d0*/  FMUL.FTZ R151, R151, R139.reuse ;  /* 0x0000008b97977220 */ /* 0x080fe20000410000 */
[-C--:B------:R-:W-:Y:S01]  /*17e0*/  FMUL.FTZ R149, R149, R139.reuse ;  /* 0x0000008b95957220 */ /* 0x080fe20000410000 */
[----:B------:R-:W-:-:S02]  /*17f0*/  FMUL.FTZ R148, R148, R139 ;  /* 0x0000008b94947220 */ /* 0x000fc40000410000 */
[----:B------:R0:W-:Y:S01]  /*1800*/  @P1 STG.E.128 desc[UR4][R118.64+0x10], R84 ;  /* 0x0000105476001986 */ /* 0x0001e2000c101d04 */
[----:B------:R-:W-:Y:S01]  /*1810*/  SHF.L.U32 R150, R136, 0x4, RZ ;  /* 0x0000000488967819 */ /* 0x000fe200000006ff */
[----:B------:R-:W-:Y:S01]  /*1820*/  FMUL.FTZ R90, R32, R149 ;  /* 0x00000095205a7220 */ /* 0x000fe20000410000 */
[----:B------:R-:W-:Y:S02]  /*1830*/  SHF.R.U32.HI R152, RZ, 0x1c, R136 ;  /* 0x0000001cff987819 */ /* 0x000fe40000011688 */
[----:B0-----:R-:W-:Y:S01]  /*1840*/  IADD3 R118, P5, R91, UR18, RZ ;  /* 0x000000125b767c10 */ /* 0x001fe2000ffbe0ff */
[----:B------:R-:W-:Y:S01]  /*1850*/  FMUL.FTZ R91, R34, R151 ;  /* 0x00000097225b7220 */ /* 0x000fe20000410000 */
[----:B------:R-:W-:Y:S01]  /*1860*/  FMUL.FTZ R84, R35, R156 ;  /* 0x0000009c23547220 */ /* 0x000fe20000410000 */
[----:B------:R-:W-:Y:S01]  /*1870*/  FMUL.FTZ R85, R33, R148 ;  /* 0x0000009421557220 */ /* 0x000fe20000410000 */
[----:B------:R-:W-:-:S03]  /*1880*/  IADD3.X R119, R155, UR19, RZ, P5, !PT ;  /* 0x000000139b777c10 */ /* 0x000fc6000affe4ff */
[----:B------:R-:W-:Y:S02]  /*1890*/  F2FP.BF16.F32.PACK_AB R91, R84, R91 ;  /* 0x0000005b545b723e */ /* 0x000fe400000010ff */
[----:B------:R-:W-:Y:S02]  /*18a0*/  IADD3 R84, P5, R150, UR14, RZ ;  /* 0x0000000e96547c10 */ /* 0x000fe4000ffbe0ff */
[----:B------:R-:W-:Y:S02]  /*18b0*/  F2FP.BF16.F32.PACK_AB R90, R85, R90 ;  /* 0x0000005a555a723e */ /* 0x000fe400000010ff */
[----:B------:R-:W-:-:S03]  /*18c0*/  IADD3.X R85, R152, UR15, RZ, P5, !PT ;  /* 0x0000000f98557c10 */ /* 0x000fc6000affe4ff */
[----:B------:R0:W-:Y:S04]  /*18d0*/  STG.E.128 desc[UR4][R118.64], R88 ;  /* 0x0000005876007986 */ /* 0x0001e8000c101d04 */
[----:B------:R-:W3:Y:S01]  /*18e0*/  LDG.E.128 R84, desc[UR4][R84.64] ;  /* 0x0000000454547981 */ /* 0x000ee2000c1e1d00 */
[-CC-:B------:R-:W-:Y:S01]  /*18f0*/  FFMA.FTZ R93, R93, R145.reuse, R146.reuse ;  /* 0x000000915d5d7223 */ /* 0x180fe20000010092 */
[-CC-:B------:R-:W-:Y:S01]  /*1900*/  FFMA.FTZ R101, R101, R145.reuse, R146.reuse ;  /* 0x0000009165657223 */ /* 0x180fe20000010092 */
[-CC-:B------:R-:W-:Y:S02]  /*1910*/  FFMA.FTZ R95, R95, R145.reuse, R146.reuse ;  /* 0x000000915f5f7223 */ /* 0x180fe40000010092 */
[----:B------:R-:W-:Y:S01]  /*1920*/  FADD.FTZ R93, R92, -R93 ;  /* 0x8000005d5c5d7221 */ /* 0x000fe20000010000 */
[----:B------:R-:W-:Y:S01]  /*1930*/  FADD.FTZ R101, R100, -R101 ;  /* 0x8000006564657221 */ /* 0x000fe20000010000 */
[-CC-:B------:R-:W-:Y:S01]  /*1940*/  FFMA.FTZ R97, R97, R145.reuse, R146.reuse ;  /* 0x0000009161617223 */ /* 0x180fe20000010092 */
[-CC-:B------:R-:W-:Y:S01]  /*1950*/  FFMA.FTZ R142, R142, R145.reuse, R146.reuse ;  /* 0x000000918e8e7223 */ /* 0x180fe20000010092 */
[--C-:B------:R-:W-:Y:S01]  /*1960*/  FFMA.FTZ R102, R102, R145, R146.reuse ;  /* 0x0000009166667223 */ /* 0x100fe20000010092 */
[----:B------:R-:W-:Y:S01]  /*1970*/  FMUL.FTZ R93, R138, R93 ;  /* 0x0000005d8a5d7220 */ /* 0x000fe20000410000 */
[-CC-:B------:R-:W-:Y:S01]  /*1980*/  FFMA.FTZ R99, R99, R145.reuse, R146.reuse ;  /* 0x0000009163637223 */ /* 0x180fe20000010092 */
[----:B------:R-:W-:Y:S01]  /*1990*/  FFMA.FTZ R144, R144, R145, R146 ;  /* 0x0000009190907223 */ /* 0x000fe20000010092 */
[----:B------:R-:W-:Y:S01]  /*19a0*/  FADD.FTZ R95, R94, -R95 ;  /* 0x8000005f5e5f7221 */ /* 0x000fe20000010000 */
[----:B------:R-:W-:Y:S01]  /*19b0*/  FMUL.FTZ R92, R138, R101 ;  /* 0x000000658a5c7220 */ /* 0x000fe20000410000 */
[----:B------:R-:W-:Y:S01]  /*19c0*/  FADD.FTZ R97, R96, -R97 ;  /* 0x8000006160617221 */ /* 0x000fe20000010000 */
[----:B------:R-:W-:Y:S01]  /*19d0*/  FADD.FTZ R141, R141, -R142 ;  /* 0x8000008e8d8d7221 */ /* 0x000fe20000010000 */
[----:B------:R-:W-:Y:S01]  /*19e0*/  FADD.FTZ R103, R103, -R102 ;  /* 0x8000006667677221 */ /* 0x000fe20000010000 */
[----:B------:R-:W-:Y:S01]  /*19f0*/  @P2 FADD.FTZ R93, R64, R93 ;  /* 0x0000005d405d2221 */ /* 0x000fe20000010000 */
[----:B------:R-:W-:Y:S01]  /*1a00*/  FADD.FTZ R99, R98, -R99 ;  /* 0x8000006362637221 */ /* 0x000fe20000010000 */
[----:B------:R-:W-:Y:S01]  /*1a10*/  FADD.FTZ R143, R143, -R144 ;  /* 0x800000908f8f7221 */ /* 0x000fe20000010000 */
[C---:B------:R-:W-:Y:S01]  /*1a20*/  FMUL.FTZ R95, R138.reuse, R95 ;  /* 0x0000005f8a5f7220 */ /* 0x040fe20000410000 */
[----:B------:R-:W-:Y:S01]  /*1a30*/  @P2 FADD.FTZ R92, R65, R92 ;  /* 0x0000005c415c2221 */ /* 0x000fe20000010000 */
[C---:B------:R-:W-:Y:S01]  /*1a40*/  FMUL.FTZ R97, R138.reuse, R97 ;  /* 0x000000618a617220 */ /* 0x040fe20000410000 */
[C---:B------:R-:W-:Y:S01]  /*1a50*/  FMUL.FTZ R100, R138.reuse, R141 ;  /* 0x0000008d8a647220 */ /* 0x040fe20000410000 */
[C---:B------:R-:W-:Y:S01]  /*1a60*/  FMUL.FTZ R96, R138.reuse, R103 ;  /* 0x000000678a607220 */ /* 0x040fe20000410000 */
[C---:B------:R-:W-:Y:S01]  /*1a70*/  FMUL.FTZ R99, R138.reuse, R99 ;  /* 0x000000638a637220 */ /* 0x040fe20000410000 */
[C---:B------:R-:W-:Y:S01]  /*1a80*/  SEL R72, R93.reuse, R72, P3 ;  /* 0x000000485d487207 */ /* 0x040fe20001800000 */
[----:B------:R-:W-:Y:S01]  /*1a90*/  FMUL.FTZ R138, R138, R143 ;  /* 0x0000008f8a8a7220 */ /* 0x000fe20000410000 */
[----:B------:R-:W-:Y:S01]  /*1aa0*/  @P2 FADD.FTZ R95, R66, R95 ;  /* 0x0000005f425f2221 */ /* 0x000fe20000010000 */
[-C--:B------:R-:W-:Y:S01]  /*1ab0*/  FMUL.FTZ R93, R93, R139.reuse ;  /* 0x0000008b5d5d7220 */ /* 0x080fe20000410000 */
[-C--:B------:R-:W-:Y:S01]  /*1ac0*/  FMUL.FTZ R94, R92, R139.reuse ;  /* 0x0000008b5c5e7220 */ /* 0x080fe20000410000 */
[----:B------:R-:W-:Y:S01]  /*1ad0*/  @P2 FADD.FTZ R97, R68, R97 ;  /* 0x0000006144612221 */ /* 0x000fe20000010000 */
[----:B------:R-:W-:Y:S01]  /*1ae0*/  @P2 FADD.FTZ R100, R69, R100 ;  /* 0x0000006445642221 */ /* 0x000fe20000010000 */
[----:B------:R-:W-:Y:S01]  /*1af0*/  @P2 FADD.FTZ R96, R67, R96 ;  /* 0x0000006043602221 */ /* 0x000fe20000010000 */
[----:B------:R-:W-:Y:S01]  /*1b00*/  @P2 FADD.FTZ R99, R70, R99 ;  /* 0x0000006346632221 */ /* 0x000fe20000010000 */
[----:B------:R-:W-:Y:S01]  /*1b10*/  @P2 FADD.FTZ R138, R71, R138 ;  /* 0x0000008a478a2221 */ /* 0x000fe20000010000 */
[C---:B------:R-:W-:Y:S01]  /*1b20*/  SEL R74, R95.reuse, R74, P3 ;  /* 0x0000004a5f4a7207 */ /* 0x040fe20001800000 */
[-C--:B------:R-:W-:Y:S01]  /*1b30*/  FMUL.FTZ R95, R95, R139.reuse ;  /* 0x0000008b5f5f7220 */ /* 0x080fe20000410000 */
[-C--:B------:R-:W-:Y:S01]  /*1b40*/  FMUL.FTZ R98, R96, R139.reuse ;  /* 0x0000008b60627220 */ /* 0x080fe20000410000 */
[C---:B------:R-:W-:Y:S01]  /*1b50*/  SEL R76, R97.reuse, R76, P3 ;  /* 0x0000004c614c7207 */ /* 0x040fe20001800000 */
[----:B------:R-:W-:Y:S01]  /*1b60*/  FMUL.FTZ R97, R97, R139 ;  /* 0x0000008b61617220 */ /* 0x000fe20000410000 */
[C---:B------:R-:W-:Y:S01]  /*1b70*/  SEL R77, R100.reuse, R77, P3 ;  /* 0x0000004d644d7207 */ /* 0x040fe20001800000 */
[-C--:B------:R-:W-:Y:S01]  /*1b80*/  FMUL.FTZ R100, R100, R139.reuse ;  /* 0x0000008b64647220 */ /* 0x080fe20000410000 */
[-C--:B------:R-:W-:Y:S01]  /*1b90*/  FMUL.FTZ R101, R99, R139.reuse ;  /* 0x0000008b63657220 */ /* 0x080fe20000410000 */
[----:B0-----:R-:W-:Y:S01]  /*1ba0*/  FMUL.FTZ R118, R138, R139 ;  /* 0x0000008b8a767220 */ /* 0x001fe20000410000 */
[----:B------:R-:W-:Y:S01]  /*1bb0*/  SEL R73, R92, R73, P3 ;  /* 0x000000495c497207 */ /* 0x000fe20001800000 */
[----:B------:R-:W-:Y:S01]  /*1bc0*/  FMUL.FTZ R92, R25, R100 ;  /* 0x00000064195c7220 */ /* 0x000fe20000410000 */
[----:B------:R-:W-:Y:S01]  /*1bd0*/  SEL R75, R96, R75, P3 ;  /* 0x0000004b604b7207 */ /* 0x000fe20001800000 */
[----:B------:R-:W-:Y:S01]  /*1be0*/  FMUL.FTZ R96, R26, R101 ;  /* 0x000000651a607220 */ /* 0x000fe20000410000 */
[----:B------:R-:W-:Y:S01]  /*1bf0*/  SEL R78, R99, R78, P3 ;  /* 0x0000004e634e7207 */ /* 0x000fe20001800000 */
[----:B------:R-:W-:Y:S01]  /*1c00*/  FMUL.FTZ R99, R27, R118 ;  /* 0x000000761b637220 */ /* 0x000fe20000410000 */
[----:B------:R-:W-:-:S02]  /*1c10*/  SEL R79, R138, R79, P3 ;  /* 0x0000004f8a4f7207 */ /* 0x000fc40001800000 */
[----:B------:R-:W-:Y:S02]  /*1c20*/  IADD3 R135, R135, UR20, RZ ;  /* 0x0000001487877c10 */ /* 0x000fe4000fffe0ff */
[----:B------:R-:W-:Y:S02]  /*1c30*/  SEL R141, RZ, 0x1, P4 ;  /* 0x00000001ff8d7807 */ /* 0x000fe40002000000 */
[C---:B--2---:R-:W-:Y:S02]  /*1c40*/  PRMT R88, R80.reuse, 0x7632, R88 ;  /* 0x0000763250587816 */ /* 0x044fe40000000058 */
[C---:B------:R-:W-:Y:S02]  /*1c50*/  PRMT R89, R81.reuse, 0x7632, R89 ;  /* 0x0000763251597816 */ /* 0x040fe40000000059 */
[----:B------:R-:W-:Y:S02]  /*1c60*/  SHF.L.U32 R80, R80, 0x10, RZ ;  /* 0x0000001050507819 */ /* 0x000fe400000006ff */
[----:B------:R-:W-:-:S02]  /*1c70*/  SHF.L.U32 R81, R81, 0x10, RZ ;  /* 0x0000001051517819 */ /* 0x000fc400000006ff */
[C---:B------:R-:W-:Y:S01]  /*1c80*/  PRMT R90, R82.reuse, 0x7632, R90 ;  /* 0x00007632525a7816 */ /* 0x040fe2000000005a */
[----:B------:R-:W-:Y:S01]  /*1c90*/  FFMA.FTZ R18, R157, R80, R18 ;  /* 0x000000509d127223 */ /* 0x000fe20000010012 */
[----:B------:R-:W-:Y:S01]  /*1ca0*/  SHF.L.U32 R82, R82, 0x10, RZ ;  /* 0x0000001052527819 */ /* 0x000fe200000006ff */
[----:B------:R-:W-:Y:S01]  /*1cb0*/  FFMA.FTZ R20, R147, R81, R20 ;  /* 0x0000005193147223 */ /* 0x000fe20000010014 */
[----:B------:R-:W-:Y:S01]  /*1cc0*/  PRMT R91, R83, 0x7632, R91 ;  /* 0x00007632535b7816 */ /* 0x000fe2000000005b */
[----:B------:R-:W-:Y:S01]  /*1cd0*/  FMUL.FTZ R80, R28, R93 ;  /* 0x0000005d1c507220 */ /* 0x000fe20000410000 */
[----:B------:R-:W-:Y:S01]  /*1ce0*/  FMUL.FTZ R81, R29, R94 ;  /* 0x0000005e1d517220 */ /* 0x000fe20000410000 */
[----:B------:R-:W-:Y:S02]  /*1cf0*/  SHF.L.U32 R83, R83, 0x10, RZ ;  /* 0x0000001053537819 */ /* 0x000fe400000006ff */
[----:B------:R-:W-:Y:S02]  /*1d00*/  SHF.L.U32 R90, R90, 0x10, RZ ;  /* 0x000000105a5a7819 */ /* 0x000fe400000006ff */
[----:B------:R-:W-:Y:S01]  /*1d10*/  SHF.L.U32 R88, R88, 0x10, RZ ;  /* 0x0000001058587819 */ /* 0x000fe200000006ff */
[----:B------:R-:W-:Y:S01]  /*1d20*/  FFMA.FTZ R22, R149, R82, R22 ;  /* 0x0000005295167223 */ /* 0x000fe20000010016 */
[----:B------:R-:W-:Y:S01]  /*1d30*/  F2FP.BF16.F32.PACK_AB R80, R81, R80 ;  /* 0x000000505150723e */ /* 0x000fe200000010ff */
[----:B------:R-:W-:Y:S01]  /*1d40*/  FFMA.FTZ R104, R151, R83, R104 ;  /* 0x0000005397687223 */ /* 0x000fe20000010068 */
[----:B------:R-:W-:Y:S01]  /*1d50*/  SHF.L.U32 R91, R91, 0x10, RZ ;  /* 0x000000105b5b7819 */ /* 0x000fe200000006ff */
[----:B------:R-:W-:Y:S01]  /*1d60*/  FMUL.FTZ R81, R30, R95 ;  /* 0x0000005f1e517220 */ /* 0x000fe20000410000 */
[----:B------:R-:W-:Y:S01]  /*1d70*/  FMUL.FTZ R82, R31, R98 ;  /* 0x000000621f527220 */ /* 0x000fe20000410000 */
[----:B------:R-:W-:Y:S01]  /*1d80*/  SHF.L.U32 R89, R89, 0x10, RZ ;  /* 0x0000001059597819 */ /* 0x000fe200000006ff */
[----:B------:R-:W-:Y:S01]  /*1d90*/  FFMA.FTZ R21, R148, R90, R21 ;  /* 0x0000005a94157223 */ /* 0x000fe20000010015 */
[----:B------:R-:W-:Y:S01]  /*1da0*/  FMUL.FTZ R83, R24, R97 ;  /* 0x0000006118537220 */ /* 0x000fe20000410000 */
[----:B------:R-:W-:Y:S01]  /*1db0*/  FFMA.FTZ R17, R154, R88, R17 ;  /* 0x000000589a117223 */ /* 0x000fe20000010011 */
[----:B------:R-:W-:-:S02]  /*1dc0*/  @P1 LEA R90, P2, R136, UR16, 0x5 ;  /* 0x00000010885a1c11 */ /* 0x000fc4000f8428ff */
[----:B------:R-:W-:Y:S01]  /*1dd0*/  IADD3 R88, P3, R150, UR18, RZ ;  /* 0x0000001296587c10 */ /* 0x000fe2000ff7e0ff */
[----:B------:R-:W-:Y:S01]  /*1de0*/  FFMA.FTZ R23, R156, R91, R23 ;  /* 0x0000005b9c177223 */ /* 0x000fe20000010017 */
[----:B------:R-:W-:Y:S01]  /*1df0*/  F2FP.BF16.F32.PACK_AB R81, R82, R81 ;  /* 0x000000515251723e */ /* 0x000fe200000010ff */
[----:B------:R-:W-:Y:S01]  /*1e00*/  FFMA.FTZ R19, R140, R89, R19 ;  /* 0x000000598c137223 */ /* 0x000fe20000010013 */
[----:B------:R-:W-:Y:S02]  /*1e10*/  @P1 LEA.HI.X R91, R136, UR17, RZ, 0x5, P2 ;  /* 0x00000011885b1c11 */ /* 0x000fe400090f2cff */
[----:B------:R-:W-:Y:S02]  /*1e20*/  F2FP.BF16.F32.PACK_AB R82, R92, R83 ;  /* 0x000000535c52723e */ /* 0x000fe400000010ff */
[----:B------:R-:W-:Y:S02]  /*1e30*/  IADD3.X R89, R152, UR19, RZ, P3, !PT ;  /* 0x0000001398597c10 */ /* 0x000fe40009ffe4ff */
[----:B------:R-:W-:Y:S01]  /*1e40*/  F2FP.BF16.F32.PACK_AB R83, R99, R96 ;  /* 0x000000606353723e */ /* 0x000fe200000010ff */
[----:B------:R0:W-:Y:S04]  /*1e50*/  @P1 STG.E.128 desc[UR4][R90.64], R72 ;  /* 0x000000485a001986 */ /* 0x0001e8000c101d04 */
[----:B------:R0:W-:Y:S04]  /*1e60*/  @P1 STG.E.128 desc[UR4][R90.64+0x10], R76 ;  /* 0x0000104c5a001986 */ /* 0x0001e8000c101d04 */
[----:B------:R0:W-:Y:S01]  /*1e70*/  STG.E.128 desc[UR4][R88.64], R80 ;  /* 0x0000005058007986 */ /* 0x0001e2000c101d04 */
[----:B------:R-:W-:-:S02]  /*1e80*/  ISETP.GE.AND P1, PT, R135, UR21, PT ;  /* 0x0000001587007c0c */ /* 0x000fc4000bf26270 */
[----:B---3--:R-:W-:Y:S02]  /*1e90*/  PRMT R92, R84, 0x7632, R92 ;  /* 0x00007632545c7816 */ /* 0x008fe4000000005c */
[----:B------:R-:W-:Y:S02]  /*1ea0*/  PRMT R96, R85, 0x7632, R96 ;  /* 0x0000763255607816 */ /* 0x000fe40000000060 */
[----:B------:R-:W-:Y:S02]  /*1eb0*/  PRMT R99, R86, 0x7632, R99 ;  /* 0x0000763256637816 */ /* 0x000fe40000000063 */
[----:B------:R-:W-:Y:S02]  /*1ec0*/  PRMT R102, R87, 0x7632, R102 ;  /* 0x0000763257667816 */ /* 0x000fe40000000066 */
[----:B------:R-:W-:Y:S02]  /*1ed0*/  SHF.L.U32 R84, R84, 0x10, RZ ;  /* 0x0000001054547819 */ /* 0x000fe400000006ff */
[----:B------:R-:W-:-:S02]  /*1ee0*/  SHF.L.U32 R85, R85, 0x10, RZ ;  /* 0x0000001055557819 */ /* 0x000fc400000006ff */
[----:B------:R-:W-:Y:S02]  /*1ef0*/  SHF.L.U32 R86, R86, 0x10, RZ ;  /* 0x0000001056567819 */ /* 0x000fe400000006ff */
[----:B------:R-:W-:Y:S02]  /*1f00*/  SHF.L.U32 R87, R87, 0x10, RZ ;  /* 0x0000001057577819 */ /* 0x000fe400000006ff */
[----:B------:R-:W-:Y:S02]  /*1f10*/  SHF.L.U32 R92, R92, 0x10, RZ ;  /* 0x000000105c5c7819 */ /* 0x000fe400000006ff */
[----:B------:R-:W-:Y:S02]  /*1f20*/  SHF.L.U32 R96, R96, 0x10, RZ ;  /* 0x0000001060607819 */ /* 0x000fe400000006ff */
[----:B------:R-:W-:Y:S02]  /*1f30*/  SHF.L.U32 R99, R99, 0x10, RZ ;  /* 0x0000001063637819 */ /* 0x000fe400000006ff */
[----:B------:R-:W-:Y:S01]  /*1f40*/  SHF.L.U32 R102, R102, 0x10, RZ ;  /* 0x0000001066667819 */ /* 0x000fe200000006ff */
        /* <DEDUP_REMOVED lines=45> */
.L_x_3748:
[----:B------:R-:W0:Y:S01]  /*2220*/  S2R R0, SR_TID.X ;  /* 0x0000000000007919 */ /* 0x000e220000002100 */
        /* <DEDUP_REMOVED lines=24> */
.L_x_3749:
[----:B------:R-:W-:Y:S01]  /*23b0*/  HFMA2.MMA R163, -RZ, RZ, 0, 9.5367431640625e-07 ;  /* 0x00000010ffa37435 */ /* 0x000fe200000001ff */
[----:B------:R-:W-:Y:S02]  /*23c0*/  MOV R161, R82 ;  /* 0x0000005200a17202 */ /* 0x000fe40000000f00 */
[----:B------:R-:W-:Y:S02]  /*23d0*/  MOV R164, 0x1f ;  /* 0x0000001f00a47802 */ /* 0x000fe40000000f00 */
[----:B------:R-:W-:-:S07]  /*23e0*/  MOV R146, 0xffffffff ;  /* 0xffffffff00927802 */ /* 0x000fce0000000f00 */
[----:B-----5:R-:W-:Y:S05]  /*23f0*/  WARPSYNC.COLLECTIVE R146, `(.L_x_3751) ;  /* 0x0000000092087348 */ /* 0x020fea0003c00000 */
[----:B------:R0:W1:Y:S02]  /*2400*/  SHFL.DOWN P1, R159, R161, R163, R164 ;  /* 0x080000a3a19f7389 */ /* 0x00006400000200a4 */
[----:B01---5:R-:W-:Y:S01]  /*2410*/  ENDCOLLECTIVE ;  /* 0x000000000000791b */ /* 0x023fe20003800000 */
.L_x_3751:
[----:B------:R-:W-:Y:S02]  /*2420*/  MOV R161, R81 ;  /* 0x0000005100a17202 */ /* 0x000fe40000000f00 */
[----:B------:R-:W-:-:S07]  /*2430*/  MOV R83, R159 ;  /* 0x0000009f00537202 */ /* 0x000fce0000000f00 */
[----:B------:R-:W-:Y:S05]  /*2440*/  WARPSYNC.COLLECTIVE R146, `(.L_x_3752) ;  /* 0x0000000092087348 */ /* 0x000fea0003c00000 */
[----:B------:R0:W1:Y:S02]  /*2450*/  SHFL.DOWN P1, R159, R161, R163, R164 ;  /* 0x080000a3a19f7389 */ /* 0x00006400000200a4 */
[----:B01----:R-:W-:Y:S01]  /*2460*/  ENDCOLLECTIVE ;  /* 0x000000000000791b */ /* 0x003fe20003800000 */
.L_x_3752:
[----:B------:R-:W-:Y:S01]  /*2470*/  FADD.FTZ R83, R82, R83 ;  /* 0x0000005352537221 */ /* 0x000fe20000010000 */
[----:B------:R-:W-:-:S04]  /*2480*/  HFMA2.MMA R163, -RZ, RZ, 0, 4.76837158203125e-07 ;  /* 0x00000008ffa37435 */ /* 0x000fc800000001ff */
[----:B------:R-:W-:Y:S02]  /*2490*/  MOV R161, R83 ;  /* 0x0000005300a17202 */ /* 0x000fe40000000f00 */
[----:B------:R-:W-:-:S07]  /*24a0*/  MOV R84, R159 ;  /* 0x0000009f00547202 */ /* 0x000fce0000000f00 */
[----:B------:R-:W-:Y:S05]  /*24b0*/  WARPSYNC.COLLECTIVE R146, `(.L_x_3753) ;  /* 0x0000000092087348 */ /* 0x000fea0003c00000 */
[----:B------:R0:W1:Y:S02]  /*24c0*/  SHFL.DOWN P1, R159, R161, R163, R164 ;  /* 0x080000a3a19f7389 */ /* 0x00006400000200a4 */
[----:B01----:R-:W-:Y:S01]  /*24d0*/  ENDCOLLECTIVE ;  /* 0x000000000000791b */ /* 0x003fe20003800000 */
.L_x_3753:
[----:B------:R-:W-:-:S05]  /*24e0*/  FADD.FTZ R84, R81, R84 ;  /* 0x0000005451547221 */ /* 0x000fca0000010000 */
[----:B------:R-:W-:Y:S02]  /*24f0*/  MOV R161, R84 ;  /* 0x0000005400a17202 */ /* 0x000fe40000000f00 */
[----:B------:R-:W-:-:S07]  /*2500*/  MOV R86, R159 ;  /* 0x0000009f00567202 */ /* 0x000fce0000000f00 */
[----:B------:R-:W-:Y:S05]  /*2510*/  WARPSYNC.COLLECTIVE R146, `(.L_x_3754) ;  /* 0x0000000092087348 */ /* 0x000fea0003c00000 */
[----:B------:R0:W1:Y:S02]  /*2520*/  SHFL.DOWN P1, R159, R161, R163, R164 ;  /* 0x080000a3a19f7389 */ /* 0x00006400000200a4 */
[----:B01----:R-:W-:Y:S01]  /*2530*/  ENDCOLLECTIVE ;  /* 0x000000000000791b */ /* 0x003fe20003800000 */
.L_x_3754:
[----:B------:R-:W-:Y:S01]  /*2540*/  FADD.FTZ R86, R83, R86 ;  /* 0x0000005653567221 */ /* 0x000fe20000010000 */
[----:B------:R-:W-:-:S04]  /*2550*/  HFMA2.MMA R163, -RZ, RZ, 0, 2.384185791015625e-07 ;  /* 0x00000004ffa37435 */ /* 0x000fc800000001ff */
[----:B------:R-:W-:Y:S02]  /*2560*/  MOV R161, R86 ;  /* 0x0000005600a17202 */ /* 0x000fe40000000f00 */
[----:B------:R-:W-:-:S07]  /*2570*/  MOV R85, R159 ;  /* 0x0000009f00557202 */ /* 0x000fce0000000f00 */
[----:B------:R-:W-:Y:S05]  /*2580*/  WARPSYNC.COLLECTIVE R146, `(.L_x_3755) ;  /* 0x0000000092087348 */ /* 0x000fea0003c00000 */
[----:B------:R0:W1:Y:S02]  /*2590*/  SHFL.DOWN P1, R159, R161, R163, R164 ;  /* 0x080000a3a19f7389 */ /* 0x00006400000200a4 */
[----:B01----:R-:W-:Y:S01]  /*25a0*/  ENDCOLLECTIVE ;  /* 0x000000000000791b */ /* 0x003fe20003800000 */
.L_x_3755:
[----:B------:R-:W-:-:S05]  /*25b0*/  FADD.FTZ R85, R84, R85 ;  /* 0x0000005554557221 */ /* 0x000fca0000010000 */
[----:B------:R-:W-:Y:S02]  /*25c0*/  MOV R161, R85 ;  /* 0x0000005500a17202 */ /* 0x000fe40000000f00 */
[----:B------:R-:W-:-:S07]  /*25d0*/  MOV R87, R159 ;  /* 0x0000009f00577202 */ /* 0x000fce0000000f00 */
[----:B------:R-:W-:Y:S05]  /*25e0*/  WARPSYNC.COLLECTIVE R146, `(.L_x_3756) ;  /* 0x0000000092087348 */ /* 0x000fea0003c00000 */
[----:B------:R0:W1:Y:S02]  /*25f0*/  SHFL.DOWN P1, R159, R161, R163, R164 ;  /* 0x080000a3a19f7389 */ /* 0x00006400000200a4 */
[----:B01----:R-:W-:Y:S01]  /*2600*/  ENDCOLLECTIVE ;  /* 0x000000000000791b */ /* 0x003fe20003800000 */
.L_x_3756:
[----:B------:R-:W-:Y:S01]  /*2610*/  FADD.FTZ R87, R86, R87 ;  /* 0x0000005756577221 */ /* 0x000fe20000010000 */
[----:B------:R-:W-:-:S04]  /*2620*/  HFMA2.MMA R163, -RZ, RZ, 0, 1.1920928955078125e-07 ;  /* 0x00000002ffa37435 */ /* 0x000fc800000001ff */
[----:B------:R-:W-:Y:S02]  /*2630*/  MOV R161, R87 ;  /* 0x0000005700a17202 */ /* 0x000fe40000000f00 */
[----:B------:R-:W-:-:S07]  /*2640*/  MOV R88, R159 ;  /* 0x0000009f00587202 */ /* 0x000fce0000000f00 */
[----:B------:R-:W-:Y:S05]  /*2650*/  WARPSYNC.COLLECTIVE R146, `(.L_x_3757) ;  /* 0x0000000092087348 */ /* 0x000fea0003c00000 */
[----:B------:R0:W1:Y:S02]  /*2660*/  SHFL.DOWN P1, R159, R161, R163, R164 ;  /* 0x080000a3a19f7389 */ /* 0x00006400000200a4 */
[----:B01----:R-:W-:Y:S01]  /*2670*/  ENDCOLLECTIVE ;  /* 0x000000000000791b */ /* 0x003fe20003800000 */
.L_x_3757:
[----:B------:R-:W-:-:S05]  /*2680*/  FADD.FTZ R145, R85, R88 ;  /* 0x0000005855917221 */ /* 0x000fca0000010000 */
[----:B------:R-:W-:Y:S02]  /*2690*/  MOV R161, R145 ;  /* 0x0000009100a17202 */ /* 0x000fe40000000f00 */
[----:B------:R-:W-:-:S07]  /*26a0*/  MOV R88, R159 ;  /* 0x0000009f00587202 */ /* 0x000fce0000000f00 */
[----:B------:R-:W-:Y:S05]  /*26b0*/  WARPSYNC.COLLECTIVE R146, `(.L_x_3758) ;  /* 0x0000000092087348 */ /* 0x000fea0003c00000 */
[----:B------:R0:W1:Y:S02]  /*26c0*/  SHFL.DOWN P1, R159, R161, R163, R164 ;  /* 0x080000a3a19f7389 */ /* 0x00006400000200a4 */
[----:B01----:R-:W-:Y:S01]  /*26d0*/  ENDCOLLECTIVE ;  /* 0x000000000000791b */ /* 0x003fe20003800000 */
.L_x_3758:
[----:B------:R-:W-:Y:S01]  /*26e0*/  FADD.FTZ R88, R87, R88 ;  /* 0x0000005857587221 */ /* 0x000fe20000010000 */
[----:B------:R-:W-:-:S04]  /*26f0*/  HFMA2.MMA R163, -RZ, RZ, 0, 5.9604644775390625e-08 ;  /* 0x00000001ffa37435 */ /* 0x000fc800000001ff */
[----:B------:R-:W-:Y:S02]  /*2700*/  MOV R161, R88 ;  /* 0x0000005800a17202 */ /* 0x000fe40000000f00 */
[----:B------:R-:W-:-:S07]  /*2710*/  MOV R82, R159 ;  /* 0x0000009f00527202 */ /* 0x000fce0000000f00 */
[----:B------:R-:W-:Y:S05]  /*2720*/  WARPSYNC.COLLECTIVE R146, `(.L_x_3759) ;  /* 0x0000000092087348 */ /* 0x000fea0003c00000 */
[----:B------:R0:W1:Y:S02]  /*2730*/  SHFL.DOWN P1, R159, R161, R163, R164 ;  /* 0x080000a3a19f7389 */ /* 0x00006400000200a4 */
[----:B01----:R-:W-:Y:S01]  /*2740*/  ENDCOLLECTIVE ;  /* 0x000000000000791b */ /* 0x003fe20003800000 */
.L_x_3759:
[----:B------:R-:W-:-:S05]  /*2750*/  FADD.FTZ R89, R145, R82 ;  /* 0x0000005291597221 */ /* 0x000fca0000010000 */
[----:B------:R-:W-:Y:S02]  /*2760*/  MOV R161, R89 ;  /* 0x0000005900a17202 */ /* 0x000fe40000000f00 */
[----:B------:R-:W-:-:S07]  /*2770*/  MOV R81, R159 ;  /* 0x0000009f00517202 */ /* 0x000fce0000000f00 */
[----:B------:R-:W-:Y:S05]  /*2780*/  WARPSYNC.COLLECTIVE R146, `(.L_x_3760) ;  /* 0x0000000092087348 */ /* 0x000fea0003c00000 */
[----:B------:R0:W1:Y:S02]  /*2790*/  SHFL.DOWN P1, R159, R161, R163, R164 ;  /* 0x080000a3a19f7389 */ /* 0x00006400000200a4 */
[----:B01----:R-:W-:Y:S01]  /*27a0*/  ENDCOLLECTIVE ;  /* 0x000000000000791b */ /* 0x003fe20003800000 */
.L_x_3760:
[----:B------:R-:W-:Y:S01]  /*27b0*/  MOV R82, R159 ;  /* 0x0000009f00527202 */ /* 0x000fe20000000f00 */
[----:B------:R-:W-:Y:S06]  /*27c0*/  BRA `(.L_x_3761) ;  /* 0xffffffe800987947 */ /* 0x000fec000383ffff */
.L_x_3762:
        /* <DEDUP_REMOVED lines=11> */
.L_x_8763:


//--------------------- .text._ZN10layer_norm13ln_bwd_kernelINS_13Kernel_traitsIf13__nv_bfloat16fS2_fjLj2048ELj1ELj1ELj4ELj16ENS_18Kernel_traits_baseILj2048EfS2_fS2_fjLj128EEEEELb0ELb1ELb1ELb0EEEvNS_9BwdParamsE --------------------------
	.section	.text._ZN10layer_norm13ln_bwd_kernelINS_13Kernel_traitsIf13__nv_bfloat16fS2_fjLj2048ELj1ELj1ELj4ELj16ENS_18Kernel_traits_baseILj2048EfS2_fS2_fjLj128EEEEELb0ELb1ELb1ELb0EEEvNS_9BwdParamsE,"ax",@progbits
	.align	128
        .global         _ZN10layer_norm13ln_bwd_kernelINS_13Kernel_traitsIf13__nv_bfloat16fS2_fjLj2048ELj1ELj1ELj4ELj16ENS_18Kernel_traits_baseILj2048EfS2_fS2_fjLj128EEEEELb0ELb1ELb1ELb0EEEvNS_9BwdParamsE
        .type           _ZN10layer_norm13ln_bwd_kernelINS_13Kernel_traitsIf13__nv_bfloat16fS2_fjLj2048ELj1ELj1ELj4ELj16ENS_18Kernel_traits_baseILj2048EfS2_fS2_fjLj128EEEEELb0ELb1ELb1ELb0EEEvNS_9BwdParamsE,@function
        .size           _ZN10layer_norm13ln_bwd_kernelINS_13Kernel_traitsIf13__nv_bfloat16fS2_fjLj2048ELj1ELj1ELj4ELj16ENS_18Kernel_traits_baseILj2048EfS2_fS2_fjLj128EEEEELb0ELb1ELb1ELb0EEEvNS_9BwdParamsE,(.L_x_8764 - _ZN10layer_norm13ln_bwd_kernelINS_13Kernel_traitsIf13__nv_bfloat16fS2_fjLj2048ELj1ELj1ELj4ELj16ENS_18Kernel_traits_baseILj2048EfS2_fS2_fjLj128EEEEELb0ELb1ELb1ELb0EEEvNS_9BwdParamsE)
        .other          _ZN10layer_norm13ln_bwd_kernelINS_13Kernel_traitsIf13__nv_bfloat16fS2_fjLj2048ELj1ELj1ELj4ELj16ENS_18Kernel_traits_baseILj2048EfS2_fS2_fjLj128EEEEELb0ELb1ELb1ELb0EEEvNS_9BwdParamsE,@"STO_CUDA_ENTRY STV_DEFAULT"
_ZN10layer_norm13ln_bwd_kernelINS_13Kernel_traitsIf13__nv_bfloat16fS2_fjLj2048ELj1ELj1ELj4ELj16ENS_18Kernel_traits_baseILj2048EfS2_fS2_fjLj128EEEEELb0ELb1ELb1ELb0EEEvNS_9BwdParamsE:
.text._ZN10layer_norm13ln_bwd_kernelINS_13Kernel_traitsIf13__nv_bfloat16fS2_fjLj2048ELj1ELj1ELj4ELj16ENS_18Kernel_traits_baseILj2048EfS2_fS2_fjLj128EEEEELb0ELb1ELb1ELb0EEEvNS_9BwdParamsE:
        /* <DEDUP_REMOVED lines=71> */
.L_x_3813:
[----:B-1----:R-:W1:Y:S08]  /*0470*/  LDC.64 R2, c[0x0][0x288] ;  /* 0x0000a200ff027b82 */ /* 0x002e700000000a00 */
[----:B--2---:R-:W2:Y:S08]  /*0480*/  LDC.64 R128, c[0x0][0x258] ;  /* 0x00009600ff807b82 */ /* 0x004eb00000000a00 */
        /* <DEDUP_REMOVED lines=8> */
[----:B------:R-:W-:-:S04]  /*0510*/  IMAD.U32 R8, RZ, RZ, UR9 ;  /* 0x00000009ff087e24 */ /* 0x000fc8000f8e00ff */
        /* <DEDUP_REMOVED lines=16> */
.L_x_3768:
[----:B------:R-:W-:-:S07]  /*0620*/  IADD3 R125, R9, 0x80, RZ ;  /* 0x00000080097d7810 */ /* 0x000fce0007ffe0ff */
.L_x_3767:
[----:B------:R-:W-:Y:S05]  /*0630*/  BSYNC B1 ;  /* 0x0000000000017941 */ /* 0x000fea0003800000 */
.L_x_3766:
[----:B------:R-:W-:Y:S01]  /*0640*/  ISETP.NE.AND P0, PT, R0, RZ, PT ;  /* 0x000000ff0000720c */ /* 0x000fe20003f05270 */
[----:B------:R-:W-:Y:S01]  /*0650*/  HFMA2.MMA R170, -RZ, RZ, 0, 0 ;  /* 0x00000000ffaa7435 */ /* 0x000fe200000001ff */
[----:B------:R-:W-:-:S11]  /*0660*/  IMAD.MOV.U32 R169, RZ, RZ, RZ ;  /* 0x000000ffffa97224 */ /* 0x000fd600078e00ff */
[----:B------:R-:W-:Y:S05]  /*0670*/  @P0 BRA `(.L_x_3769) ;  /* 0x0000000800dc0947 */ /* 0x000fea0003800000 */
[----:B------:R-:W-:-:S05]  /*0680*/  IMAD.WIDE.U32 R172, R125, 0x20, R172 ;  /* 0x000000207dac7825 */ /* 0x000fca00078e00ac */
[----:B------:R2:W5:Y:S04]  /*0690*/  LDG.E.128 R16, desc[UR4][R172.64] ;  /* 0x00000004ac107981 */ /* 0x000568000c1e1d00 */
[----:B------:R2:W5:Y:S01]  /*06a0*/  LDG.E.128 R12, desc[UR4][R172.64+0x10] ;  /* 0x00001004ac0c7981 */ /* 0x000562000c1e1d00 */
[----:B------:R-:W-:Y:S05]  /*06b0*/  BRA `(.L_x_3769) ;  /* 0x0000000800cc7947 */ /* 0x000fea0003800000 */
.L_x_3765:
        /* <DEDUP_REMOVED lines=27> */
[----:B------:R-:W-:Y:S01]  /*0870*/  IADD3 R171, R171, 0x80, RZ ;  /* 0x00000080abab7810 */ /* 0x000fe20007ffe0ff */
[----:B------:R-:W-:Y:S02]  /*0880*/  VIADD R168, R9, 0x80 ;  /* 0x0000008009a87836 */ /* 0x000fe40000000000 */
[C---:B--2---:R-:W-:Y:S01]  /*0890*/  FADD.FTZ R154, -R166.reuse, R124 ;  /* 0x0000007ca69a7221 */ /* 0x044fe20000010100 */
[C---:B------:R-:W-:Y:S01]  /*08a0*/  FADD.FTZ R150, -R166.reuse, R126 ;  /* 0x0000007ea6967221 */ /* 0x040fe20000010100 */
[----:B------:R-:W-:-:S02]  /*08b0*/  FADD.FTZ R164, -R166, R125 ;  /* 0x0000007da6a47221 */ /* 0x000fc40000010100 */
[----:B-----5:R-:W-:Y:S01]  /*08c0*/  FMUL.FTZ R165, R3, R154 ;  /* 0x0000009a03a57220 */ /* 0x020fe20000410000 */
[----:B------:R-:W-:Y:S01]  /*08d0*/  FADD.FTZ R160, -R166, R127 ;  /* 0x0000007fa6a07221 */ /* 0x000fe20000010100 */
[C---:B----4-:R-:W-:Y:S01]  /*08e0*/  PRMT R126, R128.reuse, 0x7632, R126 ;  /* 0x00007632807e7816 */ /* 0x050fe2000000007e */
[----:B------:R-:W-:Y:S01]  /*08f0*/  IMAD.U32 R163, R128, 0x10000, RZ ;  /* 0x0001000080a37824 */ /* 0x000fe200078e00ff */
[----:B------:R-:W-:Y:S02]  /*0900*/  PRMT R125, R130, 0x7632, R125 ;  /* 0x00007632827d7816 */ /* 0x000fe4000000007d */
[----:B------:R-:W-:Y:S01]  /*0910*/  PRMT R127, R129, 0x7632, R127 ;  /* 0x00007632817f7816 */ /* 0x000fe2000000007f */
[----:B------:R-:W-:Y:S01]  /*0920*/  FADD.FTZ R64, R64, R163 ;  /* 0x000000a340407221 */ /* 0x000fe20000010000 */
[----:B------:R-:W-:Y:S01]  /*0930*/  SHF.L.U32 R126, R126, 0x10, RZ ;  /* 0x000000107e7e7819 */ /* 0x000fe200000006ff */
[-C--:B------:R-:W-:Y:S01]  /*0940*/  FFMA.FTZ R52, R165, R163.reuse, R52 ;  /* 0x000000a3a5347223 */ /* 0x080fe20000010034 */
[----:B------:R-:W-:Y:S01]  /*0950*/  FMUL.FTZ R163, R20, R163 ;  /* 0x000000a314a37220 */ /* 0x000fe20000410000 */
[----:B------:R-:W-:Y:S01]  /*0960*/  SHF.L.U32 R129, R129, 0x10, RZ ;  /* 0x0000001081817819 */ /* 0x000fe200000006ff */
[----:B------:R-:W-:Y:S01]  /*0970*/  FMUL.FTZ R164, R3, R164 ;  /* 0x000000a403a47220 */ /* 0x000fe20000410000 */
[----:B------:R-:W-:Y:S01]  /*0980*/  SHF.L.U32 R158, R127, 0x10, RZ ;  /* 0x000000107f9e7819 */ /* 0x000fe200000006ff */
[----:B------:R-:W-:-:S02]  /*0990*/  IMAD.U32 R154, R125, 0x10000, RZ ;  /* 0x000100007d9a7824 */ /* 0x000fc400078e00ff */
[----:B------:R-:W-:Y:S01]  /*09a0*/  FMUL.FTZ R162, R21, R126 ;  /* 0x0000007e15a27220 */ /* 0x000fe20000410000 */
[----:B------:R-:W-:Y:S01]  /*09b0*/  FADD.FTZ R125, RZ, R163 ;  /* 0x000000a3ff7d7221 */ /* 0x000fe20000010000 */
[----:B------:R-:W-:Y:S01]  /*09c0*/  FFMA.FTZ R127, R165, R163, RZ ;  /* 0x000000a3a57f7223 */ /* 0x000fe200000100ff */
[----:B---3--:R-:W-:Y:S01]  /*09d0*/  FADD.FTZ R132, -R166, R132 ;  /* 0x00000084a6847221 */ /* 0x008fe20000010100 */
[----:B------:R-:W-:Y:S01]  /*09e0*/  FMUL.FTZ R160, R3, R160 ;  /* 0x000000a003a07220 */ /* 0x000fe20000410000 */
[----:B------:R-:W-:Y:S01]  /*09f0*/  FFMA.FTZ R53, R164, R126, R53 ;  /* 0x0000007ea4357223 */ /* 0x000fe20000010035 */
[----:B------:R-:W-:Y:S01]  /*0a00*/  FADD.FTZ R65, R65, R126 ;  /* 0x0000007e41417221 */ /* 0x000fe20000010000 */
[----:B------:R-:W-:Y:S01]  /*0a10*/  FMUL.FTZ R161, R3, R150 ;  /* 0x0000009603a17220 */ /* 0x000fe20000410000 */
[----:B------:R-:W-:Y:S01]  /*0a20*/  FMUL.FTZ R159, R22, R129 ;  /* 0x00000081169f7220 */ /* 0x000fe20000410000 */
[----:B------:R-:W-:Y:S01]  /*0a30*/  FADD.FTZ R126, R125, R162 ;  /* 0x000000a27d7e7221 */ /* 0x000fe20000010000 */
[----:B------:R-:W-:Y:S01]  /*0a40*/  FFMA.FTZ R128, R164, R162, R127 ;  /* 0x000000a2a4807223 */ /* 0x000fe2000001007f */
[----:B------:R-:W-:Y:S01]  /*0a50*/  SHF.L.U32 R155, R130, 0x10, RZ ;  /* 0x00000010829b7819 */ /* 0x000fe200000006ff */
[----:B------:R-:W-:Y:S01]  /*0a60*/  FADD.FTZ R156, -R166, R133 ;  /* 0x00000085a69c7221 */ /* 0x000fe20000010100 */
[----:B------:R-:W-:Y:S01]  /*0a70*/  FMUL.FTZ R157, R3, R132 ;  /* 0x00000084039d7220 */ /* 0x000fe20000410000 */
[-C--:B------:R-:W-:Y:S01]  /*0a80*/  FFMA.FTZ R55, R160, R158.reuse, R55 ;  /* 0x0000009ea0377223 */ /* 0x080fe20000010037 */
[----:B------:R-:W-:Y:S01]  /*0a90*/  FADD.FTZ R67, R67, R158 ;  /* 0x0000009e43437221 */ /* 0x000fe20000010000 */
        /* <DEDUP_REMOVED lines=34> */
[----:B0-----:R-:W-:-:S07]  /*0cc0*/  FFMA.FTZ R170, R152, R150, R125 ;  /* 0x0000009698aa7223 */ /* 0x001fce000001007d */
.L_x_3771:
[----:B------:R-:W-:Y:S05]  /*0cd0*/  BSYNC B1 ;  /* 0x0000000000017941 */ /* 0x000fea0003800000 */
.L_x_3770:
[----:B------:R-:W-:Y:S05]  /*0ce0*/  @!P2 BRA `(.L_x_3769) ;  /* 0x000000040040a947 */ /* 0x000fea0003800000 */
[----:B------:R-:W0:Y:S08]  /*0cf0*/  LDC.64 R132, c[0x0][0x2b8] ;  /* 0x0000ae00ff847b82 */ /* 0x000e300000000a00 */
[----:B------:R-:W1:Y:S01]  /*0d00*/  LDC.64 R10, c[0x0][0x238] ;  /* 0x00008e00ff0a7b82 */ /* 0x000e620000000a00 */
[----:B0-----:R-:W-:-:S06]  /*0d10*/  IMAD.WIDE.U32 R132, R171, 0x10, R132 ;  /* 0x00000010ab847825 */ /* 0x001fcc00078e0084 */
[----:B------:R-:W2:Y:S01]  /*0d20*/  LDG.E.128 R132, desc[UR4][R132.64] ;  /* 0x0000000484847981 */ /* 0x000ea2000c1e1d00 */
[----:B-1----:R-:W-:-:S05]  /*0d30*/  IMAD.WIDE.U32 R10, R168, 0x20, R10 ;  /* 0x00000020a80a7825 */ /* 0x002fca00078e000a */
[----:B------:R-:W3:Y:S04]  /*0d40*/  LDG.E.128 R128, desc[UR4][R10.64+0x10] ;  /* 0x000010040a807981 */ /* 0x000ee8000c1e1d00 */
[----:B------:R-:W4:Y:S01]  /*0d50*/  LDG.E.128 R124, desc[UR4][R10.64] ;  /* 0x000000040a7c7981 */ /* 0x000f22000c1e1d00 */
[----:B------:R-:W-:-:S04]  /*0d60*/  ISETP.NE.U32.AND P0, PT, RZ, UR12, PT ;  /* 0x0000000cff007c0c */ /* 0x000fc8000bf05070 */
[----:B------:R-:W-:-:S13]  /*0d70*/  ISETP.NE.AND.EX P0, PT, RZ, UR13, PT, P0 ;  /* 0x0000000dff007c0c */ /* 0x000fda000bf05300 */
[----:B------:R-:W-:-:S05]  /*0d80*/  @P0 IMAD.WIDE.U32 R172, R168, 0x20, R172 ;  /* 0x00000020a8ac0825 */ /* 0x000fca00078e00ac */
[----:B------:R0:W5:Y:S04]  /*0d90*/  @P0 LDG.E.128 R16, desc[UR4][R172.64] ;  /* 0x00000004ac100981 */ /* 0x000168000c1e1d00 */
[----:B------:R0:W5:Y:S01]  /*0da0*/  @P0 LDG.E.128 R12, desc[UR4][R172.64+0x10] ;  /* 0x00001004ac0c0981 */ /* 0x000162000c1e1d00 */
[----:B--2---:R-:W-:Y:S01]  /*0db0*/  PRMT R140, R132, 0x7632, R140 ;  /* 0x00007632848c7816 */ /* 0x004fe2000000008c */
[----:B---3--:R-:W-:Y:S01]  /*0dc0*/  FADD.FTZ R138, -R166, R129 ;  /* 0x00000081a68a7221 */ /* 0x008fe20000010100 */
[----:B------:R-:W-:Y:S01]  /*0dd0*/  SHF.L.U32 R129, R132, 0x10, RZ ;  /* 0x0000001084817819 */ /* 0x000fe200000006ff */
[C---:B----4-:R-:W-:Y:S01]  /*0de0*/  FADD.FTZ R148, -R166.reuse, R125 ;  /* 0x0000007da6947221 */ /* 0x050fe20000010100 */
[----:B------:R-:W-:Y:S01]  /*0df0*/  FADD.FTZ R124, -R166, R124 ;  /* 0x0000007ca67c7221 */ /* 0x000fe20000010100 */
[----:B------:R-:W-:Y:S01]  /*0e00*/  SHF.L.U32 R140, R140, 0x10, RZ ;  /* 0x000000108c8c7819 */ /* 0x000fe200000006ff */
[----:B------:R-:W-:Y:S01]  /*0e10*/  FADD.FTZ R126, -R166, R126 ;  /* 0x0000007ea67e7221 */ /* 0x000fe20000010100 */
[----:B-----5:R-:W-:Y:S01]  /*0e20*/  FMUL.FTZ R148, R3, R148 ;  /* 0x0000009403947220 */ /* 0x020fe20000410000 */
[----:B------:R-:W-:Y:S01]  /*0e30*/  PRMT R11, R135, 0x7632, R11 ;  /* 0x00007632870b7816 */ /* 0x000fe2000000000b */
[----:B------:R-:W-:Y:S01]  /*0e40*/  FMUL.FTZ R144, R36, R129 ;  /* 0x0000008124907220 */ /* 0x000fe20000410000 */
[C-C-:B------:R-:W-:Y:S01]  /*0e50*/  FADD.FTZ R146, -R166.reuse, R127.reuse ;  /* 0x0000007fa6927221 */ /* 0x140fe20000010100 */
[----:B------:R-:W-:Y:S01]  /*0e60*/  FMUL.FTZ R149, R3, R124 ;  /* 0x0000007c03957220 */ /* 0x000fe20000410000 */
[C---:B------:R-:W-:Y:S01]  /*0e70*/  PRMT R127, R133.reuse, 0x7632, R127 ;  /* 0x00007632857f7816 */ /* 0x040fe2000000007f */
[----:B------:R-:W-:Y:S01]  /*0e80*/  FADD.FTZ R128, -R166, R128 ;  /* 0x00000080a6807221 */ /* 0x000fe20000010100 */
[----:B------:R-:W-:Y:S01]  /*0e90*/  SHF.L.U32 R133, R133, 0x10, RZ ;  /* 0x0000001085857819 */ /* 0x000fe200000006ff */
[----:B------:R-:W-:Y:S01]  /*0ea0*/  FMUL.FTZ R147, R3, R126 ;  /* 0x0000007e03937220 */ /* 0x000fe20000410000 */
[-C--:B------:R-:W-:Y:S01]  /*0eb0*/  FFMA.FTZ R77, R148, R140.reuse, R77 ;  /* 0x0000008c944d7223 */ /* 0x080fe2000001004d */
[----:B------:R-:W-:Y:S01]  /*0ec0*/  FADD.FTZ R73, R73, R140 ;  /* 0x0000008c49497221 */ /* 0x000fe20000010000 */
[----:B------:R-:W-:Y:S01]  /*0ed0*/  FADD.FTZ R130, -R166, R130 ;  /* 0x00000082a6827221 */ /* 0x000fe20000010100 */
[----:B------:R-:W-:Y:S01]  /*0ee0*/  SHF.L.U32 R126, R11, 0x10, RZ ;  /* 0x000000100b7e7819 */ /* 0x000fe200000006ff */
[----:B------:R-:W-:Y:S01]  /*0ef0*/  FADD.FTZ R169, R169, R144 ;  /* 0x00000090a9a97221 */ /* 0x000fe20000010000 */
[----:B------:R-:W-:Y:S01]  /*0f00*/  FMUL.FTZ R140, R37, R140 ;  /* 0x0000008c258c7220 */ /* 0x000fe20000410000 */
[----:B------:R-:W-:Y:S01]  /*0f10*/  FFMA.FTZ R11, R149, R144, R170 ;  /* 0x00000090950b7223 */ /* 0x000fe200000100aa */
[----:B------:R-:W-:Y:S01]  /*0f20*/  FMUL.FTZ R145, R3, R128 ;  /* 0x0000008003917220 */ /* 0x000fe20000410000 */
[----:B------:R-:W-:-:S02]  /*0f30*/  IMAD.U32 R124, R127, 0x10000, RZ ;  /* 0x000100007f7c7824 */ /* 0x000fc400078e00ff */
[----:B------:R-:W-:Y:S01]  /*0f40*/  FMUL.FTZ R143, R38, R133 ;  /* 0x00000085268f7220 */ /* 0x000fe20000410000 */
[----:B------:R-:W-:Y:S01]  /*0f50*/  FMUL.FTZ R141, R3, R130 ;  /* 0x00000082038d7220 */ /* 0x000fe20000410000 */
[----:B------:R-:W-:Y:S01]  /*0f60*/  FADD.FTZ R128, R169, R140 ;  /* 0x0000008ca9807221 */ /* 0x000fe20000010000 */
[----:B------:R-:W-:Y:S01]  /*0f70*/  FFMA.FTZ R130, R148, R140, R11 ;  /* 0x0000008c94827223 */ /* 0x000fe2000001000b */
[C---:B------:R-:W-:Y:S01]  /*0f80*/  PRMT R10, R134.reuse, 0x7632, R10 ;  /* 0x00007632860a7816 */ /* 0x040fe2000000000a */
[----:B------:R-:W-:Y:S02]  /*0f90*/  IMAD.U32 R125, R134, 0x10000, RZ ;  /* 0x00010000867d7824 */ /* 0x000fe400078e00ff */
        /* <DEDUP_REMOVED lines=9> */
[----:B------:R-:W-:Y:S01]  /*1030*/  FFMA.FTZ R79, R146, R124, R79 ;  /* 0x0000007c924f7223 */ /* 0x000fe2000001004f */
[----:B------:R-:W-:Y:S01]  /*1040*/  FADD.FTZ R75, R75, R124 ;  /* 0x0000007c4b4b7221 */ /* 0x000fe20000010000 */
        /* <DEDUP_REMOVED lines=8> */
[----:B------:R-:W-:-:S02]  /*10d0*/  FADD.FTZ R136, -R166, R131 ;  /* 0x00000083a6887221 */ /* 0x000fc40000010100 */
        /* <DEDUP_REMOVED lines=17> */
.L_x_3769:
[----:B------:R-:W-:Y:S05]  /*11f0*/  BSYNC B0 ;  /* 0x0000000000007941 */ /* 0x000fea0003800000 */
.L_x_3764:
[----:B------:R-:W-:Y:S01]  /*1200*/  LOP3.LUT P4, RZ, R167, 0xff, RZ, 0xc0, !PT ;  /* 0x000000ffa7ff7812 */ /* 0x000fe2000788c0ff */
[----:B------:R-:W-:Y:S01]  /*1210*/  UMOV UR6, 0xffffffff ;  /* 0xffffffff00067882 */ /* 0x000fe20000000000 */
[----:B------:R-:W-:Y:S02]  /*1220*/  SHF.R.U32.HI R125, RZ, 0x5, R7 ;  /* 0x00000005ff7d7819 */ /* 0x000fe40000011607 */
[----:B------:R-:W-:Y:S02]  /*1230*/  LOP3.LUT P0, RZ, R7, 0x1f, RZ, 0xc0, !PT ;  /* 0x0000001f07ff7812 */ /* 0x000fe4000780c0ff */
[----:B------:R-:W-:-:S07]  /*1240*/  LOP3.LUT R124, R125, 0x7fffffc, RZ, 0xc0, !PT ;  /* 0x07fffffc7d7c7812 */ /* 0x000fce00078ec0ff */
[----:B------:R-:W-:Y:S01]  /*1250*/  @!P4 VIADD R124, R124, 0x4 ;  /* 0x000000047c7cc836 */ /* 0x000fe20000000000 */
        /* <DEDUP_REMOVED lines=19> */
.L_x_3826:
[----:B------:R-:W1:Y:S01]  /*1390*/  S2R R127, SR_CgaCtaId ;  /* 0x00000000007f7919 */ /* 0x000e620000008800 */
[----:B------:R-:W-:Y:S01]  /*13a0*/  @!P0 LOP3.LUT R125, R125, 0x3, RZ, 0xc0, !PT ;  /* 0x000000037d7d8812 */ /* 0x000fe200078ec0ff */
[----:B---34-:R-:W-:Y:S01]  /*13b0*/  FADD.FTZ R132, R132, R131 ;  /* 0x0000008384847221 */ /* 0x018fe20000010000 */
[----:B------:R-:W-:Y:S01]  /*13c0*/  MOV R126, 0x400 ;  /* 0x00000400007e7802 */ /* 0x000fe20000000f00 */
[----:B0-----:R-:W-:Y:S01]  /*13d0*/  FADD.FTZ R133, R133, R129 ;  /* 0x0000008185857221 */ /* 0x001fe20000010000 */
[----:B------:R-:W-:Y:S01]  /*13e0*/  @!P0 IADD3 R125, R124, R125, RZ ;  /* 0x0000007d7c7d8210 */ /* 0x000fe20007ffe0ff */
[----:B------:R-:W-:Y:S05]  /*13f0*/  WARPSYNC.ALL ;  /* 0x0000000000007948 */ /* 0x000fea0003800000 */
[----:B-----5:R-:W-:Y:S01]  /*1400*/  ISETP.GE.AND P5, PT, R2, 0x1, PT ;  /* 0x000000010200780c */ /* 0x020fe20003fa6270 */
[----:B------:R-:W-:-:S12]  /*1410*/  BSSY B0, `(.L_x_3773) ;  /* 0x00000e5000007945 */ /* 0x000fd80003800000 */
[----:B------:R-:W-:Y:S02]  /*1420*/  @P5 LOP3.LUT R6, R7, 0x7f, RZ, 0xc0, !PT ;  /* 0x0000007f07065812 */ /* 0x000fe400078ec0ff */
[----:B-1----:R-:W-:-:S04]  /*1430*/  LEA R126, R127, R126, 0x18 ;  /* 0x0000007e7f7e7211 */ /* 0x002fc800078ec0ff */
[----:B------:R-:W-:Y:S01]  /*1440*/  @!P0 LEA R134, R125, R126, 0x3 ;  /* 0x0000007e7d868211 */ /* 0x000fe200078e18ff */
[----:B------:R-:W-:-:S04]  /*1450*/  IMAD R135, R124, 0x8, R126 ;  /* 0x000000087c877824 */ /* 0x000fc800078e027e */
[----:B------:R-:W-:Y:S01]  /*1460*/  @!P0 STS.64 [R134+0x2000], R132 ;  /* 0x0020008486008388 */ /* 0x000fe20000000a00 */
[----:B------:R-:W-:Y:S06]  /*1470*/  BAR.SYNC.DEFER_BLOCKING 0x0 ;  /* 0x0000000000007b1d */ /* 0x000fec0000010000 */
[----:B------:R-:W0:Y:S02]  /*1480*/  LDS.128 R124, [R135+0x2000] ;  /* 0x00200000877c7984 */ /* 0x000e240000000c00 */
[----:B0-----:R-:W-:Y:S01]  /*1490*/  FADD.FTZ R129, RZ, R124 ;  /* 0x0000007cff817221 */ /* 0x001fe20000010000 */
[----:B------:R-:W-:Y:S01]  /*14a0*/  FADD.FTZ R124, RZ, R125 ;  /* 0x0000007dff7c7221 */ /* 0x000fe20000010000 */
[----:B------:R-:W-:-:S02]  /*14b0*/  @P5 IADD3 R125, R2, -0x1, RZ ;  /* 0xffffffff027d5810 */ /* 0x000fc40007ffe0ff */
[----:B------:R-:W-:Y:S01]  /*14c0*/  FADD.FTZ R167, R126, R129 ;  /* 0x000000817ea77221 */ /* 0x000fe20000010000 */
[----:B------:R-:W-:Y:S01]  /*14d0*/  FADD.FTZ R124, R127, R124 ;  /* 0x0000007c7f7c7221 */ /* 0x000fe20000010000 */
[----:B------:R-:W0:Y:S01]  /*14e0*/  LDS.128 R128, [R135+0x2010] ;  /* 0x0020100087807984 */ /* 0x000e220000000c00 */
[----:B------:R-:W-:-:S05]  /*14f0*/  @P5 IMAD R125, R125, R8, RZ ;  /* 0x000000087d7d5224 */ /* 0x000fca00078e02ff */
[----:B------:R-:W-:-:S04]  /*1500*/  @P5 SHF.R.S32.HI R2, RZ, 0x1f, R125 ;  /* 0x0000001fff025819 */ /* 0x000fc8000001147d */
[----:B------:R-:W-:Y:S01]  /*1510*/  @P5 LEA.HI R125, R2, R125, RZ, 0x3 ;  /* 0x0000007d027d5211 */ /* 0x000fe200078f18ff */
[----:B------:R-:W-:-:S06]  /*1520*/  HFMA2.MMA R2, -RZ, RZ, 0, 0 ;  /* 0x00000000ff027435 */ /* 0x000fcc00000001ff */
[----:B------:R-:W-:Y:S01]  /*1530*/  @P5 LEA.HI.SX32 R2, R125, R6, 0x1d ;  /* 0x000000067d025211 */ /* 0x000fe200078feaff */
[----:B0-----:R-:W-:Y:S01]  /*1540*/  FADD.FTZ R167, R167, R128 ;  /* 0x00000080a7a77221 */ /* 0x001fe20000010000 */
[----:B------:R-:W-:-:S03]  /*1550*/  FADD.FTZ R124, R124, R129 ;  /* 0x000000817c7c7221 */ /* 0x000fc60000010000 */
        /* <DEDUP_REMOVED lines=10> */
.L_x_3776:
[----:B------:R-:W-:Y:S05]  /*1600*/  BSYNC B1 ;  /* 0x0000000000017941 */ /* 0x000fea0003800000 */
.L_x_3775:
        /* <DEDUP_REMOVED lines=17> */
.L_x_3778:
[----:B------:R-:W-:Y:S05]  /*1720*/  BSYNC B1 ;  /* 0x0000000000017941 */ /* 0x000fea0003800000 */
.L_x_3777:
        /* <DEDUP_REMOVED lines=8> */
[----:B-----5:R-:W-:-:S05]  /*17b0*/  @P5 SHF.L.U32 R130, R112, 0x10, RZ ;  /* 0x0000001070825819 */ /* 0x020fca00000006ff */
        /* <DEDUP_REMOVED lines=14> */
.L_x_3780:
[----:B------:R-:W-:Y:S05]  /*18a0*/  BSYNC B1 ;  /* 0x0000000000017941 */ /* 0x000fea0003800000 */
.L_x_3779:
[----:B------:R-:W0:Y:S01]  /*18b0*/  @P5 LDC R131, c[0x0][0x29c] ;  /* 0x0000a700ff835b82 */ /* 0x000e220000000800 */
[----:B------:R-:W-:Y:S01]  /*18c0*/  SEL R117, R130, R117, P6 ;  /* 0x0000007582757207 */ /* 0x000fe20003000000 */
[----:B------:R-:W-:Y:S01]  /*18d0*/  BSSY B1, `(.L_x_3781) ;  /* 0x0000014000017945 */ /* 0x000fe20003800000 */
[----:B------:R-:W-:-:S04]  /*18e0*/  @!P3 ISETP.NE.U32.AND P0, PT, R124, RZ, PT ;  /* 0x000000ff7c00b20c */ /* 0x000fc80003f05070 */
[----:B------:R-:W-:Y:S01]  /*18f0*/  @!P3 ISETP.NE.AND.EX P0, PT, R125, RZ, PT, P0 ;  /* 0x000000ff7d00b20c */ /* 0x000fe20003f05300 */
[----:B0-----:R-:W-:Y:S01]  /*1900*/  @P5 FMUL.FTZ R130, R130, R131 ;  /* 0x0000008382825220 */ /* 0x001fe20000410000 */
[----:B------:R-:W-:-:S05]  /*1910*/  @P5 PRMT R131, R112, 0x7632, R131 ;  /* 0x0000763270835816 */ /* 0x000fca0000000083 */
        /* <DEDUP_REMOVED lines=15> */
.L_x_3782:
[----:B------:R-:W-:Y:S05]  /*1a10*/  BSYNC B1 ;  /* 0x0000000000017941 */ /* 0x000fea0003800000 */
.L_x_3781:
[----:B------:R-:W0:Y:S01]  /*1a20*/  @P5 LDC R130, c[0x0][0x29c] ;  /* 0x0000a700ff825b82 */ /* 0x000e220000000800 */
[----:B------:R-:W-:Y:S01]  /*1a30*/  SEL R118, R131, R118, P6 ;  /* 0x0000007683767207 */ /* 0x000fe20003000000 */
[----:B------:R-:W-:Y:S01]  /*1a40*/  BSSY B1, `(.L_x_3783) ;  /* 0x0000013000017945 */ /* 0x000fe20003800000 */
[----:B------:R-:W-:-:S04]  /*1a50*/  @!P3 ISETP.NE.U32.AND P0, PT, R124, RZ, PT ;  /* 0x000000ff7c00b20c */ /* 0x000fc80003f05070 */
[----:B------:R-:W-:Y:S01]  /*1a60*/  @!P3 ISETP.NE.AND.EX P0, PT, R125, RZ, PT, P0 ;  /* 0x000000ff7d00b20c */ /* 0x000fe20003f05300 */
[----:B0-----:R-:W-:Y:S01]  /*1a70*/  @P5 FMUL.FTZ R131, R131, R130 ;  /* 0x0000008283835220 */ /* 0x001fe20000410000 */
        /* <DEDUP_REMOVED lines=15> */
.L_x_3784:
[----:B------:R-:W-:Y:S05]  /*1b70*/  BSYNC B1 ;  /* 0x0000000000017941 */ /* 0x000fea0003800000 */
.L_x_3783:
        /* <DEDUP_REMOVED lines=22> */
.L_x_3786:
[----:B------:R-:W-:Y:S05]  /*1ce0*/  BSYNC B1 ;  /* 0x0000000000017941 */ /* 0x000fea0003800000 */
.L_x_3785:
        /* <DEDUP_REMOVED lines=21> */
.L_x_3788:
[----:B------:R-:W-:Y:S05]  /*1e40*/  BSYNC B1 ;  /* 0x0000000000017941 */ /* 0x000fea0003800000 */
.L_x_3787:
        /* <DEDUP_REMOVED lines=22> */
.L_x_3790:
[----:B------:R-:W-:Y:S05]  /*1fb0*/  BSYNC B1 ;  /* 0x0000000000017941 */ /* 0x000fea0003800000 */
.L_x_3789:
        /* <DEDUP_REMOVED lines=15> */
[----:B------:R-:W-:-:S04]  /*20b0*/  ISETP.NE.U32.AND P0, PT, R124, RZ, PT ;  /* 0x000000ff7c00720c */ /* 0x000fc80003f05070 */
[----:B------:R-:W-:Y:S01]  /*20c0*/  ISETP.NE.AND.EX P0, PT, R125, RZ, PT, P0 ;  /* 0x000000ff7d00720c */ /* 0x000fe20003f05300 */
[----:B------:R-:W-:-:S04]  /*20d0*/  FFMA.FTZ R125, R152, R129, R131 ;  /* 0x00000081987d7223 */ /* 0x000fc80000010083 */
[----:B------:R-:W-:-:S04]  /*20e0*/  FADD.FTZ R130, R150, -R125 ;  /* 0x8000007d96827221 */ /* 0x000fc80000010000 */
[----:B------:R-:W-:-:S04]  /*20f0*/  FMUL.FTZ R130, R3, R130 ;  /* 0x0000008203827220 */ /* 0x000fc80000410000 */
[----:B------:R-:W-:-:S07]  /*2100*/  @P0 FADD.FTZ R130, R111, R130 ;  /* 0x000000826f820221 */ /* 0x000fce0000010000 */
.L_x_3792:
[----:B------:R-:W-:Y:S05]  /*2110*/  BSYNC B1 ;  /* 0x0000000000017941 */ /* 0x000fea0003800000 */
.L_x_3791:
[----:B------:R-:W-:Y:S01]  /*2120*/  ISETP.NE.U32.AND P0, PT, R126, RZ, PT ;  /* 0x000000ff7e00720c */ /* 0x000fe20003f05070 */
[----:B------:R-:W0:Y:S01]  /*2130*/  @P5 LDC R131, c[0x0][0x29c] ;  /* 0x0000a700ff835b82 */ /* 0x000e220000000800 */
[----:B------:R-:W-:Y:S02]  /*2140*/  SEL R83, R130, R83, P6 ;  /* 0x0000005382537207 */ /* 0x000fe40003000000 */
[----:B------:R-:W-:-:S13]  /*2150*/  ISETP.NE.AND.EX P0, PT, R127, RZ, PT, P0 ;  /* 0x000000ff7f00720c */ /* 0x000fda0003f05300 */
[----:B------:R-:W1:Y:S01]  /*2160*/  @P0 LDC.64 R124, c[0x0][0x308] ;  /* 0x0000c200ff7c0b82 */ /* 0x000e620000000a00 */
[----:B0-----:R-:W-:-:S04]  /*2170*/  @P5 FMUL.FTZ R130, R130, R131 ;  /* 0x0000008382825220 */ /* 0x001fc80000410000 */
[----:B------:R-:W-:-:S05]  /*2180*/  @P5 FMUL.FTZ R131, R31, R130 ;  /* 0x000000821f835220 */ /* 0x000fca0000410000 */
[----:B------:R-:W-:-:S04]  /*2190*/  @P5 F2FP.BF16.F32.PACK_AB R131, RZ, R131 ;  /* 0x00000083ff83523e */ /* 0x000fc800000010ff */
[--C-:B------:R-:W-:Y:S02]  /*21a0*/  @P5 PRMT R123, R123, 0x5410, R131.reuse ;  /* 0x000054107b7b5816 */ /* 0x100fe40000000083 */
[----:B------:R-:W-:Y:S01]  /*21b0*/  @P5 PRMT R131, R115, 0x7632, R131 ;  /* 0x0000763273835816 */ /* 0x000fe20000000083 */
[C---:B-1----:R-:W-:Y:S01]  /*21c0*/  @P0 IMAD.WIDE.U32 R126, R9.reuse, 0x20, R124 ;  /* 0x00000020097e0825 */ /* 0x042fe200078e007c */
[----:B------:R-:W-:Y:S01]  /*21d0*/  IADD3 R9, R9, 0x80, RZ ;  /* 0x0000008009097810 */ /* 0x000fe20007ffe0ff */
[----:B------:R-:W0:Y:S02]  /*21e0*/  @P5 LDC.64 R124, c[0x0][0x2f8] ;  /* 0x0000be00ff7c5b82 */ /* 0x000e240000000a00 */
[----:B------:R-:W-:Y:S01]  /*21f0*/  @P5 IMAD.U32 R131, R131, 0x10000, RZ ;  /* 0x0001000083835824 */ /* 0x000fe200078e00ff */
[----:B------:R1:W-:Y:S03]  /*2200*/  @P0 STG.E.128 desc[UR4][R126.64], R116 ;  /* 0x000000747e000986 */ /* 0x0003e6000c101d04 */
[----:B------:R-:W-:Y:S01]  /*2210*/  @P5 FFMA.FTZ R95, R130, R131, R95 ;  /* 0x00000083825f5223 */ /* 0x000fe2000001005f */
[----:B------:R1:W-:Y:S01]  /*2220*/  @P0 STG.E.128 desc[UR4][R126.64+0x10], R80 ;  /* 0x000010507e000986 */ /* 0x0003e2000c101d04 */
[C---:B0-----:R-:W-:Y:S01]  /*2230*/  @P5 IMAD.WIDE.U32 R124, R2.reuse, 0x10, R124 ;  /* 0x00000010027c5825 */ /* 0x041fe200078e007c */
[----:B------:R-:W-:-:S04]  /*2240*/  IADD3 R2, R2, 0x80, RZ ;  /* 0x0000008002027810 */ /* 0x000fc80007ffe0ff */
[----:B------:R1:W-:Y:S03]  /*2250*/  @P5 STG.E.128 desc[UR4][R124.64], R120 ;  /* 0x000000787c005986 */ /* 0x0003e6000c101d04 */
.L_x_3774:
[----:B------:R-:W-:Y:S05]  /*2260*/  BSYNC B0 ;  /* 0x0000000000007941 */ /* 0x000fea0003800000 */
.L_x_3773:
[----:B------:R-:W-:Y:S04]  /*2270*/  BSSY B0, `(.L_x_3793) ;  /* 0x00000cb000007945 */ /* 0x000fe80003800000 */
[----:B------:R-:W-:Y:S05]  /*2280*/  @!P2 BRA `(.L_x_3794) ;  /* 0x0000000c0024a947 */ /* 0x000fea0003800000 */
[----:B-1----:R-:W0:Y:S01]  /*2290*/  @!P3 LDC.64 R124, c[0x0][0x2c8] ;  /* 0x0000b200ff7cbb82 */ /* 0x002e220000000a00 */
[----:B------:R-:W-:Y:S04]  /*22a0*/  BSSY B1, `(.L_x_3795) ;  /* 0x0000005000017945 */ /* 0x000fe80003800000 */
[----:B------:R-:W-:Y:S05]  /*22b0*/  @!P5 BRA `(.L_x_3796) ;  /* 0x00000000000cd947 */ /* 0x000fea0003800000 */
[----:B------:R-:W1:Y:S02]  /*22c0*/  LDC.64 R112, c[0x0][0x220] ;  /* 0x00008800ff707b82 */ /* 0x000e640000000a00 */
[----:B-1----:R-:W-:-:S06]  /*22d0*/  IMAD.WIDE.U32 R112, R2, 0x10, R112 ;  /* 0x0000001002707825 */ /* 0x002fcc00078e0070 */
[----:B------:R-:W5:Y:S02]  /*22e0*/  LDG.E.128 R112, desc[UR4][R112.64] ;  /* 0x0000000470707981 */ /* 0x000f64000c1e1d00 */
.L_x_3796:
[----:B------:R-:W-:Y:S05]  /*22f0*/  BSYNC B1 ;  /* 0x0000000000017941 */ /* 0x000fea0003800000 */
.L_x_3795:
        /* <DEDUP_REMOVED lines=17> */
.L_x_3798:
[----:B------:R-:W-:Y:S05]  /*2410*/  BSYNC B1 ;  /* 0x0000000000017941 */ /* 0x000fea0003800000 */
.L_x_3797:
[----:B0-----:R-:W-:Y:S01]  /*2420*/  ISETP.NE.U32.AND P6, PT, R126, RZ, PT ;  /* 0x000000ff7e00720c */ /* 0x001fe20003fc5070 */
[----:B------:R-:W-:Y:S01]  /*2430*/  BSSY B1, `(.L_x_3799) ;  /* 0x0000012000017945 */ /* 0x000fe20003800000 */
[----:B------:R-:W-:Y:S02]  /*2440*/  @!P3 ISETP.NE.U32.AND P0, PT, R124, RZ, PT ;  /* 0x000000ff7c00b20c */ /* 0x000fe40003f05070 */
[----:B------:R-:W-:Y:S02]  /*2450*/  ISETP.NE.AND.EX P6, PT, R127, RZ, PT, P6 ;  /* 0x000000ff7f00720c */ /* 0x000fe40003fc5360 */
[----:B-----5:R-:W-:Y:S02]  /*2460*/  @P5 SHF.L.U32 R131, R112, 0x10, RZ ;  /* 0x0000001070835819 */ /* 0x020fe400000006ff */
[C---:B------:R-:W-:Y:S01]  /*2470*/  SEL R116, R133.reuse, R116, P6 ;  /* 0x0000007485747207 */ /* 0x040fe20003000000 */
[----:B-1----:R-:W-:Y:S01]  /*2480*/  @P5 FMUL.FTZ R133, R133, R134 ;  /* 0x0000008685855220 */ /* 0x002fe20000410000 */
[----:B------:R-:W-:-:S03]  /*2490*/  @!P3 ISETP.NE.AND.EX P0, PT, R125, RZ, PT, P0 ;  /* 0x000000ff7d00b20c */ /* 0x000fc60003f05300 */
[----:B------:R-:W-:Y:S01]  /*24a0*/  @P5 FFMA.FTZ R96, R131, R133, R96 ;  /* 0x0000008583605223 */ /* 0x000fe20000010060 */
        /* <DEDUP_REMOVED lines=10> */
.L_x_3800:
[----:B------:R-:W-:Y:S05]  /*2550*/  BSYNC B1 ;  /* 0x0000000000017941 */ /* 0x000fea0003800000 */
.L_x_3799:
[----:B------:R-:W-:Y:S01]  /*2560*/  @P5 FMUL.FTZ R133, R48, R133 ;  /* 0x0000008530855220 */ /* 0x000fe20000410000 */
[----:B------:R-:W-:Y:S01]  /*2570*/  @P5 PRMT R130, R112, 0x7632, R130 ;  /* 0x0000763270825816 */ /* 0x000fe20000000082 */
[----:B------:R-:W-:Y:S01]  /*2580*/  BSSY B1, `(.L_x_3801) ;  /* 0x0000014000017945 */ /* 0x000fe20003800000 */
[----:B------:R-:W-:Y:S02]  /*2590*/  @!P3 ISETP.NE.U32.AND P0, PT, R124, RZ, PT ;  /* 0x000000ff7c00b20c */ /* 0x000fe40003f05070 */
[----:B------:R-:W-:Y:S01]  /*25a0*/  @P5 F2FP.BF16.F32.PACK_AB R133, RZ, R133 ;  /* 0x00000085ff85523e */ /* 0x000fe200000010ff */
[----:B------:R-:W-:Y:S01]  /*25b0*/  @P5 IMAD.U32 R130, R130, 0x10000, RZ ;  /* 0x0001000082825824 */ /* 0x000fe200078e00ff */
[----:B------:R-:W-:Y:S02]  /*25c0*/  SEL R117, R132, R117, P6 ;  /* 0x0000007584757207 */ /* 0x000fe40003000000 */
[----:B------:R-:W-:Y:S02]  /*25d0*/  @P5 PRMT R120, R133, 0x7610, R120 ;  /* 0x0000761085785816 */ /* 0x000fe40000000078 */
[----:B------:R-:W0:Y:S01]  /*25e0*/  @P5 LDC R133, c[0x0][0x29c] ;  /* 0x0000a700ff855b82 */ /* 0x000e220000000800 */
[----:B------:R-:W-:-:S04]  /*25f0*/  @!P3 ISETP.NE.AND.EX P0, PT, R125, RZ, PT, P0 ;  /* 0x000000ff7d00b20c */ /* 0x000fc80003f05300 */
        /* <DEDUP_REMOVED lines=12> */
.L_x_3802:
[----:B------:R-:W-:Y:S05]  /*26c0*/  BSYNC B1 ;  /* 0x0000000000017941 */ /* 0x000fea0003800000 */
.L_x_3801:
        /* <DEDUP_REMOVED lines=21> */
.L_x_3804:
[----:B------:R-:W-:Y:S05]  /*2820*/  BSYNC B1 ;  /* 0x0000000000017941 */ /* 0x000fea0003800000 */
.L_x_3803:
        /* <DEDUP_REMOVED lines=22> */
.L_x_3806:
[----:B------:R-:W-:Y:S05]  /*2990*/  BSYNC B1 ;  /* 0x0000000000017941 */ /* 0x000fea0003800000 */
.L_x_3805:
        /* <DEDUP_REMOVED lines=10> */
[----:B------:R-:W-:-:S04]  /*2a40*/  @P5 IMAD.U32 R131, R114, 0x10000, RZ ;  /* 0x0001000072835824 */ /* 0x000fc800078e00ff */
        /* <DEDUP_REMOVED lines=10> */
.L_x_3808:
[----:B------:R-:W-:Y:S05]  /*2af0*/  BSYNC B1 ;  /* 0x0000000000017941 */ /* 0x000fea0003800000 */
.L_x_3807:
        /* <DEDUP_REMOVED lines=22> */
.L_x_3810:
[----:B------:R-:W-:Y:S05]  /*2c60*/  BSYNC B1 ;  /* 0x0000000000017941 */ /* 0x000fea0003800000 */
.L_x_3809:
[----:B------:R-:W-:Y:S01]  /*2c70*/  @P5 FMUL.FTZ R132, R45, R132 ;  /* 0x000000842d845220 */ /* 0x000fe20000410000 */
[----:B------:R-:W-:Y:S01]  /*2c80*/  @!P3 ISETP.NE.U32.AND P0, PT, R124, RZ, PT ;  /* 0x000000ff7c00b20c */ /* 0x000fe20003f05070 */
[----:B------:R-:W-:Y:S01]  /*2c90*/  BSSY B1, `(.L_x_3811) ;  /* 0x0000013000017945 */ /* 0x000fe20003800000 */
[----:B------:R-:W-:Y:S02]  /*2ca0*/  SEL R82, R131, R82, P6 ;  /* 0x0000005283527207 */ /* 0x000fe40003000000 */
[----:B------:R-:W-:Y:S02]  /*2cb0*/  @P5 F2FP.BF16.F32.PACK_AB R132, RZ, R132 ;  /* 0x00000084ff84523e */ /* 0x000fe400000010ff */
[----:B------:R-:W-:Y:S02]  /*2cc0*/  @P5 SHF.L.U32 R133, R115, 0x10, RZ ;  /* 0x0000001073855819 */ /* 0x000fe400000006ff */
        /* <DEDUP_REMOVED lines=15> */
.L_x_3812:
[----:B------:R-:W-:Y:S05]  /*2dc0*/  BSYNC B1 ;  /* 0x0000000000017941 */ /* 0x000fea0003800000 */
.L_x_3811:
[----:B------:R-:W-:Y:S01]  /*2dd0*/  ISETP.NE.U32.AND P0, PT, R126, RZ, PT ;  /* 0x000000ff7e00720c */ /* 0x000fe20003f05070 */
[----:B------:R-:W0:Y:S01]  /*2de0*/  @P5 LDC R3, c[0x0][0x29c] ;  /* 0x0000a700ff035b82 */ /* 0x000e220000000800 */
[----:B------:R-:W-:Y:S01]  /*2df0*/  SEL R83, R130, R83, P6 ;  /* 0x0000005382537207 */ /* 0x000fe20003000000 */
[----:B------:R-:W-:Y:S01]  /*2e00*/  @P5 FMUL.FTZ R131, R46, R131 ;  /* 0x000000832e835220 */ /* 0x000fe20000410000 */
[----:B------:R-:W-:-:S04]  /*2e10*/  ISETP.NE.AND.EX P0, PT, R127, RZ, PT, P0 ;  /* 0x000000ff7f00720c */ /* 0x000fc80003f05300 */
[----:B------:R-:W-:Y:S01]  /*2e20*/  @P5 F2FP.BF16.F32.PACK_AB R131, RZ, R131 ;  /* 0x00000083ff83523e */ /* 0x000fe200000010ff */
[----:B------:R-:W1:Y:S03]  /*2e30*/  @P5 LDC.64 R124, c[0x0][0x2f8] ;  /* 0x0000be00ff7c5b82 */ /* 0x000e660000000a00 */
[----:B------:R-:W-:-:S05]  /*2e40*/  @P5 PRMT R123, R131, 0x7610, R123 ;  /* 0x00007610837b5816 */ /* 0x000fca000000007b */
[----:B------:R-:W3:Y:S01]  /*2e50*/  @P0 LDC.64 R126, c[0x0][0x308] ;  /* 0x0000c200ff7e0b82 */ /* 0x000ee20000000a00 */
[----:B0-----:R-:W-:-:S04]  /*2e60*/  @P5 FMUL.FTZ R130, R130, R3 ;  /* 0x0000000382825220 */ /* 0x001fc80000410000 */
[----:B------:R-:W-:Y:S01]  /*2e70*/  @P5 FMUL.FTZ R3, R47, R130 ;  /* 0x000000822f035220 */ /* 0x000fe20000410000 */
[----:B-1----:R-:W-:-:S04]  /*2e80*/  @P5 IMAD.WIDE.U32 R124, R2, 0x10, R124 ;  /* 0x00000010027c5825 */ /* 0x002fc800078e007c */
[----:B------:R-:W-:Y:S02]  /*2e90*/  @P5 F2FP.BF16.F32.PACK_AB R3, RZ, R3 ;  /* 0x00000003ff03523e */ /* 0x000fe400000010ff */
[----:B------:R-:W-:Y:S02]  /*2ea0*/  @P5 PRMT R2, R115, 0x7632, R2 ;  /* 0x0000763273025816 */ /* 0x000fe40000000002 */
[----:B------:R-:W-:Y:S01]  /*2eb0*/  @P5 PRMT R123, R123, 0x5410, R3 ;  /* 0x000054107b7b5816 */ /* 0x000fe20000000003 */
[----:B---3--:R-:W-:-:S04]  /*2ec0*/  @P0 IMAD.WIDE.U32 R126, R9, 0x20, R126 ;  /* 0x00000020097e0825 */ /* 0x008fc800078e007e */
[----:B------:R-:W-:Y:S01]  /*2ed0*/  @P5 IMAD.U32 R2, R2, 0x10000, RZ ;  /* 0x0001000002025824 */ /* 0x000fe200078e00ff */
[----:B------:R0:W-:Y:S03]  /*2ee0*/  @P0 STG.E.128 desc[UR4][R126.64], R116 ;  /* 0x000000747e000986 */ /* 0x0001e6000c101d04 */
[----:B------:R-:W-:Y:S01]  /*2ef0*/  @P5 FFMA.FTZ R103, R130, R2, R103 ;  /* 0x0000000282675223 */ /* 0x000fe20000010067 */
[----:B------:R0:W-:Y:S04]  /*2f00*/  @P0 STG.E.128 desc[UR4][R126.64+0x10], R80 ;  /* 0x000010507e000986 */ /* 0x0001e8000c101d04 */
[----:B------:R0:W-:Y:S02]  /*2f10*/  @P5 STG.E.128 desc[UR4][R124.64], R120 ;  /* 0x000000787c005986 */ /* 0x0001e4000c101d04 */
.L_x_3794:
[----:B------:R-:W-:Y:S05]  /*2f20*/  BSYNC B0 ;  /* 0x0000000000007941 */ /* 0x000fea0003800000 */
.L_x_3793:
[----:B------:R-:W-:Y:S02]  /*2f30*/  IADD3 R5, R5, UR10, RZ ;  /* 0x0000000a05057c10 */ /* 0x000fe4000fffe0ff */
[----:B------:R-:W-:Y:S02]  /*2f40*/  SEL R167, RZ, 0x1, P4 ;  /* 0x00000001ffa77807 */ /* 0x000fe40002000000 */
[----:B------:R-:W-:-:S13]  /*2f50*/  ISETP.GE.AND P0, PT, R5, UR11, PT ;  /* 0x0000000b05007c0c */ /* 0x000fda000bf06270 */
[----:B------:R-:W-:Y:S05]  /*2f60*/  @!P0 BRA `(.L_x_3813) ;  /* 0xffffffd400408947 */ /* 0x000fea000383ffff */
.L_x_3763:
        /* <DEDUP_REMOVED lines=8> */
[----:B------:R-:W4:Y:S08]  /*2ff0*/  LDC.64 R4, c[0x0][0x2d8] ;  /* 0x0000b600ff047b82 */ /* 0x000f300000000a00 */
[----:B------:R-:W0:Y:S01]  /*3000*/  LDC.64 R6, c[0x0][0x2f0] ;  /* 0x0000bc00ff067b82 */ /* 0x000e220000000a00 */
[----:B---3--:R-:W-:-:S05]  /*3010*/  IMAD.WIDE.U32 R2, R9, 0x20, R2 ;  /* 0x0000002009027825 */ /* 0x008fca00078e0002 */
[----:B------:R3:W-:Y:S01]  /*3020*/  STG.E.128 desc[UR4][R2.64], R64 ;  /* 0x0000004002007986 */ /* 0x0007e2000c101d04 */
[----:B----4-:R-:W-:-:S03]  /*3030*/  IMAD.WIDE.U32 R4, R9, 0x20, R4 ;  /* 0x0000002009047825 */ /* 0x010fc600078e0004 */
[----:B------:R3:W-:Y:S04]  /*3040*/  STG.E.128 desc[UR4][R2.64+0x10], R68 ;  /* 0x0000104402007986 */ /* 0x0007e8000c101d04 */
[----:B------:R3:W-:Y:S01]  /*3050*/  STG.E.128 desc[UR4][R4.64], R52 ;  /* 0x0000003404007986 */ /* 0x0007e2000c101d04 */
[----:B0-----:R-:W-:-:S03]  /*3060*/  IMAD.WIDE.U32 R6, R9, 0x20, R6 ;  /* 0x0000002009067825 */ /* 0x001fc600078e0006 */
[----:B------:R3:W-:Y:S01]  /*3070*/  STG.E.128 desc[UR4][R4.64+0x10], R56 ;  /* 0x0000103804007986 */ /* 0x0007e2000c101d04 */
[----:B------:R-:W-:-:S03]  /*3080*/  IADD3 R9, R9, 0x80, RZ ;  /* 0x0000008009097810 */ /* 0x000fc60007ffe0ff */
[----:B------:R3:W-:Y:S04]  /*3090*/  STG.E.128 desc[UR4][R6.64], R88 ;  /* 0x0000005806007986 */ /* 0x0007e8000c101d04 */
[----:B------:R3:W-:Y:S02]  /*30a0*/  STG.E.128 desc[UR4][R6.64+0x10], R92 ;  /* 0x0000105c06007986 */ /* 0x0007e4000c101d04 */
.L_x_3815:
[----:B------:R-:W-:Y:S05]  /*30b0*/  BSYNC B0 ;  /* 0x0000000000007941 */ /* 0x000fea0003800000 */
.L_x_3814:
[----:B------:R-:W-:Y:S05]  /*30c0*/  @!P2 EXIT ;  /* 0x000000000000a94d */ /* 0x000fea0003800000 */
[----:B---3--:R-:W3:Y:S08]  /*30d0*/  LDC.64 R2, c[0x0][0x2d0] ;  /* 0x0000b400ff027b82 */ /* 0x008ef00000000a00 */
[----:B------:R-:W4:Y:S08]  /*30e0*/  LDC.64 R4, c[0x0][0x2d8] ;  /* 0x0000b600ff047b82 */ /* 0x000f300000000a00 */
[----:B------:R-:W0:Y:S01]  /*30f0*/  LDC.64 R6, c[0x0][0x2f0] ;  /* 0x0000bc00ff067b82 */ /* 0x000e220000000a00 */
[----:B---3--:R-:W-:-:S05]  /*3100*/  IMAD.WIDE.U32 R2, R9, 0x20, R2 ;  /* 0x0000002009027825 */ /* 0x008fca00078e0002 */
[----:B------:R-:W-:Y:S01]  /*3110*/  STG.E.128 desc[UR4][R2.64], R72 ;  /* 0x0000004802007986 */ /* 0x000fe2000c101d04 */
[----:B----4-:R-:W-:-:S03]  /*3120*/  IMAD.WIDE.U32 R4, R9, 0x20, R4 ;  /* 0x0000002009047825 */ /* 0x010fc600078e0004 */
[----:B------:R-:W-:Y:S04]  /*3130*/  STG.E.128 desc[UR4][R2.64+0x10], R60 ;  /* 0x0000103c02007986 */ /* 0x000fe8000c101d04 */
[----:B------:R-:W-:Y:S01]  /*3140*/  STG.E.128 desc[UR4][R4.64], R76 ;  /* 0x0000004c04007986 */ /* 0x000fe2000c101d04 */
[----:B0-----:R-:W-:-:S03]  /*3150*/  IMAD.WIDE.U32 R6, R9, 0x20, R6 ;  /* 0x0000002009067825 */ /* 0x001fc600078e0006 */
[----:B------:R-:W-:Y:S04]  /*3160*/  STG.E.128 desc[UR4][R4.64+0x10], R84 ;  /* 0x0000105404007986 */ /* 0x000fe8000c101d04 */
[----:B------:R-:W-:Y:S04]  /*3170*/  STG.E.128 desc[UR4][R6.64], R96 ;  /* 0x0000006006007986 */ /* 0x000fe8000c101d04 */
[----:B------:R-:W-:Y:S01]  /*3180*/  STG.E.128 desc[UR4][R6.64+0x10], R100 ;  /* 0x0000106406007986 */ /* 0x000fe2000c101d04 */
[----:B------:R-:W-:Y:S05]  /*3190*/  EXIT ;  /* 0x000000000000794d */ /* 0x000fea0003800000 */
.L_x_3772:
[----:B------:R-:W-:Y:S01]  /*31a0*/  IMAD.MOV.U32 R126, RZ, RZ, 0x10 ;  /* 0x00000010ff7e7424 */ /* 0x000fe200078e00ff */
[----:B------:R-:W-:Y:S02]  /*31b0*/  MOV R127, 0x1f ;  /* 0x0000001f007f7802 */ /* 0x000fe40000000f00 */
[----:B------:R-:W-:-:S07]  /*31c0*/  MOV R128, 0xffffffff ;  /* 0xffffffff00807802 */ /* 0x000fce0000000f00 */
[----:B012--5:R-:W-:Y:S05]  /*31d0*/  WARPSYNC.COLLECTIVE R128, `(.L_x_3816) ;  /* 0x0000000080087348 */ /* 0x027fea0003c00000 */
[----:B------:R3:W4:Y:S02]  /*31e0*/  SHFL.DOWN P5, R129, R169, R126, R127 ;  /* 0x0800007ea9817389 */ /* 0x00072400000a007f */
[----:B012345:R-:W-:Y:S01]  /*31f0*/  ENDCOLLECTIVE ;  /* 0x000000000000791b */ /* 0x03ffe20003800000 */
.L_x_3816:
[----:B------:R-:W-:Y:S01]  /*3200*/  FADD.FTZ R130, R129, R169 ;  /* 0x000000a981827221 */ /* 0x000fe20000010000 */
[----:B------:R-:W-:-:S07]  /*3210*/  IMAD.MOV.U32 R169, RZ, RZ, R170 ;  /* 0x000000ffffa97224 */ /* 0x000fce00078e00aa */
[----:B------:R-:W-:Y:S05]  /*3220*/  WARPSYNC.COLLECTIVE R128, `(.L_x_3817) ;  /* 0x0000000080087348 */ /* 0x000fea0003c00000 */
[----:B------:R0:W1:Y:S02]  /*3230*/  SHFL.DOWN P5, R129, R169, R126, R127 ;  /* 0x0800007ea9817389 */ /* 0x00006400000a007f */
[----:B01----:R-:W-:Y:S01]  /*3240*/  ENDCOLLECTIVE ;  /* 0x000000000000791b */ /* 0x003fe20003800000 */
.L_x_3817:
[----:B------:R-:W-:Y:S01]  /*3250*/  MOV R169, R130 ;  /* 0x0000008200a97202 */ /* 0x000fe20000000f00 */
[----:B------:R-:W-:Y:S01]  /*3260*/  IMAD.MOV.U32 R126, RZ, RZ, 0x8 ;  /* 0x00000008ff7e7424 */ /* 0x000fe200078e00ff */
[----:B------:R-:W-:-:S07]  /*3270*/  MOV R131, R129 ;  /* 0x0000008100837202 */ /* 0x000fce0000000f00 */
[----:B------:R-:W-:Y:S05]  /*3280*/  WARPSYNC.COLLECTIVE R128, `(.L_x_3818) ;  /* 0x0000000080087348 */ /* 0x000fea0003c00000 */
[----:B------:R0:W1:Y:S02]  /*3290*/  SHFL.DOWN P5, R129, R169, R126, R127 ;  /* 0x0800007ea9817389 */ /* 0x00006400000a007f */
[----:B01----:R-:W-:Y:S01]  /*32a0*/  ENDCOLLECTIVE ;  /* 0x000000000000791b */ /* 0x003fe20003800000 */
.L_x_3818:
[----:B------:R-:W-:-:S05]  /*32b0*/  FADD.FTZ R131, R131, R170 ;  /* 0x000000aa83837221 */ /* 0x000fca0000010000 */
[----:B------:R-:W-:Y:S01]  /*32c0*/  MOV R169, R131 ;  /* 0x0000008300a97202 */ /* 0x000fe20000000f00 */
[----:B------:R-:W-:-:S07]  /*32d0*/  FADD.FTZ R134, R130, R129 ;  /* 0x0000008182867221 */ /* 0x000fce0000010000 */
[----:B------:R-:W-:Y:S05]  /*32e0*/  WARPSYNC.COLLECTIVE R128, `(.L_x_3819) ;  /* 0x0000000080087348 */ /* 0x000fea0003c00000 */
[----:B------:R0:W1:Y:S02]  /*32f0*/  SHFL.DOWN P5, R129, R169, R126, R127 ;  /* 0x0800007ea9817389 */ /* 0x00006400000a007f */
[----:B01----:R-:W-:Y:S01]  /*3300*/  ENDCOLLECTIVE ;  /* 0x000000000000791b */ /* 0x003fe20003800000 */
.L_x_3819:
[----:B------:R-:W-:Y:S01]  /*3310*/  HFMA2.MMA R126, -RZ, RZ, 0, 2.384185791015625e-07 ;  /* 0x00000004ff7e7435 */ /* 0x000fe200000001ff */
[----:B------:R-:W-:Y:S01]  /*3320*/  IMAD.MOV.U32 R169, RZ, RZ, R134 ;  /* 0x000000ffffa97224 */ /* 0x000fe200078e0086 */
[----:B------:R-:W-:-:S09]  /*3330*/  MOV R132, R129 ;  /* 0x0000008100847202 */ /* 0x000fd20000000f00 */
[----:B------:R-:W-:Y:S05]  /*3340*/  WARPSYNC.COLLECTIVE R128, `(.L_x_3820) ;  /* 0x0000000080087348 */ /* 0x000fea0003c00000 */
[----:B------:R0:W1:Y:S02]  /*3350*/  SHFL.DOWN P5, R129, R169, R126, R127 ;  /* 0x0800007ea9817389 */ /* 0x00006400000a007f */
[----:B01----:R-:W-:Y:S01]  /*3360*/  ENDCOLLECTIVE ;  /* 0x000000000000791b */ /* 0x003fe20003800000 */
.L_x_3820:
[----:B------:R-:W-:-:S05]  /*3370*/  FADD.FTZ R135, R131, R132 ;  /* 0x0000008483877221 */ /* 0x000fca0000010000 */
[----:B------:R-:W-:Y:S01]  /*3380*/  MOV R169, R135 ;  /* 0x0000008700a97202 */ /* 0x000fe20000000f00 */
[----:B------:R-:W-:-:S07]  /*3390*/  FADD.FTZ R166, R134, R129 ;  /* 0x0000008186a67221 */ /* 0x000fce0000010000 */
[----:B------:R-:W-:Y:S05]  /*33a0*/  WARPSYNC.COLLECTIVE R128, `(.L_x_3821) ;  /* 0x0000000080087348 */ /* 0x000fea0003c00000 */
[----:B------:R0:W1:Y:S02]  /*33b0*/  SHFL.DOWN P5, R129, R169, R126, R127 ;  /* 0x0800007ea9817389 */ /* 0x00006400000a007f */
[----:B01----:R-:W-:Y:S01]  /*33c0*/  ENDCOLLECTIVE ;  /* 0x000000000000791b */ /* 0x003fe20003800000 */
.L_x_3821:
[----:B------:R-:W-:Y:S01]  /*33d0*/  HFMA2.MMA R126, -RZ, RZ, 0, 1.1920928955078125e-07 ;  /* 0x00000002ff7e7435 */ /* 0x000fe200000001ff */
[----:B------:R-:W-:Y:S01]  /*33e0*/  MOV R169, R166 ;  /* 0x000000a600a97202 */ /* 0x000fe20000000f00 */
[----:B------:R-:W-:-:S09]  /*33f0*/  IMAD.MOV.U32 R132, RZ, RZ, R129 ;  /* 0x000000ffff847224 */ /* 0x000fd200078e0081 */
[----:B------:R-:W-:Y:S05]  /*3400*/  WARPSYNC.COLLECTIVE R128, `(.L_x_3822) ;  /* 0x0000000080087348 */ /* 0x000fea0003c00000 */
[----:B------:R0:W1:Y:S02]  /*3410*/  SHFL.DOWN P5, R129, R169, R126, R127 ;  /* 0x0800007ea9817389 */ /* 0x00006400000a007f */
[----:B01----:R-:W-:Y:S01]  /*3420*/  ENDCOLLECTIVE ;  /* 0x000000000000791b */ /* 0x003fe20003800000 */
.L_x_3822:
[----:B------:R-:W-:-:S04]  /*3430*/  FADD.FTZ R167, R135, R132 ;  /* 0x0000008487a77221 */ /* 0x000fc80000010000 */
[----:B------:R-:W-:Y:S02]  /*3440*/  IMAD.MOV.U32 R169, RZ, RZ, R167 ;  /* 0x000000ffffa97224 */ /* 0x000fe400078e00a7 */
[----:B------:R-:W-:-:S07]  /*3450*/  FADD.FTZ R132, R166, R129 ;  /* 0x00000081a6847221 */ /* 0x000fce0000010000 */
[----:B------:R-:W-:Y:S05]  /*3460*/  WARPSYNC.COLLECTIVE R128, `(.L_x_3823) ;  /* 0x0000000080087348 */ /* 0x000fea0003c00000 */
[----:B------:R0:W1:Y:S02]  /*3470*/  SHFL.DOWN P5, R129, R169, R126, R127 ;  /* 0x0800007ea9817389 */ /* 0x00006400000a007f */
[----:B01----:R-:W-:Y:S01]  /*3480*/  ENDCOLLECTIVE ;  /* 0x000000000000791b */ /* 0x003fe20003800000 */
.L_x_3823:
[----:B------:R-:W-:Y:S01]  /*3490*/  MOV R169, R132 ;  /* 0x0000008400a97202 */ /* 0x000fe20000000f00 */
[----:B------:R-:W-:Y:S01]  /*34a0*/  IMAD.MOV.U32 R126, RZ, RZ, 0x1 ;  /* 0x00000001ff7e7424 */ /* 0x000fe200078e00ff */
[----:B------:R-:W-:-:S07]  /*34b0*/  MOV R168, R129 ;  /* 0x0000008100a87202 */ /* 0x000fce0000000f00 */
[----:B------:R-:W-:Y:S05]  /*34c0*/  WARPSYNC.COLLECTIVE R128, `(.L_x_3824) ;  /* 0x0000000080087348 */ /* 0x000fea0003c00000 */
[----:B------:R0:W1:Y:S02]  /*34d0*/  SHFL.DOWN P5, R129, R169, R126, R127 ;  /* 0x0800007ea9817389 */ /* 0x00006400000a007f */
[----:B01----:R-:W-:Y:S01]  /*34e0*/  ENDCOLLECTIVE ;  /* 0x000000000000791b */ /* 0x003fe20003800000 */
.L_x_3824:
[----:B------:R-:W-:-:S05]  /*34f0*/  FADD.FTZ R133, R167, R168 ;  /* 0x000000a8a7857221 */ /* 0x000fca0000010000 */
[----:B------:R-:W-:Y:S02]  /*3500*/  MOV R169, R133 ;  /* 0x0000008500a97202 */ /* 0x000fe40000000f00 */
[----:B------:R-:W-:-:S07]  /*3510*/  MOV R131, R129 ;  /* 0x0000008100837202 */ /* 0x000fce0000000f00 */
[----:B------:R-:W-:Y:S05]  /*3520*/  WARPSYNC.COLLECTIVE R128, `(.L_x_3825) ;  /* 0x0000000080087348 */ /* 0x000fea0003c00000 */
[----:B------:R0:W1:Y:S02]  /*3530*/  SHFL.DOWN P5, R129, R169, R126, R127 ;  /* 0x0800007ea9817389 */ /* 0x00006400000a007f */
[----:B01----:R-:W-:Y:S01]  /*3540*/  ENDCOLLECTIVE ;  /* 0x000000000000791b */ /* 0x003fe20003800000 */
.L_x_3825:
[----:B------:R-:W-:Y:S05]  /*3550*/  BRA `(.L_x_3826) ;  /* 0xffffffdc008c7947 */ /* 0x000fea000383ffff */
.L_x_3827:
        /* <DEDUP_REMOVED lines=10> */
.L_x_8764:


//--------------------- .text._ZN10layer_norm13ln_bwd_kernelINS_13Kernel_traitsIf13__nv_bfloat16fS2_fjLj2048ELj1ELj1ELj4ELj16ENS_18Kernel_traits_baseILj2048EfS2_fS2_fjLj128EEEEELb0ELb1ELb1ELb1EEEvNS_9BwdParamsE --------------------------
	.section	.text._ZN10layer_norm13ln_bwd_kernelINS_13Kernel_traitsIf13__nv_bfloat16fS2_fjLj2048ELj1ELj1ELj4ELj16ENS_18Kernel_traits_baseILj2048EfS2_fS2_fjLj128EEEEELb0ELb1ELb1ELb1EEEvNS_9BwdParamsE,"ax",@progbits
	.align	128
        .global         _ZN10layer_norm13ln_bwd_kernelINS_13Kernel_traitsIf13__nv_bfloat16fS2_fjLj2048ELj1ELj1ELj4ELj16ENS_18Kernel_traits_baseILj2048EfS2_fS2_fjLj128EEEEELb0ELb1ELb1ELb1EEEvNS_9BwdParamsE
        .type           _ZN10layer_norm13ln_bwd_kernelINS_13Kernel_traitsIf13__nv_bfloat16fS2_fjLj2048ELj1ELj1ELj4ELj16ENS_18Kernel_traits_baseILj2048EfS2_fS2_fjLj128EEEEELb0ELb1ELb1ELb1EEEvNS_9BwdParamsE,@function
        .size           _ZN10layer_norm13ln_bwd_kernelINS_13Kernel_traitsIf13__nv_bfloat16fS2_fjLj2048ELj1ELj1ELj4ELj16ENS_18Kernel_traits_baseILj2048EfS2_fS2_fjLj128EEEEELb0ELb1ELb1ELb1EEEvNS_9BwdParamsE,(.L_x_8765 - _ZN10layer_norm13ln_bwd_kernelINS_13Kernel_traitsIf13__nv_bfloat16fS2_fjLj2048ELj1ELj1ELj4ELj16ENS_18Kernel_traits_baseILj2048EfS2_fS2_fjLj128EEEEELb0ELb1ELb1ELb1EEEvNS_9BwdParamsE)
        .other          _ZN10layer_norm13ln_bwd_kernelINS_13Kernel_traitsIf13__nv_bfloat16fS2_fjLj2048ELj1ELj1ELj4ELj16ENS_18Kernel_traits_baseILj2048EfS2_fS2_fjLj128EEEEELb0ELb1ELb1ELb1EEEvNS_9BwdParamsE,@"STO_CUDA_ENTRY STV_DEFAULT"
_ZN10layer_norm13ln_bwd_kernelINS_13Kernel_traitsIf13__nv_bfloat16fS2_fjLj2048ELj1ELj1ELj4ELj16ENS_18Kernel_traits_baseILj2048EfS2_fS2_fjLj128EEEEELb0ELb1ELb1ELb1EEEvNS_9BwdParamsE:
.text._ZN10layer_norm13ln_bwd_kernelINS_13Kernel_traitsIf13__nv_bfloat16fS2_fjLj2048ELj1ELj1ELj4ELj16ENS_18Kernel_traits_baseILj2048EfS2_fS2_fjLj128EEEEELb0ELb1ELb1ELb1EEEvNS_9BwdParamsE:
[----:B------:R-:W-:Y:S01]  /*0000*/  LDC R1, c[0x0][0x28] ;  /* 0x00000a00ff017b82 */ /* 0x000fe20000000800 */
[----:B------:R-:W0:Y:S07]  /*0010*/  S2R R182, SR_TID.X ;  /* 0x0000000000b67919 */ /* 0x000e2e0000002100 */
[----:B------:R-:W1:Y:S01]  /*0020*/  S2UR UR4, SR_CTAID.X ;  /* 0x00000000000479c3 */ /* 0x000e620000002500 */
[----:B------:R-:W-:Y:S01]  /*0030*/  ULDC UR8, c[0x0][0x290] ;  /* 0x0000a40000087ab9 */ /* 0x000fe20000000800 */
        /* <DEDUP_REMOVED lines=8> */
[----:B------:R-:W-:Y:S02]  /*00c0*/  IMAD.SHL.U32 R124, R124, 0x4, RZ ;  /* 0x000000047c7c7824 */ /* 0x000fe400078e00ff */
        /* <DEDUP_REMOVED lines=28> */
.L_x_3828:
[----:B------:R-:W0:Y:S08]  /*0290*/  LDC.64 R4, c[0x0][0x260] ;  /* 0x00009800ff047b82 */ /* 0x000e300000000a00 */
[----:B------:R-:W1:Y:S08]  /*02a0*/  LDC.64 R6, c[0x0][0x278] ;  /* 0x00009e00ff067b82 */ /* 0x000e700000000a00 */
[----:B------:R-:W2:Y:S01]  /*02b0*/  LDC.U8 R125, c[0x0][0x2a0] ;  /* 0x0000a800ff7d7b82 */ /* 0x000ea20000000000 */
[----:B0-----:R-:W-:-:S05]  /*02c0*/  IMAD.WIDE.U32 R4, R2, 0x20, R4 ;  /* 0x0000002002047825 */ /* 0x001fca00078e0004 */
[----:B------:R0:W5:Y:S01]  /*02d0*/  LDG.E.128 R48, desc[UR4][R4.64] ;  /* 0x0000000404307981 */ /* 0x000162000c1e1d00 */
[----:B-1----:R-:W-:-:S03]  /*02e0*/  IMAD.WIDE.U32 R6, R2, 0x20, R6 ;  /* 0x0000002002067825 */ /* 0x002fc600078e0006 */
[----:B------:R0:W5:Y:S04]  /*02f0*/  LDG.E.128 R44, desc[UR4][R4.64+0x10] ;  /* 0x00001004042c7981 */ /* 0x000168000c1e1d00 */
[----:B------:R0:W5:Y:S04]  /*0300*/  LDG.E.128 R40, desc[UR4][R4.64+0x1000] ;  /* 0x0010000404287981 */ /* 0x000168000c1e1d00 */
[----:B------:R0:W5:Y:S04]  /*0310*/  LDG.E.128 R36, desc[UR4][R4.64+0x1010] ;  /* 0x0010100404247981 */ /* 0x000168000c1e1d00 */
[----:B------:R0:W5:Y:S04]  /*0320*/  LDG.E.128 R32, desc[UR4][R6.64] ;  /* 0x0000000406207981 */ /* 0x000168000c1e1d00 */
[----:B------:R0:W5:Y:S04]  /*0330*/  LDG.E.128 R28, desc[UR4][R6.64+0x10] ;  /* 0x00001004061c7981 */ /* 0x000168000c1e1d00 */
[----:B------:R0:W5:Y:S04]  /*0340*/  LDG.E.128 R24, desc[UR4][R6.64+0x1000] ;  /* 0x0010000406187981 */ /* 0x000168000c1e1d00 */
[----:B------:R0:W5:Y:S01]  /*0350*/  LDG.E.128 R20, desc[UR4][R6.64+0x1010] ;  /* 0x0010100406147981 */ /* 0x000162000c1e1d00 */
[----:B------:R-:W-:Y:S01]  /*0360*/  SHF.R.U32.HI R126, RZ, 0x5, R182 ;  /* 0x00000005ff7e7819 */ /* 0x000fe200000116b6 */
[----:B------:R-:W-:Y:S01]  /*0370*/  HFMA2.MMA R147, -RZ, RZ, 0, 5.9604644775390625e-08 ;  /* 0x00000001ff937435 */ /* 0x000fe200000001ff */
[----:B------:R-:W-:Y:S01]  /*0380*/  VIADD R127, R124, 0x4 ;  /* 0x000000047c7f7836 */ /* 0x000fe20000000000 */
        /* <DEDUP_REMOVED lines=24> */
[----:B0-2---:R-:W-:-:S07]  /*0510*/  LOP3.LUT R126, R126, 0x3, RZ, 0xc0, !PT ;  /* 0x000000037e7e7812 */ /* 0x005fce00078ec0ff */
.L_x_3866:
[----:B0-----:R-:W0:Y:S08]  /*0520*/  LDC.64 R116, c[0x0][0x288] ;  /* 0x0000a200ff747b82 */ /* 0x001e300000000a00 */
[----:B------:R-:W1:Y:S08]  /*0530*/  LDC.64 R120, c[0x0][0x280] ;  /* 0x0000a000ff787b82 */ /* 0x000e700000000a00 */
[----:B------:R-:W2:Y:S01]  /*0540*/  LDC R153, c[0x0][0x218] ;  /* 0x00008600ff997b82 */ /* 0x000ea20000000800 */
[----:B0-----:R-:W-:-:S07]  /*0550*/  IMAD.WIDE R116, R0, 0x4, R116 ;  /* 0x0000000400747825 */ /* 0x001fce00078e0274 */
[----:B------:R-:W0:Y:S01]  /*0560*/  LDC.64 R118, c[0x0][0x258] ;  /* 0x00009600ff767b82 */ /* 0x000e220000000a00 */
[----:B------:R3:W4:Y:S01]  /*0570*/  LDG.E R131, desc[UR4][R116.64] ;  /* 0x0000000474837981 */ /* 0x000722000c1e1900 */
[----:B-1----:R-:W-:-:S06]  /*0580*/  IMAD.WIDE R120, R0, 0x4, R120 ;  /* 0x0000000400787825 */ /* 0x002fcc00078e0278 */
[----:B------:R-:W3:Y:S01]  /*0590*/  LDC.64 R122, c[0x0][0x2c8] ;  /* 0x0000b200ff7a7b82 */ /* 0x000ee20000000a00 */
[----:B-----5:R-:W5:Y:S01]  /*05a0*/  LDG.E R155, desc[UR4][R120.64] ;  /* 0x00000004789b7981 */ /* 0x020f62000c1e1900 */
[----:B--2---:R-:W-:-:S05]  /*05b0*/  IMAD R129, R0, R153, RZ ;  /* 0x0000009900817224 */ /* 0x004fca00078e02ff */
[----:B------:R-:W-:-:S04]  /*05c0*/  SHF.R.S32.HI R130, RZ, 0x1f, R129 ;  /* 0x0000001fff827819 */ /* 0x000fc80000011481 */
[----:B------:R-:W-:Y:S01]  /*05d0*/  LEA.HI R129, R130, R129, RZ, 0x3 ;  /* 0x0000008182817211 */ /* 0x000fe200078f18ff */
[----:B0-----:R-:W-:-:S03]  /*05e0*/  IMAD.WIDE R118, R0, 0x4, R118 ;  /* 0x0000000400767825 */ /* 0x001fc600078e0276 */
[----:B------:R-:W-:Y:S01]  /*05f0*/  LEA.HI.SX32 R130, R129, R2, 0x1d ;  /* 0x0000000281827211 */ /* 0x000fe200078feaff */
[----:B------:R-:W-:Y:S01]  /*0600*/  BSSY B0, `(.L_x_3830) ;  /* 0x00000bb000007945 */ /* 0x000fe20003800000 */
[----:B------:R0:W5:Y:S02]  /*0610*/  LDG.E R128, desc[UR4][R118.64] ;  /* 0x0000000476807981 */ /* 0x000164000c1e1900 */
[C---:B------:R-:W-:Y:S01]  /*0620*/  IADD3 R129, R130.reuse, 0x80, RZ ;  /* 0x0000008082817810 */ /* 0x040fe20007ffe0ff */
[----:B---3--:R-:W-:-:S04]  /*0630*/  IMAD.WIDE.U32 R116, R130, 0x20, R122 ;  /* 0x0000002082747825 */ /* 0x008fc800078e007a */
[----:B0-----:R-:W-:Y:S01]  /*0640*/  IMAD.WIDE.U32 R118, R129, 0x20, R122 ;  /* 0x0000002081767825 */ /* 0x001fe200078e007a */
[----:B----4-:R-:W-:-:S13]  /*0650*/  ISETP.GT.AND P6, PT, R131, RZ, PT ;  /* 0x000000ff8300720c */ /* 0x010fda0003fc4270 */
[----:B------:R-:W-:Y:S05]  /*0660*/  @P6 BRA `(.L_x_3831) ;  /* 0x0000000000306947 */ /* 0x000fea0003800000 */
[----:B------:R-:W-:Y:S01]  /*0670*/  IMAD.U32 R131, RZ, RZ, UR14 ;  /* 0x0000000eff837e24 */ /* 0x000fe2000f8e00ff */
[----:B------:R-:W-:Y:S02]  /*0680*/  MOV R144, UR15 ;  /* 0x0000000f00907c02 */ /* 0x000fe40008000f00 */
        /* <DEDUP_REMOVED lines=10> */
.L_x_3831:
[----:B------:R-:W0:Y:S01]  /*0730*/  LDC.64 R140, c[0x0][0x2b8] ;  /* 0x0000ae00ff8c7b82 */ /* 0x000e220000000a00 */
[----:B------:R-:W-:Y:S01]  /*0740*/  VIADD R120, R131, 0xffffffff ;  /* 0xffffffff83787836 */ /* 0x000fe20000000000 */
[----:B------:R-:W-:Y:S02]  /*0750*/  SHF.R.S32.HI R121, RZ, 0x1f, R0 ;  /* 0x0000001fff797819 */ /* 0x000fe40000011400 */
[----:B------:R-:W-:Y:S01]  /*0760*/  LEA R142, P0, R0, UR6, 0x2 ;  /* 0x00000006008e7c11 */ /* 0x000fe2000f8010ff */
[----:B------:R-:W-:-:S03]  /*0770*/  IMAD R120, R120, R153, RZ ;  /* 0x0000009978787224 */ /* 0x000fc600078e02ff */
[----:B------:R-:W1:Y:S01]  /*0780*/  LDC.64 R162, c[0x0][0x238] ;  /* 0x00008e00ffa27b82 */ /* 0x000e620000000a00 */
[----:B------:R-:W-:Y:S02]  /*0790*/  LEA.HI.X R143, R0, UR7, R121, 0x2, P0 ;  /* 0x00000007008f7c11 */ /* 0x000fe400080f1479 */
[----:B------:R-:W-:-:S03]  /*07a0*/  SHF.R.S32.HI R3, RZ, 0x1f, R120 ;  /* 0x0000001fff037819 */ /* 0x000fc60000011478 */
[----:B------:R-:W2:Y:S01]  /*07b0*/  LDG.E R145, desc[UR4][R142.64] ;  /* 0x000000048e917981 */ /* 0x000ea2000c1e1900 */
[----:B------:R-:W-:-:S04]  /*07c0*/  LEA.HI R3, R3, R120, RZ, 0x3 ;  /* 0x0000007803037211 */ /* 0x000fc800078f18ff */
[----:B------:R-:W-:-:S05]  /*07d0*/  LEA.HI.SX32 R3, R3, R2, 0x1d ;  /* 0x0000000203037211 */ /* 0x000fca00078feaff */
[C---:B0-----:R-:W-:Y:S01]  /*07e0*/  IMAD.WIDE.U32 R120, R3.reuse, 0x10, R140 ;  /* 0x0000001003787825 */ /* 0x041fe200078e008c */
[----:B------:R-:W-:-:S05]  /*07f0*/  IADD3 R3, R3, 0x80, RZ ;  /* 0x0000008003037810 */ /* 0x000fca0007ffe0ff */
[----:B------:R-:W-:Y:S01]  /*0800*/  IMAD.WIDE.U32 R140, R3, 0x10, R140 ;  /* 0x00000010038c7825 */ /* 0x000fe200078e008c */
[----:B------:R-:W3:Y:S03]  /*0810*/  LDG.E.128 R120, desc[UR4][R120.64] ;  /* 0x0000000478787981 */ /* 0x000ee6000c1e1d00 */
[--C-:B-1----:R-:W-:Y:S02]  /*0820*/  IMAD.WIDE.U32 R160, R130, 0x20, R162.reuse ;  /* 0x0000002082a07825 */ /* 0x102fe400078e00a2 */
[----:B------:R-:W4:Y:S02]  /*0830*/  LDG.E.128 R140, desc[UR4][R140.64] ;  /* 0x000000048c8c7981 */ /* 0x000f24000c1e1d00 */
[----:B------:R-:W-:Y:S02]  /*0840*/  IMAD.WIDE.U32 R162, R129, 0x20, R162 ;  /* 0x0000002081a27825 */ /* 0x000fe400078e00a2 */
[----:B------:R-:W4:Y:S04]  /*0850*/  LDG.E.128 R156, desc[UR4][R160.64] ;  /* 0x00000004a09c7981 */ /* 0x000f28000c1e1d00 */
[----:B------:R-:W4:Y:S04]  /*0860*/  LDG.E.128 R132, desc[UR4][R160.64+0x10] ;  /* 0x00001004a0847981 */ /* 0x000f28000c1e1d00 */
[----:B------:R-:W4:Y:S04]  /*0870*/  LDG.E.128 R148, desc[UR4][R162.64+0x10] ;  /* 0x00001004a2947981 */ /* 0x000f28000c1e1d00 */
[----:B------:R-:W4:Y:S01]  /*0880*/  LDG.E.128 R136, desc[UR4][R162.64] ;  /* 0x00000004a2887981 */ /* 0x000f22000c1e1d00 */
        /* <DEDUP_REMOVED lines=10> */
[C---:B---3--:R-:W-:Y:S02]  /*0930*/  PRMT R152, R120.reuse, 0x7632, R152 ;  /* 0x0000763278987816 */ /* 0x048fe40000000098 */
[----:B0-----:R-:W-:Y:S02]  /*0940*/  PRMT R117, R121, 0x7632, R117 ;  /* 0x0000763279757816 */ /* 0x001fe40000000075 */
[----:B----4-:R-:W-:Y:S01]  /*0950*/  PRMT R164, R143, 0x7632, R164 ;  /* 0x000076328fa47816 */ /* 0x010fe200000000a4 */
[C---:B------:R-:W-:Y:S01]  /*0960*/  FADD.FTZ R145, -R189.reuse, R157 ;  /* 0x0000009dbd917221 */ /* 0x040fe20000010100 */
[----:B------:R-:W-:Y:S02]  /*0970*/  IMAD.U32 R157, R120, 0x10000, RZ ;  /* 0x00010000789d7824 */ /* 0x000fe400078e00ff */
[----:B------:R-:W-:Y:S01]  /*0980*/  FADD.FTZ R3, -R189, R156 ;  /* 0x0000009cbd037221 */ /* 0x000fe20000010100 */
[----:B------:R-:W-:Y:S01]  /*0990*/  SHF.L.U32 R187, R143, 0x10, RZ ;  /* 0x000000108fbb7819 */ /* 0x000fe200000006ff */
[----:B-1----:R-:W-:Y:S01]  /*09a0*/  FADD.FTZ R119, -R189, R132 ;  /* 0x00000084bd777221 */ /* 0x002fe20000010100 */
[----:B-----5:R-:W-:Y:S01]  /*09b0*/  FMUL.FTZ R132, R128, R145 ;  /* 0x0000009180847220 */ /* 0x020fe20000410000 */
[----:B------:R-:W-:-:S02]  /*09c0*/  IMAD.U32 R116, R152, 0x10000, RZ ;  /* 0x0001000098747824 */ /* 0x000fc400078e00ff */
[C---:B------:R-:W-:Y:S01]  /*09d0*/  FADD.FTZ R149, -R189.reuse, R149 ;  /* 0x00000095bd957221 */ /* 0x040fe20000010100 */
[C---:B------:R-:W-:Y:S01]  /*09e0*/  FADD.FTZ R143, -R189.reuse, R148 ;  /* 0x00000094bd8f7221 */ /* 0x040fe20000010100 */
[----:B------:R-:W-:Y:S01]  /*09f0*/  FMUL.FTZ R148, R48, R157 ;  /* 0x0000009d30947220 */ /* 0x000fe20000410000 */
[C---:B------:R-:W-:Y:S01]  /*0a00*/  FMUL.FTZ R3, R128.reuse, R3 ;  /* 0x0000000380037220 */ /* 0x040fe20000410000 */
[----:B------:R-:W-:Y:S01]  /*0a10*/  FMUL.FTZ R146, R128, R149 ;  /* 0x0000009580927220 */ /* 0x000fe20000410000 */
[----:B------:R-:W-:Y:S01]  /*0a20*/  FADD.FTZ R159, -R189, R159 ;  /* 0x0000009fbd9f7221 */ /* 0x000fe20000010100 */
[----:B------:R-:W-:Y:S01]  /*0a30*/  SHF.L.U32 R121, R121, 0x10, RZ ;  /* 0x0000001079797819 */ /* 0x000fe200000006ff */
[-C--:B------:R-:W-:Y:S01]  /*0a40*/  FFMA.FTZ R53, R132, R116.reuse, R53 ;  /* 0x0000007484357223 */ /* 0x080fe20000010035 */
[----:B------:R-:W-:Y:S01]  /*0a50*/  FADD.FTZ R69, R69, R116 ;  /* 0x0000007445457221 */ /* 0x000fe20000010000 */
[----:B------:R-:W-:Y:S01]  /*0a60*/  FMUL.FTZ R149, R49, R116 ;  /* 0x0000007431957220 */ /* 0x000fe20000410000 */
[----:B------:R-:W-:Y:S01]  /*0a70*/  SHF.L.U32 R118, R117, 0x10, RZ ;  /* 0x0000001075767819 */ /* 0x000fe200000006ff */
[----:B------:R-:W-:Y:S01]  /*0a80*/  FADD.FTZ R116, RZ, R148 ;  /* 0x00000094ff747221 */ /* 0x000fe20000010000 */
[----:B------:R-:W-:Y:S01]  /*0a90*/  FADD.FTZ R161, -R189, R158 ;  /* 0x0000009ebda17221 */ /* 0x000fe20000010100 */
[----:B------:R-:W-:Y:S01]  /*0aa0*/  FFMA.FTZ R117, R3, R148, RZ ;  /* 0x0000009403757223 */ /* 0x000fe200000100ff */
[C---:B------:R-:W-:Y:S01]  /*0ab0*/  PRMT R120, R122.reuse, 0x7632, R120 ;  /* 0x000076327a787816 */ /* 0x040fe20000000078 */
[----:B------:R-:W-:-:S02]  /*0ac0*/  IMAD.U32 R163, R122, 0x10000, RZ ;  /* 0x000100007aa37824 */ /* 0x000fc400078e00ff */
[C---:B------:R-:W-:Y:S01]  /*0ad0*/  FADD.FTZ R165, -R189.reuse, R134 ;  /* 0x00000086bda57221 */ /* 0x040fe20000010100 */
[----:B------:R-:W-:Y:S01]  /*0ae0*/  FADD.FTZ R169, -R189, R135 ;  /* 0x00000087bda97221 */ /* 0x000fe20000010100 */
[----:B------:R-:W-:Y:S01]  /*0af0*/  PRMT R122, R123, 0x7632, R122 ;  /* 0x000076327b7a7816 */ /* 0x000fe2000000007a */
[----:B------:R-:W-:Y:S01]  /*0b00*/  FADD.FTZ R185, -R189, R150 ;  /* 0x00000096bdb97221 */ /* 0x000fe20000010100 */
[----:B------:R-:W-:Y:S01]  /*0b10*/  SHF.L.U32 R167, R123, 0x10, RZ ;  /* 0x000000107ba77819 */ /* 0x000fe200000006ff */
[C---:B------:R-:W-:Y:S01]  /*0b20*/  FMUL.FTZ R134, R128.reuse, R159 ;  /* 0x0000009f80867220 */ /* 0x040fe20000410000 */
[----:B------:R-:W-:Y:S01]  /*0b30*/  FMUL.FTZ R135, R128, R119 ;  /* 0x0000007780877220 */ /* 0x000fe20000410000 */
[C---:B------:R-:W-:Y:S01]  /*0b40*/  FADD.FTZ R123, -R189.reuse, R133 ;  /* 0x00000085bd7b7221 */ /* 0x040fe20000010100 */
[----:B------:R-:W-:Y:S01]  /*0b50*/  FMUL.FTZ R150, R50, R121 ;  /* 0x0000007932967220 */ /* 0x000fe20000410000 */
[----:B------:R-:W-:Y:S01]  /*0b60*/  FADD.FTZ R119, R116, R149 ;  /* 0x0000009574777221 */ /* 0x000fe20000010000 */
[C---:B------:R-:W-:Y:S01]  /*0b70*/  FADD.FTZ R171, -R189.reuse, R136 ;  /* 0x00000088bdab7221 */ /* 0x040fe20000010100 */
[C---:B------:R-:W-:Y:S01]  /*0b80*/  FADD.FTZ R175, -R189.reuse, R137 ;  /* 0x00000089bdaf7221 */ /* 0x040fe20000010100 */
[C---:B------:R-:W-:Y:S01]  /*0b90*/  FADD.FTZ R177, -R189.reuse, R138 ;  /* 0x0000008abdb17221 */ /* 0x040fe20000010100 */
[C---:B------:R-:W-:Y:S01]  /*0ba0*/  FADD.FTZ R181, -R189.reuse, R139 ;  /* 0x0000008bbdb57221 */ /* 0x040fe20000010100 */
[----:B------:R-:W-:Y:S01]  /*0bb0*/  FMUL.FTZ R133, R128, R161 ;  /* 0x000000a180857220 */ /* 0x000fe20000410000 */
[----:B------:R-:W-:Y:S01]  /*0bc0*/  FFMA.FTZ R116, R132, R149, R117 ;  /* 0x0000009584747223 */ /* 0x000fe20000010075 */
[----:B------:R-:W-:Y:S01]  /*0bd0*/  FADD.FTZ R189, -R189, R151 ;  /* 0x00000097bdbd7221 */ /* 0x000fe20000010100 */
        /* <DEDUP_REMOVED lines=18> */
[----:B------:R-:W-:Y:S01]  /*0d00*/  FMUL.FTZ R137, R128, R165 ;  /* 0x000000a580897220 */ /* 0x000fe20000410000 */
[----:B------:R-:W-:Y:S01]  /*0d10*/  FFMA.FTZ R116, R136, R157, R117 ;  /* 0x0000009d88747223 */ /* 0x000fe20000010075 */
[C---:B------:R-:W-:Y:S01]  /*0d20*/  PRMT R156, R140.reuse, 0x7632, R156 ;  /* 0x000076328c9c7816 */ /* 0x040fe2000000009c */
[----:B------:R-:W-:-:S02]  /*0d30*/  IMAD.U32 R173, R140, 0x10000, RZ ;  /* 0x000100008cad7824 */ /* 0x000fc400078e00ff */
[----:B------:R-:W-:Y:S01]  /*0d40*/  FMUL.FTZ R159, R47, R122 ;  /* 0x0000007a2f9f7220 */ /* 0x000fe20000410000 */
[----:B------:R-:W-:Y:S01]  /*0d50*/  FADD.FTZ R118, R119, R154 ;  /* 0x0000009a77767221 */ /* 0x000fe20000010000 */
[----:B------:R-:W-:Y:S01]  /*0d60*/  FMUL.FTZ R138, R128, R169 ;  /* 0x000000a9808a7220 */ /* 0x000fe20000410000 */
[----:B------:R-:W-:Y:S01]  /*0d70*/  FFMA.FTZ R117, R137, R154, R116 ;  /* 0x0000009a89757223 */ /* 0x000fe20000010074 */
[----:B------:R-:W-:Y:S01]  /*0d80*/  FADD.FTZ R73, R73, R120 ;  /* 0x0000007849497221 */ /* 0x000fe20000010000 */
[----:B------:R-:W-:Y:S01]  /*0d90*/  FFMA.FTZ R57, R136, R120, R57 ;  /* 0x0000007888397223 */ /* 0x000fe20000010039 */
[----:B------:R-:W-:Y:S02]  /*0da0*/  IMAD.U32 R120, R156, 0x10000, RZ ;  /* 0x000100009c787824 */ /* 0x000fe400078e00ff */
[----:B------:R-:W-:Y:S01]  /*0db0*/  FMUL.FTZ R156, R40, R173 ;  /* 0x000000ad289c7220 */ /* 0x000fe20000410000 */
[----:B------:R-:W-:Y:S01]  /*0dc0*/  FADD.FTZ R119, R118, R159 ;  /* 0x0000009f76777221 */ /* 0x000fe20000010000 */
[----:B------:R-:W-:Y:S01]  /*0dd0*/  FMUL.FTZ R139, R128, R171 ;  /* 0x000000ab808b7220 */ /* 0x000fe20000410000 */
        /* <DEDUP_REMOVED lines=15> */
[----:B------:R-:W-:-:S02]  /*0ed0*/  IMAD.U32 R183, R142, 0x10000, RZ ;  /* 0x000100008eb77824 */ /* 0x000fc400078e00ff */
[----:B------:R-:W-:Y:S01]  /*0ee0*/  FADD.FTZ R72, R72, R163 ;  /* 0x000000a348487221 */ /* 0x000fe20000010000 */
[----:B------:R-:W-:Y:S01]  /*0ef0*/  FFMA.FTZ R56, R135, R163, R56 ;  /* 0x000000a387387223 */ /* 0x000fe20000010038 */
[----:B------:R-:W-:Y:S01]  /*0f00*/  FMUL.FTZ R142, R128, R181 ;  /* 0x000000b5808e7220 */ /* 0x000fe20000410000 */
[----:B------:R-:W-:Y:S01]  /*0f10*/  FMUL.FTZ R163, R43, R122 ;  /* 0x0000007a2ba37220 */ /* 0x000fe20000410000 */
[----:B------:R-:W-:Y:S01]  /*0f20*/  FADD.FTZ R118, R119, R158 ;  /* 0x0000009e77767221 */ /* 0x000fe20000010000 */
[----:B------:R-:W-:Y:S01]  /*0f30*/  FFMA.FTZ R117, R141, R158, R116 ;  /* 0x0000009e8d757223 */ /* 0x000fe20000010074 */
[----:B------:R-:W-:Y:S02]  /*0f40*/  IMAD.U32 R162, R160, 0x10000, RZ ;  /* 0x00010000a0a27824 */ /* 0x000fe400078e00ff */
[----:B------:R-:W-:Y:S01]  /*0f50*/  FMUL.FTZ R143, R128, R143 ;  /* 0x0000008f808f7220 */ /* 0x000fe20000410000 */
[----:B------:R-:W-:Y:S01]  /*0f60*/  FMUL.FTZ R160, R36, R183 ;  /* 0x000000b724a07220 */ /* 0x000fe20000410000 */
[----:B------:R-:W-:Y:S01]  /*0f70*/  FADD.FTZ R119, R118, R163 ;  /* 0x000000a376777221 */ /* 0x000fe20000010000 */
[----:B------:R-:W-:Y:S01]  /*0f80*/  FFMA.FTZ R116, R142, R163, R117 ;  /* 0x000000a38e747223 */ /* 0x000fe20000010075 */
[----:B------:R-:W-:-:S02]  /*0f90*/  FMUL.FTZ R165, R37, R162 ;  /* 0x000000a225a57220 */ /* 0x000fc40000410000 */
[----:B------:R-:W-:Y:S01]  /*0fa0*/  FADD.FTZ R118, R119, R160 ;  /* 0x000000a077767221 */ /* 0x000fe20000010000 */
[----:B------:R-:W-:Y:S01]  /*0fb0*/  FFMA.FTZ R117, R143, R160, R116 ;  /* 0x000000a08f757223 */ /* 0x000fe20000010074 */
[----:B------:R-:W-:Y:S01]  /*0fc0*/  FFMA.FTZ R61, R140, R120, R61 ;  /* 0x000000788c3d7223 */ /* 0x000fe2000001003d */
[----:B------:R-:W-:Y:S01]  /*0fd0*/  FADD.FTZ R77, R77, R120 ;  /* 0x000000784d4d7221 */ /* 0x000fe20000010000 */
        /* <DEDUP_REMOVED lines=25> */
[----:B------:R-:W-:Y:S01]  /*1170*/  FADD.FTZ R82, R82, R187 ;  /* 0x000000bb52527221 */ /* 0x000fe20000010000 */
[----:B------:R-:W-:Y:S01]  /*1180*/  FFMA.FTZ R66, R145, R187, R66 ;  /* 0x000000bb91427223 */ /* 0x000fe20000010042 */
[----:B------:R-:W-:Y:S01]  /*1190*/  FADD.FTZ R120, R119, R164 ;  /* 0x000000a477787221 */ /* 0x000fe20000010000 */
[----:B------:R-:W-:-:S07]  /*11a0*/  FFMA.FTZ R121, R166, R164, R117 ;  /* 0x000000a4a6797223 */ /* 0x000fce0000010075 */
.L_x_3832:
[----:B------:R-:W-:Y:S05]  /*11b0*/  BSYNC B0 ;  /* 0x0000000000007941 */ /* 0x000fea0003800000 */
.L_x_3830:
[----:B------:R-:W-:Y:S01]  /*11c0*/  UMOV UR9, 0xffffffff ;  /* 0xffffffff00097882 */ /* 0x000fe20000000000 */
[----:B------:R-:W-:-:S04]  /*11d0*/  LOP3.LUT P5, RZ, R147, 0xff, RZ, 0xc0, !PT ;  /* 0x000000ff93ff7812 */ /* 0x000fc800078ac0ff */
[----:B------:R-:W-:Y:S01]  /*11e0*/  SEL R170, R127, R124, !P5 ;  /* 0x0000007c7faa7207 */ /* 0x000fe20006800000 */
[----:B------:R-:W-:Y:S08]  /*11f0*/  BRA.DIV UR9, `(.L_x_3833) ;  /* 0x0000001e093c7947 */ /* 0x000ff0000b800000 */
        /* <DEDUP_REMOVED lines=18> */
.L_x_3877:
[----:B------:R-:W3:Y:S01]  /*1320*/  S2R R167, SR_CgaCtaId ;  /* 0x0000000000a77919 */ /* 0x000ee20000008800 */
[----:B-----5:R-:W-:Y:S01]  /*1330*/  ISETP.GE.AND P4, PT, R155, 0x1, PT ;  /* 0x000000019b00780c */ /* 0x020fe20003f86270 */
[----:B-1----:R-:W-:Y:S01]  /*1340*/  FADD.FTZ R172, R120, R117 ;  /* 0x0000007578ac7221 */ /* 0x002fe20000010000 */
[----:B------:R-:W-:Y:S01]  /*1350*/  LOP3.LUT P0, RZ, R182, 0x1f, RZ, 0xc0, !PT ;  /* 0x0000001fb6ff7812 */ /* 0x000fe2000780c0ff */
[----:B--2---:R-:W-:Y:S01]  /*1360*/  FADD.FTZ R173, R121, R116 ;  /* 0x0000007479ad7221 */ /* 0x004fe20000010000 */
[----:B------:R-:W-:Y:S05]  /*1370*/  WARPSYNC.ALL ;  /* 0x0000000000007948 */ /* 0x000fea0003800000 */
[----:B------:R-:W-:-:S04]  /*1380*/  HFMA2.MMA R147, -RZ, RZ, 0, 0 ;  /* 0x00000000ff937435 */ /* 0x000fc800000001ff */
[----:B------:R-:W-:Y:S01]  /*1390*/  @P4 VIADD R118, R155, 0xffffffff ;  /* 0xffffffff9b764836 */ /* 0x000fe20000000000 */
[----:B------:R-:W1:Y:S03]  /*13a0*/  @P4 LDC.64 R168, c[0x0][0x220] ;  /* 0x00008800ffa84b82 */ /* 0x000e660000000a00 */
[----:B------:R-:W-:-:S05]  /*13b0*/  @P4 IMAD R118, R118, R153, RZ ;  /* 0x0000009976764224 */ /* 0x000fca00078e02ff */
[----:B------:R-:W-:Y:S01]  /*13c0*/  @P4 SHF.R.S32.HI R119, RZ, 0x1f, R118 ;  /* 0x0000001fff774819 */ /* 0x000fe20000011476 */
[----:B------:R-:W2:Y:S03]  /*13d0*/  @P4 LDC R174, c[0x0][0x29c] ;  /* 0x0000a700ffae4b82 */ /* 0x000ea60000000800 */
[----:B------:R-:W-:Y:S02]  /*13e0*/  @P4 LEA.HI R123, R119, R118, RZ, 0x3 ;  /* 0x00000076777b4211 */ /* 0x000fe400078f18ff */
[----:B------:R-:W-:Y:S02]  /*13f0*/  MOV R118, 0x400 ;  /* 0x0000040000767802 */ /* 0x000fe40000000f00 */
[----:B------:R-:W-:Y:S01]  /*1400*/  @P4 LEA.HI.SX32 R147, R123, R2, 0x1d ;  /* 0x000000027b934211 */ /* 0x000fe200078feaff */
[----:B------:R-:W4:Y:S01]  /*1410*/  @P4 LDC R175, c[0x0][0x29c] ;  /* 0x0000a700ffaf4b82 */ /* 0x000f220000000800 */
[----:B---3--:R-:W-:Y:S01]  /*1420*/  LEA R119, R167, R118, 0x18 ;  /* 0x00000076a7777211 */ /* 0x008fe200078ec0ff */
[----:B------:R-:W-:-:S05]  /*1430*/  @!P0 IMAD.IADD R118, R126, 0x1, R170 ;  /* 0x000000017e768824 */ /* 0x000fca00078e02aa */
[----:B------:R-:W-:Y:S01]  /*1440*/  @!P0 LEA R153, R118, R119, 0x3 ;  /* 0x0000007776998211 */ /* 0x000fe200078e18ff */
[----:B-1----:R-:W-:Y:S01]  /*1450*/  @P4 IMAD.WIDE.U32 R168, R147, 0x10, R168 ;  /* 0x0000001093a84825 */ /* 0x002fe200078e00a8 */
[----:B------:R-:W1:Y:S03]  /*1460*/  @P4 LDC R176, c[0x0][0x29c] ;  /* 0x0000a700ffb04b82 */ /* 0x000e660000000800 */
[----:B------:R3:W-:Y:S05]  /*1470*/  @!P0 STS.64 [R153+0x2000], R172 ;  /* 0x002000ac99008388 */ /* 0x0007ea0000000a00 */
[----:B------:R-:W-:Y:S01]  /*1480*/  BAR.SYNC.DEFER_BLOCKING 0x0 ;  /* 0x0000000000007b1d */ /* 0x000fe20000010000 */
[----:B------:R-:W-:Y:S01]  /*1490*/  IMAD R155, R170, 0x8, R119 ;  /* 0x00000008aa9b7824 */ /* 0x000fe200078e0277 */
[----:B------:R-:W-:-:S06]  /*14a0*/  ISETP.NE.U32.AND P0, PT, RZ, UR10, PT ;  /* 0x0000000aff007c0c */ /* 0x000fcc000bf05070 */
[----:B------:R-:W1:Y:S08]  /*14b0*/  @P4 LDC R177, c[0x0][0x29c] ;  /* 0x0000a700ffb14b82 */ /* 0x000e700000000800 */
[----:B------:R-:W1:Y:S08]  /*14c0*/  @P4 LDC R178, c[0x0][0x29c] ;  /* 0x0000a700ffb24b82 */ /* 0x000e700000000800 */
[----:B------:R-:W1:Y:S01]  /*14d0*/  @P4 LDC R179, c[0x0][0x29c] ;  /* 0x0000a700ffb34b82 */ /* 0x000e620000000800 */
[----:B------:R-:W2:Y:S04]  /*14e0*/  LDS.128 R116, [R155+0x2000] ;  /* 0x002000009b747984 */ /* 0x000ea80000000c00 */
[----:B0-----:R-:W0:Y:S01]  /*14f0*/  LDS.128 R120, [R155+0x2010] ;  /* 0x002010009b787984 */ /* 0x001e220000000c00 */
[----:B------:R-:W-:-:S02]  /*1500*/  ISETP.NE.AND.EX P0, PT, RZ, UR11, PT, P0 ;  /* 0x0000000bff007c0c */ /* 0x000fc4000bf05300 */
[----:B------:R-:W1:Y:S01]  /*1510*/  @P4 LDC R180, c[0x0][0x29c] ;  /* 0x0000a700ffb44b82 */ /* 0x000e620000000800 */
[----:B------:R3:W5:Y:S01]  /*1520*/  @P4 LDG.E.128 R100, desc[UR4][R168.64] ;  /* 0x00000004a8644981 */ /* 0x000762000c1e1d00 */
[C---:B------:R-:W-:Y:S01]  /*1530*/  @!P6 ISETP.NE.U32.AND P2, PT, R131.reuse, RZ, PT ;  /* 0x000000ff8300e20c */ /* 0x040fe20003f45070 */
[----:B------:R-:W-:Y:S01]  /*1540*/  BSSY B0, `(.L_x_3834) ;  /* 0x000001b000007945 */ /* 0x000fe20003800000 */
[----:B------:R-:W-:Y:S02]  /*1550*/  @!P6 ISETP.NE.U32.AND P1, PT, R131, RZ, PT ;  /* 0x000000ff8300e20c */ /* 0x000fe40003f25070 */
[----:B------:R-:W-:Y:S02]  /*1560*/  @!P6 ISETP.NE.AND.EX P2, PT, R144, RZ, PT, P2 ;  /* 0x000000ff9000e20c */ /* 0x000fe40003f45320 */
[----:B------:R-:W1:Y:S08]  /*1570*/  @P4 LDC R185, c[0x0][0x29c] ;  /* 0x0000a700ffb94b82 */ /* 0x000e700000000800 */
[----:B------:R-:W1:Y:S08]  /*1580*/  @P4 LDC.64 R170, c[0x0][0x2f8] ;  /* 0x0000be00ffaa4b82 */ /* 0x000e700000000a00 */
[----:B---3--:R-:W3:Y:S08]  /*1590*/  @P4 LDC.64 R168, c[0x0][0x220] ;  /* 0x00008800ffa84b82 */ /* 0x008ef00000000a00 */
[----:B------:R-:W1:Y:S01]  /*15a0*/  @P0 LDC.64 R172, c[0x0][0x308] ;  /* 0x0000c200ffac0b82 */ /* 0x000e620000000a00 */
[----:B--2---:R-:W-:Y:S01]  /*15b0*/  FADD.FTZ R153, RZ, R116 ;  /* 0x00000074ff997221 */ /* 0x004fe20000010000 */
[----:B------:R-:W-:Y:S01]  /*15c0*/  FADD.FTZ R116, RZ, R117 ;  /* 0x00000075ff747221 */ /* 0x000fe20000010000 */
[----:B------:R-:W-:-:S02]  /*15d0*/  @!P6 FSEL R117, R16, RZ, P2 ;  /* 0x000000ff1075e208 */ /* 0x000fc40001000000 */
        /* <DEDUP_REMOVED lines=8> */
[----:B----4-:R-:W-:Y:S06]  /*1660*/  @!P6 BRA `(.L_x_3835) ;  /* 0x000000000020e947 */ /* 0x010fec0003800000 */
        /* <DEDUP_REMOVED lines=8> */
.L_x_3835:
[----:B------:R-:W-:Y:S05]  /*16f0*/  BSYNC B0 ;  /* 0x0000000000007941 */ /* 0x000fea0003800000 */
.L_x_3834:
[----:B------:R-:W-:Y:S01]  /*1700*/  @!P6 ISETP.NE.U32.AND P2, PT, R131, RZ, PT ;  /* 0x000000ff8300e20c */ /* 0x000fe20003f45070 */
[----:B------:R-:W-:Y:S01]  /*1710*/  BSSY B0, `(.L_x_3836) ;  /* 0x000000e000007945 */ /* 0x000fe20003800000 */
[C---:B------:R-:W-:Y:S01]  /*1720*/  @!P6 ISETP.NE.AND.EX P1, PT, R144.reuse, RZ, PT, P1 ;  /* 0x000000ff9000e20c */ /* 0x040fe20003f25310 */
[----:B------:R-:W-:Y:S01]  /*1730*/  @P4 FMUL.FTZ R167, R117, R174 ;  /* 0x000000ae75a74220 */ /* 0x000fe20000410000 */
        /* <DEDUP_REMOVED lines=11> */
.L_x_3837:
[----:B------:R-:W-:Y:S05]  /*17f0*/  BSYNC B0 ;  /* 0x0000000000007941 */ /* 0x000fea0003800000 */
.L_x_3836:
[----:B------:R-:W-:Y:S01]  /*1800*/  BSSY B0, `(.L_x_3838) ;  /* 0x000000d000007945 */ /* 0x000fe20003800000 */
[----:B------:R-:W-:Y:S01]  /*1810*/  @P4 FMUL.FTZ R116, R32, R167 ;  /* 0x000000a720744220 */ /* 0x000fe20000410000 */
[----:B------:R-:W-:Y:S01]  /*1820*/  @P4 FMUL.FTZ R174, R118, R175 ;  /* 0x000000af76ae4220 */ /* 0x000fe20000410000 */
        /* <DEDUP_REMOVED lines=10> */
.L_x_3839:
[----:B------:R-:W-:Y:S05]  /*18d0*/  BSYNC B0 ;  /* 0x0000000000007941 */ /* 0x000fea0003800000 */
.L_x_3838:
[----:B-1----:R-:W-:Y:S01]  /*18e0*/  @P4 FMUL.FTZ R175, R121, R176 ;  /* 0x000000b079af4220 */ /* 0x002fe20000410000 */
[----:B------:R-:W-:Y:S01]  /*18f0*/  @!P6 ISETP.NE.U32.AND P1, PT, R131, RZ, PT ;  /* 0x000000ff8300e20c */ /* 0x000fe20003f25070 */
[----:B------:R-:W-:Y:S01]  /*1900*/  @P4 FMUL.FTZ R119, R33, R174 ;  /* 0x000000ae21774220 */ /* 0x000fe20000410000 */
[----:B------:R-:W-:Y:S01]  /*1910*/  @P4 F2FP.BF16.F32.PACK_AB R116, RZ, R116 ;  /* 0x00000074ff74423e */ /* 0x000fe200000010ff */
[----:B------:R-:W-:Y:S01]  /*1920*/  @P4 FMUL.FTZ R120, R34, R175 ;  /* 0x000000af22784220 */ /* 0x000fe20000410000 */
[----:B------:R-:W-:Y:S01]  /*1930*/  @!P6 ISETP.NE.AND.EX P1, PT, R144, RZ, PT, P1 ;  /* 0x000000ff9000e20c */ /* 0x000fe20003f25310 */
[----:B------:R-:W-:Y:S01]  /*1940*/  BSSY B0, `(.L_x_3840) ;  /* 0x000000e000007945 */ /* 0x000fe20003800000 */
[----:B------:R-:W-:Y:S02]  /*1950*/  @P4 PRMT R104, R116, 0x7610, R104 ;  /* 0x0000761074684816 */ /* 0x000fe40000000068 */
[----:B------:R-:W-:Y:S02]  /*1960*/  @P4 F2FP.BF16.F32.PACK_AB R119, RZ, R119 ;  /* 0x00000077ff77423e */ /* 0x000fe400000010ff */
[----:B------:R-:W-:-:S02]  /*1970*/  @P4 F2FP.BF16.F32.PACK_AB R120, RZ, R120 ;  /* 0x00000078ff78423e */ /* 0x000fc400000010ff */
        /* <DEDUP_REMOVED lines=10> */
.L_x_3841:
[----:B------:R-:W-:Y:S05]  /*1a20*/  BSYNC B0 ;  /* 0x0000000000007941 */ /* 0x000fea0003800000 */
.L_x_3840:
[----:B------:R-:W-:Y:S01]  /*1a30*/  @P4 FMUL.FTZ R176, R122, R177 ;  /* 0x000000b17ab04220 */ /* 0x000fe20000410000 */
[C---:B------:R-:W-:Y:S01]  /*1a40*/  @!P6 ISETP.NE.U32.AND P3, PT, R131.reuse, RZ, PT ;  /* 0x000000ff8300e20c */ /* 0x040fe20003f65070 */
[----:B------:R-:W-:Y:S01]  /*1a50*/  BSSY B0, `(.L_x_3842) ;  /* 0x0000014000007945 */ /* 0x000fe20003800000 */
[----:B------:R-:W-:Y:S01]  /*1a60*/  @!P6 ISETP.NE.U32.AND P2, PT, R131, RZ, PT ;  /* 0x000000ff8300e20c */ /* 0x000fe20003f45070 */
[----:B------:R-:W-:Y:S01]  /*1a70*/  @P4 FMUL.FTZ R116, R35, R176 ;  /* 0x000000b023744220 */ /* 0x000fe20000410000 */
[C---:B------:R-:W-:Y:S02]  /*1a80*/  @!P6 ISETP.NE.AND.EX P3, PT, R144.reuse, RZ, PT, P3 ;  /* 0x000000ff9000e20c */ /* 0x040fe40003f65330 */
[----:B------:R-:W-:Y:S02]  /*1a90*/  @!P6 ISETP.NE.AND.EX P2, PT, R144, RZ, PT, P2 ;  /* 0x000000ff9000e20c */ /* 0x000fe40003f45320 */
[----:B------:R-:W-:Y:S02]  /*1aa0*/  @!P6 ISETP.NE.U32.AND P1, PT, R131, RZ, PT ;  /* 0x000000ff8300e20c */ /* 0x000fe40003f25070 */
[----:B------:R-:W-:-:S02]  /*1ab0*/  @P4 PRMT R104, R104, 0x5410, R119 ;  /* 0x0000541068684816 */ /* 0x000fc40000000077 */
[----:B------:R-:W-:Y:S02]  /*1ac0*/  @P4 PRMT R105, R120, 0x7610, R105 ;  /* 0x0000761078694816 */ /* 0x000fe40000000069 */
[----:B------:R-:W-:Y:S02]  /*1ad0*/  @P4 F2FP.BF16.F32.PACK_AB R116, RZ, R116 ;  /* 0x00000074ff74423e */ /* 0x000fe400000010ff */
[----:B------:R-:W-:Y:S02]  /*1ae0*/  @!P6 FSEL R184, R13, RZ, P2 ;  /* 0x000000ff0db8e208 */ /* 0x000fe40001000000 */
        /* <DEDUP_REMOVED lines=10> */
.L_x_3843:
[----:B------:R-:W-:Y:S05]  /*1b90*/  BSYNC B0 ;  /* 0x0000000000007941 */ /* 0x000fea0003800000 */
.L_x_3842:
[----:B------:R-:W-:Y:S04]  /*1ba0*/  BSSY B0, `(.L_x_3844) ;  /* 0x000000a000007945 */ /* 0x000fe80003800000 */
        /* <DEDUP_REMOVED lines=9> */
.L_x_3845:
[----:B------:R-:W-:Y:S05]  /*1c40*/  BSYNC B0 ;  /* 0x0000000000007941 */ /* 0x000fea0003800000 */
.L_x_3844:
[----:B------:R-:W-:Y:S01]  /*1c50*/  @P4 FMUL.FTZ R177, R123, R178 ;  /* 0x000000b27bb14220 */ /* 0x000fe20000410000 */
[----:B------:R-:W-:Y:S01]  /*1c60*/  @P4 FMUL.FTZ R178, R184, R179 ;  /* 0x000000b3b8b24220 */ /* 0x000fe20000410000 */
[----:B------:R-:W-:Y:S01]  /*1c70*/  @!P6 ISETP.NE.AND.EX P1, PT, R144, RZ, PT, P1 ;  /* 0x000000ff9000e20c */ /* 0x000fe20003f25310 */
[----:B------:R-:W-:Y:S01]  /*1c80*/  BSSY B0, `(.L_x_3846) ;  /* 0x000000f000007945 */ /* 0x000fe20003800000 */
[----:B------:R-:W-:Y:S01]  /*1c90*/  @P4 PRMT R105, R105, 0x5410, R116 ;  /* 0x0000541069694816 */ /* 0x000fe20000000074 */
[----:B------:R-:W-:Y:S01]  /*1ca0*/  @P4 FMUL.FTZ R116, R28, R177 ;  /* 0x000000b11c744220 */ /* 0x000fe20000410000 */
[----:B------:R-:W-:Y:S01]  /*1cb0*/  @!P6 ISETP.NE.U32.AND P2, PT, R131, RZ, PT ;  /* 0x000000ff8300e20c */ /* 0x000fe20003f45070 */
[----:B------:R-:W-:Y:S01]  /*1cc0*/  @P4 FMUL.FTZ R119, R29, R178 ;  /* 0x000000b21d774220 */ /* 0x000fe20000410000 */
[----:B------:R-:W-:Y:S01]  /*1cd0*/  @!P6 FSEL R181, R14, RZ, P1 ;  /* 0x000000ff0eb5e208 */ /* 0x000fe20000800000 */
[----:B------:R-:W-:Y:S10]  /*1ce0*/  @!P6 BRA `(.L_x_3847) ;  /* 0x000000000020e947 */ /* 0x000ff40003800000 */
        /* <DEDUP_REMOVED lines=8> */
.L_x_3847:
[----:B------:R-:W-:Y:S05]  /*1d70*/  BSYNC B0 ;  /* 0x0000000000007941 */ /* 0x000fea0003800000 */
.L_x_3846:
[----:B------:R-:W-:Y:S01]  /*1d80*/  @P4 FMUL.FTZ R179, R181, R180 ;  /* 0x000000b4b5b34220 */ /* 0x000fe20000410000 */
[----:B------:R-:W-:Y:S01]  /*1d90*/  @!P6 ISETP.NE.AND.EX P2, PT, R144, RZ, PT, P2 ;  /* 0x000000ff9000e20c */ /* 0x000fe20003f45320 */
[----:B------:R-:W-:Y:S01]  /*1da0*/  BSSY B0, `(.L_x_3848) ;  /* 0x000000e000007945 */ /* 0x000fe20003800000 */
[----:B------:R-:W-:Y:S01]  /*1db0*/  @P4 F2FP.BF16.F32.PACK_AB R116, RZ, R116 ;  /* 0x00000074ff74423e */ /* 0x000fe200000010ff */
[----:B------:R-:W-:Y:S01]  /*1dc0*/  @P4 FMUL.FTZ R120, R30, R179 ;  /* 0x000000b31e784220 */ /* 0x000fe20000410000 */
        /* <DEDUP_REMOVED lines=11> */
.L_x_3849:
[----:B------:R-:W-:Y:S05]  /*1e80*/  BSYNC B0 ;  /* 0x0000000000007941 */ /* 0x000fea0003800000 */
.L_x_3848:
[----:B------:R-:W-:Y:S01]  /*1e90*/  @P4 FMUL.FTZ R180, R186, R185 ;  /* 0x000000b9bab44220 */ /* 0x000fe20000410000 */
[----:B------:R-:W-:Y:S01]  /*1ea0*/  ISETP.NE.U32.AND P1, PT, RZ, UR10, PT ;  /* 0x0000000aff007c0c */ /* 0x000fe2000bf25070 */
[----:B------:R-:W-:Y:S01]  /*1eb0*/  @P0 IMAD.WIDE.U32 R172, R130, 0x20, R172 ;  /* 0x0000002082ac0825 */ /* 0x000fe200078e00ac */
[----:B------:R-:W-:-:S03]  /*1ec0*/  @P4 PRMT R106, R116, 0x7610, R106 ;  /* 0x00007610746a4816 */ /* 0x000fc6000000006a */
[----:B------:R-:W-:Y:S01]  /*1ed0*/  @P4 FMUL.FTZ R116, R31, R180 ;  /* 0x000000b41f744220 */ /* 0x000fe20000410000 */
[----:B------:R-:W-:Y:S01]  /*1ee0*/  ISETP.NE.AND.EX P1, PT, RZ, UR11, PT, P1 ;  /* 0x0000000bff007c0c */ /* 0x000fe2000bf25310 */
[----:B------:R-:W-:Y:S01]  /*1ef0*/  @P4 IMAD.WIDE.U32 R170, R147, 0x10, R170 ;  /* 0x0000001093aa4825 */ /* 0x000fe200078e00aa */
[----:B------:R-:W-:Y:S02]  /*1f00*/  @P4 F2FP.BF16.F32.PACK_AB R120, RZ, R120 ;  /* 0x00000078ff78423e */ /* 0x000fe400000010ff */
[----:B------:R-:W-:Y:S01]  /*1f10*/  @P4 PRMT R106, R106, 0x5410, R119 ;  /* 0x000054106a6a4816 */ /* 0x000fe20000000077 */
[----:B-----5:R-:W-:Y:S01]  /*1f20*/  @P4 IMAD.U32 R185, R102, 0x10000, RZ ;  /* 0x0001000066b94824 */ /* 0x020fe200078e00ff */
[----:B------:R-:W-:Y:S02]  /*1f30*/  SEL R119, R122, R111, P1 ;  /* 0x0000006f7a777207 */ /* 0x000fe40000800000 */
[----:B------:R-:W-:Y:S02]  /*1f40*/  @P4 F2FP.BF16.F32.PACK_AB R130, RZ, R116 ;  /* 0x00000074ff82423e */ /* 0x000fe400000010ff */
[----:B------:R-:W-:-:S02]  /*1f50*/  SEL R122, R181, R114, P1 ;  /* 0x00000072b57a7207 */ /* 0x000fc40000800000 */
[----:B------:R-:W-:Y:S02]  /*1f60*/  @P4 PRMT R107, R120, 0x7610, R107 ;  /* 0x00007610786b4816 */ /* 0x000fe4000000006b */
[----:B------:R-:W-:Y:S02]  /*1f70*/  SEL R116, R117, R108, P1 ;  /* 0x0000006c75747207 */ /* 0x000fe40000800000 */
[----:B------:R-:W-:Y:S02]  /*1f80*/  IADD3 R181, R147, 0x80, RZ ;  /* 0x0000008093b57810 */ /* 0x000fe40007ffe0ff */
[----:B------:R-:W-:Y:S02]  /*1f90*/  SEL R117, R118, R109, P1 ;  /* 0x0000006d76757207 */ /* 0x000fe40000800000 */
[----:B------:R-:W-:Y:S01]  /*1fa0*/  SEL R118, R121, R110, P1 ;  /* 0x0000006e79767207 */ /* 0x000fe20000800000 */
[----:B---3--:R-:W-:Y:S01]  /*1fb0*/  @P4 IMAD.WIDE.U32 R168, R181, 0x10, R168 ;  /* 0x00000010b5a84825 */ /* 0x008fe200078e00a8 */
[----:B------:R-:W-:-:S02]  /*1fc0*/  SEL R120, R123, R112, P1 ;  /* 0x000000707b787207 */ /* 0x000fc40000800000 */
[----:B------:R-:W-:Y:S01]  /*1fd0*/  SEL R121, R184, R113, P1 ;  /* 0x00000071b8797207 */ /* 0x000fe20000800000 */
[----:B------:R0:W-:Y:S01]  /*1fe0*/  @P0 STG.E.128 desc[UR4][R172.64], R116 ;  /* 0x00000074ac000986 */ /* 0x0001e2000c101d04 */
[----:B------:R-:W-:Y:S02]  /*1ff0*/  SEL R123, R186, R115, P1 ;  /* 0x00000073ba7b7207 */ /* 0x000fe40000800000 */
[----:B------:R-:W-:Y:S01]  /*2000*/  @P4 PRMT R107, R107, 0x5410, R130 ;  /* 0x000054106b6b4816 */ /* 0x000fe20000000082 */
[C---:B------:R-:W-:Y:S01]  /*2010*/  @P4 IMAD.U32 R130, R100.reuse, 0x10000, RZ ;  /* 0x0001000064824824 */ /* 0x040fe200078e00ff */
[----:B------:R-:W-:Y:S01]  /*2020*/  @P4 PRMT R147, R100, 0x7632, R147 ;  /* 0x0000763264934816 */ /* 0x000fe20000000093 */
[----:B------:R1:W-:Y:S01]  /*2030*/  @P0 STG.E.128 desc[UR4][R172.64+0x10], R120 ;  /* 0x00001078ac000986 */ /* 0x0003e2000c101d04 */
[C---:B------:R-:W-:Y:S02]  /*2040*/  @P4 SHF.L.U32 R183, R101.reuse, 0x10, RZ ;  /* 0x0000001065b74819 */ /* 0x040fe400000006ff */
[----:B------:R-:W-:Y:S01]  /*2050*/  @P4 PRMT R184, R101, 0x7632, R184 ;  /* 0x0000763265b84816 */ /* 0x000fe200000000b8 */
[----:B------:R2:W-:Y:S01]  /*2060*/  @P4 STG.E.128 desc[UR4][R170.64], R104 ;  /* 0x00000068aa004986 */ /* 0x0005e2000c101d04 */
[----:B------:R-:W-:-:S02]  /*2070*/  @P4 PRMT R186, R102, 0x7632, R186 ;  /* 0x0000763266ba4816 */ /* 0x000fc400000000ba */
[C---:B------:R-:W-:Y:S02]  /*2080*/  @P4 SHF.L.U32 R187, R103.reuse, 0x10, RZ ;  /* 0x0000001067bb4819 */ /* 0x040fe400000006ff */
[----:B0-----:R-:W-:Y:S02]  /*2090*/  @P4 PRMT R116, R103, 0x7632, R116 ;  /* 0x0000763267744816 */ /* 0x001fe40000000074 */
[----:B------:R2:W5:Y:S01]  /*20a0*/  @P4 LDG.E.128 R100, desc[UR4][R168.64] ;  /* 0x00000004a8644981 */ /* 0x000562000c1e1d00 */
[C---:B------:R-:W-:Y:S01]  /*20b0*/  @!P6 ISETP.NE.U32.AND P2, PT, R131.reuse, RZ, PT ;  /* 0x000000ff8300e20c */ /* 0x040fe20003f45070 */
[----:B------:R-:W-:Y:S01]  /*20c0*/  BSSY B0, `(.L_x_3850) ;  /* 0x0000011000007945 */ /* 0x000fe20003800000 */
[----:B------:R-:W-:Y:S01]  /*20d0*/  @!P6 ISETP.NE.U32.AND P3, PT, R131, RZ, PT ;  /* 0x000000ff8300e20c */ /* 0x000fe20003f65070 */
[----:B-1----:R-:W0:Y:S01]  /*20e0*/  @P4 LDC R122, c[0x0][0x29c] ;  /* 0x0000a700ff7a4b82 */ /* 0x002e220000000800 */
[C---:B------:R-:W-:Y:S02]  /*20f0*/  @!P6 ISETP.NE.AND.EX P2, PT, R144.reuse, RZ, PT, P2 ;  /* 0x000000ff9000e20c */ /* 0x040fe40003f45320 */
[----:B------:R-:W-:-:S02]  /*2100*/  @!P6 ISETP.NE.AND.EX P3, PT, R144, RZ, PT, P3 ;  /* 0x000000ff9000e20c */ /* 0x000fc40003f65330 */
[----:B------:R-:W-:Y:S02]  /*2110*/  @!P6 FSEL R120, R9, RZ, P2 ;  /* 0x000000ff0978e208 */ /* 0x000fe40001000000 */
[----:B------:R-:W-:Y:S01]  /*2120*/  @!P6 FSEL R117, R8, RZ, P3 ;  /* 0x000000ff0875e208 */ /* 0x000fe20001800000 */
[----:B------:R-:W1:Y:S01]  /*2130*/  @P4 LDC R121, c[0x0][0x29c] ;  /* 0x0000a700ff794b82 */ /* 0x000e620000000800 */
[----:B--2---:R-:W-:Y:S07]  /*2140*/  @!P6 BRA `(.L_x_3851) ;  /* 0x000000000020e947 */ /* 0x004fee0003800000 */
        /* <DEDUP_REMOVED lines=8> */
.L_x_3851:
[----:B------:R-:W-:Y:S05]  /*21d0*/  BSYNC B0 ;  /* 0x0000000000007941 */ /* 0x000fea0003800000 */
.L_x_3850:
        /* <DEDUP_REMOVED lines=10> */
.L_x_3853:
[----:B------:R-:W-:Y:S05]  /*2280*/  BSYNC B0 ;  /* 0x0000000000007941 */ /* 0x000fea0003800000 */
.L_x_3852:
[----:B------:R-:W2:Y:S01]  /*2290*/  @P4 LDC R172, c[0x0][0x29c] ;  /* 0x0000a700ffac4b82 */ /* 0x000ea20000000800 */
[----:B------:R-:W-:Y:S01]  /*22a0*/  @!P6 ISETP.NE.U32.AND P2, PT, R131, RZ, PT ;  /* 0x000000ff8300e20c */ /* 0x000fe20003f45070 */
[----:B0-----:R-:W-:Y:S01]  /*22b0*/  @P4 FMUL.FTZ R119, R117, R122 ;  /* 0x0000007a75774220 */ /* 0x001fe20000410000 */
[----:B------:R-:W-:Y:S01]  /*22c0*/  @!P6 ISETP.NE.U32.AND P3, PT, R131, RZ, PT ;  /* 0x000000ff8300e20c */ /* 0x000fe20003f65070 */
[----:B-1----:R-:W-:Y:S01]  /*22d0*/  @P4 FMUL.FTZ R122, R120, R121 ;  /* 0x00000079787a4220 */ /* 0x002fe20000410000 */
[C---:B------:R-:W-:Y:S01]  /*22e0*/  @!P6 ISETP.NE.AND.EX P2, PT, R144.reuse, RZ, PT, P2 ;  /* 0x000000ff9000e20c */ /* 0x040fe20003f45320 */
[----:B------:R-:W-:Y:S01]  /*22f0*/  BSSY B0, `(.L_x_3854) ;  /* 0x0000019000007945 */ /* 0x000fe20003800000 */
[----:B------:R-:W-:Y:S01]  /*2300*/  @!P6 ISETP.NE.AND.EX P3, PT, R144, RZ, PT, P3 ;  /* 0x000000ff9000e20c */ /* 0x000fe20003f65330 */
[----:B------:R-:W0:Y:S01]  /*2310*/  @P4 LDC R171, c[0x0][0x29c] ;  /* 0x0000a700ffab4b82 */ /* 0x000e220000000800 */
[----:B------:R-:W-:Y:S01]  /*2320*/  @!P6 FSEL R170, R11, RZ, P2 ;  /* 0x000000ff0baae208 */ /* 0x000fe20001000000 */
[----:B------:R-:W-:Y:S01]  /*2330*/  @P4 FMUL.FTZ R118, R24, R119 ;  /* 0x0000007718764220 */ /* 0x000fe20000410000 */
[----:B------:R-:W-:Y:S01]  /*2340*/  @!P6 FSEL R173, R4, RZ, P3 ;  /* 0x000000ff04ade208 */ /* 0x000fe20001800000 */
[----:B------:R-:W-:Y:S01]  /*2350*/  @P4 FMUL.FTZ R121, R25, R122 ;  /* 0x0000007a19794220 */ /* 0x000fe20000410000 */
[----:B------:R-:W-:-:S02]  /*2360*/  @!P6 ISETP.NE.U32.AND P2, PT, R131, RZ, PT ;  /* 0x000000ff8300e20c */ /* 0x000fc40003f45070 */
[----:B------:R-:W-:Y:S01]  /*2370*/  @!P6 ISETP.NE.U32.AND P3, PT, R131, RZ, PT ;  /* 0x000000ff8300e20c */ /* 0x000fe20003f65070 */
[----:B------:R-:W1:Y:S01]  /*2380*/  @P4 LDC R188, c[0x0][0x29c] ;  /* 0x0000a700ffbc4b82 */ /* 0x000e620000000800 */
[C---:B------:R-:W-:Y:S02]  /*2390*/  @!P6 ISETP.NE.AND.EX P2, PT, R144.reuse, RZ, PT, P2 ;  /* 0x000000ff9000e20c */ /* 0x040fe40003f45320 */
[----:B------:R-:W-:Y:S02]  /*23a0*/  @!P6 ISETP.NE.AND.EX P3, PT, R144, RZ, PT, P3 ;  /* 0x000000ff9000e20c */ /* 0x000fe40003f65330 */
[----:B------:R-:W-:Y:S02]  /*23b0*/  @!P6 FSEL R190, R5, RZ, P2 ;  /* 0x000000ff05bee208 */ /* 0x000fe40001000000 */
[----:B------:R-:W-:Y:S01]  /*23c0*/  @!P6 FSEL R123, R10, RZ, P3 ;  /* 0x000000ff0a7be208 */ /* 0x000fe20001800000 */
[----:B------:R-:W3:Y:S08]  /*23d0*/  @P4 LDC R191, c[0x0][0x29c] ;  /* 0x0000a700ffbf4b82 */ /* 0x000ef00000000800 */
[----:B------:R-:W4:Y:S01]  /*23e0*/  @P4 LDC R194, c[0x0][0x29c] ;  /* 0x0000a700ffc24b82 */ /* 0x000f220000000800 */
        /* <DEDUP_REMOVED lines=9> */
.L_x_3855:
[----:B------:R-:W-:Y:S05]  /*2480*/  BSYNC B0 ;  /* 0x0000000000007941 */ /* 0x000fea0003800000 */
.L_x_3854:
        /* <DEDUP_REMOVED lines=10> */
.L_x_3857:
[----:B------:R-:W-:Y:S05]  /*2530*/  BSYNC B0 ;  /* 0x0000000000007941 */ /* 0x000fea0003800000 */
.L_x_3856:
        /* <DEDUP_REMOVED lines=10> */
.L_x_3859:
[----:B------:R-:W-:Y:S05]  /*25e0*/  BSYNC B0 ;  /* 0x0000000000007941 */ /* 0x000fea0003800000 */
.L_x_3858:
        /* <DEDUP_REMOVED lines=10> */
.L_x_3861:
[----:B------:R-:W-:Y:S05]  /*2690*/  BSYNC B0 ;  /* 0x0000000000007941 */ /* 0x000fea0003800000 */
.L_x_3860:
[----:B------:R-:W-:Y:S01]  /*26a0*/  @!P6 ISETP.NE.U32.AND P2, PT, R131, RZ, PT ;  /* 0x000000ff8300e20c */ /* 0x000fe20003f45070 */
[----:B--2---:R-:W-:Y:S01]  /*26b0*/  @P4 FMUL.FTZ R169, R123, R172 ;  /* 0x000000ac7ba94220 */ /* 0x004fe20000410000 */
[----:B------:R-:W-:Y:S01]  /*26c0*/  BSSY B0, `(.L_x_3862) ;  /* 0x0000012000007945 */ /* 0x000fe20003800000 */
[----:B------:R-:W-:Y:S01]  /*26d0*/  @P4 F2FP.BF16.F32.PACK_AB R118, RZ, R118 ;  /* 0x00000076ff76423e */ /* 0x000fe200000010ff */
[----:B0-----:R-:W-:Y:S01]  /*26e0*/  @P4 FMUL.FTZ R172, R170, R171 ;  /* 0x000000abaaac4220 */ /* 0x001fe20000410000 */
[----:B------:R-:W-:Y:S01]  /*26f0*/  @!P6 ISETP.NE.AND.EX P2, PT, R144, RZ, PT, P2 ;  /* 0x000000ff9000e20c */ /* 0x000fe20003f45320 */
[----:B------:R-:W-:Y:S01]  /*2700*/  @P4 FMUL.FTZ R168, R26, R169 ;  /* 0x000000a91aa84220 */ /* 0x000fe20000410000 */
[----:B------:R-:W-:Y:S01]  /*2710*/  @P4 F2FP.BF16.F32.PACK_AB R121, RZ, R121 ;  /* 0x00000079ff79423e */ /* 0x000fe200000010ff */
[----:B-1----:R-:W-:Y:S01]  /*2720*/  @P4 FMUL.FTZ R189, R173, R188 ;  /* 0x000000bcadbd4220 */ /* 0x002fe20000410000 */
[----:B---3--:R-:W-:Y:S01]  /*2730*/  @P4 FMUL.FTZ R192, R190, R191 ;  /* 0x000000bfbec04220 */ /* 0x008fe20000410000 */
[----:B------:R-:W-:Y:S01]  /*2740*/  @!P6 FSEL R193, R6, RZ, P2 ;  /* 0x000000ff06c1e208 */ /* 0x000fe20001000000 */
[----:B------:R-:W-:Y:S07]  /*2750*/  @!P6 BRA `(.L_x_3863) ;  /* 0x000000000020e947 */ /* 0x000fee0003800000 */
        /* <DEDUP_REMOVED lines=8> */
.L_x_3863:
[----:B------:R-:W-:Y:S05]  /*27e0*/  BSYNC B0 ;  /* 0x0000000000007941 */ /* 0x000fea0003800000 */
.L_x_3862:
[----:B------:R-:W-:Y:S01]  /*27f0*/  SEL R108, R117, R108, P1 ;  /* 0x0000006c756c7207 */ /* 0x000fe20000800000 */
[----:B----4-:R-:W-:Y:S01]  /*2800*/  @P4 FMUL.FTZ R195, R193, R194 ;  /* 0x000000c2c1c34220 */ /* 0x010fe20000410000 */
[----:B-----5:R-:W-:Y:S01]  /*2810*/  @P4 PRMT R117, R100, 0x7632, R117 ;  /* 0x0000763264754816 */ /* 0x020fe20000000075 */
[----:B------:R-:W-:Y:S01]  /*2820*/  @P4 FMUL.FTZ R188, R20, R189 ;  /* 0x000000bd14bc4220 */ /* 0x000fe20000410000 */
[----:B------:R-:W-:Y:S01]  /*2830*/  @P4 SHF.L.U32 R116, R116, 0x10, RZ ;  /* 0x0000001074744819 */ /* 0x000fe200000006ff */
[----:B------:R-:W-:Y:S01]  /*2840*/  @P4 IMAD.U32 R147, R147, 0x10000, RZ ;  /* 0x0001000093934824 */ /* 0x000fe200078e00ff */
[----:B------:R-:W-:Y:S01]  /*2850*/  @P4 SHF.L.U32 R117, R117, 0x10, RZ ;  /* 0x0000001075754819 */ /* 0x000fe200000006ff */
[----:B------:R-:W-:Y:S01]  /*2860*/  @P4 FMUL.FTZ R171, R27, R172 ;  /* 0x000000ac1bab4220 */ /* 0x000fe20000410000 */
[----:B------:R-:W-:Y:S01]  /*2870*/  SEL R110, R123, R110, P1 ;  /* 0x0000006e7b6e7207 */ /* 0x000fe20000800000 */
[----:B------:R-:W-:Y:S01]  /*2880*/  @P4 FFMA.FTZ R95, R180, R116, R95 ;  /* 0x00000074b45f4223 */ /* 0x000fe2000001005f */
[----:B------:R-:W-:-:S02]  /*2890*/  @P4 IMAD.U32 R123, R100, 0x10000, RZ ;  /* 0x00010000647b4824 */ /* 0x000fc400078e00ff */
[----:B------:R-:W-:Y:S01]  /*28a0*/  @P4 FFMA.FTZ R89, R122, R117, R89 ;  /* 0x000000757a594223 */ /* 0x000fe20000010059 */
[----:B------:R-:W-:Y:S01]  /*28b0*/  @P4 FMUL.FTZ R191, R21, R192 ;  /* 0x000000c015bf4220 */ /* 0x000fe20000410000 */
[----:B------:R-:W-:Y:S01]  /*28c0*/  @P4 FMUL.FTZ R194, R22, R195 ;  /* 0x000000c316c24220 */ /* 0x000fe20000410000 */
[----:B------:R-:W-:Y:S01]  /*28d0*/  @P4 PRMT R104, R118, 0x7610, R104 ;  /* 0x0000761076684816 */ /* 0x000fe20000000068 */
[----:B------:R-:W-:Y:S01]  /*28e0*/  @P4 FFMA.FTZ R97, R174, R147, R97 ;  /* 0x00000093ae614223 */ /* 0x000fe20000010061 */
[----:B------:R-:W-:Y:S01]  /*28f0*/  @P4 PRMT R116, R101, 0x7632, R116 ;  /* 0x0000763265744816 */ /* 0x000fe20000000074 */
[----:B------:R-:W-:Y:S01]  /*2900*/  @P4 FFMA.FTZ R88, R123, R119, R88 ;  /* 0x000000777b584223 */ /* 0x000fe20000010058 */
[----:B------:R-:W-:Y:S01]  /*2910*/  @P4 PRMT R117, R102, 0x7632, R117 ;  /* 0x0000763266754816 */ /* 0x000fe20000000075 */
[----:B------:R-:W-:Y:S01]  /*2920*/  @P4 IMAD.U32 R186, R186, 0x10000, RZ ;  /* 0x00010000baba4824 */ /* 0x000fe200078e00ff */
[----:B------:R-:W-:Y:S01]  /*2930*/  @P4 F2FP.BF16.F32.PACK_AB R168, RZ, R168 ;  /* 0x000000a8ffa8423e */ /* 0x000fe200000010ff */
[----:B------:R-:W-:Y:S01]  /*2940*/  @P4 IMAD.U32 R116, R116, 0x10000, RZ ;  /* 0x0001000074744824 */ /* 0x000fe200078e00ff */
[----:B------:R-:W-:Y:S01]  /*2950*/  @P4 F2FP.BF16.F32.PACK_AB R188, RZ, R188 ;  /* 0x000000bcffbc423e */ /* 0x000fe200000010ff */
[----:B------:R-:W-:Y:S01]  /*2960*/  BSSY B0, `(.L_x_3864) ;  /* 0x000002b000007945 */ /* 0x000fe20003800000 */
[----:B------:R-:W-:Y:S01]  /*2970*/  @!P6 ISETP.NE.U32.AND P2, PT, R131, RZ, PT ;  /* 0x000000ff8300e20c */ /* 0x000fe20003f45070 */
[----:B------:R-:W-:Y:S01]  /*2980*/  @P4 FFMA.FTZ R96, R167, R130, R96 ;  /* 0x00000082a7604223 */ /* 0x000fe20000010060 */
[----:B------:R-:W-:Y:S01]  /*2990*/  @P4 SHF.L.U32 R184, R184, 0x10, RZ ;  /* 0x00000010b8b84819 */ /* 0x000fe200000006ff */
[----:B------:R-:W-:Y:S01]  /*29a0*/  @P4 FFMA.FTZ R98, R175, R183, R98 ;  /* 0x000000b7af624223 */ /* 0x000fe20000010062 */
[----:B------:R-:W-:Y:S01]  /*29b0*/  @P4 SHF.L.U32 R147, R101, 0x10, RZ ;  /* 0x0000001065934819 */ /* 0x000fe200000006ff */
[----:B------:R-:W-:Y:S01]  /*29c0*/  @P4 FFMA.FTZ R92, R177, R185, R92 ;  /* 0x000000b9b15c4223 */ /* 0x000fe2000001005c */
[----:B------:R-:W-:Y:S01]  /*29d0*/  @P4 PRMT R104, R104, 0x5410, R121 ;  /* 0x0000541068684816 */ /* 0x000fe20000000079 */
[----:B------:R-:W-:Y:S01]  /*29e0*/  @P4 IMAD.U32 R121, R103, 0x10000, RZ ;  /* 0x0001000067794824 */ /* 0x000fe200078e00ff */
[----:B------:R-:W-:Y:S01]  /*29f0*/  @P4 SHF.L.U32 R119, R102, 0x10, RZ ;  /* 0x0000001066774819 */ /* 0x000fe200000006ff */
[----:B------:R-:W-:Y:S01]  /*2a00*/  @P4 FFMA.FTZ R99, R176, R184, R99 ;  /* 0x000000b8b0634223 */ /* 0x000fe20000010063 */
[----:B------:R-:W-:Y:S01]  /*2a10*/  @P4 SHF.L.U32 R117, R117, 0x10, RZ ;  /* 0x0000001075754819 */ /* 0x000fe200000006ff */
[----:B------:R-:W-:Y:S01]  /*2a20*/  @P4 FFMA.FTZ R93, R178, R186, R93 ;  /* 0x000000bab25d4223 */ /* 0x000fe2000001005d */
[----:B------:R-:W-:Y:S01]  /*2a30*/  @P4 F2FP.BF16.F32.PACK_AB R171, RZ, R171 ;  /* 0x000000abffab423e */ /* 0x000fe200000010ff */
[----:B------:R-:W-:Y:S01]  /*2a40*/  @P4 FFMA.FTZ R94, R179, R187, R94 ;  /* 0x000000bbb35e4223 */ /* 0x000fe2000001005e */
[----:B------:R-:W-:Y:S01]  /*2a50*/  @P4 F2FP.BF16.F32.PACK_AB R191, RZ, R191 ;  /* 0x000000bfffbf423e */ /* 0x000fe200000010ff */
[----:B------:R-:W-:Y:S01]  /*2a60*/  @P4 FFMA.FTZ R90, R147, R169, R90 ;  /* 0x000000a9935a4223 */ /* 0x000fe2000001005a */
[----:B------:R-:W-:Y:S01]  /*2a70*/  @P4 F2FP.BF16.F32.PACK_AB R194, RZ, R194 ;  /* 0x000000c2ffc2423e */ /* 0x000fe200000010ff */
[----:B------:R-:W-:Y:S01]  /*2a80*/  @P4 FFMA.FTZ R91, R172, R116, R91 ;  /* 0x00000074ac5b4223 */ /* 0x000fe2000001005b */
[----:B------:R-:W-:Y:S01]  /*2a90*/  @P4 PRMT R105, R168, 0x7610, R105 ;  /* 0x00007610a8694816 */ /* 0x000fe20000000069 */
[----:B------:R-:W-:Y:S01]  /*2aa0*/  @P4 FFMA.FTZ R84, R119, R189, R84 ;  /* 0x000000bd77544223 */ /* 0x000fe20000010054 */
[----:B------:R-:W-:Y:S01]  /*2ab0*/  @!P6 ISETP.NE.AND.EX P2, PT, R144, RZ, PT, P2 ;  /* 0x000000ff9000e20c */ /* 0x000fe20003f45320 */
[----:B------:R-:W-:Y:S01]  /*2ac0*/  @P4 FFMA.FTZ R85, R192, R117, R85 ;  /* 0x00000075c0554223 */ /* 0x000fe20000010055 */
[----:B------:R-:W-:Y:S01]  /*2ad0*/  @P4 PRMT R106, R188, 0x7610, R106 ;  /* 0x00007610bc6a4816 */ /* 0x000fe2000000006a */
[----:B------:R-:W-:Y:S01]  /*2ae0*/  @P4 FFMA.FTZ R86, R121, R195, R86 ;  /* 0x000000c379564223 */ /* 0x000fe20000010056 */
[----:B------:R-:W-:-:S02]  /*2af0*/  SEL R109, R120, R109, P1 ;  /* 0x0000006d786d7207 */ /* 0x000fc40000800000 */
[----:B------:R-:W-:Y:S02]  /*2b00*/  SEL R111, R170, R111, P1 ;  /* 0x0000006faa6f7207 */ /* 0x000fe40000800000 */
[----:B------:R-:W-:Y:S02]  /*2b10*/  SEL R112, R173, R112, P1 ;  /* 0x00000070ad707207 */ /* 0x000fe40000800000 */
[----:B------:R-:W-:Y:S02]  /*2b20*/  SEL R113, R190, R113, P1 ;  /* 0x00000071be717207 */ /* 0x000fe40000800000 */
[----:B------:R-:W-:Y:S02]  /*2b30*/  SEL R114, R193, R114, P1 ;  /* 0x00000072c1727207 */ /* 0x000fe40000800000 */
[----:B------:R-:W-:Y:S02]  /*2b40*/  @P4 PRMT R105, R105, 0x5410, R171 ;  /* 0x0000541069694816 */ /* 0x000fe400000000ab */
[----:B------:R-:W-:-:S02]  /*2b50*/  @!P6 FSEL R120, R7, RZ, P2 ;  /* 0x000000ff0778e208 */ /* 0x000fc40001000000 */
[----:B------:R-:W-:Y:S02]  /*2b60*/  @P4 PRMT R106, R106, 0x5410, R191 ;  /* 0x000054106a6a4816 */ /* 0x000fe400000000bf */
        /* <DEDUP_REMOVED lines=10> */
.L_x_3865:
[----:B------:R-:W-:Y:S05]  /*2c10*/  BSYNC B0 ;  /* 0x0000000000007941 */ /* 0x000fea0003800000 */
.L_x_3864:
[----:B------:R-:W0:Y:S01]  /*2c20*/  @P4 LDC R121, c[0x0][0x29c] ;  /* 0x0000a700ff794b82 */ /* 0x000e220000000800 */
[----:B------:R-:W-:Y:S02]  /*2c30*/  SEL R115, R120, R115, P1 ;  /* 0x0000007378737207 */ /* 0x000fe40000800000 */
[----:B------:R-:W-:Y:S02]  /*2c40*/  IADD3 R0, R0, UR12, RZ ;  /* 0x0000000c00007c10 */ /* 0x000fe4000fffe0ff */
[----:B------:R-:W-:-:S03]  /*2c50*/  SEL R147, RZ, 0x1, P5 ;  /* 0x00000001ff937807 */ /* 0x000fc60002800000 */
[----:B------:R-:W1:Y:S08]  /*2c60*/  @P0 LDC.64 R116, c[0x0][0x308] ;  /* 0x0000c200ff740b82 */ /* 0x000e700000000a00 */
[----:B------:R-:W2:Y:S01]  /*2c70*/  @P4 LDC.64 R118, c[0x0][0x2f8] ;  /* 0x0000be00ff764b82 */ /* 0x000ea20000000a00 */
[----:B0-----:R-:W-:Y:S01]  /*2c80*/  @P4 FMUL.FTZ R122, R120, R121 ;  /* 0x00000079787a4220 */ /* 0x001fe20000410000 */
[----:B------:R-:W-:-:S03]  /*2c90*/  @P4 PRMT R120, R103, 0x7632, R120 ;  /* 0x0000763267784816 */ /* 0x000fc60000000078 */
[----:B------:R-:W-:Y:S01]  /*2ca0*/  @P4 FMUL.FTZ R121, R23, R122 ;  /* 0x0000007a17794220 */ /* 0x000fe20000410000 */
[----:B------:R-:W-:Y:S01]  /*2cb0*/  @P4 SHF.L.U32 R120, R120, 0x10, RZ ;  /* 0x0000001078784819 */ /* 0x000fe200000006ff */
[----:B-1----:R-:W-:-:S03]  /*2cc0*/  @P0 IMAD.WIDE.U32 R116, R129, 0x20, R116 ;  /* 0x0000002081740825 */ /* 0x002fc600078e0074 */
[----:B------:R-:W-:Y:S01]  /*2cd0*/  @P4 F2FP.BF16.F32.PACK_AB R121, RZ, R121 ;  /* 0x00000079ff79423e */ /* 0x000fe200000010ff */
[----:B------:R-:W-:-:S03]  /*2ce0*/  @P4 FFMA.FTZ R87, R122, R120, R87 ;  /* 0x000000787a574223 */ /* 0x000fc60000010057 */
[----:B------:R-:W-:Y:S01]  /*2cf0*/  @P4 PRMT R107, R107, 0x5410, R121 ;  /* 0x000054106b6b4816 */ /* 0x000fe20000000079 */
[----:B------:R0:W-:Y:S01]  /*2d00*/  @P0 STG.E.128 desc[UR4][R116.64], R108 ;  /* 0x0000006c74000986 */ /* 0x0001e2000c101d04 */
[----:B--2---:R-:W-:-:S03]  /*2d10*/  @P4 IMAD.WIDE.U32 R118, R181, 0x10, R118 ;  /* 0x00000010b5764825 */ /* 0x004fc600078e0076 */
[----:B------:R0:W-:Y:S01]  /*2d20*/  @P0 STG.E.128 desc[UR4][R116.64+0x10], R112 ;  /* 0x0000107074000986 */ /* 0x0001e2000c101d04 */
[----:B------:R-:W-:-:S03]  /*2d30*/  ISETP.GE.AND P0, PT, R0, UR13, PT ;  /* 0x0000000d00007c0c */ /* 0x000fc6000bf06270 */
[----:B------:R0:W-:Y:S10]  /*2d40*/  @P4 STG.E.128 desc[UR4][R118.64], R104 ;  /* 0x0000006876004986 */ /* 0x0001f4000c101d04 */
[----:B------:R-:W-:Y:S05]  /*2d50*/  @!P0 BRA `(.L_x_3866) ;  /* 0xffffffd400f08947 */ /* 0x000fea000383ffff */
.L_x_3829:
        /* <DEDUP_REMOVED lines=25> */
.L_x_3833:
[----:B------:R-:W-:Y:S01]  /*2ef0*/  HFMA2.MMA R172, -RZ, RZ, 0, 1.847743988037109375e-06 ;  /* 0x0000001fffac7435 */ /* 0x000fe200000001ff */
[----:B------:R-:W-:Y:S01]  /*2f00*/  IMAD.MOV.U32 R168, RZ, RZ, R120 ;  /* 0x000000ffffa87224 */ /* 0x000fe200078e0078 */
[----:B------:R-:W-:Y:S01]  /*2f10*/  MOV R169, 0x10 ;  /* 0x0000001000a97802 */ /* 0x000fe20000000f00 */
[----:B------:R-:W-:-:S08]  /*2f20*/  IMAD.MOV.U32 R147, RZ, RZ, -0x1 ;  /* 0xffffffffff937424 */ /* 0x000fd000078e00ff */
[----:B0----5:R-:W-:Y:S05]  /*2f30*/  WARPSYNC.COLLECTIVE R147, `(.L_x_3867) ;  /* 0x0000000093087348 */ /* 0x021fea0003c00000 */
[----:B------:R1:W2:Y:S02]  /*2f40*/  SHFL.DOWN P0, R167, R168, R169, R172 ;  /* 0x080000a9a8a77389 */ /* 0x0002a400000000ac */
[----:B012--5:R-:W-:Y:S01]  /*2f50*/  ENDCOLLECTIVE ;  /* 0x000000000000791b */ /* 0x027fe20003800000 */
.L_x_3867:
[----:B------:R-:W-:Y:S02]  /*2f60*/  MOV R168, R121 ;  /* 0x0000007900a87202 */ /* 0x000fe40000000f00 */
[----:B------:R-:W-:-:S07]  /*2f70*/  MOV R117, R167 ;  /* 0x000000a700757202 */ /* 0x000fce0000000f00 */
[----:B------:R-:W-:Y:S05]  /*2f80*/  WARPSYNC.COLLECTIVE R147, `(.L_x_3868) ;  /* 0x0000000093087348 */ /* 0x000fea0003c00000 */
[----:B------:R0:W1:Y:S02]  /*2f90*/  SHFL.DOWN P0, R167, R168, R169, R172 ;  /* 0x080000a9a8a77389 */ /* 0x00006400000000ac */
[----:B01----:R-:W-:Y:S01]  /*2fa0*/  ENDCOLLECTIVE ;  /* 0x000000000000791b */ /* 0x003fe20003800000 */
.L_x_3868:
[----:B------:R-:W-:Y:S01]  /*2fb0*/  FADD.FTZ R117, R117, R120 ;  /* 0x0000007875757221 */ /* 0x000fe20000010000 */
[----:B------:R-:W-:-:S04]  /*2fc0*/  HFMA2.MMA R169, -RZ, RZ, 0, 4.76837158203125e-07 ;  /* 0x00000008ffa97435 */ /* 0x000fc800000001ff */
[----:B------:R-:W-:Y:S01]  /*2fd0*/  MOV R168, R117 ;  /* 0x0000007500a87202 */ /* 0x000fe20000000f00 */
[----:B------:R-:W-:-:S07]  /*2fe0*/  IMAD.MOV.U32 R116, RZ, RZ, R167 ;  /* 0x000000ffff747224 */ /* 0x000fce00078e00a7 */
[----:B------:R-:W-:Y:S05]  /*2ff0*/  WARPSYNC.COLLECTIVE R147, `(.L_x_3869) ;  /* 0x0000000093087348 */ /* 0x000fea0003c00000 */
[----:B------:R0:W1:Y:S02]  /*3000*/  SHFL.DOWN P0, R167, R168, R169, R172 ;  /* 0x080000a9a8a77389 */ /* 0x00006400000000ac */
[----:B01----:R-:W-:Y:S01]  /*3010*/  ENDCOLLECTIVE ;  /* 0x000000000000791b */ /* 0x003fe20003800000 */
.L_x_3869:
[----:B------:R-:W-:-:S05]  /*3020*/  FADD.FTZ R116, R116, R121 ;  /* 0x0000007974747221 */ /* 0x000fca0000010000 */
[----:B------:R-:W-:Y:S01]  /*3030*/  MOV R168, R116 ;  /* 0x0000007400a87202 */ /* 0x000fe20000000f00 */
[----:B------:R-:W-:-:S07]  /*3040*/  IMAD.MOV.U32 R118, RZ, RZ, R167 ;  /* 0x000000ffff767224 */ /* 0x000fce00078e00a7 */
[----:B------:R-:W-:Y:S05]  /*3050*/  WARPSYNC.COLLECTIVE R147, `(.L_x_3870) ;  /* 0x0000000093087348 */ /* 0x000fea0003c00000 */
[----:B------:R0:W1:Y:S02]  /*3060*/  SHFL.DOWN P0, R167, R168, R169, R172 ;  /* 0x080000a9a8a77389 */ /* 0x00006400000000ac */
[----:B01----:R-:W-:Y:S01]  /*3070*/  ENDCOLLECTIVE ;  /* 0x000000000000791b */ /* 0x003fe20003800000 */
.L_x_3870:
[----:B------:R-:W-:Y:S01]  /*3080*/  FADD.FTZ R118, R117, R118 ;  /* 0x0000007675767221 */ /* 0x000fe20000010000 */
[----:B------:R-:W-:-:S03]  /*3090*/  HFMA2.MMA R169, -RZ, RZ, 0, 2.384185791015625e-07 ;  /* 0x00000004ffa97435 */ /* 0x000fc600000001ff */
[----:B------:R-:W-:Y:S01]  /*30a0*/  IMAD.MOV.U32 R168, RZ, RZ, R118 ;  /* 0x000000ffffa87224 */ /* 0x000fe200078e0076 */
[----:B------:R-:W-:-:S07]  /*30b0*/  MOV R119, R167 ;  /* 0x000000a700777202 */ /* 0x000fce0000000f00 */
[----:B------:R-:W-:Y:S05]  /*30c0*/  WARPSYNC.COLLECTIVE R147, `(.L_x_3871) ;  /* 0x0000000093087348 */ /* 0x000fea0003c00000 */
[----:B------:R0:W1:Y:S02]  /*30d0*/  SHFL.DOWN P0, R167, R168, R169, R172 ;  /* 0x080000a9a8a77389 */ /* 0x00006400000000ac */
[----:B01----:R-:W-:Y:S01]  /*30e0*/  ENDCOLLECTIVE ;  /* 0x000000000000791b */ /* 0x003fe20003800000 */
.L_x_3871:
[----:B------:R-:W-:-:S04]  /*30f0*/  FADD.FTZ R119, R116, R119 ;  /* 0x0000007774777221 */ /* 0x000fc80000010000 */
[----:B------:R-:W-:Y:S01]  /*3100*/  IMAD.MOV.U32 R168, RZ, RZ, R119 ;  /* 0x000000ffffa87224 */ /* 0x000fe200078e0077 */
[----:B------:R-:W-:-:S07]  /*3110*/  MOV R123, R167 ;  /* 0x000000a7007b7202 */ /* 0x000fce0000000f00 */
[----:B------:R-:W-:Y:S05]  /*3120*/  WARPSYNC.COLLECTIVE R147, `(.L_x_3872) ;  /* 0x0000000093087348 */ /* 0x000fea0003c00000 */
[----:B------:R0:W1:Y:S02]  /*3130*/  SHFL.DOWN P0, R167, R168, R169, R172 ;  /* 0x080000a9a8a77389 */ /* 0x00006400000000ac */
[----:B01----:R-:W-:Y:S01]  /*3140*/  ENDCOLLECTIVE ;  /* 0x000000000000791b */ /* 0x003fe20003800000 */
.L_x_3872:
[----:B------:R-:W-:-:S05]  /*3150*/  FADD.FTZ R123, R118, R123 ;  /* 0x0000007b767b7221 */ /* 0x000fca0000010000 */
[----:B------:R-:W-:Y:S01]  /*3160*/  MOV R168, R123 ;  /* 0x0000007b00a87202 */ /* 0x000fe20000000f00 */
[----:B------:R-:W-:Y:S01]  /*3170*/  IMAD.MOV.U32 R169, RZ, RZ, 0x2 ;  /* 0x00000002ffa97424 */ /* 0x000fe200078e00ff */
[----:B------:R-:W-:-:S07]  /*3180*/  MOV R122, R167 ;  /* 0x000000a7007a7202 */ /* 0x000fce0000000f00 */
[----:B------:R-:W-:Y:S05]  /*3190*/  WARPSYNC.COLLECTIVE R147, `(.L_x_3873) ;  /* 0x0000000093087348 */ /* 0x000fea0003c00000 */
[----:B------:R0:W1:Y:S02]  /*31a0*/  SHFL.DOWN P0, R167, R168, R169, R172 ;  /* 0x080000a9a8a77389 */ /* 0x00006400000000ac */
[----:B01----:R-:W-:Y:S01]  /*31b0*/  ENDCOLLECTIVE ;  /* 0x000000000000791b */ /* 0x003fe20003800000 */
.L_x_3873:
[----:B------:R-:W-:-:S05]  /*31c0*/  FADD.FTZ R122, R119, R122 ;  /* 0x0000007a777a7221 */ /* 0x000fca0000010000 */
[----:B------:R-:W-:Y:S02]  /*31d0*/  MOV R168, R122 ;  /* 0x0000007a00a87202 */ /* 0x000fe40000000f00 */
[----:B------:R-:W-:-:S07]  /*31e0*/  MOV R120, R167 ;  /* 0x000000a700787202 */ /* 0x000fce0000000f00 */
[----:B------:R-:W-:Y:S05]  /*31f0*/  WARPSYNC.COLLECTIVE R147, `(.L_x_3874) ;  /* 0x0000000093087348 */ /* 0x000fea0003c00000 */
[----:B------:R0:W1:Y:S02]  /*3200*/  SHFL.DOWN P0, R167, R168, R169, R172 ;  /* 0x080000a9a8a77389 */ /* 0x00006400000000ac */
[----:B01----:R-:W-:Y:S01]  /*3210*/  ENDCOLLECTIVE ;  /* 0x000000000000791b */ /* 0x003fe20003800000 */
.L_x_3874:
[----:B------:R-:W-:Y:S01]  /*3220*/  FADD.FTZ R120, R123, R120 ;  /* 0x000000787b787221 */ /* 0x000fe20000010000 */
[----:B------:R-:W-:-:S04]  /*3230*/  HFMA2.MMA R169, -RZ, RZ, 0, 5.9604644775390625e-08 ;  /* 0x00000001ffa97435 */ /* 0x000fc800000001ff */
[----:B------:R-:W-:Y:S01]  /*3240*/  MOV R168, R120 ;  /* 0x0000007800a87202 */ /* 0x000fe20000000f00 */
[----:B------:R-:W-:-:S07]  /*3250*/  IMAD.MOV.U32 R121, RZ, RZ, R167 ;  /* 0x000000ffff797224 */ /* 0x000fce00078e00a7 */
[----:B------:R-:W-:Y:S05]  /*3260*/  WARPSYNC.COLLECTIVE R147, `(.L_x_3875) ;  /* 0x0000000093087348 */ /* 0x000fea0003c00000 */
[----:B------:R0:W1:Y:S02]  /*3270*/  SHFL.DOWN P0, R167, R168, R169, R172 ;  /* 0x080000a9a8a77389 */ /* 0x00006400000000ac */
[----:B01----:R-:W-:Y:S01]  /*3280*/  ENDCOLLECTIVE ;  /* 0x000000000000791b */ /* 0x003fe20003800000 */
.L_x_3875:
[----:B------:R-:W-:-:S05]  /*3290*/  FADD.FTZ R121, R122, R121 ;  /* 0x000000797a797221 */ /* 0x000fca0000010000 */
[----:B------:R-:W-:Y:S01]  /*32a0*/  MOV R168, R121 ;  /* 0x0000007900a87202 */ /* 0x000fe20000000f00 */
[----:B------:R-:W-:-:S07]  /*32b0*/  IMAD.MOV.U32 R117, RZ, RZ, R167 ;  /* 0x000000ffff757224 */ /* 0x000fce00078e00a7 */
[----:B------:R-:W-:Y:S05]  /*32c0*/  WARPSYNC.COLLECTIVE R147, `(.L_x_3876) ;  /* 0x0000000093087348 */ /* 0x000fea0003c00000 */
[----:B------:R0:W1:Y:S02]  /*32d0*/  SHFL.DOWN P0, R167, R168, R169, R172 ;  /* 0x080000a9a8a77389 */ /* 0x00006400000000ac */
[----:B01----:R-:W-:Y:S01]  /*32e0*/  ENDCOLLECTIVE ;  /* 0x000000000000791b */ /* 0x003fe20003800000 */
.L_x_3876:
[----:B------:R-:W-:Y:S01]  /*32f0*/  MOV R116, R167 ;  /* 0x000000a700747202 */ /* 0x000fe20000000f00 */
[----:B------:R-:W-:Y:S06]  /*3300*/  BRA `(.L_x_3877) ;  /* 0xffffffe000047947 */ /* 0x000fec000383ffff */
.L_x_3878:
        /* <DEDUP_REMOVED lines=15> */
.L_x_8765:


//--------------------- .text._ZN10layer_norm13ln_bwd_kernelINS_13Kernel_traitsIf13__nv_bfloat16fS2_fjLj2048ELj1ELj1ELj4ELj16ENS_18Kernel_traits_baseILj2048EfS2_fS2_fjLj128EEEEELb1ELb0ELb0ELb0EEEvNS_9BwdParamsE --------------------------
	.section	.text._ZN10layer_norm13ln_bwd_kernelINS_13Kernel_traitsIf13__nv_bfloat16fS2_fjLj2048ELj1ELj1ELj4ELj16ENS_18Kernel_traits_baseILj2048EfS2_fS2_fjLj128EEEEELb1ELb0ELb0ELb0EEEvNS_9BwdParamsE,"ax",@progbits
	.align	128
        .global         _ZN10layer_norm13ln_bwd_kernelINS_13Kernel_traitsIf13__nv_bfloat16fS2_fjLj2048ELj1ELj1ELj4ELj16ENS_18Kernel_traits_baseILj2048EfS2_fS2_fjLj128EEEEELb1ELb0ELb0ELb0EEEvNS_9BwdParamsE
        .type           _ZN10layer_norm13ln_bwd_kernelINS_13Kernel_traitsIf13__nv_bfloat16fS2_fjLj2048ELj1ELj1ELj4ELj16ENS_18Kernel_traits_baseILj2048EfS2_fS2_fjLj128EEEEELb1ELb0ELb0ELb0EEEvNS_9BwdParamsE,@function
        .size           _ZN10layer_norm13ln_bwd_kernelINS_13Kernel_traitsIf13__nv_bfloat16fS2_fjLj2048ELj1ELj1ELj4ELj16ENS_18Kernel_traits_baseILj2048EfS2_fS2_fjLj128EEEEELb1ELb0ELb0ELb0EEEvNS_9BwdParamsE,(.L_x_8766 - _ZN10layer_norm13ln_bwd_kernelINS_13Kernel_traitsIf13__nv_bfloat16fS2_fjLj2048ELj1ELj1ELj4ELj16ENS_18Kernel_traits_baseILj2048EfS2_fS2_fjLj128EEEEELb1ELb0ELb0ELb0EEEvNS_9BwdParamsE)
        .other          _ZN10layer_norm13ln_bwd_kernelINS_13Kernel_traitsIf13__nv_bfloat16fS2_fjLj2048ELj1ELj1ELj4ELj16ENS_18Kernel_traits_baseILj2048EfS2_fS2_fjLj128EEEEELb1ELb0ELb0ELb0EEEvNS_9BwdParamsE,@"STO_CUDA_ENTRY STV_DEFAULT"
_ZN10layer_norm13ln_bwd_kernelINS_13Kernel_traitsIf13__nv_bfloat16fS2_fjLj2048ELj1ELj1ELj4ELj16ENS_18Kernel_traits_baseILj2048EfS2_fS2_fjLj128EEEEELb1ELb0ELb0ELb0EEEvNS_9BwdParamsE:
.text._ZN10layer_norm13ln_bwd_kernelINS_13Kernel_traitsIf13__nv_bfloat16fS2_fjLj2048ELj1ELj1ELj4ELj16ENS_18Kernel_traits_baseILj2048EfS2_fS2_fjLj128EEEEELb1ELb0ELb0ELb0EEEvNS_9BwdParamsE:
        /* <DEDUP_REMOVED lines=57> */
.L_x_3889:
[----:B01----:R-:W1:Y:S01]  /*0390*/  LDC.64 R86, c[0x0][0x250] ;  /* 0x00009400ff567b82 */ /* 0x003e620000000a00 */
[----:B------:R-:W-:-:S07]  /*03a0*/  SHF.R.S32.HI R2, RZ, 0x1f, R5 ;  /* 0x0000001fff027819 */ /* 0x000fce0000011405 */
[----:B------:R-:W2:Y:S01]  /*03b0*/  @P0 LDC.64 R84, c[0x0][0x270] ;  /* 0x00009c00ff540b82 */ /* 0x000ea20000000a00 */
[----:B-1----:R-:W-:-:S07]  /*03c0*/  IMAD.WIDE R88, R5, 0x4, R86 ;  /* 0x0000000405587825 */ /* 0x002fce00078e0256 */
[----:B------:R-:W1:Y:S01]  /*03d0*/  LDC.64 R86, c[0x0][0x258] ;  /* 0x00009600ff567b82 */ /* 0x000e620000000a00 */
[----:B------:R-:W3:Y:S01]  /*03e0*/  LDG.E R88, desc[UR4][R88.64] ;  /* 0x0000000458587981 */ /* 0x000ee2000c1e1900 */
[----:B--2---:R-:W-:-:S04]  /*03f0*/  @P0 LEA R84, P1, R5, R84, 0x1 ;  /* 0x0000005405540211 */ /* 0x004fc800078208ff */
[----:B------:R-:W-:-:S05]  /*0400*/  @P0 LEA.HI.X R85, R5, R85, R2, 0x1, P1 ;  /* 0x0000005505550211 */ /* 0x000fca00008f0c02 */
[----:B------:R-:W2:Y:S01]  /*0410*/  @P0 LDG.E.U16 R84, desc[UR4][R84.64] ;  /* 0x0000000454540981 */ /* 0x000ea2000c1e1500 */
[----:B-1----:R-:W-:-:S05]  /*0420*/  IMAD.WIDE R86, R5, 0x4, R86 ;  /* 0x0000000405567825 */ /* 0x002fca00078e0256 */
[----:B-----5:R1:W5:Y:S01]  /*0430*/  LDG.E R108, desc[UR4][R86.64] ;  /* 0x00000004566c7981 */ /* 0x020362000c1e1900 */
[----:B------:R-:W-:-:S05]  /*0440*/  MOV R2, UR20 ;  /* 0x0000001400027c02 */ /* 0x000fca0008000f00 */
[----:B------:R-:W-:Y:S01]  /*0450*/  IMAD R4, R5, R2, RZ ;  /* 0x0000000205047224 */ /* 0x000fe200078e02ff */
[----:B------:R-:W-:-:S04]  /*0460*/  LOP3.LUT P5, RZ, R7, 0xff, RZ, 0xc0, !PT ;  /* 0x000000ff07ff7812 */ /* 0x000fc800078ac0ff */
[----:B------:R-:W-:-:S04]  /*0470*/  SHF.R.S32.HI R7, RZ, 0x1f, R4 ;  /* 0x0000001fff077819 */ /* 0x000fc80000011404 */
[----:B------:R-:W-:Y:S02]  /*0480*/  LEA.HI R7, R7, R4, RZ, 0x3 ;  /* 0x0000000407077211 */ /* 0x000fe400078f18ff */
[----:B------:R-:W-:Y:S01]  /*0490*/  LOP3.LUT R4, R0, 0x7f, RZ, 0xc0, !PT ;  /* 0x0000007f00047812 */ /* 0x000fe200078ec0ff */
[----:B------:R-:W-:Y:S01]  /*04a0*/  BSSY B0, `(.L_x_3880) ;  /* 0x000005f000007945 */ /* 0x000fe20003800000 */
[----:B0-----:R-:W-:Y:S02]  /*04b0*/  ISETP.NE.AND P2, PT, R6, RZ, PT ;  /* 0x000000ff0600720c */ /* 0x001fe40003f45270 */
[----:B------:R-:W-:Y:S02]  /*04c0*/  LEA.HI.SX32 R7, R7, R4, 0x1d ;  /* 0x0000000407077211 */ /* 0x000fe400078feaff */
[----:B------:R-:W-:Y:S02]  /*04d0*/  MOV R109, 0x3f800000 ;  /* 0x3f800000006d7802 */ /* 0x000fe40000000f00 */
[----:B------:R-:W-:-:S02]  /*04e0*/  MOV R123, RZ ;  /* 0x000000ff007b7202 */ /* 0x000fc40000000f00 */
[----:B------:R-:W-:Y:S02]  /*04f0*/  MOV R124, RZ ;  /* 0x000000ff007c7202 */ /* 0x000fe40000000f00 */
[----:B------:R-:W-:Y:S02]  /*0500*/  MOV R121, R7 ;  /* 0x0000000700797202 */ /* 0x000fe40000000f00 */
[----:B---3--:R-:W-:Y:S02]  /*0510*/  FSEL R119, R88, RZ, !P2 ;  /* 0x000000ff58777208 */ /* 0x008fe40005000000 */
[----:B--2---:R-:W-:Y:S01]  /*0520*/  @P0 SHF.L.U32 R109, R84, 0x10, RZ ;  /* 0x00000010546d0819 */ /* 0x004fe200000006ff */
[----:B-1----:R-:W-:Y:S06]  /*0530*/  @!P3 BRA `(.L_x_3881) ;  /* 0x000000040054b947 */ /* 0x002fec0003800000 */
[----:B------:R-:W0:Y:S01]  /*0540*/  LDC.64 R92, c[0x0][0x2b8] ;  /* 0x0000ae00ff5c7b82 */ /* 0x000e220000000a00 */
[----:B------:R-:W-:-:S04]  /*0550*/  LEA R112, P1, R7, UR10, 0x5 ;  /* 0x0000000a07707c11 */ /* 0x000fc8000f8228ff */
[----:B------:R-:W-:-:S05]  /*0560*/  LEA.HI.X R113, R7, UR11, RZ, 0x5, P1 ;  /* 0x0000000b07717c11 */ /* 0x000fca00088f2cff */
[----:B------:R-:W2:Y:S01]  /*0570*/  LDG.E.128 R88, desc[UR4][R112.64] ;  /* 0x0000000470587981 */ /* 0x000ea2000c1e1d00 */
[----:B0-----:R-:W-:Y:S01]  /*0580*/  IMAD.WIDE.U32 R92, R7, 0x10, R92 ;  /* 0x00000010075c7825 */ /* 0x001fe200078e005c */
[----:B------:R-:W-:Y:S02]  /*0590*/  ISETP.NE.U32.AND P1, PT, RZ, UR8, PT ;  /* 0x00000008ff007c0c */ /* 0x000fe4000bf25070 */
[----:B------:R0:W3:Y:S04]  /*05a0*/  LDG.E.128 R84, desc[UR4][R112.64+0x10] ;  /* 0x0000100470547981 */ /* 0x0000e8000c1e1d00 */
[----:B------:R-:W4:Y:S01]  /*05b0*/  LDG.E.128 R92, desc[UR4][R92.64] ;  /* 0x000000045c5c7981 */ /* 0x000f22000c1e1d00 */
        /* <DEDUP_REMOVED lines=10> */
[C---:B------:R-:W-:Y:S01]  /*0660*/  FADD.FTZ R117, -R119.reuse, R90 ;  /* 0x0000005a77757221 */ /* 0x040fe20000010100 */
[----:B------:R-:W-:Y:S01]  /*0670*/  FADD.FTZ R91, -R119, R91 ;  /* 0x0000005b775b7221 */ /* 0x000fe20000010100 */
[C---:B-----5:R-:W-:Y:S01]  /*0680*/  FMUL.FTZ R120, R108.reuse, R89 ;  /* 0x000000596c787220 */ /* 0x060fe20000410000 */
[C---:B------:R-:W-:Y:S01]  /*0690*/  FMUL.FTZ R3, R108.reuse, R3 ;  /* 0x000000036c037220 */ /* 0x040fe20000410000 */
[C---:B------:R-:W-:Y:S01]  /*06a0*/  FMUL.FTZ R117, R108.reuse, R117 ;  /* 0x000000756c757220 */ /* 0x040fe20000410000 */
[----:B------:R-:W-:Y:S01]  /*06b0*/  FMUL.FTZ R116, R108, R91 ;  /* 0x0000005b6c747220 */ /* 0x000fe20000410000 */
[----:B----4-:R-:W-:-:S02]  /*06c0*/  PRMT R118, R92, 0x7632, R118 ;  /* 0x000076325c767816 */ /* 0x010fc40000000076 */
[----:B0-----:R-:W-:Y:S02]  /*06d0*/  SHF.L.U32 R113, R92, 0x10, RZ ;  /* 0x000000105c717819 */ /* 0x001fe400000006ff */
        /* <DEDUP_REMOVED lines=9> */
[----:B------:R-:W-:Y:S01]  /*0770*/  PRMT R88, R95, 0x7632, R88 ;  /* 0x000076325f587816 */ /* 0x000fe20000000058 */
[----:B---3--:R-:W-:Y:S01]  /*0780*/  FADD.FTZ R121, -R119, R84 ;  /* 0x0000005477797221 */ /* 0x008fe20000010100 */
[----:B------:R-:W-:Y:S01]  /*0790*/  SHF.L.U32 R93, R95, 0x10, RZ ;  /* 0x000000105f5d7819 */ /* 0x000fe200000006ff */
[----:B------:R-:W-:Y:S01]  /*07a0*/  FADD.FTZ R95, -R119, R86 ;  /* 0x00000056775f7221 */ /* 0x000fe20000010100 */
[----:B------:R-:W-:Y:S01]  /*07b0*/  SHF.L.U32 R114, R114, 0x10, RZ ;  /* 0x0000001072727819 */ /* 0x000fe200000006ff */
[----:B------:R-:W-:Y:S01]  /*07c0*/  FADD.FTZ R38, R38, R115 ;  /* 0x0000007326267221 */ /* 0x000fe20000010000 */
[-C--:B------:R-:W-:Y:S01]  /*07d0*/  FFMA.FTZ R54, R117, R115.reuse, R54 ;  /* 0x0000007375367223 */ /* 0x080fe20000010036 */
[----:B------:R-:W-:Y:S01]  /*07e0*/  FMUL.FTZ R115, R22, R115 ;  /* 0x0000007316737220 */ /* 0x000fe20000410000 */
[----:B------:R-:W-:Y:S01]  /*07f0*/  FADD.FTZ R84, R89, R118 ;  /* 0x0000007659547221 */ /* 0x000fe20000010000 */
[----:B------:R-:W-:Y:S01]  /*0800*/  FFMA.FTZ R86, R120, R118, R91 ;  /* 0x0000007678567223 */ /* 0x000fe2000001005b */
[----:B-1----:R-:W-:Y:S01]  /*0810*/  SHF.L.U32 R111, R94, 0x10, RZ ;  /* 0x000000105e6f7819 */ /* 0x002fe200000006ff */
[----:B------:R-:W-:Y:S01]  /*0820*/  FADD.FTZ R36, R36, R113 ;  /* 0x0000007124247221 */ /* 0x000fe20000010000 */
[----:B------:R-:W-:Y:S01]  /*0830*/  FFMA.FTZ R52, R3, R113, R52 ;  /* 0x0000007103347223 */ /* 0x000fe20000010034 */
[----:B------:R-:W-:Y:S01]  /*0840*/  PRMT R90, R94, 0x7632, R90 ;  /* 0x000076325e5a7816 */ /* 0x000fe2000000005a */
[----:B------:R-:W-:Y:S01]  /*0850*/  FMUL.FTZ R113, R108, R121 ;  /* 0x000000796c717220 */ /* 0x000fe20000410000 */
        /* <DEDUP_REMOVED lines=35> */
.L_x_3881:
[----:B------:R-:W-:Y:S05]  /*0a90*/  BSYNC B0 ;  /* 0x0000000000007941 */ /* 0x000fea0003800000 */
.L_x_3880:
[----:B------:R-:W-:Y:S04]  /*0aa0*/  BSSY B0, `(.L_x_3882) ;  /* 0x0000056000007945 */ /* 0x000fe80003800000 */
[----:B------:R-:W-:Y:S05]  /*0ab0*/  @!P4 BRA `(.L_x_3883) ;  /* 0x000000040050c947 */ /* 0x000fea0003800000 */
[----:B------:R-:W0:Y:S01]  /*0ac0*/  LDC.64 R8, c[0x0][0x2b8] ;  /* 0x0000ae00ff087b82 */ /* 0x000e220000000a00 */
[----:B------:R-:W-:-:S04]  /*0ad0*/  LEA R98, P1, R121, UR10, 0x5 ;  /* 0x0000000a79627c11 */ /* 0x000fc8000f8228ff */
[----:B------:R-:W-:-:S05]  /*0ae0*/  LEA.HI.X R99, R121, UR11, RZ, 0x5, P1 ;  /* 0x0000000b79637c11 */ /* 0x000fca00088f2cff */
[----:B------:R-:W2:Y:S04]  /*0af0*/  LDG.E.128 R84, desc[UR4][R98.64] ;  /* 0x0000000462547981 */ /* 0x000ea8000c1e1d00 */
[----:B------:R-:W3:Y:S01]  /*0b00*/  LDG.E.128 R88, desc[UR4][R98.64+0x10] ;  /* 0x0000100462587981 */ /* 0x000ee2000c1e1d00 */
[----:B0-----:R-:W-:Y:S01]  /*0b10*/  IMAD.WIDE.U32 R8, R121, 0x10, R8 ;  /* 0x0000001079087825 */ /* 0x001fe200078e0008 */
[----:B------:R-:W-:-:S05]  /*0b20*/  ISETP.NE.U32.AND P1, PT, RZ, UR8, PT ;  /* 0x00000008ff007c0c */ /* 0x000fca000bf25070 */
[----:B------:R-:W4:Y:S01]  /*0b30*/  LDG.E.128 R8, desc[UR4][R8.64] ;  /* 0x0000000408087981 */ /* 0x000f22000c1e1d00 */
        /* <DEDUP_REMOVED lines=16> */
[----:B-----5:R-:W-:Y:S01]  /*0c40*/  FMUL.FTZ R98, R108, R85 ;  /* 0x000000556c627220 */ /* 0x020fe20000410000 */
[----:B----4-:R-:W-:-:S02]  /*0c50*/  PRMT R90, R8, 0x7632, R90 ;  /* 0x00007632085a7816 */ /* 0x010fc4000000005a */
[----:B0-----:R-:W-:Y:S02]  /*0c60*/  SHF.L.U32 R97, R8, 0x10, RZ ;  /* 0x0000001008617819 */ /* 0x001fe400000006ff */
[C---:B------:R-:W-:Y:S02]  /*0c70*/  PRMT R88, R9.reuse, 0x7632, R88 ;  /* 0x0000763209587816 */ /* 0x040fe40000000058 */
[----:B------:R-:W-:Y:S01]  /*0c80*/  SHF.L.U32 R119, R9, 0x10, RZ ;  /* 0x0000001009777819 */ /* 0x000fe200000006ff */
[----:B------:R-:W-:Y:S01]  /*0c90*/  FMUL.FTZ R9, R108, R105 ;  /* 0x000000696c097220 */ /* 0x000fe20000410000 */
[----:B------:R-:W-:Y:S01]  /*0ca0*/  SHF.L.U32 R90, R90, 0x10, RZ ;  /* 0x000000105a5a7819 */ /* 0x000fe200000006ff */
[-C--:B------:R-:W-:Y:S01]  /*0cb0*/  FMUL.FTZ R8, R28, R97.reuse ;  /* 0x000000611c087220 */ /* 0x080fe20000410000 */
[----:B------:R-:W-:Y:S01]  /*0cc0*/  FADD.FTZ R60, R60, R97 ;  /* 0x000000613c3c7221 */ /* 0x000fe20000010000 */
[----:B------:R-:W-:Y:S01]  /*0cd0*/  FFMA.FTZ R44, R9, R97, R44 ;  /* 0x00000061092c7223 */ /* 0x000fe2000001002c */
        /* <DEDUP_REMOVED lines=10> */
[C---:B------:R-:W-:Y:S01]  /*0d80*/  PRMT R84, R11.reuse, 0x7632, R84 ;  /* 0x000076320b547816 */ /* 0x040fe20000000054 */
[----:B------:R-:W-:Y:S01]  /*0d90*/  FFMA.FTZ R45, R98, R90, R45 ;  /* 0x0000005a622d7223 */ /* 0x000fe2000001002d */
[----:B------:R-:W-:Y:S01]  /*0da0*/  SHF.L.U32 R105, R11, 0x10, RZ ;  /* 0x000000100b697819 */ /* 0x000fe200000006ff */
        /* <DEDUP_REMOVED lines=21> */
[C---:B------:R-:W-:Y:S01]  /*0f00*/  FFMA.FTZ R85, R97.reuse, R96, R88 ;  /* 0x0000006061557223 */ /* 0x040fe20000010058 */
        /* <DEDUP_REMOVED lines=15> */
.L_x_3883:
[----:B------:R-:W-:Y:S05]  /*1000*/  BSYNC B0 ;  /* 0x0000000000007941 */ /* 0x000fea0003800000 */
.L_x_3882:
        /* <DEDUP_REMOVED lines=24> */
.L_x_3902:
        /* <DEDUP_REMOVED lines=39> */
[----:B------:R-:W-:Y:S01]  /*1400*/  MOV R86, R130 ;  /* 0x0000008200567202 */ /* 0x000fe20000000f00 */
[----:B------:R-:W-:-:S03]  /*1410*/  FFMA.FTZ R87, R116, R88, R89 ;  /* 0x0000005874577223 */ /* 0x000fc60000010059 */
[----:B------:R-:W-:Y:S01]  /*1420*/  LOP3.LUT P6, RZ, R86, 0xff, RZ, 0xc0, !PT ;  /* 0x000000ff56ff7812 */ /* 0x000fe200078cc0ff */
[----:B------:R-:W-:Y:S01]  /*1430*/  FADD.FTZ R87, R114, -R87 ;  /* 0x8000005772577221 */ /* 0x000fe20000010000 */
[----:B------:R-:W-:Y:S01]  /*1440*/  @P1 FADD.FTZ R85, R16, R85 ;  /* 0x0000005510551221 */ /* 0x000fe20000010000 */
[----:B------:R-:W-:-:S04]  /*1450*/  @P1 FADD.FTZ R84, R17, R84 ;  /* 0x0000005411541221 */ /* 0x000fc80000010000 */
[C---:B------:R-:W-:Y:S01]  /*1460*/  SEL R68, R85.reuse, R68, P2 ;  /* 0x0000004455447207 */ /* 0x040fe20001000000 */
[-C--:B------:R-:W-:Y:S01]  /*1470*/  FMUL.FTZ R85, R85, R109.reuse ;  /* 0x0000006d55557220 */ /* 0x080fe20000410000 */
[C---:B------:R-:W-:Y:S01]  /*1480*/  FMUL.FTZ R86, R84.reuse, R109 ;  /* 0x0000006d54567220 */ /* 0x040fe20000410000 */
[----:B------:R-:W-:Y:S02]  /*1490*/  SEL R69, R84, R69, P2 ;  /* 0x0000004554457207 */ /* 0x000fe40001000000 */
[----:B------:R-:W-:Y:S01]  /*14a0*/  FMUL.FTZ R85, R85, UR15 ;  /* 0x0000000f55557c20 */ /* 0x000fe20008410000 */
[----:B------:R-:W-:-:S04]  /*14b0*/  FMUL.FTZ R86, R86, UR15 ;  /* 0x0000000f56567c20 */ /* 0x000fc80008410000 */
[----:B------:R-:W-:Y:S02]  /*14c0*/  FSEL R85, R85, RZ, P6 ;  /* 0x000000ff55557208 */ /* 0x000fe40003000000 */
[----:B------:R-:W-:-:S04]  /*14d0*/  LOP3.LUT P6, RZ, R130, 0xff00, RZ, 0xc0, !PT ;  /* 0x0000ff0082ff7812 */ /* 0x000fc800078cc0ff */
[----:B------:R-:W-:Y:S02]  /*14e0*/  FSEL R86, R86, RZ, P6 ;  /* 0x000000ff56567208 */ /* 0x000fe40003000000 */
[----:B------:R-:W-:Y:S02]  /*14f0*/  LOP3.LUT P6, RZ, R130, 0xff0000, RZ, 0xc0, !PT ;  /* 0x00ff000082ff7812 */ /* 0x000fe400078cc0ff */
[----:B------:R-:W-:Y:S01]  /*1500*/  F2FP.BF16.F32.PACK_AB R84, R86, R85 ;  /* 0x000000555654723e */ /* 0x000fe200000010ff */
[----:B------:R-:W-:-:S04]  /*1510*/  FFMA.FTZ R86, R117, R88, R89 ;  /* 0x0000005875567223 */ /* 0x000fc80000010059 */
        /* <DEDUP_REMOVED lines=10> */
[----:B------:R-:W-:-:S05]  /*15c0*/  FMUL.FTZ R85, R85, UR15 ;  /* 0x0000000f55557c20 */ /* 0x000fca0008410000 */
[----:B------:R-:W-:Y:S02]  /*15d0*/  FSEL R85, R85, RZ, P6 ;  /* 0x000000ff55557208 */ /* 0x000fe40003000000 */
[----:B------:R-:W-:-:S04]  /*15e0*/  LOP3.LUT P6, RZ, R130, 0xff000000, RZ, 0xc0, !PT ;  /* 0xff00000082ff7812 */ /* 0x000fc800078cc0ff */
[----:B------:R-:W-:Y:S02]  /*15f0*/  FSEL R86, R86, RZ, P6 ;  /* 0x000000ff56567208 */ /* 0x000fe40003000000 */
[----:B------:R-:W-:Y:S02]  /*1600*/  LOP3.LUT P6, RZ, R131, 0xff, RZ, 0xc0, !PT ;  /* 0x000000ff83ff7812 */ /* 0x000fe400078cc0ff */
[----:B------:R-:W-:Y:S01]  /*1610*/  F2FP.BF16.F32.PACK_AB R85, R86, R85 ;  /* 0x000000555655723e */ /* 0x000fe200000010ff */
[----:B------:R-:W-:-:S04]  /*1620*/  FFMA.FTZ R86, R113, R88, R89 ;  /* 0x0000005871567223 */ /* 0x000fc80000010059 */
[----:B------:R-:W-:Y:S01]  /*1630*/  FADD.FTZ R87, R111, -R86 ;  /* 0x800000566f577221 */ /* 0x000fe20000010000 */
[----:B------:R-:W-:Y:S01]  /*1640*/  FMUL.FTZ R86, R108, R91 ;  /* 0x0000005b6c567220 */ /* 0x000fe20000410000 */
[----:B------:R-:W-:Y:S02]  /*1650*/  FFMA.FTZ R91, R94, R88, R89 ;  /* 0x000000585e5b7223 */ /* 0x000fe40000010059 */
[----:B------:R-:W-:Y:S01]  /*1660*/  FMUL.FTZ R87, R108, R87 ;  /* 0x000000576c577220 */ /* 0x000fe20000410000 */
[----:B------:R-:W-:Y:S01]  /*1670*/  @P1 FADD.FTZ R86, R13, R86 ;  /* 0x000000560d561221 */ /* 0x000fe20000010000 */
[----:B------:R-:W-:Y:S02]  /*1680*/  FADD.FTZ R91, R92, -R91 ;  /* 0x8000005b5c5b7221 */ /* 0x000fe40000010000 */
[----:B------:R-:W-:Y:S02]  /*1690*/  @P1 FADD.FTZ R87, R12, R87 ;  /* 0x000000570c571221 */ /* 0x000fe40000010000 */
[C---:B------:R-:W-:Y:S01]  /*16a0*/  SEL R73, R86.reuse, R73, P2 ;  /* 0x0000004956497207 */ /* 0x040fe20001000000 */
[----:B------:R-:W-:Y:S01]  /*16b0*/  FMUL.FTZ R86, R86, R109 ;  /* 0x0000006d56567220 */ /* 0x000fe20000410000 */
[----:B------:R-:W-:Y:S01]  /*16c0*/  FMUL.FTZ R124, R108, R91 ;  /* 0x0000005b6c7c7220 */ /* 0x000fe20000410000 */
[C---:B------:R-:W-:Y:S01]  /*16d0*/  SEL R72, R87.reuse, R72, P2 ;  /* 0x0000004857487207 */ /* 0x040fe20001000000 */
[----:B------:R-:W-:Y:S01]  /*16e0*/  FMUL.FTZ R87, R87, R109 ;  /* 0x0000006d57577220 */ /* 0x000fe20000410000 */
[----:B------:R-:W-:Y:S01]  /*16f0*/  FMUL.FTZ R90, R86, UR15 ;  /* 0x0000000f565a7c20 */ /* 0x000fe20008410000 */
[----:B------:R-:W-:-:S02]  /*1700*/  @P1 FADD.FTZ R124, R15, R124 ;  /* 0x0000007c0f7c1221 */ /* 0x000fc40000010000 */
[----:B------:R-:W-:-:S03]  /*1710*/  FMUL.FTZ R87, R87, UR15 ;  /* 0x0000000f57577c20 */ /* 0x000fc60008410000 */
[C---:B------:R-:W-:Y:S01]  /*1720*/  SEL R75, R124.reuse, R75, P2 ;  /* 0x0000004b7c4b7207 */ /* 0x040fe20001000000 */
[----:B------:R-:W-:Y:S01]  /*1730*/  FMUL.FTZ R124, R124, R109 ;  /* 0x0000006d7c7c7220 */ /* 0x000fe20000410000 */
[----:B------:R-:W-:Y:S02]  /*1740*/  FSEL R86, R87, RZ, P6 ;  /* 0x000000ff57567208 */ /* 0x000fe40003000000 */
[----:B------:R-:W-:Y:S01]  /*1750*/  LOP3.LUT P6, RZ, R131, 0xff00, RZ, 0xc0, !PT ;  /* 0x0000ff0083ff7812 */ /* 0x000fe200078cc0ff */
[----:B------:R-:W-:-:S03]  /*1760*/  FMUL.FTZ R124, R124, UR15 ;  /* 0x0000000f7c7c7c20 */ /* 0x000fc60008410000 */
[----:B------:R-:W-:Y:S01]  /*1770*/  FSEL R87, R90, RZ, P6 ;  /* 0x000000ff5a577208 */ /* 0x000fe20003000000 */
[----:B------:R-:W-:-:S03]  /*1780*/  FFMA.FTZ R90, R95, R88, R89 ;  /* 0x000000585f5a7223 */ /* 0x000fc60000010059 */
[----:B------:R-:W-:Y:S01]  /*1790*/  F2FP.BF16.F32.PACK_AB R86, R87, R86 ;  /* 0x000000565756723e */ /* 0x000fe200000010ff */
[----:B------:R-:W-:Y:S02]  /*17a0*/  FADD.FTZ R87, R93, -R90 ;  /* 0x8000005a5d577221 */ /* 0x000fe40000010000 */
[----:B------:R-:W0:Y:S02]  /*17b0*/  @P2 LDC.64 R90, c[0x0][0x308] ;  /* 0x0000c200ff5a2b82 */ /* 0x000e240000000a00 */
[----:B------:R-:W-:-:S04]  /*17c0*/  FMUL.FTZ R87, R108, R87 ;  /* 0x000000576c577220 */ /* 0x000fc80000410000 */
        /* <DEDUP_REMOVED lines=16> */
.L_x_3886:
[----:B------:R-:W-:Y:S05]  /*18d0*/  BSYNC B0 ;  /* 0x0000000000007941 */ /* 0x000fea0003800000 */
.L_x_3885:
[----:B------:R-:W-:Y:S04]  /*18e0*/  BSSY B0, `(.L_x_3887) ;  /* 0x000005a000007945 */ /* 0x000fe80003800000 */
[----:B------:R-:W-:Y:S05]  /*18f0*/  @!P4 BRA `(.L_x_3888) ;  /* 0x000000040060c947 */ /* 0x000fea0003800000 */
[----:B------:R-:W-:Y:S01]  /*1900*/  ISETP.NE.U32.AND P1, PT, RZ, UR8, PT ;  /* 0x00000008ff007c0c */ /* 0x000fe2000bf25070 */
[-CC-:B0-----:R-:W-:Y:S01]  /*1910*/  FFMA.FTZ R85, R9, R88.reuse, R89.reuse ;  /* 0x0000005809557223 */ /* 0x181fe20000010059 */
[----:B------:R-:W-:Y:S01]  /*1920*/  FFMA.FTZ R84, R98, R88, R89 ;  /* 0x0000005862547223 */ /* 0x000fe20000010059 */
[----:B------:R-:W-:Y:S02]  /*1930*/  ISETP.NE.U32.AND P2, PT, RZ, UR16, PT ;  /* 0x00000010ff007c0c */ /* 0x000fe4000bf45070 */
[----:B------:R-:W-:Y:S01]  /*1940*/  ISETP.NE.AND.EX P1, PT, RZ, UR9, PT, P1 ;  /* 0x00000009ff007c0c */ /* 0x000fe2000bf25310 */
[----:B------:R-:W-:Y:S01]  /*1950*/  FADD.FTZ R85, R8, -R85 ;  /* 0x8000005508557221 */ /* 0x000fe20000010000 */
[----:B------:R-:W-:Y:S01]  /*1960*/  FADD.FTZ R87, R101, -R84 ;  /* 0x8000005465577221 */ /* 0x000fe20000010000 */
[----:B------:R-:W-:Y:S02]  /*1970*/  ISETP.NE.AND.EX P2, PT, RZ, UR17, PT, P2 ;  /* 0x00000011ff007c0c */ /* 0x000fe4000bf45320 */
[C---:B-----5:R-:W-:Y:S01]  /*1980*/  FMUL.FTZ R85, R108.reuse, R85 ;  /* 0x000000556c557220 */ /* 0x060fe20000410000 */
[----:B------:R-:W-:Y:S01]  /*1990*/  FMUL.FTZ R84, R108, R87 ;  /* 0x000000576c547220 */ /* 0x000fe20000410000 */
[----:B------:R-:W-:-:S04]  /*19a0*/  MOV R86, R126 ;  /* 0x0000007e00567202 */ /* 0x000fc80000000f00 */
[----:B------:R-:W-:Y:S02]  /*19b0*/  LOP3.LUT P6, RZ, R86, 0xff, RZ, 0xc0, !PT ;  /* 0x000000ff56ff7812 */ /* 0x000fe400078cc0ff */
        /* <DEDUP_REMOVED lines=24> */
[----:B------:R-:W-:Y:S01]  /*1b40*/  FMUL.FTZ R85, R85, R109 ;  /* 0x0000006d55557220 */ /* 0x000fe20000410000 */
[C---:B------:R-:W-:Y:S01]  /*1b50*/  SEL R71, R86.reuse, R71, P2 ;  /* 0x0000004756477207 */ /* 0x040fe20001000000 */
[----:B------:R-:W-:Y:S01]  /*1b60*/  FMUL.FTZ R86, R86, R109 ;  /* 0x0000006d56567220 */ /* 0x000fe20000410000 */
[----:B------:R-:W-:Y:S01]  /*1b70*/  FMUL.FTZ R87, R108, R87 ;  /* 0x000000576c577220 */ /* 0x000fe20000410000 */
[----:B------:R-:W-:Y:S02]  /*1b80*/  FMUL.FTZ R85, R85, UR15 ;  /* 0x0000000f55557c20 */ /* 0x000fe40008410000 */
[----:B------:R-:W-:Y:S01]  /*1b90*/  FMUL.FTZ R86, R86, UR15 ;  /* 0x0000000f56567c20 */ /* 0x000fe20008410000 */
[----:B------:R-:W-:Y:S02]  /*1ba0*/  @P1 FADD.FTZ R87, R80, R87 ;  /* 0x0000005750571221 */ /* 0x000fe40000010000 */
[----:B------:R-:W-:-:S02]  /*1bb0*/  FSEL R85, R85, RZ, P6 ;  /* 0x000000ff55557208 */ /* 0x000fc40003000000 */
[----:B------:R-:W-:Y:S02]  /*1bc0*/  LOP3.LUT P6, RZ, R126, 0xff000000, RZ, 0xc0, !PT ;  /* 0xff0000007eff7812 */ /* 0x000fe400078cc0ff */
[C---:B------:R-:W-:Y:S01]  /*1bd0*/  SEL R72, R87.reuse, R72, P2 ;  /* 0x0000004857487207 */ /* 0x040fe20001000000 */
[----:B------:R-:W-:Y:S01]  /*1be0*/  FMUL.FTZ R87, R87, R109 ;  /* 0x0000006d57577220 */ /* 0x000fe20000410000 */
[----:B------:R-:W-:Y:S02]  /*1bf0*/  FSEL R86, R86, RZ, P6 ;  /* 0x000000ff56567208 */ /* 0x000fe40003000000 */
[----:B------:R-:W-:Y:S01]  /*1c00*/  LOP3.LUT P6, RZ, R127, 0xff, RZ, 0xc0, !PT ;  /* 0x000000ff7fff7812 */ /* 0x000fe200078cc0ff */
[----:B------:R-:W-:Y:S01]  /*1c10*/  FMUL.FTZ R87, R87, UR15 ;  /* 0x0000000f57577c20 */ /* 0x000fe20008410000 */
[----:B------:R-:W-:Y:S01]  /*1c20*/  F2FP.BF16.F32.PACK_AB R85, R86, R85 ;  /* 0x000000555655723e */ /* 0x000fe200000010ff */
[----:B------:R-:W-:-:S04]  /*1c30*/  FFMA.FTZ R86, R104, R88, R89 ;  /* 0x0000005868567223 */ /* 0x000fc80000010059 */
[----:B------:R-:W-:-:S04]  /*1c40*/  FADD.FTZ R91, R105, -R86 ;  /* 0x80000056695b7221 */ /* 0x000fc80000010000 */
[----:B------:R-:W-:-:S04]  /*1c50*/  FMUL.FTZ R86, R108, R91 ;  /* 0x0000005b6c567220 */ /* 0x000fc80000410000 */
[----:B------:R-:W-:-:S05]  /*1c60*/  @P1 FADD.FTZ R86, R81, R86 ;  /* 0x0000005651561221 */ /* 0x000fca0000010000 */
[C---:B------:R-:W-:Y:S01]  /*1c70*/  SEL R73, R86.reuse, R73, P2 ;  /* 0x0000004956497207 */ /* 0x040fe20001000000 */
[----:B------:R-:W-:-:S04]  /*1c80*/  FMUL.FTZ R86, R86, R109 ;  /* 0x0000006d56567220 */ /* 0x000fc80000410000 */
[----:B------:R-:W-:Y:S01]  /*1c90*/  FMUL.FTZ R90, R86, UR15 ;  /* 0x0000000f565a7c20 */ /* 0x000fe20008410000 */
[----:B------:R-:W-:Y:S02]  /*1ca0*/  FSEL R86, R87, RZ, P6 ;  /* 0x000000ff57567208 */ /* 0x000fe40003000000 */
[----:B------:R-:W-:-:S04]  /*1cb0*/  LOP3.LUT P6, RZ, R127, 0xff00, RZ, 0xc0, !PT ;  /* 0x0000ff007fff7812 */ /* 0x000fc800078cc0ff */
[----:B------:R-:W-:-:S04]  /*1cc0*/  FSEL R87, R90, RZ, P6 ;  /* 0x000000ff5a577208 */ /* 0x000fc80003000000 */
[----:B------:R-:W-:Y:S01]  /*1cd0*/  F2FP.BF16.F32.PACK_AB R86, R87, R86 ;  /* 0x000000565756723e */ /* 0x000fe200000010ff */
[-CC-:B------:R-:W-:Y:S01]  /*1ce0*/  FFMA.FTZ R87, R99, R88.reuse, R89.reuse ;  /* 0x0000005863577223 */ /* 0x180fe20000010059 */
[----:B------:R-:W-:-:S03]  /*1cf0*/  FFMA.FTZ R88, R106, R88, R89 ;  /* 0x000000586a587223 */ /* 0x000fc60000010059 */
[----:B------:R-:W-:Y:S01]  /*1d00*/  FADD.FTZ R87, R100, -R87 ;  /* 0x8000005764577221 */ /* 0x000fe20000010000 */
[----:B------:R-:W-:-:S03]  /*1d10*/  FADD.FTZ R89, R107, -R88 ;  /* 0x800000586b597221 */ /* 0x000fc60000010000 */
[C---:B------:R-:W-:Y:S01]  /*1d20*/  FMUL.FTZ R87, R108.reuse, R87 ;  /* 0x000000576c577220 */ /* 0x040fe20000410000 */
[----:B------:R-:W-:Y:S02]  /*1d30*/  FMUL.FTZ R108, R108, R89 ;  /* 0x000000596c6c7220 */ /* 0x000fe40000410000 */
[----:B------:R-:W0:Y:S01]  /*1d40*/  @P2 LDC.64 R88, c[0x0][0x308] ;  /* 0x0000c200ff582b82 */ /* 0x000e220000000a00 */
[----:B------:R-:W-:Y:S01]  /*1d50*/  @P1 FADD.FTZ R87, R82, R87 ;  /* 0x0000005752571221 */ /* 0x000fe20000010000 */
[----:B------:R-:W-:Y:S01]  /*1d60*/  @P1 FADD.FTZ R108, R83, R108 ;  /* 0x0000006c536c1221 */ /* 0x000fe20000010000 */
[----:B------:R-:W-:-:S03]  /*1d70*/  LOP3.LUT P1, RZ, R127, 0xff0000, RZ, 0xc0, !PT ;  /* 0x00ff00007fff7812 */ /* 0x000fc6000782c0ff */
[C---:B------:R-:W-:Y:S01]  /*1d80*/  SEL R74, R87.reuse, R74, P2 ;  /* 0x0000004a574a7207 */ /* 0x040fe20001000000 */
[----:B------:R-:W-:Y:S01]  /*1d90*/  FMUL.FTZ R87, R87, R109 ;  /* 0x0000006d57577220 */ /* 0x000fe20000410000 */
[C---:B------:R-:W-:Y:S01]  /*1da0*/  SEL R75, R108.reuse, R75, P2 ;  /* 0x0000004b6c4b7207 */ /* 0x040fe20001000000 */
[----:B------:R-:W-:Y:S02]  /*1db0*/  FMUL.FTZ R109, R108, R109 ;  /* 0x0000006d6c6d7220 */ /* 0x000fe40000410000 */
[----:B------:R-:W-:Y:S02]  /*1dc0*/  FMUL.FTZ R87, R87, UR15 ;  /* 0x0000000f57577c20 */ /* 0x000fe40008410000 */
[----:B------:R-:W-:-:S03]  /*1dd0*/  FMUL.FTZ R109, R109, UR15 ;  /* 0x0000000f6d6d7c20 */ /* 0x000fc60008410000 */
        /* <DEDUP_REMOVED lines=10> */
.L_x_3888:
[----:B------:R-:W-:Y:S05]  /*1e80*/  BSYNC B0 ;  /* 0x0000000000007941 */ /* 0x000fea0003800000 */
.L_x_3887:
[----:B------:R-:W-:Y:S02]  /*1e90*/  IADD3 R5, R5, UR18, RZ ;  /* 0x0000001205057c10 */ /* 0x000fe4000fffe0ff */
[----:B------:R-:W-:Y:S02]  /*1ea0*/  SEL R7, RZ, 0x1, P5 ;  /* 0x00000001ff077807 */ /* 0x000fe40002800000 */
[----:B------:R-:W-:-:S13]  /*1eb0*/  ISETP.GE.AND P1, PT, R5, UR19, PT ;  /* 0x0000001305007c0c */ /* 0x000fda000bf26270 */
[----:B------:R-:W-:Y:S05]  /*1ec0*/  @!P1 BRA `(.L_x_3889) ;  /* 0xffffffe400309947 */ /* 0x000fea000383ffff */
.L_x_3879:
        /* <DEDUP_REMOVED lines=15> */
.L_x_3891:
[----:B------:R-:W-:Y:S05]  /*1fc0*/  BSYNC B0 ;  /* 0x0000000000007941 */ /* 0x000fea0003800000 */
.L_x_3890:
        /* <DEDUP_REMOVED lines=10> */
.L_x_3884:
[----:B------:R-:W-:Y:S01]  /*2070*/  HFMA2.MMA R88, -RZ, RZ, 0, 9.5367431640625e-07 ;  /* 0x00000010ff587435 */ /* 0x000fe200000001ff */
[----:B------:R-:W-:Y:S02]  /*2080*/  MOV R87, 0x1f ;  /* 0x0000001f00577802 */ /* 0x000fe40000000f00 */
[----:B------:R-:W-:-:S08]  /*2090*/  MOV R86, 0xffffffff ;  /* 0xffffffff00567802 */ /* 0x000fd00000000f00 */
[----:B-----5:R-:W-:Y:S05]  /*20a0*/  WARPSYNC.COLLECTIVE R86, `(.L_x_3892) ;  /* 0x0000000056087348 */ /* 0x020fea0003c00000 */
[----:B------:R0:W1:Y:S02]  /*20b0*/  SHFL.DOWN P6, R119, R123, R88, R87 ;  /* 0x080000587b777389 */ /* 0x00006400000c0057 */
[----:B01---5:R-:W-:Y:S01]  /*20c0*/  ENDCOLLECTIVE ;  /* 0x000000000000791b */ /* 0x023fe20003800000 */
.L_x_3892:
[----:B------:R-:W-:Y:S01]  /*20d0*/  FADD.FTZ R89, R119, R123 ;  /* 0x0000007b77597221 */ /* 0x000fe20000010000 */
[----:B------:R-:W-:-:S07]  /*20e0*/  MOV R123, R124 ;  /* 0x0000007c007b7202 */ /* 0x000fce0000000f00 */
[----:B------:R-:W-:Y:S05]  /*20f0*/  WARPSYNC.COLLECTIVE R86, `(.L_x_3893) ;  /* 0x0000000056087348 */ /* 0x000fea0003c00000 */
[----:B------:R0:W1:Y:S02]  /*2100*/  SHFL.DOWN P6, R119, R123, R88, R87 ;  /* 0x080000587b777389 */ /* 0x00006400000c0057 */
[----:B01----:R-:W-:Y:S01]  /*2110*/  ENDCOLLECTIVE ;  /* 0x000000000000791b */ /* 0x003fe20003800000 */
.L_x_3893:
[----:B------:R-:W-:Y:S01]  /*2120*/  HFMA2.MMA R88, -RZ, RZ, 0, 4.76837158203125e-07 ;  /* 0x00000008ff587435 */ /* 0x000fe200000001ff */
[----:B------:R-:W-:Y:S01]  /*2130*/  MOV R123, R89 ;  /* 0x00000059007b7202 */ /* 0x000fe20000000f00 */
[----:B------:R-:W-:-:S09]  /*2140*/  FADD.FTZ R90, R119, R124 ;  /* 0x0000007c775a7221 */ /* 0x000fd20000010000 */
[----:B------:R-:W-:Y:S05]  /*2150*/  WARPSYNC.COLLECTIVE R86, `(.L_x_3894) ;  /* 0x0000000056087348 */ /* 0x000fea0003c00000 */
[----:B------:R0:W1:Y:S02]  /*2160*/  SHFL.DOWN P6, R119, R123, R88, R87 ;  /* 0x080000587b777389 */ /* 0x00006400000c0057 */
[----:B01----:R-:W-:Y:S01]  /*2170*/  ENDCOLLECTIVE ;  /* 0x000000000000791b */ /* 0x003fe20003800000 */
.L_x_3894:
[----:B------:R-:W-:Y:S01]  /*2180*/  MOV R123, R90 ;  /* 0x0000005a007b7202 */ /* 0x000fe20000000f00 */
[----:B------:R-:W-:-:S07]  /*2190*/  FADD.FTZ R91, R89, R119 ;  /* 0x00000077595b7221 */ /* 0x000fce0000010000 */
[----:B------:R-:W-:Y:S05]  /*21a0*/  WARPSYNC.COLLECTIVE R86, `(.L_x_3895) ;  /* 0x0000000056087348 */ /* 0x000fea0003c00000 */
[----:B------:R0:W1:Y:S02]  /*21b0*/  SHFL.DOWN P6, R119, R123, R88, R87 ;  /* 0x080000587b777389 */ /* 0x00006400000c0057 */
[----:B01----:R-:W-:Y:S01]  /*21c0*/  ENDCOLLECTIVE ;  /* 0x000000000000791b */ /* 0x003fe20003800000 */
.L_x_3895:
[----:B------:R-:W-:Y:S01]  /*21d0*/  HFMA2.MMA R88, -RZ, RZ, 0, 2.384185791015625e-07 ;  /* 0x00000004ff587435 */ /* 0x000fe200000001ff */
[----:B------:R-:W-:Y:S01]  /*21e0*/  MOV R123, R91 ;  /* 0x0000005b007b7202 */ /* 0x000fe20000000f00 */
[----:B------:R-:W-:-:S09]  /*21f0*/  FADD.FTZ R121, R90, R119 ;  /* 0x000000775a797221 */ /* 0x000fd20000010000 */
[----:B------:R-:W-:Y:S05]  /*2200*/  WARPSYNC.COLLECTIVE R86, `(.L_x_3896) ;  /* 0x0000000056087348 */ /* 0x000fea0003c00000 */
[----:B------:R0:W1:Y:S02]  /*2210*/  SHFL.DOWN P6, R119, R123, R88, R87 ;  /* 0x080000587b777389 */ /* 0x00006400000c0057 */
[----:B01----:R-:W-:Y:S01]  /*2220*/  ENDCOLLECTIVE ;  /* 0x000000000000791b */ /* 0x003fe20003800000 */
.L_x_3896:
[----:B------:R-:W-:Y:S01]  /*2230*/  MOV R123, R121 ;  /* 0x00000079007b7202 */ /* 0x000fe20000000f00 */
[----:B------:R-:W-:-:S07]  /*2240*/  FADD.FTZ R125, R91, R119 ;  /* 0x000000775b7d7221 */ /* 0x000fce0000010000 */
[----:B------:R-:W-:Y:S05]  /*2250*/  WARPSYNC.COLLECTIVE R86, `(.L_x_3897) ;  /* 0x0000000056087348 */ /* 0x000fea0003c00000 */
[----:B------:R0:W1:Y:S02]  /*2260*/  SHFL.DOWN P6, R119, R123, R88, R87 ;  /* 0x080000587b777389 */ /* 0x00006400000c0057 */
[----:B01----:R-:W-:Y:S01]  /*2270*/  ENDCOLLECTIVE ;  /* 0x000000000000791b */ /* 0x003fe20003800000 */
.L_x_3897:
[----:B------:R-:W-:Y:S01]  /*2280*/  HFMA2.MMA R88, -RZ, RZ, 0, 1.1920928955078125e-07 ;  /* 0x00000002ff587435 */ /* 0x000fe200000001ff */
[----:B------:R-:W-:Y:S01]  /*2290*/  MOV R123, R125 ;  /* 0x0000007d007b7202 */ /* 0x000fe20000000f00 */
[----:B------:R-:W-:-:S09]  /*22a0*/  FADD.FTZ R128, R121, R119 ;  /* 0x0000007779807221 */ /* 0x000fd20000010000 */
[----:B------:R-:W-:Y:S05]  /*22b0*/  WARPSYNC.COLLECTIVE R86, `(.L_x_3898) ;  /* 0x0000000056087348 */ /* 0x000fea0003c00000 */
[----:B------:R0:W1:Y:S02]  /*22c0*/  SHFL.DOWN P6, R119, R123, R88, R87 ;  /* 0x080000587b777389 */ /* 0x00006400000c0057 */
[----:B01----:R-:W-:Y:S01]  /*22d0*/  ENDCOLLECTIVE ;  /* 0x000000000000791b */ /* 0x003fe20003800000 */
.L_x_3898:
[----:B------:R-:W-:Y:S01]  /*22e0*/  MOV R123, R128 ;  /* 0x00000080007b7202 */ /* 0x000fe20000000f00 */
[----:B------:R-:W-:-:S07]  /*22f0*/  FADD.FTZ R124, R125, R119 ;  /* 0x000000777d7c7221 */ /* 0x000fce0000010000 */
[----:B------:R-:W-:Y:S05]  /*2300*/  WARPSYNC.COLLECTIVE R86, `(.L_x_3899) ;  /* 0x0000000056087348 */ /* 0x000fea0003c00000 */
[----:B------:R0:W1:Y:S02]  /*2310*/  SHFL.DOWN P6, R119, R123, R88, R87 ;  /* 0x080000587b777389 */ /* 0x00006400000c0057 */
[----:B01----:R-:W-:Y:S01]  /*2320*/  ENDCOLLECTIVE ;  /* 0x000000000000791b */ /* 0x003fe20003800000 */
.L_x_3899:
[----:B------:R-:W-:Y:S01]  /*2330*/  HFMA2.MMA R88, -RZ, RZ, 0, 5.9604644775390625e-08 ;  /* 0x00000001ff587435 */ /* 0x000fe200000001ff */
[----:B------:R-:W-:Y:S01]  /*2340*/  MOV R123, R124 ;  /* 0x0000007c007b7202 */ /* 0x000fe20000000f00 */
[----:B------:R-:W-:-:S09]  /*2350*/  FADD.FTZ R89, R128, R119 ;  /* 0x0000007780597221 */ /* 0x000fd20000010000 */
[----:B------:R-:W-:Y:S05]  /*2360*/  WARPSYNC.COLLECTIVE R86, `(.L_x_3900) ;  /* 0x0000000056087348 */ /* 0x000fea0003c00000 */
[----:B------:R0:W1:Y:S02]  /*2370*/  SHFL.DOWN P6, R119, R123, R88, R87 ;  /* 0x080000587b777389 */ /* 0x00006400000c0057 */
[----:B01----:R-:W-:Y:S01]  /*2380*/  ENDCOLLECTIVE ;  /* 0x000000000000791b */ /* 0x003fe20003800000 */
.L_x_3900:
[----:B------:R-:W-:Y:S02]  /*2390*/  MOV R123, R89 ;  /* 0x00000059007b7202 */ /* 0x000fe40000000f00 */
[----:B------:R-:W-:-:S07]  /*23a0*/  MOV R129, R119 ;  /* 0x0000007700817202 */ /* 0x000fce0000000f00 */
[----:B------:R-:W-:Y:S05]  /*23b0*/  WARPSYNC.COLLECTIVE R86, `(.L_x_3901) ;  /* 0x0000000056087348 */ /* 0x000fea0003c00000 */
[----:B------:R0:W1:Y:S02]  /*23c0*/  SHFL.DOWN P6, R119, R123, R88, R87 ;  /* 0x080000587b777389 */ /* 0x00006400000c0057 */
[----:B01----:R-:W-:Y:S01]  /*23d0*/  ENDCOLLECTIVE ;  /* 0x000000000000791b */ /* 0x003fe20003800000 */
.L_x_3901:
[----:B------:R-:W-:Y:S05]  /*23e0*/  BRA `(.L_x_3902) ;  /* 0xffffffec00687947 */ /* 0x000fea000383ffff */
.L_x_3903:
        /* <DEDUP_REMOVED lines=9> */
.L_x_8766:


//--------------------- .text._ZN10layer_norm13ln_bwd_kernelINS_13Kernel_traitsIf13__nv_bfloat16fS2_fjLj2048ELj1ELj1ELj4ELj16ENS_18Kernel_traits_baseILj2048EfS2_fS2_fjLj128EEEEELb1ELb0ELb0ELb1EEEvNS_9BwdParamsE --------------------------
	.section	.text._ZN10layer_norm13ln_bwd_kernelINS_13Kernel_traitsIf13__nv_bfloat16fS2_fjLj2048ELj1ELj1ELj4ELj16ENS_18Kernel_traits_baseILj2048EfS2_fS2_fjLj128EEEEELb1ELb0ELb0ELb1EEEvNS_9BwdParamsE,"ax",@progbits
	.align	128
        .global         _ZN10layer_norm13ln_bwd_kernelINS_13Kernel_traitsIf13__nv_bfloat16fS2_fjLj2048ELj1ELj1ELj4ELj16ENS_18Kernel_traits_baseILj2048EfS2_fS2_fjLj128EEEEELb1ELb0ELb0ELb1EEEvNS_9BwdParamsE
        .type           _ZN10layer_norm13ln_bwd_kernelINS_13Kernel_traitsIf13__nv_bfloat16fS2_fjLj2048ELj1ELj1ELj4ELj16ENS_18Kernel_traits_baseILj2048EfS2_fS2_fjLj128EEEEELb1ELb0ELb0ELb1EEEvNS_9BwdParamsE,@function
        .size           _ZN10layer_norm13ln_bwd_kernelINS_13Kernel_traitsIf13__nv_bfloat16fS2_fjLj2048ELj1ELj1ELj4ELj16ENS_18Kernel_traits_baseILj2048EfS2_fS2_fjLj128EEEEELb1ELb0ELb0ELb1EEEvNS_9BwdParamsE,(.L_x_8767 - _ZN10layer_norm13ln_bwd_kernelINS_13Kernel_traitsIf13__nv_bfloat16fS2_fjLj2048ELj1ELj1ELj4ELj16ENS_18Kernel_traits_baseILj2048EfS2_fS2_fjLj128EEEEELb1ELb0ELb0ELb1EEEvNS_9BwdParamsE)
        .other          _ZN10layer_norm13ln_bwd_kernelINS_13Kernel_traitsIf13__nv_bfloat16fS2_fjLj2048ELj1ELj1ELj4ELj16ENS_18Kernel_traits_baseILj2048EfS2_fS2_fjLj128EEEEELb1ELb0ELb0ELb1EEEvNS_9BwdParamsE,@"STO_CUDA_ENTRY STV_DEFAULT"
_ZN10layer_norm13ln_bwd_kernelINS_13Kernel_traitsIf13__nv_bfloat16fS2_fjLj2048ELj1ELj1ELj4ELj16ENS_18Kernel_traits_baseILj2048EfS2_fS2_fjLj128EEEEELb1ELb0ELb0ELb1EEEvNS_9BwdParamsE:
.text._ZN10layer_norm13ln_bwd_kernelINS_13Kernel_traitsIf13__nv_bfloat16fS2_fjLj2048ELj1ELj1ELj4ELj16ENS_18Kernel_traits_baseILj2048EfS2_fS2_fjLj128EEEEELb1ELb0ELb0ELb1EEEvNS_9BwdParamsE:
        /* <DEDUP_REMOVED lines=32> */
.L_x_3904:
[----:B------:R-:W0:Y:S01]  /*0200*/  LDC.64 R2, c[0x0][0x260] ;  /* 0x00009800ff027b82 */ /* 0x000e220000000a00 */
[----:B------:R-:W-:Y:S02]  /*0210*/  ULDC.64 UR4, c[0x0][0x270] ;  /* 0x00009c0000047ab9 */ /* 0x000fe40000000a00 */
[----:B------:R-:W-:Y:S01]  /*0220*/  ISETP.NE.U32.AND P0, PT, RZ, UR4, PT ;  /* 0x00000004ff007c0c */ /* 0x000fe2000bf05070 */
[----:B------:R-:W-:Y:S02]  /*0230*/  HFMA2.MMA R106, -RZ, RZ, 0, 5.9604644775390625e-08 ;  /* 0x00000001ff6a7435 */ /* 0x000fe400000001ff */
[----:B------:R-:W-:Y:S02]  /*0240*/  HFMA2.MMA R91, -RZ, RZ, 0, 0 ;  /* 0x00000000ff5b7435 */ /* 0x000fe400000001ff */
[----:B------:R-:W-:Y:S01]  /*0250*/  HFMA2.MMA R100, -RZ, RZ, 0, 0 ;  /* 0x00000000ff647435 */ /* 0x000fe200000001ff */
[----:B------:R-:W-:Y:S02]  /*0260*/  ISETP.NE.AND.EX P0, PT, RZ, UR5, PT, P0 ;  /* 0x00000005ff007c0c */ /* 0x000fe4000bf05300 */
[----:B------:R-:W-:-:S02]  /*0270*/  CS2R R86, SRZ ;  /* 0x0000000000567805 */ /* 0x000fc4000001ff00 */
[----:B------:R-:W-:Y:S02]  /*0280*/  MOV R88, RZ ;  /* 0x000000ff00587202 */ /* 0x000fe40000000f00 */
[----:B------:R-:W-:Y:S02]  /*0290*/  CS2R R84, SRZ ;  /* 0x0000000000547805 */ /* 0x000fe4000001ff00 */
[----:B------:R-:W-:Y:S02]  /*02a0*/  CS2R R82, SRZ ;  /* 0x0000000000527805 */ /* 0x000fe4000001ff00 */
[----:B------:R-:W-:Y:S02]  /*02b0*/  CS2R R80, SRZ ;  /* 0x0000000000507805 */ /* 0x000fe4000001ff00 */
[----:B------:R-:W-:Y:S02]  /*02c0*/  CS2R R78, SRZ ;  /* 0x00000000004e7805 */ /* 0x000fe4000001ff00 */
[----:B------:R-:W-:-:S02]  /*02d0*/  CS2R R76, SRZ ;  /* 0x00000000004c7805 */ /* 0x000fc4000001ff00 */
[----:B------:R-:W-:Y:S02]  /*02e0*/  CS2R R94, SRZ ;  /* 0x00000000005e7805 */ /* 0x000fe4000001ff00 */
[----:B------:R-:W-:Y:S01]  /*02f0*/  CS2R R98, SRZ ;  /* 0x0000000000627805 */ /* 0x000fe2000001ff00 */
[----:B0-----:R-:W-:Y:S01]  /*0300*/  IMAD.WIDE.U32 R2, R89, 0x20, R2 ;  /* 0x0000002059027825 */ /* 0x001fe200078e0002 */
[----:B------:R-:W-:Y:S02]  /*0310*/  CS2R R96, SRZ ;  /* 0x0000000000607805 */ /* 0x000fe4000001ff00 */
[----:B------:R-:W-:Y:S02]  /*0320*/  CS2R R74, SRZ ;  /* 0x00000000004a7805 */ /* 0x000fe4000001ff00 */
[----:B------:R-:W-:Y:S02]  /*0330*/  CS2R R72, SRZ ;  /* 0x0000000000487805 */ /* 0x000fe4000001ff00 */
[----:B------:R-:W-:Y:S01]  /*0340*/  CS2R R70, SRZ ;  /* 0x0000000000467805 */ /* 0x000fe2000001ff00 */
[----:B------:R-:W5:Y:S01]  /*0350*/  LDG.E.128 R16, desc[UR6][R2.64] ;  /* 0x0000000602107981 */ /* 0x000f62000c1e1d00 */
[----:B------:R-:W-:-:S02]  /*0360*/  CS2R R68, SRZ ;  /* 0x0000000000447805 */ /* 0x000fc4000001ff00 */
[----:B------:R-:W-:Y:S01]  /*0370*/  MOV R0, RZ ;  /* 0x000000ff00007202 */ /* 0x000fe20000000f00 */
[----:B------:R-:W5:Y:S04]  /*0380*/  LDG.E.128 R12, desc[UR6][R2.64+0x10] ;  /* 0x00001006020c7981 */ /* 0x000f68000c1e1d00 */
[----:B------:R-:W5:Y:S04]  /*0390*/  LDG.E.128 R8, desc[UR6][R2.64+0x1000] ;  /* 0x0010000602087981 */ /* 0x000f68000c1e1d00 */
[----:B------:R0:W5:Y:S02]  /*03a0*/  LDG.E.128 R4, desc[UR6][R2.64+0x1010] ;  /* 0x0010100602047981 */ /* 0x000164000c1e1d00 */
[----:B0-----:R-:W-:-:S07]  /*03b0*/  CS2R R2, SRZ ;  /* 0x0000000000027805 */ /* 0x001fce000001ff00 */
.L_x_3908:
        /* <DEDUP_REMOVED lines=11> */
[C---:B-1----:R-:W-:Y:S01]  /*0470*/  IMAD.WIDE R62, R101.reuse, 0x4, R44 ;  /* 0x00000004653e7825 */ /* 0x042fe200078e022c */
[C---:B------:R-:W-:Y:S02]  /*0480*/  IADD3 R103, R104.reuse, 0x80, RZ ;  /* 0x0000008068677810 */ /* 0x040fe40007ffe0ff */
[----:B------:R-:W-:Y:S02]  /*0490*/  @P0 LEA.HI.X R109, R101, R109, R46, 0x1, P1 ;  /* 0x0000006d656d0211 */ /* 0x000fe400008f0c2e */
[----:B------:R-:W4:Y:S01]  /*04a0*/  LDG.E R117, desc[UR6][R62.64] ;  /* 0x000000063e757981 */ /* 0x000f22000c1e1900 */
[--C-:B--2---:R-:W-:Y:S01]  /*04b0*/  IMAD.WIDE.U32 R48, R104, 0x20, R56.reuse ;  /* 0x0000002068307825 */ /* 0x104fe200078e0038 */
[----:B------:R-:W1:Y:S02]  /*04c0*/  LDC.64 R120, c[0x0][0x240] ;  /* 0x00009000ff787b82 */ /* 0x000e640000000a00 */
[----:B------:R-:W2:Y:S01]  /*04d0*/  @P0 LDG.E.U16 R107, desc[UR6][R108.64] ;  /* 0x000000066c6b0981 */ /* 0x000ea2000c1e1500 */
[----:B------:R-:W-:-:S03]  /*04e0*/  IMAD.WIDE.U32 R56, R103, 0x20, R56 ;  /* 0x0000002067387825 */ /* 0x000fc600078e0038 */
[----:B------:R-:W2:Y:S01]  /*04f0*/  LDG.E.128 R44, desc[UR6][R48.64] ;  /* 0x00000006302c7981 */ /* 0x000ea2000c1e1d00 */
[----:B---3--:R-:W-:-:S03]  /*0500*/  IMAD.WIDE.U32 R60, R104, 0x10, R64 ;  /* 0x00000010683c7825 */ /* 0x008fc600078e0040 */
[----:B------:R-:W3:Y:S01]  /*0510*/  LDG.E.128 R52, desc[UR6][R56.64] ;  /* 0x0000000638347981 */ /* 0x000ee2000c1e1d00 */
[----:B------:R-:W-:-:S03]  /*0520*/  IMAD.WIDE.U32 R64, R103, 0x10, R64 ;  /* 0x0000001067407825 */ /* 0x000fc600078e0040 */
[----:B------:R-:W3:Y:S01]  /*0530*/  LDG.E.128 R60, desc[UR6][R60.64] ;  /* 0x000000063c3c7981 */ /* 0x000ee2000c1e1d00 */
[----:B0-----:R-:W-:-:S03]  /*0540*/  IMAD.WIDE R92, R101, 0x4, R92 ;  /* 0x00000004655c7825 */ /* 0x001fc600078e025c */
[----:B------:R-:W3:Y:S04]  /*0550*/  LDG.E.128 R48, desc[UR6][R48.64+0x10] ;  /* 0x0000100630307981 */ /* 0x000ee8000c1e1d00 */
[----:B------:R-:W3:Y:S04]  /*0560*/  LDG.E.128 R56, desc[UR6][R56.64+0x10] ;  /* 0x0000100638387981 */ /* 0x000ee8000c1e1d00 */
[----:B------:R-:W3:Y:S04]  /*0570*/  LDG.E.128 R64, desc[UR6][R64.64] ;  /* 0x0000000640407981 */ /* 0x000ee8000c1e1d00 */
[----:B------:R0:W3:Y:S01]  /*0580*/  LDG.E R105, desc[UR6][R92.64] ;  /* 0x000000065c697981 */ /* 0x0000e2000c1e1900 */
[----:B-1----:R-:W-:-:S04]  /*0590*/  IMAD.WIDE.U32 R122, R104, 0x8, R120 ;  /* 0x00000008687a7825 */ /* 0x002fc800078e0078 */
[----:B------:R-:W-:Y:S02]  /*05a0*/  IMAD.WIDE.U32 R120, R103, 0x8, R120 ;  /* 0x0000000867787825 */ /* 0x000fe400078e0078 */
[----:B-----5:R-:W5:Y:S01]  /*05b0*/  LDG.E.64 R122, desc[UR6][R122.64] ;  /* 0x000000067a7a7981 */ /* 0x020f62000c1e1b00 */
[----:B0-----:R-:W0:Y:S03]  /*05c0*/  LDC.64 R92, c[0x0][0x2c8] ;  /* 0x0000b200ff5c7b82 */ /* 0x001e260000000a00 */
[----:B------:R-:W5:Y:S01]  /*05d0*/  LDG.E.64 R120, desc[UR6][R120.64] ;  /* 0x0000000678787981 */ /* 0x000f62000c1e1b00 */
[----:B0-----:R-:W-:-:S04]  /*05e0*/  ISETP.NE.U32.AND P1, PT, R92, RZ, PT ;  /* 0x000000ff5c00720c */ /* 0x001fc80003f25070 */
[----:B------:R-:W-:-:S13]  /*05f0*/  ISETP.NE.AND.EX P1, PT, R93, RZ, PT, P1 ;  /* 0x000000ff5d00720c */ /* 0x000fda0003f25310 */
[----:B------:R-:W0:Y:S08]  /*0600*/  @P1 LDC.64 R108, c[0x0][0x2c8] ;  /* 0x0000b200ff6c1b82 */ /* 0x000e300000000a00 */
        /* <DEDUP_REMOVED lines=11> */
[----:B----4-:R-:W-:Y:S02]  /*06c0*/  FSEL R117, R117, RZ, !P3 ;  /* 0x000000ff75757208 */ /* 0x010fe40005800000 */
[----:B--2---:R-:W-:-:S03]  /*06d0*/  @P0 SHF.L.U32 R102, R107, 0x10, RZ ;  /* 0x000000106b660819 */ /* 0x004fc600000006ff */
[C---:B------:R-:W-:Y:S01]  /*06e0*/  FADD.FTZ R107, -R117.reuse, R44 ;  /* 0x0000002c756b7221 */ /* 0x040fe20000010100 */
[C---:B------:R-:W-:Y:S01]  /*06f0*/  FADD.FTZ R113, -R117.reuse, R46 ;  /* 0x0000002e75717221 */ /* 0x040fe20000010100 */
[C---:B------:R-:W-:Y:S01]  /*0700*/  FADD.FTZ R114, -R117.reuse, R45 ;  /* 0x0000002d75727221 */ /* 0x040fe20000010100 */
[C---:B------:R-:W-:Y:S01]  /*0710*/  FADD.FTZ R112, -R117.reuse, R47 ;  /* 0x0000002f75707221 */ /* 0x040fe20000010100 */
[C---:B---3--:R-:W-:Y:S01]  /*0720*/  FADD.FTZ R46, -R117.reuse, R52 ;  /* 0x00000034752e7221 */ /* 0x048fe20000010100 */
[C---:B------:R-:W-:Y:S01]  /*0730*/  FADD.FTZ R44, -R117.reuse, R54 ;  /* 0x00000036752c7221 */ /* 0x040fe20000010100 */
[C---:B------:R-:W-:Y:S01]  /*0740*/  FADD.FTZ R45, -R117.reuse, R53 ;  /* 0x00000035752d7221 */ /* 0x040fe20000010100 */
[C---:B------:R-:W-:Y:S01]  /*0750*/  FADD.FTZ R55, -R117.reuse, R55 ;  /* 0x0000003775377221 */ /* 0x040fe20000010100 */
[----:B0-----:R-:W-:Y:S01]  /*0760*/  PRMT R110, R60, 0x7632, R110 ;  /* 0x000076323c6e7816 */ /* 0x001fe2000000006e */
[C---:B------:R-:W-:Y:S01]  /*0770*/  FADD.FTZ R109, -R117.reuse, R48 ;  /* 0x00000030756d7221 */ /* 0x040fe20000010100 */
[C---:B------:R-:W-:Y:S01]  /*0780*/  FADD.FTZ R49, -R117.reuse, R49 ;  /* 0x0000003175317221 */ /* 0x040fe20000010100 */
[C---:B------:R-:W-:Y:S01]  /*0790*/  FADD.FTZ R108, -R117.reuse, R50 ;  /* 0x00000032756c7221 */ /* 0x040fe20000010100 */
[C---:B------:R-:W-:Y:S01]  /*07a0*/  FADD.FTZ R51, -R117.reuse, R51 ;  /* 0x0000003375337221 */ /* 0x040fe20000010100 */
[C---:B------:R-:W-:Y:S01]  /*07b0*/  FADD.FTZ R54, -R117.reuse, R56 ;  /* 0x0000003875367221 */ /* 0x040fe20000010100 */
[C---:B------:R-:W-:Y:S01]  /*07c0*/  FADD.FTZ R116, -R117.reuse, R57 ;  /* 0x0000003975747221 */ /* 0x040fe20000010100 */
[C---:B------:R-:W-:Y:S01]  /*07d0*/  FADD.FTZ R52, -R117.reuse, R58 ;  /* 0x0000003a75347221 */ /* 0x040fe20000010100 */
[--C-:B------:R-:W-:Y:S01]  /*07e0*/  FADD.FTZ R117, -R117, R59.reuse ;  /* 0x0000003b75757221 */ /* 0x100fe20000010100 */
[----:B------:R-:W-:-:S02]  /*07f0*/  PRMT R59, R61, 0x7632, R59 ;  /* 0x000076323d3b7816 */ /* 0x000fc4000000003b */
[----:B------:R-:W-:Y:S02]  /*0800*/  SHF.L.U32 R60, R60, 0x10, RZ ;  /* 0x000000103c3c7819 */ /* 0x000fe400000006ff */
[----:B------:R-:W-:Y:S01]  /*0810*/  PRMT R57, R63, 0x7632, R57 ;  /* 0x000076323f397816 */ /* 0x000fe20000000039 */
[----:B------:R-:W-:Y:S01]  /*0820*/  FMUL.FTZ R108, R105, R108 ;  /* 0x0000006c696c7220 */ /* 0x000fe20000410000 */
[----:B------:R-:W-:Y:S01]  /*0830*/  SHF.L.U32 R63, R63, 0x10, RZ ;  /* 0x000000103f3f7819 */ /* 0x000fe200000006ff */
[C---:B------:R-:W-:Y:S01]  /*0840*/  FMUL.FTZ R48, R105.reuse, R107 ;  /* 0x0000006b69307220 */ /* 0x040fe20000410000 */
[C---:B------:R-:W-:Y:S01]  /*0850*/  PRMT R124, R64.reuse, 0x7632, R124 ;  /* 0x00007632407c7816 */ /* 0x040fe2000000007c */
[----:B------:R-:W-:Y:S01]  /*0860*/  FMUL.FTZ R112, R105, R112 ;  /* 0x0000007069707220 */ /* 0x000fe20000410000 */
[----:B------:R-:W-:Y:S02]  /*0870*/  SHF.L.U32 R56, R64, 0x10, RZ ;  /* 0x0000001040387819 */ /* 0x000fe400000006ff */
[----:B------:R-:W-:Y:S01]  /*0880*/  SHF.L.U32 R59, R59, 0x10, RZ ;  /* 0x000000103b3b7819 */ /* 0x000fe200000006ff */
[----:B------:R-:W-:Y:S01]  /*0890*/  FMUL.FTZ R114, R105, R114 ;  /* 0x0000007269727220 */ /* 0x000fe20000410000 */
[----:B------:R-:W-:-:S02]  /*08a0*/  PRMT R58, R62, 0x7632, R58 ;  /* 0x000076323e3a7816 */ /* 0x000fc4000000003a */
[----:B------:R-:W-:Y:S01]  /*08b0*/  SHF.L.U32 R64, R110, 0x10, RZ ;  /* 0x000000106e407819 */ /* 0x000fe200000006ff */
[-C--:B------:R-:W-:Y:S01]  /*08c0*/  FMUL.FTZ R111, R16, R60.reuse ;  /* 0x0000003c106f7220 */ /* 0x080fe20000410000 */
[----:B------:R-:W-:Y:S01]  /*08d0*/  PRMT R118, R67, 0x7632, R118 ;  /* 0x0000763243767816 */ /* 0x000fe20000000076 */
[----:B------:R-:W-:Y:S01]  /*08e0*/  FADD.FTZ R80, R63, R80 ;  /* 0x000000503f507221 */ /* 0x000fe20000010000 */
[----:B------:R-:W-:Y:S01]  /*08f0*/  SHF.L.U32 R50, R67, 0x10, RZ ;  /* 0x0000001043327819 */ /* 0x000fe200000006ff */
[-C--:B------:R-:W-:Y:S01]  /*0900*/  FFMA.FTZ R68, R108, R63.reuse, R68 ;  /* 0x0000003f6c447223 */ /* 0x080fe20000010044 */
[----:B------:R-:W-:Y:S01]  /*0910*/  SHF.L.U32 R62, R62, 0x10, RZ ;  /* 0x000000103e3e7819 */ /* 0x000fe200000006ff */
[----:B------:R-:W-:Y:S01]  /*0920*/  FMUL.FTZ R67, R14, R63 ;  /* 0x0000003f0e437220 */ /* 0x000fe20000410000 */
[----:B------:R-:W-:Y:S01]  /*0930*/  PRMT R115, R66, 0x7632, R115 ;  /* 0x0000763242737816 */ /* 0x000fe20000000073 */
[----:B------:R-:W-:Y:S01]  /*0940*/  FADD.FTZ R99, R60, R99 ;  /* 0x000000633c637221 */ /* 0x000fe20000010000 */
[----:B------:R-:W-:Y:S01]  /*0950*/  SHF.L.U32 R53, R66, 0x10, RZ ;  /* 0x0000001042357819 */ /* 0x000fe200000006ff */
[----:B------:R-:W-:Y:S01]  /*0960*/  FFMA.FTZ R100, R48, R60, R100 ;  /* 0x0000003c30647223 */ /* 0x000fe20000010064 */
[----:B------:R-:W-:Y:S01]  /*0970*/  FMUL.FTZ R109, R105, R109 ;  /* 0x0000006d696d7220 */ /* 0x000fe20000410000 */
[----:B------:R-:W-:Y:S01]  /*0980*/  SHF.L.U32 R58, R58, 0x10, RZ ;  /* 0x000000103a3a7819 */ /* 0x000fe200000006ff */
[-C--:B------:R-:W-:Y:S01]  /*0990*/  FFMA.FTZ R94, R112, R59.reuse, R94 ;  /* 0x0000003b705e7223 */ /* 0x080fe2000001005e */
[----:B------:R-:W-:Y:S01]  /*09a0*/  FADD.FTZ R91, R59, R91 ;  /* 0x0000005b3b5b7221 */ /* 0x000fe20000010000 */
[----:B------:R-:W-:Y:S01]  /*09b0*/  FMUL.FTZ R63, R19, R59 ;  /* 0x0000003b133f7220 */ /* 0x000fe20000410000 */
[----:B------:R-:W-:Y:S01]  /*09c0*/  SHF.L.U32 R61, R61, 0x10, RZ ;  /* 0x000000103d3d7819 */ /* 0x000fe200000006ff */
[----:B------:R-:W-:Y:S01]  /*09d0*/  FMUL.FTZ R66, R105, R49 ;  /* 0x0000003169427220 */ /* 0x000fe20000410000 */
[----:B------:R-:W-:Y:S01]  /*09e0*/  SHF.L.U32 R60, R57, 0x10, RZ ;  /* 0x00000010393c7819 */ /* 0x000fe200000006ff */
[-C--:B------:R-:W-:Y:S01]  /*09f0*/  FFMA.FTZ R98, R114, R64.reuse, R98 ;  /* 0x0000004072627223 */ /* 0x080fe20000010062 */
[----:B------:R-:W-:Y:S01]  /*0a00*/  FADD.FTZ R97, R64, R97 ;  /* 0x0000006140617221 */ /* 0x000fe20000010000 */
[----:B------:R-:W-:Y:S01]  /*0a10*/  FMUL.FTZ R59, R105, R45 ;  /* 0x0000002d693b7220 */ /* 0x000fe20000410000 */
[----:B------:R-:W-:Y:S01]  /*0a20*/  FMUL.FTZ R64, R17, R64 ;  /* 0x0000004011407220 */ /* 0x000fe20000410000 */
[----:B------:R-:W-:Y:S01]  /*0a30*/  FMUL.FTZ R57, R105, R55 ;  /* 0x0000003769397220 */ /* 0x000fe20000410000 */
[----:B------:R-:W-:Y:S01]  /*0a40*/  FADD.FTZ R45, RZ, R111 ;  /* 0x0000006fff2d7221 */ /* 0x000fe20000010000 */
[----:B------:R-:W-:Y:S01]  /*0a50*/  PRMT R119, R65, 0x7632, R119 ;  /* 0x0000763241777816 */ /* 0x000fe20000000077 */
[----:B------:R-:W-:Y:S01]  /*0a60*/  FMUL.FTZ R113, R105, R113 ;  /* 0x0000007169717220 */ /* 0x000fe20000410000 */
[----:B------:R-:W-:Y:S01]  /*0a70*/  SHF.L.U32 R47, R65, 0x10, RZ ;  /* 0x00000010412f7819 */ /* 0x000fe200000006ff */
[----:B------:R-:W-:Y:S01]  /*0a80*/  FFMA.FTZ R55, R48, R111, RZ ;  /* 0x0000006f30377223 */ /* 0x000fe200000100ff */
[----:B------:R-:W-:Y:S01]  /*0a90*/  FADD.FTZ R78, R62, R78 ;  /* 0x0000004e3e4e7221 */ /* 0x000fe20000010000 */
[-C--:B------:R-:W-:Y:S01]  /*0aa0*/  FFMA.FTZ R2, R109, R62.reuse, R2 ;  /* 0x0000003e6d027223 */ /* 0x080fe20000010002 */
[----:B------:R-:W-:Y:S01]  /*0ab0*/  FMUL.FTZ R107, R12, R62 ;  /* 0x0000003e0c6b7220 */ /* 0x000fe20000410000 */
[----:B------:R-:W-:Y:S01]  /*0ac0*/  FMUL.FTZ R65, R105, R51 ;  /* 0x0000003369417220 */ /* 0x000fe20000410000 */
[----:B------:R-:W-:Y:S01]  /*0ad0*/  FADD.FTZ R77, R58, R77 ;  /* 0x0000004d3a4d7221 */ /* 0x000fe20000010000 */
[-C--:B------:R-:W-:Y:S01]  /*0ae0*/  FFMA.FTZ R0, R66, R58.reuse, R0 ;  /* 0x0000003a42007223 */ /* 0x080fe20000010000 */
[----:B------:R-:W-:Y:S01]  /*0af0*/  FMUL.FTZ R62, R13, R58 ;  /* 0x0000003a0d3e7220 */ /* 0x000fe20000410000 */
[-C--:B------:R-:W-:Y:S01]  /*0b00*/  FMUL.FTZ R110, R18, R61.reuse ;  /* 0x0000003d126e7220 */ /* 0x080fe20000410000 */
[----:B------:R-:W-:Y:S01]  /*0b10*/  FMUL.FTZ R58, R105, R44 ;  /* 0x0000002c693a7220 */ /* 0x000fe20000410000 */
[----:B------:R-:W-:Y:S01]  /*0b20*/  FADD.FTZ R45, R45, R64 ;  /* 0x000000402d2d7221 */ /* 0x000fe20000010000 */
[----:B------:R-:W-:Y:S01]  /*0b30*/  FADD.FTZ R95, R61, R95 ;  /* 0x0000005f3d5f7221 */ /* 0x000fe20000010000 */
[----:B------:R-:W-:Y:S01]  /*0b40*/  FFMA.FTZ R96, R113, R61, R96 ;  /* 0x0000003d71607223 */ /* 0x000fe20000010060 */
        /* <DEDUP_REMOVED lines=84> */
.L_x_3919:
        /* <DEDUP_REMOVED lines=13> */
.L_x_3907:
        /* <DEDUP_REMOVED lines=46> */
[-C--:B------:R-:W-:Y:S01]  /*1440*/  FMUL.FTZ R48, R106, R102.reuse ;  /* 0x000000666a307220 */ /* 0x080fe20000410000 */
[-C--:B------:R-:W-:Y:S01]  /*1450*/  FMUL.FTZ R63, R93, R102.reuse ;  /* 0x000000665d3f7220 */ /* 0x080fe20000410000 */
[-C--:B------:R-:W-:Y:S01]  /*1460*/  FMUL.FTZ R64, R46, R102.reuse ;  /* 0x000000662e407220 */ /* 0x080fe20000410000 */
[----:B------:R-:W-:Y:S01]  /*1470*/  FMUL.FTZ R110, R47, R102 ;  /* 0x000000662f6e7220 */ /* 0x000fe20000410000 */
[----:B------:R-:W-:Y:S01]  /*1480*/  FMUL.FTZ R48, R48, UR11 ;  /* 0x0000000b30307c20 */ /* 0x000fe20008410000 */
[----:B------:R-:W-:Y:S01]  /*1490*/  FMUL.FTZ R63, R63, UR11 ;  /* 0x0000000b3f3f7c20 */ /* 0x000fe20008410000 */
[----:B------:R-:W-:Y:S01]  /*14a0*/  FMUL.FTZ R64, R64, UR11 ;  /* 0x0000000b40407c20 */ /* 0x000fe20008410000 */
[----:B------:R-:W-:Y:S01]  /*14b0*/  FMUL.FTZ R110, R110, UR11 ;  /* 0x0000000b6e6e7c20 */ /* 0x000fe20008410000 */
[-CC-:B------:R-:W-:Y:S01]  /*14c0*/  FFMA.FTZ R112, R54, R44.reuse, R45.reuse ;  /* 0x0000002c36707223 */ /* 0x180fe2000001002d */
[----:B------:R-:W-:Y:S01]  /*14d0*/  FSEL R92, R48, RZ, P6 ;  /* 0x000000ff305c7208 */ /* 0x000fe20003000000 */
[-CC-:B------:R-:W-:Y:S01]  /*14e0*/  FFMA.FTZ R108, R108, R44.reuse, R45.reuse ;  /* 0x0000002c6c6c7223 */ /* 0x180fe2000001002d */
[----:B------:R-:W-:Y:S01]  /*14f0*/  FSEL R48, R63, RZ, P1 ;  /* 0x000000ff3f307208 */ /* 0x000fe20000800000 */
[-CC-:B------:R-:W-:Y:S01]  /*1500*/  FFMA.FTZ R58, R58, R44.reuse, R45.reuse ;  /* 0x0000002c3a3a7223 */ /* 0x180fe2000001002d */
[----:B------:R-:W-:Y:S01]  /*1510*/  FSEL R63, R64, RZ, P3 ;  /* 0x000000ff403f7208 */ /* 0x000fe20001800000 */
[-CC-:B------:R-:W-:Y:S01]  /*1520*/  FFMA.FTZ R116, R116, R44.reuse, R45.reuse ;  /* 0x0000002c74747223 */ /* 0x180fe2000001002d */
[----:B------:R-:W-:Y:S01]  /*1530*/  FSEL R64, R110, RZ, P5 ;  /* 0x000000ff6e407208 */ /* 0x000fe20002800000 */
[-CC-:B------:R-:W-:Y:S01]  /*1540*/  FFMA.FTZ R110, R109, R44.reuse, R45.reuse ;  /* 0x0000002c6d6e7223 */ /* 0x180fe2000001002d */
[-CC-:B------:R-:W-:Y:S01]  /*1550*/  FFMA.FTZ R109, R66, R44.reuse, R45.reuse ;  /* 0x0000002c426d7223 */ /* 0x180fe2000001002d */
[-CC-:B------:R-:W-:Y:S01]  /*1560*/  FFMA.FTZ R66, R65, R44.reuse, R45.reuse ;  /* 0x0000002c41427223 */ /* 0x180fe2000001002d */
[-C--:B------:R-:W-:Y:S01]  /*1570*/  FFMA.FTZ R65, R60, R44.reuse, R45 ;  /* 0x0000002c3c417223 */ /* 0x080fe2000001002d */
[----:B------:R-:W-:Y:S01]  /*1580*/  FADD.FTZ R110, R107, -R110 ;  /* 0x8000006e6b6e7221 */ /* 0x000fe20000010000 */
[----:B------:R-:W-:Y:S01]  /*1590*/  FADD.FTZ R114, R62, -R109 ;  /* 0x8000006d3e727221 */ /* 0x000fe20000010000 */
[--C-:B------:R-:W-:Y:S01]  /*15a0*/  FFMA.FTZ R60, R59, R44, R45.reuse ;  /* 0x0000002c3b3c7223 */ /* 0x100fe2000001002d */
[----:B------:R-:W-:Y:S01]  /*15b0*/  LOP3.LUT P6, RZ, R123, 0xff, RZ, 0xc0, !PT ;  /* 0x000000ff7bff7812 */ /* 0x000fe200078cc0ff */
[----:B------:R-:W-:Y:S01]  /*15c0*/  FMUL.FTZ R62, R105, R110 ;  /* 0x0000006e693e7220 */ /* 0x000fe20000410000 */
[-CC-:B------:R-:W-:Y:S01]  /*15d0*/  FFMA.FTZ R110, R57, R44.reuse, R45.reuse ;  /* 0x0000002c396e7223 */ /* 0x180fe2000001002d */
[--C-:B------:R-:W-:Y:S01]  /*15e0*/  FFMA.FTZ R57, R52, R44, R45.reuse ;  /* 0x0000002c34397223 */ /* 0x100fe2000001002d */
[----:B------:R-:W-:Y:S01]  /*15f0*/  FMUL.FTZ R54, R105, R114 ;  /* 0x0000007269367220 */ /* 0x000fe20000410000 */
[----:B------:R-:W-:Y:S01]  /*1600*/  @P2 FADD.FTZ R62, R24, R62 ;  /* 0x0000003e183e2221 */ /* 0x000fe20000010000 */
[----:B------:R-:W-:Y:S01]  /*1610*/  FFMA.FTZ R45, R117, R44, R45 ;  /* 0x0000002c752d7223 */ /* 0x000fe2000001002d */
[----:B------:R-:W-:Y:S01]  /*1620*/  MOV R44, R120 ;  /* 0x00000078002c7202 */ /* 0x000fe20000000f00 */
[----:B------:R-:W-:Y:S01]  /*1630*/  @P2 FADD.FTZ R54, R25, R54 ;  /* 0x0000003619362221 */ /* 0x000fe20000010000 */
[-C--:B------:R-:W-:Y:S01]  /*1640*/  FMUL.FTZ R59, R62, R102.reuse ;  /* 0x000000663e3b7220 */ /* 0x080fe20000410000 */
[----:B------:R-:W-:Y:S01]  /*1650*/  LOP3.LUT P1, RZ, R123, 0xff00, RZ, 0xc0, !PT ;  /* 0x0000ff007bff7812 */ /* 0x000fe2000782c0ff */
[----:B------:R-:W-:Y:S01]  /*1660*/  FADD.FTZ R112, R53, -R112 ;  /* 0x8000007035707221 */ /* 0x000fe20000010000 */
[----:B------:R-:W-:Y:S01]  /*1670*/  FADD.FTZ R56, R56, -R65 ;  /* 0x8000004138387221 */ /* 0x000fe20000010000 */
[----:B------:R-:W-:Y:S01]  /*1680*/  FMUL.FTZ R52, R59, UR11 ;  /* 0x0000000b3b347c20 */ /* 0x000fe20008410000 */
[----:B------:R-:W-:Y:S01]  /*1690*/  FADD.FTZ R108, R67, -R108 ;  /* 0x8000006c436c7221 */ /* 0x000fe20000010000 */
[----:B------:R-:W-:Y:S01]  /*16a0*/  FADD.FTZ R66, R61, -R66 ;  /* 0x800000423d427221 */ /* 0x000fe20000010000 */
[----:B------:R-:W-:Y:S01]  /*16b0*/  FADD.FTZ R124, R115, -R116 ;  /* 0x80000074737c7221 */ /* 0x000fe20000010000 */
[----:B------:R-:W-:Y:S01]  /*16c0*/  FADD.FTZ R57, R50, -R57 ;  /* 0x8000003932397221 */ /* 0x000fe20000010000 */
[----:B------:R-:W-:Y:S01]  /*16d0*/  FSEL R52, R52, RZ, P6 ;  /* 0x000000ff34347208 */ /* 0x000fe20003000000 */
[----:B------:R-:W-:Y:S01]  /*16e0*/  FADD.FTZ R122, R49, -R110 ;  /* 0x8000006e317a7221 */ /* 0x000fe20000010000 */
[----:B------:R-:W-:Y:S01]  /*16f0*/  LOP3.LUT P6, RZ, R44, 0xff, RZ, 0xc0, !PT ;  /* 0x000000ff2cff7812 */ /* 0x000fe200078cc0ff */
[----:B------:R-:W-:Y:S01]  /*1700*/  FMUL.FTZ R44, R54, R102 ;  /* 0x00000066362c7220 */ /* 0x000fe20000410000 */
[C---:B------:R-:W-:Y:S01]  /*1710*/  FMUL.FTZ R116, R105.reuse, R56 ;  /* 0x0000003869747220 */ /* 0x040fe20000410000 */
[C---:B------:R-:W-:Y:S01]  /*1720*/  FMUL.FTZ R110, R105.reuse, R108 ;  /* 0x0000006c696e7220 */ /* 0x040fe20000410000 */
[C---:B------:R-:W-:Y:S01]  /*1730*/  FMUL.FTZ R49, R105.reuse, R66 ;  /* 0x0000004269317220 */ /* 0x040fe20000410000 */
[----:B------:R-:W-:Y:S01]  /*1740*/  FMUL.FTZ R44, R44, UR11 ;  /* 0x0000000b2c2c7c20 */ /* 0x000fe20008410000 */
[----:B------:R-:W-:Y:S01]  /*1750*/  @P2 FADD.FTZ R116, R28, R116 ;  /* 0x000000741c742221 */ /* 0x000fe20000010000 */
[----:B------:R-:W-:Y:S01]  /*1760*/  FMUL.FTZ R108, R105, R57 ;  /* 0x00000039696c7220 */ /* 0x000fe20000410000 */
[----:B------:R-:W-:Y:S01]  /*1770*/  @P2 FADD.FTZ R110, R26, R110 ;  /* 0x0000006e1a6e2221 */ /* 0x000fe20000010000 */
[----:B------:R-:W-:Y:S01]  /*1780*/  @P2 FADD.FTZ R49, R27, R49 ;  /* 0x000000311b312221 */ /* 0x000fe20000010000 */
[----:B------:R-:W-:Y:S01]  /*1790*/  FSEL R53, R44, RZ, P1 ;  /* 0x000000ff2c357208 */ /* 0x000fe20000800000 */
[----:B------:R-:W-:Y:S01]  /*17a0*/  FADD.FTZ R60, R51, -R60 ;  /* 0x8000003c333c7221 */ /* 0x000fe20000010000 */
[----:B------:R-:W-:Y:S01]  /*17b0*/  ISETP.NE.U32.AND P1, PT, RZ, UR12, PT ;  /* 0x0000000cff007c0c */ /* 0x000fe2000bf25070 */
[----:B------:R-:W-:Y:S01]  /*17c0*/  FADD.FTZ R58, R55, -R58 ;  /* 0x8000003a373a7221 */ /* 0x000fe20000010000 */
[----:B------:R-:W-:Y:S01]  /*17d0*/  FADD.FTZ R118, R118, -R45 ;  /* 0x8000002d76767221 */ /* 0x000fe20000010000 */
[-C--:B------:R-:W-:Y:S01]  /*17e0*/  FMUL.FTZ R50, R116, R102.reuse ;  /* 0x0000006674327220 */ /* 0x080fe20000410000 */
[----:B------:R-:W-:Y:S01]  /*17f0*/  ISETP.NE.AND.EX P1, PT, RZ, UR13, PT, P1 ;  /* 0x0000000dff007c0c */ /* 0x000fe2000bf25310 */
[-C--:B------:R-:W-:Y:S01]  /*1800*/  FMUL.FTZ R44, R110, R102.reuse ;  /* 0x000000666e2c7220 */ /* 0x080fe20000410000 */
[----:B------:R-:W-:Y:S01]  /*1810*/  FMUL.FTZ R45, R49, R102 ;  /* 0x00000066312d7220 */ /* 0x000fe20000410000 */
[C---:B------:R-:W-:Y:S01]  /*1820*/  FMUL.FTZ R113, R105.reuse, R122 ;  /* 0x0000007a69717220 */ /* 0x040fe20000410000 */
[C---:B------:R-:W-:Y:S01]  /*1830*/  FMUL.FTZ R115, R105.reuse, R60 ;  /* 0x0000003c69737220 */ /* 0x040fe20000410000 */
[----:B------:R-:W-:Y:S01]  /*1840*/  FMUL.FTZ R114, R105, R58 ;  /* 0x0000003a69727220 */ /* 0x000fe20000410000 */
[----:B------:R-:W-:Y:S01]  /*1850*/  FMUL.FTZ R50, R50, UR11 ;  /* 0x0000000b32327c20 */ /* 0x000fe20008410000 */
[----:B------:R-:W-:Y:S01]  /*1860*/  FMUL.FTZ R44, R44, UR11 ;  /* 0x0000000b2c2c7c20 */ /* 0x000fe20008410000 */
[----:B------:R-:W-:Y:S01]  /*1870*/  FMUL.FTZ R45, R45, UR11 ;  /* 0x0000000b2d2d7c20 */ /* 0x000fe20008410000 */
[----:B------:R-:W-:Y:S01]  /*1880*/  LOP3.LUT P3, RZ, R123, 0xff0000, RZ, 0xc0, !PT ;  /* 0x00ff00007bff7812 */ /* 0x000fe2000786c0ff */
[----:B------:R-:W-:Y:S01]  /*1890*/  @P2 FADD.FTZ R113, R31, R113 ;  /* 0x000000711f712221 */ /* 0x000fe20000010000 */
[----:B------:R-:W-:Y:S01]  /*18a0*/  LOP3.LUT P5, RZ, R123, 0xff000000, RZ, 0xc0, !PT ;  /* 0xff0000007bff7812 */ /* 0x000fe200078ac0ff */
[----:B------:R-:W-:Y:S01]  /*18b0*/  @P2 FADD.FTZ R115, R29, R115 ;  /* 0x000000731d732221 */ /* 0x000fe20000010000 */
[----:B------:R-:W0:Y:S01]  /*18c0*/  @P1 LDC.64 R56, c[0x0][0x308] ;  /* 0x0000c200ff381b82 */ /* 0x000e220000000a00 */
[----:B------:R-:W-:Y:S01]  /*18d0*/  @P2 FADD.FTZ R114, R30, R114 ;  /* 0x000000721e722221 */ /* 0x000fe20000010000 */
[----:B------:R-:W-:Y:S01]  /*18e0*/  FSEL R65, R50, RZ, P6 ;  /* 0x000000ff32417208 */ /* 0x000fe20003000000 */
[-C--:B------:R-:W-:Y:S01]  /*18f0*/  FMUL.FTZ R50, R113, R102.reuse ;  /* 0x0000006671327220 */ /* 0x080fe20000410000 */
[----:B------:R-:W-:Y:S01]  /*1900*/  FSEL R67, R44, RZ, P3 ;  /* 0x000000ff2c437208 */ /* 0x000fe20001800000 */
[-C--:B------:R-:W-:Y:S01]  /*1910*/  FMUL.FTZ R44, R115, R102.reuse ;  /* 0x00000066732c7220 */ /* 0x080fe20000410000 */
[----:B------:R-:W-:Y:S01]  /*1920*/  FSEL R107, R45, RZ, P5 ;  /* 0x000000ff2d6b7208 */ /* 0x000fe20002800000 */
[----:B------:R-:W-:Y:S01]  /*1930*/  FMUL.FTZ R45, R114, R102 ;  /* 0x00000066722d7220 */ /* 0x000fe20000410000 */
[----:B------:R-:W-:Y:S01]  /*1940*/  ISETP.NE.U32.AND P3, PT, RZ, UR12, PT ;  /* 0x0000000cff007c0c */ /* 0x000fe2000bf65070 */
[----:B------:R-:W-:Y:S01]  /*1950*/  FMUL.FTZ R44, R44, UR11 ;  /* 0x0000000b2c2c7c20 */ /* 0x000fe20008410000 */
[----:B------:R-:W-:Y:S01]  /*1960*/  FMUL.FTZ R61, R50, UR11 ;  /* 0x0000000b323d7c20 */ /* 0x000fe20008410000 */
[----:B------:R-:W-:Y:S01]  /*1970*/  FMUL.FTZ R45, R45, UR11 ;  /* 0x0000000b2d2d7c20 */ /* 0x000fe20008410000 */
[C---:B------:R-:W-:Y:S01]  /*1980*/  LOP3.LUT P5, RZ, R120.reuse, 0xff00, RZ, 0xc0, !PT ;  /* 0x0000ff0078ff7812 */ /* 0x040fe200078ac0ff */
[----:B------:R-:W1:Y:S01]  /*1990*/  @P1 LDC.64 R50, c[0x0][0x308] ;  /* 0x0000c200ff321b82 */ /* 0x000e620000000a00 */
[----:B------:R-:W-:Y:S01]  /*19a0*/  LOP3.LUT P6, RZ, R120, 0xff0000, RZ, 0xc0, !PT ;  /* 0x00ff000078ff7812 */ /* 0x000fe200078cc0ff */
[C---:B------:R-:W-:Y:S01]  /*19b0*/  FMUL.FTZ R112, R105.reuse, R112 ;  /* 0x0000007069707220 */ /* 0x040fe20000410000 */
[----:B------:R-:W-:Y:S01]  /*19c0*/  ISETP.NE.AND.EX P3, PT, RZ, UR13, PT, P3 ;  /* 0x0000000dff007c0c */ /* 0x000fe2000bf65330 */
[----:B------:R-:W-:Y:S01]  /*19d0*/  FMUL.FTZ R111, R105, R124 ;  /* 0x0000007c696f7220 */ /* 0x000fe20000410000 */
[----:B------:R-:W-:Y:S01]  /*19e0*/  FSEL R66, R44, RZ, P5 ;  /* 0x000000ff2c427208 */ /* 0x000fe20002800000 */
[----:B------:R-:W-:Y:S01]  /*19f0*/  @P2 FADD.FTZ R112, R32, R112 ;  /* 0x0000007020702221 */ /* 0x000fe20000010000 */
[----:B------:R-:W-:Y:S01]  /*1a00*/  FSEL R60, R45, RZ, P6 ;  /* 0x000000ff2d3c7208 */ /* 0x000fe20003000000 */
[----:B------:R-:W2:Y:S01]  /*1a10*/  LDC.64 R58, c[0x0][0x2f8] ;  /* 0x0000be00ff3a7b82 */ /* 0x000ea20000000a00 */
[----:B------:R-:W-:Y:S01]  /*1a20*/  SEL R44, R106, R36, P3 ;  /* 0x000000246a2c7207 */ /* 0x000fe20001800000 */
[----:B------:R-:W-:Y:S01]  /*1a30*/  FMUL.FTZ R109, R105, R118 ;  /* 0x00000076696d7220 */ /* 0x000fe20000410000 */
[----:B0-----:R-:W-:Y:S01]  /*1a40*/  @P1 IMAD.WIDE.U32 R56, R104, 0x20, R56 ;  /* 0x0000002068381825 */ /* 0x001fe200078e0038 */
[----:B------:R-:W-:-:S03]  /*1a50*/  SEL R45, R93, R37, P3 ;  /* 0x000000255d2d7207 */ /* 0x000fc60001800000 */
[----:B------:R-:W-:Y:S01]  /*1a60*/  @P2 FADD.FTZ R111, R33, R111 ;  /* 0x0000006f216f2221 */ /* 0x000fe20000010000 */
[----:B------:R-:W-:Y:S01]  /*1a70*/  SEL R46, R46, R38, P3 ;  /* 0x000000262e2e7207 */ /* 0x000fe20001800000 */
[----:B------:R-:W-:Y:S01]  /*1a80*/  @P2 FADD.FTZ R108, R34, R108 ;  /* 0x0000006c226c2221 */ /* 0x000fe20000010000 */
[----:B------:R-:W-:Y:S01]  /*1a90*/  SEL R47, R47, R39, P3 ;  /* 0x000000272f2f7207 */ /* 0x000fe20001800000 */
[----:B------:R-:W-:Y:S01]  /*1aa0*/  FMUL.FTZ R55, R112, R102 ;  /* 0x0000006670377220 */ /* 0x000fe20000410000 */
[----:B------:R-:W-:Y:S01]  /*1ab0*/  @P2 FADD.FTZ R109, R35, R109 ;  /* 0x0000006d236d2221 */ /* 0x000fe20000010000 */
[----:B------:R-:W-:Y:S02]  /*1ac0*/  LOP3.LUT P5, RZ, R120, 0xff000000, RZ, 0xc0, !PT ;  /* 0xff00000078ff7812 */ /* 0x000fe400078ac0ff */
[----:B------:R0:W-:Y:S01]  /*1ad0*/  @P1 STG.E.128 desc[UR6][R56.64], R44 ;  /* 0x0000002c38001986 */ /* 0x0001e2000c101d06 */
[----:B------:R-:W-:Y:S01]  /*1ae0*/  FMUL.FTZ R55, R55, UR11 ;  /* 0x0000000b37377c20 */ /* 0x000fe20008410000 */
[----:B------:R-:W-:Y:S01]  /*1af0*/  LOP3.LUT P6, RZ, R121, 0xff, RZ, 0xc0, !PT ;  /* 0x000000ff79ff7812 */ /* 0x000fe200078cc0ff */
[----:B-1----:R-:W-:Y:S01]  /*1b00*/  @P1 IMAD.WIDE.U32 R118, R103, 0x20, R50 ;  /* 0x0000002067761825 */ /* 0x002fe200078e0032 */
[----:B------:R-:W-:-:S02]  /*1b10*/  FSEL R61, R61, RZ, P5 ;  /* 0x000000ff3d3d7208 */ /* 0x000fc40002800000 */
[----:B------:R-:W-:Y:S02]  /*1b20*/  LOP3.LUT P5, RZ, R121, 0xff00, RZ, 0xc0, !PT ;  /* 0x0000ff0079ff7812 */ /* 0x000fe400078ac0ff */
[----:B------:R-:W-:Y:S02]  /*1b30*/  FSEL R55, R55, RZ, P6 ;  /* 0x000000ff37377208 */ /* 0x000fe40003000000 */
[C---:B------:R-:W-:Y:S01]  /*1b40*/  LOP3.LUT P6, RZ, R121.reuse, 0xff0000, RZ, 0xc0, !PT ;  /* 0x00ff000079ff7812 */ /* 0x040fe200078cc0ff */
[--C-:B--2---:R-:W-:Y:S01]  /*1b50*/  IMAD.WIDE.U32 R104, R104, 0x10, R58.reuse ;  /* 0x0000001068687825 */ /* 0x104fe200078e003a */
[----:B------:R-:W-:Y:S02]  /*1b60*/  LOP3.LUT P2, RZ, R121, 0xff000000, RZ, 0xc0, !PT ;  /* 0xff00000079ff7812 */ /* 0x000fe4000784c0ff */
[----:B------:R-:W-:Y:S01]  /*1b70*/  F2FP.BF16.F32.PACK_AB R48, R48, R92 ;  /* 0x0000005c3030723e */ /* 0x000fe200000010ff */
[----:B------:R-:W-:Y:S01]  /*1b80*/  IMAD.WIDE.U32 R58, R103, 0x10, R58 ;  /* 0x00000010673a7825 */ /* 0x000fe200078e003a */
[----:B------:R-:W-:-:S02]  /*1b90*/  F2FP.BF16.F32.PACK_AB R50, R53, R52 ;  /* 0x000000343532723e */ /* 0x000fc400000010ff */
[-C--:B0-----:R-:W-:Y:S02]  /*1ba0*/  SEL R45, R54, R41.reuse, P3 ;  /* 0x00000029362d7207 */ /* 0x081fe40001800000 */
[----:B------:R-:W-:Y:S02]  /*1bb0*/  SEL R46, R110, R42, P3 ;  /* 0x0000002a6e2e7207 */ /* 0x000fe40001800000 */
[C---:B------:R-:W-:Y:S01]  /*1bc0*/  SEL R41, R111.reuse, R41, P3 ;  /* 0x000000296f297207 */ /* 0x040fe20001800000 */
[----:B------:R-:W-:Y:S01]  /*1bd0*/  FMUL.FTZ R111, R111, R102 ;  /* 0x000000666f6f7220 */ /* 0x000fe20000410000 */
[C---:B------:R-:W-:Y:S01]  /*1be0*/  SEL R42, R108.reuse, R42, P3 ;  /* 0x0000002a6c2a7207 */ /* 0x040fe20001800000 */
[-C--:B------:R-:W-:Y:S01]  /*1bf0*/  FMUL.FTZ R108, R108, R102.reuse ;  /* 0x000000666c6c7220 */ /* 0x080fe20000410000 */
[----:B------:R-:W-:Y:S01]  /*1c00*/  FMUL.FTZ R102, R109, R102 ;  /* 0x000000666d667220 */ /* 0x000fe20000410000 */
[----:B------:R-:W-:Y:S01]  /*1c10*/  FMUL.FTZ R111, R111, UR11 ;  /* 0x0000000b6f6f7c20 */ /* 0x000fe20008410000 */
[----:B------:R-:W-:Y:S01]  /*1c20*/  SEL R47, R49, R43, P3 ;  /* 0x0000002b312f7207 */ /* 0x000fe20001800000 */
[----:B------:R-:W-:Y:S01]  /*1c30*/  FMUL.FTZ R108, R108, UR11 ;  /* 0x0000000b6c6c7c20 */ /* 0x000fe20008410000 */
[----:B------:R-:W-:Y:S01]  /*1c40*/  FMUL.FTZ R102, R102, UR11 ;  /* 0x0000000b66667c20 */ /* 0x000fe20008410000 */
[----:B------:R-:W-:-:S02]  /*1c50*/  F2FP.BF16.F32.PACK_AB R49, R64, R63 ;  /* 0x0000003f4031723e */ /* 0x000fc400000010ff */
[----:B------:R-:W-:Y:S02]  /*1c60*/  FSEL R54, R111, RZ, P5 ;  /* 0x000000ff6f367208 */ /* 0x000fe40002800000 */
[----:B------:R-:W-:Y:S02]  /*1c70*/  FSEL R108, R108, RZ, P6 ;  /* 0x000000ff6c6c7208 */ /* 0x000fe40003000000 */
[----:B------:R-:W-:Y:S02]  /*1c80*/  FSEL R63, R102, RZ, P2 ;  /* 0x000000ff663f7208 */ /* 0x000fe40001000000 */
[----:B------:R-:W-:Y:S02]  /*1c90*/  SEL R44, R62, R40, P3 ;  /* 0x000000283e2c7207 */ /* 0x000fe40001800000 */
[----:B------:R-:W-:Y:S02]  /*1ca0*/  F2FP.BF16.F32.PACK_AB R51, R107, R67 ;  /* 0x000000436b33723e */ /* 0x000fe400000010ff */
[----:B------:R-:W-:Y:S01]  /*1cb0*/  SEL R36, R116, R36, P3 ;  /* 0x0000002474247207 */ /* 0x000fe20001800000 */
[----:B------:R0:W-:Y:S01]  /*1cc0*/  @P1 STG.E.128 desc[UR6][R56.64+0x10], R44 ;  /* 0x0000102c38001986 */ /* 0x0001e2000c101d06 */
[----:B------:R-:W-:-:S02]  /*1cd0*/  SEL R37, R115, R37, P3 ;  /* 0x0000002573257207 */ /* 0x000fc40001800000 */
[----:B------:R-:W-:Y:S01]  /*1ce0*/  SEL R38, R114, R38, P3 ;  /* 0x0000002672267207 */ /* 0x000fe20001800000 */
[----:B------:R0:W-:Y:S01]  /*1cf0*/  STG.E.128 desc[UR6][R104.64], R48 ;  /* 0x0000003068007986 */ /* 0x0001e2000c101d06 */
[----:B------:R-:W-:Y:S02]  /*1d00*/  SEL R39, R113, R39, P3 ;  /* 0x0000002771277207 */ /* 0x000fe40001800000 */
[----:B------:R-:W-:Y:S02]  /*1d10*/  SEL R40, R112, R40, P3 ;  /* 0x0000002870287207 */ /* 0x000fe40001800000 */
[----:B------:R-:W-:Y:S01]  /*1d20*/  SEL R43, R109, R43, P3 ;  /* 0x0000002b6d2b7207 */ /* 0x000fe20001800000 */
[----:B------:R0:W-:Y:S01]  /*1d30*/  @P1 STG.E.128 desc[UR6][R118.64], R36 ;  /* 0x0000002476001986 */ /* 0x0001e2000c101d06 */
[----:B------:R-:W-:Y:S02]  /*1d40*/  F2FP.BF16.F32.PACK_AB R54, R54, R55 ;  /* 0x000000373636723e */ /* 0x000fe400000010ff */
[----:B------:R-:W-:Y:S01]  /*1d50*/  F2FP.BF16.F32.PACK_AB R52, R66, R65 ;  /* 0x000000414234723e */ /* 0x000fe200000010ff */
[----:B------:R0:W-:Y:S01]  /*1d60*/  @P1 STG.E.128 desc[UR6][R118.64+0x10], R40 ;  /* 0x0000102876001986 */ /* 0x0001e2000c101d06 */
[----:B------:R-:W-:-:S02]  /*1d70*/  F2FP.BF16.F32.PACK_AB R53, R61, R60 ;  /* 0x0000003c3d35723e */ /* 0x000fc400000010ff */
        /* <DEDUP_REMOVED lines=29> */
.L_x_3905:
[----:B------:R-:W1:Y:S08]  /*1f50*/  S2UR UR4, SR_CTAID.X ;  /* 0x00000000000479c3 */ /* 0x000e700000002500 */
        /* <DEDUP_REMOVED lines=17> */
.L_x_3906:
[----:B------:R-:W-:Y:S01]  /*2070*/  HFMA2.MMA R125, -RZ, RZ, 0, 9.5367431640625e-07 ;  /* 0x00000010ff7d7435 */ /* 0x000fe200000001ff */
[----:B------:R-:W-:Y:S02]  /*2080*/  MOV R46, R45 ;  /* 0x0000002d002e7202 */ /* 0x000fe40000000f00 */
[----:B------:R-:W-:Y:S02]  /*2090*/  MOV R124, 0x1f ;  /* 0x0000001f007c7802 */ /* 0x000fe40000000f00 */
[----:B------:R-:W-:-:S07]  /*20a0*/  MOV R119, 0xffffffff ;  /* 0xffffffff00777802 */ /* 0x000fce0000000f00 */
[----:B-----5:R-:W-:Y:S05]  /*20b0*/  WARPSYNC.COLLECTIVE R119, `(.L_x_3909) ;  /* 0x0000000077087348 */ /* 0x020fea0003c00000 */
[----:B------:R0:W1:Y:S02]  /*20c0*/  SHFL.DOWN P2, R46, R46, R125, R124 ;  /* 0x0800007d2e2e7389 */ /* 0x000064000004007c */
[----:B01---5:R-:W-:Y:S01]  /*20d0*/  ENDCOLLECTIVE ;  /* 0x000000000000791b */ /* 0x023fe20003800000 */
.L_x_3909:
[----:B------:R-:W-:Y:S02]  /*20e0*/  MOV R44, R46 ;  /* 0x0000002e002c7202 */ /* 0x000fe40000000f00 */
[----:B------:R-:W-:-:S03]  /*20f0*/  MOV R46, R47 ;  /* 0x0000002f002e7202 */ /* 0x000fc60000000f00 */
[----:B------:R-:W-:-:S07]  /*2100*/  FADD.FTZ R45, R45, R44 ;  /* 0x0000002c2d2d7221 */ /* 0x000fce0000010000 */
[----:B------:R-:W-:Y:S05]  /*2110*/  WARPSYNC.COLLECTIVE R119, `(.L_x_3910) ;  /* 0x0000000077087348 */ /* 0x000fea0003c00000 */
[----:B------:R0:W1:Y:S02]  /*2120*/  SHFL.DOWN P2, R46, R46, R125, R124 ;  /* 0x0800007d2e2e7389 */ /* 0x000064000004007c */
[----:B01----:R-:W-:Y:S01]  /*2130*/  ENDCOLLECTIVE ;  /* 0x000000000000791b */ /* 0x003fe20003800000 */
.L_x_3910:
[----:B------:R-:W-:Y:S01]  /*2140*/  HFMA2.MMA R125, -RZ, RZ, 0, 4.76837158203125e-07 ;  /* 0x00000008ff7d7435 */ /* 0x000fe200000001ff */
[----:B------:R-:W-:Y:S02]  /*2150*/  MOV R44, R46 ;  /* 0x0000002e002c7202 */ /* 0x000fe40000000f00 */
[----:B------:R-:W-:-:S03]  /*2160*/  MOV R46, R45 ;  /* 0x0000002d002e7202 */ /* 0x000fc60000000f00 */
[----:B------:R-:W-:-:S07]  /*2170*/  FADD.FTZ R47, R47, R44 ;  /* 0x0000002c2f2f7221 */ /* 0x000fce0000010000 */
[----:B------:R-:W-:Y:S05]  /*2180*/  WARPSYNC.COLLECTIVE R119, `(.L_x_3911) ;  /* 0x0000000077087348 */ /* 0x000fea0003c00000 */
[----:B------:R0:W1:Y:S02]  /*2190*/  SHFL.DOWN P2, R46, R46, R125, R124 ;  /* 0x0800007d2e2e7389 */ /* 0x000064000004007c */
[----:B01----:R-:W-:Y:S01]  /*21a0*/  ENDCOLLECTIVE ;  /* 0x000000000000791b */ /* 0x003fe20003800000 */
.L_x_3911:
[----:B------:R-:W-:Y:S02]  /*21b0*/  MOV R44, R46 ;  /* 0x0000002e002c7202 */ /* 0x000fe40000000f00 */
[----:B------:R-:W-:-:S03]  /*21c0*/  MOV R46, R47 ;  /* 0x0000002f002e7202 */ /* 0x000fc60000000f00 */
[----:B------:R-:W-:-:S07]  /*21d0*/  FADD.FTZ R44, R45, R44 ;  /* 0x0000002c2d2c7221 */ /* 0x000fce0000010000 */
[----:B------:R-:W-:Y:S05]  /*21e0*/  WARPSYNC.COLLECTIVE R119, `(.L_x_3912) ;  /* 0x0000000077087348 */ /* 0x000fea0003c00000 */
[----:B------:R0:W1:Y:S02]  /*21f0*/  SHFL.DOWN P2, R46, R46, R125, R124 ;  /* 0x0800007d2e2e7389 */ /* 0x000064000004007c */
[----:B01----:R-:W-:Y:S01]  /*2200*/  ENDCOLLECTIVE ;  /* 0x000000000000791b */ /* 0x003fe20003800000 */
.L_x_3912:
[----:B------:R-:W-:Y:S01]  /*2210*/  HFMA2.MMA R125, -RZ, RZ, 0, 2.384185791015625e-07 ;  /* 0x00000004ff7d7435 */ /* 0x000fe200000001ff */
[----:B------:R-:W-:Y:S01]  /*2220*/  FADD.FTZ R47, R47, R46 ;  /* 0x0000002e2f2f7221 */ /* 0x000fe20000010000 */
[----:B------:R-:W-:-:S09]  /*2230*/  MOV R46, R44 ;  /* 0x0000002c002e7202 */ /* 0x000fd20000000f00 */
[----:B------:R-:W-:Y:S05]  /*2240*/  WARPSYNC.COLLECTIVE R119, `(.L_x_3913) ;  /* 0x0000000077087348 */ /* 0x000fea0003c00000 */
[----:B------:R0:W1:Y:S02]  /*2250*/  SHFL.DOWN P2, R46, R46, R125, R124 ;  /* 0x0800007d2e2e7389 */ /* 0x000064000004007c */
[----:B01----:R-:W-:Y:S01]  /*2260*/  ENDCOLLECTIVE ;  /* 0x000000000000791b */ /* 0x003fe20003800000 */
.L_x_3913:
[----:B------:R-:W-:Y:S02]  /*2270*/  MOV R45, R46 ;  /* 0x0000002e002d7202 */ /* 0x000fe40000000f00 */
[----:B------:R-:W-:-:S03]  /*2280*/  MOV R46, R47 ;  /* 0x0000002f002e7202 */ /* 0x000fc60000000f00 */
[----:B------:R-:W-:-:S07]  /*2290*/  FADD.FTZ R44, R44, R45 ;  /* 0x0000002d2c2c7221 */ /* 0x000fce0000010000 */
[----:B------:R-:W-:Y:S05]  /*22a0*/  WARPSYNC.COLLECTIVE R119, `(.L_x_3914) ;  /* 0x0000000077087348 */ /* 0x000fea0003c00000 */
[----:B------:R0:W1:Y:S02]  /*22b0*/  SHFL.DOWN P2, R46, R46, R125, R124 ;  /* 0x0800007d2e2e7389 */ /* 0x000064000004007c */
[----:B01----:R-:W-:Y:S01]  /*22c0*/  ENDCOLLECTIVE ;  /* 0x000000000000791b */ /* 0x003fe20003800000 */
.L_x_3914:
[----:B------:R-:W-:Y:S01]  /*22d0*/  HFMA2.MMA R125, -RZ, RZ, 0, 1.1920928955078125e-07 ;  /* 0x00000002ff7d7435 */ /* 0x000fe200000001ff */
[----:B------:R-:W-:Y:S01]  /*22e0*/  FADD.FTZ R45, R47, R46 ;  /* 0x0000002e2f2d7221 */ /* 0x000fe20000010000 */
[----:B------:R-:W-:-:S09]  /*22f0*/  MOV R46, R44 ;  /* 0x0000002c002e7202 */ /* 0x000fd20000000f00 */
[----:B------:R-:W-:Y:S05]  /*2300*/  WARPSYNC.COLLECTIVE R119, `(.L_x_3915) ;  /* 0x0000000077087348 */ /* 0x000fea0003c00000 */
[----:B------:R0:W1:Y:S02]  /*2310*/  SHFL.DOWN P2, R46, R46, R125, R124 ;  /* 0x0800007d2e2e7389 */ /* 0x000064000004007c */
[----:B01----:R-:W-:Y:S01]  /*2320*/  ENDCOLLECTIVE ;  /* 0x000000000000791b */ /* 0x003fe20003800000 */
.L_x_3915:
[----:B------:R-:W-:Y:S01]  /*2330*/  FADD.FTZ R44, R44, R46 ;  /* 0x0000002e2c2c7221 */ /* 0x000fe20000010000 */
[----:B------:R-:W-:-:S07]  /*2340*/  MOV R46, R45 ;  /* 0x0000002d002e7202 */ /* 0x000fce0000000f00 */
[----:B------:R-:W-:Y:S05]  /*2350*/  WARPSYNC.COLLECTIVE R119, `(.L_x_3916) ;  /* 0x0000000077087348 */ /* 0x000fea0003c00000 */
[----:B------:R0:W1:Y:S02]  /*2360*/  SHFL.DOWN P2, R46, R46, R125, R124 ;  /* 0x0800007d2e2e7389 */ /* 0x000064000004007c */
[----:B01----:R-:W-:Y:S01]  /*2370*/  ENDCOLLECTIVE ;  /* 0x000000000000791b */ /* 0x003fe20003800000 */
.L_x_3916:
[----:B------:R-:W-:Y:S01]  /*2380*/  HFMA2.MMA R125, -RZ, RZ, 0, 5.9604644775390625e-08 ;  /* 0x00000001ff7d7435 */ /* 0x000fe200000001ff */
[----:B------:R-:W-:Y:S01]  /*2390*/  FADD.FTZ R45, R45, R46 ;  /* 0x0000002e2d2d7221 */ /* 0x000fe20000010000 */
[----:B------:R-:W-:-:S09]  /*23a0*/  MOV R46, R44 ;  /* 0x0000002c002e7202 */ /* 0x000fd20000000f00 */
[----:B------:R-:W-:Y:S05]  /*23b0*/  WARPSYNC.COLLECTIVE R119, `(.L_x_3917) ;  /* 0x0000000077087348 */ /* 0x000fea0003c00000 */
[----:B------:R0:W1:Y:S02]  /*23c0*/  SHFL.DOWN P2, R46, R46, R125, R124 ;  /* 0x0800007d2e2e7389 */ /* 0x000064000004007c */
[----:B01----:R-:W-:Y:S01]  /*23d0*/  ENDCOLLECTIVE ;  /* 0x000000000000791b */ /* 0x003fe20003800000 */
.L_x_3917:
[----:B------:R-:W-:Y:S02]  /*23e0*/  MOV R47, R46 ;  /* 0x0000002e002f7202 */ /* 0x000fe40000000f00 */
[----:B------:R-:W-:-:S07]  /*23f0*/  MOV R46, R45 ;  /* 0x0000002d002e7202 */ /* 0x000fce0000000f00 */
[----:B------:R-:W-:Y:S05]  /*2400*/  WARPSYNC.COLLECTIVE R119, `(.L_x_3918) ;  /* 0x0000000077087348 */ /* 0x000fea0003c00000 */
[----:B------:R0:W1:Y:S02]  /*2410*/  SHFL.DOWN P2, R46, R46, R125, R124 ;  /* 0x0800007d2e2e7389 */ /* 0x000064000004007c */
[----:B01----:R-:W-:Y:S01]  /*2420*/  ENDCOLLECTIVE ;  /* 0x000000000000791b */ /* 0x003fe20003800000 */
.L_x_3918:
[----:B------:R-:W-:Y:S05]  /*2430*/  BRA `(.L_x_3919) ;  /* 0xffffffec00147947 */ /* 0x000fea000383ffff */
.L_x_3920:
        /* <DEDUP_REMOVED lines=12> */
.L_x_8767:


//--------------------- .text._ZN10layer_norm22ln_bwd_finalize_kernelINS_22Kernel_traits_finalizeILj2048Ef13__nv_bfloat16fS2_fjLb0ELj1024ELj4ENS_18Kernel_traits_baseILj2048EfS2_fS2_fjLj1024EEEEELb0ELb0EEEvNS_9BwdParamsE --------------------------
	.section	.text._ZN10layer_norm22ln_bwd_finalize_kernelINS_22Kernel_traits_finalizeILj2048Ef13__nv_bfloat16fS2_fjLb0ELj1024ELj4ENS_18Kernel_traits_baseILj2048EfS2_fS2_fjLj1024EEEEELb0ELb0EEEvNS_9BwdParamsE,"ax",@progbits
	.align	128
        .global         _ZN10layer_norm22ln_bwd_finalize_kernelINS_22Kernel_traits_finalizeILj2048Ef13__nv_bfloat16fS2_fjLb0ELj1024ELj4ENS_18Kernel_traits_baseILj2048EfS2_fS2_fjLj1024EEEEELb0ELb0EEEvNS_9BwdParamsE
        .type           _ZN10layer_norm22ln_bwd_finalize_kernelINS_22Kernel_traits_finalizeILj2048Ef13__nv_bfloat16fS2_fjLb0ELj1024ELj4ENS_18Kernel_traits_baseILj2048EfS2_fS2_fjLj1024EEEEELb0ELb0EEEvNS_9BwdParamsE,@function
        .size           _ZN10layer_norm22ln_bwd_finalize_kernelINS_22Kernel_traits_finalizeILj2048Ef13__nv_bfloat16fS2_fjLb0ELj1024ELj4ENS_18Kernel_traits_baseILj2048EfS2_fS2_fjLj1024EEEEELb0ELb0EEEvNS_9BwdParamsE,(.L_x_8768 - _ZN10layer_norm22ln_bwd_finalize_kernelINS_22Kernel_traits_finalizeILj2048Ef13__nv_bfloat16fS2_fjLb0ELj1024ELj4ENS_18Kernel_traits_baseILj2048EfS2_fS2_fjLj1024EEEEELb0ELb0EEEvNS_9BwdParamsE)
        .other          _ZN10layer_norm22ln_bwd_finalize_kernelINS_22Kernel_traits_finalizeILj2048Ef13__nv_bfloat16fS2_fjLb0ELj1024ELj4ENS_18Kernel_traits_baseILj2048EfS2_fS2_fjLj1024EEEEELb0ELb0EEEvNS_9BwdParamsE,@"STO_CUDA_ENTRY STV_DEFAULT"
_ZN10layer_norm22ln_bwd_finalize_kernelINS_22Kernel_traits_finalizeILj2048Ef13__nv_bfloat16fS2_fjLb0ELj1024ELj4ENS_18Kernel_traits_baseILj2048EfS2_fS2_fjLj1024EEEEELb0ELb0EEEvNS_9BwdParamsE:
.text._ZN10layer_norm22ln_bwd_finalize_kernelINS_22Kernel_traits_finalizeILj2048Ef13__nv_bfloat16fS2_fjLb0ELj1024ELj4ENS_18Kernel_traits_baseILj2048EfS2_fS2_fjLj1024EEEEELb0ELb0EEEvNS_9BwdParamsE:
        /* <DEDUP_REMOVED lines=25> */
.L_x_3933:
        /* <DEDUP_REMOVED lines=30> */
.L_x_3925:
        /* <DEDUP_REMOVED lines=36> */
.L_x_3924:
[----:B------:R-:W-:Y:S05]  /*05b0*/  BSYNC B1 ;  /* 0x0000000000017941 */ /* 0x000fea0003800000 */
.L_x_3923:
        /* <DEDUP_REMOVED lines=24> */
.L_x_3927:
[----:B------:R-:W-:Y:S05]  /*0740*/  BSYNC B1 ;  /* 0x0000000000017941 */ /* 0x000fea0003800000 */
.L_x_3926:
        /* <DEDUP_REMOVED lines=12> */
.L_x_3928:
[----:B------:R-:W-:Y:S05]  /*0810*/  BSYNC B1 ;  /* 0x0000000000017941 */ /* 0x000fea0003800000 */
.L_x_3922:
[----:B------:R-:W-:Y:S05]  /*0820*/  BSYNC B0 ;  /* 0x0000000000007941 */ /* 0x000fea0003800000 */
.L_x_3921:
        /* <DEDUP_REMOVED lines=29> */
.L_x_3944:
[----:B---3--:R-:W-:Y:S01]  /*0a00*/  FADD.FTZ R9, R18, R9 ;  /* 0x0000000912097221 */ /* 0x008fe20000010000 */
[----:B--2---:R-:W-:-:S04]  /*0a10*/  FADD.FTZ R11, R10, R11 ;  /* 0x0000000b0a0b7221 */ /* 0x004fc80000010000 */
[----:B------:R2:W-:Y:S04]  /*0a20*/  @!P1 STS [R6+0x2000], R9 ;  /* 0x0020000906009388 */ /* 0x0005e80000000800 */
[----:B------:R2:W-:Y:S02]  /*0a30*/  @!P1 STS [R6+0x2080], R11 ;  /* 0x0020800b06009388 */ /* 0x0005e40000000800 */
.L_x_3929:
        /* <DEDUP_REMOVED lines=16> */
.L_x_3932:
[----:B------:R-:W-:Y:S05]  /*0b40*/  BSYNC B0 ;  /* 0x0000000000007941 */ /* 0x000fea0003800000 */
.L_x_3931:
[C---:B------:R-:W-:Y:S01]  /*0b50*/  ISETP.GT.U32.AND P1, PT, R3.reuse, -0x801, PT ;  /* 0xfffff7ff0300780c */ /* 0x040fe20003f24070 */
[----:B------:R-:W-:Y:S01]  /*0b60*/  VIADD R4, R4, 0x400 ;  /* 0x0000040004047836 */ /* 0x000fe20000000000 */
[----:B------:R-:W-:-:S11]  /*0b70*/  IADD3 R3, R3, 0x800, RZ ;  /* 0x0000080003037810 */ /* 0x000fd60007ffe0ff */
[----:B------:R-:W-:Y:S05]  /*0b80*/  @P1 BRA `(.L_x_3933) ;  /* 0xfffffff400801947 */ /* 0x000fea000383ffff */
[----:B------:R-:W-:Y:S05]  /*0b90*/  EXIT ;  /* 0x000000000000794d */ /* 0x000fea0003800000 */
.L_x_3930:
[----:B------:R-:W-:Y:S01]  /*0ba0*/  HFMA2.MMA R21, -RZ, RZ, 0, 5.9604644775390625e-08 ;  /* 0x00000001ff157435 */ /* 0x000fe200000001ff */
[----:B0--3--:R-:W-:Y:S01]  /*0bb0*/  MOV R22, R10 ;  /* 0x0000000a00167202 */ /* 0x009fe20000000f00 */
[----:B------:R-:W-:Y:S01]  /*0bc0*/  IMAD.MOV.U32 R19, RZ, RZ, -0x1 ;  /* 0xffffffffff137424 */ /* 0x000fe200078e00ff */
[----:B------:R-:W-:-:S08]  /*0bd0*/  MOV R24, 0x1f ;  /* 0x0000001f00187802 */ /* 0x000fd00000000f00 */
[----:B-12---:R-:W-:Y:S05]  /*0be0*/  WARPSYNC.COLLECTIVE R19, `(.L_x_3934) ;  /* 0x0000000013087348 */ /* 0x006fea0003c00000 */
[----:B------:R0:W3:Y:S02]  /*0bf0*/  SHFL.BFLY P2, R20, R22, R21, R24 ;  /* 0x0c00001516147389 */ /* 0x0000e40000040018 */
[----:B0123--:R-:W-:Y:S01]  /*0c00*/  ENDCOLLECTIVE ;  /* 0x000000000000791b */ /* 0x00ffe20003800000 */
.L_x_3934:
[----:B------:R-:W-:Y:S01]  /*0c10*/  HFMA2.MMA R21, -RZ, RZ, 0, 1.1920928955078125e-07 ;  /* 0x00000002ff157435 */ /* 0x000fe200000001ff */
[----:B------:R-:W-:-:S05]  /*0c20*/  MOV R11, R20 ;  /* 0x00000014000b7202 */ /* 0x000fca0000000f00 */
[----:B------:R-:W-:-:S05]  /*0c30*/  FADD.FTZ R11, R10, R11 ;  /* 0x0000000b0a0b7221 */ /* 0x000fca0000010000 */
[----:B------:R-:W-:-:S07]  /*0c40*/  MOV R22, R11 ;  /* 0x0000000b00167202 */ /* 0x000fce0000000f00 */
[----:B------:R-:W-:Y:S05]  /*0c50*/  WARPSYNC.COLLECTIVE R19, `(.L_x_3935) ;  /* 0x0000000013087348 */ /* 0x000fea0003c00000 */
[----:B------:R0:W1:Y:S02]  /*0c60*/  SHFL.BFLY P2, R20, R22, R21, R24 ;  /* 0x0c00001516147389 */ /* 0x0000640000040018 */
[----:B01----:R-:W-:Y:S01]  /*0c70*/  ENDCOLLECTIVE ;  /* 0x000000000000791b */ /* 0x003fe20003800000 */
.L_x_3935:
[----:B------:R-:W-:Y:S01]  /*0c80*/  HFMA2.MMA R21, -RZ, RZ, 0, 2.384185791015625e-07 ;  /* 0x00000004ff157435 */ /* 0x000fe200000001ff */
[----:B------:R-:W-:-:S04]  /*0c90*/  IMAD.MOV.U32 R14, RZ, RZ, R20 ;  /* 0x000000ffff0e7224 */ /* 0x000fc800078e0014 */
[----:B------:R-:W-:-:S05]  /*0ca0*/  FADD.FTZ R14, R11, R14 ;  /* 0x0000000e0b0e7221 */ /* 0x000fca0000010000 */
[----:B------:R-:W-:-:S07]  /*0cb0*/  MOV R22, R14 ;  /* 0x0000000e00167202 */ /* 0x000fce0000000f00 */
[----:B------:R-:W-:Y:S05]  /*0cc0*/  WARPSYNC.COLLECTIVE R19, `(.L_x_3936) ;  /* 0x0000000013087348 */ /* 0x000fea0003c00000 */
[----:B------:R0:W1:Y:S02]  /*0cd0*/  SHFL.BFLY P2, R20, R22, R21, R24 ;  /* 0x0c00001516147389 */ /* 0x0000640000040018 */
[----:B01----:R-:W-:Y:S01]  /*0ce0*/  ENDCOLLECTIVE ;  /* 0x000000000000791b */ /* 0x003fe20003800000 */
.L_x_3936:
[----:B------:R-:W-:Y:S01]  /*0cf0*/  IMAD.MOV.U32 R21, RZ, RZ, 0x8 ;  /* 0x00000008ff157424 */ /* 0x000fe200078e00ff */
[----:B------:R-:W-:-:S05]  /*0d00*/  MOV R13, R20 ;  /* 0x00000014000d7202 */ /* 0x000fca0000000f00 */
[----:B------:R-:W-:-:S05]  /*0d10*/  FADD.FTZ R13, R14, R13 ;  /* 0x0000000d0e0d7221 */ /* 0x000fca0000010000 */
[----:B------:R-:W-:-:S07]  /*0d20*/  MOV R22, R13 ;  /* 0x0000000d00167202 */ /* 0x000fce0000000f00 */
[----:B------:R-:W-:Y:S05]  /*0d30*/  WARPSYNC.COLLECTIVE R19, `(.L_x_3937) ;  /* 0x0000000013087348 */ /* 0x000fea0003c00000 */
[----:B------:R0:W1:Y:S02]  /*0d40*/  SHFL.BFLY P2, R20, R22, R21, R24 ;  /* 0x0c00001516147389 */ /* 0x0000640000040018 */
[----:B01----:R-:W-:Y:S01]  /*0d50*/  ENDCOLLECTIVE ;  /* 0x000000000000791b */ /* 0x003fe20003800000 */
.L_x_3937:
[----:B------:R-:W-:Y:S01]  /*0d60*/  HFMA2.MMA R21, -RZ, RZ, 0, 9.5367431640625e-07 ;  /* 0x00000010ff157435 */ /* 0x000fe200000001ff */
[----:B------:R-:W-:-:S05]  /*0d70*/  MOV R10, R20 ;  /* 0x00000014000a7202 */ /* 0x000fca0000000f00 */
[----:B------:R-:W-:-:S05]  /*0d80*/  FADD.FTZ R10, R13, R10 ;  /* 0x0000000a0d0a7221 */ /* 0x000fca0000010000 */
[----:B------:R-:W-:-:S07]  /*0d90*/  MOV R22, R10 ;  /* 0x0000000a00167202 */ /* 0x000fce0000000f00 */
[----:B------:R-:W-:Y:S05]  /*0da0*/  WARPSYNC.COLLECTIVE R19, `(.L_x_3938) ;  /* 0x0000000013087348 */ /* 0x000fea0003c00000 */
[----:B------:R0:W1:Y:S02]  /*0db0*/  SHFL.BFLY P2, R20, R22, R21, R24 ;  /* 0x0c00001516147389 */ /* 0x0000640000040018 */
[----:B01----:R-:W-:Y:S01]  /*0dc0*/  ENDCOLLECTIVE ;  /* 0x000000000000791b */ /* 0x003fe20003800000 */
.L_x_3938:
[----:B------:R-:W-:Y:S01]  /*0dd0*/  HFMA2.MMA R21, -RZ, RZ, 0, 5.9604644775390625e-08 ;  /* 0x00000001ff157435 */ /* 0x000fe200000001ff */
[----:B------:R-:W-:Y:S01]  /*0de0*/  IMAD.MOV.U32 R22, RZ, RZ, R9 ;  /* 0x000000ffff167224 */ /* 0x000fe200078e0009 */
[----:B------:R-:W-:-:S09]  /*0df0*/  MOV R11, R20 ;  /* 0x00000014000b7202 */ /* 0x000fd20000000f00 */
[----:B------:R-:W-:Y:S05]  /*0e00*/  WARPSYNC.COLLECTIVE R19, `(.L_x_3939) ;  /* 0x0000000013087348 */ /* 0x000fea0003c00000 */
[----:B------:R0:W1:Y:S02]  /*0e10*/  SHFL.BFLY P2, R20, R22, R21, R24 ;  /* 0x0c00001516147389 */ /* 0x0000640000040018 */
[----:B01----:R-:W-:Y:S01]  /*0e20*/  ENDCOLLECTIVE ;  /* 0x000000000000791b */ /* 0x003fe20003800000 */
.L_x_3939:
[----:B------:R-:W-:Y:S01]  /*0e30*/  HFMA2.MMA R21, -RZ, RZ, 0, 1.1920928955078125e-07 ;  /* 0x00000002ff157435 */ /* 0x000fe200000001ff */
[----:B------:R-:W-:-:S05]  /*0e40*/  MOV R14, R20 ;  /* 0x00000014000e7202 */ /* 0x000fca0000000f00 */
[----:B------:R-:W-:-:S05]  /*0e50*/  FADD.FTZ R15, R9, R14 ;  /* 0x0000000e090f7221 */ /* 0x000fca0000010000 */
[----:B------:R-:W-:-:S07]  /*0e60*/  MOV R22, R15 ;  /* 0x0000000f00167202 */ /* 0x000fce0000000f00 */
[----:B------:R-:W-:Y:S05]  /*0e70*/  WARPSYNC.COLLECTIVE R19, `(.L_x_3940) ;  /* 0x0000000013087348 */ /* 0x000fea0003c00000 */
[----:B------:R0:W1:Y:S02]  /*0e80*/  SHFL.BFLY P2, R20, R22, R21, R24 ;  /* 0x0c00001516147389 */ /* 0x0000640000040018 */
[----:B01----:R-:W-:Y:S01]  /*0e90*/  ENDCOLLECTIVE ;  /* 0x000000000000791b */ /* 0x003fe20003800000 */
.L_x_3940:
[----:B------:R-:W-:Y:S01]  /*0ea0*/  HFMA2.MMA R21, -RZ, RZ, 0, 2.384185791015625e-07 ;  /* 0x00000004ff157435 */ /* 0x000fe200000001ff */
[----:B------:R-:W-:-:S04]  /*0eb0*/  IMAD.MOV.U32 R16, RZ, RZ, R20 ;  /* 0x000000ffff107224 */ /* 0x000fc800078e0014 */
[----:B------:R-:W-:-:S05]  /*0ec0*/  FADD.FTZ R16, R15, R16 ;  /* 0x000000100f107221 */ /* 0x000fca0000010000 */
[----:B------:R-:W-:-:S07]  /*0ed0*/  MOV R22, R16 ;  /* 0x0000001000167202 */ /* 0x000fce0000000f00 */
[----:B------:R-:W-:Y:S05]  /*0ee0*/  WARPSYNC.COLLECTIVE R19, `(.L_x_3941) ;  /* 0x0000000013087348 */ /* 0x000fea0003c00000 */
[----:B------:R0:W1:Y:S02]  /*0ef0*/  SHFL.BFLY P2, R20, R22, R21, R24 ;  /* 0x0c00001516147389 */ /* 0x0000640000040018 */
[----:B01----:R-:W-:Y:S01]  /*0f00*/  ENDCOLLECTIVE ;  /* 0x000000000000791b */ /* 0x003fe20003800000 */
.L_x_3941:
[----:B------:R-:W-:Y:S01]  /*0f10*/  IMAD.MOV.U32 R21, RZ, RZ, 0x8 ;  /* 0x00000008ff157424 */ /* 0x000fe200078e00ff */
[----:B------:R-:W-:-:S05]  /*0f20*/  MOV R17, R20 ;  /* 0x0000001400117202 */ /* 0x000fca0000000f00 */
[----:B------:R-:W-:-:S05]  /*0f30*/  FADD.FTZ R17, R16, R17 ;  /* 0x0000001110117221 */ /* 0x000fca0000010000 */
[----:B------:R-:W-:-:S07]  /*0f40*/  MOV R22, R17 ;  /* 0x0000001100167202 */ /* 0x000fce0000000f00 */
[----:B------:R-:W-:Y:S05]  /*0f50*/  WARPSYNC.COLLECTIVE R19, `(.L_x_3942) ;  /* 0x0000000013087348 */ /* 0x000fea0003c00000 */
[----:B------:R0:W1:Y:S02]  /*0f60*/  SHFL.BFLY P2, R20, R22, R21, R24 ;  /* 0x0c00001516147389 */ /* 0x0000640000040018 */
[----:B01----:R-:W-:Y:S01]  /*0f70*/  ENDCOLLECTIVE ;  /* 0x000000000000791b */ /* 0x003fe20003800000 */
.L_x_3942:
[----:B------:R-:W-:Y:S01]  /*0f80*/  HFMA2.MMA R21, -RZ, RZ, 0, 9.5367431640625e-07 ;  /* 0x00000010ff157435 */ /* 0x000fe200000001ff */
[----:B------:R-:W-:-:S05]  /*0f90*/  MOV R18, R20 ;  /* 0x0000001400127202 */ /* 0x000fca0000000f00 */
[----:B------:R-:W-:-:S05]  /*0fa0*/  FADD.FTZ R18, R17, R18 ;  /* 0x0000001211127221 */ /* 0x000fca0000010000 */
[----:B------:R-:W-:-:S07]  /*0fb0*/  MOV R22, R18 ;  /* 0x0000001200167202 */ /* 0x000fce0000000f00 */
[----:B------:R-:W-:Y:S05]  /*0fc0*/  WARPSYNC.COLLECTIVE R19, `(.L_x_3943) ;  /* 0x0000000013087348 */ /* 0x000fea0003c00000 */
[----:B------:R0:W1:Y:S02]  /*0fd0*/  SHFL.BFLY P2, R20, R22, R21, R24 ;  /* 0x0c00001516147389 */ /* 0x0000640000040018 */
[----:B01----:R-:W-:Y:S01]  /*0fe0*/  ENDCOLLECTIVE ;  /* 0x000000000000791b */ /* 0x003fe20003800000 */
.L_x_3943:
[----:B------:R-:W-:Y:S01]  /*0ff0*/  MOV R9, R20 ;  /* 0x0000001400097202 */ /* 0x000fe20000000f00 */
[----:B------:R-:W-:Y:S06]  /*1000*/  BRA `(.L_x_3944) ;  /* 0xfffffff8007c7947 */ /* 0x000fec000383ffff */
.L_x_3945:
        /* <DEDUP_REMOVED lines=15> */
.L_x_8768:


//--------------------- .text._ZN10layer_norm13ln_bwd_kernelINS_13Kernel_traitsIf13__nv_bfloat16fS2_fjLj2048ELj1ELj1ELj4ELj16ENS_18Kernel_traits_baseILj2048EfS2_fS2_fjLj128EEEEELb1ELb0ELb1ELb0EEEvNS_9BwdParamsE --------------------------
	.section	.text._ZN10layer_norm13ln_bwd_kernelINS_13Kernel_traitsIf13__nv_bfloat16fS2_fjLj2048ELj1ELj1ELj4ELj16ENS_18Kernel_traits_baseILj2048EfS2_fS2_fjLj128EEEEELb1ELb0ELb1ELb0EEEvNS_9BwdParamsE,"ax",@progbits
	.align	128
        .global         _ZN10layer_norm13ln_bwd_kernelINS_13Kernel_traitsIf13__nv_bfloat16fS2_fjLj2048ELj1ELj1ELj4ELj16ENS_18Kernel_traits_baseILj2048EfS2_fS2_fjLj128EEEEELb1ELb0ELb1ELb0EEEvNS_9BwdParamsE
        .type           _ZN10layer_norm13ln_bwd_kernelINS_13Kernel_traitsIf13__nv_bfloat16fS2_fjLj2048ELj1ELj1ELj4ELj16ENS_18Kernel_traits_baseILj2048EfS2_fS2_fjLj128EEEEELb1ELb0ELb1ELb0EEEvNS_9BwdParamsE,@function
        .size           _ZN10layer_norm13ln_bwd_kernelINS_13Kernel_traitsIf13__nv_bfloat16fS2_fjLj2048ELj1ELj1ELj4ELj16ENS_18Kernel_traits_baseILj2048EfS2_fS2_fjLj128EEEEELb1ELb0ELb1ELb0EEEvNS_9BwdParamsE,(.L_x_8769 - _ZN10layer_norm13ln_bwd_kernelINS_13Kernel_traitsIf13__nv_bfloat16fS2_fjLj2048ELj1ELj1ELj4ELj16ENS_18Kernel_traits_baseILj2048EfS2_fS2_fjLj128EEEEELb1ELb0ELb1ELb0EEEvNS_9BwdParamsE)
        .other          _ZN10layer_norm13ln_bwd_kernelINS_13Kernel_traitsIf13__nv_bfloat16fS2_fjLj2048ELj1ELj1ELj4ELj16ENS_18Kernel_traits_baseILj2048EfS2_fS2_fjLj128EEEEELb1ELb0ELb1ELb0EEEvNS_9BwdParamsE,@"STO_CUDA_ENTRY STV_DEFAULT"
_ZN10layer_norm13ln_bwd_kernelINS_13Kernel_traitsIf13__nv_bfloat16fS2_fjLj2048ELj1ELj1ELj4ELj16ENS_18Kernel_traits_baseILj2048EfS2_fS2_fjLj128EEEEELb1ELb0ELb1ELb0EEEvNS_9BwdParamsE:
.text._ZN10layer_norm13ln_bwd_kernelINS_13Kernel_traitsIf13__nv_bfloat16fS2_fjLj2048ELj1ELj1ELj4ELj16ENS_18Kernel_traits_baseILj2048EfS2_fS2_fjLj128EEEEELb1ELb0ELb1ELb0EEEvNS_9BwdParamsE:
        /* <DEDUP_REMOVED lines=50> */
.L_x_3991:
        /* <DEDUP_REMOVED lines=39> */
.L_x_3950:
[----:B------:R-:W-:Y:S05]  /*0590*/  BSYNC B1 ;  /* 0x0000000000017941 */ /* 0x000fea0003800000 */
.L_x_3949:
[----:B------:R-:W-:Y:S01]  /*05a0*/  HFMA2.MMA R99, -RZ, RZ, 0, 0 ;  /* 0x00000000ff637435 */ /* 0x000fe200000001ff */
[----:B--2---:R-:W-:Y:S01]  /*05b0*/  IMAD.MOV.U32 R96, RZ, RZ, RZ ;  /* 0x000000ffff607224 */ /* 0x004fe200078e00ff */
        /* <DEDUP_REMOVED lines=11> */
.L_x_3948:
[----:B------:R-:W1:Y:S02]  /*0670*/  LDC.64 R96, c[0x0][0x250] ;  /* 0x00009400ff607b82 */ /* 0x000e640000000a00 */
[----:B-1----:R-:W-:-:S05]  /*0680*/  IMAD.WIDE R96, R4, 0x4, R96 ;  /* 0x0000000404607825 */ /* 0x002fca00078e0260 */
[----:B------:R1:W2:Y:S01]  /*0690*/  LDG.E R128, desc[UR4][R96.64] ;  /* 0x0000000460807981 */ /* 0x0002a2000c1e1900 */
[----:B-----5:R-:W-:Y:S01]  /*06a0*/  ISETP.GE.AND P3, PT, R126, 0x1, PT ;  /* 0x000000017e00780c */ /* 0x020fe20003f66270 */
[----:B------:R-:W-:Y:S01]  /*06b0*/  BSSY B1, `(.L_x_3952) ;  /* 0x0000068000017945 */ /* 0x000fe20003800000 */
[----:B0-----:R-:W-:Y:S01]  /*06c0*/  ISETP.NE.AND P0, PT, R3, RZ, PT ;  /* 0x000000ff0300720c */ /* 0x001fe20003f05270 */
[----:B------:R-:W-:Y:S02]  /*06d0*/  IMAD.MOV.U32 R129, RZ, RZ, RZ ;  /* 0x000000ffff817224 */ /* 0x000fe400078e00ff */
[----:B-1----:R-:W-:Y:S01]  /*06e0*/  IMAD.MOV.U32 R96, RZ, RZ, RZ ;  /* 0x000000ffff607224 */ /* 0x002fe200078e00ff */
[----:B------:R-:W-:-:S07]  /*06f0*/  MOV R97, R0 ;  /* 0x0000000000617202 */ /* 0x000fce0000000f00 */
[----:B------:R-:W-:-:S04]  /*0700*/  @P3 VIADD R98, R126, 0xffffffff ;  /* 0xffffffff7e623836 */ /* 0x000fc80000000000 */
[----:B------:R-:W-:Y:S01]  /*0710*/  @P3 IMAD R5, R98, R7, RZ ;  /* 0x0000000762053224 */ /* 0x000fe200078e02ff */
[----:B------:R-:W-:-:S04]  /*0720*/  IADD3 R98, R100, -0x1, RZ ;  /* 0xffffffff64627810 */ /* 0x000fc80007ffe0ff */
[----:B------:R-:W-:Y:S01]  /*0730*/  @P3 SHF.R.S32.HI R100, RZ, 0x1f, R5 ;  /* 0x0000001fff643819 */ /* 0x000fe20000011405 */
[----:B------:R-:W-:-:S03]  /*0740*/  IMAD R98, R98, R7, RZ ;  /* 0x0000000762627224 */ /* 0x000fc600078e02ff */
[----:B------:R-:W-:Y:S02]  /*0750*/  @P3 LEA.HI R100, R100, R5, RZ, 0x3 ;  /* 0x0000000564643211 */ /* 0x000fe400078f18ff */
[----:B------:R-:W-:Y:S02]  /*0760*/  SHF.R.S32.HI R99, RZ, 0x1f, R98 ;  /* 0x0000001fff637819 */ /* 0x000fe40000011462 */
[----:B------:R-:W-:Y:S02]  /*0770*/  LOP3.LUT R5, R6, 0x7f, RZ, 0xc0, !PT ;  /* 0x0000007f06057812 */ /* 0x000fe400078ec0ff */
[----:B------:R-:W-:Y:S02]  /*0780*/  LEA.HI R98, R99, R98, RZ, 0x3 ;  /* 0x0000006263627211 */ /* 0x000fe400078f18ff */
[----:B------:R-:W-:Y:S02]  /*0790*/  @P3 LEA.HI.SX32 R129, R100, R5, 0x1d ;  /* 0x0000000564813211 */ /* 0x000fe400078feaff */
[----:B------:R-:W-:-:S02]  /*07a0*/  MOV R99, RZ ;  /* 0x000000ff00637202 */ /* 0x000fc40000000f00 */
        /* <DEDUP_REMOVED lines=19> */
[C---:B---3--:R-:W-:Y:S01]  /*08e0*/  FADD.FTZ R139, -R128.reuse, R96 ;  /* 0x00000060808b7221 */ /* 0x048fe20000010100 */
[----:B------:R-:W-:-:S03]  /*08f0*/  FADD.FTZ R135, -R128, R98 ;  /* 0x0000006280877221 */ /* 0x000fc60000010100 */
[----:B------:R-:W-:Y:S01]  /*0900*/  FMUL.FTZ R139, R2, R139 ;  /* 0x0000008b028b7220 */ /* 0x000fe20000410000 */
[----:B------:R-:W-:Y:S01]  /*0910*/  FADD.FTZ R99, -R128, R99 ;  /* 0x0000006380637221 */ /* 0x000fe20000010100 */
[C---:B----4-:R-:W-:Y:S01]  /*0920*/  PRMT R96, R100.reuse, 0x7632, R96 ;  /* 0x0000763264607816 */ /* 0x050fe20000000060 */
[----:B------:R-:W-:Y:S01]  /*0930*/  IMAD.U32 R137, R100, 0x10000, RZ ;  /* 0x0001000064897824 */ /* 0x000fe200078e00ff */
[C---:B------:R-:W-:Y:S01]  /*0940*/  PRMT R98, R101.reuse, 0x7632, R98 ;  /* 0x0000763265627816 */ /* 0x040fe20000000062 */
[----:B------:R-:W-:Y:S01]  /*0950*/  FADD.FTZ R115, -R128, R97 ;  /* 0x0000006180737221 */ /* 0x000fe20000010100 */
[----:B------:R-:W-:Y:S01]  /*0960*/  SHF.L.U32 R101, R101, 0x10, RZ ;  /* 0x0000001065657819 */ /* 0x000fe200000006ff */
[----:B------:R-:W-:Y:S01]  /*0970*/  FADD.FTZ R48, R48, R137 ;  /* 0x0000008930307221 */ /* 0x000fe20000010000 */
[----:B------:R-:W-:Y:S01]  /*0980*/  SHF.L.U32 R96, R96, 0x10, RZ ;  /* 0x0000001060607819 */ /* 0x000fe200000006ff */
[----:B------:R-:W-:Y:S01]  /*0990*/  FFMA.FTZ R64, R139, R137, R64 ;  /* 0x000000898b407223 */ /* 0x000fe20000010040 */
[----:B------:R-:W-:Y:S01]  /*09a0*/  FMUL.FTZ R135, R2, R135 ;  /* 0x0000008702877220 */ /* 0x000fe20000410000 */
[----:B------:R-:W-:Y:S01]  /*09b0*/  FMUL.FTZ R137, R80, R137 ;  /* 0x0000008950897220 */ /* 0x000fe20000410000 */
[C---:B------:R-:W-:Y:S01]  /*09c0*/  FMUL.FTZ R134, R2.reuse, R99 ;  /* 0x0000006302867220 */ /* 0x040fe20000410000 */
[----:B------:R-:W-:Y:S01]  /*09d0*/  FMUL.FTZ R138, R2, R115 ;  /* 0x00000073028a7220 */ /* 0x000fe20000410000 */
[----:B------:R-:W-:Y:S01]  /*09e0*/  FADD.FTZ R50, R50, R101 ;  /* 0x0000006532327221 */ /* 0x000fe20000010000 */
[-C--:B------:R-:W-:Y:S01]  /*09f0*/  FFMA.FTZ R66, R135, R101.reuse, R66 ;  /* 0x0000006587427223 */ /* 0x080fe20000010042 */
[----:B------:R-:W-:Y:S01]  /*0a00*/  FMUL.FTZ R116, R82, R101 ;  /* 0x0000006552747220 */ /* 0x000fe20000410000 */
[----:B------:R-:W-:Y:S01]  /*0a10*/  FMUL.FTZ R136, R81, R96 ;  /* 0x0000006051887220 */ /* 0x000fe20000410000 */
[----:B------:R-:W-:Y:S01]  /*0a20*/  FADD.FTZ R99, RZ, R137 ;  /* 0x00000089ff637221 */ /* 0x000fe20000010000 */
[----:B------:R-:W-:Y:S01]  /*0a30*/  FFMA.FTZ R101, R139, R137, RZ ;  /* 0x000000898b657223 */ /* 0x000fe200000100ff */
[----:B------:R-:W-:-:S02]  /*0a40*/  IMAD.U32 R98, R98, 0x10000, RZ ;  /* 0x0001000062627824 */ /* 0x000fc400078e00ff */
[C---:B------:R-:W-:Y:S01]  /*0a50*/  FFMA.FTZ R65, R138.reuse, R96, R65 ;  /* 0x000000608a417223 */ /* 0x040fe20000010041 */
[----:B------:R-:W-:Y:S01]  /*0a60*/  FADD.FTZ R49, R49, R96 ;  /* 0x0000006031317221 */ /* 0x000fe20000010000 */
[----:B------:R-:W-:Y:S01]  /*0a70*/  FADD.FTZ R99, R99, R136 ;  /* 0x0000008863637221 */ /* 0x000fe20000010000 */
[----:B------:R-:W-:Y:S01]  /*0a80*/  FFMA.FTZ R96, R138, R136, R101 ;  /* 0x000000888a607223 */ /* 0x000fe20000010065 */
[----:B------:R-:W-:Y:S01]  /*0a90*/  FADD.FTZ R131, -R128, R107 ;  /* 0x0000006b80837221 */ /* 0x000fe20000010100 */
[-C--:B------:R-:W-:Y:S01]  /*0aa0*/  FFMA.FTZ R67, R134, R98.reuse, R67 ;  /* 0x0000006286437223 */ /* 0x080fe20000010043 */
[----:B------:R-:W-:Y:S01]  /*0ab0*/  FADD.FTZ R51, R51, R98 ;  /* 0x0000006233337221 */ /* 0x000fe20000010000 */
[----:B------:R-:W-:Y:S01]  /*0ac0*/  FMUL.FTZ R107, R83, R98 ;  /* 0x00000062536b7220 */ /* 0x000fe20000410000 */
[C---:B------:R-:W-:Y:S01]  /*0ad0*/  PRMT R100, R102.reuse, 0x7632, R100 ;  /* 0x0000763266647816 */ /* 0x040fe20000000064 */
[----:B------:R-:W-:Y:S01]  /*0ae0*/  FADD.FTZ R98, R99, R116 ;  /* 0x0000007463627221 */ /* 0x000fe20000010000 */
[----:B------:R-:W-:Y:S01]  /*0af0*/  SHF.L.U32 R113, R102, 0x10, RZ ;  /* 0x0000001066717819 */ /* 0x000fe200000006ff */
[C---:B------:R-:W-:Y:S01]  /*0b00*/  FADD.FTZ R117, -R128.reuse, R104 ;  /* 0x0000006880757221 */ /* 0x040fe20000010100 */
[----:B------:R-:W-:Y:S01]  /*0b10*/  FFMA.FTZ R99, R135, R116, R96 ;  /* 0x0000007487637223 */ /* 0x000fe20000010060 */
[----:B------:R-:W-:Y:S01]  /*0b20*/  FADD.FTZ R105, -R128, R105 ;  /* 0x0000006980697221 */ /* 0x000fe20000010100 */
[----:B------:R-:W-:Y:S01]  /*0b30*/  SHF.L.U32 R100, R100, 0x10, RZ ;  /* 0x0000001064647819 */ /* 0x000fe200000006ff */
[----:B------:R-:W-:Y:S01]  /*0b40*/  FMUL.FTZ R117, R2, R117 ;  /* 0x0000007502757220 */ /* 0x000fe20000410000 */
[----:B------:R-:W-:Y:S01]  /*0b50*/  FMUL.FTZ R114, R76, R113 ;  /* 0x000000714c727220 */ /* 0x000fe20000410000 */
[----:B------:R-:W-:Y:S01]  /*0b60*/  FADD.FTZ R101, R98, R107 ;  /* 0x0000006b62657221 */ /* 0x000fe20000010000 */
[----:B------:R-:W-:Y:S01]  /*0b70*/  FFMA.FTZ R96, R134, R107, R99 ;  /* 0x0000006b86607223 */ /* 0x000fe20000010063 */
[C---:B------:R-:W-:Y:S01]  /*0b80*/  PRMT R102, R103.reuse, 0x7632, R102 ;  /* 0x0000763267667816 */ /* 0x040fe20000000066 */
[----:B0-----:R-:W-:-:S02]  /*0b90*/  IMAD.U32 R125, R103, 0x10000, RZ ;  /* 0x00010000677d7824 */ /* 0x001fc400078e00ff */
[----:B------:R-:W-:Y:S01]  /*0ba0*/  FMUL.FTZ R112, R2, R105 ;  /* 0x0000006902707220 */ /* 0x000fe20000410000 */
[----:B------:R-:W-:Y:S01]  /*0bb0*/  FADD.FTZ R103, -R128, R106 ;  /* 0x0000006a80677221 */ /* 0x000fe20000010100 */
        /* <DEDUP_REMOVED lines=13> */
[C---:B------:R-:W-:Y:S01]  /*0c90*/  FFMA.FTZ R101, R115.reuse, R113, R96 ;  /* 0x0000007173657223 */ /* 0x040fe20000010060 */
[----:B------:R-:W-:Y:S01]  /*0ca0*/  IADD3 R97, R0, 0x80, RZ ;  /* 0x0000008000617810 */ /* 0x000fe20007ffe0ff */
        /* <DEDUP_REMOVED lines=8> */
.L_x_3953:
[----:B------:R-:W-:Y:S05]  /*0d30*/  BSYNC B1 ;  /* 0x0000000000017941 */ /* 0x000fea0003800000 */
.L_x_3952:
        /* <DEDUP_REMOVED lines=16> */
[C---:B---3--:R-:W-:Y:S01]  /*0e40*/  FADD.FTZ R111, -R128.reuse, R8 ;  /* 0x00000008806f7221 */ /* 0x048fe20000010100 */
[C---:B------:R-:W-:Y:S01]  /*0e50*/  FADD.FTZ R97, -R128.reuse, R9 ;  /* 0x0000000980617221 */ /* 0x040fe20000010100 */
[C---:B------:R-:W-:Y:S01]  /*0e60*/  FADD.FTZ R109, -R128.reuse, R10 ;  /* 0x0000000a806d7221 */ /* 0x040fe20000010100 */
[----:B----4-:R-:W-:Y:S01]  /*0e70*/  FADD.FTZ R123, -R128, R18 ;  /* 0x00000012807b7221 */ /* 0x010fe20000010100 */
[----:B------:R-:W-:Y:S01]  /*0e80*/  FMUL.FTZ R111, R2, R111 ;  /* 0x0000006f026f7220 */ /* 0x000fe20000410000 */
[----:B------:R-:W-:-:S02]  /*0e90*/  PRMT R8, R12, 0x7632, R8 ;  /* 0x000076320c087816 */ /* 0x000fc40000000008 */
[----:B------:R-:W-:Y:S02]  /*0ea0*/  SHF.L.U32 R9, R12, 0x10, RZ ;  /* 0x000000100c097819 */ /* 0x000fe400000006ff */
[C---:B------:R-:W-:Y:S02]  /*0eb0*/  PRMT R98, R14.reuse, 0x7632, R98 ;  /* 0x000076320e627816 */ /* 0x040fe40000000062 */
[----:B------:R-:W-:Y:S02]  /*0ec0*/  SHF.L.U32 R101, R14, 0x10, RZ ;  /* 0x000000100e657819 */ /* 0x000fe400000006ff */
[----:B------:R-:W-:Y:S01]  /*0ed0*/  PRMT R14, R15, 0x7632, R14 ;  /* 0x000076320f0e7816 */ /* 0x000fe2000000000e */
[----:B------:R-:W-:Y:S02]  /*0ee0*/  IMAD.U32 R8, R8, 0x10000, RZ ;  /* 0x0001000008087824 */ /* 0x000fe400078e00ff */
[----:B------:R-:W-:Y:S01]  /*0ef0*/  FMUL.FTZ R18, R72, R9 ;  /* 0x0000000948127220 */ /* 0x000fe20000410000 */
[----:B------:R-:W-:Y:S01]  /*0f00*/  PRMT R10, R13, 0x7632, R10 ;  /* 0x000076320d0a7816 */ /* 0x000fe2000000000a */
[----:B------:R-:W-:Y:S01]  /*0f10*/  FADD.FTZ R11, -R128, R11 ;  /* 0x0000000b800b7221 */ /* 0x000fe20000010100 */
[----:B------:R-:W-:Y:S01]  /*0f20*/  FMUL.FTZ R110, R2, R97 ;  /* 0x00000061026e7220 */ /* 0x000fe20000410000 */
[----:B------:R-:W-:Y:S01]  /*0f30*/  FADD.FTZ R40, R40, R9 ;  /* 0x0000000928287221 */ /* 0x000fe20000010000 */
[----:B------:R-:W-:Y:S01]  /*0f40*/  FFMA.FTZ R56, R111, R9, R56 ;  /* 0x000000096f387223 */ /* 0x000fe20000010038 */
[----:B------:R-:W-:-:S02]  /*0f50*/  IMAD.U32 R100, R14, 0x10000, RZ ;  /* 0x000100000e647824 */ /* 0x000fc400078e00ff */
[----:B------:R-:W-:Y:S01]  /*0f60*/  FADD.FTZ R99, R99, R18 ;  /* 0x0000001263637221 */ /* 0x000fe20000010000 */
[----:B------:R-:W-:Y:S02]  /*0f70*/  IMAD.U32 R13, R13, 0x10000, RZ ;  /* 0x000100000d0d7824 */ /* 0x000fe400078e00ff */
[----:B------:R-:W-:Y:S01]  /*0f80*/  FMUL.FTZ R14, R73, R8 ;  /* 0x00000008490e7220 */ /* 0x000fe20000410000 */
[----:B------:R-:W-:Y:S01]  /*0f90*/  FFMA.FTZ R9, R111, R18, R96 ;  /* 0x000000126f097223 */ /* 0x000fe20000010060 */
[----:B------:R-:W-:Y:S01]  /*0fa0*/  SHF.L.U32 R12, R10, 0x10, RZ ;  /* 0x000000100a0c7819 */ /* 0x000fe200000006ff */
[----:B------:R-:W-:Y:S01]  /*0fb0*/  FADD.FTZ R103, -R128, R17 ;  /* 0x0000001180677221 */ /* 0x000fe20000010100 */
        /* <DEDUP_REMOVED lines=9> */
[-C--:B------:R-:W-:Y:S01]  /*1050*/  FFMA.FTZ R59, R108, R12.reuse, R59 ;  /* 0x0000000c6c3b7223 */ /* 0x080fe2000001003b */
[----:B------:R-:W-:Y:S01]  /*1060*/  FADD.FTZ R43, R43, R12 ;  /* 0x0000000c2b2b7221 */ /* 0x000fe20000010000 */
        /* <DEDUP_REMOVED lines=33> */
.L_x_3951:
[----:B------:R-:W-:Y:S05]  /*1280*/  BSYNC B0 ;  /* 0x0000000000007941 */ /* 0x000fea0003800000 */
.L_x_3947:
        /* <DEDUP_REMOVED lines=8> */
[----:B------:R-:W3:Y:S01]  /*1310*/  SHFL.DOWN PT, R101, R96, 0x10, 0x1f ;  /* 0x0a001f0060657f89 */ /* 0x000ee200000e0000 */
[----:B-1----:R-:W-:Y:S01]  /*1320*/  FADD.FTZ R100, R100, R99 ;  /* 0x0000006364647221 */ /* 0x002fe20000010000 */
[----:B---3--:R-:W-:-:S04]  /*1330*/  FADD.FTZ R101, R101, R96 ;  /* 0x0000006065657221 */ /* 0x008fc80000010000 */
[----:B------:R-:W1:Y:S04]  /*1340*/  SHFL.DOWN PT, R103, R100, 0x8, 0x1f ;  /* 0x09001f0064677f89 */ /* 0x000e6800000e0000 */
[----:B------:R-:W3:Y:S01]  /*1350*/  SHFL.DOWN PT, R102, R101, 0x8, 0x1f ;  /* 0x09001f0065667f89 */ /* 0x000ee200000e0000 */
[----:B-1----:R-:W-:Y:S01]  /*1360*/  FADD.FTZ R103, R100, R103 ;  /* 0x0000006764677221 */ /* 0x002fe20000010000 */
[----:B---3--:R-:W-:-:S04]  /*1370*/  FADD.FTZ R102, R101, R102 ;  /* 0x0000006665667221 */ /* 0x008fc80000010000 */
[----:B--2---:R-:W1:Y:S04]  /*1380*/  SHFL.DOWN PT, R122, R103, 0x4, 0x1f ;  /* 0x08801f00677a7f89 */ /* 0x004e6800000e0000 */
        /* <DEDUP_REMOVED lines=9> */
.L_x_4004:
[----:B------:R-:W4:Y:S01]  /*1420*/  S2R R103, SR_CgaCtaId ;  /* 0x0000000000677919 */ /* 0x000f220000008800 */
[----:B------:R-:W-:Y:S01]  /*1430*/  MOV R102, 0x400 ;  /* 0x0000040000667802 */ /* 0x000fe20000000f00 */
[----:B--2---:R-:W-:Y:S01]  /*1440*/  FADD.FTZ R122, R99, R100 ;  /* 0x00000064637a7221 */ /* 0x004fe20000010000 */
[----:B------:R-:W-:Y:S01]  /*1450*/  @!P0 LOP3.LUT R97, R97, 0x3, RZ, 0xc0, !PT ;  /* 0x0000000361618812 */ /* 0x000fe200078ec0ff */
[----:B---3--:R-:W-:Y:S01]  /*1460*/  FADD.FTZ R123, R96, R101 ;  /* 0x00000065607b7221 */ /* 0x008fe20000010000 */
[----:B------:R-:W-:Y:S05]  /*1470*/  WARPSYNC.ALL ;  /* 0x0000000000007948 */ /* 0x000fea0003800000 */
[----:B------:R-:W-:Y:S01]  /*1480*/  @!P0 IADD3 R97, R98, R97, RZ ;  /* 0x0000006162618210 */ /* 0x000fe20007ffe0ff */
[----:B------:R-:W-:Y:S01]  /*1490*/  BSSY B0, `(.L_x_3955) ;  /* 0x00000cd000007945 */ /* 0x000fe20003800000 */
[----:B------:R-:W-:Y:S01]  /*14a0*/  @P3 IADD3 R126, R126, -0x1, RZ ;  /* 0xffffffff7e7e3810 */ /* 0x000fe20007ffe0ff */
[----:B------:R-:W-:Y:S01]  /*14b0*/  IMAD.MOV.U32 R142, RZ, RZ, RZ ;  /* 0x000000ffff8e7224 */ /* 0x000fe200078e00ff */
[----:B------:R-:W-:-:S03]  /*14c0*/  @P3 LOP3.LUT R5, R6, 0x7f, RZ, 0xc0, !PT ;  /* 0x0000007f06053812 */ /* 0x000fc600078ec0ff */
[----:B------:R-:W-:Y:S01]  /*14d0*/  @P3 IMAD R126, R126, R7, RZ ;  /* 0x000000077e7e3224 */ /* 0x000fe200078e02ff */
[----:B----4-:R-:W-:-:S04]  /*14e0*/  LEA R102, R103, R102, 0x18 ;  /* 0x0000006667667211 */ /* 0x010fc800078ec0ff */
[----:B------:R-:W-:Y:S01]  /*14f0*/  LEA R125, R98, R102, 0x3 ;  /* 0x00000066627d7211 */ /* 0x000fe200078e18ff */
[----:B------:R-:W-:-:S05]  /*1500*/  @!P0 IMAD R124, R97, 0x8, R102 ;  /* 0x00000008617c8824 */ /* 0x000fca00078e0266 */
[----:B------:R-:W-:Y:S01]  /*1510*/  @!P0 STS.64 [R124+0x2000], R122 ;  /* 0x0020007a7c008388 */ /* 0x000fe20000000a00 */
[----:B------:R-:W-:Y:S01]  /*1520*/  BAR.SYNC.DEFER_BLOCKING 0x0 ;  /* 0x0000000000007b1d */ /* 0x000fe20000010000 */
[----:B0-----:R-:W-:-:S05]  /*1530*/  ISETP.NE.AND P0, PT, R3, RZ, PT ;  /* 0x000000ff0300720c */ /* 0x001fca0003f05270 */
[----:B-1----:R-:W0:Y:S04]  /*1540*/  LDS.128 R96, [R125+0x2000] ;  /* 0x002000007d607984 */ /* 0x002e280000000c00 */
        /* <DEDUP_REMOVED lines=42> */
.L_x_3958:
[----:B------:R-:W-:Y:S05]  /*17f0*/  BSYNC B1 ;  /* 0x0000000000017941 */ /* 0x000fea0003800000 */
.L_x_3957:
        /* <DEDUP_REMOVED lines=15> */
.L_x_3960:
[----:B------:R-:W-:Y:S05]  /*18f0*/  BSYNC B1 ;  /* 0x0000000000017941 */ /* 0x000fea0003800000 */
.L_x_3959:
        /* <DEDUP_REMOVED lines=15> */
.L_x_3962:
[----:B------:R-:W-:Y:S05]  /*19f0*/  BSYNC B1 ;  /* 0x0000000000017941 */ /* 0x000fea0003800000 */
.L_x_3961:
        /* <DEDUP_REMOVED lines=15> */
.L_x_3964:
[----:B------:R-:W-:Y:S05]  /*1af0*/  BSYNC B1 ;  /* 0x0000000000017941 */ /* 0x000fea0003800000 */
.L_x_3963:
        /* <DEDUP_REMOVED lines=15> */
.L_x_3966:
[----:B------:R-:W-:Y:S05]  /*1bf0*/  BSYNC B1 ;  /* 0x0000000000017941 */ /* 0x000fea0003800000 */
.L_x_3965:
        /* <DEDUP_REMOVED lines=15> */
.L_x_3968:
[----:B------:R-:W-:Y:S05]  /*1cf0*/  BSYNC B1 ;  /* 0x0000000000017941 */ /* 0x000fea0003800000 */
.L_x_3967:
        /* <DEDUP_REMOVED lines=15> */
.L_x_3970:
[----:B------:R-:W-:Y:S05]  /*1df0*/  BSYNC B1 ;  /* 0x0000000000017941 */ /* 0x000fea0003800000 */
.L_x_3969:
        /* <DEDUP_REMOVED lines=9> */
[----:B------:R-:W-:-:S04]  /*1e90*/  ISETP.NE.U32.AND P1, PT, R98, RZ, PT ;  /* 0x000000ff6200720c */ /* 0x000fc80003f25070 */
[----:B------:R-:W-:Y:S01]  /*1ea0*/  ISETP.NE.AND.EX P1, PT, R99, RZ, PT, P1 ;  /* 0x000000ff6300720c */ /* 0x000fe20003f25310 */
[----:B------:R-:W-:-:S04]  /*1eb0*/  FFMA.FTZ R99, R106, R143, R144 ;  /* 0x0000008f6a637223 */ /* 0x000fc80000010090 */
[----:B------:R-:W-:-:S04]  /*1ec0*/  FADD.FTZ R99, R104, -R99 ;  /* 0x8000006368637221 */ /* 0x000fc80000010000 */
[----:B------:R-:W-:-:S04]  /*1ed0*/  FMUL.FTZ R128, R2, R99 ;  /* 0x0000006302807220 */ /* 0x000fc80000410000 */
[----:B------:R-:W-:-:S07]  /*1ee0*/  @P1 FADD.FTZ R128, R31, R128 ;  /* 0x000000801f801221 */ /* 0x000fce0000010000 */
.L_x_3972:
[----:B------:R-:W-:Y:S05]  /*1ef0*/  BSYNC B1 ;  /* 0x0000000000017941 */ /* 0x000fea0003800000 */
.L_x_3971:
        /* <DEDUP_REMOVED lines=38> */
.L_x_3956:
[----:B------:R-:W-:Y:S05]  /*2160*/  BSYNC B0 ;  /* 0x0000000000007941 */ /* 0x000fea0003800000 */
.L_x_3955:
        /* <DEDUP_REMOVED lines=23> */
.L_x_3976:
[----:B------:R-:W-:Y:S05]  /*22e0*/  BSYNC B1 ;  /* 0x0000000000017941 */ /* 0x000fea0003800000 */
.L_x_3975:
        /* <DEDUP_REMOVED lines=11> */
.L_x_3978:
[----:B------:R-:W-:Y:S05]  /*23a0*/  BSYNC B1 ;  /* 0x0000000000017941 */ /* 0x000fea0003800000 */
.L_x_3977:
        /* <DEDUP_REMOVED lines=11> */
.L_x_3980:
[----:B------:R-:W-:Y:S05]  /*2460*/  BSYNC B1 ;  /* 0x0000000000017941 */ /* 0x000fea0003800000 */
.L_x_3979:
        /* <DEDUP_REMOVED lines=11> */
.L_x_3982:
[----:B------:R-:W-:Y:S05]  /*2520*/  BSYNC B1 ;  /* 0x0000000000017941 */ /* 0x000fea0003800000 */
.L_x_3981:
        /* <DEDUP_REMOVED lines=11> */
.L_x_3984:
[----:B------:R-:W-:Y:S05]  /*25e0*/  BSYNC B1 ;  /* 0x0000000000017941 */ /* 0x000fea0003800000 */
.L_x_3983:
        /* <DEDUP_REMOVED lines=11> */
.L_x_3986:
[----:B------:R-:W-:Y:S05]  /*26a0*/  BSYNC B1 ;  /* 0x0000000000017941 */ /* 0x000fea0003800000 */
.L_x_3985:
        /* <DEDUP_REMOVED lines=12> */
.L_x_3988:
[----:B------:R-:W-:Y:S05]  /*2770*/  BSYNC B1 ;  /* 0x0000000000017941 */ /* 0x000fea0003800000 */
.L_x_3987:
        /* <DEDUP_REMOVED lines=12> */
.L_x_3990:
[----:B------:R-:W-:Y:S05]  /*2840*/  BSYNC B1 ;  /* 0x0000000000017941 */ /* 0x000fea0003800000 */
.L_x_3989:
        /* <DEDUP_REMOVED lines=67> */
.L_x_3974:
[----:B------:R-:W-:Y:S05]  /*2c80*/  BSYNC B0 ;  /* 0x0000000000007941 */ /* 0x000fea0003800000 */
.L_x_3973:
[----:B------:R-:W-:Y:S02]  /*2c90*/  IADD3 R4, R4, UR10, RZ ;  /* 0x0000000a04047c10 */ /* 0x000fe4000fffe0ff */
[----:B------:R-:W-:Y:S02]  /*2ca0*/  SEL R127, RZ, 0x1, P2 ;  /* 0x00000001ff7f7807 */ /* 0x000fe40001000000 */
[----:B------:R-:W-:-:S13]  /*2cb0*/  ISETP.GE.AND P0, PT, R4, UR11, PT ;  /* 0x0000000b04007c0c */ /* 0x000fda000bf06270 */
[----:B------:R-:W-:Y:S05]  /*2cc0*/  @!P0 BRA `(.L_x_3991) ;  /* 0xffffffd400948947 */ /* 0x000fea000383ffff */
.L_x_3946:
        /* <DEDUP_REMOVED lines=16> */
.L_x_3993:
[----:B------:R-:W-:Y:S05]  /*2dd0*/  BSYNC B0 ;  /* 0x0000000000007941 */ /* 0x000fea0003800000 */
.L_x_3992:
        /* <DEDUP_REMOVED lines=10> */
.L_x_3954:
[----:B------:R-:W-:Y:S01]  /*2e80*/  HFMA2.MMA R128, -RZ, RZ, 0, 9.5367431640625e-07 ;  /* 0x00000010ff807435 */ /* 0x000fe200000001ff */
[----:B------:R-:W-:Y:S01]  /*2e90*/  IMAD.MOV.U32 R127, RZ, RZ, R99 ;  /* 0x000000ffff7f7224 */ /* 0x000fe200078e0063 */
[----:B------:R-:W-:Y:S01]  /*2ea0*/  MOV R129, 0x1f ;  /* 0x0000001f00817802 */ /* 0x000fe20000000f00 */
[----:B------:R-:W-:-:S08]  /*2eb0*/  IMAD.MOV.U32 R124, RZ, RZ, -0x1 ;  /* 0xffffffffff7c7424 */ /* 0x000fd000078e00ff */
[----:B0-2--5:R-:W-:Y:S05]  /*2ec0*/  WARPSYNC.COLLECTIVE R124, `(.L_x_3994) ;  /* 0x000000007c087348 */ /* 0x025fea0003c00000 */
[----:B------:R1:W3:Y:S02]  /*2ed0*/  SHFL.DOWN P1, R125, R127, R128, R129 ;  /* 0x080000807f7d7389 */ /* 0x0002e40000020081 */
[----:B0123-5:R-:W-:Y:S01]  /*2ee0*/  ENDCOLLECTIVE ;  /* 0x000000000000791b */ /* 0x02ffe20003800000 */
.L_x_3994:
[----:B------:R-:W-:Y:S02]  /*2ef0*/  MOV R127, R96 ;  /* 0x00000060007f7202 */ /* 0x000fe40000000f00 */
[----:B------:R-:W-:-:S07]  /*2f00*/  MOV R100, R125 ;  /* 0x0000007d00647202 */ /* 0x000fce0000000f00 */
[----:B------:R-:W-:Y:S05]  /*2f10*/  WARPSYNC.COLLECTIVE R124, `(.L_x_3995) ;  /* 0x000000007c087348 */ /* 0x000fea0003c00000 */
[----:B------:R0:W1:Y:S02]  /*2f20*/  SHFL.DOWN P1, R125, R127, R128, R129 ;  /* 0x080000807f7d7389 */ /* 0x0000640000020081 */
[----:B01----:R-:W-:Y:S01]  /*2f30*/  ENDCOLLECTIVE ;  /* 0x000000000000791b */ /* 0x003fe20003800000 */
.L_x_3995:
[----:B------:R-:W-:Y:S01]  /*2f40*/  FADD.FTZ R100, R100, R99 ;  /* 0x0000006364647221 */ /* 0x000fe20000010000 */
[----:B------:R-:W-:-:S04]  /*2f50*/  HFMA2.MMA R128, -RZ, RZ, 0, 4.76837158203125e-07 ;  /* 0x00000008ff807435 */ /* 0x000fc800000001ff */
[----:B------:R-:W-:Y:S01]  /*2f60*/  MOV R127, R100 ;  /* 0x00000064007f7202 */ /* 0x000fe20000000f00 */
[----:B------:R-:W-:-:S07]  /*2f70*/  IMAD.MOV.U32 R101, RZ, RZ, R125 ;  /* 0x000000ffff657224 */ /* 0x000fce00078e007d */
[----:B------:R-:W-:Y:S05]  /*2f80*/  WARPSYNC.COLLECTIVE R124, `(.L_x_3996) ;  /* 0x000000007c087348 */ /* 0x000fea0003c00000 */
[----:B------:R0:W1:Y:S02]  /*2f90*/  SHFL.DOWN P1, R125, R127, R128, R129 ;  /* 0x080000807f7d7389 */ /* 0x0000640000020081 */
[----:B01----:R-:W-:Y:S01]  /*2fa0*/  ENDCOLLECTIVE ;  /* 0x000000000000791b */ /* 0x003fe20003800000 */
.L_x_3996:
[----:B------:R-:W-:-:S05]  /*2fb0*/  FADD.FTZ R101, R101, R96 ;  /* 0x0000006065657221 */ /* 0x000fca0000010000 */
[----:B------:R-:W-:Y:S01]  /*2fc0*/  MOV R127, R101 ;  /* 0x00000065007f7202 */ /* 0x000fe20000000f00 */
[----:B------:R-:W-:-:S07]  /*2fd0*/  IMAD.MOV.U32 R103, RZ, RZ, R125 ;  /* 0x000000ffff677224 */ /* 0x000fce00078e007d */
[----:B------:R-:W-:Y:S05]  /*2fe0*/  WARPSYNC.COLLECTIVE R124, `(.L_x_3997) ;  /* 0x000000007c087348 */ /* 0x000fea0003c00000 */
[----:B------:R0:W1:Y:S02]  /*2ff0*/  SHFL.DOWN P1, R125, R127, R128, R129 ;  /* 0x080000807f7d7389 */ /* 0x0000640000020081 */
[----:B01----:R-:W-:Y:S01]  /*3000*/  ENDCOLLECTIVE ;  /* 0x000000000000791b */ /* 0x003fe20003800000 */
.L_x_3997:
[----:B------:R-:W-:Y:S01]  /*3010*/  FADD.FTZ R103, R100, R103 ;  /* 0x0000006764677221 */ /* 0x000fe20000010000 */
[----:B------:R-:W-:-:S03]  /*3020*/  HFMA2.MMA R128, -RZ, RZ, 0, 2.384185791015625e-07 ;  /* 0x00000004ff807435 */ /* 0x000fc600000001ff */
[----:B------:R-:W-:Y:S01]  /*3030*/  IMAD.MOV.U32 R127, RZ, RZ, R103 ;  /* 0x000000ffff7f7224 */ /* 0x000fe200078e0067 */
[----:B------:R-:W-:-:S07]  /*3040*/  MOV R102, R125 ;  /* 0x0000007d00667202 */ /* 0x000fce0000000f00 */
[----:B------:R-:W-:Y:S05]  /*3050*/  WARPSYNC.COLLECTIVE R124, `(.L_x_3998) ;  /* 0x000000007c087348 */ /* 0x000fea0003c00000 */
[----:B------:R0:W1:Y:S02]  /*3060*/  SHFL.DOWN P1, R125, R127, R128, R129 ;  /* 0x080000807f7d7389 */ /* 0x0000640000020081 */
[----:B01----:R-:W-:Y:S01]  /*3070*/  ENDCOLLECTIVE ;  /* 0x000000000000791b */ /* 0x003fe20003800000 */
.L_x_3998:
[----:B------:R-:W-:-:S04]  /*3080*/  FADD.FTZ R102, R101, R102 ;  /* 0x0000006665667221 */ /* 0x000fc80000010000 */
[----:B------:R-:W-:Y:S01]  /*3090*/  IMAD.MOV.U32 R127, RZ, RZ, R102 ;  /* 0x000000ffff7f7224 */ /* 0x000fe200078e0066 */
[----:B------:R-:W-:-:S07]  /*30a0*/  MOV R122, R125 ;  /* 0x0000007d007a7202 */ /* 0x000fce0000000f00 */
[----:B------:R-:W-:Y:S05]  /*30b0*/  WARPSYNC.COLLECTIVE R124, `(.L_x_3999) ;  /* 0x000000007c087348 */ /* 0x000fea0003c00000 */
[----:B------:R0:W1:Y:S02]  /*30c0*/  SHFL.DOWN P1, R125, R127, R128, R129 ;  /* 0x080000807f7d7389 */ /* 0x0000640000020081 */
[----:B01----:R-:W-:Y:S01]  /*30d0*/  ENDCOLLECTIVE ;  /* 0x000000000000791b */ /* 0x003fe20003800000 */
.L_x_3999:
[----:B------:R-:W-:-:S05]  /*30e0*/  FADD.FTZ R122, R103, R122 ;  /* 0x0000007a677a7221 */ /* 0x000fca0000010000 */
[----:B------:R-:W-:Y:S01]  /*30f0*/  MOV R127, R122 ;  /* 0x0000007a007f7202 */ /* 0x000fe20000000f00 */
[----:B------:R-:W-:Y:S01]  /*3100*/  IMAD.MOV.U32 R128, RZ, RZ, 0x2 ;  /* 0x00000002ff807424 */ /* 0x000fe200078e00ff */
[----:B------:R-:W-:-:S07]  /*3110*/  MOV R123, R125 ;  /* 0x0000007d007b7202 */ /* 0x000fce0000000f00 */
[----:B------:R-:W-:Y:S05]  /*3120*/  WARPSYNC.COLLECTIVE R124, `(.L_x_4000) ;  /* 0x000000007c087348 */ /* 0x000fea0003c00000 */
[----:B------:R0:W1:Y:S02]  /*3130*/  SHFL.DOWN P1, R125, R127, R128, R129 ;  /* 0x080000807f7d7389 */ /* 0x0000640000020081 */
[----:B01----:R-:W-:Y:S01]  /*3140*/  ENDCOLLECTIVE ;  /* 0x000000000000791b */ /* 0x003fe20003800000 */
.L_x_4000:
[----:B------:R-:W-:-:S05]  /*3150*/  FADD.FTZ R123, R102, R123 ;  /* 0x0000007b667b7221 */ /* 0x000fca0000010000 */
[----:B------:R-:W-:Y:S02]  /*3160*/  MOV R127, R123 ;  /* 0x0000007b007f7202 */ /* 0x000fe40000000f00 */
[----:B------:R-:W-:-:S07]  /*3170*/  MOV R99, R125 ;  /* 0x0000007d00637202 */ /* 0x000fce0000000f00 */
[----:B------:R-:W-:Y:S05]  /*3180*/  WARPSYNC.COLLECTIVE R124, `(.L_x_4001) ;  /* 0x000000007c087348 */ /* 0x000fea0003c00000 */
[----:B------:R0:W1:Y:S02]  /*3190*/  SHFL.DOWN P1, R125, R127, R128, R129 ;  /* 0x080000807f7d7389 */ /* 0x0000640000020081 */
[----:B01----:R-:W-:Y:S01]  /*31a0*/  ENDCOLLECTIVE ;  /* 0x000000000000791b */ /* 0x003fe20003800000 */
.L_x_4001:
[----:B------:R-:W-:Y:S01]  /*31b0*/  FADD.FTZ R99, R122, R99 ;  /* 0x000000637a637221 */ /* 0x000fe20000010000 */
[----:B------:R-:W-:-:S04]  /*31c0*/  HFMA2.MMA R128, -RZ, RZ, 0, 5.9604644775390625e-08 ;  /* 0x00000001ff807435 */ /* 0x000fc800000001ff */
[----:B------:R-:W-:Y:S01]  /*31d0*/  MOV R127, R99 ;  /* 0x00000063007f7202 */ /* 0x000fe20000000f00 */
[----:B------:R-:W-:-:S07]  /*31e0*/  IMAD.MOV.U32 R96, RZ, RZ, R125 ;  /* 0x000000ffff607224 */ /* 0x000fce00078e007d */
[----:B------:R-:W-:Y:S05]  /*31f0*/  WARPSYNC.COLLECTIVE R124, `(.L_x_4002) ;  /* 0x000000007c087348 */ /* 0x000fea0003c00000 */
[----:B------:R0:W1:Y:S02]  /*3200*/  SHFL.DOWN P1, R125, R127, R128, R129 ;  /* 0x080000807f7d7389 */ /* 0x0000640000020081 */
[----:B01----:R-:W-:Y:S01]  /*3210*/  ENDCOLLECTIVE ;  /* 0x000000000000791b */ /* 0x003fe20003800000 */
.L_x_4002:
[----:B------:R-:W-:-:S05]  /*3220*/  FADD.FTZ R96, R123, R96 ;  /* 0x000000607b607221 */ /* 0x000fca0000010000 */
[----:B------:R-:W-:Y:S01]  /*3230*/  MOV R127, R96 ;  /* 0x00000060007f7202 */ /* 0x000fe20000000f00 */
[----:B------:R-:W-:-:S07]  /*3240*/  IMAD.MOV.U32 R100, RZ, RZ, R125 ;  /* 0x000000ffff647224 */ /* 0x000fce00078e007d */
[----:B------:R-:W-:Y:S05]  /*3250*/  WARPSYNC.COLLECTIVE R124, `(.L_x_4003) ;  /* 0x000000007c087348 */ /* 0x000fea0003c00000 */
[----:B------:R0:W1:Y:S02]  /*3260*/  SHFL.DOWN P1, R125, R127, R128, R129 ;  /* 0x080000807f7d7389 */ /* 0x0000640000020081 */
[----:B01----:R-:W-:Y:S01]  /*3270*/  ENDCOLLECTIVE ;  /* 0x000000000000791b */ /* 0x003fe20003800000 */
.L_x_4003:
[----:B------:R-:W-:Y:S01]  /*3280*/  MOV R101, R125 ;  /* 0x0000007d00657202 */ /* 0x000fe20000000f00 */
[----:B------:R-:W-:Y:S06]  /*3290*/  BRA `(.L_x_4004) ;  /* 0xffffffe000607947 */ /* 0x000fec000383ffff */
.L_x_4005:
        /* <DEDUP_REMOVED lines=14> */
.L_x_8769:


//--------------------- .text._ZN10layer_norm22ln_bwd_finalize_kernelINS_22Kernel_traits_finalizeILj2048Ef13__nv_bfloat16fS2_fjLb0ELj1024ELj4ENS_18Kernel_traits_baseILj2048EfS2_fS2_fjLj1024EEEEELb0ELb1EEEvNS_9BwdParamsE --------------------------
	.section	.text._ZN10layer_norm22ln_bwd_finalize_kernelINS_22Kernel_traits_finalizeILj2048Ef13__nv_bfloat16fS2_fjLb0ELj1024ELj4ENS_18Kernel_traits_baseILj2048EfS2_fS2_fjLj1024EEEEELb0ELb1EEEvNS_9BwdParamsE,"ax",@progbits
	.align	128
        .global         _ZN10layer_norm22ln_bwd_finalize_kernelINS_22Kernel_traits_finalizeILj2048Ef13__nv_bfloat16fS2_fjLb0ELj1024ELj4ENS_18Kernel_traits_baseILj2048EfS2_fS2_fjLj1024EEEEELb0ELb1EEEvNS_9BwdParamsE
        .type           _ZN10layer_norm22ln_bwd_finalize_kernelINS_22Kernel_traits_finalizeILj2048Ef13__nv_bfloat16fS2_fjLb0ELj1024ELj4ENS_18Kernel_traits_baseILj2048EfS2_fS2_fjLj1024EEEEELb0ELb1EEEvNS_9BwdParamsE,@function
        .size           _ZN10layer_norm22ln_bwd_finalize_kernelINS_22Kernel_traits_finalizeILj2048Ef13__nv_bfloat16fS2_fjLb0ELj1024ELj4ENS_18Kernel_traits_baseILj2048EfS2_fS2_fjLj1024EEEEELb0ELb1EEEvNS_9BwdParamsE,(.L_x_8770 - _ZN10layer_norm22ln_bwd_finalize_kernelINS_22Kernel_traits_finalizeILj2048Ef13__nv_bfloat16fS2_fjLb0ELj1024ELj4ENS_18Kernel_traits_baseILj2048EfS2_fS2_fjLj1024EEEEELb0ELb1EEEvNS_9BwdParamsE)
        .other          _ZN10layer_norm22ln_bwd_finalize_kernelINS_22Kernel_traits_finalizeILj2048Ef13__nv_bfloat16fS2_fjLb0ELj1024ELj4ENS_18Kernel_traits_baseILj2048EfS2_fS2_fjLj1024EEEEELb0ELb1EEEvNS_9BwdParamsE,@"STO_CUDA_ENTRY STV_DEFAULT"
_ZN10layer_norm22ln_bwd_finalize_kernelINS_22Kernel_traits_finalizeILj2048Ef13__nv_bfloat16fS2_fjLb0ELj1024ELj4ENS_18Kernel_traits_baseILj2048EfS2_fS2_fjLj1024EEEEELb0ELb1EEEvNS_9BwdParamsE:
.text._ZN10layer_norm22ln_bwd_finalize_kernelINS_22Kernel_traits_finalizeILj2048Ef13__nv_bfloat16fS2_fjLb0ELj1024ELj4ENS_18Kernel_traits_baseILj2048EfS2_fS2_fjLj1024EEEEELb0ELb1EEEvNS_9BwdParamsE:
        /* <DEDUP_REMOVED lines=26> */
.L_x_4015:
        /* <DEDUP_REMOVED lines=31> */
.L_x_4010:
        /* <DEDUP_REMOVED lines=34> */
.L_x_4009:
[----:B------:R-:W-:Y:S05]  /*05b0*/  BSYNC B1 ;  /* 0x0000000000017941 */ /* 0x000fea0003800000 */
.L_x_4008:
        /* <DEDUP_REMOVED lines=25> */
.L_x_4012:
[----:B------:R-:W-:Y:S05]  /*0750*/  BSYNC B1 ;  /* 0x0000000000017941 */ /* 0x000fea0003800000 */
.L_x_4011:
        /* <DEDUP_REMOVED lines=12> */
.L_x_4007:
[----:B------:R-:W-:Y:S05]  /*0820*/  BSYNC B0 ;  /* 0x0000000000007941 */ /* 0x000fea0003800000 */
.L_x_4006:
        /* <DEDUP_REMOVED lines=29> */
.L_x_4026:
[----:B------:R-:W-:Y:S01]  /*0a00*/  @!P1 SHF.R.U32.HI R12, RZ, 0x3, R0 ;  /* 0x00000003ff0c9819 */ /* 0x000fe20000011600 */
[----:B----4-:R-:W-:Y:S01]  /*0a10*/  FADD.FTZ R14, R9, R14 ;  /* 0x0000000e090e7221 */ /* 0x010fe20000010000 */
[----:B---3--:R-:W-:Y:S02]  /*0a20*/  FADD.FTZ R11, R10, R11 ;  /* 0x0000000b0a0b7221 */ /* 0x008fe40000010000 */
[----:B------:R-:W-:-:S05]  /*0a30*/  @!P1 LOP3.LUT R12, R12, 0x1ffffffc, RZ, 0xc0, !PT ;  /* 0x1ffffffc0c0c9812 */ /* 0x000fca00078ec0ff */
[----:B------:R3:W-:Y:S04]  /*0a40*/  @!P1 STS [R12+UR4+0x2000], R14 ;  /* 0x0020000e0c009988 */ /* 0x0007e80008000804 */
[----:B------:R3:W-:Y:S02]  /*0a50*/  @!P1 STS [R12+UR4+0x2080], R11 ;  /* 0x0020800b0c009988 */ /* 0x0007e40008000804 */
.L_x_4013:
        /* <DEDUP_REMOVED lines=15> */
.L_x_4014:
[----:B------:R-:W-:Y:S01]  /*0b50*/  HFMA2.MMA R19, -RZ, RZ, 0, 5.9604644775390625e-08 ;  /* 0x00000001ff137435 */ /* 0x000fe200000001ff */
[----:B0--3--:R-:W-:Y:S01]  /*0b60*/  MOV R20, R10 ;  /* 0x0000000a00147202 */ /* 0x009fe20000000f00 */
[----:B------:R-:W-:Y:S01]  /*0b70*/  IMAD.MOV.U32 R22, RZ, RZ, 0x1f ;  /* 0x0000001fff167424 */ /* 0x000fe200078e00ff */
[----:B------:R-:W-:-:S08]  /*0b80*/  MOV R17, 0xffffffff ;  /* 0xffffffff00117802 */ /* 0x000fd00000000f00 */
[----:B-12---:R-:W-:Y:S05]  /*0b90*/  WARPSYNC.COLLECTIVE R17, `(.L_x_4016) ;  /* 0x0000000011087348 */ /* 0x006fea0003c00000 */
[----:B------:R0:W3:Y:S02]  /*0ba0*/  SHFL.BFLY P2, R18, R20, R19, R22 ;  /* 0x0c00001314127389 */ /* 0x0000e40000040016 */
[----:B0123--:R-:W-:Y:S01]  /*0bb0*/  ENDCOLLECTIVE ;  /* 0x000000000000791b */ /* 0x00ffe20003800000 */
.L_x_4016:
[----:B------:R-:W-:Y:S01]  /*0bc0*/  HFMA2.MMA R19, -RZ, RZ, 0, 1.1920928955078125e-07 ;  /* 0x00000002ff137435 */ /* 0x000fe200000001ff */
[----:B------:R-:W-:-:S05]  /*0bd0*/  MOV R11, R18 ;  /* 0x00000012000b7202 */ /* 0x000fca0000000f00 */
[----:B------:R-:W-:-:S05]  /*0be0*/  FADD.FTZ R11, R10, R11 ;  /* 0x0000000b0a0b7221 */ /* 0x000fca0000010000 */
[----:B------:R-:W-:-:S07]  /*0bf0*/  MOV R20, R11 ;  /* 0x0000000b00147202 */ /* 0x000fce0000000f00 */
[----:B------:R-:W-:Y:S05]  /*0c00*/  WARPSYNC.COLLECTIVE R17, `(.L_x_4017) ;  /* 0x0000000011087348 */ /* 0x000fea0003c00000 */
[----:B------:R0:W1:Y:S02]  /*0c10*/  SHFL.BFLY P2, R18, R20, R19, R22 ;  /* 0x0c00001314127389 */ /* 0x0000640000040016 */
[----:B01----:R-:W-:Y:S01]  /*0c20*/  ENDCOLLECTIVE ;  /* 0x000000000000791b */ /* 0x003fe20003800000 */
.L_x_4017:
[----:B------:R-:W-:Y:S01]  /*0c30*/  HFMA2.MMA R19, -RZ, RZ, 0, 2.384185791015625e-07 ;  /* 0x00000004ff137435 */ /* 0x000fe200000001ff */
[----:B------:R-:W-:-:S04]  /*0c40*/  IMAD.MOV.U32 R12, RZ, RZ, R18 ;  /* 0x000000ffff0c7224 */ /* 0x000fc800078e0012 */
[----:B------:R-:W-:-:S05]  /*0c50*/  FADD.FTZ R12, R11, R12 ;  /* 0x0000000c0b0c7221 */ /* 0x000fca0000010000 */
[----:B------:R-:W-:-:S07]  /*0c60*/  MOV R20, R12 ;  /* 0x0000000c00147202 */ /* 0x000fce0000000f00 */
[----:B------:R-:W-:Y:S05]  /*0c70*/  WARPSYNC.COLLECTIVE R17, `(.L_x_4018) ;  /* 0x0000000011087348 */ /* 0x000fea0003c00000 */
[----:B------:R0:W1:Y:S02]  /*0c80*/  SHFL.BFLY P2, R18, R20, R19, R22 ;  /* 0x0c00001314127389 */ /* 0x0000640000040016 */
[----:B01----:R-:W-:Y:S01]  /*0c90*/  ENDCOLLECTIVE ;  /* 0x000000000000791b */ /* 0x003fe20003800000 */
.L_x_4018:
[----:B------:R-:W-:Y:S01]  /*0ca0*/  IMAD.MOV.U32 R19, RZ, RZ, 0x8 ;  /* 0x00000008ff137424 */ /* 0x000fe200078e00ff */
[----:B------:R-:W-:-:S05]  /*0cb0*/  MOV R13, R18 ;  /* 0x00000012000d7202 */ /* 0x000fca0000000f00 */
[----:B------:R-:W-:-:S05]  /*0cc0*/  FADD.FTZ R13, R12, R13 ;  /* 0x0000000d0c0d7221 */ /* 0x000fca0000010000 */
[----:B------:R-:W-:-:S07]  /*0cd0*/  MOV R20, R13 ;  /* 0x0000000d00147202 */ /* 0x000fce0000000f00 */
[----:B------:R-:W-:Y:S05]  /*0ce0*/  WARPSYNC.COLLECTIVE R17, `(.L_x_4019) ;  /* 0x0000000011087348 */ /* 0x000fea0003c00000 */
[----:B------:R0:W1:Y:S02]  /*0cf0*/  SHFL.BFLY P2, R18, R20, R19, R22 ;  /* 0x0c00001314127389 */ /* 0x0000640000040016 */
[----:B01----:R-:W-:Y:S01]  /*0d00*/  ENDCOLLECTIVE ;  /* 0x000000000000791b */ /* 0x003fe20003800000 */
.L_x_4019:
[----:B------:R-:W-:Y:S01]  /*0d10*/  HFMA2.MMA R19, -RZ, RZ, 0, 9.5367431640625e-07 ;  /* 0x00000010ff137435 */ /* 0x000fe200000001ff */
[----:B------:R-:W-:-:S05]  /*0d20*/  MOV R10, R18 ;  /* 0x00000012000a7202 */ /* 0x000fca0000000f00 */
[----:B------:R-:W-:-:S05]  /*0d30*/  FADD.FTZ R10, R13, R10 ;  /* 0x0000000a0d0a7221 */ /* 0x000fca0000010000 */
[----:B------:R-:W-:-:S07]  /*0d40*/  MOV R20, R10 ;  /* 0x0000000a00147202 */ /* 0x000fce0000000f00 */
[----:B------:R-:W-:Y:S05]  /*0d50*/  WARPSYNC.COLLECTIVE R17, `(.L_x_4020) ;  /* 0x0000000011087348 */ /* 0x000fea0003c00000 */
[----:B------:R0:W1:Y:S02]  /*0d60*/  SHFL.BFLY P2, R18, R20, R19, R22 ;  /* 0x0c00001314127389 */ /* 0x0000640000040016 */
[----:B01----:R-:W-:Y:S01]  /*0d70*/  ENDCOLLECTIVE ;  /* 0x000000000000791b */ /* 0x003fe20003800000 */
.L_x_4020:
[----:B------:R-:W-:Y:S01]  /*0d80*/  HFMA2.MMA R19, -RZ, RZ, 0, 5.9604644775390625e-08 ;  /* 0x00000001ff137435 */ /* 0x000fe200000001ff */
[----:B------:R-:W-:Y:S01]  /*0d90*/  IMAD.MOV.U32 R20, RZ, RZ, R9 ;  /* 0x000000ffff147224 */ /* 0x000fe200078e0009 */
[----:B------:R-:W-:-:S09]  /*0da0*/  MOV R11, R18 ;  /* 0x00000012000b7202 */ /* 0x000fd20000000f00 */
[----:B------:R-:W-:Y:S05]  /*0db0*/  WARPSYNC.COLLECTIVE R17, `(.L_x_4021) ;  /* 0x0000000011087348 */ /* 0x000fea0003c00000 */
[----:B------:R0:W1:Y:S02]  /*0dc0*/  SHFL.BFLY P2, R18, R20, R19, R22 ;  /* 0x0c00001314127389 */ /* 0x0000640000040016 */
[----:B01----:R-:W-:Y:S01]  /*0dd0*/  ENDCOLLECTIVE ;  /* 0x000000000000791b */ /* 0x003fe20003800000 */
.L_x_4021:
[----:B------:R-:W-:Y:S01]  /*0de0*/  HFMA2.MMA R19, -RZ, RZ, 0, 1.1920928955078125e-07 ;  /* 0x00000002ff137435 */ /* 0x000fe200000001ff */
[----:B------:R-:W-:-:S05]  /*0df0*/  MOV R12, R18 ;  /* 0x00000012000c7202 */ /* 0x000fca0000000f00 */
[----:B------:R-:W-:-:S05]  /*0e00*/  FADD.FTZ R14, R9, R12 ;  /* 0x0000000c090e7221 */ /* 0x000fca0000010000 */
[----:B------:R-:W-:-:S07]  /*0e10*/  MOV R20, R14 ;  /* 0x0000000e00147202 */ /* 0x000fce0000000f00 */
[----:B------:R-:W-:Y:S05]  /*0e20*/  WARPSYNC.COLLECTIVE R17, `(.L_x_4022) ;  /* 0x0000000011087348 */ /* 0x000fea0003c00000 */
[----:B------:R0:W1:Y:S02]  /*0e30*/  SHFL.BFLY P2, R18, R20, R19, R22 ;  /* 0x0c00001314127389 */ /* 0x0000640000040016 */
[----:B01----:R-:W-:Y:S01]  /*0e40*/  ENDCOLLECTIVE ;  /* 0x000000000000791b */ /* 0x003fe20003800000 */
.L_x_4022:
[----:B------:R-:W-:Y:S01]  /*0e50*/  HFMA2.MMA R19, -RZ, RZ, 0, 2.384185791015625e-07 ;  /* 0x00000004ff137435 */ /* 0x000fe200000001ff */
[----:B------:R-:W-:-:S04]  /*0e60*/  IMAD.MOV.U32 R13, RZ, RZ, R18 ;  /* 0x000000ffff0d7224 */ /* 0x000fc800078e0012 */
[----:B------:R-:W-:-:S05]  /*0e70*/  FADD.FTZ R15, R14, R13 ;  /* 0x0000000d0e0f7221 */ /* 0x000fca0000010000 */
[----:B------:R-:W-:-:S07]  /*0e80*/  MOV R20, R15 ;  /* 0x0000000f00147202 */ /* 0x000fce0000000f00 */
[----:B------:R-:W-:Y:S05]  /*0e90*/  WARPSYNC.COLLECTIVE R17, `(.L_x_4023) ;  /* 0x0000000011087348 */ /* 0x000fea0003c00000 */
[----:B------:R0:W1:Y:S02]  /*0ea0*/  SHFL.BFLY P2, R18, R20, R19, R22 ;  /* 0x0c00001314127389 */ /* 0x0000640000040016 */
[----:B01----:R-:W-:Y:S01]  /*0eb0*/  ENDCOLLECTIVE ;  /* 0x000000000000791b */ /* 0x003fe20003800000 */
.L_x_4023:
[----:B------:R-:W-:Y:S01]  /*0ec0*/  IMAD.MOV.U32 R19, RZ, RZ, 0x8 ;  /* 0x00000008ff137424 */ /* 0x000fe200078e00ff */
[----:B------:R-:W-:-:S05]  /*0ed0*/  MOV R16, R18 ;  /* 0x0000001200107202 */ /* 0x000fca0000000f00 */
[----:B------:R-:W-:-:S05]  /*0ee0*/  FADD.FTZ R16, R15, R16 ;  /* 0x000000100f107221 */ /* 0x000fca0000010000 */
[----:B------:R-:W-:-:S07]  /*0ef0*/  MOV R20, R16 ;  /* 0x0000001000147202 */ /* 0x000fce0000000f00 */
[----:B------:R-:W-:Y:S05]  /*0f00*/  WARPSYNC.COLLECTIVE R17, `(.L_x_4024) ;  /* 0x0000000011087348 */ /* 0x000fea0003c00000 */
[----:B------:R0:W1:Y:S02]  /*0f10*/  SHFL.BFLY P2, R18, R20, R19, R22 ;  /* 0x0c00001314127389 */ /* 0x0000640000040016 */
[----:B01----:R-:W-:Y:S01]  /*0f20*/  ENDCOLLECTIVE ;  /* 0x000000000000791b */ /* 0x003fe20003800000 */
.L_x_4024:
[----:B------:R-:W-:Y:S01]  /*0f30*/  HFMA2.MMA R19, -RZ, RZ, 0, 9.5367431640625e-07 ;  /* 0x00000010ff137435 */ /* 0x000fe200000001ff */
[----:B------:R-:W-:-:S05]  /*0f40*/  MOV R9, R18 ;  /* 0x0000001200097202 */ /* 0x000fca0000000f00 */
[----:B------:R-:W-:-:S05]  /*0f50*/  FADD.FTZ R9, R16, R9 ;  /* 0x0000000910097221 */ /* 0x000fca0000010000 */
[----:B------:R-:W-:-:S07]  /*0f60*/  MOV R20, R9 ;  /* 0x0000000900147202 */ /* 0x000fce0000000f00 */
[----:B------:R-:W-:Y:S05]  /*0f70*/  WARPSYNC.COLLECTIVE R17, `(.L_x_4025) ;  /* 0x0000000011087348 */ /* 0x000fea0003c00000 */
[----:B------:R0:W1:Y:S02]  /*0f80*/  SHFL.BFLY P2, R18, R20, R19, R22 ;  /* 0x0c00001314127389 */ /* 0x0000640000040016 */
[----:B01----:R-:W-:Y:S01]  /*0f90*/  ENDCOLLECTIVE ;  /* 0x000000000000791b */ /* 0x003fe20003800000 */
.L_x_4025:
[----:B------:R-:W-:Y:S01]  /*0fa0*/  MOV R14, R18 ;  /* 0x00000012000e7202 */ /* 0x000fe20000000f00 */
[----:B------:R-:W-:Y:S06]  /*0fb0*/  BRA `(.L_x_4026) ;  /* 0xfffffff800907947 */ /* 0x000fec000383ffff */
.L_x_4027:
        /* <DEDUP_REMOVED lines=12> */
.L_x_8770:


//--------------------- .text._ZN10layer_norm13ln_bwd_kernelINS_13Kernel_traitsIf13__nv_bfloat16fS2_fjLj2048ELj1ELj1ELj4ELj16ENS_18Kernel_traits_baseILj2048EfS2_fS2_fjLj128EEEEELb1ELb0ELb1ELb1EEEvNS_9BwdParamsE --------------------------
	.section	.text._ZN10layer_norm13ln_bwd_kernelINS_13Kernel_traitsIf13__nv_bfloat16fS2_fjLj2048ELj1ELj1ELj4ELj16ENS_18Kernel_traits_baseILj2048EfS2_fS2_fjLj128EEEEELb1ELb0ELb1ELb1EEEvNS_9BwdParamsE,"ax",@progbits
	.align	128
        .global         _ZN10layer_norm13ln_bwd_kernelINS_13Kernel_traitsIf13__nv_bfloat16fS2_fjLj2048ELj1ELj1ELj4ELj16ENS_18Kernel_traits_baseILj2048EfS2_fS2_fjLj128EEEEELb1ELb0ELb1ELb1EEEvNS_9BwdParamsE
        .type           _ZN10layer_norm13ln_bwd_kernelINS_13Kernel_traitsIf13__nv_bfloat16fS2_fjLj2048ELj1ELj1ELj4ELj16ENS_18Kernel_traits_baseILj2048EfS2_fS2_fjLj128EEEEELb1ELb0ELb1ELb1EEEvNS_9BwdParamsE,@function
        .size           _ZN10layer_norm13ln_bwd_kernelINS_13Kernel_traitsIf13__nv_bfloat16fS2_fjLj2048ELj1ELj1ELj4ELj16ENS_18Kernel_traits_baseILj2048EfS2_fS2_fjLj128EEEEELb1ELb0ELb1ELb1EEEvNS_9BwdParamsE,(.L_x_8771 - _ZN10layer_norm13ln_bwd_kernelINS_13Kernel_traitsIf13__nv_bfloat16fS2_fjLj2048ELj1ELj1ELj4ELj16ENS_18Kernel_traits_baseILj2048EfS2_fS2_fjLj128EEEEELb1ELb0ELb1ELb1EEEvNS_9BwdParamsE)
        .other          _ZN10layer_norm13ln_bwd_kernelINS_13Kernel_traitsIf13__nv_bfloat16fS2_fjLj2048ELj1ELj1ELj4ELj16ENS_18Kernel_traits_baseILj2048EfS2_fS2_fjLj128EEEEELb1ELb0ELb1ELb1EEEvNS_9BwdParamsE,@"STO_CUDA_ENTRY STV_DEFAULT"
_ZN10layer_norm13ln_bwd_kernelINS_13Kernel_traitsIf13__nv_bfloat16fS2_fjLj2048ELj1ELj1ELj4ELj16ENS_18Kernel_traits_baseILj2048EfS2_fS2_fjLj128EEEEELb1ELb0ELb1ELb1EEEvNS_9BwdParamsE:
.text._ZN10layer_norm13ln_bwd_kernelINS_13Kernel_traitsIf13__nv_bfloat16fS2_fjLj2048ELj1ELj1ELj4ELj16ENS_18Kernel_traits_baseILj2048EfS2_fS2_fjLj128EEEEELb1ELb0ELb1ELb1EEEvNS_9BwdParamsE:
        /* <DEDUP_REMOVED lines=29> */
.L_x_4028:
        /* <DEDUP_REMOVED lines=28> */
.L_x_4066:
[----:B0-----:R-:W0:Y:S08]  /*0390*/  LDC.64 R102, c[0x0][0x288] ;  /* 0x0000a200ff667b82 */ /* 0x001e300000000a00 */
[----:B------:R-:W1:Y:S08]  /*03a0*/  LDC.64 R116, c[0x0][0x280] ;  /* 0x0000a000ff747b82 */ /* 0x000e700000000a00 */
[----:B------:R-:W2:Y:S01]  /*03b0*/  LDC R150, c[0x0][0x218] ;  /* 0x00008600ff967b82 */ /* 0x000ea20000000800 */
[----:B0-----:R-:W-:-:S07]  /*03c0*/  IMAD.WIDE R102, R143, 0x4, R102 ;  /* 0x000000048f667825 */ /* 0x001fce00078e0266 */
[----:B------:R-:W0:Y:S01]  /*03d0*/  LDC.64 R98, c[0x0][0x258] ;  /* 0x00009600ff627b82 */ /* 0x000e220000000a00 */
[----:B------:R-:W3:Y:S01]  /*03e0*/  LDG.E R102, desc[UR4][R102.64] ;  /* 0x0000000466667981 */ /* 0x000ee2000c1e1900 */
[----:B-1----:R-:W-:-:S06]  /*03f0*/  IMAD.WIDE R116, R143, 0x4, R116 ;  /* 0x000000048f747825 */ /* 0x002fcc00078e0274 */
[----:B------:R-:W1:Y:S01]  /*0400*/  LDC.64 R100, c[0x0][0x250] ;  /* 0x00009400ff647b82 */ /* 0x000e620000000a00 */
[----:B-----5:R-:W5:Y:S07]  /*0410*/  LDG.E R149, desc[UR4][R116.64] ;  /* 0x0000000474957981 */ /* 0x020f6e000c1e1900 */
[----:B------:R-:W4:Y:S01]  /*0420*/  LDC.64 R96, c[0x0][0x2c8] ;  /* 0x0000b200ff607b82 */ /* 0x000f220000000a00 */
[----:B--2---:R-:W-:-:S05]  /*0430*/  IMAD R118, R143, R150, RZ ;  /* 0x000000968f767224 */ /* 0x004fca00078e02ff */
[----:B------:R-:W-:Y:S01]  /*0440*/  SHF.R.S32.HI R119, RZ, 0x1f, R118 ;  /* 0x0000001fff777819 */ /* 0x000fe20000011476 */
[----:B0-----:R-:W-:-:S03]  /*0450*/  IMAD.WIDE R98, R143, 0x4, R98 ;  /* 0x000000048f627825 */ /* 0x001fc600078e0262 */
[----:B------:R-:W-:Y:S01]  /*0460*/  LEA.HI R118, R119, R118, RZ, 0x3 ;  /* 0x0000007677767211 */ /* 0x000fe200078f18ff */
[----:B------:R-:W-:Y:S01]  /*0470*/  BSSY B0, `(.L_x_4030) ;  /* 0x00000d6000007945 */ /* 0x000fe20003800000 */
[----:B------:R4:W5:Y:S02]  /*0480*/  LDG.E R140, desc[UR4][R98.64] ;  /* 0x00000004628c7981 */ /* 0x000964000c1e1900 */
[----:B------:R-:W-:Y:S01]  /*0490*/  LEA.HI.SX32 R147, R118, R141, 0x1d ;  /* 0x0000008d76937211 */ /* 0x000fe200078feaff */
[----:B-1----:R-:W-:-:S03]  /*04a0*/  IMAD.WIDE R100, R143, 0x4, R100 ;  /* 0x000000048f647825 */ /* 0x002fc600078e0264 */
[----:B------:R-:W-:Y:S01]  /*04b0*/  IADD3 R139, R147, 0x80, RZ ;  /* 0x00000080938b7810 */ /* 0x000fe20007ffe0ff */
[----:B------:R-:W-:Y:S02]  /*04c0*/  VIADD R143, R143, UR8 ;  /* 0x000000088f8f7c36 */ /* 0x000fe40008000000 */
[----:B----4-:R-:W-:-:S03]  /*04d0*/  IMAD.WIDE.U32 R98, R147, 0x20, R96 ;  /* 0x0000002093627825 */ /* 0x010fc600078e0060 */
[----:B------:R-:W-:Y:S01]  /*04e0*/  ISETP.GE.AND P3, PT, R143, UR9, PT ;  /* 0x000000098f007c0c */ /* 0x000fe2000bf66270 */
[----:B------:R-:W-:Y:S01]  /*04f0*/  IMAD.WIDE.U32 R96, R139, 0x20, R96 ;  /* 0x000000208b607825 */ /* 0x000fe200078e0060 */
[----:B---3--:R-:W-:-:S13]  /*0500*/  ISETP.GT.AND P2, PT, R102, RZ, PT ;  /* 0x000000ff6600720c */ /* 0x008fda0003f44270 */
        /* <DEDUP_REMOVED lines=23> */
[----:B------:R-:W-:Y:S01]  /*0680*/  CS2R R100, SRZ ;  /* 0x0000000000647805 */ /* 0x000fe2000001ff00 */
[----:B-1----:R-:W-:Y:S06]  /*0690*/  BRA `(.L_x_4032) ;  /* 0x0000000800cc7947 */ /* 0x002fec0003800000 */
.L_x_4031:
[----:B------:R-:W-:Y:S01]  /*06a0*/  IADD3 R3, R102, -0x1, RZ ;  /* 0xffffffff66037810 */ /* 0x000fe20007ffe0ff */
[----:B------:R-:W0:Y:S01]  /*06b0*/  LDC.64 R108, c[0x0][0x238] ;  /* 0x00008e00ff6c7b82 */ /* 0x000e220000000a00 */
[----:B------:R-:W-:Y:S01]  /*06c0*/  LOP3.LUT R141, R144, 0x7f, RZ, 0xc0, !PT ;  /* 0x0000007f908d7812 */ /* 0x000fe200078ec0ff */
[----:B------:R-:W2:Y:S02]  /*06d0*/  LDG.E R110, desc[UR4][R100.64] ;  /* 0x00000004646e7981 */ /* 0x000ea4000c1e1900 */
[----:B------:R-:W-:-:S04]  /*06e0*/  IMAD R3, R3, R150, RZ ;  /* 0x0000009603037224 */ /* 0x000fc800078e02ff */
[----:B------:R-:W1:Y:S01]  /*06f0*/  LDC.64 R102, c[0x0][0x2b8] ;  /* 0x0000ae00ff667b82 */ /* 0x000e620000000a00 */
        /* <DEDUP_REMOVED lines=8> */
[----:B------:R-:W-:Y:S01]  /*0780*/  VIADD R17, R17, 0x80 ;  /* 0x0000008011117836 */ /* 0x000fe20000000000 */
[----:B------:R0:W4:Y:S01]  /*0790*/  LDG.E.128 R12, desc[UR4][R2.64+0x10] ;  /* 0x00001004020c7981 */ /* 0x000122000c1e1d00 */
[----:B------:R-:W-:-:S03]  /*07a0*/  IMAD.WIDE.U32 R108, R139, 0x20, R108 ;  /* 0x000000208b6c7825 */ /* 0x000fc600078e006c */
[----:B------:R-:W4:Y:S01]  /*07b0*/  LDG.E.128 R8, desc[UR4][R8.64] ;  /* 0x0000000408087981 */ /* 0x000f22000c1e1d00 */
[----:B------:R-:W-:-:S03]  /*07c0*/  IMAD.WIDE.U32 R102, R17, 0x10, R102 ;  /* 0x0000001011667825 */ /* 0x000fc600078e0066 */
[----:B------:R-:W4:Y:S04]  /*07d0*/  LDG.E.128 R16, desc[UR4][R108.64] ;  /* 0x000000046c107981 */ /* 0x000f28000c1e1d00 */
[----:B------:R-:W4:Y:S04]  /*07e0*/  LDG.E.128 R100, desc[UR4][R102.64] ;  /* 0x0000000466647981 */ /* 0x000f28000c1e1d00 */
[----:B------:R1:W4:Y:S01]  /*07f0*/  LDG.E.128 R104, desc[UR4][R108.64+0x10] ;  /* 0x000010046c687981 */ /* 0x000322000c1e1d00 */
[----:B------:R-:W-:-:S05]  /*0800*/  @P4 IADD3 R111, R149, -0x1, RZ ;  /* 0xffffffff956f4810 */ /* 0x000fca0007ffe0ff */
[----:B------:R-:W-:-:S05]  /*0810*/  @P4 IMAD R111, R111, R150, RZ ;  /* 0x000000966f6f4224 */ /* 0x000fca00078e02ff */
[----:B------:R-:W-:Y:S01]  /*0820*/  @P4 SHF.R.S32.HI R0, RZ, 0x1f, R111 ;  /* 0x0000001fff004819 */ /* 0x000fe2000001146f */
[----:B------:R-:W-:-:S03]  /*0830*/  IMAD.MOV.U32 R119, RZ, RZ, RZ ;  /* 0x000000ffff777224 */ /* 0x000fc600078e00ff */
[----:B------:R-:W-:-:S04]  /*0840*/  @P4 LEA.HI R0, R0, R111, RZ, 0x3 ;  /* 0x0000006f00004211 */ /* 0x000fc800078f18ff */
[----:B------:R-:W-:-:S04]  /*0850*/  @P4 LEA.HI.SX32 R119, R0, R141, 0x1d ;  /* 0x0000008d00774211 */ /* 0x000fc800078feaff */
[C---:B0-----:R-:W-:Y:S01]  /*0860*/  IADD3 R3, R119.reuse, 0x80, RZ ;  /* 0x0000008077037810 */ /* 0x041fe20007ffe0ff */
        /* <DEDUP_REMOVED lines=13> */
[----:B--2---:R-:W-:-:S05]  /*0940*/  FSEL R110, R110, RZ, !P0 ;  /* 0x000000ff6e6e7208 */ /* 0x004fca0004000000 */
[C---:B----4-:R-:W-:Y:S01]  /*0950*/  FADD.FTZ R115, -R110.reuse, R6 ;  /* 0x000000066e737221 */ /* 0x050fe20000010100 */
[C---:B------:R-:W-:Y:S01]  /*0960*/  FADD.FTZ R3, -R110.reuse, R4 ;  /* 0x000000046e037221 */ /* 0x040fe20000010100 */
[C---:B-1----:R-:W-:Y:S01]  /*0970*/  FADD.FTZ R109, -R110.reuse, R5 ;  /* 0x000000056e6d7221 */ /* 0x042fe20000010100 */
[----:B------:R-:W-:Y:S01]  /*0980*/  FADD.FTZ R111, -R110, R7 ;  /* 0x000000076e6f7221 */ /* 0x000fe20000010100 */
[C---:B------:R-:W-:Y:S01]  /*0990*/  PRMT R6, R8.reuse, 0x7632, R6 ;  /* 0x0000763208067816 */ /* 0x040fe20000000006 */
[----:B0-----:R-:W-:Y:S01]  /*09a0*/  IMAD.U32 R99, R8, 0x10000, RZ ;  /* 0x0001000008637824 */ /* 0x001fe200078e00ff */
[C---:B------:R-:W-:Y:S01]  /*09b0*/  PRMT R8, R9.reuse, 0x7632, R8 ;  /* 0x0000763209087816 */ /* 0x040fe20000000008 */
[----:B------:R-:W-:Y:S01]  /*09c0*/  FMUL.FTZ R3, R140, R3 ;  /* 0x000000038c037220 */ /* 0x000fe20000410000 */
[----:B------:R-:W-:Y:S01]  /*09d0*/  SHF.L.U32 R121, R9, 0x10, RZ ;  /* 0x0000001009797819 */ /* 0x000fe200000006ff */
[----:B------:R-:W-:Y:S01]  /*09e0*/  FADD.FTZ R129, -R110, R18 ;  /* 0x000000126e817221 */ /* 0x000fe20000010100 */
[----:B------:R-:W-:-:S02]  /*09f0*/  IMAD.U32 R6, R6, 0x10000, RZ ;  /* 0x0001000006067824 */ /* 0x000fc400078e00ff */
[----:B------:R-:W-:Y:S01]  /*0a00*/  FMUL.FTZ R18, R48, R99 ;  /* 0x0000006330127220 */ /* 0x000fe20000410000 */
[C---:B------:R-:W-:Y:S02]  /*0a10*/  PRMT R4, R101.reuse, 0x7632, R4 ;  /* 0x0000763265047816 */ /* 0x040fe40000000004 */
[----:B------:R-:W-:Y:S01]  /*0a20*/  SHF.L.U32 R9, R101, 0x10, RZ ;  /* 0x0000001065097819 */ /* 0x000fe200000006ff */
[----:B------:R-:W-:Y:S02]  /*0a30*/  IMAD.U32 R123, R10, 0x10000, RZ ;  /* 0x000100000a7b7824 */ /* 0x000fe400078e00ff */
[----:B------:R-:W-:Y:S01]  /*0a40*/  FADD.FTZ R101, -R110, R104 ;  /* 0x000000686e657221 */ /* 0x000fe20000010100 */
[----:B---3--:R-:W-:Y:S01]  /*0a50*/  PRMT R96, R10, 0x7632, R96 ;  /* 0x000076320a607816 */ /* 0x008fe20000000060 */
[C---:B------:R-:W-:Y:S01]  /*0a60*/  FADD.FTZ R13, -R110.reuse, R13 ;  /* 0x0000000d6e0d7221 */ /* 0x040fe20000010100 */
[C---:B------:R-:W-:Y:S01]  /*0a70*/  PRMT R10, R11.reuse, 0x7632, R10 ;  /* 0x000076320b0a7816 */ /* 0x040fe2000000000a */
[C---:B------:R-:W-:Y:S01]  /*0a80*/  FADD.FTZ R17, -R110.reuse, R17 ;  /* 0x000000116e117221 */ /* 0x040fe20000010100 */
[----:B------:R-:W-:Y:S01]  /*0a90*/  SHF.L.U32 R125, R11, 0x10, RZ ;  /* 0x000000100b7d7819 */ /* 0x000fe200000006ff */
[C---:B------:R-:W-:Y:S01]  /*0aa0*/  FADD.FTZ R11, -R110.reuse, R14 ;  /* 0x0000000e6e0b7221 */ /* 0x040fe20000010100 */
[----:B------:R-:W-:Y:S01]  /*0ab0*/  FADD.FTZ R131, -R110, R105 ;  /* 0x000000696e837221 */ /* 0x000fe20000010100 */
[----:B------:R-:W-:Y:S01]  /*0ac0*/  FMUL.FTZ R136, R140, R109 ;  /* 0x0000006d8c887220 */ /* 0x000fe20000410000 */
[----:B------:R-:W-:Y:S01]  /*0ad0*/  FFMA.FTZ R52, R3, R99, R52 ;  /* 0x0000006303347223 */ /* 0x000fe20000010034 */
[----:B------:R-:W-:Y:S01]  /*0ae0*/  FADD.FTZ R80, R80, R99 ;  /* 0x0000006350507221 */ /* 0x000fe20000010000 */
[----:B------:R-:W-:Y:S01]  /*0af0*/  SHF.L.U32 R8, R8, 0x10, RZ ;  /* 0x0000001008087819 */ /* 0x000fe200000006ff */
[C---:B------:R-:W-:Y:S01]  /*0b00*/  FMUL.FTZ R114, R140.reuse, R111 ;  /* 0x0000006f8c727220 */ /* 0x040fe20000410000 */
[----:B------:R-:W-:Y:S01]  /*0b10*/  FMUL.FTZ R105, R140, R101 ;  /* 0x000000658c697220 */ /* 0x000fe20000410000 */
[----:B------:R-:W-:Y:S01]  /*0b20*/  FMUL.FTZ R14, R49, R6 ;  /* 0x00000006310e7220 */ /* 0x000fe20000410000 */
[----:B------:R-:W-:Y:S01]  /*0b30*/  FADD.FTZ R99, RZ, R18 ;  /* 0x00000012ff637221 */ /* 0x000fe20000010000 */
[----:B------:R-:W-:Y:S01]  /*0b40*/  FFMA.FTZ R101, R3, R18, RZ ;  /* 0x0000001203657223 */ /* 0x000fe200000100ff */
[C---:B------:R-:W-:Y:S01]  /*0b50*/  FADD.FTZ R15, -R110.reuse, R15 ;  /* 0x0000000f6e0f7221 */ /* 0x040fe20000010100 */
[----:B------:R-:W-:Y:S01]  /*0b60*/  FADD.FTZ R127, -R110, R16 ;  /* 0x000000106e7f7221 */ /* 0x000fe20000010100 */
[C---:B------:R-:W-:Y:S01]  /*0b70*/  FMUL.FTZ R112, R140.reuse, R13 ;  /* 0x0000000d8c707220 */ /* 0x040fe20000410000 */
[----:B------:R-:W-:Y:S01]  /*0b80*/  FMUL.FTZ R108, R140, R17 ;  /* 0x000000118c6c7220 */ /* 0x000fe20000410000 */
[----:B------:R-:W-:Y:S01]  /*0b90*/  FFMA.FTZ R53, R136, R6, R53 ;  /* 0x0000000688357223 */ /* 0x000fe20000010035 */
[----:B------:R-:W-:Y:S01]  /*0ba0*/  FADD.FTZ R81, R81, R6 ;  /* 0x0000000651517221 */ /* 0x000fe20000010000 */
[----:B------:R-:W-:Y:S01]  /*0bb0*/  FMUL.FTZ R17, R50, R121 ;  /* 0x0000007932117220 */ /* 0x000fe20000410000 */
[-C--:B------:R-:W-:Y:S01]  /*0bc0*/  FFMA.FTZ R55, R114, R8.reuse, R55 ;  /* 0x0000000872377223 */ /* 0x080fe20000010037 */
[----:B------:R-:W-:Y:S01]  /*0bd0*/  FADD.FTZ R83, R83, R8 ;  /* 0x0000000853537221 */ /* 0x000fe20000010000 */
[----:B------:R-:W-:Y:S01]  /*0be0*/  FMUL.FTZ R13, R51, R8 ;  /* 0x00000008330d7220 */ /* 0x000fe20000410000 */
[----:B------:R-:W-:Y:S01]  /*0bf0*/  FADD.FTZ R6, R99, R14 ;  /* 0x0000000e63067221 */ /* 0x000fe20000010000 */
[C---:B------:R-:W-:Y:S01]  /*0c00*/  FADD.FTZ R113, -R110.reuse, R12 ;  /* 0x0000000c6e717221 */ /* 0x040fe20000010100 */
[C---:B------:R-:W-:Y:S01]  /*0c10*/  FADD.FTZ R19, -R110.reuse, R19 ;  /* 0x000000136e137221 */ /* 0x040fe20000010100 */
[C---:B------:R-:W-:Y:S01]  /*0c20*/  FADD.FTZ R133, -R110.reuse, R106 ;  /* 0x0000006a6e857221 */ /* 0x040fe20000010100 */
[----:B------:R-:W-:Y:S01]  /*0c30*/  FADD.FTZ R97, -R110, R107 ;  /* 0x0000006b6e617221 */ /* 0x000fe20000010100 */
[----:B------:R-:W-:Y:S01]  /*0c40*/  FMUL.FTZ R115, R140, R115 ;  /* 0x000000738c737220 */ /* 0x000fe20000410000 */
[----:B------:R-:W-:Y:S01]  /*0c50*/  SHF.L.U32 R10, R10, 0x10, RZ ;  /* 0x000000100a0a7819 */ /* 0x000fe200000006ff */
[----:B------:R-:W-:Y:S01]  /*0c60*/  FFMA.FTZ R8, R136, R14, R101 ;  /* 0x0000000e88087223 */ /* 0x000fe20000010065 */
[----:B------:R-:W-:Y:S01]  /*0c70*/  FMUL.FTZ R110, R140, R15 ;  /* 0x0000000f8c6e7220 */ /* 0x000fe20000410000 */
[----:B------:R-:W-:-:S02]  /*0c80*/  IMAD.U32 R7, R100, 0x10000, RZ ;  /* 0x0001000064077824 */ /* 0x000fc400078e00ff */
        /* <DEDUP_REMOVED lines=8> */
[----:B------:R-:W-:Y:S01]  /*0d10*/  FADD.FTZ R77, R77, R96 ;  /* 0x000000604d4d7221 */ /* 0x000fe20000010000 */
[-C--:B------:R-:W-:Y:S01]  /*0d20*/  FFMA.FTZ R57, R112, R96.reuse, R57 ;  /* 0x0000006070397223 */ /* 0x080fe20000010039 */
[----:B------:R-:W-:Y:S01]  /*0d30*/  FMUL.FTZ R12, R45, R96 ;  /* 0x000000602d0c7220 */ /* 0x000fe20000410000 */
[-C--:B------:R-:W-:Y:S01]  /*0d40*/  FFMA.FTZ R60, R109, R7.reuse, R60 ;  /* 0x000000076d3c7223 */ /* 0x080fe2000001003c */
[----:B------:R-:W-:Y:S01]  /*0d50*/  FADD.FTZ R72, R72, R7 ;  /* 0x0000000748487221 */ /* 0x000fe20000010000 */
[----:B------:R-:W-:Y:S01]  /*0d60*/  FMUL.FTZ R10, R40, R7 ;  /* 0x00000007280a7220 */ /* 0x000fe20000410000 */
[----:B------:R-:W-:Y:S01]  /*0d70*/  FMUL.FTZ R16, R44, R123 ;  /* 0x0000007b2c107220 */ /* 0x000fe20000410000 */
[----:B------:R-:W-:Y:S01]  /*0d80*/  SHF.L.U32 R96, R4, 0x10, RZ ;  /* 0x0000001004607819 */ /* 0x000fe200000006ff */
[----:B------:R-:W-:Y:S01]  /*0d90*/  FADD.FTZ R7, R6, R13 ;  /* 0x0000000d06077221 */ /* 0x000fe20000010000 */
[----:B------:R-:W-:Y:S01]  /*0da0*/  FMUL.FTZ R113, R140, R113 ;  /* 0x000000718c717220 */ /* 0x000fe20000410000 */
[----:B------:R-:W-:Y:S01]  /*0db0*/  FFMA.FTZ R4, R114, R13, R99 ;  /* 0x0000000d72047223 */ /* 0x000fe20000010063 */
[----:B------:R-:W-:Y:S01]  /*0dc0*/  PRMT R2, R102, 0x7632, R2 ;  /* 0x0000763266027816 */ /* 0x000fe20000000002 */
[----:B------:R-:W-:Y:S01]  /*0dd0*/  FADD.FTZ R7, R7, R16 ;  /* 0x0000001007077221 */ /* 0x000fe20000010000 */
[----:B------:R-:W-:Y:S01]  /*0de0*/  PRMT R98, R100, 0x7632, R98 ;  /* 0x0000763264627816 */ /* 0x000fe20000000062 */
[----:B------:R-:W-:Y:S01]  /*0df0*/  FFMA.FTZ R99, R113, R16, R4 ;  /* 0x0000001071637223 */ /* 0x000fe20000010004 */
[----:B------:R-:W-:Y:S01]  /*0e00*/  FMUL.FTZ R15, R46, R125 ;  /* 0x0000007d2e0f7220 */ /* 0x000fe20000410000 */
[----:B------:R-:W-:-:S02]  /*0e10*/  IMAD.U32 R100, R2, 0x10000, RZ ;  /* 0x0001000002647824 */ /* 0x000fc400078e00ff */
[----:B------:R-:W-:Y:S01]  /*0e20*/  FADD.FTZ R2, R7, R12 ;  /* 0x0000000c07027221 */ /* 0x000fe20000010000 */
[----:B------:R-:W-:Y:S01]  /*0e30*/  FFMA.FTZ R4, R112, R12, R99 ;  /* 0x0000000c70047223 */ /* 0x000fe20000010063 */
[----:B------:R-:W-:Y:S02]  /*0e40*/  IMAD.U32 R5, R102, 0x10000, RZ ;  /* 0x0001000066057824 */ /* 0x000fe400078e00ff */
        /* <DEDUP_REMOVED lines=8> */
[----:B------:R-:W-:Y:S01]  /*0ed0*/  PRMT R0, R103, 0x7632, R0 ;  /* 0x0000763267007816 */ /* 0x000fe20000000000 */
        /* <DEDUP_REMOVED lines=8> */
[----:B------:R-:W-:Y:S01]  /*0f60*/  SHF.L.U32 R98, R0, 0x10, RZ ;  /* 0x0000001000627819 */ /* 0x000fe200000006ff */
        /* <DEDUP_REMOVED lines=9> */
[----:B------:R-:W-:Y:S01]  /*1000*/  SHF.L.U32 R103, R103, 0x10, RZ ;  /* 0x0000001067677819 */ /* 0x000fe200000006ff */
[----:B------:R-:W-:Y:S01]  /*1010*/  FMUL.FTZ R104, R140, R131 ;  /* 0x000000838c687220 */ /* 0x000fe20000410000 */
[----:B------:R-:W-:Y:S01]  /*1020*/  FMUL.FTZ R5, R37, R100 ;  /* 0x0000006425057220 */ /* 0x000fe20000410000 */
[----:B------:R-:W-:Y:S01]  /*1030*/  FADD.FTZ R2, R101, R8 ;  /* 0x0000000865027221 */ /* 0x000fe20000010000 */
[----:B------:R-:W-:Y:S01]  /*1040*/  FFMA.FTZ R99, R105, R8, R0 ;  /* 0x0000000869637223 */ /* 0x000fe20000010000 */
[----:B------:R-:W-:Y:S01]  /*1050*/  FFMA.FTZ R63, R106, R96, R63 ;  /* 0x000000606a3f7223 */ /* 0x000fe2000001003f */
[----:B------:R-:W-:Y:S01]  /*1060*/  FADD.FTZ R75, R75, R96 ;  /* 0x000000604b4b7221 */ /* 0x000fe20000010000 */
        /* <DEDUP_REMOVED lines=22> */
.L_x_4032:
[----:B------:R-:W-:Y:S05]  /*11d0*/  BSYNC B0 ;  /* 0x0000000000007941 */ /* 0x000fea0003800000 */
.L_x_4030:
        /* <DEDUP_REMOVED lines=29> */
.L_x_4077:
        /* <DEDUP_REMOVED lines=12> */
[----:B------:R-:W2:Y:S08]  /*1470*/  @P4 LDC.64 R126, c[0x0][0x298] ;  /* 0x0000a600ff7e4b82 */ /* 0x000eb00000000a00 */
        /* <DEDUP_REMOVED lines=9> */
[----:B------:R-:W5:Y:S04]  /*1510*/  LDS.128 R96, [R134+0x2000] ;  /* 0x0020000086607984 */ /* 0x000f680000000c00 */
[----:B0-----:R0:W2:Y:S03]  /*1520*/  LDS.128 R100, [R134+0x2010] ;  /* 0x0020100086647984 */ /* 0x0010a60000000c00 */
[----:B0-----:R-:W0:Y:S01]  /*1530*/  @P4 LDC.64 R134, c[0x0][0x298] ;  /* 0x0000a600ff864b82 */ /* 0x001e220000000a00 */
[----:B-----5:R-:W-:Y:S01]  /*1540*/  FADD.FTZ R121, RZ, R96 ;  /* 0x00000060ff797221 */ /* 0x020fe20000010000 */
        /* <DEDUP_REMOVED lines=9> */
[----:B------:R-:W-:Y:S01]  /*15e0*/  @!P2 FSEL R151, R32, RZ, P1 ;  /* 0x000000ff2097a208 */ /* 0x000fe20000800000 */
        /* <DEDUP_REMOVED lines=11> */
.L_x_4035:
[----:B------:R-:W-:Y:S05]  /*16a0*/  BSYNC B0 ;  /* 0x0000000000007941 */ /* 0x000fea0003800000 */
.L_x_4034:
        /* <DEDUP_REMOVED lines=13> */
.L_x_4037:
[----:B------:R-:W-:Y:S05]  /*1780*/  BSYNC B0 ;  /* 0x0000000000007941 */ /* 0x000fea0003800000 */
.L_x_4036:
        /* <DEDUP_REMOVED lines=15> */
.L_x_4039:
[----:B------:R-:W-:Y:S05]  /*1880*/  BSYNC B0 ;  /* 0x0000000000007941 */ /* 0x000fea0003800000 */
.L_x_4038:
        /* <DEDUP_REMOVED lines=15> */
.L_x_4041:
[----:B------:R-:W-:Y:S05]  /*1980*/  BSYNC B0 ;  /* 0x0000000000007941 */ /* 0x000fea0003800000 */
.L_x_4040:
        /* <DEDUP_REMOVED lines=15> */
.L_x_4043:
[----:B------:R-:W-:Y:S05]  /*1a80*/  BSYNC B0 ;  /* 0x0000000000007941 */ /* 0x000fea0003800000 */
.L_x_4042:
        /* <DEDUP_REMOVED lines=15> */
.L_x_4045:
[----:B------:R-:W-:Y:S05]  /*1b80*/  BSYNC B0 ;  /* 0x0000000000007941 */ /* 0x000fea0003800000 */
.L_x_4044:
        /* <DEDUP_REMOVED lines=15> */
.L_x_4047:
[----:B------:R-:W-:Y:S05]  /*1c80*/  BSYNC B0 ;  /* 0x0000000000007941 */ /* 0x000fea0003800000 */
.L_x_4046:
        /* <DEDUP_REMOVED lines=15> */
.L_x_4049:
[----:B------:R-:W-:Y:S05]  /*1d80*/  BSYNC B0 ;  /* 0x0000000000007941 */ /* 0x000fea0003800000 */
.L_x_4048:
[----:B------:R-:W-:Y:S01]  /*1d90*/  @P4 LOP3.LUT P1, RZ, R119, 0xff000000, RZ, 0xc0, !PT ;  /* 0xff00000077ff4812 */ /* 0x000fe2000782c0ff */
[----:B------:R-:W0:Y:S01]  /*1da0*/  @P4 LDC.64 R96, c[0x0][0x298] ;  /* 0x0000a600ff604b82 */ /* 0x000e220000000a00 */
[----:B------:R-:W-:Y:S01]  /*1db0*/  @P4 FMUL.FTZ R132, R133, R132 ;  /* 0x0000008485844220 */ /* 0x000fe20000410000 */
[----:B------:R-:W-:Y:S01]  /*1dc0*/  @P4 FMUL.FTZ R135, R128, R135 ;  /* 0x0000008780874220 */ /* 0x000fe20000410000 */
[----:B------:R-:W-:Y:S03]  /*1dd0*/  BSSY B0, `(.L_x_4050) ;  /* 0x0000012000007945 */ /* 0x000fe60003800000 */
[----:B------:R-:W-:Y:S01]  /*1de0*/  @P4 FMUL.FTZ R133, R135, R134 ;  /* 0x0000008687854220 */ /* 0x000fe20000410000 */
[----:B------:R-:W-:Y:S01]  /*1df0*/  @P4 FSEL R134, R132, RZ, P0 ;  /* 0x000000ff84864208 */ /* 0x000fe20000000000 */
[----:B------:R-:W1:Y:S01]  /*1e00*/  @P4 LDC.64 R98, c[0x0][0x298] ;  /* 0x0000a600ff624b82 */ /* 0x000e620000000a00 */
[----:B------:R-:W-:-:S02]  /*1e10*/  @!P2 ISETP.NE.U32.AND P0, PT, R138, RZ, PT ;  /* 0x000000ff8a00a20c */ /* 0x000fc40003f05070 */
[----:B------:R-:W-:Y:S02]  /*1e20*/  @P4 FSEL R133, R133, RZ, P1 ;  /* 0x000000ff85854208 */ /* 0x000fe40000800000 */
        /* <DEDUP_REMOVED lines=12> */
.L_x_4051:
[----:B------:R-:W-:Y:S05]  /*1ef0*/  BSYNC B0 ;  /* 0x0000000000007941 */ /* 0x000fea0003800000 */
.L_x_4050:
        /* <DEDUP_REMOVED lines=15> */
.L_x_4053:
[----:B------:R-:W-:Y:S05]  /*1ff0*/  BSYNC B0 ;  /* 0x0000000000007941 */ /* 0x000fea0003800000 */
.L_x_4052:
        /* <DEDUP_REMOVED lines=15> */
.L_x_4055:
[----:B------:R-:W-:Y:S05]  /*20f0*/  BSYNC B0 ;  /* 0x0000000000007941 */ /* 0x000fea0003800000 */
.L_x_4054:
        /* <DEDUP_REMOVED lines=16> */
.L_x_4057:
[----:B------:R-:W-:Y:S05]  /*2200*/  BSYNC B0 ;  /* 0x0000000000007941 */ /* 0x000fea0003800000 */
.L_x_4056:
[----:B------:R-:W0:Y:S01]  /*2210*/  @P4 LDC.64 R100, c[0x0][0x298] ;  /* 0x0000a600ff644b82 */ /* 0x000e220000000a00 */
[----:B---3--:R-:W-:Y:S01]  /*2220*/  @P4 FMUL.FTZ R103, R156, R103 ;  /* 0x000000679c674220 */ /* 0x008fe20000410000 */
[----:B------:R-:W-:Y:S01]  /*2230*/  @P4 LOP3.LUT P0, RZ, R116, 0xff000000, RZ, 0xc0, !PT ;  /* 0xff00000074ff4812 */ /* 0x000fe2000780c0ff */
[----:B------:R-:W-:Y:S01]  /*2240*/  BSSY B0, `(.L_x_4058) ;  /* 0x0000015000007945 */ /* 0x000fe20003800000 */
[----:B------:R-:W-:Y:S01]  /*2250*/  ISETP.NE.U32.AND P1, PT, RZ, UR12, PT ;  /* 0x0000000cff007c0c */ /* 0x000fe2000bf25070 */
[----:B------:R-:W-:Y:S01]  /*2260*/  @P4 FMUL.FTZ R102, R103, R102 ;  /* 0x0000006667664220 */ /* 0x000fe20000410000 */
[----:B----4-:R-:W-:Y:S02]  /*2270*/  @P6 IMAD.WIDE.U32 R118, R147, 0x20, R118 ;  /* 0x0000002093766825 */ /* 0x010fe400078e0076 */
[----:B------:R-:W-:Y:S02]  /*2280*/  ISETP.NE.AND.EX P1, PT, RZ, UR13, PT, P1 ;  /* 0x0000000dff007c0c */ /* 0x000fe4000bf25310 */
[----:B------:R-:W-:Y:S01]  /*2290*/  @P4 FSEL R155, R102, RZ, P0 ;  /* 0x000000ff669b4208 */ /* 0x000fe20000000000 */
[----:B------:R-:W-:Y:S01]  /*22a0*/  @P4 IMAD R157, R157, R150, RZ ;  /* 0x000000969d9d4224 */ /* 0x000fe200078e02ff */
[----:B------:R-:W-:-:S02]  /*22b0*/  @!P2 ISETP.NE.U32.AND P0, PT, R138, RZ, PT ;  /* 0x000000ff8a00a20c */ /* 0x000fc40003f05070 */
[----:B------:R-:W-:Y:S02]  /*22c0*/  SEL R96, R151, R84, P1 ;  /* 0x0000005497607207 */ /* 0x000fe40000800000 */
[----:B------:R-:W-:Y:S02]  /*22d0*/  @!P2 ISETP.NE.AND.EX P0, PT, R137, RZ, PT, P0 ;  /* 0x000000ff8900a20c */ /* 0x000fe40003f05300 */
        /* <DEDUP_REMOVED lines=11> */
.L_x_4059:
[----:B------:R-:W-:Y:S05]  /*2390*/  BSYNC B0 ;  /* 0x0000000000007941 */ /* 0x000fea0003800000 */
.L_x_4058:
[----:B0-----:R-:W-:Y:S01]  /*23a0*/  @P4 FMUL.FTZ R101, R147, R101 ;  /* 0x0000006593654220 */ /* 0x001fe20000410000 */
[----:B------:R0:W-:Y:S01]  /*23b0*/  @P6 STG.E.128 desc[UR4][R118.64], R96 ;  /* 0x0000006076006986 */ /* 0x0001e2000c101d04 */
[----:B------:R-:W1:Y:S01]  /*23c0*/  @P4 LDC.64 R150, c[0x0][0x2f8] ;  /* 0x0000be00ff964b82 */ /* 0x000e620000000a00 */
[----:B------:R-:W-:Y:S01]  /*23d0*/  @P4 LOP3.LUT P0, RZ, R117, 0xff, RZ, 0xc0, !PT ;  /* 0x000000ff75ff4812 */ /* 0x000fe2000780c0ff */
[----:B------:R-:W-:Y:S01]  /*23e0*/  @P4 FMUL.FTZ R152, R101, R100 ;  /* 0x0000006465984220 */ /* 0x000fe20000410000 */
[----:B------:R-:W-:Y:S01]  /*23f0*/  @P4 SHF.R.S32.HI R100, RZ, 0x1f, R157 ;  /* 0x0000001fff644819 */ /* 0x000fe2000001149d */
[----:B------:R-:W-:Y:S01]  /*2400*/  BSSY B0, `(.L_x_4060) ;  /* 0x0000018000007945 */ /* 0x000fe20003800000 */
[----:B------:R-:W-:Y:S01]  /*2410*/  @P4 F2FP.BF16.F32.PACK_AB R101, RZ, R121 ;  /* 0x00000079ff65423e */ /* 0x000fe200000010ff */
[----:B------:R-:W-:Y:S01]  /*2420*/  HFMA2.MMA R121, -RZ, RZ, 0, 0 ;  /* 0x00000000ff797435 */ /* 0x000fe200000001ff */
[----:B------:R-:W-:Y:S01]  /*2430*/  @P4 LEA.HI R154, R100, R157, RZ, 0x3 ;  /* 0x0000009d649a4211 */ /* 0x000fe200078f18ff */
[----:B------:R-:W2:Y:S01]  /*2440*/  @P4 LDC.64 R102, c[0x0][0x298] ;  /* 0x0000a600ff664b82 */ /* 0x000ea20000000a00 */
[----:B------:R-:W-:-:S02]  /*2450*/  @P4 F2FP.BF16.F32.PACK_AB R100, RZ, R120 ;  /* 0x00000078ff64423e */ /* 0x000fc400000010ff */
[----:B------:R-:W-:Y:S02]  /*2460*/  @P4 FSEL R120, R152, RZ, P0 ;  /* 0x000000ff98784208 */ /* 0x000fe40000000000 */
[----:B------:R-:W-:Y:S02]  /*2470*/  @!P2 ISETP.NE.U32.AND P0, PT, R138, RZ, PT ;  /* 0x000000ff8a00a20c */ /* 0x000fe40003f05070 */
[----:B------:R-:W-:Y:S02]  /*2480*/  @P4 F2FP.BF16.F32.PACK_AB R122, RZ, R122 ;  /* 0x0000007aff7a423e */ /* 0x000fe400000010ff */
[----:B------:R-:W-:Y:S02]  /*2490*/  @P4 LOP3.LUT R141, R144, 0x7f, RZ, 0xc0, !PT ;  /* 0x0000007f908d4812 */ /* 0x000fe400078ec0ff */
[----:B------:R-:W-:Y:S02]  /*24a0*/  @P4 PRMT R88, R100, 0x7610, R88 ;  /* 0x0000761064584816 */ /* 0x000fe40000000058 */
[----:B------:R-:W-:-:S02]  /*24b0*/  @!P2 ISETP.NE.AND.EX P0, PT, R137, RZ, PT, P0 ;  /* 0x000000ff8900a20c */ /* 0x000fc40003f05300 */
[----:B------:R-:W-:Y:S02]  /*24c0*/  @P4 PRMT R89, R122, 0x7610, R89 ;  /* 0x000076107a594816 */ /* 0x000fe40000000059 */
        /* <DEDUP_REMOVED lines=11> */
.L_x_4061:
[----:B------:R-:W-:Y:S05]  /*2580*/  BSYNC B0 ;  /* 0x0000000000007941 */ /* 0x000fea0003800000 */
.L_x_4060:
        /* <DEDUP_REMOVED lines=29> */
.L_x_4063:
[----:B------:R-:W-:Y:S05]  /*2760*/  BSYNC B0 ;  /* 0x0000000000007941 */ /* 0x000fea0003800000 */
.L_x_4062:
        /* <DEDUP_REMOVED lines=39> */
.L_x_4065:
[----:B------:R-:W-:Y:S05]  /*29e0*/  BSYNC B0 ;  /* 0x0000000000007941 */ /* 0x000fea0003800000 */
.L_x_4064:
        /* <DEDUP_REMOVED lines=18> */
.L_x_4029:
        /* <DEDUP_REMOVED lines=19> */
.L_x_4033:
[----:B------:R-:W-:Y:S01]  /*2c40*/  HFMA2.MMA R124, -RZ, RZ, 0, 9.5367431640625e-07 ;  /* 0x00000010ff7c7435 */ /* 0x000fe200000001ff */
[----:B------:R-:W-:Y:S01]  /*2c50*/  MOV R123, R101 ;  /* 0x00000065007b7202 */ /* 0x000fe20000000f00 */
[----:B------:R-:W-:Y:S01]  /*2c60*/  IMAD.MOV.U32 R125, RZ, RZ, 0x1f ;  /* 0x0000001fff7d7424 */ /* 0x000fe200078e00ff */
[----:B------:R-:W-:-:S08]  /*2c70*/  MOV R122, 0xffffffff ;  /* 0xffffffff007a7802 */ /* 0x000fd00000000f00 */
[----:B------:R-:W-:Y:S05]  /*2c80*/  WARPSYNC.COLLECTIVE R122, `(.L_x_4067) ;  /* 0x000000007a087348 */ /* 0x000fea0003c00000 */
[----:B------:R0:W1:Y:S02]  /*2c90*/  SHFL.DOWN P1, R129, R123, R124, R125 ;  /* 0x0800007c7b817389 */ /* 0x000064000002007d */
[----:B01----:R-:W-:Y:S01]  /*2ca0*/  ENDCOLLECTIVE ;  /* 0x000000000000791b */ /* 0x003fe20003800000 */
.L_x_4067:
[----:B------:R-:W-:Y:S01]  /*2cb0*/  IMAD.MOV.U32 R123, RZ, RZ, R100 ;  /* 0x000000ffff7b7224 */ /* 0x000fe200078e0064 */
[----:B------:R-:W-:-:S07]  /*2cc0*/  MOV R98, R129 ;  /* 0x0000008100627202 */ /* 0x000fce0000000f00 */
[----:B------:R-:W-:Y:S05]  /*2cd0*/  WARPSYNC.COLLECTIVE R122, `(.L_x_4068) ;  /* 0x000000007a087348 */ /* 0x000fea0003c00000 */
[----:B------:R0:W1:Y:S02]  /*2ce0*/  SHFL.DOWN P1, R129, R123, R124, R125 ;  /* 0x0800007c7b817389 */ /* 0x000064000002007d */
[----:B01----:R-:W-:Y:S01]  /*2cf0*/  ENDCOLLECTIVE ;  /* 0x000000000000791b */ /* 0x003fe20003800000 */
.L_x_4068:
[----:B------:R-:W-:-:S05]  /*2d00*/  FADD.FTZ R98, R98, R101 ;  /* 0x0000006562627221 */ /* 0x000fca0000010000 */
[----:B------:R-:W-:Y:S01]  /*2d10*/  MOV R123, R98 ;  /* 0x00000062007b7202 */ /* 0x000fe20000000f00 */
[----:B------:R-:W-:Y:S01]  /*2d20*/  IMAD.MOV.U32 R124, RZ, RZ, 0x8 ;  /* 0x00000008ff7c7424 */ /* 0x000fe200078e00ff */
[----:B------:R-:W-:-:S07]  /*2d30*/  MOV R99, R129 ;  /* 0x0000008100637202 */ /* 0x000fce0000000f00 */
[----:B------:R-:W-:Y:S05]  /*2d40*/  WARPSYNC.COLLECTIVE R122, `(.L_x_4069) ;  /* 0x000000007a087348 */ /* 0x000fea0003c00000 */
[----:B------:R0:W1:Y:S02]  /*2d50*/  SHFL.DOWN P1, R129, R123, R124, R125 ;  /* 0x0800007c7b817389 */ /* 0x000064000002007d */
[----:B01----:R-:W-:Y:S01]  /*2d60*/  ENDCOLLECTIVE ;  /* 0x000000000000791b */ /* 0x003fe20003800000 */
.L_x_4069:
[----:B------:R-:W-:-:S05]  /*2d70*/  FADD.FTZ R99, R99, R100 ;  /* 0x0000006463637221 */ /* 0x000fca0000010000 */
[----:B------:R-:W-:Y:S02]  /*2d80*/  MOV R123, R99 ;  /* 0x00000063007b7202 */ /* 0x000fe40000000f00 */
[----:B------:R-:W-:-:S07]  /*2d90*/  MOV R103, R129 ;  /* 0x0000008100677202 */ /* 0x000fce0000000f00 */
[----:B------:R-:W-:Y:S05]  /*2da0*/  WARPSYNC.COLLECTIVE R122, `(.L_x_4070) ;  /* 0x000000007a087348 */ /* 0x000fea0003c00000 */
[----:B------:R0:W1:Y:S02]  /*2db0*/  SHFL.DOWN P1, R129, R123, R124, R125 ;  /* 0x0800007c7b817389 */ /* 0x000064000002007d */
[----:B01----:R-:W-:Y:S01]  /*2dc0*/  ENDCOLLECTIVE ;  /* 0x000000000000791b */ /* 0x003fe20003800000 */
.L_x_4070:
[----:B------:R-:W-:Y:S01]  /*2dd0*/  FADD.FTZ R103, R98, R103 ;  /* 0x0000006762677221 */ /* 0x000fe20000010000 */
[----:B------:R-:W-:-:S04]  /*2de0*/  HFMA2.MMA R124, -RZ, RZ, 0, 2.384185791015625e-07 ;  /* 0x00000004ff7c7435 */ /* 0x000fc800000001ff */
[----:B------:R-:W-:Y:S01]  /*2df0*/  MOV R123, R103 ;  /* 0x00000067007b7202 */ /* 0x000fe20000000f00 */
[----:B------:R-:W-:-:S07]  /*2e00*/  IMAD.MOV.U32 R102, RZ, RZ, R129 ;  /* 0x000000ffff667224 */ /* 0x000fce00078e0081 */
[----:B------:R-:W-:Y:S05]  /*2e10*/  WARPSYNC.COLLECTIVE R122, `(.L_x_4071) ;  /* 0x000000007a087348 */ /* 0x000fea0003c00000 */
[----:B------:R0:W1:Y:S02]  /*2e20*/  SHFL.DOWN P1, R129, R123, R124, R125 ;  /* 0x0800007c7b817389 */ /* 0x000064000002007d */
[----:B01----:R-:W-:Y:S01]  /*2e30*/  ENDCOLLECTIVE ;  /* 0x000000000000791b */ /* 0x003fe20003800000 */
.L_x_4071:
[----:B------:R-:W-:-:S05]  /*2e40*/  FADD.FTZ R102, R99, R102 ;  /* 0x0000006663667221 */ /* 0x000fca0000010000 */
[----:B------:R-:W-:Y:S01]  /*2e50*/  MOV R123, R102 ;  /* 0x00000066007b7202 */ /* 0x000fe20000000f00 */
[----:B------:R-:W-:-:S07]  /*2e60*/  IMAD.MOV.U32 R120, RZ, RZ, R129 ;  /* 0x000000ffff787224 */ /* 0x000fce00078e0081 */
[----:B------:R-:W-:Y:S05]  /*2e70*/  WARPSYNC.COLLECTIVE R122, `(.L_x_4072) ;  /* 0x000000007a087348 */ /* 0x000fea0003c00000 */
[----:B------:R0:W1:Y:S02]  /*2e80*/  SHFL.DOWN P1, R129, R123, R124, R125 ;  /* 0x0800007c7b817389 */ /* 0x000064000002007d */
[----:B01----:R-:W-:Y:S01]  /*2e90*/  ENDCOLLECTIVE ;  /* 0x000000000000791b */ /* 0x003fe20003800000 */
.L_x_4072:
[----:B------:R-:W-:Y:S01]  /*2ea0*/  FADD.FTZ R120, R103, R120 ;  /* 0x0000007867787221 */ /* 0x000fe20000010000 */
[----:B------:R-:W-:-:S03]  /*2eb0*/  HFMA2.MMA R124, -RZ, RZ, 0, 1.1920928955078125e-07 ;  /* 0x00000002ff7c7435 */ /* 0x000fc600000001ff */
[----:B------:R-:W-:Y:S01]  /*2ec0*/  IMAD.MOV.U32 R123, RZ, RZ, R120 ;  /* 0x000000ffff7b7224 */ /* 0x000fe200078e0078 */
[----:B------:R-:W-:-:S07]  /*2ed0*/  MOV R121, R129 ;  /* 0x0000008100797202 */ /* 0x000fce0000000f00 */
[----:B------:R-:W-:Y:S05]  /*2ee0*/  WARPSYNC.COLLECTIVE R122, `(.L_x_4073) ;  /* 0x000000007a087348 */ /* 0x000fea0003c00000 */
[----:B------:R0:W1:Y:S02]  /*2ef0*/  SHFL.DOWN P1, R129, R123, R124, R125 ;  /* 0x0800007c7b817389 */ /* 0x000064000002007d */
[----:B01----:R-:W-:Y:S01]  /*2f00*/  ENDCOLLECTIVE ;  /* 0x000000000000791b */ /* 0x003fe20003800000 */
.L_x_4073:
[----:B------:R-:W-:-:S04]  /*2f10*/  FADD.FTZ R121, R102, R121 ;  /* 0x0000007966797221 */ /* 0x000fc80000010000 */
[----:B------:R-:W-:Y:S01]  /*2f20*/  IMAD.MOV.U32 R123, RZ, RZ, R121 ;  /* 0x000000ffff7b7224 */ /* 0x000fe200078e0079 */
[----:B------:R-:W-:-:S07]  /*2f30*/  MOV R101, R129 ;  /* 0x0000008100657202 */ /* 0x000fce0000000f00 */
[----:B------:R-:W-:Y:S05]  /*2f40*/  WARPSYNC.COLLECTIVE R122, `(.L_x_4074) ;  /* 0x000000007a087348 */ /* 0x000fea0003c00000 */
[----:B------:R0:W1:Y:S02]  /*2f50*/  SHFL.DOWN P1, R129, R123, R124, R125 ;  /* 0x0800007c7b817389 */ /* 0x000064000002007d */
[----:B01----:R-:W-:Y:S01]  /*2f60*/  ENDCOLLECTIVE ;  /* 0x000000000000791b */ /* 0x003fe20003800000 */
.L_x_4074:
[----:B------:R-:W-:-:S05]  /*2f70*/  FADD.FTZ R101, R120, R101 ;  /* 0x0000006578657221 */ /* 0x000fca0000010000 */
[----:B------:R-:W-:Y:S01]  /*2f80*/  MOV R123, R101 ;  /* 0x00000065007b7202 */ /* 0x000fe20000000f00 */
[----:B------:R-:W-:Y:S01]  /*2f90*/  IMAD.MOV.U32 R124, RZ, RZ, 0x1 ;  /* 0x00000001ff7c7424 */ /* 0x000fe200078e00ff */
[----:B------:R-:W-:-:S07]  /*2fa0*/  MOV R100, R129 ;  /* 0x0000008100647202 */ /* 0x000fce0000000f00 */
[----:B------:R-:W-:Y:S05]  /*2fb0*/  WARPSYNC.COLLECTIVE R122, `(.L_x_4075) ;  /* 0x000000007a087348 */ /* 0x000fea0003c00000 */
[----:B------:R0:W1:Y:S02]  /*2fc0*/  SHFL.DOWN P1, R129, R123, R124, R125 ;  /* 0x0800007c7b817389 */ /* 0x000064000002007d */
[----:B01----:R-:W-:Y:S01]  /*2fd0*/  ENDCOLLECTIVE ;  /* 0x000000000000791b */ /* 0x003fe20003800000 */
.L_x_4075:
[----:B------:R-:W-:-:S05]  /*2fe0*/  FADD.FTZ R100, R121, R100 ;  /* 0x0000006479647221 */ /* 0x000fca0000010000 */
[----:B------:R-:W-:Y:S02]  /*2ff0*/  MOV R123, R100 ;  /* 0x00000064007b7202 */ /* 0x000fe40000000f00 */
[----:B------:R-:W-:-:S07]  /*3000*/  MOV R128, R129 ;  /* 0x0000008100807202 */ /* 0x000fce0000000f00 */
[----:B------:R-:W-:Y:S05]  /*3010*/  WARPSYNC.COLLECTIVE R122, `(.L_x_4076) ;  /* 0x000000007a087348 */ /* 0x000fea0003c00000 */
[----:B------:R0:W1:Y:S02]  /*3020*/  SHFL.DOWN P1, R129, R123, R124, R125 ;  /* 0x0800007c7b817389 */ /* 0x000064000002007d */
[----:B01----:R-:W-:Y:S01]  /*3030*/  ENDCOLLECTIVE ;  /* 0x000000000000791b */ /* 0x003fe20003800000 */
.L_x_4076:
[----:B------:R-:W-:Y:S05]  /*3040*/  BRA `(.L_x_4077) ;  /* 0xffffffe000d87947 */ /* 0x000fea000383ffff */
.L_x_4078:
        /* <DEDUP_REMOVED lines=11> */
.L_x_8771:


//--------------------- .text._ZN10layer_norm13ln_bwd_kernelINS_13Kernel_traitsIf13__nv_bfloat16fS2_fjLj2048ELj1ELj1ELj4ELj16ENS_18Kernel_traits_baseILj2048EfS2_fS2_fjLj128EEEEELb1ELb1ELb0ELb0EEEvNS_9BwdParamsE --------------------------
	.section	.text._ZN10layer_norm13ln_bwd_kernelINS_13Kernel_traitsIf13__nv_bfloat16fS2_fjLj2048ELj1ELj1ELj4ELj16ENS_18Kernel_traits_baseILj2048EfS2_fS2_fjLj128EEEEELb1ELb1ELb0ELb0EEEvNS_9BwdParamsE,"ax",@progbits
	.align	128
        .global         _ZN10layer_norm13ln_bwd_kernelINS_13Kernel_traitsIf13__nv_bfloat16fS2_fjLj2048ELj1ELj1ELj4ELj16ENS_18Kernel_traits_baseILj2048EfS2_fS2_fjLj128EEEEELb1ELb1ELb0ELb0EEEvNS_9BwdParamsE
        .type           _ZN10layer_norm13ln_bwd_kernelINS_13Kernel_traitsIf13__nv_bfloat16fS2_fjLj2048ELj1ELj1ELj4ELj16ENS_18Kernel_traits_baseILj2048EfS2_fS2_fjLj128EEEEELb1ELb1ELb0ELb0EEEvNS_9BwdParamsE,@function
        .size           _ZN10layer_norm13ln_bwd_kernelINS_13Kernel_traitsIf13__nv_bfloat16fS2_fjLj2048ELj1ELj1ELj4ELj16ENS_18Kernel_traits_baseILj2048EfS2_fS2_fjLj128EEEEELb1ELb1ELb0ELb0EEEvNS_9BwdParamsE,(.L_x_8772 - _ZN10layer_norm13ln_bwd_kernelINS_13Kernel_traitsIf13__nv_bfloat16fS2_fjLj2048ELj1ELj1ELj4ELj16ENS_18Kernel_traits_baseILj2048EfS2_fS2_fjLj128EEEEELb1ELb1ELb0ELb0EEEvNS_9BwdParamsE)
        .other          _ZN10layer_norm13ln_bwd_kernelINS_13Kernel_traitsIf13__nv_bfloat16fS2_fjLj2048ELj1ELj1ELj4ELj16ENS_18Kernel_traits_baseILj2048EfS2_fS2_fjLj128EEEEELb1ELb1ELb0ELb0EEEvNS_9BwdParamsE,@"STO_CUDA_ENTRY STV_DEFAULT"
_ZN10layer_norm13ln_bwd_kernelINS_13Kernel_traitsIf13__nv_bfloat16fS2_fjLj2048ELj1ELj1ELj4ELj16ENS_18Kernel_traits_baseILj2048EfS2_fS2_fjLj128EEEEELb1ELb1ELb0ELb0EEEvNS_9BwdParamsE:
.text._ZN10layer_norm13ln_bwd_kernelINS_13Kernel_traitsIf13__nv_bfloat16fS2_fjLj2048ELj1ELj1ELj4ELj16ENS_18Kernel_traits_baseILj2048EfS2_fS2_fjLj128EEEEELb1ELb1ELb0ELb0EEEvNS_9BwdParamsE:
        /* <DEDUP_REMOVED lines=74> */
[----:B------:R-:W-:Y:S02]  /*04a0*/  ISETP.NE.AND.EX P2, PT, RZ, UR7, PT, P2 ;  /* 0x00000007ff007c0c */ /* 0x000fe4000bf45320 */
[----:B------:R-:W-:-:S11]  /*04b0*/  P2R R2, PR, RZ, 0x8 ;  /* 0x00000008ff027803 */ /* 0x000fd60000000000 */
.L_x_4089:
[----:B01----:R-:W0:Y:S01]  /*04c0*/  @P2 LDC.64 R120, c[0x0][0x270] ;  /* 0x00009c00ff782b82 */ /* 0x003e220000000a00 */
        /* <DEDUP_REMOVED lines=9> */
[----:B------:R-:W-:Y:S01]  /*0560*/  MOV R7, UR22 ;  /* 0x0000001600077c02 */ /* 0x000fe20008000f00 */
[----:B--2---:R-:W-:-:S04]  /*0570*/  IMAD.WIDE R124, R4, 0x4, R124 ;  /* 0x00000004047c7825 */ /* 0x004fc800078e027c */
[----:B------:R-:W-:Y:S01]  /*0580*/  IMAD R5, R4, R7, RZ ;  /* 0x0000000704057224 */ /* 0x000fe200078e02ff */
[----:B------:R-:W-:Y:S01]  /*0590*/  LOP3.LUT P3, RZ, R0, 0xff, RZ, 0xc0, !PT ;  /* 0x000000ff00ff7812 */ /* 0x000fe2000786c0ff */
[----:B------:R-:W-:Y:S01]  /*05a0*/  BSSY B0, `(.L_x_4080) ;  /* 0x0000062000007945 */ /* 0x000fe20003800000 */
[----:B-----5:R0:W5:Y:S01]  /*05b0*/  LDG.E R140, desc[UR4][R124.64] ;  /* 0x000000047c8c7981 */ /* 0x020162000c1e1900 */
[----:B------:R-:W-:Y:S02]  /*05c0*/  MOV R141, 0x3f800000 ;  /* 0x3f800000008d7802 */ /* 0x000fe40000000f00 */
[----:B------:R-:W-:Y:S02]  /*05d0*/  SHF.R.S32.HI R126, RZ, 0x1f, R5 ;  /* 0x0000001fff7e7819 */ /* 0x000fe40000011405 */
[----:B------:R-:W-:Y:S02]  /*05e0*/  MOV R127, RZ ;  /* 0x000000ff007f7202 */ /* 0x000fe40000000f00 */
[----:B------:R-:W-:-:S02]  /*05f0*/  LEA.HI R126, R126, R5, RZ, 0x3 ;  /* 0x000000057e7e7211 */ /* 0x000fc400078f18ff */
[----:B------:R-:W-:Y:S02]  /*0600*/  LOP3.LUT R5, R6, 0x7f, RZ, 0xc0, !PT ;  /* 0x0000007f06057812 */ /* 0x000fe400078ec0ff */
[----:B0-----:R-:W-:Y:S02]  /*0610*/  MOV R124, RZ ;  /* 0x000000ff007c7202 */ /* 0x001fe40000000f00 */
[----:B------:R-:W-:-:S04]  /*0620*/  LEA.HI.SX32 R0, R126, R5, 0x1d ;  /* 0x000000057e007211 */ /* 0x000fc800078feaff */
[----:B------:R-:W-:Y:S02]  /*0630*/  MOV R125, R0 ;  /* 0x00000000007d7202 */ /* 0x000fe40000000f00 */
[----:B---3--:R-:W-:Y:S02]  /*0640*/  @P2 SHF.L.U32 R141, R120, 0x10, RZ ;  /* 0x00000010788d2819 */ /* 0x008fe400000006ff */
[----:B----4-:R-:W-:Y:S01]  /*0650*/  FSEL R142, R122, RZ, !P6 ;  /* 0x000000ff7a8e7208 */ /* 0x010fe20007000000 */
[----:B------:R-:W-:Y:S06]  /*0660*/  @!P0 BRA `(.L_x_4081) ;  /* 0x0000000400548947 */ /* 0x000fec0003800000 */
[----:B------:R-:W0:Y:S01]  /*0670*/  LDC.64 R128, c[0x0][0x2b8] ;  /* 0x0000ae00ff807b82 */ /* 0x000e220000000a00 */
[----:B------:R-:W-:-:S04]  /*0680*/  LEA R146, P4, R0, UR10, 0x5 ;  /* 0x0000000a00927c11 */ /* 0x000fc8000f8828ff */
[----:B------:R-:W-:-:S05]  /*0690*/  LEA.HI.X R147, R0, UR11, RZ, 0x5, P4 ;  /* 0x0000000b00937c11 */ /* 0x000fca000a0f2cff */
[----:B------:R-:W2:Y:S01]  /*06a0*/  LDG.E.128 R124, desc[UR4][R146.64] ;  /* 0x00000004927c7981 */ /* 0x000ea2000c1e1d00 */
[----:B0-----:R-:W-:Y:S01]  /*06b0*/  IMAD.WIDE.U32 R128, R0, 0x10, R128 ;  /* 0x0000001000807825 */ /* 0x001fe200078e0080 */
[----:B------:R-:W-:Y:S02]  /*06c0*/  ISETP.NE.U32.AND P4, PT, RZ, UR8, PT ;  /* 0x00000008ff007c0c */ /* 0x000fe4000bf85070 */
[----:B------:R-:W3:Y:S04]  /*06d0*/  LDG.E.128 R120, desc[UR4][R146.64+0x10] ;  /* 0x0000100492787981 */ /* 0x000ee8000c1e1d00 */
        /* <DEDUP_REMOVED lines=12> */
[C---:B-----5:R-:W-:Y:S01]  /*07a0*/  FMUL.FTZ R3, R140.reuse, R3 ;  /* 0x000000038c037220 */ /* 0x060fe20000410000 */
[C---:B------:R-:W-:Y:S01]  /*07b0*/  FMUL.FTZ R151, R140.reuse, R151 ;  /* 0x000000978c977220 */ /* 0x040fe20000410000 */
[----:B------:R-:W-:Y:S01]  /*07c0*/  FMUL.FTZ R154, R140, R125 ;  /* 0x0000007d8c9a7220 */ /* 0x000fe20000410000 */
[----:B------:R-:W-:Y:S01]  /*07d0*/  FADD.FTZ R127, -R142, R127 ;  /* 0x0000007f8e7f7221 */ /* 0x000fe20000010100 */
[----:B----4-:R-:W-:-:S02]  /*07e0*/  PRMT R124, R128, 0x7632, R124 ;  /* 0x00007632807c7816 */ /* 0x010fc4000000007c */
[----:B------:R-:W-:Y:S02]  /*07f0*/  SHF.L.U32 R143, R128, 0x10, RZ ;  /* 0x00000010808f7819 */ /* 0x000fe400000006ff */
[C---:B------:R-:W-:Y:S02]  /*0800*/  PRMT R126, R129.reuse, 0x7632, R126 ;  /* 0x00007632817e7816 */ /* 0x040fe4000000007e */
[----:B------:R-:W-:Y:S01]  /*0810*/  SHF.L.U32 R129, R129, 0x10, RZ ;  /* 0x0000001081817819 */ /* 0x000fe200000006ff */
[----:B------:R-:W-:Y:S01]  /*0820*/  FMUL.FTZ R156, R24, R143 ;  /* 0x0000008f189c7220 */ /* 0x000fe20000410000 */
[----:B------:R-:W-:Y:S02]  /*0830*/  SHF.L.U32 R124, R124, 0x10, RZ ;  /* 0x000000107c7c7819 */ /* 0x000fe400000006ff */
[----:B------:R-:W-:Y:S01]  /*0840*/  PRMT R128, R130, 0x7632, R128 ;  /* 0x0000763282807816 */ /* 0x000fe20000000080 */
[----:B------:R-:W-:Y:S01]  /*0850*/  FADD.FTZ R58, R58, R129 ;  /* 0x000000813a3a7221 */ /* 0x000fe20000010000 */
[-C--:B------:R-:W-:Y:S01]  /*0860*/  FFMA.FTZ R78, R151, R129.reuse, R78 ;  /* 0x00000081974e7223 */ /* 0x080fe2000001004e */
[----:B------:R-:W-:Y:S01]  /*0870*/  FMUL.FTZ R149, R26, R129 ;  /* 0x000000811a957220 */ /* 0x000fe20000410000 */
[----:B------:R-:W-:Y:S01]  /*0880*/  FMUL.FTZ R152, R25, R124 ;  /* 0x0000007c19987220 */ /* 0x000fe20000410000 */
[----:B------:R-:W-:Y:S01]  /*0890*/  FADD.FTZ R125, RZ, R156 ;  /* 0x0000009cff7d7221 */ /* 0x000fe20000010000 */
[----:B0-----:R-:W-:Y:S01]  /*08a0*/  SHF.L.U32 R145, R130, 0x10, RZ ;  /* 0x0000001082917819 */ /* 0x001fe200000006ff */
[----:B------:R-:W-:Y:S01]  /*08b0*/  FFMA.FTZ R129, R3, R156, RZ ;  /* 0x0000009c03817223 */ /* 0x000fe200000100ff */
[C---:B------:R-:W-:Y:S01]  /*08c0*/  PRMT R130, R131.reuse, 0x7632, R130 ;  /* 0x0000763283827816 */ /* 0x040fe20000000082 */
[C---:B---3--:R-:W-:Y:S01]  /*08d0*/  FADD.FTZ R147, -R142.reuse, R120 ;  /* 0x000000788e937221 */ /* 0x048fe20000010100 */
[----:B------:R-:W-:Y:S01]  /*08e0*/  SHF.L.U32 R153, R131, 0x10, RZ ;  /* 0x0000001083997819 */ /* 0x000fe200000006ff */
[----:B------:R-:W-:Y:S01]  /*08f0*/  FADD.FTZ R131, -R142, R122 ;  /* 0x0000007a8e837221 */ /* 0x000fe20000010100 */
[----:B------:R-:W-:Y:S01]  /*0900*/  SHF.L.U32 R126, R126, 0x10, RZ ;  /* 0x000000107e7e7819 */ /* 0x000fe200000006ff */
[----:B------:R-:W-:Y:S01]  /*0910*/  FADD.FTZ R57, R57, R124 ;  /* 0x0000007c39397221 */ /* 0x000fe20000010000 */
[C---:B------:R-:W-:Y:S01]  /*0920*/  FFMA.FTZ R77, R154.reuse, R124, R77 ;  /* 0x0000007c9a4d7223 */ /* 0x040fe2000001004d */
[----:B------:R-:W-:Y:S01]  /*0930*/  FADD.FTZ R122, R125, R152 ;  /* 0x000000987d7a7221 */ /* 0x000fe20000010000 */
[----:B------:R-:W-:Y:S01]  /*0940*/  FFMA.FTZ R124, R154, R152, R129 ;  /* 0x000000989a7c7223 */ /* 0x000fe20000010081 */
[----:B------:R-:W-:Y:S01]  /*0950*/  FADD.FTZ R121, -R142, R121 ;  /* 0x000000798e797221 */ /* 0x000fe20000010100 */
[C---:B------:R-:W-:Y:S01]  /*0960*/  FMUL.FTZ R147, R140.reuse, R147 ;  /* 0x000000938c937220 */ /* 0x040fe20000410000 */
[----:B------:R-:W-:Y:S01]  /*0970*/  FMUL.FTZ R150, R140, R127 ;  /* 0x0000007f8c967220 */ /* 0x000fe20000410000 */
        /* <DEDUP_REMOVED lines=35> */
[----:B------:R-:W-:-:S07]  /*0bb0*/  IADD3 R125, R0, 0x80, RZ ;  /* 0x00000080007d7810 */ /* 0x000fce0007ffe0ff */
.L_x_4081:
[----:B------:R-:W-:Y:S05]  /*0bc0*/  BSYNC B0 ;  /* 0x0000000000007941 */ /* 0x000fea0003800000 */
.L_x_4080:
        /* <DEDUP_REMOVED lines=21> */
[C---:B------:R-:W-:Y:S01]  /*0d20*/  FADD.FTZ R125, -R142.reuse, R15 ;  /* 0x0000000f8e7d7221 */ /* 0x040fe20000010100 */
[C---:B---3--:R-:W-:Y:S01]  /*0d30*/  FADD.FTZ R153, -R142.reuse, R120 ;  /* 0x000000788e997221 */ /* 0x048fe20000010100 */
[C---:B------:R-:W-:Y:S01]  /*0d40*/  FADD.FTZ R135, -R142.reuse, R122 ;  /* 0x0000007a8e877221 */ /* 0x040fe20000010100 */
[----:B------:R-:W-:Y:S01]  /*0d50*/  FADD.FTZ R121, -R142, R121 ;  /* 0x000000798e797221 */ /* 0x000fe20000010100 */
[----:B----4-:R-:W-:-:S02]  /*0d60*/  PRMT R12, R8, 0x7632, R12 ;  /* 0x00007632080c7816 */ /* 0x010fc4000000000c */
[C---:B------:R-:W-:Y:S02]  /*0d70*/  PRMT R14, R9.reuse, 0x7632, R14 ;  /* 0x00007632090e7816 */ /* 0x040fe4000000000e */
[----:B------:R-:W-:Y:S02]  /*0d80*/  SHF.L.U32 R13, R8, 0x10, RZ ;  /* 0x00000010080d7819 */ /* 0x000fe400000006ff */
[----:B------:R-:W-:Y:S01]  /*0d90*/  SHF.L.U32 R15, R9, 0x10, RZ ;  /* 0x00000010090f7819 */ /* 0x000fe200000006ff */
[C---:B-----5:R-:W-:Y:S01]  /*0da0*/  FMUL.FTZ R9, R140.reuse, R139 ;  /* 0x0000008b8c097220 */ /* 0x060fe20000410000 */
[C---:B------:R-:W-:Y:S02]  /*0db0*/  PRMT R120, R11.reuse, 0x7632, R120 ;  /* 0x000076320b787816 */ /* 0x040fe40000000078 */
[----:B------:R-:W-:Y:S01]  /*0dc0*/  SHF.L.U32 R139, R11, 0x10, RZ ;  /* 0x000000100b8b7819 */ /* 0x000fe200000006ff */
[----:B------:R-:W-:Y:S01]  /*0dd0*/  FMUL.FTZ R11, R140, R143 ;  /* 0x0000008f8c0b7220 */ /* 0x000fe20000410000 */
[----:B0-----:R-:W-:-:S02]  /*0de0*/  SHF.L.U32 R132, R12, 0x10, RZ ;  /* 0x000000100c847819 */ /* 0x001fc400000006ff */
[----:B------:R-:W-:Y:S01]  /*0df0*/  SHF.L.U32 R134, R14, 0x10, RZ ;  /* 0x000000100e867819 */ /* 0x000fe200000006ff */
[----:B------:R-:W-:Y:S01]  /*0e00*/  FMUL.FTZ R14, R140, R137 ;  /* 0x000000898c0e7220 */ /* 0x000fe20000410000 */
[----:B------:R-:W-:Y:S01]  /*0e10*/  FMUL.FTZ R8, R40, R13 ;  /* 0x0000000d28087220 */ /* 0x000fe20000410000 */
[----:B------:R-:W-:Y:S01]  /*0e20*/  PRMT R122, R10, 0x7632, R122 ;  /* 0x000076320a7a7816 */ /* 0x000fe2000000007a */
[----:B------:R-:W-:Y:S01]  /*0e30*/  FADD.FTZ R86, R86, R15 ;  /* 0x0000000f56567221 */ /* 0x000fe20000010000 */
[----:B------:R-:W-:Y:S01]  /*0e40*/  SHF.L.U32 R133, R10, 0x10, RZ ;  /* 0x000000100a857819 */ /* 0x000fe200000006ff */
[-C--:B------:R-:W-:Y:S01]  /*0e50*/  FFMA.FTZ R70, R11, R15.reuse, R70 ;  /* 0x0000000f0b467223 */ /* 0x080fe20000010046 */
[----:B------:R-:W-:Y:S01]  /*0e60*/  FMUL.FTZ R10, R42, R15 ;  /* 0x0000000f2a0a7220 */ /* 0x000fe20000410000 */
[----:B------:R-:W-:Y:S01]  /*0e70*/  FADD.FTZ R85, R85, R132 ;  /* 0x0000008455557221 */ /* 0x000fe20000010000 */
[-C--:B------:R-:W-:Y:S01]  /*0e80*/  FFMA.FTZ R69, R14, R132.reuse, R69 ;  /* 0x000000840e457223 */ /* 0x080fe20000010045 */
[----:B------:R-:W-:Y:S01]  /*0e90*/  FMUL.FTZ R15, R41, R132 ;  /* 0x00000084290f7220 */ /* 0x000fe20000410000 */
[----:B------:R-:W-:Y:S01]  /*0ea0*/  FADD.FTZ R126, R127, R8 ;  /* 0x000000087f7e7221 */ /* 0x000fe20000010000 */
[----:B------:R-:W-:Y:S01]  /*0eb0*/  FMUL.FTZ R132, R140, R125 ;  /* 0x0000007d8c847220 */ /* 0x000fe20000410000 */
[----:B------:R-:W-:Y:S01]  /*0ec0*/  FADD.FTZ R84, R84, R13 ;  /* 0x0000000d54547221 */ /* 0x000fe20000010000 */
[C---:B------:R-:W-:Y:S01]  /*0ed0*/  FFMA.FTZ R68, R9.reuse, R13, R68 ;  /* 0x0000000d09447223 */ /* 0x040fe20000010044 */
[----:B------:R-:W-:Y:S01]  /*0ee0*/  FFMA.FTZ R125, R9, R8, R124 ;  /* 0x00000008097d7223 */ /* 0x000fe2000001007c */
[----:B------:R-:W-:Y:S01]  /*0ef0*/  FMUL.FTZ R13, R140, R153 ;  /* 0x000000998c0d7220 */ /* 0x000fe20000410000 */
[----:B------:R-:W-:Y:S01]  /*0f00*/  FADD.FTZ R127, R126, R15 ;  /* 0x0000000f7e7f7221 */ /* 0x000fe20000010000 */
[----:B------:R-:W-:Y:S01]  /*0f10*/  FADD.FTZ R88, R88, R133 ;  /* 0x0000008558587221 */ /* 0x000fe20000010000 */
[----:B------:R-:W-:Y:S01]  /*0f20*/  FFMA.FTZ R124, R14, R15, R125 ;  /* 0x0000000f0e7c7223 */ /* 0x000fe2000001007d */
[-C--:B------:R-:W-:Y:S01]  /*0f30*/  FFMA.FTZ R72, R13, R133.reuse, R72 ;  /* 0x000000850d487223 */ /* 0x080fe20000010048 */
[----:B------:R-:W-:Y:S01]  /*0f40*/  FMUL.FTZ R12, R44, R133 ;  /* 0x000000852c0c7220 */ /* 0x000fe20000410000 */
[----:B------:R-:W-:Y:S01]  /*0f50*/  FADD.FTZ R87, R87, R134 ;  /* 0x0000008657577221 */ /* 0x000fe20000010000 */
[-C--:B------:R-:W-:Y:S01]  /*0f60*/  FFMA.FTZ R71, R132, R134.reuse, R71 ;  /* 0x0000008684477223 */ /* 0x080fe20000010047 */
[----:B------:R-:W-:Y:S01]  /*0f70*/  FMUL.FTZ R133, R43, R134 ;  /* 0x000000862b857220 */ /* 0x000fe20000410000 */
[----:B------:R-:W-:Y:S01]  /*0f80*/  FMUL.FTZ R134, R140, R121 ;  /* 0x000000798c867220 */ /* 0x000fe20000410000 */
[----:B------:R-:W-:Y:S01]  /*0f90*/  FADD.FTZ R126, R127, R10 ;  /* 0x0000000a7f7e7221 */ /* 0x000fe20000010000 */
[----:B------:R-:W-:Y:S01]  /*0fa0*/  FFMA.FTZ R121, R11, R10, R124 ;  /* 0x0000000a0b797223 */ /* 0x000fe2000001007c */
        /* <DEDUP_REMOVED lines=12> */
[----:B------:R-:W-:Y:S01]  /*1070*/  FADD.FTZ R123, -R142, R123 ;  /* 0x0000007b8e7b7221 */ /* 0x000fe20000010100 */
[----:B------:R-:W-:Y:S01]  /*1080*/  FFMA.FTZ R122, R134, R137, R121 ;  /* 0x00000089867a7223 */ /* 0x000fe20000010079 */
[----:B------:R-:W-:Y:S01]  /*1090*/  FADD.FTZ R90, R90, R139 ;  /* 0x0000008b5a5a7221 */ /* 0x000fe20000010000 */
[----:B------:R-:W-:Y:S01]  /*10a0*/  FFMA.FTZ R74, R135, R139, R74 ;  /* 0x0000008b874a7223 */ /* 0x000fe2000001004a */
[----:B------:R-:W-:Y:S01]  /*10b0*/  FADD.FTZ R124, R125, R136 ;  /* 0x000000887d7c7221 */ /* 0x000fe20000010000 */
[----:B------:R-:W-:Y:S01]  /*10c0*/  FMUL.FTZ R139, R47, R120 ;  /* 0x000000782f8b7220 */ /* 0x000fe20000410000 */
[----:B------:R-:W-:Y:S01]  /*10d0*/  FMUL.FTZ R138, R140, R123 ;  /* 0x0000007b8c8a7220 */ /* 0x000fe20000410000 */
[----:B------:R-:W-:Y:S01]  /*10e0*/  FFMA.FTZ R122, R135, R136, R122 ;  /* 0x00000088877a7223 */ /* 0x000fe2000001007a */
[----:B------:R-:W-:Y:S01]  /*10f0*/  FADD.FTZ R91, R91, R120 ;  /* 0x000000785b5b7221 */ /* 0x000fe20000010000 */
[----:B------:R-:W-:Y:S01]  /*1100*/  FADD.FTZ R127, R124, R139 ;  /* 0x0000008b7c7f7221 */ /* 0x000fe20000010000 */
[C---:B------:R-:W-:Y:S01]  /*1110*/  FFMA.FTZ R75, R138.reuse, R120, R75 ;  /* 0x000000788a4b7223 */ /* 0x040fe2000001004b */
[----:B------:R-:W-:-:S07]  /*1120*/  FFMA.FTZ R124, R138, R139, R122 ;  /* 0x0000008b8a7c7223 */ /* 0x000fce000001007a */
.L_x_4083:
[----:B------:R-:W-:Y:S05]  /*1130*/  BSYNC B0 ;  /* 0x0000000000007941 */ /* 0x000fea0003800000 */
.L_x_4082:
        /* <DEDUP_REMOVED lines=24> */
.L_x_4102:
[----:B------:R-:W3:Y:S01]  /*12c0*/  S2R R125, SR_CgaCtaId ;  /* 0x00000000007d7919 */ /* 0x000ee20000008800 */
[----:B-1----:R-:W-:Y:S01]  /*12d0*/  FADD.FTZ R142, R127, R122 ;  /* 0x0000007a7f8e7221 */ /* 0x002fe20000010000 */
[----:B------:R-:W-:Y:S01]  /*12e0*/  @!P4 LOP3.LUT R121, R121, 0x3, RZ, 0xc0, !PT ;  /* 0x000000037979c812 */ /* 0x000fe200078ec0ff */
[----:B--2---:R-:W-:Y:S01]  /*12f0*/  FADD.FTZ R143, R124, R123 ;  /* 0x0000007b7c8f7221 */ /* 0x004fe20000010000 */
[----:B------:R-:W-:Y:S01]  /*1300*/  MOV R122, 0x400 ;  /* 0x00000400007a7802 */ /* 0x000fe20000000f00 */
        /* <DEDUP_REMOVED lines=8> */
[----:B------:R-:W1:Y:S04]  /*1390*/  LDS.128 R120, [R155+0x2000] ;  /* 0x002000009b787984 */ /* 0x000e680000000c00 */
[----:B0-----:R-:W0:Y:S01]  /*13a0*/  LDS.128 R124, [R155+0x2010] ;  /* 0x002010009b7c7984 */ /* 0x001e220000000c00 */
[----:B-1----:R-:W-:Y:S01]  /*13b0*/  FADD.FTZ R157, RZ, R120 ;  /* 0x00000078ff9d7221 */ /* 0x002fe20000010000 */
        /* <DEDUP_REMOVED lines=13> */
[----:B------:R-:W-:Y:S02]  /*1490*/  FSEL R124, R126, RZ, !P6 ;  /* 0x000000ff7e7c7208 */ /* 0x000fe40007000000 */
[----:B------:R-:W-:Y:S02]  /*14a0*/  ISETP.NE.U32.AND P5, PT, RZ, UR8, PT ;  /* 0x00000008ff007c0c */ /* 0x000fe4000bfa5070 */
[----:B------:R-:W-:Y:S01]  /*14b0*/  ISETP.NE.U32.AND P4, PT, RZ, UR16, PT ;  /* 0x00000010ff007c0c */ /* 0x000fe2000bf85070 */
[-CC-:B------:R-:W-:Y:S01]  /*14c0*/  FFMA.FTZ R125, R154, R127.reuse, R124.reuse ;  /* 0x0000007f9a7d7223 */ /* 0x180fe2000001007c */
[-CC-:B------:R-:W-:Y:S01]  /*14d0*/  FFMA.FTZ R165, R150, R127.reuse, R124.reuse ;  /* 0x0000007f96a57223 */ /* 0x180fe2000001007c */
[----:B------:R-:W-:Y:S01]  /*14e0*/  ISETP.NE.AND.EX P5, PT, RZ, UR9, PT, P5 ;  /* 0x00000009ff007c0c */ /* 0x000fe2000bfa5350 */
        /* <DEDUP_REMOVED lines=31> */
[----:B------:R-:W-:Y:S01]  /*16e0*/  FMUL.FTZ R153, R163, R141 ;  /* 0x0000008da3997220 */ /* 0x000fe20000410000 */
[----:B------:R-:W-:Y:S01]  /*16f0*/  HFMA2.MMA R155, -RZ, RZ, 0, 0 ;  /* 0x00000000ff9b7435 */ /* 0x000fe200000001ff */
[----:B------:R-:W-:-:S02]  /*1700*/  ISETP.NE.AND.EX P4, PT, RZ, UR17, PT, P4 ;  /* 0x00000011ff007c0c */ /* 0x000fc4000bf85340 */
[----:B------:R-:W-:Y:S02]  /*1710*/  FMUL.FTZ R153, R153, UR15 ;  /* 0x0000000f99997c20 */ /* 0x000fe40008410000 */
[----:B------:R-:W-:Y:S02]  /*1720*/  SEL R62, R163, R62, P4 ;  /* 0x0000003ea33e7207 */ /* 0x000fe40002000000 */
[----:B------:R-:W-:Y:S02]  /*1730*/  SEL R60, R143, R60, P4 ;  /* 0x0000003c8f3c7207 */ /* 0x000fe40002000000 */
[----:B------:R-:W-:Y:S02]  /*1740*/  SEL R61, R162, R61, P4 ;  /* 0x0000003da23d7207 */ /* 0x000fe40002000000 */
[----:B------:R-:W-:Y:S02]  /*1750*/  SEL R63, R142, R63, P4 ;  /* 0x0000003f8e3f7207 */ /* 0x000fe40002000000 */
[----:B------:R-:W-:-:S02]  /*1760*/  SEL R108, R165, R108, P4 ;  /* 0x0000006ca56c7207 */ /* 0x000fc40002000000 */
[C---:B------:R-:W-:Y:S01]  /*1770*/  SEL R109, R164.reuse, R109, P4 ;  /* 0x0000006da46d7207 */ /* 0x040fe20002000000 */
[-C--:B------:R-:W-:Y:S01]  /*1780*/  FMUL.FTZ R164, R164, R141.reuse ;  /* 0x0000008da4a47220 */ /* 0x080fe20000410000 */
[C---:B------:R-:W-:Y:S01]  /*1790*/  SEL R110, R125.reuse, R110, P4 ;  /* 0x0000006e7d6e7207 */ /* 0x040fe20002000000 */
[----:B------:R-:W-:Y:S01]  /*17a0*/  FMUL.FTZ R125, R125, R141 ;  /* 0x0000008d7d7d7220 */ /* 0x000fe20000410000 */
[----:B------:R-:W-:Y:S01]  /*17b0*/  SEL R111, R124, R111, P4 ;  /* 0x0000006f7c6f7207 */ /* 0x000fe20002000000 */
[----:B------:R-:W-:Y:S01]  /*17c0*/  FMUL.FTZ R164, R164, UR15 ;  /* 0x0000000fa4a47c20 */ /* 0x000fe20008410000 */
[----:B------:R-:W-:Y:S01]  /*17d0*/  LOP3.LUT P4, RZ, R161, 0xff, RZ, 0xc0, !PT ;  /* 0x000000ffa1ff7812 */ /* 0x000fe2000788c0ff */
[----:B------:R-:W-:Y:S01]  /*17e0*/  FMUL.FTZ R125, R125, UR15 ;  /* 0x0000000f7d7d7c20 */ /* 0x000fe20008410000 */
[----:B--2---:R-:W-:-:S11]  /*17f0*/  @P5 SHF.L.U32 R157, R121, 0x10, RZ ;  /* 0x00000010799d5819 */ /* 0x004fd600000006ff */
[----:B------:R-:W-:Y:S01]  /*1800*/  @P4 SHF.L.U32 R163, R122, 0x10, RZ ;  /* 0x000000107aa34819 */ /* 0x000fe200000006ff */
[----:B------:R-:W-:Y:S01]  /*1810*/  @P5 FMUL.FTZ R155, R153, R157 ;  /* 0x0000009d999b5220 */ /* 0x000fe20000410000 */
[----:B------:R-:W-:Y:S01]  /*1820*/  FMUL.FTZ R153, R34, R153 ;  /* 0x0000009922997220 */ /* 0x000fe20000410000 */
[----:B------:R-:W-:Y:S02]  /*1830*/  MOV R157, RZ ;  /* 0x000000ff009d7202 */ /* 0x000fe40000000f00 */
[----:B------:R-:W-:Y:S01]  /*1840*/  FADD.FTZ R94, R94, R155 ;  /* 0x0000009b5e5e7221 */ /* 0x000fe20000010000 */
[----:B------:R-:W-:Y:S01]  /*1850*/  FMUL.FTZ R155, R165, R141 ;  /* 0x0000008da59b7220 */ /* 0x000fe20000410000 */
[----:B------:R-:W-:Y:S02]  /*1860*/  FSEL R153, R153, RZ, P5 ;  /* 0x000000ff99997208 */ /* 0x000fe40002800000 */
[----:B------:R-:W-:Y:S01]  /*1870*/  LOP3.LUT P5, RZ, R161, 0xff00, RZ, 0xc0, !PT ;  /* 0x0000ff00a1ff7812 */ /* 0x000fe200078ac0ff */
[----:B------:R-:W-:-:S04]  /*1880*/  FMUL.FTZ R155, R155, UR15 ;  /* 0x0000000f9b9b7c20 */ /* 0x000fc80008410000 */
[----:B------:R-:W-:Y:S01]  /*1890*/  @P4 FMUL.FTZ R157, R155, R163 ;  /* 0x000000a39b9d4220 */ /* 0x000fe20000410000 */
[----:B------:R-:W-:-:S03]  /*18a0*/  FMUL.FTZ R155, R36, R155 ;  /* 0x0000009b249b7220 */ /* 0x000fc60000410000 */
[----:B------:R-:W-:-:S04]  /*18b0*/  FADD.FTZ R96, R96, R157 ;  /* 0x0000009d60607221 */ /* 0x000fc80000010000 */
[----:B------:R-:W-:-:S04]  /*18c0*/  @P5 PRMT R122, R122, 0x7632, R122 ;  /* 0x000076327a7a5816 */ /* 0x000fc8000000007a */
[----:B------:R-:W-:Y:S01]  /*18d0*/  @P5 SHF.L.U32 R157, R122, 0x10, RZ ;  /* 0x000000107a9d5819 */ /* 0x000fe200000006ff */
[----:B------:R-:W-:-:S06]  /*18e0*/  HFMA2.MMA R122, -RZ, RZ, 0, 0 ;  /* 0x00000000ff7a7435 */ /* 0x000fcc00000001ff */
[----:B------:R-:W-:Y:S01]  /*18f0*/  @P5 FMUL.FTZ R122, R164, R157 ;  /* 0x0000009da47a5220 */ /* 0x000fe20000410000 */
[----:B------:R-:W-:-:S03]  /*1900*/  FMUL.FTZ R164, R37, R164 ;  /* 0x000000a425a47220 */ /* 0x000fc60000410000 */
[----:B------:R-:W-:Y:S01]  /*1910*/  FADD.FTZ R97, R97, R122 ;  /* 0x0000007a61617221 */ /* 0x000fe20000010000 */
[----:B------:R-:W-:Y:S01]  /*1920*/  FSEL R122, R155, RZ, P4 ;  /* 0x000000ff9b7a7208 */ /* 0x000fe20002000000 */
[----:B------:R-:W-:Y:S01]  /*1930*/  FMUL.FTZ R155, R142, R141 ;  /* 0x0000008d8e9b7220 */ /* 0x000fe20000410000 */
[----:B------:R-:W-:Y:S02]  /*1940*/  LOP3.LUT P4, RZ, R160, 0xff000000, RZ, 0xc0, !PT ;  /* 0xff000000a0ff7812 */ /* 0x000fe4000788c0ff */
[----:B------:R-:W-:Y:S01]  /*1950*/  MOV R142, RZ ;  /* 0x000000ff008e7202 */ /* 0x000fe20000000f00 */
[----:B------:R-:W-:Y:S01]  /*1960*/  FMUL.FTZ R155, R155, UR15 ;  /* 0x0000000f9b9b7c20 */ /* 0x000fe20008410000 */
[----:B------:R-:W-:-:S04]  /*1970*/  FSEL R157, R164, RZ, P5 ;  /* 0x000000ffa49d7208 */ /* 0x000fc80002800000 */
[----:B------:R-:W-:-:S05]  /*1980*/  F2FP.BF16.F32.PACK_AB R122, R157, R122 ;  /* 0x0000007a9d7a723e */ /* 0x000fca00000010ff */
[----:B------:R-:W-:-:S04]  /*1990*/  @P4 PRMT R121, R121, 0x7632, R121 ;  /* 0x0000763279794816 */ /* 0x000fc80000000079 */
[----:B------:R-:W-:-:S05]  /*19a0*/  @P4 SHF.L.U32 R121, R121, 0x10, RZ ;  /* 0x0000001079794819 */ /* 0x000fca00000006ff */
[----:B------:R-:W-:Y:S01]  /*19b0*/  @P4 FMUL.FTZ R142, R155, R121 ;  /* 0x000000799b8e4220 */ /* 0x000fe20000410000 */
[----:B------:R-:W-:Y:S01]  /*19c0*/  MOV R121, R160 ;  /* 0x000000a000797202 */ /* 0x000fe20000000f00 */
[----:B------:R-:W-:Y:S02]  /*19d0*/  FMUL.FTZ R155, R35, R155 ;  /* 0x0000009b239b7220 */ /* 0x000fe40000410000 */
[----:B------:R-:W-:Y:S01]  /*19e0*/  FADD.FTZ R95, R95, R142 ;  /* 0x0000008e5f5f7221 */ /* 0x000fe20000010000 */
[----:B------:R-:W-:Y:S01]  /*19f0*/  LOP3.LUT P5, RZ, R121, 0xff, RZ, 0xc0, !PT ;  /* 0x000000ff79ff7812 */ /* 0x000fe200078ac0ff */
[----:B------:R-:W-:Y:S01]  /*1a00*/  FMUL.FTZ R121, R143, R141 ;  /* 0x0000008d8f797220 */ /* 0x000fe20000410000 */
[----:B------:R-:W-:-:S03]  /*1a10*/  HFMA2.MMA R143, -RZ, RZ, 0, 0 ;  /* 0x00000000ff8f7435 */ /* 0x000fc600000001ff */
[----:B------:R-:W-:-:S08]  /*1a20*/  FMUL.FTZ R121, R121, UR15 ;  /* 0x0000000f79797c20 */ /* 0x000fd00008410000 */
[----:B------:R-:W-:-:S05]  /*1a30*/  @P5 SHF.L.U32 R164, R120, 0x10, RZ ;  /* 0x0000001078a45819 */ /* 0x000fca00000006ff */
[----:B------:R-:W-:Y:S01]  /*1a40*/  @P5 FMUL.FTZ R143, R121, R164 ;  /* 0x000000a4798f5220 */ /* 0x000fe20000410000 */
[----:B------:R-:W-:Y:S01]  /*1a50*/  FSEL R164, R155, RZ, P4 ;  /* 0x000000ff9ba47208 */ /* 0x000fe20002000000 */
[----:B------:R-:W-:Y:S01]  /*1a60*/  FMUL.FTZ R155, R162, R141 ;  /* 0x0000008da29b7220 */ /* 0x000fe20000410000 */
[----:B------:R-:W-:Y:S01]  /*1a70*/  LOP3.LUT P4, RZ, R160, 0xff00, RZ, 0xc0, !PT ;  /* 0x0000ff00a0ff7812 */ /* 0x000fe2000788c0ff */
[----:B------:R-:W-:Y:S01]  /*1a80*/  FADD.FTZ R92, R92, R143 ;  /* 0x0000008f5c5c7221 */ /* 0x000fe20000010000 */
[----:B------:R-:W-:Y:S01]  /*1a90*/  MOV R162, RZ ;  /* 0x000000ff00a27202 */ /* 0x000fe20000000f00 */
[----:B------:R-:W-:-:S10]  /*1aa0*/  FMUL.FTZ R155, R155, UR15 ;  /* 0x0000000f9b9b7c20 */ /* 0x000fd40008410000 */
[----:B------:R-:W-:-:S04]  /*1ab0*/  @P4 PRMT R120, R120, 0x7632, R120 ;  /* 0x0000763278784816 */ /* 0x000fc80000000078 */
[----:B------:R-:W-:Y:S01]  /*1ac0*/  @P4 SHF.L.U32 R157, R120, 0x10, RZ ;  /* 0x00000010789d4819 */ /* 0x000fe200000006ff */
[----:B------:R-:W-:Y:S01]  /*1ad0*/  FMUL.FTZ R120, R32, R121 ;  /* 0x0000007920787220 */ /* 0x000fe20000410000 */
[----:B------:R-:W-:Y:S01]  /*1ae0*/  F2FP.BF16.F32.PACK_AB R121, R164, R153 ;  /* 0x00000099a479723e */ /* 0x000fe200000010ff */
[----:B------:R-:W-:Y:S02]  /*1af0*/  HFMA2.MMA R153, -RZ, RZ, 0, 0 ;  /* 0x00000000ff997435 */ /* 0x000fe400000001ff */
[----:B------:R-:W-:Y:S01]  /*1b00*/  @P4 FMUL.FTZ R162, R155, R157 ;  /* 0x0000009d9ba24220 */ /* 0x000fe20000410000 */
[----:B------:R-:W-:Y:S01]  /*1b10*/  FMUL.FTZ R155, R33, R155 ;  /* 0x0000009b219b7220 */ /* 0x000fe20000410000 */
[----:B------:R-:W-:Y:S01]  /*1b20*/  FSEL R120, R120, RZ, P5 ;  /* 0x000000ff78787208 */ /* 0x000fe20002800000 */
[----:B------:R-:W-:Y:S01]  /*1b30*/  FMUL.FTZ R157, R124, R141 ;  /* 0x0000008d7c9d7220 */ /* 0x000fe20000410000 */
[----:B------:R-:W-:Y:S01]  /*1b40*/  LOP3.LUT P5, RZ, R161, 0xff0000, RZ, 0xc0, !PT ;  /* 0x00ff0000a1ff7812 */ /* 0x000fe200078ac0ff */
[----:B------:R-:W-:Y:S01]  /*1b50*/  FADD.FTZ R93, R93, R162 ;  /* 0x000000a25d5d7221 */ /* 0x000fe20000010000 */
[----:B------:R-:W-:Y:S01]  /*1b60*/  FSEL R155, R155, RZ, P4 ;  /* 0x000000ff9b9b7208 */ /* 0x000fe20002000000 */
[----:B------:R-:W-:Y:S01]  /*1b70*/  FMUL.FTZ R157, R157, UR15 ;  /* 0x0000000f9d9d7c20 */ /* 0x000fe20008410000 */
[----:B------:R-:W-:-:S02]  /*1b80*/  LOP3.LUT P4, RZ, R161, 0xff000000, RZ, 0xc0, !PT ;  /* 0xff000000a1ff7812 */ /* 0x000fc4000788c0ff */
[----:B------:R-:W-:-:S07]  /*1b90*/  F2FP.BF16.F32.PACK_AB R120, R155, R120 ;  /* 0x000000789b78723e */ /* 0x000fce00000010ff */
[----:B------:R-:W-:-:S04]  /*1ba0*/  @P5 SHF.L.U32 R164, R123, 0x10, RZ ;  /* 0x000000107ba45819 */ /* 0x000fc800000006ff */
[----:B------:R-:W-:Y:S01]  /*1bb0*/  @P4 PRMT R123, R123, 0x7632, R123 ;  /* 0x000076327b7b4816 */ /* 0x000fe2000000007b */
[----:B------:R-:W-:Y:S01]  /*1bc0*/  @P5 FMUL.FTZ R153, R125, R164 ;  /* 0x000000a47d995220 */ /* 0x000fe20000410000 */
[----:B------:R-:W-:Y:S02]  /*1bd0*/  MOV R164, RZ ;  /* 0x000000ff00a47202 */ /* 0x000fe40000000f00 */
[----:B------:R-:W-:Y:S01]  /*1be0*/  @P4 SHF.L.U32 R124, R123, 0x10, RZ ;  /* 0x000000107b7c4819 */ /* 0x000fe200000006ff */
[----:B------:R-:W-:Y:S01]  /*1bf0*/  FMUL.FTZ R123, R38, R125 ;  /* 0x0000007d267b7220 */ /* 0x000fe20000410000 */
[----:B------:R-:W-:-:S03]  /*1c00*/  FADD.FTZ R98, R98, R153 ;  /* 0x0000009962627221 */ /* 0x000fc60000010000 */
[----:B------:R-:W-:Y:S01]  /*1c10*/  @P4 FMUL.FTZ R164, R157, R124 ;  /* 0x0000007c9da44220 */ /* 0x000fe20000410000 */
[----:B------:R-:W-:Y:S01]  /*1c20*/  FSEL R123, R123, RZ, P5 ;  /* 0x000000ff7b7b7208 */ /* 0x000fe20002800000 */
[----:B------:R-:W-:Y:S01]  /*1c30*/  FMUL.FTZ R157, R39, R157 ;  /* 0x0000009d279d7220 */ /* 0x000fe20000410000 */
[----:B------:R-:W-:Y:S01]  /*1c40*/  ISETP.NE.U32.AND P5, PT, RZ, UR16, PT ;  /* 0x00000010ff007c0c */ /* 0x000fe2000bfa5070 */
[----:B------:R-:W-:-:S03]  /*1c50*/  FADD.FTZ R99, R99, R164 ;  /* 0x000000a463637221 */ /* 0x000fc60000010000 */
[----:B------:R-:W-:Y:S02]  /*1c60*/  ISETP.NE.AND.EX P5, PT, RZ, UR17, PT, P5 ;  /* 0x00000011ff007c0c */ /* 0x000fe4000bfa5350 */
[----:B------:R-:W-:-:S04]  /*1c70*/  FSEL R157, R157, RZ, P4 ;  /* 0x000000ff9d9d7208 */ /* 0x000fc80002000000 */
[----:B------:R-:W-:-:S07]  /*1c80*/  F2FP.BF16.F32.PACK_AB R123, R157, R123 ;  /* 0x0000007b9d7b723e */ /* 0x000fce00000010ff */
[----:B------:R-:W0:Y:S02]  /*1c90*/  @P5 LDC.64 R124, c[0x0][0x308] ;  /* 0x0000c200ff7c5b82 */ /* 0x000e240000000a00 */
[----:B0-----:R-:W-:-:S05]  /*1ca0*/  @P5 IMAD.WIDE.U32 R124, R0, 0x20, R124 ;  /* 0x00000020007c5825 */ /* 0x001fca00078e007c */
[----:B------:R-:W-:Y:S04]  /*1cb0*/  @P5 STG.E.128 desc[UR4][R124.64], R60 ;  /* 0x0000003c7c005986 */ /* 0x000fe8000c101d04 */
[----:B------:R0:W-:Y:S02]  /*1cc0*/  @P5 STG.E.128 desc[UR4][R124.64+0x10], R108 ;  /* 0x0000106c7c005986 */ /* 0x0001e4000c101d04 */
[----:B0-----:R-:W0:Y:S02]  /*1cd0*/  LDC.64 R124, c[0x0][0x2f8] ;  /* 0x0000be00ff7c7b82 */ /* 0x001e240000000a00 */
[C---:B0-----:R-:W-:Y:S01]  /*1ce0*/  IMAD.WIDE.U32 R124, R0.reuse, 0x10, R124 ;  /* 0x00000010007c7825 */ /* 0x041fe200078e007c */
[----:B------:R-:W-:-:S04]  /*1cf0*/  IADD3 R0, R0, 0x80, RZ ;  /* 0x0000008000007810 */ /* 0x000fc80007ffe0ff */
[----:B------:R0:W-:Y:S03]  /*1d00*/  STG.E.128 desc[UR4][R124.64], R120 ;  /* 0x000000787c007986 */ /* 0x0001e6000c101d04 */
.L_x_4086:
[----:B------:R-:W-:Y:S05]  /*1d10*/  BSYNC B0 ;  /* 0x0000000000007941 */ /* 0x000fea0003800000 */
.L_x_4085:
[----:B------:R-:W-:Y:S04]  /*1d20*/  BSSY B0, `(.L_x_4087) ;  /* 0x000008e000007945 */ /* 0x000fe80003800000 */
[----:B------:R-:W-:Y:S05]  /*1d30*/  @!P1 BRA `(.L_x_4088) ;  /* 0x0000000800309947 */ /* 0x000fea0003800000 */
[----:B0-----:R-:W0:Y:S01]  /*1d40*/  LDC.64 R120, c[0x0][0x220] ;  /* 0x00008800ff787b82 */ /* 0x001e220000000a00 */
[----:B------:R-:W-:Y:S01]  /*1d50*/  P2R R124, PR, RZ, 0x1 ;  /* 0x00000001ff7c7803 */ /* 0x000fe20000000000 */
[----:B0-----:R-:W-:-:S06]  /*1d60*/  IMAD.WIDE.U32 R120, R0, 0x10, R120 ;  /* 0x0000001000787825 */ /* 0x001fcc00078e0078 */
[----:B------:R-:W2:Y:S01]  /*1d70*/  LDG.E.128 R120, desc[UR4][R120.64] ;  /* 0x0000000478787981 */ /* 0x000ea2000c1e1d00 */
[----:B------:R-:W-:Y:S02]  /*1d80*/  FSEL R126, R126, RZ, !P6 ;  /* 0x000000ff7e7e7208 */ /* 0x000fe40007000000 */
[----:B------:R-:W-:Y:S02]  /*1d90*/  ISETP.NE.U32.AND P5, PT, RZ, UR8, PT ;  /* 0x00000008ff007c0c */ /* 0x000fe4000bfa5070 */
[----:B------:R-:W-:Y:S01]  /*1da0*/  ISETP.NE.U32.AND P4, PT, RZ, UR16, PT ;  /* 0x00000010ff007c0c */ /* 0x000fe2000bf85070 */
[-CC-:B------:R-:W-:Y:S01]  /*1db0*/  FFMA.FTZ R143, R9, R127.reuse, R126.reuse ;  /* 0x0000007f098f7223 */ /* 0x180fe2000001007e */
        /* <DEDUP_REMOVED lines=24> */
[----:B------:R-:W-:Y:S01]  /*1f40*/  MOV R140, R158 ;  /* 0x0000009e008c7202 */ /* 0x000fe20000000f00 */
        /* <DEDUP_REMOVED lines=10> */
[----:B------:R-:W-:-:S02]  /*1ff0*/  ISETP.NE.AND.EX P4, PT, RZ, UR17, PT, P4 ;  /* 0x00000011ff007c0c */ /* 0x000fc4000bf85340 */
[----:B------:R-:W-:Y:S01]  /*2000*/  LOP3.LUT P6, RZ, R159, 0xff0000, RZ, 0xc0, !PT ;  /* 0x00ff00009fff7812 */ /* 0x000fe200078cc0ff */
[----:B------:R-:W-:Y:S01]  /*2010*/  FMUL.FTZ R157, R157, UR15 ;  /* 0x0000000f9d9d7c20 */ /* 0x000fe20008410000 */
[C---:B------:R-:W-:Y:S01]  /*2020*/  SEL R60, R143.reuse, R60, P4 ;  /* 0x0000003c8f3c7207 */ /* 0x040fe20002000000 */
[----:B------:R-:W-:Y:S01]  /*2030*/  FMUL.FTZ R143, R143, R141 ;  /* 0x0000008d8f8f7220 */ /* 0x000fe20000410000 */
[C---:B------:R-:W-:Y:S01]  /*2040*/  SEL R61, R164.reuse, R61, P4 ;  /* 0x0000003da43d7207 */ /* 0x040fe20002000000 */
[----:B------:R-:W-:Y:S01]  /*2050*/  FMUL.FTZ R164, R164, R141 ;  /* 0x0000008da4a47220 */ /* 0x000fe20000410000 */
[----:B------:R-:W-:Y:S01]  /*2060*/  SEL R62, R153, R62, P4 ;  /* 0x0000003e993e7207 */ /* 0x000fe20002000000 */
[----:B------:R-:W-:Y:S01]  /*2070*/  FMUL.FTZ R155, R143, UR15 ;  /* 0x0000000f8f9b7c20 */ /* 0x000fe20008410000 */
[----:B------:R-:W-:Y:S01]  /*2080*/  SEL R63, R142, R63, P4 ;  /* 0x0000003f8e3f7207 */ /* 0x000fe20002000000 */
[----:B------:R-:W-:Y:S01]  /*2090*/  HFMA2.MMA R143, -RZ, RZ, 0, 0 ;  /* 0x00000000ff8f7435 */ /* 0x000fe200000001ff */
[----:B------:R-:W-:Y:S01]  /*20a0*/  SEL R108, R125, R108, P4 ;  /* 0x0000006c7d6c7207 */ /* 0x000fe20002000000 */
[----:B------:R-:W-:Y:S01]  /*20b0*/  FMUL.FTZ R164, R164, UR15 ;  /* 0x0000000fa4a47c20 */ /* 0x000fe20008410000 */
[----:B------:R-:W-:Y:S01]  /*20c0*/  SEL R109, R126, R109, P4 ;  /* 0x0000006d7e6d7207 */ /* 0x000fe20002000000 */
[----:B------:R-:W-:Y:S01]  /*20d0*/  HFMA2.MMA R153, -RZ, RZ, 0, 0 ;  /* 0x00000000ff997435 */ /* 0x000fe200000001ff */
[----:B------:R-:W-:Y:S01]  /*20e0*/  SEL R110, R127, R110, P4 ;  /* 0x0000006e7f6e7207 */ /* 0x000fe20002000000 */
[----:B------:R-:W-:Y:S01]  /*20f0*/  FMUL.FTZ R142, R142, R141 ;  /* 0x0000008d8e8e7220 */ /* 0x000fe20000410000 */
[----:B------:R-:W-:Y:S01]  /*2100*/  SEL R111, R162, R111, P4 ;  /* 0x0000006fa26f7207 */ /* 0x000fe20002000000 */
[----:B------:R-:W-:Y:S01]  /*2110*/  FMUL.FTZ R163, R50, R157 ;  /* 0x0000009d32a37220 */ /* 0x000fe20000410000 */
[----:B------:R-:W-:Y:S01]  /*2120*/  LOP3.LUT P4, RZ, R158, 0xff00, RZ, 0xc0, !PT ;  /* 0x0000ff009eff7812 */ /* 0x000fe2000788c0ff */
[----:B------:R-:W-:Y:S01]  /*2130*/  FMUL.FTZ R125, R125, R141 ;  /* 0x0000008d7d7d7220 */ /* 0x000fe20000410000 */
[----:B--2---:R-:W-:-:S05]  /*2140*/  @P5 SHF.L.U32 R140, R120, 0x10, RZ ;  /* 0x00000010788c5819 */ /* 0x004fca00000006ff */
[----:B------:R-:W-:Y:S01]  /*2150*/  @P5 FMUL.FTZ R143, R155, R140 ;  /* 0x0000008c9b8f5220 */ /* 0x000fe20000410000 */
[----:B------:R-:W-:-:S05]  /*2160*/  FMUL.FTZ R140, R48, R155 ;  /* 0x0000009b308c7220 */ /* 0x000fca0000410000 */
[----:B------:R-:W-:Y:S01]  /*2170*/  @P4 PRMT R155, R120, 0x7632, R155 ;  /* 0x00007632789b4816 */ /* 0x000fe2000000009b */
[----:B------:R-:W-:-:S03]  /*2180*/  FADD.FTZ R100, R100, R143 ;  /* 0x0000008f64647221 */ /* 0x000fc60000010000 */
[----:B------:R-:W-:Y:S02]  /*2190*/  @P4 SHF.L.U32 R155, R155, 0x10, RZ ;  /* 0x000000109b9b4819 */ /* 0x000fe400000006ff */
[----:B------:R-:W-:Y:S02]  /*21a0*/  FSEL R120, R140, RZ, P5 ;  /* 0x000000ff8c787208 */ /* 0x000fe40002800000 */
[----:B------:R-:W-:Y:S02]  /*21b0*/  LOP3.LUT P5, RZ, R158, 0xff0000, RZ, 0xc0, !PT ;  /* 0x00ff00009eff7812 */ /* 0x000fe400078ac0ff */
[----:B------:R-:W-:Y:S01]  /*21c0*/  MOV R140, RZ ;  /* 0x000000ff008c7202 */ /* 0x000fe20000000f00 */
[----:B------:R-:W-:Y:S01]  /*21d0*/  @P4 FMUL.FTZ R140, R164, R155 ;  /* 0x0000009ba48c4220 */ /* 0x000fe20000410000 */
[----:B------:R-:W-:-:S03]  /*21e0*/  FMUL.FTZ R155, R49, R164 ;  /* 0x000000a4319b7220 */ /* 0x000fc60000410000 */
[----:B------:R-:W-:Y:S02]  /*21f0*/  FADD.FTZ R101, R101, R140 ;  /* 0x0000008c65657221 */ /* 0x000fe40000010000 */
[----:B------:R-:W-:Y:S02]  /*2200*/  FSEL R155, R155, RZ, P4 ;  /* 0x000000ff9b9b7208 */ /* 0x000fe40002000000 */
[----:B------:R-:W-:Y:S02]  /*2210*/  LOP3.LUT P4, RZ, R158, 0xff000000, RZ, 0xc0, !PT ;  /* 0xff0000009eff7812 */ /* 0x000fe4000788c0ff */
[----:B------:R-:W-:Y:S02]  /*2220*/  @P5 SHF.L.U32 R164, R121, 0x10, RZ ;  /* 0x0000001079a45819 */ /* 0x000fe400000006ff */
[----:B------:R-:W-:Y:S01]  /*2230*/  F2FP.BF16.F32.PACK_AB R120, R155, R120 ;  /* 0x000000789b78723e */ /* 0x000fe200000010ff */
[----:B------:R-:W-:Y:S02]  /*2240*/  HFMA2.MMA R155, -RZ, RZ, 0, 0 ;  /* 0x00000000ff9b7435 */ /* 0x000fe400000001ff */
[----:B------:R-:W-:Y:S01]  /*2250*/  @P5 FMUL.FTZ R153, R157, R164 ;  /* 0x000000a49d995220 */ /* 0x000fe20000410000 */
[-C--:B------:R-:W-:Y:S01]  /*2260*/  FMUL.FTZ R157, R126, R141.reuse ;  /* 0x0000008d7e9d7220 */ /* 0x080fe20000410000 */
[-C--:B------:R-:W-:Y:S01]  /*2270*/  FMUL.FTZ R126, R127, R141.reuse ;  /* 0x0000008d7f7e7220 */ /* 0x080fe20000410000 */
[----:B------:R-:W-:Y:S01]  /*2280*/  FMUL.FTZ R127, R162, R141 ;  /* 0x0000008da27f7220 */ /* 0x000fe20000410000 */
[----:B------:R-:W-:Y:S01]  /*2290*/  FMUL.FTZ R162, R142, UR15 ;  /* 0x0000000f8ea27c20 */ /* 0x000fe20008410000 */
[----:B------:R-:W-:Y:S01]  /*22a0*/  MOV R142, RZ ;  /* 0x000000ff008e7202 */ /* 0x000fe20000000f00 */
[----:B------:R-:W-:Y:S01]  /*22b0*/  FMUL.FTZ R164, R157, UR15 ;  /* 0x0000000f9da47c20 */ /* 0x000fe20008410000 */
[----:B------:R-:W-:Y:S01]  /*22c0*/  @P4 PRMT R141, R121, 0x7632, R141 ;  /* 0x00007632798d4816 */ /* 0x000fe2000000008d */
[----:B------:R-:W-:Y:S01]  /*22d0*/  FADD.FTZ R102, R102, R153 ;  /* 0x0000009966667221 */ /* 0x000fe20000010000 */
[----:B------:R-:W-:Y:S01]  /*22e0*/  FSEL R121, R163, RZ, P5 ;  /* 0x000000ffa3797208 */ /* 0x000fe20002800000 */
[----:B------:R-:W-:Y:S01]  /*22f0*/  FMUL.FTZ R163, R125, UR15 ;  /* 0x0000000f7da37c20 */ /* 0x000fe20008410000 */
[----:B------:R-:W-:Y:S01]  /*2300*/  @P4 SHF.L.U32 R141, R141, 0x10, RZ ;  /* 0x000000108d8d4819 */ /* 0x000fe200000006ff */
[----:B------:R-:W-:Y:S01]  /*2310*/  FMUL.FTZ R125, R51, R162 ;  /* 0x000000a2337d7220 */ /* 0x000fe20000410000 */
[----:B------:R-:W-:Y:S01]  /*2320*/  LOP3.LUT P5, RZ, R159, 0xff, RZ, 0xc0, !PT ;  /* 0x000000ff9fff7812 */ /* 0x000fe200078ac0ff */
[----:B------:R-:W-:-:S02]  /*2330*/  FMUL.FTZ R157, R53, R164 ;  /* 0x000000a4359d7220 */ /* 0x000fc40000410000 */
[----:B------:R-:W-:Y:S01]  /*2340*/  @P4 FMUL.FTZ R142, R162, R141 ;  /* 0x0000008da28e4220 */ /* 0x000fe20000410000 */
[----:B------:R-:W-:Y:S01]  /*2350*/  FSEL R125, R125, RZ, P4 ;  /* 0x000000ff7d7d7208 */ /* 0x000fe20002000000 */
[----:B------:R-:W-:Y:S01]  /*2360*/  HFMA2.MMA R141, -RZ, RZ, 0, 0 ;  /* 0x00000000ff8d7435 */ /* 0x000fe200000001ff */
[----:B------:R-:W-:Y:S01]  /*2370*/  LOP3.LUT P4, RZ, R159, 0xff00, RZ, 0xc0, !PT ;  /* 0x0000ff009fff7812 */ /* 0x000fe2000788c0ff */
[----:B------:R-:W-:Y:S01]  /*2380*/  FADD.FTZ R103, R103, R142 ;  /* 0x0000008e67677221 */ /* 0x000fe20000010000 */
[----:B------:R-:W-:Y:S02]  /*2390*/  F2FP.BF16.F32.PACK_AB R121, R125, R121 ;  /* 0x000000797d79723e */ /* 0x000fe400000010ff */
[----:B------:R-:W-:-:S03]  /*23a0*/  FSEL R157, R157, RZ, P4 ;  /* 0x000000ff9d9d7208 */ /* 0x000fc60002000000 */
[----:B------:R-:W-:-:S05]  /*23b0*/  @P5 SHF.L.U32 R162, R122, 0x10, RZ ;  /* 0x000000107aa25819 */ /* 0x000fca00000006ff */
[----:B------:R-:W-:Y:S01]  /*23c0*/  @P5 FMUL.FTZ R141, R163, R162 ;  /* 0x000000a2a38d5220 */ /* 0x000fe20000410000 */
[----:B------:R-:W-:Y:S02]  /*23d0*/  @P4 PRMT R122, R122, 0x7632, R122 ;  /* 0x000076327a7a4816 */ /* 0x000fe4000000007a */
[----:B------:R-:W-:Y:S01]  /*23e0*/  MOV R162, RZ ;  /* 0x000000ff00a27202 */ /* 0x000fe20000000f00 */
[----:B------:R-:W-:Y:S01]  /*23f0*/  FADD.FTZ R104, R104, R141 ;  /* 0x0000008d68687221 */ /* 0x000fe20000010000 */
[----:B------:R-:W-:Y:S01]  /*2400*/  @P4 SHF.L.U32 R165, R122, 0x10, RZ ;  /* 0x000000107aa54819 */ /* 0x000fe200000006ff */
[----:B------:R-:W-:Y:S01]  /*2410*/  FMUL.FTZ R122, R52, R163 ;  /* 0x000000a3347a7220 */ /* 0x000fe20000410000 */
[----:B------:R-:W-:Y:S01]  /*2420*/  FMUL.FTZ R163, R126, UR15 ;  /* 0x0000000f7ea37c20 */ /* 0x000fe20008410000 */
[----:B------:R-:W-:Y:S02]  /*2430*/  @P6 SHF.L.U32 R126, R123, 0x10, RZ ;  /* 0x000000107b7e6819 */ /* 0x000fe400000006ff */
[----:B------:R-:W-:Y:S01]  /*2440*/  @P4 FMUL.FTZ R162, R164, R165 ;  /* 0x000000a5a4a24220 */ /* 0x000fe20000410000 */
[----:B------:R-:W-:-:S02]  /*2450*/  LOP3.LUT P4, RZ, R159, 0xff000000, RZ, 0xc0, !PT ;  /* 0xff0000009fff7812 */ /* 0x000fc4000788c0ff */
[----:B------:R-:W-:Y:S01]  /*2460*/  FSEL R122, R122, RZ, P5 ;  /* 0x000000ff7a7a7208 */ /* 0x000fe20002800000 */
[----:B------:R-:W-:Y:S01]  /*2470*/  @P6 FMUL.FTZ R155, R163, R126 ;  /* 0x0000007ea39b6220 */ /* 0x000fe20000410000 */
[----:B------:R-:W-:Y:S01]  /*2480*/  ISETP.NE.U32.AND P5, PT, RZ, UR16, PT ;  /* 0x00000010ff007c0c */ /* 0x000fe2000bfa5070 */
[----:B------:R-:W-:Y:S01]  /*2490*/  FADD.FTZ R105, R105, R162 ;  /* 0x000000a269697221 */ /* 0x000fe20000010000 */
[----:B------:R-:W-:Y:S01]  /*24a0*/  MOV R164, RZ ;  /* 0x000000ff00a47202 */ /* 0x000fe20000000f00 */
[----:B------:R-:W-:Y:S01]  /*24b0*/  FADD.FTZ R106, R106, R155 ;  /* 0x0000009b6a6a7221 */ /* 0x000fe20000010000 */
[----:B------:R-:W-:Y:S02]  /*24c0*/  ISETP.NE.AND.EX P5, PT, RZ, UR17, PT, P5 ;  /* 0x00000011ff007c0c */ /* 0x000fe4000bfa5350 */
[----:B------:R-:W-:-:S03]  /*24d0*/  F2FP.BF16.F32.PACK_AB R122, R157, R122 ;  /* 0x0000007a9d7a723e */ /* 0x000fc600000010ff */
[----:B------:R-:W-:-:S04]  /*24e0*/  @P4 PRMT R123, R123, 0x7632, R123 ;  /* 0x000076327b7b4816 */ /* 0x000fc8000000007b */
[----:B------:R-:W-:Y:S01]  /*24f0*/  @P4 SHF.L.U32 R126, R123, 0x10, RZ ;  /* 0x000000107b7e4819 */ /* 0x000fe200000006ff */
[----:B------:R-:W-:-:S04]  /*2500*/  FMUL.FTZ R123, R127, UR15 ;  /* 0x0000000f7f7b7c20 */ /* 0x000fc80008410000 */
[----:B------:R-:W-:Y:S01]  /*2510*/  @P4 FMUL.FTZ R164, R123, R126 ;  /* 0x0000007e7ba44220 */ /* 0x000fe20000410000 */
[C---:B------:R-:W-:Y:S01]  /*2520*/  @P5 LEA R126, P0, R0.reuse, UR16, 0x5 ;  /* 0x00000010007e5c11 */ /* 0x040fe2000f8028ff */
[----:B------:R-:W-:Y:S02]  /*2530*/  FMUL.FTZ R123, R55, R123 ;  /* 0x0000007b377b7220 */ /* 0x000fe40000410000 */
[----:B------:R-:W-:Y:S01]  /*2540*/  FADD.FTZ R107, R107, R164 ;  /* 0x000000a46b6b7221 */ /* 0x000fe20000010000 */
[----:B------:R-:W-:Y:S02]  /*2550*/  @P5 LEA.HI.X R127, R0, UR17, RZ, 0x5, P0 ;  /* 0x00000011007f5c11 */ /* 0x000fe400080f2cff */
[----:B------:R-:W-:Y:S01]  /*2560*/  ISETP.NE.AND P0, PT, R124, RZ, PT ;  /* 0x000000ff7c00720c */ /* 0x000fe20003f05270 */
[----:B------:R-:W-:Y:S01]  /*2570*/  FMUL.FTZ R124, R54, R163 ;  /* 0x000000a3367c7220 */ /* 0x000fe20000410000 */
[----:B------:R-:W-:Y:S01]  /*2580*/  FSEL R123, R123, RZ, P4 ;  /* 0x000000ff7b7b7208 */ /* 0x000fe20002000000 */
[----:B------:R1:W-:Y:S03]  /*2590*/  @P5 STG.E.128 desc[UR4][R126.64], R60 ;  /* 0x0000003c7e005986 */ /* 0x0003e6000c101d04 */
[----:B------:R-:W-:Y:S01]  /*25a0*/  FSEL R124, R124, RZ, P6 ;  /* 0x000000ff7c7c7208 */ /* 0x000fe20003000000 */
[----:B------:R1:W-:Y:S03]  /*25b0*/  @P5 STG.E.128 desc[UR4][R126.64+0x10], R108 ;  /* 0x0000106c7e005986 */ /* 0x0003e6000c101d04 */
[----:B------:R-:W-:-:S02]  /*25c0*/  F2FP.BF16.F32.PACK_AB R123, R123, R124 ;  /* 0x0000007c7b7b723e */ /* 0x000fc400000010ff */
[----:B------:R-:W-:-:S04]  /*25d0*/  LEA R124, P4, R0, UR18, 0x4 ;  /* 0x00000012007c7c11 */ /* 0x000fc8000f8820ff */
[----:B------:R-:W-:-:S05]  /*25e0*/  LEA.HI.X R125, R0, UR19, RZ, 0x4, P4 ;  /* 0x00000013007d7c11 */ /* 0x000fca000a0f24ff */
[----:B------:R1:W-:Y:S04]  /*25f0*/  STG.E.128 desc[UR4][R124.64], R120 ;  /* 0x000000787c007986 */ /* 0x0003e8000c101d04 */
.L_x_4088:
[----:B------:R-:W-:Y:S05]  /*2600*/  BSYNC B0 ;  /* 0x0000000000007941 */ /* 0x000fea0003800000 */
.L_x_4087:
[----:B------:R-:W-:Y:S02]  /*2610*/  IADD3 R4, R4, UR20, RZ ;  /* 0x0000001404047c10 */ /* 0x000fe4000fffe0ff */
[----:B------:R-:W-:Y:S02]  /*2620*/  SEL R0, RZ, 0x1, P3 ;  /* 0x00000001ff007807 */ /* 0x000fe40001800000 */
[----:B------:R-:W-:-:S13]  /*2630*/  ISETP.GE.AND P4, PT, R4, UR21, PT ;  /* 0x0000001504007c0c */ /* 0x000fda000bf86270 */
[----:B------:R-:W-:Y:S05]  /*2640*/  @!P4 BRA `(.L_x_4089) ;  /* 0xffffffdc009cc947 */ /* 0x000fea000383ffff */
.L_x_4079:
        /* <DEDUP_REMOVED lines=19> */
.L_x_4091:
[----:B------:R-:W-:Y:S05]  /*2780*/  BSYNC B0 ;  /* 0x0000000000007941 */ /* 0x000fea0003800000 */
.L_x_4090:
        /* <DEDUP_REMOVED lines=14> */
.L_x_4084:
[----:B------:R-:W-:Y:S01]  /*2870*/  HFMA2.MMA R157, -RZ, RZ, 0, 9.5367431640625e-07 ;  /* 0x00000010ff9d7435 */ /* 0x000fe200000001ff */
[----:B------:R-:W-:Y:S02]  /*2880*/  MOV R162, R127 ;  /* 0x0000007f00a27202 */ /* 0x000fe40000000f00 */
[----:B------:R-:W-:Y:S02]  /*2890*/  MOV R164, 0x1f ;  /* 0x0000001f00a47802 */ /* 0x000fe40000000f00 */
[----:B------:R-:W-:-:S07]  /*28a0*/  MOV R153, 0xffffffff ;  /* 0xffffffff00997802 */ /* 0x000fce0000000f00 */
[----:B-----5:R-:W-:Y:S05]  /*28b0*/  WARPSYNC.COLLECTIVE R153, `(.L_x_4092) ;  /* 0x0000000099087348 */ /* 0x020fea0003c00000 */
[----:B------:R0:W1:Y:S02]  /*28c0*/  SHFL.DOWN P5, R155, R162, R157, R164 ;  /* 0x0800009da29b7389 */ /* 0x00006400000a00a4 */
[----:B01---5:R-:W-:Y:S01]  /*28d0*/  ENDCOLLECTIVE ;  /* 0x000000000000791b */ /* 0x023fe20003800000 */
.L_x_4092:
[----:B------:R-:W-:Y:S02]  /*28e0*/  MOV R162, R124 ;  /* 0x0000007c00a27202 */ /* 0x000fe40000000f00 */
[----:B------:R-:W-:-:S07]  /*28f0*/  MOV R122, R155 ;  /* 0x0000009b007a7202 */ /* 0x000fce0000000f00 */
[----:B------:R-:W-:Y:S05]  /*2900*/  WARPSYNC.COLLECTIVE R153, `(.L_x_4093) ;  /* 0x0000000099087348 */ /* 0x000fea0003c00000 */
[----:B------:R0:W1:Y:S02]  /*2910*/  SHFL.DOWN P5, R155, R162, R157, R164 ;  /* 0x0800009da29b7389 */ /* 0x00006400000a00a4 */
[----:B01----:R-:W-:Y:S01]  /*2920*/  ENDCOLLECTIVE ;  /* 0x000000000000791b */ /* 0x003fe20003800000 */
.L_x_4093:
[----:B------:R-:W-:Y:S01]  /*2930*/  FADD.FTZ R122, R122, R127 ;  /* 0x0000007f7a7a7221 */ /* 0x000fe20000010000 */
[----:B------:R-:W-:-:S04]  /*2940*/  HFMA2.MMA R157, -RZ, RZ, 0, 4.76837158203125e-07 ;  /* 0x00000008ff9d7435 */ /* 0x000fc800000001ff */
[----:B------:R-:W-:Y:S02]  /*2950*/  MOV R162, R122 ;  /* 0x0000007a00a27202 */ /* 0x000fe40000000f00 */
[----:B------:R-:W-:-:S07]  /*2960*/  MOV R123, R155 ;  /* 0x0000009b007b7202 */ /* 0x000fce0000000f00 */
[----:B------:R-:W-:Y:S05]  /*2970*/  WARPSYNC.COLLECTIVE R153, `(.L_x_4094) ;  /* 0x0000000099087348 */ /* 0x000fea0003c00000 */
[----:B------:R0:W1:Y:S02]  /*2980*/  SHFL.DOWN P5, R155, R162, R157, R164 ;  /* 0x0800009da29b7389 */ /* 0x00006400000a00a4 */
[----:B01----:R-:W-:Y:S01]  /*2990*/  ENDCOLLECTIVE ;  /* 0x000000000000791b */ /* 0x003fe20003800000 */
.L_x_4094:
[----:B------:R-:W-:-:S05]  /*29a0*/  FADD.FTZ R123, R123, R124 ;  /* 0x0000007c7b7b7221 */ /* 0x000fca0000010000 */
[----:B------:R-:W-:Y:S02]  /*29b0*/  MOV R162, R123 ;  /* 0x0000007b00a27202 */ /* 0x000fe40000000f00 */
[----:B------:R-:W-:-:S07]  /*29c0*/  MOV R125, R155 ;  /* 0x0000009b007d7202 */ /* 0x000fce0000000f00 */
[----:B------:R-:W-:Y:S05]  /*29d0*/  WARPSYNC.COLLECTIVE R153, `(.L_x_4095) ;  /* 0x0000000099087348 */ /* 0x000fea0003c00000 */
[----:B------:R0:W1:Y:S02]  /*29e0*/  SHFL.DOWN P5, R155, R162, R157, R164 ;  /* 0x0800009da29b7389 */ /* 0x00006400000a00a4 */
[----:B01----:R-:W-:Y:S01]  /*29f0*/  ENDCOLLECTIVE ;  /* 0x000000000000791b */ /* 0x003fe20003800000 */
.L_x_4095:
[----:B------:R-:W-:Y:S01]  /*2a00*/  FADD.FTZ R125, R122, R125 ;  /* 0x0000007d7a7d7221 */ /* 0x000fe20000010000 */
[----:B------:R-:W-:-:S04]  /*2a10*/  HFMA2.MMA R157, -RZ, RZ, 0, 2.384185791015625e-07 ;  /* 0x00000004ff9d7435 */ /* 0x000fc800000001ff */
[----:B------:R-:W-:Y:S02]  /*2a20*/  MOV R162, R125 ;  /* 0x0000007d00a27202 */ /* 0x000fe40000000f00 */
[----:B------:R-:W-:-:S07]  /*2a30*/  MOV R126, R155 ;  /* 0x0000009b007e7202 */ /* 0x000fce0000000f00 */
[----:B------:R-:W-:Y:S05]  /*2a40*/  WARPSYNC.COLLECTIVE R153, `(.L_x_4096) ;  /* 0x0000000099087348 */ /* 0x000fea0003c00000 */
[----:B------:R0:W1:Y:S02]  /*2a50*/  SHFL.DOWN P5, R155, R162, R157, R164 ;  /* 0x0800009da29b7389 */ /* 0x00006400000a00a4 */
[----:B01----:R-:W-:Y:S01]  /*2a60*/  ENDCOLLECTIVE ;  /* 0x000000000000791b */ /* 0x003fe20003800000 */
.L_x_4096:
[----:B------:R-:W-:-:S05]  /*2a70*/  FADD.FTZ R126, R123, R126 ;  /* 0x0000007e7b7e7221 */ /* 0x000fca0000010000 */
[----:B------:R-:W-:Y:S02]  /*2a80*/  MOV R162, R126 ;  /* 0x0000007e00a27202 */ /* 0x000fe40000000f00 */
[----:B------:R-:W-:-:S07]  /*2a90*/  MOV R142, R155 ;  /* 0x0000009b008e7202 */ /* 0x000fce0000000f00 */
[----:B------:R-:W-:Y:S05]  /*2aa0*/  WARPSYNC.COLLECTIVE R153, `(.L_x_4097) ;  /* 0x0000000099087348 */ /* 0x000fea0003c00000 */
[----:B------:R0:W1:Y:S02]  /*2ab0*/  SHFL.DOWN P5, R155, R162, R157, R164 ;  /* 0x0800009da29b7389 */ /* 0x00006400000a00a4 */
[----:B01----:R-:W-:Y:S01]  /*2ac0*/  ENDCOLLECTIVE ;  /* 0x000000000000791b */ /* 0x003fe20003800000 */
.L_x_4097:
[----:B------:R-:W-:Y:S01]  /*2ad0*/  FADD.FTZ R142, R125, R142 ;  /* 0x0000008e7d8e7221 */ /* 0x000fe20000010000 */
[----:B------:R-:W-:-:S04]  /*2ae0*/  HFMA2.MMA R157, -RZ, RZ, 0, 1.1920928955078125e-07 ;  /* 0x00000002ff9d7435 */ /* 0x000fc800000001ff */
[----:B------:R-:W-:Y:S02]  /*2af0*/  MOV R162, R142 ;  /* 0x0000008e00a27202 */ /* 0x000fe40000000f00 */
[----:B------:R-:W-:-:S07]  /*2b00*/  MOV R143, R155 ;  /* 0x0000009b008f7202 */ /* 0x000fce0000000f00 */
[----:B------:R-:W-:Y:S05]  /*2b10*/  WARPSYNC.COLLECTIVE R153, `(.L_x_4098) ;  /* 0x0000000099087348 */ /* 0x000fea0003c00000 */
[----:B------:R0:W1:Y:S02]  /*2b20*/  SHFL.DOWN P5, R155, R162, R157, R164 ;  /* 0x0800009da29b7389 */ /* 0x00006400000a00a4 */
[----:B01----:R-:W-:Y:S01]  /*2b30*/  ENDCOLLECTIVE ;  /* 0x000000000000791b */ /* 0x003fe20003800000 */
.L_x_4098:
[----:B------:R-:W-:-:S05]  /*2b40*/  FADD.FTZ R143, R126, R143 ;  /* 0x0000008f7e8f7221 */ /* 0x000fca0000010000 */
[----:B------:R-:W-:Y:S02]  /*2b50*/  MOV R162, R143 ;  /* 0x0000008f00a27202 */ /* 0x000fe40000000f00 */
[----:B------:R-:W-:-:S07]  /*2b60*/  MOV R127, R155 ;  /* 0x0000009b007f7202 */ /* 0x000fce0000000f00 */
[----:B------:R-:W-:Y:S05]  /*2b70*/  WARPSYNC.COLLECTIVE R153, `(.L_x_4099) ;  /* 0x0000000099087348 */ /* 0x000fea0003c00000 */
[----:B------:R0:W1:Y:S02]  /*2b80*/  SHFL.DOWN P5, R155, R162, R157, R164 ;  /* 0x0800009da29b7389 */ /* 0x00006400000a00a4 */
[----:B01----:R-:W-:Y:S01]  /*2b90*/  ENDCOLLECTIVE ;  /* 0x000000000000791b */ /* 0x003fe20003800000 */
.L_x_4099:
[----:B------:R-:W-:Y:S01]  /*2ba0*/  FADD.FTZ R127, R142, R127 ;  /* 0x0000007f8e7f7221 */ /* 0x000fe20000010000 */
[----:B------:R-:W-:-:S04]  /*2bb0*/  HFMA2.MMA R157, -RZ, RZ, 0, 5.9604644775390625e-08 ;  /* 0x00000001ff9d7435 */ /* 0x000fc800000001ff */
[----:B------:R-:W-:Y:S02]  /*2bc0*/  MOV R162, R127 ;  /* 0x0000007f00a27202 */ /* 0x000fe40000000f00 */
[----:B------:R-:W-:-:S07]  /*2bd0*/  MOV R124, R155 ;  /* 0x0000009b007c7202 */ /* 0x000fce0000000f00 */
[----:B------:R-:W-:Y:S05]  /*2be0*/  WARPSYNC.COLLECTIVE R153, `(.L_x_4100) ;  /* 0x0000000099087348 */ /* 0x000fea0003c00000 */
[----:B------:R0:W1:Y:S02]  /*2bf0*/  SHFL.DOWN P5, R155, R162, R157, R164 ;  /* 0x0800009da29b7389 */ /* 0x00006400000a00a4 */
[----:B01----:R-:W-:Y:S01]  /*2c00*/  ENDCOLLECTIVE ;  /* 0x000000000000791b */ /* 0x003fe20003800000 */
.L_x_4100:
[----:B------:R-:W-:-:S05]  /*2c10*/  FADD.FTZ R124, R143, R124 ;  /* 0x0000007c8f7c7221 */ /* 0x000fca0000010000 */
[----:B------:R-:W-:Y:S02]  /*2c20*/  MOV R162, R124 ;  /* 0x0000007c00a27202 */ /* 0x000fe40000000f00 */
[----:B------:R-:W-:-:S07]  /*2c30*/  MOV R122, R155 ;  /* 0x0000009b007a7202 */ /* 0x000fce0000000f00 */
[----:B------:R-:W-:Y:S05]  /*2c40*/  WARPSYNC.COLLECTIVE R153, `(.L_x_4101) ;  /* 0x0000000099087348 */ /* 0x000fea0003c00000 */
[----:B------:R0:W1:Y:S02]  /*2c50*/  SHFL.DOWN P5, R155, R162, R157, R164 ;  /* 0x0800009da29b7389 */ /* 0x00006400000a00a4 */
[----:B01----:R-:W-:Y:S01]  /*2c60*/  ENDCOLLECTIVE ;  /* 0x000000000000791b */ /* 0x003fe20003800000 */
.L_x_4101:
[----:B------:R-:W-:Y:S01]  /*2c70*/  MOV R123, R155 ;  /* 0x0000009b007b7202 */ /* 0x000fe20000000f00 */
[----:B------:R-:W-:Y:S06]  /*2c80*/  BRA `(.L_x_4102) ;  /* 0xffffffe4008c7947 */ /* 0x000fec000383ffff */
.L_x_4103:
        /* <DEDUP_REMOVED lines=15> */
.L_x_8772:


//--------------------- .text._ZN10layer_norm13ln_bwd_kernelINS_13Kernel_traitsIf13__nv_bfloat16fS2_fjLj2048ELj1ELj1ELj4ELj16ENS_18Kernel_traits_baseILj2048EfS2_fS2_fjLj128EEEEELb1ELb1ELb0ELb1EEEvNS_9BwdParamsE --------------------------
	.section	.text._ZN10layer_norm13ln_bwd_kernelINS_13Kernel_traitsIf13__nv_bfloat16fS2_fjLj2048ELj1ELj1ELj4ELj16ENS_18Kernel_traits_baseILj2048EfS2_fS2_fjLj128EEEEELb1ELb1ELb0ELb1EEEvNS_9BwdParamsE,"ax",@progbits
	.align	128
        .global         _ZN10layer_norm13ln_bwd_kernelINS_13Kernel_traitsIf13__nv_bfloat16fS2_fjLj2048ELj1ELj1ELj4ELj16ENS_18Kernel_traits_baseILj2048EfS2_fS2_fjLj128EEEEELb1ELb1ELb0ELb1EEEvNS_9BwdParamsE
        .type           _ZN10layer_norm13ln_bwd_kernelINS_13Kernel_traitsIf13__nv_bfloat16fS2_fjLj2048ELj1ELj1ELj4ELj16ENS_18Kernel_traits_baseILj2048EfS2_fS2_fjLj128EEEEELb1ELb1ELb0ELb1EEEvNS_9BwdParamsE,@function
        .size           _ZN10layer_norm13ln_bwd_kernelINS_13Kernel_traitsIf13__nv_bfloat16fS2_fjLj2048ELj1ELj1ELj4ELj16ENS_18Kernel_traits_baseILj2048EfS2_fS2_fjLj128EEEEELb1ELb1ELb0ELb1EEEvNS_9BwdParamsE,(.L_x_8773 - _ZN10layer_norm13ln_bwd_kernelINS_13Kernel_traitsIf13__nv_bfloat16fS2_fjLj2048ELj1ELj1ELj4ELj16ENS_18Kernel_traits_baseILj2048EfS2_fS2_fjLj128EEEEELb1ELb1ELb0ELb1EEEvNS_9BwdParamsE)
        .other          _ZN10layer_norm13ln_bwd_kernelINS_13Kernel_traitsIf13__nv_bfloat16fS2_fjLj2048ELj1ELj1ELj4ELj16ENS_18Kernel_traits_baseILj2048EfS2_fS2_fjLj128EEEEELb1ELb1ELb0ELb1EEEvNS_9BwdParamsE,@"STO_CUDA_ENTRY STV_DEFAULT"
_ZN10layer_norm13ln_bwd_kernelINS_13Kernel_traitsIf13__nv_bfloat16fS2_fjLj2048ELj1ELj1ELj4ELj16ENS_18Kernel_traits_baseILj2048EfS2_fS2_fjLj128EEEEELb1ELb1ELb0ELb1EEEvNS_9BwdParamsE:
.text._ZN10layer_norm13ln_bwd_kernelINS_13Kernel_traitsIf13__nv_bfloat16fS2_fjLj2048ELj1ELj1ELj4ELj16ENS_18Kernel_traits_baseILj2048EfS2_fS2_fjLj128EEEEELb1ELb1ELb0ELb1EEEvNS_9BwdParamsE:
[----:B------:R-:W-:Y:S01]  /*0000*/  LDC R1, c[0x0][0x28] ;  /* 0x00000a00ff017b82 */ /* 0x000fe20000000800 */
[----:B------:R-:W0:Y:S07]  /*0010*/  S2R R133, SR_TID.X ;  /* 0x0000000000857919 */ /* 0x000e2e0000002100 */
[----:B------:R-:W1:Y:S01]  /*0020*/  S2UR UR6, SR_CTAID.X ;  /* 0x00000000000679c3 */ /* 0x000e620000002500 */
[----:B------:R-:W-:Y:S01]  /*0030*/  ULDC UR7, c[0x0][0x214] ;  /* 0x0000850000077ab9 */ /* 0x000fe20000000800 */
        /* <DEDUP_REMOVED lines=11> */
[----:B0-----:R-:W-:-:S02]  /*00f0*/  SHF.R.U32.HI R132, RZ, 0x7, R133 ;  /* 0x00000007ff847819 */ /* 0x001fc40000011685 */
[----:B------:R-:W-:Y:S02]  /*0100*/  LOP3.LUT R0, R133, 0x7f, RZ, 0xc0, !PT ;  /* 0x0000007f85007812 */ /* 0x000fe400078ec0ff */
[----:B-1----:R-:W-:-:S04]  /*0110*/  IADD3 R132, R132, UR6, RZ ;  /* 0x0000000684847c10 */ /* 0x002fc8000fffe0ff */
        /* <DEDUP_REMOVED lines=27> */
.L_x_4104:
[----:B------:R-:W0:Y:S01]  /*02d0*/  LDC.64 R4, c[0x0][0x260] ;  /* 0x00009800ff047b82 */ /* 0x000e220000000a00 */
[----:B------:R-:W-:-:S07]  /*02e0*/  ULDC.64 UR6, c[0x0][0x270] ;  /* 0x00009c0000067ab9 */ /* 0x000fce0000000a00 */
[----:B------:R-:W1:Y:S01]  /*02f0*/  LDC.64 R8, c[0x0][0x278] ;  /* 0x00009e00ff087b82 */ /* 0x000e620000000a00 */
[----:B------:R-:W-:Y:S01]  /*0300*/  ISETP.NE.U32.AND P0, PT, RZ, UR6, PT ;  /* 0x00000006ff007c0c */ /* 0x000fe2000bf05070 */
[----:B------:R-:W-:Y:S01]  /*0310*/  HFMA2.MMA R136, -RZ, RZ, 0, 5.9604644775390625e-08 ;  /* 0x00000001ff887435 */ /* 0x000fe200000001ff */
[----:B------:R-:W-:Y:S02]  /*0320*/  CS2R R2, SRZ ;  /* 0x0000000000027805 */ /* 0x000fe4000001ff00 */
[----:B------:R-:W-:Y:S02]  /*0330*/  CS2R R6, SRZ ;  /* 0x0000000000067805 */ /* 0x000fe4000001ff00 */
[----:B------:R-:W-:Y:S02]  /*0340*/  ISETP.NE.AND.EX P0, PT, RZ, UR7, PT, P0 ;  /* 0x00000007ff007c0c */ /* 0x000fe4000bf05300 */
[----:B------:R-:W-:Y:S02]  /*0350*/  CS2R R10, SRZ ;  /* 0x00000000000a7805 */ /* 0x000fe4000001ff00 */
[----:B------:R-:W-:-:S02]  /*0360*/  CS2R R12, SRZ ;  /* 0x00000000000c7805 */ /* 0x000fc4000001ff00 */
[----:B------:R-:W-:Y:S02]  /*0370*/  CS2R R14, SRZ ;  /* 0x00000000000e7805 */ /* 0x000fe4000001ff00 */
[----:B------:R-:W-:Y:S02]  /*0380*/  CS2R R16, SRZ ;  /* 0x0000000000107805 */ /* 0x000fe4000001ff00 */
[----:B------:R-:W-:Y:S01]  /*0390*/  CS2R R18, SRZ ;  /* 0x0000000000127805 */ /* 0x000fe2000001ff00 */
[----:B0-----:R-:W-:Y:S01]  /*03a0*/  IMAD.WIDE.U32 R4, R0, 0x20, R4 ;  /* 0x0000002000047825 */ /* 0x001fe200078e0004 */
[----:B------:R-:W-:Y:S02]  /*03b0*/  CS2R R20, SRZ ;  /* 0x0000000000147805 */ /* 0x000fe4000001ff00 */
[----:B------:R-:W-:Y:S02]  /*03c0*/  CS2R R22, SRZ ;  /* 0x0000000000167805 */ /* 0x000fe4000001ff00 */
[----:B------:R-:W-:-:S02]  /*03d0*/  CS2R R104, SRZ ;  /* 0x0000000000687805 */ /* 0x000fc4000001ff00 */
[----:B------:R-:W-:Y:S01]  /*03e0*/  CS2R R118, SRZ ;  /* 0x0000000000767805 */ /* 0x000fe2000001ff00 */
[----:B------:R-:W5:Y:S01]  /*03f0*/  LDG.E.128 R52, desc[UR4][R4.64] ;  /* 0x0000000404347981 */ /* 0x000f62000c1e1d00 */
[----:B-1----:R-:W-:-:S03]  /*0400*/  IMAD.WIDE.U32 R8, R0, 0x20, R8 ;  /* 0x0000002000087825 */ /* 0x002fc600078e0008 */
[----:B------:R-:W5:Y:S01]  /*0410*/  LDG.E.128 R48, desc[UR4][R4.64+0x10] ;  /* 0x0000100404307981 */ /* 0x000f62000c1e1d00 */
[----:B------:R-:W-:Y:S02]  /*0420*/  CS2R R114, SRZ ;  /* 0x0000000000727805 */ /* 0x000fe4000001ff00 */
[----:B------:R-:W-:Y:S02]  /*0430*/  CS2R R122, SRZ ;  /* 0x00000000007a7805 */ /* 0x000fe4000001ff00 */
[----:B------:R-:W-:Y:S01]  /*0440*/  CS2R R120, SRZ ;  /* 0x0000000000787805 */ /* 0x000fe2000001ff00 */
[----:B------:R-:W5:Y:S01]  /*0450*/  LDG.E.128 R44, desc[UR4][R4.64+0x1000] ;  /* 0x00100004042c7981 */ /* 0x000f62000c1e1d00 */
[----:B------:R-:W-:Y:S02]  /*0460*/  CS2R R126, SRZ ;  /* 0x00000000007e7805 */ /* 0x000fe4000001ff00 */
[----:B------:R-:W-:Y:S02]  /*0470*/  CS2R R124, SRZ ;  /* 0x00000000007c7805 */ /* 0x000fe4000001ff00 */
[----:B------:R-:W-:Y:S01]  /*0480*/  CS2R R130, SRZ ;  /* 0x0000000000827805 */ /* 0x000fe2000001ff00 */
[----:B------:R0:W5:Y:S01]  /*0490*/  LDG.E.128 R40, desc[UR4][R4.64+0x1010] ;  /* 0x0010100404287981 */ /* 0x000162000c1e1d00 */
[----:B------:R-:W-:-:S02]  /*04a0*/  CS2R R128, SRZ ;  /* 0x0000000000807805 */ /* 0x000fc4000001ff00 */
[----:B------:R-:W-:Y:S02]  /*04b0*/  CS2R R106, SRZ ;  /* 0x00000000006a7805 */ /* 0x000fe4000001ff00 */
[----:B------:R-:W-:Y:S01]  /*04c0*/  CS2R R108, SRZ ;  /* 0x00000000006c7805 */ /* 0x000fe2000001ff00 */
[----:B------:R-:W5:Y:S01]  /*04d0*/  LDG.E.128 R36, desc[UR4][R8.64] ;  /* 0x0000000408247981 */ /* 0x000f62000c1e1d00 */
[----:B------:R-:W-:Y:S02]  /*04e0*/  CS2R R110, SRZ ;  /* 0x00000000006e7805 */ /* 0x000fe4000001ff00 */
[----:B------:R-:W-:Y:S01]  /*04f0*/  CS2R R112, SRZ ;  /* 0x0000000000707805 */ /* 0x000fe2000001ff00 */
[----:B------:R-:W5:Y:S01]  /*0500*/  LDG.E.128 R32, desc[UR4][R8.64+0x10] ;  /* 0x0000100408207981 */ /* 0x000f62000c1e1d00 */
[----:B0-----:R-:W-:-:S03]  /*0510*/  CS2R R4, SRZ ;  /* 0x0000000000047805 */ /* 0x001fc6000001ff00 */
[----:B------:R-:W5:Y:S04]  /*0520*/  LDG.E.128 R28, desc[UR4][R8.64+0x1000] ;  /* 0x00100004081c7981 */ /* 0x000f68000c1e1d00 */
[----:B------:R0:W5:Y:S02]  /*0530*/  LDG.E.128 R24, desc[UR4][R8.64+0x1010] ;  /* 0x0010100408187981 */ /* 0x000164000c1e1d00 */
[----:B0-----:R-:W-:-:S07]  /*0540*/  CS2R R8, SRZ ;  /* 0x0000000000087805 */ /* 0x001fce000001ff00 */
.L_x_4107:
        /* <DEDUP_REMOVED lines=14> */
[----:B------:R-:W-:Y:S02]  /*0630*/  LEA R144, P1, R135, UR10, 0x5 ;  /* 0x0000000a87907c11 */ /* 0x000fe4000f8228ff */
[C---:B------:R-:W-:Y:S01]  /*0640*/  LEA.HI.X R141, R137.reuse, UR11, RZ, 0x5, P2 ;  /* 0x0000000b898d7c11 */ /* 0x040fe200090f2cff */
[----:B------:R-:W4:Y:S01]  /*0650*/  @P0 LDG.E.U16 R146, desc[UR4][R146.64] ;  /* 0x0000000492920981 */ /* 0x000f22000c1e1500 */
[----:B--2---:R-:W-:-:S03]  /*0660*/  IMAD.WIDE.U32 R84, R137, 0x10, R100 ;  /* 0x0000001089547825 */ /* 0x004fc600078e0064 */
[----:B------:R-:W2:Y:S01]  /*0670*/  LDG.E R150, desc[UR4][R150.64] ;  /* 0x0000000496967981 */ /* 0x000ea2000c1e1900 */
[C---:B------:R-:W-:Y:S01]  /*0680*/  LEA.HI.X R145, R135.reuse, UR11, RZ, 0x5, P1 ;  /* 0x0000000b87917c11 */ /* 0x040fe200088f2cff */
[----:B------:R-:W-:Y:S02]  /*0690*/  IMAD.WIDE.U32 R100, R135, 0x10, R100 ;  /* 0x0000001087647825 */ /* 0x000fe400078e0064 */
[----:B------:R-:W2:Y:S02]  /*06a0*/  LDG.E.128 R88, desc[UR4][R140.64+0x10] ;  /* 0x000010048c587981 */ /* 0x000ea4000c1e1d00 */
[----:B---3--:R-:W-:Y:S02]  /*06b0*/  IMAD.WIDE R142, R132, 0x4, R116 ;  /* 0x00000004848e7825 */ /* 0x008fe400078e0274 */
[----:B------:R-:W3:Y:S01]  /*06c0*/  LDG.E.128 R84, desc[UR4][R84.64] ;  /* 0x0000000454547981 */ /* 0x000ee2000c1e1d00 */
[----:B------:R-:W0:Y:S03]  /*06d0*/  LDC.64 R116, c[0x0][0x2c8] ;  /* 0x0000b200ff747b82 */ /* 0x000e260000000a00 */
[----:B------:R-:W3:Y:S04]  /*06e0*/  LDG.E.128 R80, desc[UR4][R140.64] ;  /* 0x000000048c507981 */ /* 0x000ee8000c1e1d00 */
[----:B------:R-:W3:Y:S04]  /*06f0*/  LDG.E.128 R92, desc[UR4][R144.64] ;  /* 0x00000004905c7981 */ /* 0x000ee8000c1e1d00 */
[----:B------:R1:W3:Y:S04]  /*0700*/  LDG.E R134, desc[UR4][R142.64] ;  /* 0x000000048e867981 */ /* 0x0002e8000c1e1900 */
[----:B------:R-:W3:Y:S04]  /*0710*/  LDG.E.128 R100, desc[UR4][R100.64] ;  /* 0x0000000464647981 */ /* 0x000ee8000c1e1d00 */
[----:B------:R-:W3:Y:S01]  /*0720*/  LDG.E.128 R96, desc[UR4][R144.64+0x10] ;  /* 0x0000100490607981 */ /* 0x000ee2000c1e1d00 */
[----:B0-----:R-:W-:-:S04]  /*0730*/  ISETP.NE.U32.AND P1, PT, R116, RZ, PT ;  /* 0x000000ff7400720c */ /* 0x001fc80003f25070 */
[----:B------:R-:W-:Y:S02]  /*0740*/  ISETP.NE.AND.EX P1, PT, R117, RZ, PT, P1 ;  /* 0x000000ff7500720c */ /* 0x000fe40003f25310 */
[----:B------:R-:W-:-:S11]  /*0750*/  LEA R160, P4, R135, UR12, 0x3 ;  /* 0x0000000c87a07c11 */ /* 0x000fd6000f8818ff */
[----:B------:R-:W-:-:S04]  /*0760*/  @P1 LEA R138, P2, R137, R116, 0x5 ;  /* 0x00000074898a1211 */ /* 0x000fc800078428ff */
[C---:B------:R-:W-:Y:S02]  /*0770*/  @P1 LEA.HI.X R139, R137.reuse, R117, RZ, 0x5, P2 ;  /* 0x00000075898b1211 */ /* 0x040fe400010f2cff */
[----:B------:R-:W-:Y:S02]  /*0780*/  LEA R162, P2, R137, UR12, 0x3 ;  /* 0x0000000c89a27c11 */ /* 0x000fe4000f8418ff */
[----:B------:R-:W-:Y:S01]  /*0790*/  LEA.HI.X R161, R135, UR13, RZ, 0x3, P4 ;  /* 0x0000000d87a17c11 */ /* 0x000fe2000a0f1cff */
[----:B-----5:R-:W5:Y:S01]  /*07a0*/  @P1 LDG.E.128 R56, desc[UR4][R138.64] ;  /* 0x000000048a381981 */ /* 0x020f62000c1e1d00 */
[----:B------:R-:W-:Y:S02]  /*07b0*/  LEA.HI.X R163, R137, UR13, RZ, 0x3, P2 ;  /* 0x0000000d89a37c11 */ /* 0x000fe400090f1cff */
[----:B-1----:R-:W-:Y:S01]  /*07c0*/  SHF.R.U32.HI R142, RZ, 0x7, R133 ;  /* 0x00000007ff8e7819 */ /* 0x002fe20000011685 */
[----:B------:R0:W5:Y:S04]  /*07d0*/  @P1 LDG.E.128 R60, desc[UR4][R138.64+0x10] ;  /* 0x000010048a3c1981 */ /* 0x000168000c1e1d00 */
[----:B------:R-:W5:Y:S04]  /*07e0*/  LDG.E.64 R162, desc[UR4][R162.64] ;  /* 0x00000004a2a27981 */ /* 0x000f68000c1e1b00 */
[----:B------:R-:W5:Y:S01]  /*07f0*/  LDG.E.64 R160, desc[UR4][R160.64] ;  /* 0x00000004a0a07981 */ /* 0x000f62000c1e1b00 */
[----:B------:R-:W-:-:S02]  /*0800*/  @P1 LEA R140, P3, R135, R116, 0x5 ;  /* 0x00000074878c1211 */ /* 0x000fc400078628ff */
[----:B------:R-:W-:Y:S02]  /*0810*/  ISETP.NE.AND P2, PT, RZ, UR8, PT ;  /* 0x00000008ff007c0c */ /* 0x000fe4000bf45270 */
[----:B------:R-:W-:Y:S02]  /*0820*/  SHF.L.U32 R142, R142, 0x2, RZ ;  /* 0x000000028e8e7819 */ /* 0x000fe400000006ff */
[----:B------:R-:W-:Y:S02]  /*0830*/  @P1 LEA.HI.X R141, R135, R117, RZ, 0x5, P3 ;  /* 0x00000075878d1211 */ /* 0x000fe400018f2cff */
[----:B------:R-:W-:Y:S02]  /*0840*/  LOP3.LUT P4, RZ, R136, 0xff, RZ, 0xc0, !PT ;  /* 0x000000ff88ff7812 */ /* 0x000fe4000788c0ff */
[----:B------:R-:W-:Y:S01]  /*0850*/  MOV R136, 0x3f800000 ;  /* 0x3f80000000887802 */ /* 0x000fe20000000f00 */
[----:B------:R-:W5:Y:S01]  /*0860*/  @P1 LDG.E.128 R64, desc[UR4][R140.64] ;  /* 0x000000048c401981 */ /* 0x000f62000c1e1d00 */
[----:B0-----:R-:W-:-:S03]  /*0870*/  IADD3 R139, R142, 0x4, RZ ;  /* 0x000000048e8b7810 */ /* 0x001fc60007ffe0ff */
[----:B------:R0:W5:Y:S01]  /*0880*/  @P1 LDG.E.128 R68, desc[UR4][R140.64+0x10] ;  /* 0x000010048c441981 */ /* 0x000162000c1e1d00 */
[----:B------:R-:W-:Y:S01]  /*0890*/  SEL R138, R139, R142, !P4 ;  /* 0x0000008e8b8a7207 */ /* 0x000fe20006000000 */
[----:B------:R-:W-:Y:S01]  /*08a0*/  UMOV UR6, 0xffffffff ;  /* 0xffffffff00067882 */ /* 0x000fe20000000000 */
[----:B----4-:R-:W-:Y:S02]  /*08b0*/  @P0 SHF.L.U32 R136, R146, 0x10, RZ ;  /* 0x0000001092880819 */ /* 0x010fe400000006ff */
[----:B--2---:R-:W-:-:S05]  /*08c0*/  FSEL R150, R150, RZ, !P2 ;  /* 0x000000ff96967208 */ /* 0x004fca0005000000 */
[C---:B------:R-:W-:Y:S01]  /*08d0*/  FADD.FTZ R146, -R150.reuse, R90 ;  /* 0x0000005a96927221 */ /* 0x040fe20000010100 */
[----:B------:R-:W-:Y:S01]  /*08e0*/  FADD.FTZ R147, -R150, R91 ;  /* 0x0000005b96937221 */ /* 0x000fe20000010100 */
[C---:B---3--:R-:W-:Y:S02]  /*08f0*/  PRMT R144, R84.reuse, 0x7632, R144 ;  /* 0x0000763254907816 */ /* 0x048fe40000000090 */
[----:B------:R-:W-:Y:S02]  /*0900*/  SHF.L.U32 R165, R84, 0x10, RZ ;  /* 0x0000001054a57819 */ /* 0x000fe400000006ff */
[----:B------:R-:W-:Y:S01]  /*0910*/  PRMT R84, R87, 0x7632, R84 ;  /* 0x0000763257547816 */ /* 0x000fe20000000054 */
[C---:B0-----:R-:W-:Y:S01]  /*0920*/  FADD.FTZ R141, -R150.reuse, R81 ;  /* 0x00000051968d7221 */ /* 0x041fe20000010100 */
[C---:B------:R-:W-:Y:S01]  /*0930*/  FADD.FTZ R153, -R150.reuse, R80 ;  /* 0x0000005096997221 */ /* 0x040fe20000010100 */
[C---:B------:R-:W-:Y:S01]  /*0940*/  PRMT R142, R85.reuse, 0x7632, R142 ;  /* 0x00007632558e7816 */ /* 0x040fe2000000008e */
[C---:B------:R-:W-:Y:S01]  /*0950*/  FADD.FTZ R149, -R150.reuse, R92 ;  /* 0x0000005c96957221 */ /* 0x040fe20000010100 */
[----:B------:R-:W-:Y:S01]  /*0960*/  SHF.L.U32 R155, R85, 0x10, RZ ;  /* 0x00000010559b7819 */ /* 0x000fe200000006ff */
[----:B------:R-:W-:Y:S01]  /*0970*/  FADD.FTZ R85, -R150, R95 ;  /* 0x0000005f96557221 */ /* 0x000fe20000010100 */
[----:B------:R-:W-:Y:S01]  /*0980*/  SHF.L.U32 R157, R87, 0x10, RZ ;  /* 0x00000010579d7819 */ /* 0x000fe200000006ff */
[----:B------:R-:W-:Y:S01]  /*0990*/  FMUL.FTZ R146, R134, R146 ;  /* 0x0000009286927220 */ /* 0x000fe20000410000 */
[----:B------:R-:W-:Y:S01]  /*09a0*/  SHF.L.U32 R92, R144, 0x10, RZ ;  /* 0x00000010905c7819 */ /* 0x000fe200000006ff */
[----:B------:R-:W-:Y:S01]  /*09b0*/  FADD.FTZ R148, -R150, R88 ;  /* 0x0000005896947221 */ /* 0x000fe20000010100 */
[----:B------:R-:W-:Y:S01]  /*09c0*/  SHF.L.U32 R84, R84, 0x10, RZ ;  /* 0x0000001054547819 */ /* 0x000fe200000006ff */
[----:B------:R-:W-:Y:S01]  /*09d0*/  FADD.FTZ R87, -R150, R93 ;  /* 0x0000005d96577221 */ /* 0x000fe20000010100 */
[----:B------:R-:W-:Y:S01]  /*09e0*/  SHF.L.U32 R95, R100, 0x10, RZ ;  /* 0x00000010645f7819 */ /* 0x000fe200000006ff */
[C---:B------:R-:W-:Y:S01]  /*09f0*/  FMUL.FTZ R156, R134.reuse, R141 ;  /* 0x0000008d869c7220 */ /* 0x040fe20000410000 */
[----:B------:R-:W-:Y:S01]  /*0a00*/  FMUL.FTZ R152, R134, R147 ;  /* 0x0000009386987220 */ /* 0x000fe20000410000 */
[----:B------:R-:W-:Y:S01]  /*0a10*/  FADD.FTZ R145, -R150, R82 ;  /* 0x0000005296917221 */ /* 0x000fe20000010100 */
[----:B------:R-:W-:Y:S01]  /*0a20*/  PRMT R88, R101, 0x7632, R88 ;  /* 0x0000763265587816 */ /* 0x000fe20000000058 */
[C---:B------:R-:W-:Y:S01]  /*0a30*/  FMUL.FTZ R90, R134.reuse, R153 ;  /* 0x00000099865a7220 */ /* 0x040fe20000410000 */
[----:B------:R-:W-:Y:S01]  /*0a40*/  FMUL.FTZ R93, R134, R149 ;  /* 0x00000095865d7220 */ /* 0x000fe20000410000 */
[----:B------:R-:W-:Y:S01]  /*0a50*/  FADD.FTZ R139, -R150, R94 ;  /* 0x0000005e968b7221 */ /* 0x000fe20000010100 */
[----:B------:R-:W-:Y:S01]  /*0a60*/  FMUL.FTZ R153, R52, R165 ;  /* 0x000000a534997220 */ /* 0x000fe20000410000 */
[----:B------:R-:W-:Y:S01]  /*0a70*/  FADD.FTZ R118, R157, R118 ;  /* 0x000000769d767221 */ /* 0x000fe20000010000 */
        /* <DEDUP_REMOVED lines=8> */
[----:B------:R-:W-:Y:S01]  /*0b00*/  FADD.FTZ R143, -R150, R83 ;  /* 0x00000053968f7221 */ /* 0x000fe20000010100 */
[----:B------:R-:W-:Y:S01]  /*0b10*/  SHF.L.U32 R101, R101, 0x10, RZ ;  /* 0x0000001065657819 */ /* 0x000fe200000006ff */
[----:B------:R-:W-:Y:S01]  /*0b20*/  FMUL.FTZ R154, R134, R145 ;  /* 0x00000091869a7220 */ /* 0x000fe20000410000 */
[----:B------:R-:W-:Y:S01]  /*0b30*/  FADD.FTZ R104, R95, R104 ;  /* 0x000000685f687221 */ /* 0x000fe20000010000 */
[-C--:B------:R-:W-:Y:S01]  /*0b40*/  FFMA.FTZ R112, R93, R95.reuse, R112 ;  /* 0x0000005f5d707223 */ /* 0x080fe20000010070 */
[----:B------:R-:W-:Y:S01]  /*0b50*/  FMUL.FTZ R92, R44, R95 ;  /* 0x0000005f2c5c7220 */ /* 0x000fe20000410000 */
[----:B------:R-:W-:Y:S01]  /*0b60*/  SHF.L.U32 R84, R88, 0x10, RZ ;  /* 0x0000001058547819 */ /* 0x000fe200000006ff */
[----:B------:R-:W-:Y:S01]  /*0b70*/  FADD.FTZ R83, -R150, R97 ;  /* 0x0000006196537221 */ /* 0x000fe20000010100 */
[----:B------:R-:W-:Y:S01]  /*0b80*/  FMUL.FTZ R95, R134, R139 ;  /* 0x0000008b865f7220 */ /* 0x000fe20000410000 */
[----:B------:R-:W-:Y:S01]  /*0b90*/  FADD.FTZ R88, RZ, R153 ;  /* 0x00000099ff587221 */ /* 0x000fe20000010000 */
[----:B------:R-:W-:Y:S01]  /*0ba0*/  FFMA.FTZ R97, R90, R153, RZ ;  /* 0x000000995a617223 */ /* 0x000fe200000100ff */
[----:B------:R-:W-:Y:S01]  /*0bb0*/  SHF.L.U32 R159, R86, 0x10, RZ ;  /* 0x00000010569f7819 */ /* 0x000fe200000006ff */
[----:B------:R-:W-:Y:S01]  /*0bc0*/  FADD.FTZ R126, R155, R126 ;  /* 0x0000007e9b7e7221 */ /* 0x000fe20000010000 */
[----:B------:R-:W-:Y:S01]  /*0bd0*/  SHF.L.U32 R142, R142, 0x10, RZ ;  /* 0x000000108e8e7819 */ /* 0x000fe200000006ff */
[----:B------:R-:W-:Y:S01]  /*0be0*/  FMUL.FTZ R148, R134, R148 ;  /* 0x0000009486947220 */ /* 0x000fe20000410000 */
[-C--:B------:R-:W-:Y:S01]  /*0bf0*/  FFMA.FTZ R127, R154, R155.reuse, R127 ;  /* 0x0000009b9a7f7223 */ /* 0x080fe2000001007f */
[----:B------:R-:W-:Y:S01]  /*0c00*/  FMUL.FTZ R155, R54, R155 ;  /* 0x0000009b369b7220 */ /* 0x000fe20000410000 */
[----:B------:R-:W-:Y:S01]  /*0c10*/  FADD.FTZ R22, R101, R22 ;  /* 0x0000001665167221 */ /* 0x000fe20000010000 */
[-C--:B------:R-:W-:Y:S01]  /*0c20*/  FFMA.FTZ R110, R95, R101.reuse, R110 ;  /* 0x000000655f6e7223 */ /* 0x080fe2000001006e */
[----:B------:R-:W-:Y:S01]  /*0c30*/  FMUL.FTZ R94, R46, R101 ;  /* 0x000000652e5e7220 */ /* 0x000fe20000410000 */
[----:B------:R-:W-:Y:S01]  /*0c40*/  FADD.FTZ R88, R88, R157 ;  /* 0x0000009d58587221 */ /* 0x000fe20000010000 */
[----:B------:R-:W-:Y:S01]  /*0c50*/  FFMA.FTZ R101, R156, R157, R97 ;  /* 0x0000009d9c657223 */ /* 0x000fe20000010061 */
[----:B------:R-:W-:Y:S01]  /*0c60*/  PRMT R140, R86, 0x7632, R140 ;  /* 0x00007632568c7816 */ /* 0x000fe2000000008c */
        /* <DEDUP_REMOVED lines=8> */
[----:B------:R-:W-:Y:S01]  /*0cf0*/  SHF.L.U32 R140, R140, 0x10, RZ ;  /* 0x000000108c8c7819 */ /* 0x000fe200000006ff */
[----:B------:R-:W-:Y:S01]  /*0d00*/  FADD.FTZ R81, -R150, R99 ;  /* 0x0000006396517221 */ /* 0x000fe20000010100 */
[----:B------:R-:W-:Y:S01]  /*0d10*/  FADD.FTZ R88, R88, R159 ;  /* 0x0000009f58587221 */ /* 0x000fe20000010000 */
[----:B------:R-:W-:Y:S01]  /*0d20*/  FADD.FTZ R151, -R150, R89 ;  /* 0x0000005996977221 */ /* 0x000fe20000010100 */
[----:B------:R-:W-:Y:S01]  /*0d30*/  SHF.L.U32 R99, R102, 0x10, RZ ;  /* 0x0000001066637819 */ /* 0x000fe200000006ff */
[----:B------:R-:W-:Y:S01]  /*0d40*/  FFMA.FTZ R101, R158, R159, R101 ;  /* 0x0000009f9e657223 */ /* 0x000fe20000010065 */
[----:B------:R-:W-:Y:S01]  /*0d50*/  FMUL.FTZ R97, R134, R91 ;  /* 0x0000005b86617220 */ /* 0x000fe20000410000 */
        /* <DEDUP_REMOVED lines=12> */
[----:B------:R-:W-:Y:S01]  /*0e20*/  FMUL.FTZ R100, R134, R87 ;  /* 0x0000005786647220 */ /* 0x000fe20000410000 */
[----:B------:R-:W-:Y:S01]  /*0e30*/  FADD.FTZ R88, R89, R144 ;  /* 0x0000009059587221 */ /* 0x000fe20000010000 */
[----:B------:R-:W-:Y:S01]  /*0e40*/  FFMA.FTZ R87, R146, R144, R101 ;  /* 0x0000009092577223 */ /* 0x000fe20000010065 */
[----:B------:R-:W-:-:S02]  /*0e50*/  SHF.L.U32 R86, R86, 0x10, RZ ;  /* 0x0000001056567819 */ /* 0x000fc400000006ff */
[----:B------:R-:W-:Y:S01]  /*0e60*/  FADD.FTZ R89, R88, R149 ;  /* 0x0000009558597221 */ /* 0x000fe20000010000 */
[C---:B------:R-:W-:Y:S01]  /*0e70*/  PRMT R80, R103.reuse, 0x7632, R80 ;  /* 0x0000763267507816 */ /* 0x040fe20000000050 */
[----:B------:R-:W-:Y:S01]  /*0e80*/  FFMA.FTZ R88, R152, R149, R87 ;  /* 0x0000009598587223 */ /* 0x000fe20000010057 */
[----:B------:R-:W-:Y:S01]  /*0e90*/  SHF.L.U32 R103, R103, 0x10, RZ ;  /* 0x0000001067677819 */ /* 0x000fe200000006ff */
[----:B------:R-:W-:Y:S01]  /*0ea0*/  FADD.FTZ R105, R86, R105 ;  /* 0x0000006956697221 */ /* 0x000fe20000010000 */
[----:B------:R-:W-:Y:S01]  /*0eb0*/  PRMT R82, R102, 0x7632, R82 ;  /* 0x0000763266527816 */ /* 0x000fe20000000052 */
[-C--:B------:R-:W-:Y:S01]  /*0ec0*/  FFMA.FTZ R113, R100, R86.reuse, R113 ;  /* 0x0000005664717223 */ /* 0x080fe20000010071 */
        /* <DEDUP_REMOVED lines=9> */
[-C--:B------:R-:W-:Y:S01]  /*0f60*/  FFMA.FTZ R111, R102, R84.reuse, R111 ;  /* 0x00000054666f7223 */ /* 0x080fe2000001006f */
[----:B------:R-:W-:Y:S01]  /*0f70*/  FMUL.FTZ R103, R47, R84 ;  /* 0x000000542f677220 */ /* 0x000fe20000410000 */
[----:B------:R-:W-:Y:S01]  /*0f80*/  FFMA.FTZ R84, R100, R101, R85 ;  /* 0x0000006564547223 */ /* 0x000fe20000010055 */
[----:B------:R-:W-:Y:S01]  /*0f90*/  FADD.FTZ R120, R140, R120 ;  /* 0x000000788c787221 */ /* 0x000fe20000010000 */
[----:B------:R-:W-:Y:S01]  /*0fa0*/  FFMA.FTZ R121, R150, R140, R121 ;  /* 0x0000008c96797223 */ /* 0x000fe20000010079 */
[----:B------:R-:W-:Y:S01]  /*0fb0*/  SHF.L.U32 R82, R82, 0x10, RZ ;  /* 0x0000001052527819 */ /* 0x000fe200000006ff */
[----:B------:R-:W-:Y:S01]  /*0fc0*/  FADD.FTZ R86, R87, R94 ;  /* 0x0000005e57567221 */ /* 0x000fe20000010000 */
[----:B------:R-:W-:Y:S01]  /*0fd0*/  FMUL.FTZ R140, R134, R83 ;  /* 0x00000053868c7220 */ /* 0x000fe20000410000 */
[----:B------:R-:W-:-:S02]  /*0fe0*/  FFMA.FTZ R83, R95, R94, R84 ;  /* 0x0000005e5f537223 */ /* 0x000fc40000010054 */
        /* <DEDUP_REMOVED lines=17> */
[----:B------:R-:W-:Y:S02]  /*1100*/  SHF.R.U32.HI R81, RZ, 0x5, R133 ;  /* 0x00000005ff517819 */ /* 0x000fe40000011685 */
[----:B------:R-:W-:Y:S01]  /*1110*/  FFMA.FTZ R83, R99, R98, R80 ;  /* 0x0000006263537223 */ /* 0x000fe20000010050 */
[----:B------:R-:W-:Y:S01]  /*1120*/  FADD.FTZ R130, R165, R130 ;  /* 0x00000082a5827221 */ /* 0x000fe20000010000 */
[----:B------:R-:W-:Y:S01]  /*1130*/  FFMA.FTZ R131, R90, R165, R131 ;  /* 0x000000a55a837223 */ /* 0x000fe20000010083 */
[----:B------:R-:W-:Y:S01]  /*1140*/  LOP3.LUT R81, R81, 0x3, RZ, 0xc0, !PT ;  /* 0x0000000351517812 */ /* 0x000fe200078ec0ff */
        /* <DEDUP_REMOVED lines=21> */
.L_x_4118:
[----:B------:R-:W3:Y:S01]  /*12a0*/  S2R R82, SR_CgaCtaId ;  /* 0x0000000000527919 */ /* 0x000ee20000008800 */
[----:B------:R-:W-:Y:S01]  /*12b0*/  LOP3.LUT P1, RZ, R133, 0x1f, RZ, 0xc0, !PT ;  /* 0x0000001f85ff7812 */ /* 0x000fe2000782c0ff */
[----:B0-2---:R-:W-:Y:S01]  /*12c0*/  FADD.FTZ R89, R89, R80 ;  /* 0x0000005059597221 */ /* 0x005fe20000010000 */
[----:B------:R-:W-:Y:S01]  /*12d0*/  MOV R85, 0x400 ;  /* 0x0000040000557802 */ /* 0x000fe20000000f00 */
[----:B-1----:R-:W-:Y:S01]  /*12e0*/  FADD.FTZ R88, R88, R83 ;  /* 0x0000005358587221 */ /* 0x002fe20000010000 */
[----:B------:R-:W-:Y:S05]  /*12f0*/  WARPSYNC.ALL ;  /* 0x0000000000007948 */ /* 0x000fea0003800000 */
[----:B------:R-:W-:-:S02]  /*1300*/  SHF.L.U32 R91, R137, 0x4, RZ ;  /* 0x00000004895b7819 */ /* 0x000fc400000006ff */
[----:B------:R-:W-:Y:S02]  /*1310*/  SHF.R.U32.HI R143, RZ, 0x1c, R137 ;  /* 0x0000001cff8f7819 */ /* 0x000fe40000011689 */
[----:B------:R-:W-:Y:S02]  /*1320*/  @!P1 IADD3 R80, R81, R138, RZ ;  /* 0x0000008a51509210 */ /* 0x000fe40007ffe0ff */
[----:B---3--:R-:W-:-:S04]  /*1330*/  LEA R85, R82, R85, 0x18 ;  /* 0x0000005552557211 */ /* 0x008fc800078ec0ff */
[----:B------:R-:W-:-:S05]  /*1340*/  @!P1 LEA R151, R80, R85, 0x3 ;  /* 0x0000005550979211 */ /* 0x000fca00078e18ff */
[----:B------:R-:W-:Y:S01]  /*1350*/  @!P1 STS.64 [R151+0x2000], R88 ;  /* 0x0020005897009388 */ /* 0x000fe20000000a00 */
[----:B------:R-:W-:Y:S01]  /*1360*/  BAR.SYNC.DEFER_BLOCKING 0x0 ;  /* 0x0000000000007b1d */ /* 0x000fe20000010000 */
[----:B------:R-:W-:-:S04]  /*1370*/  IADD3 R80, P1, R91, UR16, RZ ;  /* 0x000000105b507c10 */ /* 0x000fc8000ff3e0ff */
[----:B------:R-:W-:-:S06]  /*1380*/  IADD3.X R81, R143, UR17, RZ, P1, !PT ;  /* 0x000000118f517c10 */ /* 0x000fcc0008ffe4ff */
[----:B------:R-:W2:Y:S01]  /*1390*/  LDG.E.128 R80, desc[UR4][R80.64] ;  /* 0x0000000450507981 */ /* 0x000ea2000c1e1d00 */
[----:B------:R-:W-:Y:S02]  /*13a0*/  LEA R138, R138, R85, 0x3 ;  /* 0x000000558a8a7211 */ /* 0x000fe400078e18ff */
[----:B------:R-:W-:Y:S02]  /*13b0*/  ISETP.NE.U32.AND P1, PT, R116, RZ, PT ;  /* 0x000000ff7400720c */ /* 0x000fe40003f25070 */
[----:B------:R-:W-:Y:S01]  /*13c0*/  ISETP.NE.U32.AND P3, PT, RZ, UR18, PT ;  /* 0x00000012ff007c0c */ /* 0x000fe2000bf65070 */
[----:B------:R-:W0:Y:S01]  /*13d0*/  LDS.128 R84, [R138+0x2000] ;  /* 0x002000008a547984 */ /* 0x000e220000000c00 */
[----:B------:R-:W-:Y:S02]  /*13e0*/  ISETP.NE.AND.EX P1, PT, R117, RZ, PT, P1 ;  /* 0x000000ff7500720c */ /* 0x000fe40003f25310 */
[----:B------:R-:W-:Y:S01]  /*13f0*/  ISETP.NE.AND.EX P3, PT, RZ, UR19, PT, P3 ;  /* 0x00000013ff007c0c */ /* 0x000fe2000bf65330 */
        /* <DEDUP_REMOVED lines=12> */
[----:B------:R-:W-:-:S03]  /*14c0*/  ISETP.NE.U32.AND P2, PT, RZ, UR18, PT ;  /* 0x00000012ff007c0c */ /* 0x000fc6000bf45070 */
[-CC-:B------:R-:W-:Y:S01]  /*14d0*/  FFMA.FTZ R150, R150, R116.reuse, R151.reuse ;  /* 0x0000007496967223 */ /* 0x180fe20000010097 */
[----:B------:R-:W-:Y:S01]  /*14e0*/  ISETP.NE.AND.EX P2, PT, RZ, UR19, PT, P2 ;  /* 0x00000013ff007c0c */ /* 0x000fe2000bf45320 */
[-CC-:B------:R-:W-:Y:S01]  /*14f0*/  FFMA.FTZ R90, R90, R116.reuse, R151.reuse ;  /* 0x000000745a5a7223 */ /* 0x180fe20000010097 */
[-CC-:B------:R-:W-:Y:S01]  /*1500*/  FFMA.FTZ R156, R156, R116.reuse, R151.reuse ;  /* 0x000000749c9c7223 */ /* 0x180fe20000010097 */
[-CC-:B------:R-:W-:Y:S01]  /*1510*/  FFMA.FTZ R154, R154, R116.reuse, R151.reuse ;  /* 0x000000749a9a7223 */ /* 0x180fe20000010097 */
[-CC-:B------:R-:W-:Y:S01]  /*1520*/  FFMA.FTZ R158, R158, R116.reuse, R151.reuse ;  /* 0x000000749e9e7223 */ /* 0x180fe20000010097 */
[-CC-:B------:R-:W-:Y:S01]  /*1530*/  FFMA.FTZ R148, R148, R116.reuse, R151.reuse ;  /* 0x0000007494947223 */ /* 0x180fe20000010097 */
[----:B------:R-:W-:Y:S01]  /*1540*/  FADD.FTZ R117, R153, -R90 ;  /* 0x8000005a99757221 */ /* 0x000fe20000010000 */
[----:B------:R-:W-:Y:S01]  /*1550*/  FADD.FTZ R157, R157, -R156 ;  /* 0x8000009c9d9d7221 */ /* 0x000fe20000010000 */
[----:B------:R-:W-:Y:S01]  /*1560*/  FADD.FTZ R153, R155, -R154 ;  /* 0x8000009a9b997221 */ /* 0x000fe20000010000 */
[----:B------:R-:W-:Y:S01]  /*1570*/  FADD.FTZ R159, R159, -R158 ;  /* 0x8000009e9f9f7221 */ /* 0x000fe20000010000 */
[----:B------:R-:W-:Y:S01]  /*1580*/  FADD.FTZ R145, R145, -R148 ;  /* 0x8000009491917221 */ /* 0x000fe20000010000 */
[-CC-:B------:R-:W-:Y:S01]  /*1590*/  FFMA.FTZ R152, R152, R116.reuse, R151.reuse ;  /* 0x0000007498987223 */ /* 0x180fe20000010097 */
[C---:B------:R-:W-:Y:S01]  /*15a0*/  FMUL.FTZ R117, R134.reuse, R117 ;  /* 0x0000007586757220 */ /* 0x040fe20000410000 */
[C---:B------:R-:W-:Y:S01]  /*15b0*/  @P2 LEA R88, P5, R137.reuse, UR18, 0x5 ;  /* 0x0000001289582c11 */ /* 0x040fe2000f8a28ff */
[C---:B------:R-:W-:Y:S01]  /*15c0*/  FMUL.FTZ R138, R134.reuse, R157 ;  /* 0x0000009d868a7220 */ /* 0x040fe20000410000 */
[C---:B------:R-:W-:Y:S01]  /*15d0*/  FMUL.FTZ R153, R134.reuse, R153 ;  /* 0x0000009986997220 */ /* 0x040fe20000410000 */
[----:B------:R-:W-:Y:S01]  /*15e0*/  FMUL.FTZ R90, R134, R159 ;  /* 0x0000009f865a7220 */ /* 0x000fe20000410000 */
[----:B------:R-:W-:Y:S01]  /*15f0*/  @P2 LEA.HI.X R89, R137, UR19, RZ, 0x5, P5 ;  /* 0x0000001389592c11 */ /* 0x000fe2000a8f2cff */
[----:B------:R-:W-:Y:S01]  /*1600*/  FADD.FTZ R137, R147, -R150 ;  /* 0x8000009693897221 */ /* 0x000fe20000010000 */
[----:B------:R-:W-:Y:S01]  /*1610*/  FFMA.FTZ R147, R146, R116, R151 ;  /* 0x0000007492937223 */ /* 0x000fe20000010097 */
[----:B------:R-:W-:Y:S01]  /*1620*/  FADD.FTZ R149, R149, -R152 ;  /* 0x8000009895957221 */ /* 0x000fe20000010000 */
[----:B-----5:R-:W-:Y:S01]  /*1630*/  @P1 FADD.FTZ R117, R56, R117 ;  /* 0x0000007538751221 */ /* 0x020fe20000010000 */
[----:B------:R-:W-:Y:S01]  /*1640*/  FMUL.FTZ R148, R134, R137 ;  /* 0x0000008986947220 */ /* 0x000fe20000410000 */
[----:B------:R-:W-:Y:S01]  /*1650*/  MOV R137, R162 ;  /* 0x000000a200897202 */ /* 0x000fe20000000f00 */
[----:B------:R-:W-:Y:S01]  /*1660*/  FADD.FTZ R155, R144, -R147 ;  /* 0x80000093909b7221 */ /* 0x000fe20000010000 */
[----:B------:R-:W-:Y:S01]  /*1670*/  @P1 FADD.FTZ R138, R57, R138 ;  /* 0x0000008a398a1221 */ /* 0x000fe20000010000 */
[----:B------:R-:W-:Y:S01]  /*1680*/  @P1 FADD.FTZ R153, R58, R153 ;  /* 0x000000993a991221 */ /* 0x000fe20000010000 */
[----:B------:R-:W-:Y:S01]  /*1690*/  LOP3.LUT P6, RZ, R137, 0xff, RZ, 0xc0, !PT ;  /* 0x000000ff89ff7812 */ /* 0x000fe200078cc0ff */
[----:B------:R-:W-:Y:S01]  /*16a0*/  @P1 FADD.FTZ R90, R59, R90 ;  /* 0x0000005a3b5a1221 */ /* 0x000fe20000010000 */
[----:B------:R-:W-:Y:S01]  /*16b0*/  LOP3.LUT P5, RZ, R162, 0xff00, RZ, 0xc0, !PT ;  /* 0x0000ff00a2ff7812 */ /* 0x000fe200078ac0ff */
[C---:B------:R-:W-:Y:S01]  /*16c0*/  FMUL.FTZ R147, R134.reuse, R145 ;  /* 0x0000009186937220 */ /* 0x040fe20000410000 */
[C---:B------:R-:W-:Y:S01]  /*16d0*/  FMUL.FTZ R145, R134.reuse, R155 ;  /* 0x0000009b86917220 */ /* 0x040fe20000410000 */
[----:B------:R-:W-:Y:S01]  /*16e0*/  FMUL.FTZ R144, R134, R149 ;  /* 0x0000009586907220 */ /* 0x000fe20000410000 */
[----:B------:R-:W-:Y:S01]  /*16f0*/  SEL R84, R117, R72, P3 ;  /* 0x0000004875547207 */ /* 0x000fe20001800000 */
        /* <DEDUP_REMOVED lines=9> */
[----:B------:R-:W-:Y:S01]  /*1790*/  HFMA2.MMA R117, -RZ, RZ, 0, 0 ;  /* 0x00000000ff757435 */ /* 0x000fe200000001ff */
[----:B------:R0:W-:Y:S01]  /*17a0*/  @P2 STG.E.128 desc[UR4][R88.64], R84 ;  /* 0x0000005458002986 */ /* 0x0001e2000c101d04 */
[----:B------:R-:W-:Y:S01]  /*17b0*/  FMUL.FTZ R149, R137, UR15 ;  /* 0x0000000f89957c20 */ /* 0x000fe20008410000 */
[----:B------:R-:W-:Y:S01]  /*17c0*/  FMUL.FTZ R146, R146, UR15 ;  /* 0x0000000f92927c20 */ /* 0x000fe20008410000 */
[-C--:B------:R-:W-:Y:S01]  /*17d0*/  FMUL.FTZ R153, R153, R136.reuse ;  /* 0x0000008899997220 */ /* 0x080fe20000410000 */
[----:B------:R-:W-:Y:S01]  /*17e0*/  FMUL.FTZ R90, R90, R136 ;  /* 0x000000885a5a7220 */ /* 0x000fe20000410000 */
[----:B------:R-:W-:-:S02]  /*17f0*/  FMUL.FTZ R138, R36, R149 ;  /* 0x00000095248a7220 */ /* 0x000fc40000410000 */
[----:B------:R-:W-:Y:S01]  /*1800*/  FMUL.FTZ R153, R153, UR15 ;  /* 0x0000000f99997c20 */ /* 0x000fe20008410000 */
[----:B------:R-:W-:Y:S01]  /*1810*/  FMUL.FTZ R90, R90, UR15 ;  /* 0x0000000f5a5a7c20 */ /* 0x000fe20008410000 */
[----:B0-----:R-:W-:Y:S02]  /*1820*/  SEL R84, R147, R76, P3 ;  /* 0x0000004c93547207 */ /* 0x001fe40001800000 */
[C---:B------:R-:W-:Y:S01]  /*1830*/  SEL R85, R148.reuse, R77, P3 ;  /* 0x0000004d94557207 */ /* 0x040fe20001800000 */
[----:B------:R-:W-:Y:S01]  /*1840*/  FMUL.FTZ R148, R148, R136 ;  /* 0x0000008894947220 */ /* 0x000fe20000410000 */
[C---:B------:R-:W-:Y:S01]  /*1850*/  SEL R86, R145.reuse, R78, P3 ;  /* 0x0000004e91567207 */ /* 0x040fe20001800000 */
[-C--:B------:R-:W-:Y:S01]  /*1860*/  FMUL.FTZ R145, R145, R136.reuse ;  /* 0x0000008891917220 */ /* 0x080fe20000410000 */
[----:B------:R-:W-:Y:S01]  /*1870*/  SEL R87, R144, R79, P3 ;  /* 0x0000004f90577207 */ /* 0x000fe20001800000 */
[----:B------:R-:W-:Y:S01]  /*1880*/  FMUL.FTZ R148, R148, UR15 ;  /* 0x0000000f94947c20 */ /* 0x000fe20008410000 */
[----:B------:R-:W-:Y:S01]  /*1890*/  FMUL.FTZ R144, R144, R136 ;  /* 0x0000008890907220 */ /* 0x000fe20000410000 */
[----:B------:R-:W-:-:S02]  /*18a0*/  FMUL.FTZ R152, R145, UR15 ;  /* 0x0000000f91987c20 */ /* 0x000fc40008410000 */
[----:B------:R0:W-:Y:S01]  /*18b0*/  @P2 STG.E.128 desc[UR4][R88.64+0x10], R84 ;  /* 0x0000105458002986 */ /* 0x0001e2000c101d04 */
[----:B------:R-:W-:Y:S01]  /*18c0*/  FMUL.FTZ R144, R144, UR15 ;  /* 0x0000000f90907c20 */ /* 0x000fe20008410000 */
[----:B0-----:R-:W-:Y:S01]  /*18d0*/  FMUL.FTZ R87, R37, R146 ;  /* 0x0000009225577220 */ /* 0x001fe20000410000 */
[----:B------:R-:W-:Y:S01]  /*18e0*/  FSEL R88, R138, RZ, P6 ;  /* 0x000000ff8a587208 */ /* 0x000fe20003000000 */
[----:B------:R-:W-:Y:S01]  /*18f0*/  FMUL.FTZ R89, R38, R153 ;  /* 0x0000009926597220 */ /* 0x000fe20000410000 */
[----:B------:R-:W-:Y:S01]  /*1900*/  MOV R138, RZ ;  /* 0x000000ff008a7202 */ /* 0x000fe20000000f00 */
[----:B------:R-:W-:Y:S01]  /*1910*/  FMUL.FTZ R86, R39, R90 ;  /* 0x0000005a27567220 */ /* 0x000fe20000410000 */
[----:B------:R-:W-:-:S04]  /*1920*/  FSEL R87, R87, RZ, P5 ;  /* 0x000000ff57577208 */ /* 0x000fc80002800000 */
[----:B------:R-:W-:Y:S01]  /*1930*/  F2FP.BF16.F32.PACK_AB R88, R87, R88 ;  /* 0x000000585758723e */ /* 0x000fe200000010ff */
[----:B------:R-:W-:Y:S01]  /*1940*/  FMUL.FTZ R87, R35, R144 ;  /* 0x0000009023577220 */ /* 0x000fe20000410000 */
[C---:B--2---:R-:W-:Y:S02]  /*1950*/  @P6 SHF.L.U32 R137, R80.reuse, 0x10, RZ ;  /* 0x0000001050896819 */ /* 0x044fe400000006ff */
[----:B------:R-:W-:-:S03]  /*1960*/  @P5 PRMT R80, R80, 0x7632, R80 ;  /* 0x0000763250505816 */ /* 0x000fc60000000050 */
[----:B------:R-:W-:Y:S01]  /*1970*/  @P6 FMUL.FTZ R117, R149, R137 ;  /* 0x0000008995756220 */ /* 0x000fe20000410000 */
[----:B------:R-:W-:Y:S01]  /*1980*/  @P5 SHF.L.U32 R80, R80, 0x10, RZ ;  /* 0x0000001050505819 */ /* 0x000fe200000006ff */
[----:B------:R-:W-:Y:S01]  /*1990*/  HFMA2.MMA R137, -RZ, RZ, 0, 0 ;  /* 0x00000000ff897435 */ /* 0x000fe200000001ff */
[----:B------:R-:W-:Y:S02]  /*19a0*/  LOP3.LUT P6, RZ, R162, 0xff0000, RZ, 0xc0, !PT ;  /* 0x00ff0000a2ff7812 */ /* 0x000fe400078cc0ff */
[----:B------:R-:W-:Y:S01]  /*19b0*/  SHF.R.U32.HI R149, RZ, 0x1c, R135 ;  /* 0x0000001cff957819 */ /* 0x000fe20000011687 */
[----:B------:R-:W-:Y:S01]  /*19c0*/  @P5 FMUL.FTZ R138, R146, R80 ;  /* 0x00000050928a5220 */ /* 0x000fe20000410000 */
[----:B------:R-:W-:Y:S02]  /*19d0*/  LOP3.LUT P5, RZ, R162, 0xff000000, RZ, 0xc0, !PT ;  /* 0xff000000a2ff7812 */ /* 0x000fe400078ac0ff */
[----:B------:R-:W-:Y:S02]  /*19e0*/  FSEL R89, R89, RZ, P6 ;  /* 0x000000ff59597208 */ /* 0x000fe40003000000 */
[----:B------:R-:W-:-:S02]  /*19f0*/  MOV R146, RZ ;  /* 0x000000ff00927202 */ /* 0x000fc40000000f00 */
[----:B------:R-:W-:-:S03]  /*1a00*/  FSEL R86, R86, RZ, P5 ;  /* 0x000000ff56567208 */ /* 0x000fc60002800000 */
[C---:B------:R-:W-:Y:S02]  /*1a10*/  @P6 SHF.L.U32 R80, R81.reuse, 0x10, RZ ;  /* 0x0000001051506819 */ /* 0x040fe400000006ff */
[----:B------:R-:W-:Y:S01]  /*1a20*/  F2FP.BF16.F32.PACK_AB R89, R86, R89 ;  /* 0x000000595659723e */ /* 0x000fe200000010ff */
[----:B------:R-:W-:Y:S01]  /*1a30*/  FMUL.FTZ R86, R34, R152 ;  /* 0x0000009822567220 */ /* 0x000fe20000410000 */
[----:B------:R-:W-:Y:S01]  /*1a40*/  @P5 PRMT R81, R81, 0x7632, R81 ;  /* 0x0000763251515816 */ /* 0x000fe20000000051 */
[----:B------:R-:W-:Y:S01]  /*1a50*/  @P6 FMUL.FTZ R137, R153, R80 ;  /* 0x0000005099896220 */ /* 0x000fe20000410000 */
[----:B------:R-:W-:Y:S01]  /*1a60*/  LOP3.LUT P6, RZ, R163, 0xff, RZ, 0xc0, !PT ;  /* 0x000000ffa3ff7812 */ /* 0x000fe200078cc0ff */
[----:B------:R-:W-:Y:S01]  /*1a70*/  FMUL.FTZ R80, R147, R136 ;  /* 0x0000008893507220 */ /* 0x000fe20000410000 */
[----:B------:R-:W-:Y:S01]  /*1a80*/  @P5 SHF.L.U32 R81, R81, 0x10, RZ ;  /* 0x0000001051515819 */ /* 0x000fe200000006ff */
[----:B------:R-:W-:-:S04]  /*1a90*/  HFMA2.MMA R147, -RZ, RZ, 0, 0 ;  /* 0x00000000ff937435 */ /* 0x000fc800000001ff */
[----:B------:R-:W-:Y:S01]  /*1aa0*/  @P5 FMUL.FTZ R146, R90, R81 ;  /* 0x000000515a925220 */ /* 0x000fe20000410000 */
[----:B------:R-:W-:Y:S01]  /*1ab0*/  LOP3.LUT P5, RZ, R163, 0xff00, RZ, 0xc0, !PT ;  /* 0x0000ff00a3ff7812 */ /* 0x000fe200078ac0ff */
[----:B------:R-:W-:-:S04]  /*1ac0*/  FMUL.FTZ R90, R80, UR15 ;  /* 0x0000000f505a7c20 */ /* 0x000fc80008410000 */
[----:B------:R-:W-:-:S05]  /*1ad0*/  @P6 SHF.L.U32 R81, R82, 0x10, RZ ;  /* 0x0000001052516819 */ /* 0x000fca00000006ff */
[----:B------:R-:W-:Y:S01]  /*1ae0*/  @P6 FMUL.FTZ R147, R90, R81 ;  /* 0x000000515a936220 */ /* 0x000fe20000410000 */
[----:B------:R-:W-:Y:S01]  /*1af0*/  FMUL.FTZ R90, R32, R90 ;  /* 0x0000005a205a7220 */ /* 0x000fe20000410000 */
[----:B------:R-:W-:Y:S01]  /*1b00*/  FMUL.FTZ R81, R33, R148 ;  /* 0x0000009421517220 */ /* 0x000fe20000410000 */
[----:B------:R-:W-:-:S03]  /*1b10*/  @P5 PRMT R82, R82, 0x7632, R82 ;  /* 0x0000763252525816 */ /* 0x000fc60000000052 */
[----:B------:R-:W-:Y:S02]  /*1b20*/  FSEL R90, R90, RZ, P6 ;  /* 0x000000ff5a5a7208 */ /* 0x000fe40003000000 */
[----:B------:R-:W-:Y:S01]  /*1b30*/  @P5 SHF.L.U32 R80, R82, 0x10, RZ ;  /* 0x0000001052505819 */ /* 0x000fe200000006ff */
[----:B------:R-:W-:-:S04]  /*1b40*/  IMAD.MOV.U32 R82, RZ, RZ, RZ ;  /* 0x000000ffff527224 */ /* 0x000fc800078e00ff */
[----:B------:R-:W-:Y:S01]  /*1b50*/  @P5 FMUL.FTZ R82, R148, R80 ;  /* 0x0000005094525220 */ /* 0x000fe20000410000 */
[----:B------:R-:W-:Y:S02]  /*1b60*/  SHF.L.U32 R148, R135, 0x4, RZ ;  /* 0x0000000487947819 */ /* 0x000fe400000006ff */
[----:B------:R-:W-:Y:S02]  /*1b70*/  IADD3 R80, P6, R91, UR20, RZ ;  /* 0x000000145b507c10 */ /* 0x000fe4000ffde0ff */
[----:B------:R-:W-:Y:S02]  /*1b80*/  FSEL R91, R81, RZ, P5 ;  /* 0x000000ff515b7208 */ /* 0x000fe40002800000 */
[----:B------:R-:W-:Y:S02]  /*1b90*/  IADD3 R84, P5, R148, UR16, RZ ;  /* 0x0000001094547c10 */ /* 0x000fe4000ffbe0ff */
[----:B------:R-:W-:Y:S02]  /*1ba0*/  IADD3.X R81, R143, UR21, RZ, P6, !PT ;  /* 0x000000158f517c10 */ /* 0x000fe4000b7fe4ff */
[----:B------:R-:W-:-:S02]  /*1bb0*/  IADD3.X R85, R149, UR17, RZ, P5, !PT ;  /* 0x0000001195557c10 */ /* 0x000fc4000affe4ff */
[C---:B------:R-:W-:Y:S02]  /*1bc0*/  LOP3.LUT P6, RZ, R163.reuse, 0xff0000, RZ, 0xc0, !PT ;  /* 0x00ff0000a3ff7812 */ /* 0x040fe400078cc0ff */
[----:B------:R-:W-:Y:S02]  /*1bd0*/  LOP3.LUT P5, RZ, R163, 0xff000000, RZ, 0xc0, !PT ;  /* 0xff000000a3ff7812 */ /* 0x000fe400078ac0ff */
[----:B------:R-:W-:Y:S02]  /*1be0*/  FSEL R86, R86, RZ, P6 ;  /* 0x000000ff56567208 */ /* 0x000fe40003000000 */
[----:B------:R-:W-:Y:S02]  /*1bf0*/  FSEL R87, R87, RZ, P5 ;  /* 0x000000ff57577208 */ /* 0x000fe40002800000 */
[----:B------:R-:W-:Y:S02]  /*1c00*/  F2FP.BF16.F32.PACK_AB R90, R91, R90 ;  /* 0x0000005a5b5a723e */ /* 0x000fe400000010ff */
[----:B------:R-:W-:-:S05]  /*1c10*/  F2FP.BF16.F32.PACK_AB R91, R87, R86 ;  /* 0x00000056575b723e */ /* 0x000fca00000010ff */
[----:B------:R0:W-:Y:S04]  /*1c20*/  STG.E.128 desc[UR4][R80.64], R88 ;  /* 0x0000005850007986 */ /* 0x0001e8000c101d04 */
[----:B------:R-:W2:Y:S01]  /*1c30*/  LDG.E.128 R84, desc[UR4][R84.64] ;  /* 0x0000000454547981 */ /* 0x000ea2000c1e1d00 */
[----:B------:R-:W-:Y:S01]  /*1c40*/  @P6 SHF.L.U32 R145, R83, 0x10, RZ ;  /* 0x0000001053916819 */ /* 0x000fe200000006ff */
[-C--:B------:R-:W-:Y:S01]  /*1c50*/  FFMA.FTZ R93, R93, R116.reuse, R151 ;  /* 0x000000745d5d7223 */ /* 0x080fe20000010097 */
[----:B------:R-:W-:Y:S01]  /*1c60*/  @P5 PRMT R83, R83, 0x7632, R83 ;  /* 0x0000763253535816 */ /* 0x000fe20000000053 */
[-CC-:B------:R-:W-:Y:S01]  /*1c70*/  FFMA.FTZ R100, R100, R116.reuse, R151.reuse ;  /* 0x0000007464647223 */ /* 0x180fe20000010097 */
[-CC-:B------:R-:W-:Y:S01]  /*1c80*/  FFMA.FTZ R95, R95, R116.reuse, R151.reuse ;  /* 0x000000745f5f7223 */ /* 0x180fe20000010097 */
[-CC-:B------:R-:W-:Y:S01]  /*1c90*/  FFMA.FTZ R102, R102, R116.reuse, R151.reuse ;  /* 0x0000007466667223 */ /* 0x180fe20000010097 */
[-CC-:B------:R-:W-:Y:S01]  /*1ca0*/  FFMA.FTZ R97, R97, R116.reuse, R151.reuse ;  /* 0x0000007461617223 */ /* 0x180fe20000010097 */
[-CC-:B------:R-:W-:Y:S01]  /*1cb0*/  FFMA.FTZ R140, R140, R116.reuse, R151.reuse ;  /* 0x000000748c8c7223 */ /* 0x180fe20000010097 */
[-CC-:B------:R-:W-:Y:S01]  /*1cc0*/  FFMA.FTZ R99, R99, R116.reuse, R151.reuse ;  /* 0x0000007463637223 */ /* 0x180fe20000010097 */
[----:B------:R-:W-:Y:S01]  /*1cd0*/  FFMA.FTZ R116, R142, R116, R151 ;  /* 0x000000748e747223 */ /* 0x000fe20000010097 */
[----:B------:R-:W-:Y:S01]  /*1ce0*/  @P5 SHF.L.U32 R83, R83, 0x10, RZ ;  /* 0x0000001053535819 */ /* 0x000fe200000006ff */
[----:B------:R-:W-:Y:S01]  /*1cf0*/  FADD.FTZ R93, R92, -R93 ;  /* 0x8000005d5c5d7221 */ /* 0x000fe20000010000 */
[----:B------:R-:W-:Y:S01]  /*1d00*/  FADD.FTZ R101, R101, -R100 ;  /* 0x8000006465657221 */ /* 0x000fe20000010000 */
[----:B------:R-:W-:Y:S01]  /*1d10*/  FADD.FTZ R95, R94, -R95 ;  /* 0x8000005f5e5f7221 */ /* 0x000fe20000010000 */
[----:B------:R-:W-:Y:S01]  /*1d20*/  FADD.FTZ R103, R103, -R102 ;  /* 0x8000006667677221 */ /* 0x000fe20000010000 */
[----:B------:R-:W-:Y:S01]  /*1d30*/  FADD.FTZ R97, R96, -R97 ;  /* 0x8000006160617221 */ /* 0x000fe20000010000 */
[----:B------:R-:W-:Y:S01]  /*1d40*/  FADD.FTZ R139, R139, -R140 ;  /* 0x8000008c8b8b7221 */ /* 0x000fe20000010000 */
[----:B------:R-:W-:Y:S01]  /*1d50*/  FADD.FTZ R99, R98, -R99 ;  /* 0x8000006362637221 */ /* 0x000fe20000010000 */
[----:B0-----:R-:W-:Y:S01]  /*1d60*/  CS2R R90, SRZ ;  /* 0x00000000005a7805 */ /* 0x001fe2000001ff00 */
[----:B------:R-:W-:Y:S01]  /*1d70*/  FADD.FTZ R141, R141, -R116 ;  /* 0x800000748d8d7221 */ /* 0x000fe20000010000 */
[----:B------:R-:W-:Y:S01]  /*1d80*/  @P5 FMUL.FTZ R90, R144, R83 ;  /* 0x00000053905a5220 */ /* 0x000fe20000410000 */
        /* <DEDUP_REMOVED lines=10> */
[----:B------:R-:W-:Y:S01]  /*1e30*/  MOV R143, RZ ;  /* 0x000000ff008f7202 */ /* 0x000fe20000000f00 */
[----:B------:R-:W-:Y:S01]  /*1e40*/  @P6 FMUL.FTZ R143, R152, R145 ;  /* 0x00000091988f6220 */ /* 0x000fe20000410000 */
        /* <DEDUP_REMOVED lines=9> */
[----:B------:R-:W-:Y:S01]  /*1ee0*/  LOP3.LUT P1, RZ, R161, 0xff, RZ, 0xc0, !PT ;  /* 0x000000ffa1ff7812 */ /* 0x000fe2000782c0ff */
[----:B------:R-:W-:Y:S01]  /*1ef0*/  FADD.FTZ R13, R82, R13 ;  /* 0x0000000d520d7221 */ /* 0x000fe20000010000 */
[----:B------:R-:W-:Y:S01]  /*1f00*/  @P2 LEA R80, P5, R135, UR18, 0x5 ;  /* 0x0000001287502c11 */ /* 0x000fe2000f8a28ff */
[----:B------:R-:W-:Y:S01]  /*1f10*/  FADD.FTZ R11, R90, R11 ;  /* 0x0000000b5a0b7221 */ /* 0x000fe20000010000 */
[C---:B------:R-:W-:Y:S01]  /*1f20*/  SEL R72, R83.reuse, R72, P3 ;  /* 0x0000004853487207 */ /* 0x040fe20001800000 */
[-C--:B------:R-:W-:Y:S01]  /*1f30*/  FMUL.FTZ R83, R83, R136.reuse ;  /* 0x0000008853537220 */ /* 0x080fe20000410000 */
[C---:B------:R-:W-:Y:S01]  /*1f40*/  SEL R73, R92.reuse, R73, P3 ;  /* 0x000000495c497207 */ /* 0x040fe20001800000 */
[----:B------:R-:W-:Y:S01]  /*1f50*/  FMUL.FTZ R92, R92, R136 ;  /* 0x000000885c5c7220 */ /* 0x000fe20000410000 */
[C---:B------:R-:W-:Y:S01]  /*1f60*/  SEL R74, R89.reuse, R74, P3 ;  /* 0x0000004a594a7207 */ /* 0x040fe20001800000 */
[----:B------:R-:W-:Y:S01]  /*1f70*/  FMUL.FTZ R89, R89, R136 ;  /* 0x0000008859597220 */ /* 0x000fe20000410000 */
[----:B------:R-:W-:Y:S01]  /*1f80*/  SEL R75, R94, R75, P3 ;  /* 0x0000004b5e4b7207 */ /* 0x000fe20001800000 */
[----:B------:R-:W-:Y:S01]  /*1f90*/  FMUL.FTZ R98, R83, UR15 ;  /* 0x0000000f53627c20 */ /* 0x000fe20008410000 */
[C---:B------:R-:W-:Y:S01]  /*1fa0*/  SEL R76, R97.reuse, R76, P3 ;  /* 0x0000004c614c7207 */ /* 0x040fe20001800000 */
[----:B------:R-:W-:Y:S01]  /*1fb0*/  FMUL.FTZ R97, R97, R136 ;  /* 0x0000008861617220 */ /* 0x000fe20000410000 */
[----:B------:R-:W-:Y:S01]  /*1fc0*/  SEL R77, R96, R77, P3 ;  /* 0x0000004d604d7207 */ /* 0x000fe20001800000 */
[----:B------:R-:W-:Y:S01]  /*1fd0*/  FMUL.FTZ R89, R89, UR15 ;  /* 0x0000000f59597c20 */ /* 0x000fe20008410000 */
[----:B------:R-:W-:Y:S01]  /*1fe0*/  SEL R78, R99, R78, P3 ;  /* 0x0000004e634e7207 */ /* 0x000fe20001800000 */
[----:B------:R-:W-:Y:S01]  /*1ff0*/  FMUL.FTZ R97, R97, UR15 ;  /* 0x0000000f61617c20 */ /* 0x000fe20008410000 */
[----:B------:R-:W-:Y:S01]  /*2000*/  SEL R79, R134, R79, P3 ;  /* 0x0000004f864f7207 */ /* 0x000fe20001800000 */
[-C--:B------:R-:W-:Y:S01]  /*2010*/  FMUL.FTZ R99, R99, R136.reuse ;  /* 0x0000008863637220 */ /* 0x080fe20000410000 */
[----:B------:R-:W-:Y:S01]  /*2020*/  LOP3.LUT P3, RZ, R160, 0xff0000, RZ, 0xc0, !PT ;  /* 0x00ff0000a0ff7812 */ /* 0x000fe2000786c0ff */
[-C--:B------:R-:W-:Y:S01]  /*2030*/  FMUL.FTZ R94, R94, R136.reuse ;  /* 0x000000885e5e7220 */ /* 0x080fe20000410000 */
[----:B------:R-:W-:Y:S01]  /*2040*/  @P2 LEA.HI.X R81, R135, UR19, RZ, 0x5, P5 ;  /* 0x0000001387512c11 */ /* 0x000fe2000a8f2cff */
[-C--:B------:R-:W-:Y:S01]  /*2050*/  FMUL.FTZ R96, R96, R136.reuse ;  /* 0x0000008860607220 */ /* 0x080fe20000410000 */
[----:B------:R-:W-:Y:S01]  /*2060*/  MOV R95, RZ ;  /* 0x000000ff005f7202 */ /* 0x000fe20000000f00 */
[----:B------:R-:W-:Y:S01]  /*2070*/  FMUL.FTZ R134, R134, R136 ;  /* 0x0000008886867220 */ /* 0x000fe20000410000 */
[----:B------:R-:W-:Y:S01]  /*2080*/  FMUL.FTZ R103, R99, UR15 ;  /* 0x0000000f63677c20 */ /* 0x000fe20008410000 */
[----:B------:R-:W-:Y:S01]  /*2090*/  @P2 STG.E.128 desc[UR4][R80.64], R72 ;  /* 0x0000004850002986 */ /* 0x000fe2000c101d04 */
[----:B------:R-:W-:Y:S01]  /*20a0*/  FMUL.FTZ R100, R92, UR15 ;  /* 0x0000000f5c647c20 */ /* 0x000fe20008410000 */
[----:B------:R-:W-:Y:S01]  /*20b0*/  FMUL.FTZ R134, R134, UR15 ;  /* 0x0000000f86867c20 */ /* 0x000fe20008410000 */
[----:B------:R-:W-:Y:S01]  /*20c0*/  FMUL.FTZ R102, R96, UR15 ;  /* 0x0000000f60667c20 */ /* 0x000fe20008410000 */
[----:B------:R0:W-:Y:S01]  /*20d0*/  @P2 STG.E.128 desc[UR4][R80.64+0x10], R76 ;  /* 0x0000104c50002986 */ /* 0x0001e2000c101d04 */
[----:B------:R-:W-:Y:S01]  /*20e0*/  FMUL.FTZ R99, R94, UR15 ;  /* 0x0000000f5e637c20 */ /* 0x000fe20008410000 */
[----:B------:R-:W-:Y:S01]  /*20f0*/  FMUL.FTZ R90, R27, R134 ;  /* 0x000000861b5a7220 */ /* 0x000fe20000410000 */
[----:B------:R-:W-:Y:S01]  /*2100*/  FMUL.FTZ R82, R25, R102 ;  /* 0x0000006619527220 */ /* 0x000fe20000410000 */
[C---:B------:R-:W-:Y:S01]  /*2110*/  LOP3.LUT P2, RZ, R160.reuse, 0xff00, RZ, 0xc0, !PT ;  /* 0x0000ff00a0ff7812 */ /* 0x040fe2000784c0ff */
[----:B------:R-:W-:Y:S01]  /*2120*/  HFMA2.MMA R96, -RZ, RZ, 0, 0 ;  /* 0x00000000ff607435 */ /* 0x000fe200000001ff */
[----:B------:R-:W-:Y:S01]  /*2130*/  LOP3.LUT P5, RZ, R160, 0xff000000, RZ, 0xc0, !PT ;  /* 0xff000000a0ff7812 */ /* 0x000fe200078ac0ff */
        /* <DEDUP_REMOVED lines=8> */
[----:B------:R-:W-:Y:S01]  /*21c0*/  SEL R136, RZ, 0x1, P4 ;  /* 0x00000001ff887807 */ /* 0x000fe20002000000 */
[----:B0-----:R-:W-:Y:S01]  /*21d0*/  FMUL.FTZ R80, R28, R98 ;  /* 0x000000621c507220 */ /* 0x001fe20000410000 */
[----:B--2---:R-:W-:-:S02]  /*21e0*/  @P6 SHF.L.U32 R83, R84, 0x10, RZ ;  /* 0x0000001054536819 */ /* 0x004fc400000006ff */
[----:B------:R-:W-:Y:S02]  /*21f0*/  @P1 SHF.L.U32 R81, R86, 0x10, RZ ;  /* 0x0000001056511819 */ /* 0x000fe400000006ff */
[----:B------:R-:W-:Y:S01]  /*2200*/  @P3 SHF.L.U32 R88, R85, 0x10, RZ ;  /* 0x0000001055583819 */ /* 0x000fe200000006ff */
[----:B------:R-:W-:Y:S01]  /*2210*/  @P6 FMUL.FTZ R93, R98, R83 ;  /* 0x00000053625d6220 */ /* 0x000fe20000410000 */
[----:B------:R-:W-:Y:S01]  /*2220*/  FMUL.FTZ R83, R24, R97 ;  /* 0x0000006118537220 */ /* 0x000fe20000410000 */
[----:B------:R-:W-:Y:S01]  /*2230*/  @P1 FMUL.FTZ R95, R97, R81 ;  /* 0x00000051615f1220 */ /* 0x000fe20000410000 */
[----:B------:R-:W-:Y:S01]  /*2240*/  FMUL.FTZ R81, R30, R89 ;  /* 0x000000591e517220 */ /* 0x000fe20000410000 */
[----:B------:R-:W-:Y:S01]  /*2250*/  @P3 FMUL.FTZ R91, R89, R88 ;  /* 0x00000058595b3220 */ /* 0x000fe20000410000 */
[----:B------:R-:W-:Y:S01]  /*2260*/  FSEL R97, R80, RZ, P6 ;  /* 0x000000ff50617208 */ /* 0x000fe20003000000 */
[----:B------:R-:W-:Y:S01]  /*2270*/  FMUL.FTZ R80, R29, R100 ;  /* 0x000000641d507220 */ /* 0x000fe20000410000 */
[----:B------:R-:W-:Y:S01]  /*2280*/  FSEL R101, R83, RZ, P1 ;  /* 0x000000ff53657208 */ /* 0x000fe20000800000 */
[----:B------:R-:W-:Y:S01]  /*2290*/  FMUL.FTZ R83, R26, R103 ;  /* 0x000000671a537220 */ /* 0x000fe20000410000 */
[----:B------:R-:W-:Y:S01]  /*22a0*/  FSEL R98, R81, RZ, P3 ;  /* 0x000000ff51627208 */ /* 0x000fe20001800000 */
[----:B------:R-:W-:Y:S01]  /*22b0*/  FMUL.FTZ R81, R31, R99 ;  /* 0x000000631f517220 */ /* 0x000fe20000410000 */
[----:B------:R-:W-:Y:S01]  /*22c0*/  IADD3 R88, P3, R148, UR20, RZ ;  /* 0x0000001494587c10 */ /* 0x000fe2000ff7e0ff */
[----:B------:R-:W-:Y:S01]  /*22d0*/  FADD.FTZ R8, R93, R8 ;  /* 0x000000085d087221 */ /* 0x000fe20000010000 */
[----:B------:R-:W-:Y:S01]  /*22e0*/  LOP3.LUT P1, RZ, R161, 0xff00, RZ, 0xc0, !PT ;  /* 0x0000ff00a1ff7812 */ /* 0x000fe2000782c0ff */
[----:B------:R-:W-:Y:S01]  /*22f0*/  FADD.FTZ R6, R91, R6 ;  /* 0x000000065b067221 */ /* 0x000fe20000010000 */
[----:B------:R-:W-:Y:S01]  /*2300*/  IADD3.X R89, R149, UR21, RZ, P3, !PT ;  /* 0x0000001595597c10 */ /* 0x000fe20009ffe4ff */
[----:B------:R-:W-:Y:S01]  /*2310*/  FADD.FTZ R4, R95, R4 ;  /* 0x000000045f047221 */ /* 0x000fe20000010000 */
[----:B------:R-:W-:-:S02]  /*2320*/  LOP3.LUT P6, RZ, R161, 0xff0000, RZ, 0xc0, !PT ;  /* 0x00ff0000a1ff7812 */ /* 0x000fc400078cc0ff */
[----:B------:R-:W-:Y:S02]  /*2330*/  LOP3.LUT P3, RZ, R161, 0xff000000, RZ, 0xc0, !PT ;  /* 0xff000000a1ff7812 */ /* 0x000fe4000786c0ff */
[----:B------:R-:W-:Y:S02]  /*2340*/  FSEL R83, R83, RZ, P6 ;  /* 0x000000ff53537208 */ /* 0x000fe40003000000 */
[----:B------:R-:W-:Y:S02]  /*2350*/  FSEL R90, R90, RZ, P3 ;  /* 0x000000ff5a5a7208 */ /* 0x000fe40001800000 */
[----:B------:R-:W-:Y:S02]  /*2360*/  FSEL R82, R82, RZ, P1 ;  /* 0x000000ff52527208 */ /* 0x000fe40000800000 */
[----:B------:R-:W-:Y:S02]  /*2370*/  FSEL R81, R81, RZ, P5 ;  /* 0x000000ff51517208 */ /* 0x000fe40002800000 */
[----:B------:R-:W-:-:S02]  /*2380*/  FSEL R80, R80, RZ, P2 ;  /* 0x000000ff50507208 */ /* 0x000fc40001000000 */
[----:B------:R-:W-:Y:S02]  /*2390*/  F2FP.BF16.F32.PACK_AB R83, R90, R83 ;  /* 0x000000535a53723e */ /* 0x000fe400000010ff */
[----:B------:R-:W-:Y:S02]  /*23a0*/  F2FP.BF16.F32.PACK_AB R82, R82, R101 ;  /* 0x000000655252723e */ /* 0x000fe400000010ff */
[----:B------:R-:W-:Y:S02]  /*23b0*/  F2FP.BF16.F32.PACK_AB R81, R81, R98 ;  /* 0x000000625151723e */ /* 0x000fe400000010ff */
[----:B------:R-:W-:Y:S02]  /*23c0*/  F2FP.BF16.F32.PACK_AB R80, R80, R97 ;  /* 0x000000615050723e */ /* 0x000fe400000010ff */
[----:B------:R-:W-:Y:S02]  /*23d0*/  @P1 PRMT R94, R86, 0x7632, R94 ;  /* 0x00007632565e1816 */ /* 0x000fe4000000005e */
[----:B------:R-:W-:Y:S01]  /*23e0*/  @P2 PRMT R85, R84, 0x7632, R85 ;  /* 0x0000763254552816 */ /* 0x000fe20000000055 */
[----:B------:R0:W-:Y:S01]  /*23f0*/  STG.E.128 desc[UR4][R88.64], R80 ;  /* 0x0000005058007986 */ /* 0x0001e2000c101d04 */
[----:B------:R-:W-:Y:S01]  /*2400*/  @P1 SHF.L.U32 R94, R94, 0x10, RZ ;  /* 0x000000105e5e1819 */ /* 0x000fe200000006ff */
[----:B------:R-:W-:Y:S01]  /*2410*/  HFMA2.MMA R84, -RZ, RZ, 0, 0 ;  /* 0x00000000ff547435 */ /* 0x000fe200000001ff */
[----:B------:R-:W-:-:S02]  /*2420*/  @P5 PRMT R90, R85, 0x7632, R90 ;  /* 0x00007632555a5816 */ /* 0x000fc4000000005a */
[C---:B------:R-:W-:Y:S01]  /*2430*/  @P3 PRMT R98, R87.reuse, 0x7632, R98 ;  /* 0x0000763257623816 */ /* 0x040fe20000000062 */
[----:B------:R-:W-:Y:S01]  /*2440*/  @P1 FMUL.FTZ R92, R102, R94 ;  /* 0x0000005e665c1220 */ /* 0x000fe20000410000 */
[----:B------:R-:W-:Y:S02]  /*2450*/  ISETP.GE.AND P1, PT, R132, UR23, PT ;  /* 0x0000001784007c0c */ /* 0x000fe4000bf26270 */
[----:B------:R-:W-:Y:S02]  /*2460*/  @P6 SHF.L.U32 R97, R87, 0x10, RZ ;  /* 0x0000001057616819 */ /* 0x000fe400000006ff */
[----:B------:R-:W-:Y:S02]  /*2470*/  CS2R R86, SRZ ;  /* 0x0000000000567805 */ /* 0x000fe4000001ff00 */
[----:B------:R-:W-:Y:S01]  /*2480*/  @P2 SHF.L.U32 R85, R85, 0x10, RZ ;  /* 0x0000001055552819 */ /* 0x000fe200000006ff */
[----:B------:R-:W-:Y:S01]  /*2490*/  FADD.FTZ R5, R92, R5 ;  /* 0x000000055c057221 */ /* 0x000fe20000010000 */
[----:B------:R-:W-:Y:S01]  /*24a0*/  @P5 SHF.L.U32 R90, R90, 0x10, RZ ;  /* 0x000000105a5a5819 */ /* 0x000fe200000006ff */
[----:B------:R-:W-:Y:S01]  /*24b0*/  @P6 FMUL.FTZ R87, R103, R97 ;  /* 0x0000006167576220 */ /* 0x000fe20000410000 */
[----:B------:R-:W-:Y:S01]  /*24c0*/  @P3 SHF.L.U32 R98, R98, 0x10, RZ ;  /* 0x0000001062623819 */ /* 0x000fe200000006ff */
[----:B------:R-:W-:-:S02]  /*24d0*/  @P2 FMUL.FTZ R84, R100, R85 ;  /* 0x0000005564542220 */ /* 0x000fc40000410000 */
[----:B------:R-:W-:Y:S01]  /*24e0*/  @P5 FMUL.FTZ R86, R99, R90 ;  /* 0x0000005a63565220 */ /* 0x000fe20000410000 */
[----:B------:R-:W-:Y:S01]  /*24f0*/  FADD.FTZ R2, R87, R2 ;  /* 0x0000000257027221 */ /* 0x000fe20000010000 */
[----:B------:R-:W-:Y:S01]  /*2500*/  @P3 FMUL.FTZ R96, R134, R98 ;  /* 0x0000006286603220 */ /* 0x000fe20000410000 */
[----:B------:R-:W-:Y:S01]  /*2510*/  FADD.FTZ R9, R84, R9 ;  /* 0x0000000954097221 */ /* 0x000fe20000010000 */
[----:B------:R-:W-:Y:S02]  /*2520*/  FADD.FTZ R7, R86, R7 ;  /* 0x0000000756077221 */ /* 0x000fe40000010000 */
[----:B------:R-:W-:Y:S01]  /*2530*/  FADD.FTZ R3, R96, R3 ;  /* 0x0000000360037221 */ /* 0x000fe20000010000 */
[----:B0-----:R-:W-:Y:S06]  /*2540*/  @!P1 BRA `(.L_x_4107) ;  /* 0xffffffe000009947 */ /* 0x001fec000383ffff */
        /* <DEDUP_REMOVED lines=35> */
.L_x_4105:
        /* <DEDUP_REMOVED lines=25> */
.L_x_4106:
[----:B------:R-:W-:Y:S01]  /*2910*/  HFMA2.MMA R85, -RZ, RZ, 0, 1.847743988037109375e-06 ;  /* 0x0000001fff557435 */ /* 0x000fe200000001ff */
[----:B------:R-:W-:Y:S02]  /*2920*/  MOV R82, 0x10 ;  /* 0x0000001000527802 */ /* 0x000fe40000000f00 */
[----:B------:R-:W-:-:S08]  /*2930*/  MOV R84, 0xffffffff ;  /* 0xffffffff00547802 */ /* 0x000fd00000000f00 */
[----:B-----5:R-:W-:Y:S05]  /*2940*/  WARPSYNC.COLLECTIVE R84, `(.L_x_4108) ;  /* 0x0000000054087348 */ /* 0x020fea0003c00000 */
[----:B------:R0:W1:Y:S02]  /*2950*/  SHFL.DOWN P1, R165, R80, R82, R85 ;  /* 0x0800005250a57389 */ /* 0x0000640000020055 */
[----:B01---5:R-:W-:Y:S01]  /*2960*/  ENDCOLLECTIVE ;  /* 0x000000000000791b */ /* 0x023fe20003800000 */
.L_x_4108:
[----:B------:R-:W-:-:S05]  /*2970*/  MOV R87, R165 ;  /* 0x000000a500577202 */ /* 0x000fca0000000f00 */
[----:B------:R-:W-:Y:S01]  /*2980*/  FADD.FTZ R87, R80, R87 ;  /* 0x0000005750577221 */ /* 0x000fe20000010000 */
[----:B------:R-:W-:-:S07]  /*2990*/  MOV R80, R83 ;  /* 0x0000005300507202 */ /* 0x000fce0000000f00 */
[----:B------:R-:W-:Y:S05]  /*29a0*/  WARPSYNC.COLLECTIVE R84, `(.L_x_4109) ;  /* 0x0000000054087348 */ /* 0x000fea0003c00000 */
[----:B------:R0:W1:Y:S02]  /*29b0*/  SHFL.DOWN P1, R165, R80, R82, R85 ;  /* 0x0800005250a57389 */ /* 0x0000640000020055 */
[----:B01----:R-:W-:Y:S01]  /*29c0*/  ENDCOLLECTIVE ;  /* 0x000000000000791b */ /* 0x003fe20003800000 */
.L_x_4109:
[----:B------:R-:W-:Y:S01]  /*29d0*/  HFMA2.MMA R82, -RZ, RZ, 0, 4.76837158203125e-07 ;  /* 0x00000008ff527435 */ /* 0x000fe200000001ff */
[----:B------:R-:W-:Y:S02]  /*29e0*/  MOV R80, R87 ;  /* 0x0000005700507202 */ /* 0x000fe40000000f00 */
[----:B------:R-:W-:-:S08]  /*29f0*/  MOV R86, R165 ;  /* 0x000000a500567202 */ /* 0x000fd00000000f00 */
[----:B------:R-:W-:Y:S05]  /*2a00*/  WARPSYNC.COLLECTIVE R84, `(.L_x_4110) ;  /* 0x0000000054087348 */ /* 0x000fea0003c00000 */
[----:B------:R0:W1:Y:S02]  /*2a10*/  SHFL.DOWN P1, R165, R80, R82, R85 ;  /* 0x0800005250a57389 */ /* 0x0000640000020055 */
[----:B01----:R-:W-:Y:S01]  /*2a20*/  ENDCOLLECTIVE ;  /* 0x000000000000791b */ /* 0x003fe20003800000 */
.L_x_4110:
[----:B------:R-:W-:-:S05]  /*2a30*/  FADD.FTZ R86, R83, R86 ;  /* 0x0000005653567221 */ /* 0x000fca0000010000 */
[----:B------:R-:W-:Y:S02]  /*2a40*/  MOV R80, R86 ;  /* 0x0000005600507202 */ /* 0x000fe40000000f00 */
[----:B------:R-:W-:-:S07]  /*2a50*/  MOV R88, R165 ;  /* 0x000000a500587202 */ /* 0x000fce0000000f00 */
[----:B------:R-:W-:Y:S05]  /*2a60*/  WARPSYNC.COLLECTIVE R84, `(.L_x_4111) ;  /* 0x0000000054087348 */ /* 0x000fea0003c00000 */
[----:B------:R0:W1:Y:S02]  /*2a70*/  SHFL.DOWN P1, R165, R80, R82, R85 ;  /* 0x0800005250a57389 */ /* 0x0000640000020055 */
[----:B01----:R-:W-:Y:S01]  /*2a80*/  ENDCOLLECTIVE ;  /* 0x000000000000791b */ /* 0x003fe20003800000 */
.L_x_4111:
[----:B------:R-:W-:Y:S01]  /*2a90*/  FADD.FTZ R91, R87, R88 ;  /* 0x00000058575b7221 */ /* 0x000fe20000010000 */
[----:B------:R-:W-:-:S04]  /*2aa0*/  HFMA2.MMA R82, -RZ, RZ, 0, 2.384185791015625e-07 ;  /* 0x00000004ff527435 */ /* 0x000fc800000001ff */
[----:B------:R-:W-:Y:S02]  /*2ab0*/  MOV R80, R91 ;  /* 0x0000005b00507202 */ /* 0x000fe40000000f00 */
[----:B------:R-:W-:-:S07]  /*2ac0*/  MOV R89, R165 ;  /* 0x000000a500597202 */ /* 0x000fce0000000f00 */
[----:B------:R-:W-:Y:S05]  /*2ad0*/  WARPSYNC.COLLECTIVE R84, `(.L_x_4112) ;  /* 0x0000000054087348 */ /* 0x000fea0003c00000 */
[----:B------:R0:W1:Y:S02]  /*2ae0*/  SHFL.DOWN P1, R165, R80, R82, R85 ;  /* 0x0800005250a57389 */ /* 0x0000640000020055 */
[----:B01----:R-:W-:Y:S01]  /*2af0*/  ENDCOLLECTIVE ;  /* 0x000000000000791b */ /* 0x003fe20003800000 */
.L_x_4112:
[----:B------:R-:W-:-:S05]  /*2b00*/  FADD.FTZ R143, R86, R89 ;  /* 0x00000059568f7221 */ /* 0x000fca0000010000 */
[----:B------:R-:W-:Y:S02]  /*2b10*/  MOV R80, R143 ;  /* 0x0000008f00507202 */ /* 0x000fe40000000f00 */
[----:B------:R-:W-:-:S07]  /*2b20*/  MOV R88, R165 ;  /* 0x000000a500587202 */ /* 0x000fce0000000f00 */
[----:B------:R-:W-:Y:S05]  /*2b30*/  WARPSYNC.COLLECTIVE R84, `(.L_x_4113) ;  /* 0x0000000054087348 */ /* 0x000fea0003c00000 */
[----:B------:R0:W1:Y:S02]  /*2b40*/  SHFL.DOWN P1, R165, R80, R82, R85 ;  /* 0x0800005250a57389 */ /* 0x0000640000020055 */
[----:B01----:R-:W-:Y:S01]  /*2b50*/  ENDCOLLECTIVE ;  /* 0x000000000000791b */ /* 0x003fe20003800000 */
.L_x_4113:
[----:B------:R-:W-:Y:S01]  /*2b60*/  FADD.FTZ R151, R91, R88 ;  /* 0x000000585b977221 */ /* 0x000fe20000010000 */
[----:B------:R-:W-:-:S04]  /*2b70*/  HFMA2.MMA R82, -RZ, RZ, 0, 1.1920928955078125e-07 ;  /* 0x00000002ff527435 */ /* 0x000fc800000001ff */
[----:B------:R-:W-:Y:S02]  /*2b80*/  MOV R80, R151 ;  /* 0x0000009700507202 */ /* 0x000fe40000000f00 */
[----:B------:R-:W-:-:S07]  /*2b90*/  MOV R164, R165 ;  /* 0x000000a500a47202 */ /* 0x000fce0000000f00 */
[----:B------:R-:W-:Y:S05]  /*2ba0*/  WARPSYNC.COLLECTIVE R84, `(.L_x_4114) ;  /* 0x0000000054087348 */ /* 0x000fea0003c00000 */
[----:B------:R0:W1:Y:S02]  /*2bb0*/  SHFL.DOWN P1, R165, R80, R82, R85 ;  /* 0x0800005250a57389 */ /* 0x0000640000020055 */
[----:B01----:R-:W-:Y:S01]  /*2bc0*/  ENDCOLLECTIVE ;  /* 0x000000000000791b */ /* 0x003fe20003800000 */
.L_x_4114:
[----:B------:R-:W-:-:S05]  /*2bd0*/  FADD.FTZ R164, R143, R164 ;  /* 0x000000a48fa47221 */ /* 0x000fca0000010000 */
[----:B------:R-:W-:Y:S02]  /*2be0*/  MOV R80, R164 ;  /* 0x000000a400507202 */ /* 0x000fe40000000f00 */
[----:B------:R-:W-:-:S07]  /*2bf0*/  MOV R88, R165 ;  /* 0x000000a500587202 */ /* 0x000fce0000000f00 */
[----:B------:R-:W-:Y:S05]  /*2c00*/  WARPSYNC.COLLECTIVE R84, `(.L_x_4115) ;  /* 0x0000000054087348 */ /* 0x000fea0003c00000 */
[----:B------:R0:W1:Y:S02]  /*2c10*/  SHFL.DOWN P1, R165, R80, R82, R85 ;  /* 0x0800005250a57389 */ /* 0x0000640000020055 */
[----:B01----:R-:W-:Y:S01]  /*2c20*/  ENDCOLLECTIVE ;  /* 0x000000000000791b */ /* 0x003fe20003800000 */
.L_x_4115:
[----:B------:R-:W-:Y:S01]  /*2c30*/  FADD.FTZ R88, R151, R88 ;  /* 0x0000005897587221 */ /* 0x000fe20000010000 */
[----:B------:R-:W-:-:S04]  /*2c40*/  HFMA2.MMA R82, -RZ, RZ, 0, 5.9604644775390625e-08 ;  /* 0x00000001ff527435 */ /* 0x000fc800000001ff */
[----:B------:R-:W-:Y:S02]  /*2c50*/  MOV R80, R88 ;  /* 0x0000005800507202 */ /* 0x000fe40000000f00 */
[----:B------:R-:W-:-:S07]  /*2c60*/  MOV R89, R165 ;  /* 0x000000a500597202 */ /* 0x000fce0000000f00 */
[----:B------:R-:W-:Y:S05]  /*2c70*/  WARPSYNC.COLLECTIVE R84, `(.L_x_4116) ;  /* 0x0000000054087348 */ /* 0x000fea0003c00000 */
[----:B------:R0:W1:Y:S02]  /*2c80*/  SHFL.DOWN P1, R165, R80, R82, R85 ;  /* 0x0800005250a57389 */ /* 0x0000640000020055 */
[----:B01----:R-:W-:Y:S01]  /*2c90*/  ENDCOLLECTIVE ;  /* 0x000000000000791b */ /* 0x003fe20003800000 */
.L_x_4116:
[----:B------:R-:W-:-:S05]  /*2ca0*/  FADD.FTZ R89, R164, R89 ;  /* 0x00000059a4597221 */ /* 0x000fca0000010000 */
[----:B------:R-:W-:Y:S02]  /*2cb0*/  MOV R80, R89 ;  /* 0x0000005900507202 */ /* 0x000fe40000000f00 */
[----:B------:R-:W-:-:S07]  /*2cc0*/  MOV R83, R165 ;  /* 0x000000a500537202 */ /* 0x000fce0000000f00 */
[----:B------:R-:W-:Y:S05]  /*2cd0*/  WARPSYNC.COLLECTIVE R84, `(.L_x_4117) ;  /* 0x0000000054087348 */ /* 0x000fea0003c00000 */
[----:B------:R0:W1:Y:S02]  /*2ce0*/  SHFL.DOWN P1, R165, R80, R82, R85 ;  /* 0x0800005250a57389 */ /* 0x0000640000020055 */
[----:B01----:R-:W-:Y:S01]  /*2cf0*/  ENDCOLLECTIVE ;  /* 0x000000000000791b */ /* 0x003fe20003800000 */
.L_x_4117:
[----:B------:R-:W-:Y:S01]  /*2d00*/  MOV R80, R165 ;  /* 0x000000a500507202 */ /* 0x000fe20000000f00 */
[----:B------:R-:W-:Y:S06]  /*2d10*/  BRA `(.L_x_4118) ;  /* 0xffffffe400607947 */ /* 0x000fec000383ffff */
.L_x_4119:
        /* <DEDUP_REMOVED lines=14> */
.L_x_8773:


//--------------------- .text._ZN10layer_norm22ln_bwd_finalize_kernelINS_22Kernel_traits_finalizeILj2048Ef13__nv_bfloat16fS2_fjLb1ELj1024ELj4ENS_18Kernel_traits_baseILj2048EfS2_fS2_fjLj1024EEEEELb1ELb0EEEvNS_9BwdParamsE --------------------------
	.section	.text._ZN10layer_norm22ln_bwd_finalize_kernelINS_22Kernel_traits_finalizeILj2048Ef13__nv_bfloat16fS2_fjLb1ELj1024ELj4ENS_18Kernel_traits_baseILj2048EfS2_fS2_fjLj1024EEEEELb1ELb0EEEvNS_9BwdParamsE,"ax",@progbits
	.align	128
        .global         _ZN10layer_norm22ln_bwd_finalize_kernelINS_22Kernel_traits_finalizeILj2048Ef13__nv_bfloat16fS2_fjLb1ELj1024ELj4ENS_18Kernel_traits_baseILj2048EfS2_fS2_fjLj1024EEEEELb1ELb0EEEvNS_9BwdParamsE
        .type           _ZN10layer_norm22ln_bwd_finalize_kernelINS_22Kernel_traits_finalizeILj2048Ef13__nv_bfloat16fS2_fjLb1ELj1024ELj4ENS_18Kernel_traits_baseILj2048EfS2_fS2_fjLj1024EEEEELb1ELb0EEEvNS_9BwdParamsE,@function
        .size           _ZN10layer_norm22ln_bwd_finalize_kernelINS_22Kernel_traits_finalizeILj2048Ef13__nv_bfloat16fS2_fjLb1ELj1024ELj4ENS_18Kernel_traits_baseILj2048EfS2_fS2_fjLj1024EEEEELb1ELb0EEEvNS_9BwdParamsE,(.L_x_8774 - _ZN10layer_norm22ln_bwd_finalize_kernelINS_22Kernel_traits_finalizeILj2048Ef13__nv_bfloat16fS2_fjLb1ELj1024ELj4ENS_18Kernel_traits_baseILj2048EfS2_fS2_fjLj1024EEEEELb1ELb0EEEvNS_9BwdParamsE)
        .other          _ZN10layer_norm22ln_bwd_finalize_kernelINS_22Kernel_traits_finalizeILj2048Ef13__nv_bfloat16fS2_fjLb1ELj1024ELj4ENS_18Kernel_traits_baseILj2048EfS2_fS2_fjLj1024EEEEELb1ELb0EEEvNS_9BwdParamsE,@"STO_CUDA_ENTRY STV_DEFAULT"
_ZN10layer_norm22ln_bwd_finalize_kernelINS_22Kernel_traits_finalizeILj2048Ef13__nv_bfloat16fS2_fjLb1ELj1024ELj4ENS_18Kernel_traits_baseILj2048EfS2_fS2_fjLj1024EEEEELb1ELb0EEEvNS_9BwdParamsE:
.text._ZN10layer_norm22ln_bwd_finalize_kernelINS_22Kernel_traits_finalizeILj2048Ef13__nv_bfloat16fS2_fjLb1ELj1024ELj4ENS_18Kernel_traits_baseILj2048EfS2_fS2_fjLj1024EEEEELb1ELb0EEEvNS_9BwdParamsE:
        /* <DEDUP_REMOVED lines=24> */
.L_x_4132:
        /* <DEDUP_REMOVED lines=36> */
.L_x_4124:
        /* <DEDUP_REMOVED lines=49> */
.L_x_4123:
[----:B------:R-:W-:Y:S05]  /*06d0*/  BSYNC B1 ;  /* 0x0000000000017941 */ /* 0x000fea0003800000 */
.L_x_4122:
        /* <DEDUP_REMOVED lines=31> */
.L_x_4126:
[----:B------:R-:W-:Y:S05]  /*08d0*/  BSYNC B1 ;  /* 0x0000000000017941 */ /* 0x000fea0003800000 */
.L_x_4125:
        /* <DEDUP_REMOVED lines=16> */
.L_x_4127:
[----:B------:R-:W-:Y:S05]  /*09e0*/  BSYNC B1 ;  /* 0x0000000000017941 */ /* 0x000fea0003800000 */
.L_x_4121:
[----:B------:R-:W-:Y:S05]  /*09f0*/  BSYNC B0 ;  /* 0x0000000000007941 */ /* 0x000fea0003800000 */
.L_x_4120:
        /* <DEDUP_REMOVED lines=40> */
.L_x_4148:
        /* <DEDUP_REMOVED lines=8> */
.L_x_4128:
        /* <DEDUP_REMOVED lines=20> */
.L_x_4131:
[----:B------:R-:W-:Y:S05]  /*0e40*/  BSYNC B0 ;  /* 0x0000000000007941 */ /* 0x000fea0003800000 */
.L_x_4130:
[C---:B------:R-:W-:Y:S01]  /*0e50*/  ISETP.GT.U32.AND P1, PT, R4.reuse, -0x801, PT ;  /* 0xfffff7ff0400780c */ /* 0x040fe20003f24070 */
[----:B------:R-:W-:Y:S01]  /*0e60*/  VIADD R4, R4, 0x800 ;  /* 0x0000080004047836 */ /* 0x000fe20000000000 */
[----:B------:R-:W-:-:S11]  /*0e70*/  IADD3 R5, R5, 0x400, RZ ;  /* 0x0000040005057810 */ /* 0x000fd60007ffe0ff */
[----:B------:R-:W-:Y:S05]  /*0e80*/  @P1 BRA `(.L_x_4132) ;  /* 0xfffffff000bc1947 */ /* 0x000fea000383ffff */
[----:B------:R-:W-:Y:S05]  /*0e90*/  EXIT ;  /* 0x000000000000794d */ /* 0x000fea0003800000 */
.L_x_4129:
[----:B0-----:R-:W-:Y:S01]  /*0ea0*/  HFMA2.MMA R24, -RZ, RZ, 0, 5.9604644775390625e-08 ;  /* 0x00000001ff187435 */ /* 0x001fe200000001ff */
[----:B----4-:R-:W-:Y:S02]  /*0eb0*/  MOV R23, R10 ;  /* 0x0000000a00177202 */ /* 0x010fe40000000f00 */
[----:B------:R-:W-:Y:S02]  /*0ec0*/  MOV R25, 0x1f ;  /* 0x0000001f00197802 */ /* 0x000fe40000000f00 */
[----:B------:R-:W-:-:S07]  /*0ed0*/  MOV R20, 0xffffffff ;  /* 0xffffffff00147802 */ /* 0x000fce0000000f00 */
[----:B-123--:R-:W-:Y:S05]  /*0ee0*/  WARPSYNC.COLLECTIVE R20, `(.L_x_4133) ;  /* 0x0000000014087348 */ /* 0x00efea0003c00000 */
[----:B------:R0:W4:Y:S02]  /*0ef0*/  SHFL.BFLY P2, R22, R23, R24, R25 ;  /* 0x0c00001817167389 */ /* 0x0001240000040019 */
[----:B01234-:R-:W-:Y:S01]  /*0f00*/  ENDCOLLECTIVE ;  /* 0x000000000000791b */ /* 0x01ffe20003800000 */
.L_x_4133:
[----:B------:R-:W-:Y:S01]  /*0f10*/  IMAD.MOV.U32 R24, RZ, RZ, 0x2 ;  /* 0x00000002ff187424 */ /* 0x000fe200078e00ff */
[----:B------:R-:W-:-:S05]  /*0f20*/  MOV R11, R22 ;  /* 0x00000016000b7202 */ /* 0x000fca0000000f00 */
[----:B------:R-:W-:-:S05]  /*0f30*/  FADD.FTZ R11, R10, R11 ;  /* 0x0000000b0a0b7221 */ /* 0x000fca0000010000 */
[----:B------:R-:W-:-:S07]  /*0f40*/  MOV R23, R11 ;  /* 0x0000000b00177202 */ /* 0x000fce0000000f00 */
[----:B------:R-:W-:Y:S05]  /*0f50*/  WARPSYNC.COLLECTIVE R20, `(.L_x_4134) ;  /* 0x0000000014087348 */ /* 0x000fea0003c00000 */
[----:B------:R0:W1:Y:S02]  /*0f60*/  SHFL.BFLY P2, R22, R23, R24, R25 ;  /* 0x0c00001817167389 */ /* 0x0000640000040019 */
[----:B01----:R-:W-:Y:S01]  /*0f70*/  ENDCOLLECTIVE ;  /* 0x000000000000791b */ /* 0x003fe20003800000 */
.L_x_4134:
[----:B------:R-:W-:Y:S01]  /*0f80*/  HFMA2.MMA R24, -RZ, RZ, 0, 2.384185791015625e-07 ;  /* 0x00000004ff187435 */ /* 0x000fe200000001ff */
[----:B------:R-:W-:-:S05]  /*0f90*/  MOV R14, R22 ;  /* 0x00000016000e7202 */ /* 0x000fca0000000f00 */
[----:B------:R-:W-:-:S05]  /*0fa0*/  FADD.FTZ R14, R11, R14 ;  /* 0x0000000e0b0e7221 */ /* 0x000fca0000010000 */
[----:B------:R-:W-:-:S07]  /*0fb0*/  MOV R23, R14 ;  /* 0x0000000e00177202 */ /* 0x000fce0000000f00 */
[----:B------:R-:W-:Y:S05]  /*0fc0*/  WARPSYNC.COLLECTIVE R20, `(.L_x_4135) ;  /* 0x0000000014087348 */ /* 0x000fea0003c00000 */
[----:B------:R0:W1:Y:S02]  /*0fd0*/  SHFL.BFLY P2, R22, R23, R24, R25 ;  /* 0x0c00001817167389 */ /* 0x0000640000040019 */
[----:B01----:R-:W-:Y:S01]  /*0fe0*/  ENDCOLLECTIVE ;  /* 0x000000000000791b */ /* 0x003fe20003800000 */
.L_x_4135:
[----:B------:R-:W-:Y:S01]  /*0ff0*/  HFMA2.MMA R24, -RZ, RZ, 0, 4.76837158203125e-07 ;  /* 0x00000008ff187435 */ /* 0x000fe200000001ff */
[----:B------:R-:W-:-:S05]  /*1000*/  MOV R13, R22 ;  /* 0x00000016000d7202 */ /* 0x000fca0000000f00 */
[----:B------:R-:W-:-:S05]  /*1010*/  FADD.FTZ R13, R14, R13 ;  /* 0x0000000d0e0d7221 */ /* 0x000fca0000010000 */
[----:B------:R-:W-:-:S07]  /*1020*/  MOV R23, R13 ;  /* 0x0000000d00177202 */ /* 0x000fce0000000f00 */
[----:B------:R-:W-:Y:S05]  /*1030*/  WARPSYNC.COLLECTIVE R20, `(.L_x_4136) ;  /* 0x0000000014087348 */ /* 0x000fea0003c00000 */
[----:B------:R0:W1:Y:S02]  /*1040*/  SHFL.BFLY P2, R22, R23, R24, R25 ;  /* 0x0c00001817167389 */ /* 0x0000640000040019 */
[----:B01----:R-:W-:Y:S01]  /*1050*/  ENDCOLLECTIVE ;  /* 0x000000000000791b */ /* 0x003fe20003800000 */
.L_x_4136:
[----:B------:R-:W-:Y:S01]  /*1060*/  HFMA2.MMA R24, -RZ, RZ, 0, 9.5367431640625e-07 ;  /* 0x00000010ff187435 */ /* 0x000fe200000001ff */
[----:B------:R-:W-:-:S05]  /*1070*/  MOV R10, R22 ;  /* 0x00000016000a7202 */ /* 0x000fca0000000f00 */
[----:B------:R-:W-:-:S04]  /*1080*/  FADD.FTZ R11, R13, R10 ;  /* 0x0000000a0d0b7221 */ /* 0x000fc80000010000 */
[----:B------:R-:W-:-:S07]  /*1090*/  IMAD.MOV.U32 R23, RZ, RZ, R11 ;  /* 0x000000ffff177224 */ /* 0x000fce00078e000b */
[----:B------:R-:W-:Y:S05]  /*10a0*/  WARPSYNC.COLLECTIVE R20, `(.L_x_4137) ;  /* 0x0000000014087348 */ /* 0x000fea0003c00000 */
[----:B------:R0:W1:Y:S02]  /*10b0*/  SHFL.BFLY P2, R22, R23, R24, R25 ;  /* 0x0c00001817167389 */ /* 0x0000640000040019 */
[----:B01----:R-:W-:Y:S01]  /*10c0*/  ENDCOLLECTIVE ;  /* 0x000000000000791b */ /* 0x003fe20003800000 */
.L_x_4137:
[----:B------:R-:W-:Y:S01]  /*10d0*/  HFMA2.MMA R24, -RZ, RZ, 0, 5.9604644775390625e-08 ;  /* 0x00000001ff187435 */ /* 0x000fe200000001ff */
[----:B------:R-:W-:Y:S02]  /*10e0*/  MOV R23, R12 ;  /* 0x0000000c00177202 */ /* 0x000fe40000000f00 */
[----:B------:R-:W-:-:S08]  /*10f0*/  MOV R10, R22 ;  /* 0x00000016000a7202 */ /* 0x000fd00000000f00 */
[----:B------:R-:W-:Y:S05]  /*1100*/  WARPSYNC.COLLECTIVE R20, `(.L_x_4138) ;  /* 0x0000000014087348 */ /* 0x000fea0003c00000 */
[----:B------:R0:W1:Y:S02]  /*1110*/  SHFL.BFLY P2, R22, R23, R24, R25 ;  /* 0x0c00001817167389 */ /* 0x0000640000040019 */
[----:B01----:R-:W-:Y:S01]  /*1120*/  ENDCOLLECTIVE ;  /* 0x000000000000791b */ /* 0x003fe20003800000 */
.L_x_4138:
[----:B------:R-:W-:Y:S01]  /*1130*/  HFMA2.MMA R24, -RZ, RZ, 0, 1.1920928955078125e-07 ;  /* 0x00000002ff187435 */ /* 0x000fe200000001ff */
[----:B------:R-:W-:-:S05]  /*1140*/  MOV R13, R22 ;  /* 0x00000016000d7202 */ /* 0x000fca0000000f00 */
[----:B------:R-:W-:-:S05]  /*1150*/  FADD.FTZ R15, R12, R13 ;  /* 0x0000000d0c0f7221 */ /* 0x000fca0000010000 */
[----:B------:R-:W-:-:S07]  /*1160*/  MOV R23, R15 ;  /* 0x0000000f00177202 */ /* 0x000fce0000000f00 */
[----:B------:R-:W-:Y:S05]  /*1170*/  WARPSYNC.COLLECTIVE R20, `(.L_x_4139) ;  /* 0x0000000014087348 */ /* 0x000fea0003c00000 */
[----:B------:R0:W1:Y:S02]  /*1180*/  SHFL.BFLY P2, R22, R23, R24, R25 ;  /* 0x0c00001817167389 */ /* 0x0000640000040019 */
[----:B01----:R-:W-:Y:S01]  /*1190*/  ENDCOLLECTIVE ;  /* 0x000000000000791b */ /* 0x003fe20003800000 */
.L_x_4139:
[----:B------:R-:W-:Y:S01]  /*11a0*/  HFMA2.MMA R24, -RZ, RZ, 0, 2.384185791015625e-07 ;  /* 0x00000004ff187435 */ /* 0x000fe200000001ff */
[----:B------:R-:W-:-:S04]  /*11b0*/  IMAD.MOV.U32 R16, RZ, RZ, R22 ;  /* 0x000000ffff107224 */ /* 0x000fc800078e0016 */
[----:B------:R-:W-:-:S05]  /*11c0*/  FADD.FTZ R16, R15, R16 ;  /* 0x000000100f107221 */ /* 0x000fca0000010000 */
[----:B------:R-:W-:-:S07]  /*11d0*/  MOV R23, R16 ;  /* 0x0000001000177202 */ /* 0x000fce0000000f00 */
[----:B------:R-:W-:Y:S05]  /*11e0*/  WARPSYNC.COLLECTIVE R20, `(.L_x_4140) ;  /* 0x0000000014087348 */ /* 0x000fea0003c00000 */
[----:B------:R0:W1:Y:S02]  /*11f0*/  SHFL.BFLY P2, R22, R23, R24, R25 ;  /* 0x0c00001817167389 */ /* 0x0000640000040019 */
[----:B01----:R-:W-:Y:S01]  /*1200*/  ENDCOLLECTIVE ;  /* 0x000000000000791b */ /* 0x003fe20003800000 */
.L_x_4140:
[----:B------:R-:W-:Y:S01]  /*1210*/  HFMA2.MMA R24, -RZ, RZ, 0, 4.76837158203125e-07 ;  /* 0x00000008ff187435 */ /* 0x000fe200000001ff */
[----:B------:R-:W-:-:S05]  /*1220*/  MOV R17, R22 ;  /* 0x0000001600117202 */ /* 0x000fca0000000f00 */
[----:B------:R-:W-:-:S05]  /*1230*/  FADD.FTZ R17, R16, R17 ;  /* 0x0000001110117221 */ /* 0x000fca0000010000 */
[----:B------:R-:W-:-:S07]  /*1240*/  MOV R23, R17 ;  /* 0x0000001100177202 */ /* 0x000fce0000000f00 */
[----:B------:R-:W-:Y:S05]  /*1250*/  WARPSYNC.COLLECTIVE R20, `(.L_x_4141) ;  /* 0x0000000014087348 */ /* 0x000fea0003c00000 */
[----:B------:R0:W1:Y:S02]  /*1260*/  SHFL.BFLY P2, R22, R23, R24, R25 ;  /* 0x0c00001817167389 */ /* 0x0000640000040019 */
[----:B01----:R-:W-:Y:S01]  /*1270*/  ENDCOLLECTIVE ;  /* 0x000000000000791b */ /* 0x003fe20003800000 */
.L_x_4141:
[----:B------:R-:W-:Y:S01]  /*1280*/  IMAD.MOV.U32 R24, RZ, RZ, 0x10 ;  /* 0x00000010ff187424 */ /* 0x000fe200078e00ff */
[----:B------:R-:W-:-:S05]  /*1290*/  MOV R12, R22 ;  /* 0x00000016000c7202 */ /* 0x000fca0000000f00 */
[----:B------:R-:W-:-:S05]  /*12a0*/  FADD.FTZ R12, R17, R12 ;  /* 0x0000000c110c7221 */ /* 0x000fca0000010000 */
[----:B------:R-:W-:-:S07]  /*12b0*/  MOV R23, R12 ;  /* 0x0000000c00177202 */ /* 0x000fce0000000f00 */
[----:B------:R-:W-:Y:S05]  /*12c0*/  WARPSYNC.COLLECTIVE R20, `(.L_x_4142) ;  /* 0x0000000014087348 */ /* 0x000fea0003c00000 */
[----:B------:R0:W1:Y:S02]  /*12d0*/  SHFL.BFLY P2, R22, R23, R24, R25 ;  /* 0x0c00001817167389 */ /* 0x0000640000040019 */
[----:B01----:R-:W-:Y:S01]  /*12e0*/  ENDCOLLECTIVE ;  /* 0x000000000000791b */ /* 0x003fe20003800000 */
.L_x_4142:
[----:B------:R-:W-:Y:S01]  /*12f0*/  HFMA2.MMA R24, -RZ, RZ, 0, 5.9604644775390625e-08 ;  /* 0x00000001ff187435 */ /* 0x000fe200000001ff */
[----:B------:R-:W-:Y:S02]  /*1300*/  MOV R23, R8 ;  /* 0x0000000800177202 */ /* 0x000fe40000000f00 */
[----:B------:R-:W-:-:S08]  /*1310*/  MOV R15, R22 ;  /* 0x00000016000f7202 */ /* 0x000fd00000000f00 */
[----:B------:R-:W-:Y:S05]  /*1320*/  WARPSYNC.COLLECTIVE R20, `(.L_x_4143) ;  /* 0x0000000014087348 */ /* 0x000fea0003c00000 */
[----:B------:R0:W1:Y:S02]  /*1330*/  SHFL.BFLY P2, R22, R23, R24, R25 ;  /* 0x0c00001817167389 */ /* 0x0000640000040019 */
[----:B01----:R-:W-:Y:S01]  /*1340*/  ENDCOLLECTIVE ;  /* 0x000000000000791b */ /* 0x003fe20003800000 */
.L_x_4143:
[----:B------:R-:W-:Y:S01]  /*1350*/  HFMA2.MMA R24, -RZ, RZ, 0, 1.1920928955078125e-07 ;  /* 0x00000002ff187435 */ /* 0x000fe200000001ff */
[----:B------:R-:W-:-:S05]  /*1360*/  MOV R17, R22 ;  /* 0x0000001600117202 */ /* 0x000fca0000000f00 */
[----:B------:R-:W-:-:S05]  /*1370*/  FADD.FTZ R18, R8, R17 ;  /* 0x0000001108127221 */ /* 0x000fca0000010000 */
[----:B------:R-:W-:-:S07]  /*1380*/  MOV R23, R18 ;  /* 0x0000001200177202 */ /* 0x000fce0000000f00 */
[----:B------:R-:W-:Y:S05]  /*1390*/  WARPSYNC.COLLECTIVE R20, `(.L_x_4144) ;  /* 0x0000000014087348 */ /* 0x000fea0003c00000 */
[----:B------:R0:W1:Y:S02]  /*13a0*/  SHFL.BFLY P2, R22, R23, R24, R25 ;  /* 0x0c00001817167389 */ /* 0x0000640000040019 */
[----:B01----:R-:W-:Y:S01]  /*13b0*/  ENDCOLLECTIVE ;  /* 0x000000000000791b */ /* 0x003fe20003800000 */
.L_x_4144:
[----:B------:R-:W-:Y:S01]  /*13c0*/  HFMA2.MMA R24, -RZ, RZ, 0, 2.384185791015625e-07 ;  /* 0x00000004ff187435 */ /* 0x000fe200000001ff */
[----:B------:R-:W-:-:S05]  /*13d0*/  MOV R13, R22 ;  /* 0x00000016000d7202 */ /* 0x000fca0000000f00 */
[----:B------:R-:W-:-:S04]  /*13e0*/  FADD.FTZ R19, R18, R13 ;  /* 0x0000000d12137221 */ /* 0x000fc80000010000 */
[----:B------:R-:W-:-:S07]  /*13f0*/  IMAD.MOV.U32 R23, RZ, RZ, R19 ;  /* 0x000000ffff177224 */ /* 0x000fce00078e0013 */
[----:B------:R-:W-:Y:S05]  /*1400*/  WARPSYNC.COLLECTIVE R20, `(.L_x_4145) ;  /* 0x0000000014087348 */ /* 0x000fea0003c00000 */
[----:B------:R0:W1:Y:S02]  /*1410*/  SHFL.BFLY P2, R22, R23, R24, R25 ;  /* 0x0c00001817167389 */ /* 0x0000640000040019 */
[----:B01----:R-:W-:Y:S01]  /*1420*/  ENDCOLLECTIVE ;  /* 0x000000000000791b */ /* 0x003fe20003800000 */
.L_x_4145:
[----:B------:R-:W-:Y:S01]  /*1430*/  HFMA2.MMA R24, -RZ, RZ, 0, 4.76837158203125e-07 ;  /* 0x00000008ff187435 */ /* 0x000fe200000001ff */
[----:B------:R-:W-:-:S05]  /*1440*/  MOV R8, R22 ;  /* 0x0000001600087202 */ /* 0x000fca0000000f00 */
[----:B------:R-:W-:-:S05]  /*1450*/  FADD.FTZ R8, R19, R8 ;  /* 0x0000000813087221 */ /* 0x000fca0000010000 */
[----:B------:R-:W-:-:S07]  /*1460*/  MOV R23, R8 ;  /* 0x0000000800177202 */ /* 0x000fce0000000f00 */
[----:B------:R-:W-:Y:S05]  /*1470*/  WARPSYNC.COLLECTIVE R20, `(.L_x_4146) ;  /* 0x0000000014087348 */ /* 0x000fea0003c00000 */
[----:B------:R0:W1:Y:S02]  /*1480*/  SHFL.BFLY P2, R22, R23, R24, R25 ;  /* 0x0c00001817167389 */ /* 0x0000640000040019 */
[----:B01----:R-:W-:Y:S01]  /*1490*/  ENDCOLLECTIVE ;  /* 0x000000000000791b */ /* 0x003fe20003800000 */
.L_x_4146:
[----:B------:R-:W-:Y:S01]  /*14a0*/  HFMA2.MMA R24, -RZ, RZ, 0, 9.5367431640625e-07 ;  /* 0x00000010ff187435 */ /* 0x000fe200000001ff */
[----:B------:R-:W-:-:S05]  /*14b0*/  MOV R21, R22 ;  /* 0x0000001600157202 */ /* 0x000fca0000000f00 */
[----:B------:R-:W-:-:S05]  /*14c0*/  FADD.FTZ R21, R8, R21 ;  /* 0x0000001508157221 */ /* 0x000fca0000010000 */
[----:B------:R-:W-:-:S07]  /*14d0*/  MOV R23, R21 ;  /* 0x0000001500177202 */ /* 0x000fce0000000f00 */
[----:B------:R-:W-:Y:S05]  /*14e0*/  WARPSYNC.COLLECTIVE R20, `(.L_x_4147) ;  /* 0x0000000014087348 */ /* 0x000fea0003c00000 */
[----:B------:R0:W1:Y:S02]  /*14f0*/  SHFL.BFLY P2, R22, R23, R24, R25 ;  /* 0x0c00001817167389 */ /* 0x0000640000040019 */
[----:B01----:R-:W-:Y:S01]  /*1500*/  ENDCOLLECTIVE ;  /* 0x000000000000791b */ /* 0x003fe20003800000 */
.L_x_4147:
[----:B------:R-:W-:Y:S01]  /*1510*/  MOV R14, R22 ;  /* 0x00000016000e7202 */ /* 0x000fe20000000f00 */
[----:B------:R-:W-:Y:S06]  /*1520*/  BRA `(.L_x_4148) ;  /* 0xfffffff400d47947 */ /* 0x000fec000383ffff */
.L_x_4149:
        /* <DEDUP_REMOVED lines=13> */
.L_x_8774:


//--------------------- .text._ZN10layer_norm13ln_bwd_kernelINS_13Kernel_traitsIf13__nv_bfloat16fS2_fjLj2048ELj1ELj1ELj4ELj16ENS_18Kernel_traits_baseILj2048EfS2_fS2_fjLj128EEEEELb1ELb1ELb1ELb0EEEvNS_9BwdParamsE --------------------------
	.section	.text._ZN10layer_norm13ln_bwd_kernelINS_13Kernel_traitsIf13__nv_bfloat16fS2_fjLj2048ELj1ELj1ELj4ELj16ENS_18Kernel_traits_baseILj2048EfS2_fS2_fjLj128EEEEELb1ELb1ELb1ELb0EEEvNS_9BwdParamsE,"ax",@progbits
	.align	128
        .global         _ZN10layer_norm13ln_bwd_kernelINS_13Kernel_traitsIf13__nv_bfloat16fS2_fjLj2048ELj1ELj1ELj4ELj16ENS_18Kernel_traits_baseILj2048EfS2_fS2_fjLj128EEEEELb1ELb1ELb1ELb0EEEvNS_9BwdParamsE
        .type           _ZN10layer_norm13ln_bwd_kernelINS_13Kernel_traitsIf13__nv_bfloat16fS2_fjLj2048ELj1ELj1ELj4ELj16ENS_18Kernel_traits_baseILj2048EfS2_fS2_fjLj128EEEEELb1ELb1ELb1ELb0EEEvNS_9BwdParamsE,@function
        .size           _ZN10layer_norm13ln_bwd_kernelINS_13Kernel_traitsIf13__nv_bfloat16fS2_fjLj2048ELj1ELj1ELj4ELj16ENS_18Kernel_traits_baseILj2048EfS2_fS2_fjLj128EEEEELb1ELb1ELb1ELb0EEEvNS_9BwdParamsE,(.L_x_8775 - _ZN10layer_norm13ln_bwd_kernelINS_13Kernel_traitsIf13__nv_bfloat16fS2_fjLj2048ELj1ELj1ELj4ELj16ENS_18Kernel_traits_baseILj2048EfS2_fS2_fjLj128EEEEELb1ELb1ELb1ELb0EEEvNS_9BwdParamsE)
        .other          _ZN10layer_norm13ln_bwd_kernelINS_13Kernel_traitsIf13__nv_bfloat16fS2_fjLj2048ELj1ELj1ELj4ELj16ENS_18Kernel_traits_baseILj2048EfS2_fS2_fjLj128EEEEELb1ELb1ELb1ELb0EEEvNS_9BwdParamsE,@"STO_CUDA_ENTRY STV_DEFAULT"
_ZN10layer_norm13ln_bwd_kernelINS_13Kernel_traitsIf13__nv_bfloat16fS2_fjLj2048ELj1ELj1ELj4ELj16ENS_18Kernel_traits_baseILj2048EfS2_fS2_fjLj128EEEEELb1ELb1ELb1ELb0EEEvNS_9BwdParamsE:
.text._ZN10layer_norm13ln_bwd_kernelINS_13Kernel_traitsIf13__nv_bfloat16fS2_fjLj2048ELj1ELj1ELj4ELj16ENS_18Kernel_traits_baseILj2048EfS2_fS2_fjLj128EEEEELb1ELb1ELb1ELb0EEEvNS_9BwdParamsE:
        /* <DEDUP_REMOVED lines=66> */
[----:B------:R-:W-:-:S10]  /*0420*/  IMAD.MOV.U32 R65, RZ, RZ, RZ ;  /* 0x000000ffff417224 */ /* 0x000fd400078e00ff */
.L_x_4231:
[----:B01----:R-:W1:Y:S08]  /*0430*/  LDC.64 R118, c[0x0][0x288] ;  /* 0x0000a200ff767b82 */ /* 0x003e700000000a00 */
[----:B------:R-:W2:Y:S08]  /*0440*/  LDC.64 R172, c[0x0][0x280] ;  /* 0x0000a000ffac7b82 */ /* 0x000eb00000000a00 */
[----:B------:R-:W3:Y:S01]  /*0450*/  LDC.64 R116, c[0x0][0x258] ;  /* 0x00009600ff747b82 */ /* 0x000ee20000000a00 */
[----:B-1----:R-:W-:-:S07]  /*0460*/  IMAD.WIDE R118, R133, 0x4, R118 ;  /* 0x0000000485767825 */ /* 0x002fce00078e0276 */
[----:B------:R-:W1:Y:S01]  /*0470*/  LDC.64 R134, c[0x0][0x2c8] ;  /* 0x0000b200ff867b82 */ /* 0x000e620000000a00 */
[----:B------:R-:W4:Y:S01]  /*0480*/  LDG.E R119, desc[UR4][R118.64] ;  /* 0x0000000476777981 */ /* 0x000f22000c1e1900 */
[----:B--2---:R-:W-:-:S06]  /*0490*/  IMAD.WIDE R172, R133, 0x4, R172 ;  /* 0x0000000485ac7825 */ /* 0x004fcc00078e02ac */
        /* <DEDUP_REMOVED lines=28> */
[----:B-1----:R-:W-:-:S06]  /*0660*/  IMAD.WIDE.U32 R124, R117, 0x8, R124 ;  /* 0x00000008757c7825 */ /* 0x002fcc00078e007c */
[----:B------:R-:W5:Y:S01]  /*0670*/  LDG.E.64 R124, desc[UR4][R124.64] ;  /* 0x000000047c7c7981 */ /* 0x000f62000c1e1b00 */
[----:B------:R-:W-:Y:S01]  /*0680*/  IADD3 R121, R137, 0x80, RZ ;  /* 0x0000008089797810 */ /* 0x000fe20007ffe0ff */
[----:B--2---:R-:W-:-:S07]  /*0690*/  VIADD R117, R117, 0x80 ;  /* 0x0000008075757836 */ /* 0x004fce0000000000 */
.L_x_4154:
[----:B------:R-:W-:Y:S05]  /*06a0*/  BSYNC B1 ;  /* 0x0000000000017941 */ /* 0x000fea0003800000 */
.L_x_4153:
        /* <DEDUP_REMOVED lines=13> */
.L_x_4152:
        /* <DEDUP_REMOVED lines=32> */
[----:B------:R-:W-:Y:S01]  /*0980*/  ISETP.NE.AND.EX P0, PT, RZ, UR7, PT, P0 ;  /* 0x00000007ff007c0c */ /* 0x000fe2000bf05300 */
[----:B--2---:R-:W-:-:S06]  /*0990*/  IMAD.WIDE.U32 R124, R174, 0x8, R124 ;  /* 0x00000008ae7c7825 */ /* 0x004fcc00078e007c */
[----:B------:R-:W5:Y:S06]  /*09a0*/  LDG.E.64 R124, desc[UR4][R124.64] ;  /* 0x000000047c7c7981 */ /* 0x000f6c000c1e1b00 */
[----:B------:R0:W5:Y:S04]  /*09b0*/  @P0 LDG.E.128 R16, desc[UR4][R170.64] ;  /* 0x00000004aa100981 */ /* 0x000168000c1e1d00 */
[----:B------:R0:W5:Y:S01]  /*09c0*/  @P0 LDG.E.128 R12, desc[UR4][R170.64+0x10] ;  /* 0x00001004aa0c0981 */ /* 0x000162000c1e1d00 */
[----:B------:R-:W-:Y:S01]  /*09d0*/  VIADD R181, R137, 0x80 ;  /* 0x0000008089b57836 */ /* 0x000fe20000000000 */
[----:B------:R-:W-:-:S02]  /*09e0*/  IADD3 R177, R177, 0x80, RZ ;  /* 0x00000080b1b17810 */ /* 0x000fc40007ffe0ff */
[----:B------:R-:W-:Y:S01]  /*09f0*/  IADD3 R174, R174, 0x80, RZ ;  /* 0x00000080aeae7810 */ /* 0x000fe20007ffe0ff */
[C-C-:B---3--:R-:W-:Y:S01]  /*0a00*/  FADD.FTZ R3, -R173.reuse, R116.reuse ;  /* 0x00000074ad037221 */ /* 0x148fe20000010100 */
[----:B------:R-:W-:Y:S01]  /*0a10*/  FADD.FTZ R141, -R173, R117 ;  /* 0x00000075ad8d7221 */ /* 0x000fe20000010100 */
[C---:B----4-:R-:W-:Y:S01]  /*0a20*/  PRMT R116, R120.reuse, 0x7632, R116 ;  /* 0x0000763278747816 */ /* 0x050fe20000000074 */
[----:B------:R-:W-:Y:S01]  /*0a30*/  IMAD.U32 R117, R120, 0x10000, RZ ;  /* 0x0001000078757824 */ /* 0x000fe200078e00ff */
[C---:B------:R-:W-:Y:S01]  /*0a40*/  PRMT R120, R122.reuse, 0x7632, R120 ;  /* 0x000076327a787816 */ /* 0x040fe20000000078 */
[----:B------:R-:W-:Y:S01]  /*0a50*/  IMAD.U32 R145, R122, 0x10000, RZ ;  /* 0x000100007a917824 */ /* 0x000fe200078e00ff */
[C---:B------:R-:W-:Y:S02]  /*0a60*/  PRMT R122, R123.reuse, 0x7632, R122 ;  /* 0x000076327b7a7816 */ /* 0x040fe4000000007a */
[----:B------:R-:W-:Y:S01]  /*0a70*/  SHF.L.U32 R149, R123, 0x10, RZ ;  /* 0x000000107b957819 */ /* 0x000fe200000006ff */
[----:B------:R-:W-:Y:S01]  /*0a80*/  FADD.FTZ R123, -R173, R128 ;  /* 0x00000080ad7b7221 */ /* 0x000fe20000010100 */
[----:B------:R-:W-:Y:S01]  /*0a90*/  FMUL.FTZ R138, R136, R141 ;  /* 0x0000008d888a7220 */ /* 0x000fe20000410000 */
[----:B------:R-:W-:-:S02]  /*0aa0*/  SHF.L.U32 R116, R116, 0x10, RZ ;  /* 0x0000001074747819 */ /* 0x000fc400000006ff */
        /* <DEDUP_REMOVED lines=17> */
[----:B------:R-:W-:Y:S01]  /*0bc0*/  FADD.FTZ R147, -R173, R130 ;  /* 0x00000082ad937221 */ /* 0x000fe20000010100 */
[----:B------:R-:W-:Y:S01]  /*0bd0*/  FMUL.FTZ R140, R136, R119 ;  /* 0x00000077888c7220 */ /* 0x000fe20000410000 */
[----:B------:R-:W-:-:S02]  /*0be0*/  IMAD.U32 R118, R118, 0x10000, RZ ;  /* 0x0001000076767824 */ /* 0x000fc400078e00ff */
[----:B------:R-:W-:Y:S01]  /*0bf0*/  FADD.FTZ R119, R116, R145 ;  /* 0x0000009174777221 */ /* 0x000fe20000010000 */
[----:B------:R-:W-:Y:S01]  /*0c00*/  FMUL.FTZ R139, R136, R143 ;  /* 0x0000008f888b7220 */ /* 0x000fe20000410000 */
[----:B------:R-:W-:Y:S01]  /*0c10*/  FMUL.FTZ R144, R98, R121 ;  /* 0x0000007962907220 */ /* 0x000fe20000410000 */
        /* <DEDUP_REMOVED lines=34> */
.L_x_4157:
[----:B------:R-:W-:Y:S05]  /*0e40*/  BSYNC B1 ;  /* 0x0000000000017941 */ /* 0x000fea0003800000 */
.L_x_4156:
        /* <DEDUP_REMOVED lines=18> */
[C---:B0-----:R-:W-:Y:S01]  /*0f70*/  FADD.FTZ R155, -R173.reuse, R118 ;  /* 0x00000076ad9b7221 */ /* 0x041fe20000010100 */
[----:B------:R-:W-:Y:S01]  /*0f80*/  FADD.FTZ R159, -R173, R119 ;  /* 0x00000077ad9f7221 */ /* 0x000fe20000010100 */
[----:B------:R-:W-:Y:S01]  /*0f90*/  FMUL.FTZ R153, R136, R153 ;  /* 0x0000009988997220 */ /* 0x000fe20000410000 */
[C---:B----4-:R-:W-:Y:S01]  /*0fa0*/  PRMT R116, R120.reuse, 0x7632, R116 ;  /* 0x0000763278747816 */ /* 0x050fe20000000074 */
[----:B------:R-:W-:-:S03]  /*0fb0*/  IMAD.U32 R117, R120, 0x10000, RZ ;  /* 0x0001000078757824 */ /* 0x000fc600078e00ff */
[----:B------:R-:W-:Y:S01]  /*0fc0*/  SHF.L.U32 R118, R116, 0x10, RZ ;  /* 0x0000001074767819 */ /* 0x000fe200000006ff */
[----:B------:R-:W-:Y:S01]  /*0fd0*/  FMUL.FTZ R158, R80, R117 ;  /* 0x00000075509e7220 */ /* 0x000fe20000410000 */
[C---:B------:R-:W-:Y:S01]  /*0fe0*/  PRMT R119, R121.reuse, 0x7632, R119 ;  /* 0x0000763279777816 */ /* 0x040fe20000000077 */
[----:B------:R-:W-:Y:S01]  /*0ff0*/  FMUL.FTZ R156, R136, R159 ;  /* 0x0000009f889c7220 */ /* 0x000fe20000410000 */
[----:B------:R-:W-:Y:S01]  /*1000*/  SHF.L.U32 R121, R121, 0x10, RZ ;  /* 0x0000001079797819 */ /* 0x000fe200000006ff */
[----:B------:R-:W-:Y:S01]  /*1010*/  FADD.FTZ R40, R40, R117 ;  /* 0x0000007528287221 */ /* 0x000fe20000010000 */
[----:B------:R-:W-:Y:S01]  /*1020*/  FFMA.FTZ R56, R153, R117, R56 ;  /* 0x0000007599387223 */ /* 0x000fe20000010038 */
[----:B------:R-:W-:Y:S01]  /*1030*/  FADD.FTZ R116, R179, R158 ;  /* 0x0000009eb3747221 */ /* 0x000fe20000010000 */
[----:B------:R-:W-:Y:S01]  /*1040*/  FMUL.FTZ R159, R81, R118 ;  /* 0x00000076519f7220 */ /* 0x000fe20000410000 */
[----:B------:R-:W-:Y:S01]  /*1050*/  FMUL.FTZ R154, R136, R157 ;  /* 0x0000009d889a7220 */ /* 0x000fe20000410000 */
[----:B------:R-:W-:Y:S01]  /*1060*/  FFMA.FTZ R117, R153, R158, R176 ;  /* 0x0000009e99757223 */ /* 0x000fe200000100b0 */
[----:B------:R-:W-:Y:S01]  /*1070*/  PRMT R161, R122, 0x7632, R161 ;  /* 0x000076327aa17816 */ /* 0x000fe200000000a1 */
[----:B------:R-:W-:Y:S01]  /*1080*/  FADD.FTZ R163, -R173, R130 ;  /* 0x00000082ada37221 */ /* 0x000fe20000010100 */
[----:B------:R-:W-:Y:S01]  /*1090*/  SHF.L.U32 R120, R119, 0x10, RZ ;  /* 0x0000001077787819 */ /* 0x000fe200000006ff */
[----:B------:R-:W-:Y:S01]  /*10a0*/  FADD.FTZ R119, R116, R159 ;  /* 0x0000009f74777221 */ /* 0x000fe20000010000 */
[----:B------:R-:W-:Y:S01]  /*10b0*/  FMUL.FTZ R155, R136, R155 ;  /* 0x0000009b889b7220 */ /* 0x000fe20000410000 */
[----:B------:R-:W-:Y:S01]  /*10c0*/  FMUL.FTZ R160, R82, R121 ;  /* 0x0000007952a07220 */ /* 0x000fe20000410000 */
[----:B------:R-:W-:Y:S01]  /*10d0*/  FFMA.FTZ R116, R154, R159, R117 ;  /* 0x0000009f9a747223 */ /* 0x000fe20000010075 */
[----:B-1----:R-:W-:Y:S01]  /*10e0*/  SHF.L.U32 R135, R122, 0x10, RZ ;  /* 0x000000107a877819 */ /* 0x002fe200000006ff */
[----:B------:R-:W-:Y:S01]  /*10f0*/  IMAD.U32 R122, R161, 0x10000, RZ ;  /* 0x00010000a17a7824 */ /* 0x000fe200078e00ff */
[C---:B------:R-:W-:Y:S01]  /*1100*/  PRMT R134, R123.reuse, 0x7632, R134 ;  /* 0x000076327b867816 */ /* 0x040fe20000000086 */
[----:B------:R-:W-:-:S02]  /*1110*/  IMAD.U32 R167, R123, 0x10000, RZ ;  /* 0x000100007ba77824 */ /* 0x000fc400078e00ff */
[----:B------:R-:W-:Y:S01]  /*1120*/  FFMA.FTZ R57, R154, R118, R57 ;  /* 0x000000769a397223 */ /* 0x000fe20000010039 */
[----:B------:R-:W-:Y:S01]  /*1130*/  FADD.FTZ R41, R41, R118 ;  /* 0x0000007629297221 */ /* 0x000fe20000010000 */
[C---:B------:R-:W-:Y:S01]  /*1140*/  FMUL.FTZ R161, R136.reuse, R163 ;  /* 0x000000a388a17220 */ /* 0x040fe20000410000 */
[----:B------:R-:W-:Y:S01]  /*1150*/  FADD.FTZ R123, -R173, R128 ;  /* 0x00000080ad7b7221 */ /* 0x000fe20000010100 */
        /* <DEDUP_REMOVED lines=35> */
.L_x_4155:
[----:B------:R-:W-:Y:S05]  /*1390*/  BSYNC B0 ;  /* 0x0000000000007941 */ /* 0x000fea0003800000 */
.L_x_4151:
        /* <DEDUP_REMOVED lines=23> */
[----:B------:R1:W3:Y:S04]  /*1510*/  SHFL.DOWN PT, R118, R129, 0x1, 0x1f ;  /* 0x08201f0081767f89 */ /* 0x0002e800000e0000 */
[----:B------:R1:W4:Y:S02]  /*1520*/  SHFL.DOWN PT, R119, R128, 0x1, 0x1f ;  /* 0x08201f0080777f89 */ /* 0x00032400000e0000 */
.L_x_4244:
[----:B------:R-:W0:Y:S01]  /*1530*/  S2R R121, SR_CgaCtaId ;  /* 0x0000000000797919 */ /* 0x000e220000008800 */
[----:B------:R-:W-:Y:S01]  /*1540*/  @!P0 LOP3.LUT R116, R116, 0x3, RZ, 0xc0, !PT ;  /* 0x0000000374748812 */ /* 0x000fe200078ec0ff */
[----:B--23--:R-:W-:Y:S01]  /*1550*/  FADD.FTZ R134, R129, R118 ;  /* 0x0000007681867221 */ /* 0x00cfe20000010000 */
[----:B------:R-:W-:Y:S01]  /*1560*/  MOV R120, 0x400 ;  /* 0x0000040000787802 */ /* 0x000fe20000000f00 */
[----:B----4-:R-:W-:Y:S01]  /*1570*/  FADD.FTZ R135, R128, R119 ;  /* 0x0000007780877221 */ /* 0x010fe20000010000 */
[----:B------:R-:W-:Y:S05]  /*1580*/  WARPSYNC.ALL ;  /* 0x0000000000007948 */ /* 0x000fea0003800000 */
[----:B------:R-:W-:Y:S01]  /*1590*/  @!P0 IMAD.IADD R116, R117, 0x1, R116 ;  /* 0x0000000175748824 */ /* 0x000fe200078e0274 */
[----:B------:R-:W-:Y:S01]  /*15a0*/  @P3 LOP3.LUT R2, R0, 0x7f, RZ, 0xc0, !PT ;  /* 0x0000007f00023812 */ /* 0x000fe200078ec0ff */
[----:B------:R-:W-:Y:S01]  /*15b0*/  @P3 VIADD R131, R172, 0xffffffff ;  /* 0xffffffffac833836 */ /* 0x000fe20000000000 */
[----:B------:R-:W-:Y:S03]  /*15c0*/  BSSY B0, `(.L_x_4159) ;  /* 0x000011b000007945 */ /* 0x000fe60003800000 */
[----:B-1----:R-:W-:Y:S01]  /*15d0*/  @P3 IMAD R128, R131, R132, RZ ;  /* 0x0000008483803224 */ /* 0x002fe200078e02ff */
[----:B0-----:R-:W-:-:S04]  /*15e0*/  LEA R120, R121, R120, 0x18 ;  /* 0x0000007879787211 */ /* 0x001fc800078ec0ff */
[-C--:B------:R-:W-:Y:S02]  /*15f0*/  @!P0 LEA R129, R116, R120.reuse, 0x3 ;  /* 0x0000007874818211 */ /* 0x080fe400078e18ff */
[----:B------:R-:W-:-:S03]  /*1600*/  LEA R130, R117, R120, 0x3 ;  /* 0x0000007875827211 */ /* 0x000fc600078e18ff */
        /* <DEDUP_REMOVED lines=32> */
.L_x_4162:
[----:B------:R-:W-:Y:S05]  /*1810*/  BSYNC B1 ;  /* 0x0000000000017941 */ /* 0x000fea0003800000 */
.L_x_4161:
        /* <DEDUP_REMOVED lines=13> */
.L_x_4164:
[----:B------:R-:W-:Y:S05]  /*18f0*/  BSYNC B1 ;  /* 0x0000000000017941 */ /* 0x000fea0003800000 */
.L_x_4163:
[----:B------:R-:W-:Y:S04]  /*1900*/  BSSY B1, `(.L_x_4165) ;  /* 0x000000d000017945 */ /* 0x000fe80003800000 */
[----:B------:R-:W-:Y:S05]  /*1910*/  @!P3 BRA `(.L_x_4166) ;  /* 0x00000000002cb947 */ /* 0x000fea0003800000 */
[----:B------:R-:W-:Y:S01]  /*1920*/  LOP3.LUT P1, RZ, R124, 0xff, RZ, 0xc0, !PT ;  /* 0x000000ff7cff7812 */ /* 0x000fe2000782c0ff */
        /* <DEDUP_REMOVED lines=10> */
.L_x_4166:
[----:B------:R-:W-:Y:S05]  /*19d0*/  BSYNC B1 ;  /* 0x0000000000017941 */ /* 0x000fea0003800000 */
.L_x_4165:
        /* <DEDUP_REMOVED lines=13> */
.L_x_4168:
[----:B------:R-:W-:Y:S05]  /*1ab0*/  BSYNC B1 ;  /* 0x0000000000017941 */ /* 0x000fea0003800000 */
.L_x_4167:
[----:B------:R-:W-:Y:S04]  /*1ac0*/  BSSY B1, `(.L_x_4169) ;  /* 0x000000e000017945 */ /* 0x000fe80003800000 */
[----:B------:R-:W-:Y:S05]  /*1ad0*/  @!P3 BRA `(.L_x_4170) ;  /* 0x000000000030b947 */ /* 0x000fea0003800000 */
[----:B------:R-:W-:Y:S01]  /*1ae0*/  LOP3.LUT P1, RZ, R124, 0xff00, RZ, 0xc0, !PT ;  /* 0x0000ff007cff7812 */ /* 0x000fe2000782c0ff */
[----:B------:R-:W-:Y:S01]  /*1af0*/  FMUL.FTZ R129, R128, UR11 ;  /* 0x0000000b80817c20 */ /* 0x000fe20008410000 */
[----:B------:R-:W-:-:S03]  /*1b00*/  IMAD.MOV.U32 R130, RZ, RZ, RZ ;  /* 0x000000ffff827224 */ /* 0x000fc600078e00ff */
        /* <DEDUP_REMOVED lines=9> */
.L_x_4170:
[----:B------:R-:W-:Y:S05]  /*1ba0*/  BSYNC B1 ;  /* 0x0000000000017941 */ /* 0x000fea0003800000 */
.L_x_4169:
        /* <DEDUP_REMOVED lines=13> */
.L_x_4172:
[----:B------:R-:W-:Y:S05]  /*1c80*/  BSYNC B1 ;  /* 0x0000000000017941 */ /* 0x000fea0003800000 */
.L_x_4171:
[----:B------:R-:W-:Y:S04]  /*1c90*/  BSSY B1, `(.L_x_4173) ;  /* 0x000000d000017945 */ /* 0x000fe80003800000 */
[----:B------:R-:W-:Y:S05]  /*1ca0*/  @!P3 BRA `(.L_x_4174) ;  /* 0x00000000002cb947 */ /* 0x000fea0003800000 */
[----:B------:R-:W-:Y:S01]  /*1cb0*/  LOP3.LUT P1, RZ, R124, 0xff0000, RZ, 0xc0, !PT ;  /* 0x00ff00007cff7812 */ /* 0x000fe2000782c0ff */
[----:B------:R-:W-:Y:S01]  /*1cc0*/  FMUL.FTZ R130, R129, UR11 ;  /* 0x0000000b81827c20 */ /* 0x000fe20008410000 */
[----:B------:R-:W-:-:S03]  /*1cd0*/  HFMA2.MMA R131, -RZ, RZ, 0, 0 ;  /* 0x00000000ff837435 */ /* 0x000fc600000001ff */
[----:B------:R-:W-:-:S04]  /*1ce0*/  FMUL.FTZ R173, R130, UR10 ;  /* 0x0000000a82ad7c20 */ /* 0x000fc80008410000 */
[----:B------:R-:W-:-:S04]  /*1cf0*/  FMUL.FTZ R169, R86, R173 ;  /* 0x000000ad56a97220 */ /* 0x000fc80000410000 */
[----:B------:R-:W-:Y:S01]  /*1d00*/  @P1 IMAD.U32 R130, R101, 0x10000, RZ ;  /* 0x0001000065821824 */ /* 0x000fe200078e00ff */
[----:B------:R-:W-:-:S03]  /*1d10*/  FSEL R169, R169, RZ, P1 ;  /* 0x000000ffa9a97208 */ /* 0x000fc60000800000 */
[----:B------:R-:W-:Y:S01]  /*1d20*/  @P1 FMUL.FTZ R131, R173, R130 ;  /* 0x00000082ad831220 */ /* 0x000fe20000410000 */
[----:B------:R-:W-:-:S03]  /*1d30*/  F2FP.BF16.F32.PACK_AB R169, RZ, R169 ;  /* 0x000000a9ffa9723e */ /* 0x000fc600000010ff */
[----:B------:R-:W-:Y:S01]  /*1d40*/  FADD.FTZ R34, R34, R131 ;  /* 0x0000008322227221 */ /* 0x000fe20000010000 */
[----:B------:R-:W-:-:S07]  /*1d50*/  PRMT R105, R169, 0x7610, R105 ;  /* 0x00007610a9697816 */ /* 0x000fce0000000069 */
.L_x_4174:
[----:B------:R-:W-:Y:S05]  /*1d60*/  BSYNC B1 ;  /* 0x0000000000017941 */ /* 0x000fea0003800000 */
.L_x_4173:
        /* <DEDUP_REMOVED lines=13> */
.L_x_4176:
[----:B------:R-:W-:Y:S05]  /*1e40*/  BSYNC B1 ;  /* 0x0000000000017941 */ /* 0x000fea0003800000 */
.L_x_4175:
[----:B------:R-:W-:Y:S04]  /*1e50*/  BSSY B1, `(.L_x_4177) ;  /* 0x000000e000017945 */ /* 0x000fe80003800000 */
[----:B------:R-:W-:Y:S05]  /*1e60*/  @!P3 BRA `(.L_x_4178) ;  /* 0x000000000030b947 */ /* 0x000fea0003800000 */
[----:B------:R-:W-:Y:S01]  /*1e70*/  LOP3.LUT P1, RZ, R124, 0xff000000, RZ, 0xc0, !PT ;  /* 0xff0000007cff7812 */ /* 0x000fe2000782c0ff */
        /* <DEDUP_REMOVED lines=11> */
.L_x_4178:
[----:B------:R-:W-:Y:S05]  /*1f30*/  BSYNC B1 ;  /* 0x0000000000017941 */ /* 0x000fea0003800000 */
.L_x_4177:
        /* <DEDUP_REMOVED lines=13> */
.L_x_4180:
[----:B------:R-:W-:Y:S05]  /*2010*/  BSYNC B1 ;  /* 0x0000000000017941 */ /* 0x000fea0003800000 */
.L_x_4179:
[----:B------:R-:W-:Y:S04]  /*2020*/  BSSY B1, `(.L_x_4181) ;  /* 0x000000d000017945 */ /* 0x000fe80003800000 */
[----:B------:R-:W-:Y:S05]  /*2030*/  @!P3 BRA `(.L_x_4182) ;  /* 0x00000000002cb947 */ /* 0x000fea0003800000 */
[----:B------:R-:W-:Y:S01]  /*2040*/  LOP3.LUT P1, RZ, R125, 0xff, RZ, 0xc0, !PT ;  /* 0x000000ff7dff7812 */ /* 0x000fe2000782c0ff */
[----:B------:R-:W-:-:S04]  /*2050*/  FMUL.FTZ R169, R131, UR11 ;  /* 0x0000000b83a97c20 */ /* 0x000fc80008410000 */
[----:B------:R-:W-:Y:S01]  /*2060*/  FMUL.FTZ R177, R169, UR10 ;  /* 0x0000000aa9b17c20 */ /* 0x000fe20008410000 */
[----:B------:R-:W-:-:S03]  /*2070*/  IMAD.MOV.U32 R169, RZ, RZ, RZ ;  /* 0x000000ffffa97224 */ /* 0x000fc600078e00ff */
[----:B------:R-:W-:-:S04]  /*2080*/  FMUL.FTZ R173, R88, R177 ;  /* 0x000000b158ad7220 */ /* 0x000fc80000410000 */
[----:B------:R-:W-:Y:S02]  /*2090*/  @P1 SHF.L.U32 R172, R102, 0x10, RZ ;  /* 0x0000001066ac1819 */ /* 0x000fe400000006ff */
[----:B------:R-:W-:-:S03]  /*20a0*/  FSEL R173, R173, RZ, P1 ;  /* 0x000000ffadad7208 */ /* 0x000fc60000800000 */
[----:B------:R-:W-:Y:S01]  /*20b0*/  @P1 FMUL.FTZ R169, R177, R172 ;  /* 0x000000acb1a91220 */ /* 0x000fe20000410000 */
[----:B------:R-:W-:-:S03]  /*20c0*/  F2FP.BF16.F32.PACK_AB R173, RZ, R173 ;  /* 0x000000adffad723e */ /* 0x000fc600000010ff */
[----:B------:R-:W-:Y:S01]  /*20d0*/  FADD.FTZ R28, R28, R169 ;  /* 0x000000a91c1c7221 */ /* 0x000fe20000010000 */
[----:B------:R-:W-:-:S07]  /*20e0*/  PRMT R106, R173, 0x7610, R106 ;  /* 0x00007610ad6a7816 */ /* 0x000fce000000006a */
.L_x_4182:
[----:B------:R-:W-:Y:S05]  /*20f0*/  BSYNC B1 ;  /* 0x0000000000017941 */ /* 0x000fea0003800000 */
.L_x_4181:
        /* <DEDUP_REMOVED lines=13> */
.L_x_4184:
[----:B------:R-:W-:Y:S05]  /*21d0*/  BSYNC B1 ;  /* 0x0000000000017941 */ /* 0x000fea0003800000 */
.L_x_4183:
[----:B------:R-:W-:Y:S04]  /*21e0*/  BSSY B1, `(.L_x_4185) ;  /* 0x000000e000017945 */ /* 0x000fe80003800000 */
[----:B------:R-:W-:Y:S05]  /*21f0*/  @!P3 BRA `(.L_x_4186) ;  /* 0x000000000030b947 */ /* 0x000fea0003800000 */
[----:B------:R-:W-:Y:S01]  /*2200*/  LOP3.LUT P1, RZ, R125, 0xff00, RZ, 0xc0, !PT ;  /* 0x0000ff007dff7812 */ /* 0x000fe2000782c0ff */
[----:B------:R-:W-:Y:S01]  /*2210*/  FMUL.FTZ R169, R172, UR11 ;  /* 0x0000000baca97c20 */ /* 0x000fe20008410000 */
[----:B------:R-:W-:-:S03]  /*2220*/  HFMA2.MMA R174, -RZ, RZ, 0, 0 ;  /* 0x00000000ffae7435 */ /* 0x000fc600000001ff */
[----:B------:R-:W-:-:S04]  /*2230*/  FMUL.FTZ R176, R169, UR10 ;  /* 0x0000000aa9b07c20 */ /* 0x000fc80008410000 */
[----:B------:R-:W-:-:S04]  /*2240*/  FMUL.FTZ R169, R89, R176 ;  /* 0x000000b059a97220 */ /* 0x000fc80000410000 */
[----:B------:R-:W-:Y:S02]  /*2250*/  @P1 PRMT R173, R102, 0x7632, R173 ;  /* 0x0000763266ad1816 */ /* 0x000fe400000000ad */
[----:B------:R-:W-:-:S03]  /*2260*/  FSEL R169, R169, RZ, P1 ;  /* 0x000000ffa9a97208 */ /* 0x000fc60000800000 */
[----:B------:R-:W-:Y:S01]  /*2270*/  @P1 IMAD.U32 R173, R173, 0x10000, RZ ;  /* 0x00010000adad1824 */ /* 0x000fe200078e00ff */
[----:B------:R-:W-:-:S03]  /*2280*/  F2FP.BF16.F32.PACK_AB R169, RZ, R169 ;  /* 0x000000a9ffa9723e */ /* 0x000fc600000010ff */
[----:B------:R-:W-:Y:S01]  /*2290*/  @P1 FMUL.FTZ R174, R176, R173 ;  /* 0x000000adb0ae1220 */ /* 0x000fe20000410000 */
[----:B------:R-:W-:-:S03]  /*22a0*/  PRMT R106, R106, 0x5410, R169 ;  /* 0x000054106a6a7816 */ /* 0x000fc600000000a9 */
[----:B------:R-:W-:-:S07]  /*22b0*/  FADD.FTZ R29, R29, R174 ;  /* 0x000000ae1d1d7221 */ /* 0x000fce0000010000 */
.L_x_4186:
[----:B------:R-:W-:Y:S05]  /*22c0*/  BSYNC B1 ;  /* 0x0000000000017941 */ /* 0x000fea0003800000 */
.L_x_4185:
        /* <DEDUP_REMOVED lines=13> */
.L_x_4188:
[----:B------:R-:W-:Y:S05]  /*23a0*/  BSYNC B1 ;  /* 0x0000000000017941 */ /* 0x000fea0003800000 */
.L_x_4187:
[----:B------:R-:W-:Y:S04]  /*23b0*/  BSSY B1, `(.L_x_4189) ;  /* 0x000000d000017945 */ /* 0x000fe80003800000 */
[----:B------:R-:W-:Y:S05]  /*23c0*/  @!P3 BRA `(.L_x_4190) ;  /* 0x00000000002cb947 */ /* 0x000fea0003800000 */
[----:B------:R-:W-:Y:S01]  /*23d0*/  LOP3.LUT P1, RZ, R125, 0xff0000, RZ, 0xc0, !PT ;  /* 0x00ff00007dff7812 */ /* 0x000fe2000782c0ff */
[----:B------:R-:W-:-:S04]  /*23e0*/  FMUL.FTZ R173, R169, UR11 ;  /* 0x0000000ba9ad7c20 */ /* 0x000fc80008410000 */
[----:B------:R-:W-:Y:S01]  /*23f0*/  FMUL.FTZ R177, R173, UR10 ;  /* 0x0000000aadb17c20 */ /* 0x000fe20008410000 */
[----:B------:R-:W-:-:S03]  /*2400*/  MOV R173, RZ ;  /* 0x000000ff00ad7202 */ /* 0x000fc60000000f00 */
[----:B------:R-:W-:-:S04]  /*2410*/  FMUL.FTZ R176, R90, R177 ;  /* 0x000000b15ab07220 */ /* 0x000fc80000410000 */
[----:B------:R-:W-:Y:S02]  /*2420*/  @P1 SHF.L.U32 R174, R103, 0x10, RZ ;  /* 0x0000001067ae1819 */ /* 0x000fe400000006ff */
[----:B------:R-:W-:-:S03]  /*2430*/  FSEL R176, R176, RZ, P1 ;  /* 0x000000ffb0b07208 */ /* 0x000fc60000800000 */
[----:B------:R-:W-:Y:S01]  /*2440*/  @P1 FMUL.FTZ R173, R177, R174 ;  /* 0x000000aeb1ad1220 */ /* 0x000fe20000410000 */
[----:B------:R-:W-:-:S03]  /*2450*/  F2FP.BF16.F32.PACK_AB R176, RZ, R176 ;  /* 0x000000b0ffb0723e */ /* 0x000fc600000010ff */
[----:B------:R-:W-:Y:S01]  /*2460*/  FADD.FTZ R30, R30, R173 ;  /* 0x000000ad1e1e7221 */ /* 0x000fe20000010000 */
[----:B------:R-:W-:-:S07]  /*2470*/  PRMT R107, R176, 0x7610, R107 ;  /* 0x00007610b06b7816 */ /* 0x000fce000000006b */
.L_x_4190:
[----:B------:R-:W-:Y:S05]  /*2480*/  BSYNC B1 ;  /* 0x0000000000017941 */ /* 0x000fea0003800000 */
.L_x_4189:
        /* <DEDUP_REMOVED lines=13> */
.L_x_4192:
[----:B------:R-:W-:Y:S05]  /*2560*/  BSYNC B1 ;  /* 0x0000000000017941 */ /* 0x000fea0003800000 */
.L_x_4191:
        /* <DEDUP_REMOVED lines=26> */
.L_x_4194:
[----:B------:R-:W-:Y:S05]  /*2710*/  BSYNC B1 ;  /* 0x0000000000017941 */ /* 0x000fea0003800000 */
.L_x_4193:
[----:B------:R0:W-:Y:S01]  /*2720*/  @P0 STG.E.128 desc[UR4][R118.64], R108 ;  /* 0x0000006c76000986 */ /* 0x0001e2000c101d04 */
[----:B------:R-:W-:Y:S01]  /*2730*/  IADD3 R137, R137, 0x80, RZ ;  /* 0x0000008089897810 */ /* 0x000fe20007ffe0ff */
[----:B------:R-:W-:Y:S02]  /*2740*/  VIADD R121, R121, 0x80 ;  /* 0x0000008079797836 */ /* 0x000fe40000000000 */
[----:B------:R0:W-:Y:S04]  /*2750*/  @P0 STG.E.128 desc[UR4][R118.64+0x10], R112 ;  /* 0x0000107076000986 */ /* 0x0001e8000c101d04 */
[----:B------:R0:W-:Y:S02]  /*2760*/  @P3 STG.E.128 desc[UR4][R116.64], R104 ;  /* 0x0000006874003986 */ /* 0x0001e4000c101d04 */
.L_x_4160:
[----:B------:R-:W-:Y:S05]  /*2770*/  BSYNC B0 ;  /* 0x0000000000007941 */ /* 0x000fea0003800000 */
.L_x_4159:
        /* <DEDUP_REMOVED lines=11> */
.L_x_4198:
[----:B------:R-:W-:Y:S05]  /*2830*/  BSYNC B1 ;  /* 0x0000000000017941 */ /* 0x000fea0003800000 */
.L_x_4197:
[----:B------:R-:W-:Y:S01]  /*2840*/  BSSY B1, `(.L_x_4199) ;  /* 0x000000d000017945 */ /* 0x000fe20003800000 */
[----:B-----5:R-:W-:-:S03]  /*2850*/  @!P4 FSEL R123, R8, RZ, P0 ;  /* 0x000000ff087bc208 */ /* 0x020fc60000000000 */
[----:B------:R-:W-:Y:S05]  /*2860*/  @!P4 BRA `(.L_x_4200) ;  /* 0x000000000028c947 */ /* 0x000fea0003800000 */
[----:B------:R-:W-:Y:S02]  /*2870*/  MOV R130, UR6 ;  /* 0x0000000600827c02 */ /* 0x000fe40008000f00 */
[----:B------:R-:W-:Y:S02]  /*2880*/  ISETP.NE.AND P1, PT, R175, RZ, PT ;  /* 0x000000ffaf00720c */ /* 0x000fe40003f25270 */
[----:B------:R-:W-:Y:S02]  /*2890*/  MOV R131, UR7 ;  /* 0x0000000700837c02 */ /* 0x000fe40008000f00 */
[----:B------:R-:W-:Y:S02]  /*28a0*/  ISETP.NE.U32.AND P0, PT, R130, RZ, PT ;  /* 0x000000ff8200720c */ /* 0x000fe40003f05070 */
[----:B0-----:R-:W-:Y:S02]  /*28b0*/  FSEL R116, R120, RZ, !P1 ;  /* 0x000000ff78747208 */ /* 0x001fe40004800000 */
[----:B------:R-:W-:-:S03]  /*28c0*/  ISETP.NE.AND.EX P0, PT, R131, RZ, PT, P0 ;  /* 0x000000ff8300720c */ /* 0x000fc60003f05300 */
[----:B------:R-:W-:-:S04]  /*28d0*/  FFMA.FTZ R117, R153, R122, R116 ;  /* 0x0000007a99757223 */ /* 0x000fc80000010074 */
[----:B------:R-:W-:-:S04]  /*28e0*/  FADD.FTZ R117, R158, -R117 ;  /* 0x800000759e757221 */ /* 0x000fc80000010000 */
[----:B------:R-:W-:-:S04]  /*28f0*/  FMUL.FTZ R123, R136, R117 ;  /* 0x00000075887b7220 */ /* 0x000fc80000410000 */
[----:B------:R-:W-:-:S07]  /*2900*/  @P0 FADD.FTZ R123, R8, R123 ;  /* 0x0000007b087b0221 */ /* 0x000fce0000010000 */
.L_x_4200:
[----:B------:R-:W-:Y:S05]  /*2910*/  BSYNC B1 ;  /* 0x0000000000017941 */ /* 0x000fea0003800000 */
.L_x_4199:
[----:B------:R-:W-:Y:S04]  /*2920*/  BSSY B1, `(.L_x_4201) ;  /* 0x000000d000017945 */ /* 0x000fe80003800000 */
[----:B------:R-:W-:Y:S05]  /*2930*/  @!P3 BRA `(.L_x_4202) ;  /* 0x00000000002cb947 */ /* 0x000fea0003800000 */
[----:B------:R-:W-:Y:S01]  /*2940*/  LOP3.LUT P0, RZ, R126, 0xff, RZ, 0xc0, !PT ;  /* 0x000000ff7eff7812 */ /* 0x000fe2000780c0ff */
[----:B0-----:R-:W-:Y:S01]  /*2950*/  FMUL.FTZ R116, R123, UR11 ;  /* 0x0000000b7b747c20 */ /* 0x001fe20008410000 */
        /* <DEDUP_REMOVED lines=9> */
.L_x_4202:
[----:B------:R-:W-:Y:S05]  /*29f0*/  BSYNC B1 ;  /* 0x0000000000017941 */ /* 0x000fea0003800000 */
.L_x_4201:
        /* <DEDUP_REMOVED lines=13> */
.L_x_4204:
[----:B------:R-:W-:Y:S05]  /*2ad0*/  BSYNC B1 ;  /* 0x0000000000017941 */ /* 0x000fea0003800000 */
.L_x_4203:
[----:B------:R-:W-:Y:S04]  /*2ae0*/  BSSY B1, `(.L_x_4205) ;  /* 0x000000e000017945 */ /* 0x000fe80003800000 */
[----:B------:R-:W-:Y:S05]  /*2af0*/  @!P3 BRA `(.L_x_4206) ;  /* 0x000000000030b947 */ /* 0x000fea0003800000 */
[----:B------:R-:W-:Y:S01]  /*2b00*/  LOP3.LUT P0, RZ, R126, 0xff00, RZ, 0xc0, !PT ;  /* 0x0000ff007eff7812 */ /* 0x000fe2000780c0ff */
[----:B0-----:R-:W-:-:S04]  /*2b10*/  FMUL.FTZ R116, R128, UR11 ;  /* 0x0000000b80747c20 */ /* 0x001fc80008410000 */
[----:B------:R-:W-:Y:S01]  /*2b20*/  FMUL.FTZ R170, R116, UR10 ;  /* 0x0000000a74aa7c20 */ /* 0x000fe20008410000 */
[----:B------:R-:W-:-:S03]  /*2b30*/  HFMA2.MMA R116, -RZ, RZ, 0, 0 ;  /* 0x00000000ff747435 */ /* 0x000fc600000001ff */
        /* <DEDUP_REMOVED lines=8> */
.L_x_4206:
[----:B------:R-:W-:Y:S05]  /*2bc0*/  BSYNC B1 ;  /* 0x0000000000017941 */ /* 0x000fea0003800000 */
.L_x_4205:
        /* <DEDUP_REMOVED lines=13> */
.L_x_4208:
[----:B------:R-:W-:Y:S05]  /*2ca0*/  BSYNC B1 ;  /* 0x0000000000017941 */ /* 0x000fea0003800000 */
.L_x_4207:
[----:B------:R-:W-:Y:S04]  /*2cb0*/  BSSY B1, `(.L_x_4209) ;  /* 0x000000d000017945 */ /* 0x000fe80003800000 */
[----:B------:R-:W-:Y:S05]  /*2cc0*/  @!P3 BRA `(.L_x_4210) ;  /* 0x00000000002cb947 */ /* 0x000fea0003800000 */
[----:B------:R-:W-:Y:S01]  /*2cd0*/  LOP3.LUT P0, RZ, R126, 0xff0000, RZ, 0xc0, !PT ;  /* 0x00ff00007eff7812 */ /* 0x000fe2000780c0ff */
[----:B0-----:R-:W-:Y:S01]  /*2ce0*/  FMUL.FTZ R116, R129, UR11 ;  /* 0x0000000b81747c20 */ /* 0x001fe20008410000 */
        /* <DEDUP_REMOVED lines=9> */
.L_x_4210:
[----:B------:R-:W-:Y:S05]  /*2d80*/  BSYNC B1 ;  /* 0x0000000000017941 */ /* 0x000fea0003800000 */
.L_x_4209:
        /* <DEDUP_REMOVED lines=13> */
.L_x_4212:
[----:B------:R-:W-:Y:S05]  /*2e60*/  BSYNC B1 ;  /* 0x0000000000017941 */ /* 0x000fea0003800000 */
.L_x_4211:
[----:B------:R-:W-:Y:S04]  /*2e70*/  BSSY B1, `(.L_x_4213) ;  /* 0x000000e000017945 */ /* 0x000fe80003800000 */
[----:B------:R-:W-:Y:S05]  /*2e80*/  @!P3 BRA `(.L_x_4214) ;  /* 0x000000000030b947 */ /* 0x000fea0003800000 */
[----:B------:R-:W-:Y:S01]  /*2e90*/  LOP3.LUT P0, RZ, R126, 0xff000000, RZ, 0xc0, !PT ;  /* 0xff0000007eff7812 */ /* 0x000fe2000780c0ff */
[----:B0-----:R-:W-:-:S04]  /*2ea0*/  FMUL.FTZ R116, R170, UR11 ;  /* 0x0000000baa747c20 */ /* 0x001fc80008410000 */
[----:B------:R-:W-:Y:S01]  /*2eb0*/  FMUL.FTZ R172, R116, UR10 ;  /* 0x0000000a74ac7c20 */ /* 0x000fe20008410000 */
[----:B------:R-:W-:-:S03]  /*2ec0*/  IMAD.MOV.U32 R116, RZ, RZ, RZ ;  /* 0x000000ffff747224 */ /* 0x000fc600078e00ff */
        /* <DEDUP_REMOVED lines=8> */
.L_x_4214:
[----:B------:R-:W-:Y:S05]  /*2f50*/  BSYNC B1 ;  /* 0x0000000000017941 */ /* 0x000fea0003800000 */
.L_x_4213:
        /* <DEDUP_REMOVED lines=13> */
.L_x_4216:
[----:B------:R-:W-:Y:S05]  /*3030*/  BSYNC B1 ;  /* 0x0000000000017941 */ /* 0x000fea0003800000 */
.L_x_4215:
[----:B------:R-:W-:Y:S04]  /*3040*/  BSSY B1, `(.L_x_4217) ;  /* 0x000000d000017945 */ /* 0x000fe80003800000 */
[----:B------:R-:W-:Y:S05]  /*3050*/  @!P3 BRA `(.L_x_4218) ;  /* 0x00000000002cb947 */ /* 0x000fea0003800000 */
[----:B------:R-:W-:Y:S01]  /*3060*/  LOP3.LUT P0, RZ, R127, 0xff, RZ, 0xc0, !PT ;  /* 0x000000ff7fff7812 */ /* 0x000fe2000780c0ff */
[----:B0-----:R-:W-:Y:S01]  /*3070*/  FMUL.FTZ R116, R169, UR11 ;  /* 0x0000000ba9747c20 */ /* 0x001fe20008410000 */
        /* <DEDUP_REMOVED lines=9> */
.L_x_4218:
[----:B------:R-:W-:Y:S05]  /*3110*/  BSYNC B1 ;  /* 0x0000000000017941 */ /* 0x000fea0003800000 */
.L_x_4217:
        /* <DEDUP_REMOVED lines=14> */
.L_x_4220:
[----:B------:R-:W-:Y:S05]  /*3200*/  BSYNC B1 ;  /* 0x0000000000017941 */ /* 0x000fea0003800000 */
.L_x_4219:
[----:B------:R-:W-:Y:S04]  /*3210*/  BSSY B1, `(.L_x_4221) ;  /* 0x000000e000017945 */ /* 0x000fe80003800000 */
[----:B------:R-:W-:Y:S05]  /*3220*/  @!P3 BRA `(.L_x_4222) ;  /* 0x000000000030b947 */ /* 0x000fea0003800000 */
[----:B------:R-:W-:Y:S01]  /*3230*/  LOP3.LUT P0, RZ, R127, 0xff00, RZ, 0xc0, !PT ;  /* 0x0000ff007fff7812 */ /* 0x000fe2000780c0ff */
[----:B0-----:R-:W-:-:S04]  /*3240*/  FMUL.FTZ R116, R172, UR11 ;  /* 0x0000000bac747c20 */ /* 0x001fc80008410000 */
[----:B------:R-:W-:Y:S01]  /*3250*/  FMUL.FTZ R174, R116, UR10 ;  /* 0x0000000a74ae7c20 */ /* 0x000fe20008410000 */
[----:B------:R-:W-:-:S03]  /*3260*/  MOV R116, RZ ;  /* 0x000000ff00747202 */ /* 0x000fc60000000f00 */
        /* <DEDUP_REMOVED lines=8> */
.L_x_4222:
[----:B------:R-:W-:Y:S05]  /*32f0*/  BSYNC B1 ;  /* 0x0000000000017941 */ /* 0x000fea0003800000 */
.L_x_4221:
        /* <DEDUP_REMOVED lines=14> */
.L_x_4224:
[----:B------:R-:W-:Y:S05]  /*33e0*/  BSYNC B1 ;  /* 0x0000000000017941 */ /* 0x000fea0003800000 */
.L_x_4223:
        /* <DEDUP_REMOVED lines=13> */
.L_x_4226:
[----:B------:R-:W-:Y:S05]  /*34c0*/  BSYNC B1 ;  /* 0x0000000000017941 */ /* 0x000fea0003800000 */
.L_x_4225:
        /* <DEDUP_REMOVED lines=17> */
.L_x_4228:
[----:B------:R-:W-:Y:S05]  /*35e0*/  BSYNC B1 ;  /* 0x0000000000017941 */ /* 0x000fea0003800000 */
.L_x_4227:
        /* <DEDUP_REMOVED lines=24> */
.L_x_4230:
[----:B------:R-:W-:Y:S05]  /*3770*/  BSYNC B1 ;  /* 0x0000000000017941 */ /* 0x000fea0003800000 */
.L_x_4229:
[----:B------:R1:W-:Y:S04]  /*3780*/  @P1 STG.E.128 desc[UR4][R116.64], R108 ;  /* 0x0000006c74001986 */ /* 0x0003e8000c101d04 */
[----:B------:R1:W-:Y:S04]  /*3790*/  @P1 STG.E.128 desc[UR4][R116.64+0x10], R112 ;  /* 0x0000107074001986 */ /* 0x0003e8000c101d04 */
[----:B------:R1:W-:Y:S02]  /*37a0*/  @P3 STG.E.128 desc[UR4][R118.64], R104 ;  /* 0x0000006876003986 */ /* 0x0003e4000c101d04 */
.L_x_4196:
[----:B------:R-:W-:Y:S05]  /*37b0*/  BSYNC B0 ;  /* 0x0000000000007941 */ /* 0x000fea0003800000 */
.L_x_4195:
[----:B------:R-:W-:Y:S02]  /*37c0*/  IADD3 R133, R133, UR12, RZ ;  /* 0x0000000c85857c10 */ /* 0x000fe4000fffe0ff */
[----:B------:R-:W-:Y:S02]  /*37d0*/  SEL R169, RZ, 0x1, P2 ;  /* 0x00000001ffa97807 */ /* 0x000fe40001000000 */
[----:B------:R-:W-:-:S13]  /*37e0*/  ISETP.GE.AND P0, PT, R133, UR13, PT ;  /* 0x0000000d85007c0c */ /* 0x000fda000bf06270 */
[----:B------:R-:W-:Y:S05]  /*37f0*/  @!P0 BRA `(.L_x_4231) ;  /* 0xffffffcc000c8947 */ /* 0x000fea000383ffff */
.L_x_4150:
        /* <DEDUP_REMOVED lines=20> */
.L_x_4233:
[----:B------:R-:W-:Y:S05]  /*3940*/  BSYNC B0 ;  /* 0x0000000000007941 */ /* 0x000fea0003800000 */
.L_x_4232:
        /* <DEDUP_REMOVED lines=14> */
.L_x_4158:
[----:B------:R-:W-:Y:S01]  /*3a30*/  HFMA2.MMA R169, -RZ, RZ, 0, 1.847743988037109375e-06 ;  /* 0x0000001fffa97435 */ /* 0x000fe200000001ff */
[----:B--2---:R-:W-:Y:S01]  /*3a40*/  IMAD.MOV.U32 R135, RZ, RZ, R179 ;  /* 0x000000ffff877224 */ /* 0x004fe200078e00b3 */
[----:B------:R-:W-:Y:S01]  /*3a50*/  MOV R134, 0x10 ;  /* 0x0000001000867802 */ /* 0x000fe20000000f00 */
[----:B------:R-:W-:-:S08]  /*3a60*/  IMAD.MOV.U32 R130, RZ, RZ, -0x1 ;  /* 0xffffffffff827424 */ /* 0x000fd000078e00ff */
[----:B0----5:R-:W-:Y:S05]  /*3a70*/  WARPSYNC.COLLECTIVE R130, `(.L_x_4234) ;  /* 0x0000000082087348 */ /* 0x021fea0003c00000 */
[----:B------:R1:W2:Y:S02]  /*3a80*/  SHFL.DOWN P1, R131, R135, R134, R169 ;  /* 0x0800008687837389 */ /* 0x0002a400000200a9 */
[----:B012--5:R-:W-:Y:S01]  /*3a90*/  ENDCOLLECTIVE ;  /* 0x000000000000791b */ /* 0x027fe20003800000 */
.L_x_4234:
[----:B------:R-:W-:Y:S02]  /*3aa0*/  MOV R135, R176 ;  /* 0x000000b000877202 */ /* 0x000fe40000000f00 */
[----:B------:R-:W-:-:S07]  /*3ab0*/  MOV R118, R131 ;  /* 0x0000008300767202 */ /* 0x000fce0000000f00 */
[----:B------:R-:W-:Y:S05]  /*3ac0*/  WARPSYNC.COLLECTIVE R130, `(.L_x_4235) ;  /* 0x0000000082087348 */ /* 0x000fea0003c00000 */
[----:B------:R0:W1:Y:S02]  /*3ad0*/  SHFL.DOWN P1, R131, R135, R134, R169 ;  /* 0x0800008687837389 */ /* 0x00006400000200a9 */
[----:B01----:R-:W-:Y:S01]  /*3ae0*/  ENDCOLLECTIVE ;  /* 0x000000000000791b */ /* 0x003fe20003800000 */
.L_x_4235:
[----:B------:R-:W-:Y:S01]  /*3af0*/  FADD.FTZ R118, R118, R179 ;  /* 0x000000b376767221 */ /* 0x000fe20000010000 */
[----:B------:R-:W-:-:S04]  /*3b00*/  HFMA2.MMA R134, -RZ, RZ, 0, 4.76837158203125e-07 ;  /* 0x00000008ff867435 */ /* 0x000fc800000001ff */
[----:B------:R-:W-:Y:S01]  /*3b10*/  MOV R135, R118 ;  /* 0x0000007600877202 */ /* 0x000fe20000000f00 */
[----:B------:R-:W-:-:S07]  /*3b20*/  IMAD.MOV.U32 R119, RZ, RZ, R131 ;  /* 0x000000ffff777224 */ /* 0x000fce00078e0083 */
[----:B------:R-:W-:Y:S05]  /*3b30*/  WARPSYNC.COLLECTIVE R130, `(.L_x_4236) ;  /* 0x0000000082087348 */ /* 0x000fea0003c00000 */
[----:B------:R0:W1:Y:S02]  /*3b40*/  SHFL.DOWN P1, R131, R135, R134, R169 ;  /* 0x0800008687837389 */ /* 0x00006400000200a9 */
[----:B01----:R-:W-:Y:S01]  /*3b50*/  ENDCOLLECTIVE ;  /* 0x000000000000791b */ /* 0x003fe20003800000 */
.L_x_4236:
[----:B------:R-:W-:-:S05]  /*3b60*/  FADD.FTZ R119, R119, R176 ;  /* 0x000000b077777221 */ /* 0x000fca0000010000 */
[----:B------:R-:W-:Y:S01]  /*3b70*/  MOV R135, R119 ;  /* 0x0000007700877202 */ /* 0x000fe20000000f00 */
[----:B------:R-:W-:-:S07]  /*3b80*/  IMAD.MOV.U32 R121, RZ, RZ, R131 ;  /* 0x000000ffff797224 */ /* 0x000fce00078e0083 */
[----:B------:R-:W-:Y:S05]  /*3b90*/  WARPSYNC.COLLECTIVE R130, `(.L_x_4237) ;  /* 0x0000000082087348 */ /* 0x000fea0003c00000 */
[----:B------:R0:W1:Y:S02]  /*3ba0*/  SHFL.DOWN P1, R131, R135, R134, R169 ;  /* 0x0800008687837389 */ /* 0x00006400000200a9 */
[----:B01----:R-:W-:Y:S01]  /*3bb0*/  ENDCOLLECTIVE ;  /* 0x000000000000791b */ /* 0x003fe20003800000 */
.L_x_4237:
[----:B------:R-:W-:Y:S01]  /*3bc0*/  FADD.FTZ R121, R118, R121 ;  /* 0x0000007976797221 */ /* 0x000fe20000010000 */
[----:B------:R-:W-:-:S03]  /*3bd0*/  HFMA2.MMA R134, -RZ, RZ, 0, 2.384185791015625e-07 ;  /* 0x00000004ff867435 */ /* 0x000fc600000001ff */
[----:B------:R-:W-:Y:S01]  /*3be0*/  IMAD.MOV.U32 R135, RZ, RZ, R121 ;  /* 0x000000ffff877224 */ /* 0x000fe200078e0079 */
[----:B------:R-:W-:-:S07]  /*3bf0*/  MOV R120, R131 ;  /* 0x0000008300787202 */ /* 0x000fce0000000f00 */
[----:B------:R-:W-:Y:S05]  /*3c00*/  WARPSYNC.COLLECTIVE R130, `(.L_x_4238) ;  /* 0x0000000082087348 */ /* 0x000fea0003c00000 */
[----:B------:R0:W1:Y:S02]  /*3c10*/  SHFL.DOWN P1, R131, R135, R134, R169 ;  /* 0x0800008687837389 */ /* 0x00006400000200a9 */
[----:B01----:R-:W-:Y:S01]  /*3c20*/  ENDCOLLECTIVE ;  /* 0x000000000000791b */ /* 0x003fe20003800000 */
.L_x_4238:
[----:B------:R-:W-:-:S04]  /*3c30*/  FADD.FTZ R120, R119, R120 ;  /* 0x0000007877787221 */ /* 0x000fc80000010000 */
[----:B------:R-:W-:Y:S01]  /*3c40*/  IMAD.MOV.U32 R135, RZ, RZ, R120 ;  /* 0x000000ffff877224 */ /* 0x000fe200078e0078 */
[----:B------:R-:W-:-:S07]  /*3c50*/  MOV R122, R131 ;  /* 0x00000083007a7202 */ /* 0x000fce0000000f00 */
[----:B------:R-:W-:Y:S05]  /*3c60*/  WARPSYNC.COLLECTIVE R130, `(.L_x_4239) ;  /* 0x0000000082087348 */ /* 0x000fea0003c00000 */
[----:B------:R0:W1:Y:S02]  /*3c70*/  SHFL.DOWN P1, R131, R135, R134, R169 ;  /* 0x0800008687837389 */ /* 0x00006400000200a9 */
[----:B01----:R-:W-:Y:S01]  /*3c80*/  ENDCOLLECTIVE ;  /* 0x000000000000791b */ /* 0x003fe20003800000 */
.L_x_4239:
[----:B------:R-:W-:-:S05]  /*3c90*/  FADD.FTZ R122, R121, R122 ;  /* 0x0000007a797a7221 */ /* 0x000fca0000010000 */
[----:B------:R-:W-:Y:S01]  /*3ca0*/  MOV R135, R122 ;  /* 0x0000007a00877202 */ /* 0x000fe20000000f00 */
[----:B------:R-:W-:Y:S01]  /*3cb0*/  IMAD.MOV.U32 R134, RZ, RZ, 0x2 ;  /* 0x00000002ff867424 */ /* 0x000fe200078e00ff */
[----:B------:R-:W-:-:S07]  /*3cc0*/  MOV R123, R131 ;  /* 0x00000083007b7202 */ /* 0x000fce0000000f00 */
[----:B------:R-:W-:Y:S05]  /*3cd0*/  WARPSYNC.COLLECTIVE R130, `(.L_x_4240) ;  /* 0x0000000082087348 */ /* 0x000fea0003c00000 */
[----:B------:R0:W1:Y:S02]  /*3ce0*/  SHFL.DOWN P1, R131, R135, R134, R169 ;  /* 0x0800008687837389 */ /* 0x00006400000200a9 */
[----:B01----:R-:W-:Y:S01]  /*3cf0*/  ENDCOLLECTIVE ;  /* 0x000000000000791b */ /* 0x003fe20003800000 */
.L_x_4240:
[----:B------:R-:W-:-:S05]  /*3d00*/  FADD.FTZ R123, R120, R123 ;  /* 0x0000007b787b7221 */ /* 0x000fca0000010000 */
[----:B------:R-:W-:Y:S02]  /*3d10*/  MOV R135, R123 ;  /* 0x0000007b00877202 */ /* 0x000fe40000000f00 */
[----:B------:R-:W-:-:S07]  /*3d20*/  MOV R129, R131 ;  /* 0x0000008300817202 */ /* 0x000fce0000000f00 */
[----:B------:R-:W-:Y:S05]  /*3d30*/  WARPSYNC.COLLECTIVE R130, `(.L_x_4241) ;  /* 0x0000000082087348 */ /* 0x000fea0003c00000 */
[----:B------:R0:W1:Y:S02]  /*3d40*/  SHFL.DOWN P1, R131, R135, R134, R169 ;  /* 0x0800008687837389 */ /* 0x00006400000200a9 */
[----:B01----:R-:W-:Y:S01]  /*3d50*/  ENDCOLLECTIVE ;  /* 0x000000000000791b */ /* 0x003fe20003800000 */
.L_x_4241:
[----:B------:R-:W-:Y:S01]  /*3d60*/  FADD.FTZ R129, R122, R129 ;  /* 0x000000817a817221 */ /* 0x000fe20000010000 */
[----:B------:R-:W-:-:S04]  /*3d70*/  HFMA2.MMA R134, -RZ, RZ, 0, 5.9604644775390625e-08 ;  /* 0x00000001ff867435 */ /* 0x000fc800000001ff */
[----:B------:R-:W-:Y:S01]  /*3d80*/  MOV R135, R129 ;  /* 0x0000008100877202 */ /* 0x000fe20000000f00 */
[----:B------:R-:W-:-:S07]  /*3d90*/  IMAD.MOV.U32 R128, RZ, RZ, R131 ;  /* 0x000000ffff807224 */ /* 0x000fce00078e0083 */
[----:B------:R-:W-:Y:S05]  /*3da0*/  WARPSYNC.COLLECTIVE R130, `(.L_x_4242) ;  /* 0x0000000082087348 */ /* 0x000fea0003c00000 */
[----:B------:R0:W1:Y:S02]  /*3db0*/  SHFL.DOWN P1, R131, R135, R134, R169 ;  /* 0x0800008687837389 */ /* 0x00006400000200a9 */
[----:B01----:R-:W-:Y:S01]  /*3dc0*/  ENDCOLLECTIVE ;  /* 0x000000000000791b */ /* 0x003fe20003800000 */
.L_x_4242:
[----:B------:R-:W-:-:S05]  /*3dd0*/  FADD.FTZ R128, R123, R128 ;  /* 0x000000807b807221 */ /* 0x000fca0000010000 */
[----:B------:R-:W-:Y:S01]  /*3de0*/  MOV R135, R128 ;  /* 0x0000008000877202 */ /* 0x000fe20000000f00 */
[----:B------:R-:W-:-:S07]  /*3df0*/  IMAD.MOV.U32 R118, RZ, RZ, R131 ;  /* 0x000000ffff767224 */ /* 0x000fce00078e0083 */
[----:B------:R-:W-:Y:S05]  /*3e00*/  WARPSYNC.COLLECTIVE R130, `(.L_x_4243) ;  /* 0x0000000082087348 */ /* 0x000fea0003c00000 */
[----:B------:R0:W1:Y:S02]  /*3e10*/  SHFL.DOWN P1, R131, R135, R134, R169 ;  /* 0x0800008687837389 */ /* 0x00006400000200a9 */
[----:B01----:R-:W-:Y:S01]  /*3e20*/  ENDCOLLECTIVE ;  /* 0x000000000000791b */ /* 0x003fe20003800000 */
.L_x_4243:
[----:B------:R-:W-:Y:S01]  /*3e30*/  MOV R119, R131 ;  /* 0x0000008300777202 */ /* 0x000fe20000000f00 */
[----:B------:R-:W-:Y:S06]  /*3e40*/  BRA `(.L_x_4244) ;  /* 0xffffffd400b87947 */ /* 0x000fec000383ffff */
.L_x_4245:
        /* <DEDUP_REMOVED lines=11> */
.L_x_8775:


//--------------------- .text._ZN10layer_norm22ln_bwd_finalize_kernelINS_22Kernel_traits_finalizeILj2048Ef13__nv_bfloat16fS2_fjLb1ELj1024ELj4ENS_18Kernel_traits_baseILj2048EfS2_fS2_fjLj1024EEEEELb1ELb1EEEvNS_9BwdParamsE --------------------------
	.section	.text._ZN10layer_norm22ln_bwd_finalize_kernelINS_22Kernel_traits_finalizeILj2048Ef13__nv_bfloat16fS2_fjLb1ELj1024ELj4ENS_18Kernel_traits_baseILj2048EfS2_fS2_fjLj1024EEEEELb1ELb1EEEvNS_9BwdParamsE,"ax",@progbits
	.align	128
        .global         _ZN10layer_norm22ln_bwd_finalize_kernelINS_22Kernel_traits_finalizeILj2048Ef13__nv_bfloat16fS2_fjLb1ELj1024ELj4ENS_18Kernel_traits_baseILj2048EfS2_fS2_fjLj1024EEEEELb1ELb1EEEvNS_9BwdParamsE
        .type           _ZN10layer_norm22ln_bwd_finalize_kernelINS_22Kernel_traits_finalizeILj2048Ef13__nv_bfloat16fS2_fjLb1ELj1024ELj4ENS_18Kernel_traits_baseILj2048EfS2_fS2_fjLj1024EEEEELb1ELb1EEEvNS_9BwdParamsE,@function
        .size           _ZN10layer_norm22ln_bwd_finalize_kernelINS_22Kernel_traits_finalizeILj2048Ef13__nv_bfloat16fS2_fjLb1ELj1024ELj4ENS_18Kernel_traits_baseILj2048EfS2_fS2_fjLj1024EEEEELb1ELb1EEEvNS_9BwdParamsE,(.L_x_8776 - _ZN10layer_norm22ln_bwd_finalize_kernelINS_22Kernel_traits_finalizeILj2048Ef13__nv_bfloat16fS2_fjLb1ELj1024ELj4ENS_18Kernel_traits_baseILj2048EfS2_fS2_fjLj1024EEEEELb1ELb1EEEvNS_9BwdParamsE)
        .other          _ZN10layer_norm22ln_bwd_finalize_kernelINS_22Kernel_traits_finalizeILj2048Ef13__nv_bfloat16fS2_fjLb1ELj1024ELj4ENS_18Kernel_traits_baseILj2048EfS2_fS2_fjLj1024EEEEELb1ELb1EEEvNS_9BwdParamsE,@"STO_CUDA_ENTRY STV_DEFAULT"
_ZN10layer_norm22ln_bwd_finalize_kernelINS_22Kernel_traits_finalizeILj2048Ef13__nv_bfloat16fS2_fjLb1ELj1024ELj4ENS_18Kernel_traits_baseILj2048EfS2_fS2_fjLj1024EEEEELb1ELb1EEEvNS_9BwdParamsE:
.text._ZN10layer_norm22ln_bwd_finalize_kernelINS_22Kernel_traits_finalizeILj2048Ef13__nv_bfloat16fS2_fjLb1ELj1024ELj4ENS_18Kernel_traits_baseILj2048EfS2_fS2_fjLj1024EEEEELb1ELb1EEEvNS_9BwdParamsE:
        /* <DEDUP_REMOVED lines=25> */
.L_x_4257:
        /* <DEDUP_REMOVED lines=33> */
.L_x_4250:
        /* <DEDUP_REMOVED lines=49> */
.L_x_4249:
[----:B------:R-:W-:Y:S05]  /*06b0*/  BSYNC B1 ;  /* 0x0000000000017941 */ /* 0x000fea0003800000 */
.L_x_4248:
        /* <DEDUP_REMOVED lines=32> */
.L_x_4252:
[----:B------:R-:W-:Y:S05]  /*08c0*/  BSYNC B1 ;  /* 0x0000000000017941 */ /* 0x000fea0003800000 */
.L_x_4251:
        /* <DEDUP_REMOVED lines=16> */
.L_x_4247:
[----:B------:R-:W-:Y:S05]  /*09d0*/  BSYNC B0 ;  /* 0x0000000000007941 */ /* 0x000fea0003800000 */
.L_x_4246:
        /* <DEDUP_REMOVED lines=40> */
.L_x_4273:
        /* <DEDUP_REMOVED lines=8> */
.L_x_4253:
        /* <DEDUP_REMOVED lines=18> */
.L_x_4256:
[----:B------:R-:W-:Y:S05]  /*0e00*/  BSYNC B0 ;  /* 0x0000000000007941 */ /* 0x000fea0003800000 */
.L_x_4255:
[C---:B------:R-:W-:Y:S01]  /*0e10*/  ISETP.GT.U32.AND P1, PT, R4.reuse, -0x801, PT ;  /* 0xfffff7ff0400780c */ /* 0x040fe20003f24070 */
[----:B------:R-:W-:Y:S01]  /*0e20*/  VIADD R4, R4, 0x800 ;  /* 0x0000080004047836 */ /* 0x000fe20000000000 */
[----:B------:R-:W-:-:S11]  /*0e30*/  IADD3 R5, R5, 0x400, RZ ;  /* 0x0000040005057810 */ /* 0x000fd60007ffe0ff */
[----:B------:R-:W-:Y:S05]  /*0e40*/  @P1 BRA `(.L_x_4257) ;  /* 0xfffffff000d01947 */ /* 0x000fea000383ffff */
[----:B------:R-:W-:Y:S05]  /*0e50*/  EXIT ;  /* 0x000000000000794d */ /* 0x000fea0003800000 */
.L_x_4254:
[----:B------:R-:W-:Y:S01]  /*0e60*/  HFMA2.MMA R22, -RZ, RZ, 0, 5.9604644775390625e-08 ;  /* 0x00000001ff167435 */ /* 0x000fe200000001ff */
[----:B---3--:R-:W-:Y:S02]  /*0e70*/  MOV R23, R8 ;  /* 0x0000000800177202 */ /* 0x008fe40000000f00 */
[----:B------:R-:W-:Y:S02]  /*0e80*/  MOV R25, 0x1f ;  /* 0x0000001f00197802 */ /* 0x000fe40000000f00 */
[----:B------:R-:W-:-:S07]  /*0e90*/  MOV R20, 0xffffffff ;  /* 0xffffffff00147802 */ /* 0x000fce0000000f00 */
[----:B012---:R-:W-:Y:S05]  /*0ea0*/  WARPSYNC.COLLECTIVE R20, `(.L_x_4258) ;  /* 0x0000000014087348 */ /* 0x007fea0003c00000 */
[----:B------:R3:W4:Y:S02]  /*0eb0*/  SHFL.BFLY P2, R21, R23, R22, R25 ;  /* 0x0c00001617157389 */ /* 0x0007240000040019 */
[----:B01234-:R-:W-:Y:S01]  /*0ec0*/  ENDCOLLECTIVE ;  /* 0x000000000000791b */ /* 0x01ffe20003800000 */
.L_x_4258:
[----:B------:R-:W-:Y:S01]  /*0ed0*/  HFMA2.MMA R22, -RZ, RZ, 0, 1.1920928955078125e-07 ;  /* 0x00000002ff167435 */ /* 0x000fe200000001ff */
[----:B------:R-:W-:-:S05]  /*0ee0*/  MOV R9, R21 ;  /* 0x0000001500097202 */ /* 0x000fca0000000f00 */
[----:B------:R-:W-:-:S05]  /*0ef0*/  FADD.FTZ R9, R8, R9 ;  /* 0x0000000908097221 */ /* 0x000fca0000010000 */
[----:B------:R-:W-:-:S07]  /*0f00*/  MOV R23, R9 ;  /* 0x0000000900177202 */ /* 0x000fce0000000f00 */
[----:B------:R-:W-:Y:S05]  /*0f10*/  WARPSYNC.COLLECTIVE R20, `(.L_x_4259) ;  /* 0x0000000014087348 */ /* 0x000fea0003c00000 */
[----:B------:R0:W1:Y:S02]  /*0f20*/  SHFL.BFLY P2, R21, R23, R22, R25 ;  /* 0x0c00001617157389 */ /* 0x0000640000040019 */
[----:B01----:R-:W-:Y:S01]  /*0f30*/  ENDCOLLECTIVE ;  /* 0x000000000000791b */ /* 0x003fe20003800000 */
.L_x_4259:
[----:B------:R-:W-:Y:S01]  /*0f40*/  HFMA2.MMA R22, -RZ, RZ, 0, 2.384185791015625e-07 ;  /* 0x00000004ff167435 */ /* 0x000fe200000001ff */
[----:B------:R-:W-:-:S04]  /*0f50*/  IMAD.MOV.U32 R12, RZ, RZ, R21 ;  /* 0x000000ffff0c7224 */ /* 0x000fc800078e0015 */
[----:B------:R-:W-:-:S05]  /*0f60*/  FADD.FTZ R12, R9, R12 ;  /* 0x0000000c090c7221 */ /* 0x000fca0000010000 */
[----:B------:R-:W-:-:S07]  /*0f70*/  MOV R23, R12 ;  /* 0x0000000c00177202 */ /* 0x000fce0000000f00 */
[----:B------:R-:W-:Y:S05]  /*0f80*/  WARPSYNC.COLLECTIVE R20, `(.L_x_4260) ;  /* 0x0000000014087348 */ /* 0x000fea0003c00000 */
[----:B------:R0:W1:Y:S02]  /*0f90*/  SHFL.BFLY P2, R21, R23, R22, R25 ;  /* 0x0c00001617157389 */ /* 0x0000640000040019 */
[----:B01----:R-:W-:Y:S01]  /*0fa0*/  ENDCOLLECTIVE ;  /* 0x000000000000791b */ /* 0x003fe20003800000 */
.L_x_4260:
[----:B------:R-:W-:Y:S01]  /*0fb0*/  HFMA2.MMA R22, -RZ, RZ, 0, 4.76837158203125e-07 ;  /* 0x00000008ff167435 */ /* 0x000fe200000001ff */
[----:B------:R-:W-:-:S05]  /*0fc0*/  MOV R13, R21 ;  /* 0x00000015000d7202 */ /* 0x000fca0000000f00 */
[----:B------:R-:W-:-:S05]  /*0fd0*/  FADD.FTZ R13, R12, R13 ;  /* 0x0000000d0c0d7221 */ /* 0x000fca0000010000 */
[----:B------:R-:W-:-:S07]  /*0fe0*/  MOV R23, R13 ;  /* 0x0000000d00177202 */ /* 0x000fce0000000f00 */
[----:B------:R-:W-:Y:S05]  /*0ff0*/  WARPSYNC.COLLECTIVE R20, `(.L_x_4261) ;  /* 0x0000000014087348 */ /* 0x000fea0003c00000 */
[----:B------:R0:W1:Y:S02]  /*1000*/  SHFL.BFLY P2, R21, R23, R22, R25 ;  /* 0x0c00001617157389 */ /* 0x0000640000040019 */
[----:B01----:R-:W-:Y:S01]  /*1010*/  ENDCOLLECTIVE ;  /* 0x000000000000791b */ /* 0x003fe20003800000 */
.L_x_4261:
[----:B------:R-:W-:Y:S01]  /*1020*/  HFMA2.MMA R22, -RZ, RZ, 0, 9.5367431640625e-07 ;  /* 0x00000010ff167435 */ /* 0x000fe200000001ff */
[----:B------:R-:W-:-:S05]  /*1030*/  MOV R8, R21 ;  /* 0x0000001500087202 */ /* 0x000fca0000000f00 */
[----:B------:R-:W-:-:S05]  /*1040*/  FADD.FTZ R9, R13, R8 ;  /* 0x000000080d097221 */ /* 0x000fca0000010000 */
[----:B------:R-:W-:-:S07]  /*1050*/  MOV R23, R9 ;  /* 0x0000000900177202 */ /* 0x000fce0000000f00 */
[----:B------:R-:W-:Y:S05]  /*1060*/  WARPSYNC.COLLECTIVE R20, `(.L_x_4262) ;  /* 0x0000000014087348 */ /* 0x000fea0003c00000 */
[----:B------:R0:W1:Y:S02]  /*1070*/  SHFL.BFLY P2, R21, R23, R22, R25 ;  /* 0x0c00001617157389 */ /* 0x0000640000040019 */
[----:B01----:R-:W-:Y:S01]  /*1080*/  ENDCOLLECTIVE ;  /* 0x000000000000791b */ /* 0x003fe20003800000 */
.L_x_4262:
[----:B------:R-:W-:Y:S01]  /*1090*/  HFMA2.MMA R22, -RZ, RZ, 0, 5.9604644775390625e-08 ;  /* 0x00000001ff167435 */ /* 0x000fe200000001ff */
[----:B------:R-:W-:Y:S01]  /*10a0*/  IMAD.MOV.U32 R23, RZ, RZ, R11 ;  /* 0x000000ffff177224 */ /* 0x000fe200078e000b */
[----:B------:R-:W-:-:S09]  /*10b0*/  MOV R8, R21 ;  /* 0x0000001500087202 */ /* 0x000fd20000000f00 */
[----:B------:R-:W-:Y:S05]  /*10c0*/  WARPSYNC.COLLECTIVE R20, `(.L_x_4263) ;  /* 0x0000000014087348 */ /* 0x000fea0003c00000 */
[----:B------:R0:W1:Y:S02]  /*10d0*/  SHFL.BFLY P2, R21, R23, R22, R25 ;  /* 0x0c00001617157389 */ /* 0x0000640000040019 */
[----:B01----:R-:W-:Y:S01]  /*10e0*/  ENDCOLLECTIVE ;  /* 0x000000000000791b */ /* 0x003fe20003800000 */
.L_x_4263:
[----:B------:R-:W-:Y:S01]  /*10f0*/  HFMA2.MMA R22, -RZ, RZ, 0, 1.1920928955078125e-07 ;  /* 0x00000002ff167435 */ /* 0x000fe200000001ff */
[----:B------:R-:W-:-:S05]  /*1100*/  MOV R12, R21 ;  /* 0x00000015000c7202 */ /* 0x000fca0000000f00 */
[----:B------:R-:W-:-:S05]  /*1110*/  FADD.FTZ R14, R11, R12 ;  /* 0x0000000c0b0e7221 */ /* 0x000fca0000010000 */
[----:B------:R-:W-:-:S07]  /*1120*/  MOV R23, R14 ;  /* 0x0000000e00177202 */ /* 0x000fce0000000f00 */
[----:B------:R-:W-:Y:S05]  /*1130*/  WARPSYNC.COLLECTIVE R20, `(.L_x_4264) ;  /* 0x0000000014087348 */ /* 0x000fea0003c00000 */
[----:B------:R0:W1:Y:S02]  /*1140*/  SHFL.BFLY P2, R21, R23, R22, R25 ;  /* 0x0c00001617157389 */ /* 0x0000640000040019 */
[----:B01----:R-:W-:Y:S01]  /*1150*/  ENDCOLLECTIVE ;  /* 0x000000000000791b */ /* 0x003fe20003800000 */
.L_x_4264:
[----:B------:R-:W-:Y:S01]  /*1160*/  HFMA2.MMA R22, -RZ, RZ, 0, 2.384185791015625e-07 ;  /* 0x00000004ff167435 */ /* 0x000fe200000001ff */
[----:B------:R-:W-:-:S05]  /*1170*/  MOV R13, R21 ;  /* 0x00000015000d7202 */ /* 0x000fca0000000f00 */
[----:B------:R-:W-:-:S05]  /*1180*/  FADD.FTZ R15, R14, R13 ;  /* 0x0000000d0e0f7221 */ /* 0x000fca0000010000 */
[----:B------:R-:W-:-:S07]  /*1190*/  MOV R23, R15 ;  /* 0x0000000f00177202 */ /* 0x000fce0000000f00 */
[----:B------:R-:W-:Y:S05]  /*11a0*/  WARPSYNC.COLLECTIVE R20, `(.L_x_4265) ;  /* 0x0000000014087348 */ /* 0x000fea0003c00000 */
[----:B------:R0:W1:Y:S02]  /*11b0*/  SHFL.BFLY P2, R21, R23, R22, R25 ;  /* 0x0c00001617157389 */ /* 0x0000640000040019 */
[----:B01----:R-:W-:Y:S01]  /*11c0*/  ENDCOLLECTIVE ;  /* 0x000000000000791b */ /* 0x003fe20003800000 */
.L_x_4265:
[----:B------:R-:W-:Y:S01]  /*11d0*/  IMAD.MOV.U32 R22, RZ, RZ, 0x8 ;  /* 0x00000008ff167424 */ /* 0x000fe200078e00ff */
[----:B------:R-:W-:-:S05]  /*11e0*/  MOV R16, R21 ;  /* 0x0000001500107202 */ /* 0x000fca0000000f00 */
[----:B------:R-:W-:-:S05]  /*11f0*/  FADD.FTZ R16, R15, R16 ;  /* 0x000000100f107221 */ /* 0x000fca0000010000 */
[----:B------:R-:W-:-:S07]  /*1200*/  MOV R23, R16 ;  /* 0x0000001000177202 */ /* 0x000fce0000000f00 */
[----:B------:R-:W-:Y:S05]  /*1210*/  WARPSYNC.COLLECTIVE R20, `(.L_x_4266) ;  /* 0x0000000014087348 */ /* 0x000fea0003c00000 */
[----:B------:R0:W1:Y:S02]  /*1220*/  SHFL.BFLY P2, R21, R23, R22, R25 ;  /* 0x0c00001617157389 */ /* 0x0000640000040019 */
[----:B01----:R-:W-:Y:S01]  /*1230*/  ENDCOLLECTIVE ;  /* 0x000000000000791b */ /* 0x003fe20003800000 */
.L_x_4266:
[----:B------:R-:W-:Y:S01]  /*1240*/  HFMA2.MMA R22, -RZ, RZ, 0, 9.5367431640625e-07 ;  /* 0x00000010ff167435 */ /* 0x000fe200000001ff */
[----:B------:R-:W-:-:S05]  /*1250*/  MOV R11, R21 ;  /* 0x00000015000b7202 */ /* 0x000fca0000000f00 */
[----:B------:R-:W-:-:S05]  /*1260*/  FADD.FTZ R11, R16, R11 ;  /* 0x0000000b100b7221 */ /* 0x000fca0000010000 */
[----:B------:R-:W-:-:S07]  /*1270*/  MOV R23, R11 ;  /* 0x0000000b00177202 */ /* 0x000fce0000000f00 */
[----:B------:R-:W-:Y:S05]  /*1280*/  WARPSYNC.COLLECTIVE R20, `(.L_x_4267) ;  /* 0x0000000014087348 */ /* 0x000fea0003c00000 */
[----:B------:R0:W1:Y:S02]  /*1290*/  SHFL.BFLY P2, R21, R23, R22, R25 ;  /* 0x0c00001617157389 */ /* 0x0000640000040019 */
[----:B01----:R-:W-:Y:S01]  /*12a0*/  ENDCOLLECTIVE ;  /* 0x000000000000791b */ /* 0x003fe20003800000 */
.L_x_4267:
[----:B------:R-:W-:Y:S01]  /*12b0*/  HFMA2.MMA R22, -RZ, RZ, 0, 5.9604644775390625e-08 ;  /* 0x00000001ff167435 */ /* 0x000fe200000001ff */
[----:B------:R-:W-:Y:S02]  /*12c0*/  MOV R23, R10 ;  /* 0x0000000a00177202 */ /* 0x000fe40000000f00 */
[----:B------:R-:W-:-:S08]  /*12d0*/  MOV R12, R21 ;  /* 0x00000015000c7202 */ /* 0x000fd00000000f00 */
[----:B------:R-:W-:Y:S05]  /*12e0*/  WARPSYNC.COLLECTIVE R20, `(.L_x_4268) ;  /* 0x0000000014087348 */ /* 0x000fea0003c00000 */
[----:B------:R0:W1:Y:S02]  /*12f0*/  SHFL.BFLY P2, R21, R23, R22, R25 ;  /* 0x0c00001617157389 */ /* 0x0000640000040019 */
[----:B01----:R-:W-:Y:S01]  /*1300*/  ENDCOLLECTIVE ;  /* 0x000000000000791b */ /* 0x003fe20003800000 */
.L_x_4268:
[----:B------:R-:W-:Y:S01]  /*1310*/  HFMA2.MMA R22, -RZ, RZ, 0, 1.1920928955078125e-07 ;  /* 0x00000002ff167435 */ /* 0x000fe200000001ff */
[----:B------:R-:W-:-:S05]  /*1320*/  MOV R13, R21 ;  /* 0x00000015000d7202 */ /* 0x000fca0000000f00 */
[----:B------:R-:W-:-:S05]  /*1330*/  FADD.FTZ R17, R10, R13 ;  /* 0x0000000d0a117221 */ /* 0x000fca0000010000 */
[----:B------:R-:W-:-:S07]  /*1340*/  MOV R23, R17 ;  /* 0x0000001100177202 */ /* 0x000fce0000000f00 */
[----:B------:R-:W-:Y:S05]  /*1350*/  WARPSYNC.COLLECTIVE R20, `(.L_x_4269) ;  /* 0x0000000014087348 */ /* 0x000fea0003c00000 */
[----:B------:R0:W1:Y:S02]  /*1360*/  SHFL.BFLY P2, R21, R23, R22, R25 ;  /* 0x0c00001617157389 */ /* 0x0000640000040019 */
[----:B01----:R-:W-:Y:S01]  /*1370*/  ENDCOLLECTIVE ;  /* 0x000000000000791b */ /* 0x003fe20003800000 */
.L_x_4269:
[----:B------:R-:W-:Y:S01]  /*1380*/  HFMA2.MMA R22, -RZ, RZ, 0, 2.384185791015625e-07 ;  /* 0x00000004ff167435 */ /* 0x000fe200000001ff */
[----:B------:R-:W-:-:S04]  /*1390*/  IMAD.MOV.U32 R16, RZ, RZ, R21 ;  /* 0x000000ffff107224 */ /* 0x000fc800078e0015 */
[----:B------:R-:W-:-:S05]  /*13a0*/  FADD.FTZ R18, R17, R16 ;  /* 0x0000001011127221 */ /* 0x000fca0000010000 */
[----:B------:R-:W-:-:S07]  /*13b0*/  MOV R23, R18 ;  /* 0x0000001200177202 */ /* 0x000fce0000000f00 */
[----:B------:R-:W-:Y:S05]  /*13c0*/  WARPSYNC.COLLECTIVE R20, `(.L_x_4270) ;  /* 0x0000000014087348 */ /* 0x000fea0003c00000 */
[----:B------:R0:W1:Y:S02]  /*13d0*/  SHFL.BFLY P2, R21, R23, R22, R25 ;  /* 0x0c00001617157389 */ /* 0x0000640000040019 */
[----:B01----:R-:W-:Y:S01]  /*13e0*/  ENDCOLLECTIVE ;  /* 0x000000000000791b */ /* 0x003fe20003800000 */
.L_x_4270:
[----:B------:R-:W-:Y:S01]  /*13f0*/  HFMA2.MMA R22, -RZ, RZ, 0, 4.76837158203125e-07 ;  /* 0x00000008ff167435 */ /* 0x000fe200000001ff */
[----:B------:R-:W-:-:S05]  /*1400*/  MOV R19, R21 ;  /* 0x0000001500137202 */ /* 0x000fca0000000f00 */
[----:B------:R-:W-:-:S05]  /*1410*/  FADD.FTZ R19, R18, R19 ;  /* 0x0000001312137221 */ /* 0x000fca0000010000 */
[----:B------:R-:W-:-:S07]  /*1420*/  MOV R23, R19 ;  /* 0x0000001300177202 */ /* 0x000fce0000000f00 */
[----:B------:R-:W-:Y:S05]  /*1430*/  WARPSYNC.COLLECTIVE R20, `(.L_x_4271) ;  /* 0x0000000014087348 */ /* 0x000fea0003c00000 */
[----:B------:R0:W1:Y:S02]  /*1440*/  SHFL.BFLY P2, R21, R23, R22, R25 ;  /* 0x0c00001617157389 */ /* 0x0000640000040019 */
[----:B01----:R-:W-:Y:S01]  /*1450*/  ENDCOLLECTIVE ;  /* 0x000000000000791b */ /* 0x003fe20003800000 */
.L_x_4271:
[----:B------:R-:W-:Y:S01]  /*1460*/  HFMA2.MMA R22, -RZ, RZ, 0, 9.5367431640625e-07 ;  /* 0x00000010ff167435 */ /* 0x000fe200000001ff */
[----:B------:R-:W-:-:S05]  /*1470*/  MOV R10, R21 ;  /* 0x00000015000a7202 */ /* 0x000fca0000000f00 */
[----:B------:R-:W-:-:S05]  /*1480*/  FADD.FTZ R10, R19, R10 ;  /* 0x0000000a130a7221 */ /* 0x000fca0000010000 */
[----:B------:R-:W-:-:S07]  /*1490*/  MOV R23, R10 ;  /* 0x0000000a00177202 */ /* 0x000fce0000000f00 */
[----:B------:R-:W-:Y:S05]  /*14a0*/  WARPSYNC.COLLECTIVE R20, `(.L_x_4272) ;  /* 0x0000000014087348 */ /* 0x000fea0003c00000 */
[----:B------:R0:W1:Y:S02]  /*14b0*/  SHFL.BFLY P2, R21, R23, R22, R25 ;  /* 0x0c00001617157389 */ /* 0x0000640000040019 */
[----:B01----:R-:W-:Y:S01]  /*14c0*/  ENDCOLLECTIVE ;  /* 0x000000000000791b */ /* 0x003fe20003800000 */
.L_x_4272:
[----:B------:R-:W-:Y:S01]  /*14d0*/  MOV R15, R21 ;  /* 0x00000015000f7202 */ /* 0x000fe20000000f00 */
[----:B------:R-:W-:Y:S06]  /*14e0*/  BRA `(.L_x_4273) ;  /* 0xfffffff400dc7947 */ /* 0x000fec000383ffff */
.L_x_4274:
        /* <DEDUP_REMOVED lines=9> */
.L_x_8776:


//--------------------- .text._ZN10layer_norm13ln_bwd_kernelINS_13Kernel_traitsIf13__nv_bfloat16fS2_fjLj2048ELj1ELj1ELj4ELj16ENS_18Kernel_traits_baseILj2048EfS2_fS2_fjLj128EEEEELb1ELb1ELb1ELb1EEEvNS_9BwdParamsE --------------------------
	.section	.text._ZN10layer_norm13ln_bwd_kernelINS_13Kernel_traitsIf13__nv_bfloat16fS2_fjLj2048ELj1ELj1ELj4ELj16ENS_18Kernel_traits_baseILj2048EfS2_fS2_fjLj128EEEEELb1ELb1ELb1ELb1EEEvNS_9BwdParamsE,"ax",@progbits
	.align	128
        .global         _ZN10layer_norm13ln_bwd_kernelINS_13Kernel_traitsIf13__nv_bfloat16fS2_fjLj2048ELj1ELj1ELj4ELj16ENS_18Kernel_traits_baseILj2048EfS2_fS2_fjLj128EEEEELb1ELb1ELb1ELb1EEEvNS_9BwdParamsE
        .type           _ZN10layer_norm13ln_bwd_kernelINS_13Kernel_traitsIf13__nv_bfloat16fS2_fjLj2048ELj1ELj1ELj4ELj16ENS_18Kernel_traits_baseILj2048EfS2_fS2_fjLj128EEEEELb1ELb1ELb1ELb1EEEvNS_9BwdParamsE,@function
        .size           _ZN10layer_norm13ln_bwd_kernelINS_13Kernel_traitsIf13__nv_bfloat16fS2_fjLj2048ELj1ELj1ELj4ELj16ENS_18Kernel_traits_baseILj2048EfS2_fS2_fjLj128EEEEELb1ELb1ELb1ELb1EEEvNS_9BwdParamsE,(.L_x_8777 - _ZN10layer_norm13ln_bwd_kernelINS_13Kernel_traitsIf13__nv_bfloat16fS2_fjLj2048ELj1ELj1ELj4ELj16ENS_18Kernel_traits_baseILj2048EfS2_fS2_fjLj128EEEEELb1ELb1ELb1ELb1EEEvNS_9BwdParamsE)
        .other          _ZN10layer_norm13ln_bwd_kernelINS_13Kernel_traitsIf13__nv_bfloat16fS2_fjLj2048ELj1ELj1ELj4ELj16ENS_18Kernel_traits_baseILj2048EfS2_fS2_fjLj128EEEEELb1ELb1ELb1ELb1EEEvNS_9BwdParamsE,@"STO_CUDA_ENTRY STV_DEFAULT"
_ZN10layer_norm13ln_bwd_kernelINS_13Kernel_traitsIf13__nv_bfloat16fS2_fjLj2048ELj1ELj1ELj4ELj16ENS_18Kernel_traits_baseILj2048EfS2_fS2_fjLj128EEEEELb1ELb1ELb1ELb1EEEvNS_9BwdParamsE:
.text._ZN10layer_norm13ln_bwd_kernelINS_13Kernel_traitsIf13__nv_bfloat16fS2_fjLj2048ELj1ELj1ELj4ELj16ENS_18Kernel_traits_baseILj2048EfS2_fS2_fjLj128EEEEELb1ELb1ELb1ELb1EEEvNS_9BwdParamsE:
        /* <DEDUP_REMOVED lines=41> */
.L_x_4275:
        /* <DEDUP_REMOVED lines=41> */
.L_x_4347:
        /* <DEDUP_REMOVED lines=44> */
.L_x_4278:
        /* <DEDUP_REMOVED lines=8> */
[----:B0-----:R-:W-:-:S05]  /*0860*/  IMAD.WIDE R124, R0, 0x4, R124 ;  /* 0x00000004007c7825 */ /* 0x001fca00078e027c */
[----:B------:R0:W3:Y:S01]  /*0870*/  LDG.E R162, desc[UR4][R124.64] ;  /* 0x000000047ca27981 */ /* 0x0000e2000c1e1900 */
[----:B-1----:R-:W-:-:S04]  /*0880*/  IMAD.WIDE.U32 R136, R3, 0x10, R152 ;  /* 0x0000001003887825 */ /* 0x002fc800078e0098 */
[----:B------:R-:W-:Y:S02]  /*0890*/  VIADD R3, R3, 0x80 ;  /* 0x0000008003037836 */ /* 0x000fe40000000000 */
[----:B------:R-:W4:Y:S01]  /*08a0*/  LDG.E.128 R136, desc[UR4][R136.64] ;  /* 0x0000000488887981 */ /* 0x000f22000c1e1d00 */
[----:B-----5:R-:W-:Y:S01]  /*08b0*/  ISETP.GE.AND P5, PT, R150, 0x1, PT ;  /* 0x000000019600780c */ /* 0x020fe20003fa6270 */
[----:B--2---:R-:W-:Y:S01]  /*08c0*/  IMAD.WIDE.U32 R126, R134, 0x20, R160 ;  /* 0x00000020867e7825 */ /* 0x004fe200078e00a0 */
[----:B0-----:R-:W0:Y:S03]  /*08d0*/  LDC.64 R124, c[0x0][0x240] ;  /* 0x00009000ff7c7b82 */ /* 0x001e260000000a00 */
[----:B------:R-:W-:Y:S01]  /*08e0*/  IMAD.WIDE.U32 R152, R3, 0x10, R152 ;  /* 0x0000001003987825 */ /* 0x000fe200078e0098 */
[----:B------:R-:W2:Y:S03]  /*08f0*/  LDG.E.128 R120, desc[UR4][R126.64] ;  /* 0x000000047e787981 */ /* 0x000ea6000c1e1d00 */
[----:B------:R-:W-:Y:S01]  /*0900*/  IMAD.WIDE.U32 R160, R133, 0x20, R160 ;  /* 0x0000002085a07825 */ /* 0x000fe200078e00a0 */
[----:B------:R1:W2:Y:S04]  /*0910*/  LDG.E.128 R140, desc[UR4][R126.64+0x10] ;  /* 0x000010047e8c7981 */ /* 0x0002a8000c1e1d00 */
[----:B------:R-:W2:Y:S04]  /*0920*/  LDG.E.128 R144, desc[UR4][R160.64] ;  /* 0x00000004a0907981 */ /* 0x000ea8000c1e1d00 */
[----:B------:R-:W2:Y:S04]  /*0930*/  LDG.E.128 R152, desc[UR4][R152.64] ;  /* 0x0000000498987981 */ /* 0x000ea8000c1e1d00 */
[----:B------:R-:W2:Y:S01]  /*0940*/  LDG.E.128 R156, desc[UR4][R160.64+0x10] ;  /* 0x00001004a09c7981 */ /* 0x000ea2000c1e1d00 */
[----:B------:R-:W-:-:S05]  /*0950*/  @P5 IADD3 R148, R150, -0x1, RZ ;  /* 0xffffffff96945810 */ /* 0x000fca0007ffe0ff */
[----:B------:R-:W-:-:S05]  /*0960*/  @P5 IMAD R3, R148, R151, RZ ;  /* 0x0000009794035224 */ /* 0x000fca00078e02ff */
[----:B------:R-:W-:Y:S01]  /*0970*/  @P5 SHF.R.S32.HI R164, RZ, 0x1f, R3 ;  /* 0x0000001fffa45819 */ /* 0x000fe20000011403 */
[----:B-1----:R-:W-:-:S03]  /*0980*/  IMAD.MOV.U32 R127, RZ, RZ, RZ ;  /* 0x000000ffff7f7224 */ /* 0x002fc600078e00ff */
[----:B------:R-:W-:-:S04]  /*0990*/  @P5 LEA.HI R3, R164, R3, RZ, 0x3 ;  /* 0x00000003a4035211 */ /* 0x000fc800078f18ff */
[----:B------:R-:W-:-:S04]  /*09a0*/  @P5 LEA.HI.SX32 R127, R3, R2, 0x1d ;  /* 0x00000002037f5211 */ /* 0x000fc800078feaff */
[C---:B------:R-:W-:Y:S01]  /*09b0*/  IADD3 R3, R127.reuse, 0x80, RZ ;  /* 0x000000807f037810 */ /* 0x040fe20007ffe0ff */
        /* <DEDUP_REMOVED lines=14> */
[C---:B----4-:R-:W-:Y:S01]  /*0aa0*/  PRMT R116, R136.reuse, 0x7632, R116 ;  /* 0x0000763288747816 */ /* 0x050fe20000000074 */
[----:B------:R-:W-:Y:S02]  /*0ab0*/  IMAD.U32 R117, R136, 0x10000, RZ ;  /* 0x0001000088757824 */ /* 0x000fe400078e00ff */
[C---:B--2---:R-:W-:Y:S01]  /*0ac0*/  FADD.FTZ R121, -R183.reuse, R121 ;  /* 0x00000079b7797221 */ /* 0x044fe20000010100 */
[C---:B------:R-:W-:Y:S01]  /*0ad0*/  FADD.FTZ R3, -R183.reuse, R120 ;  /* 0x00000078b7037221 */ /* 0x040fe20000010100 */
[C---:B------:R-:W-:Y:S01]  /*0ae0*/  FADD.FTZ R161, -R183.reuse, R122 ;  /* 0x0000007ab7a17221 */ /* 0x040fe20000010100 */
[----:B------:R-:W-:Y:S02]  /*0af0*/  IMAD.U32 R116, R116, 0x10000, RZ ;  /* 0x0001000074747824 */ /* 0x000fe400078e00ff */
[----:B------:R-:W-:Y:S01]  /*0b00*/  FMUL.FTZ R136, R132, R121 ;  /* 0x0000007984887220 */ /* 0x000fe20000410000 */
[C---:B------:R-:W-:Y:S01]  /*0b10*/  FADD.FTZ R147, -R183.reuse, R147 ;  /* 0x00000093b7937221 */ /* 0x040fe20000010100 */
[----:B------:R-:W-:Y:S01]  /*0b20*/  FADD.FTZ R175, -R183, R146 ;  /* 0x00000092b7af7221 */ /* 0x000fe20000010100 */
[----:B------:R-:W-:-:S02]  /*0b30*/  PRMT R164, R153, 0x7632, R164 ;  /* 0x0000763299a47816 */ /* 0x000fc400000000a4 */
[----:B------:R-:W-:Y:S02]  /*0b40*/  SHF.L.U32 R177, R153, 0x10, RZ ;  /* 0x0000001099b17819 */ /* 0x000fe400000006ff */
[----:B------:R-:W-:Y:S01]  /*0b50*/  PRMT R170, R155, 0x7632, R170 ;  /* 0x000076329baa7816 */ /* 0x000fe200000000aa */
[----:B------:R-:W-:Y:S01]  /*0b60*/  FADD.FTZ R153, -R183, R156 ;  /* 0x0000009cb7997221 */ /* 0x000fe20000010100 */
[----:B------:R-:W-:Y:S01]  /*0b70*/  SHF.L.U32 R181, R155, 0x10, RZ ;  /* 0x000000109bb57819 */ /* 0x000fe200000006ff */
[----:B------:R-:W-:Y:S01]  /*0b80*/  FADD.FTZ R155, -R183, R158 ;  /* 0x0000009eb79b7221 */ /* 0x000fe20000010100 */
[C---:B------:R-:W-:Y:S01]  /*0b90*/  PRMT R166, R154.reuse, 0x7632, R166 ;  /* 0x000076329aa67816 */ /* 0x040fe200000000a6 */
[----:B------:R-:W-:Y:S02]  /*0ba0*/  IMAD.U32 R179, R154, 0x10000, RZ ;  /* 0x000100009ab37824 */ /* 0x000fe400078e00ff */
[C---:B------:R-:W-:Y:S01]  /*0bb0*/  FMUL.FTZ R3, R132.reuse, R3 ;  /* 0x0000000384037220 */ /* 0x040fe20000410000 */
[----:B------:R-:W-:Y:S01]  /*0bc0*/  FMUL.FTZ R146, R132, R147 ;  /* 0x0000009384927220 */ /* 0x000fe20000410000 */
[----:B------:R-:W-:Y:S01]  /*0bd0*/  FMUL.FTZ R154, R48, R117 ;  /* 0x00000075309a7220 */ /* 0x000fe20000410000 */
[C---:B------:R-:W-:Y:S01]  /*0be0*/  FMUL.FTZ R147, R132.reuse, R153 ;  /* 0x0000009984937220 */ /* 0x040fe20000410000 */
[C---:B0-----:R-:W-:Y:S01]  /*0bf0*/  PRMT R118, R137.reuse, 0x7632, R118 ;  /* 0x0000763289767816 */ /* 0x041fe20000000076 */
[C---:B------:R-:W-:Y:S01]  /*0c00*/  FMUL.FTZ R153, R132.reuse, R155 ;  /* 0x0000009b84997220 */ /* 0x040fe20000410000 */
[----:B------:R-:W-:Y:S01]  /*0c10*/  SHF.L.U32 R119, R137, 0x10, RZ ;  /* 0x0000001089777819 */ /* 0x000fe200000006ff */
[----:B------:R-:W-:Y:S01]  /*0c20*/  FADD.FTZ R123, -R183, R123 ;  /* 0x0000007bb77b7221 */ /* 0x000fe20000010100 */
[----:B------:R-:W-:Y:S01]  /*0c30*/  FMUL.FTZ R137, R132, R161 ;  /* 0x000000a184897220 */ /* 0x000fe20000410000 */
[-C--:B------:R-:W-:Y:S01]  /*0c40*/  FFMA.FTZ R53, R136, R116.reuse, R53 ;  /* 0x0000007488357223 */ /* 0x080fe20000010035 */
[----:B------:R-:W-:Y:S01]  /*0c50*/  FADD.FTZ R69, R69, R116 ;  /* 0x0000007445457221 */ /* 0x000fe20000010000 */
[----:B------:R-:W-:Y:S01]  /*0c60*/  FMUL.FTZ R155, R49, R116 ;  /* 0x00000074319b7220 */ /* 0x000fe20000410000 */
[C---:B------:R-:W-:Y:S01]  /*0c70*/  FFMA.FTZ R52, R3.reuse, R117, R52 ;  /* 0x0000007503347223 */ /* 0x040fe20000010034 */
[----:B------:R-:W-:Y:S01]  /*0c80*/  FADD.FTZ R68, R68, R117 ;  /* 0x0000007544447221 */ /* 0x000fe20000010000 */
[----:B------:R-:W-:Y:S01]  /*0c90*/  FADD.FTZ R116, RZ, R154 ;  /* 0x0000009aff747221 */ /* 0x000fe20000010000 */
[----:B------:R-:W-:Y:S01]  /*0ca0*/  FFMA.FTZ R117, R3, R154, RZ ;  /* 0x0000009a03757223 */ /* 0x000fe200000100ff */
[C---:B------:R-:W-:Y:S01]  /*0cb0*/  PRMT R120, R138.reuse, 0x7632, R120 ;  /* 0x000076328a787816 */ /* 0x040fe20000000078 */
[----:B------:R-:W-:-:S02]  /*0cc0*/  IMAD.U32 R163, R138, 0x10000, RZ ;  /* 0x000100008aa37824 */ /* 0x000fc400078e00ff */
[----:B------:R-:W-:Y:S01]  /*0cd0*/  FADD.FTZ R157, -R183, R157 ;  /* 0x0000009db79d7221 */ /* 0x000fe20000010100 */
[----:B------:R-:W-:Y:S01]  /*0ce0*/  SHF.L.U32 R118, R118, 0x10, RZ ;  /* 0x0000001076767819 */ /* 0x000fe200000006ff */
[----:B------:R-:W-:Y:S01]  /*0cf0*/  FMUL.FTZ R138, R132, R123 ;  /* 0x0000007b848a7220 */ /* 0x000fe20000410000 */
[-C--:B------:R-:W-:Y:S01]  /*0d00*/  FFMA.FTZ R54, R137, R119.reuse, R54 ;  /* 0x0000007789367223 */ /* 0x080fe20000010036 */
[----:B------:R-:W-:Y:S01]  /*0d10*/  FADD.FTZ R70, R70, R119 ;  /* 0x0000007746467221 */ /* 0x000fe20000010000 */
[----:B------:R-:W-:Y:S01]  /*0d20*/  FMUL.FTZ R156, R50, R119 ;  /* 0x00000077329c7220 */ /* 0x000fe20000410000 */
[----:B------:R-:W-:Y:S01]  /*0d30*/  FADD.FTZ R119, R116, R155 ;  /* 0x0000009b74777221 */ /* 0x000fe20000010000 */
[C---:B------:R-:W-:Y:S01]  /*0d40*/  PRMT R162, R152.reuse, 0x7632, R162 ;  /* 0x0000763298a27816 */ /* 0x040fe200000000a2 */
[----:B------:R-:W-:Y:S02]  /*0d50*/  IMAD.U32 R171, R152, 0x10000, RZ ;  /* 0x0001000098ab7824 */ /* 0x000fe400078e00ff */
[----:B------:R-:W-:Y:S01]  /*0d60*/  FFMA.FTZ R116, R136, R155, R117 ;  /* 0x0000009b88747223 */ /* 0x000fe20000010075 */
[----:B------:R-:W-:Y:S01]  /*0d70*/  FMUL.FTZ R152, R132, R157 ;  /* 0x0000009d84987220 */ /* 0x000fe20000410000 */
[-C--:B------:R-:W-:Y:S01]  /*0d80*/  FFMA.FTZ R55, R138, R118.reuse, R55 ;  /* 0x000000768a377223 */ /* 0x080fe20000010037 */
[----:B------:R-:W-:Y:S01]  /*0d90*/  FADD.FTZ R71, R71, R118 ;  /* 0x0000007647477221 */ /* 0x000fe20000010000 */
[----:B------:R-:W-:Y:S01]  /*0da0*/  FMUL.FTZ R157, R51, R118 ;  /* 0x00000076339d7220 */ /* 0x000fe20000410000 */
[----:B------:R-:W-:Y:S01]  /*0db0*/  PRMT R122, R139, 0x7632, R122 ;  /* 0x000076328b7a7816 */ /* 0x000fe2000000007a */
[----:B------:R-:W-:Y:S01]  /*0dc0*/  FADD.FTZ R118, R119, R156 ;  /* 0x0000009c77767221 */ /* 0x000fe20000010000 */
[----:B------:R-:W-:Y:S01]  /*0dd0*/  SHF.L.U32 R167, R139, 0x10, RZ ;  /* 0x000000108ba77819 */ /* 0x000fe200000006ff */
[----:B------:R-:W-:Y:S01]  /*0de0*/  FADD.FTZ R139, -R183, R140 ;  /* 0x0000008cb78b7221 */ /* 0x000fe20000010100 */
[----:B------:R-:W-:Y:S01]  /*0df0*/  FFMA.FTZ R117, R137, R156, R116 ;  /* 0x0000009c89757223 */ /* 0x000fe20000010074 */
[----:B------:R-:W-:-:S02]  /*0e00*/  IMAD.U32 R120, R120, 0x10000, RZ ;  /* 0x0001000078787824 */ /* 0x000fc400078e00ff */
[----:B------:R-:W-:Y:S01]  /*0e10*/  FMUL.FTZ R158, R44, R163 ;  /* 0x000000a32c9e7220 */ /* 0x000fe20000410000 */
[----:B------:R-:W-:Y:S01]  /*0e20*/  FADD.FTZ R119, R118, R157 ;  /* 0x0000009d76777221 */ /* 0x000fe20000010000 */
[C---:B------:R-:W-:Y:S01]  /*0e30*/  FADD.FTZ R141, -R183.reuse, R141 ;  /* 0x0000008db78d7221 */ /* 0x040fe20000010100 */
[----:B------:R-:W-:Y:S01]  /*0e40*/  FMUL.FTZ R139, R132, R139 ;  /* 0x0000008b848b7220 */ /* 0x000fe20000410000 */
[----:B------:R-:W-:Y:S01]  /*0e50*/  FFMA.FTZ R116, R138, R157, R117 ;  /* 0x0000009d8a747223 */ /* 0x000fe20000010075 */
        /* <DEDUP_REMOVED lines=38> */
[----:B------:R-:W-:-:S02]  /*10c0*/  FMUL.FTZ R165, R43, R122 ;  /* 0x0000007a2ba57220 */ /* 0x000fc40000410000 */
[----:B------:R-:W-:Y:S01]  /*10d0*/  FADD.FTZ R118, R119, R164 ;  /* 0x000000a477767221 */ /* 0x000fe20000010000 */
[----:B------:R-:W-:Y:S01]  /*10e0*/  FFMA.FTZ R117, R145, R164, R116 ;  /* 0x000000a491757223 */ /* 0x000fe20000010074 */
[----:B------:R-:W-:Y:S02]  /*10f0*/  IMAD.U32 R168, R166, 0x10000, RZ ;  /* 0x00010000a6a87824 */ /* 0x000fe400078e00ff */
        /* <DEDUP_REMOVED lines=34> */
.L_x_4279:
[----:B------:R-:W-:Y:S05]  /*1320*/  BSYNC B0 ;  /* 0x0000000000007941 */ /* 0x000fea0003800000 */
.L_x_4277:
[----:B-----5:R-:W-:Y:S01]  /*1330*/  IMAD.MOV.U32 R116, RZ, RZ, R126 ;  /* 0x000000ffff747224 */ /* 0x020fe200078e007e */
[----:B------:R-:W-:Y:S01]  /*1340*/  UMOV UR7, 0xffffffff ;  /* 0xffffffff00077882 */ /* 0x000fe20000000000 */
[----:B------:R-:W-:Y:S02]  /*1350*/  LOP3.LUT P6, RZ, R149, 0xff, RZ, 0xc0, !PT ;  /* 0x000000ff95ff7812 */ /* 0x000fe400078cc0ff */
[----:B------:R-:W-:Y:S02]  /*1360*/  MOV R117, R124 ;  /* 0x0000007c00757202 */ /* 0x000fe40000000f00 */
[----:B------:R-:W-:Y:S02]  /*1370*/  PRMT R180, R116, 0x7610, R180 ;  /* 0x0000761074b47816 */ /* 0x000fe400000000b4 */
[----:B------:R-:W-:Y:S02]  /*1380*/  PRMT R176, R117, 0x7610, R176 ;  /* 0x0000761075b07816 */ /* 0x000fe400000000b0 */
        /* <DEDUP_REMOVED lines=20> */
.L_x_4358:
[----:B------:R-:W3:Y:S01]  /*14d0*/  S2R R119, SR_CgaCtaId ;  /* 0x0000000000777919 */ /* 0x000ee20000008800 */
[----:B------:R-:W-:Y:S01]  /*14e0*/  LOP3.LUT P0, RZ, R173, 0x1f, RZ, 0xc0, !PT ;  /* 0x0000001fadff7812 */ /* 0x000fe2000780c0ff */
[----:B-1----:R-:W-:Y:S01]  /*14f0*/  FADD.FTZ R178, R120, R117 ;  /* 0x0000007578b27221 */ /* 0x002fe20000010000 */
[----:B------:R-:W-:Y:S01]  /*1500*/  MOV R118, 0x400 ;  /* 0x0000040000767802 */ /* 0x000fe20000000f00 */
[----:B--2---:R-:W-:Y:S01]  /*1510*/  FADD.FTZ R179, R121, R116 ;  /* 0x0000007479b37221 */ /* 0x004fe20000010000 */
[----:B------:R-:W-:Y:S05]  /*1520*/  WARPSYNC.ALL ;  /* 0x0000000000007948 */ /* 0x000fea0003800000 */
[----:B------:R-:W1:Y:S01]  /*1530*/  @P5 LDC.64 R174, c[0x0][0x220] ;  /* 0x00008800ffae5b82 */ /* 0x000e620000000a00 */
[----:B------:R-:W-:-:S02]  /*1540*/  @P5 IADD3 R150, R150, -0x1, RZ ;  /* 0xffffffff96965810 */ /* 0x000fc40007ffe0ff */
[C---:B------:R-:W-:Y:S02]  /*1550*/  @!P4 ISETP.NE.U32.AND P1, PT, R135.reuse, RZ, PT ;  /* 0x000000ff8700c20c */ /* 0x040fe40003f25070 */
[----:B------:R-:W-:Y:S01]  /*1560*/  @!P4 ISETP.NE.U32.AND P3, PT, R135, RZ, PT ;  /* 0x000000ff8700c20c */ /* 0x000fe20003f65070 */
[----:B------:R-:W-:Y:S01]  /*1570*/  @P5 IMAD R150, R150, R151, RZ ;  /* 0x0000009796965224 */ /* 0x000fe200078e02ff */
[----:B------:R-:W-:-:S04]  /*1580*/  @!P4 ISETP.NE.AND.EX P1, PT, R148, RZ, PT, P1 ;  /* 0x000000ff9400c20c */ /* 0x000fc80003f25310 */
[----:B------:R-:W-:-:S04]  /*1590*/  @P5 SHF.R.S32.HI R177, RZ, 0x1f, R150 ;  /* 0x0000001fffb15819 */ /* 0x000fc80000011496 */
[----:B------:R-:W-:Y:S02]  /*15a0*/  @P5 LEA.HI R177, R177, R150, RZ, 0x3 ;  /* 0x00000096b1b15211 */ /* 0x000fe400078f18ff */
[----:B---3--:R-:W-:Y:S01]  /*15b0*/  LEA R119, R119, R118, 0x18 ;  /* 0x0000007677777211 */ /* 0x008fe200078ec0ff */
[----:B------:R-:W-:-:S04]  /*15c0*/  @!P0 IMAD.IADD R118, R130, 0x1, R171 ;  /* 0x0000000182768824 */ /* 0x000fc800078e02ab */
[----:B------:R-:W-:Y:S01]  /*15d0*/  IMAD R171, R171, 0x8, R119 ;  /* 0x00000008abab7824 */ /* 0x000fe200078e0277 */
[----:B------:R-:W-:-:S05]  /*15e0*/  @!P0 LEA R149, R118, R119, 0x3 ;  /* 0x0000007776958211 */ /* 0x000fca00078e18ff */
[----:B------:R2:W-:Y:S01]  /*15f0*/  @!P0 STS.64 [R149+0x2000], R178 ;  /* 0x002000b295008388 */ /* 0x0005e20000000a00 */
[----:B------:R-:W-:Y:S01]  /*1600*/  BSSY B0, `(.L_x_4281) ;  /* 0x000001d000007945 */ /* 0x000fe20003800000 */
[----:B------:R-:W-:Y:S01]  /*1610*/  BAR.SYNC.DEFER_BLOCKING 0x0 ;  /* 0x0000000000007b1d */ /* 0x000fe20000010000 */
[----:B------:R-:W-:Y:S01]  /*1620*/  ISETP.NE.U32.AND P0, PT, RZ, UR10, PT ;  /* 0x0000000aff007c0c */ /* 0x000fe2000bf05070 */
[----:B--2---:R-:W-:Y:S01]  /*1630*/  IMAD.MOV.U32 R149, RZ, RZ, RZ ;  /* 0x000000ffff957224 */ /* 0x004fe200078e00ff */
[----:B------:R-:W-:-:S03]  /*1640*/  @P5 LEA.HI.SX32 R149, R177, R2, 0x1d ;  /* 0x00000002b1955211 */ /* 0x000fc600078feaff */
[----:B------:R-:W2:Y:S04]  /*1650*/  LDS.128 R116, [R171+0x2000] ;  /* 0x00200000ab747984 */ /* 0x000ea80000000c00 */
[----:B0-----:R-:W0:Y:S01]  /*1660*/  LDS.128 R120, [R171+0x2010] ;  /* 0x00201000ab787984 */ /* 0x001e220000000c00 */
[----:B--2---:R-:W-:Y:S01]  /*1670*/  FADD.FTZ R151, RZ, R116 ;  /* 0x00000074ff977221 */ /* 0x004fe20000010000 */
[----:B------:R-:W-:-:S03]  /*1680*/  FADD.FTZ R116, RZ, R117 ;  /* 0x00000075ff747221 */ /* 0x000fc60000010000 */
[----:B------:R-:W-:Y:S01]  /*1690*/  FADD.FTZ R151, R118, R151 ;  /* 0x0000009776977221 */ /* 0x000fe20000010000 */
[----:B------:R-:W-:-:S03]  /*16a0*/  FADD.FTZ R116, R119, R116 ;  /* 0x0000007477747221 */ /* 0x000fc60000010000 */
[----:B0-----:R-:W-:Y:S01]  /*16b0*/  FADD.FTZ R151, R151, R120 ;  /* 0x0000007897977221 */ /* 0x001fe20000010000 */
[----:B------:R-:W-:Y:S01]  /*16c0*/  FADD.FTZ R118, R116, R121 ;  /* 0x0000007974767221 */ /* 0x000fe20000010000 */
[----:B-1----:R-:W-:-:S04]  /*16d0*/  @P5 IMAD.WIDE.U32 R116, R149, 0x10, R174 ;  /* 0x0000001095745825 */ /* 0x002fc800078e00ae */
[----:B------:R-:W-:Y:S01]  /*16e0*/  FADD.FTZ R122, R122, R151 ;  /* 0x000000977a7a7221 */ /* 0x000fe20000010000 */
[----:B------:R-:W-:Y:S01]  /*16f0*/  FADD.FTZ R118, R123, R118 ;  /* 0x000000767b767221 */ /* 0x000fe20000010000 */
[----:B------:R0:W5:Y:S01]  /*1700*/  @P5 LDG.E.128 R100, desc[UR4][R116.64] ;  /* 0x0000000474645981 */ /* 0x000162000c1e1d00 */
[----:B------:R-:W-:Y:S01]  /*1710*/  @!P4 FSEL R119, R16, RZ, P1 ;  /* 0x000000ff1077c208 */ /* 0x000fe20000800000 */
[----:B------:R-:W-:Y:S01]  /*1720*/  FMUL.FTZ R171, R122, UR6 ;  /* 0x000000067aab7c20 */ /* 0x000fe20008410000 */
[----:B------:R-:W-:Y:S01]  /*1730*/  FMUL.FTZ R172, R118, UR6 ;  /* 0x0000000676ac7c20 */ /* 0x000fe20008410000 */
[----:B------:R-:W-:Y:S06]  /*1740*/  @!P4 BRA `(.L_x_4282) ;  /* 0x000000000020c947 */ /* 0x000fec0003800000 */
        /* <DEDUP_REMOVED lines=8> */
.L_x_4282:
[----:B------:R-:W-:Y:S05]  /*17d0*/  BSYNC B0 ;  /* 0x0000000000007941 */ /* 0x000fea0003800000 */
.L_x_4281:
[----:B------:R-:W-:Y:S01]  /*17e0*/  BSSY B0, `(.L_x_4283) ;  /* 0x0000010000007945 */ /* 0x000fe20003800000 */
[----:B------:R-:W-:Y:S02]  /*17f0*/  @!P4 ISETP.NE.U32.AND P2, PT, R135, RZ, PT ;  /* 0x000000ff8700c20c */ /* 0x000fe40003f45070 */
[----:B------:R-:W-:Y:S02]  /*1800*/  @!P4 ISETP.NE.AND.EX P3, PT, R148, RZ, PT, P3 ;  /* 0x000000ff9400c20c */ /* 0x000fe40003f65330 */
[----:B------:R-:W-:Y:S01]  /*1810*/  ISETP.NE.AND.EX P0, PT, RZ, UR11, PT, P0 ;  /* 0x0000000bff007c0c */ /* 0x000fe2000bf05300 */
[----:B------:R-:W-:-:S12]  /*1820*/  @!P5 BRA `(.L_x_4284) ;  /* 0x00000000002cd947 */ /* 0x000fd80003800000 */
[----:B------:R-:W-:Y:S01]  /*1830*/  LOP3.LUT P1, RZ, R180, 0xff, RZ, 0xc0, !PT ;  /* 0x000000ffb4ff7812 */ /* 0x000fe2000782c0ff */
[----:B0-----:R-:W-:Y:S01]  /*1840*/  FMUL.FTZ R116, R119, UR9 ;  /* 0x0000000977747c20 */ /* 0x001fe20008410000 */
[----:B------:R-:W-:-:S03]  /*1850*/  HFMA2.MMA R117, -RZ, RZ, 0, 0 ;  /* 0x00000000ff757435 */ /* 0x000fc600000001ff */
[----:B------:R-:W-:-:S04]  /*1860*/  FMUL.FTZ R121, R116, UR8 ;  /* 0x0000000874797c20 */ /* 0x000fc80008410000 */
[----:B------:R-:W-:-:S04]  /*1870*/  FMUL.FTZ R118, R32, R121 ;  /* 0x0000007920767220 */ /* 0x000fc80000410000 */
[----:B-----5:R-:W-:Y:S01]  /*1880*/  @P1 IMAD.U32 R116, R100, 0x10000, RZ ;  /* 0x0001000064741824 */ /* 0x020fe200078e00ff */
[----:B------:R-:W-:-:S03]  /*1890*/  FSEL R118, R118, RZ, P1 ;  /* 0x000000ff76767208 */ /* 0x000fc60000800000 */
[----:B------:R-:W-:Y:S01]  /*18a0*/  @P1 FMUL.FTZ R117, R121, R116 ;  /* 0x0000007479751220 */ /* 0x000fe20000410000 */
[----:B------:R-:W-:-:S03]  /*18b0*/  F2FP.BF16.F32.PACK_AB R118, RZ, R118 ;  /* 0x00000076ff76723e */ /* 0x000fc600000010ff */
[----:B------:R-:W-:Y:S01]  /*18c0*/  FADD.FTZ R96, R96, R117 ;  /* 0x0000007560607221 */ /* 0x000fe20000010000 */
[----:B------:R-:W-:-:S07]  /*18d0*/  PRMT R104, R118, 0x7610, R104 ;  /* 0x0000761076687816 */ /* 0x000fce0000000068 */
.L_x_4284:
[----:B------:R-:W-:Y:S05]  /*18e0*/  BSYNC B0 ;  /* 0x0000000000007941 */ /* 0x000fea0003800000 */
.L_x_4283:
[----:B------:R-:W1:Y:S01]  /*18f0*/  @P5 LDC.64 R150, c[0x0][0x2f8] ;  /* 0x0000be00ff965b82 */ /* 0x000e620000000a00 */
[----:B------:R-:W-:Y:S01]  /*1900*/  @!P4 FSEL R179, R18, RZ, P3 ;  /* 0x000000ff12b3c208 */ /* 0x000fe20001800000 */
[----:B------:R-:W-:Y:S01]  /*1910*/  BSSY B0, `(.L_x_4285) ;  /* 0x000001d000007945 */ /* 0x000fe20003800000 */
[C---:B------:R-:W-:Y:S02]  /*1920*/  @!P4 ISETP.NE.U32.AND P1, PT, R135.reuse, RZ, PT ;  /* 0x000000ff8700c20c */ /* 0x040fe40003f25070 */
[----:B------:R-:W-:Y:S02]  /*1930*/  @!P4 ISETP.NE.U32.AND P3, PT, R135, RZ, PT ;  /* 0x000000ff8700c20c */ /* 0x000fe40003f65070 */
[C---:B------:R-:W-:Y:S01]  /*1940*/  @!P4 ISETP.NE.AND.EX P2, PT, R148.reuse, RZ, PT, P2 ;  /* 0x000000ff9400c20c */ /* 0x040fe20003f45320 */
[----:B0-----:R-:W0:Y:S01]  /*1950*/  @P0 LDC.64 R116, c[0x0][0x308] ;  /* 0x0000c200ff740b82 */ /* 0x001e220000000a00 */
[C---:B------:R-:W-:Y:S02]  /*1960*/  @!P4 ISETP.NE.AND.EX P1, PT, R148.reuse, RZ, PT, P1 ;  /* 0x000000ff9400c20c */ /* 0x040fe40003f25310 */
[----:B------:R-:W-:-:S02]  /*1970*/  @!P4 ISETP.NE.AND.EX P3, PT, R148, RZ, PT, P3 ;  /* 0x000000ff9400c20c */ /* 0x000fc40003f65330 */
[----:B------:R-:W-:Y:S02]  /*1980*/  @!P4 FSEL R178, R19, RZ, P2 ;  /* 0x000000ff13b2c208 */ /* 0x000fe40001000000 */
[----:B------:R-:W-:Y:S02]  /*1990*/  @!P4 ISETP.NE.U32.AND P2, PT, R135, RZ, PT ;  /* 0x000000ff8700c20c */ /* 0x000fe40003f45070 */
[----:B------:R-:W-:Y:S02]  /*19a0*/  @!P4 FSEL R121, R12, RZ, P1 ;  /* 0x000000ff0c79c208 */ /* 0x000fe40000800000 */
[----:B------:R-:W-:Y:S02]  /*19b0*/  @!P4 FSEL R122, R13, RZ, P3 ;  /* 0x000000ff0d7ac208 */ /* 0x000fe40001800000 */
[C---:B------:R-:W-:Y:S02]  /*19c0*/  @!P4 ISETP.NE.U32.AND P1, PT, R135.reuse, RZ, PT ;  /* 0x000000ff8700c20c */ /* 0x040fe40003f25070 */
[----:B------:R-:W-:-:S02]  /*19d0*/  @!P4 ISETP.NE.U32.AND P3, PT, R135, RZ, PT ;  /* 0x000000ff8700c20c */ /* 0x000fc40003f65070 */
[C---:B------:R-:W-:Y:S02]  /*19e0*/  @!P4 ISETP.NE.AND.EX P2, PT, R148.reuse, RZ, PT, P2 ;  /* 0x000000ff9400c20c */ /* 0x040fe40003f45320 */
[C---:B------:R-:W-:Y:S02]  /*19f0*/  @!P4 ISETP.NE.AND.EX P3, PT, R148.reuse, RZ, PT, P3 ;  /* 0x000000ff9400c20c */ /* 0x040fe40003f65330 */
[----:B------:R-:W-:Y:S02]  /*1a00*/  @!P4 ISETP.NE.AND.EX P1, PT, R148, RZ, PT, P1 ;  /* 0x000000ff9400c20c */ /* 0x000fe40003f25310 */
[----:B------:R-:W-:Y:S02]  /*1a10*/  @!P4 FSEL R123, R14, RZ, P2 ;  /* 0x000000ff0e7bc208 */ /* 0x000fe40001000000 */
[----:B------:R-:W-:Y:S02]  /*1a20*/  ISETP.NE.U32.AND P2, PT, RZ, UR10, PT ;  /* 0x0000000aff007c0c */ /* 0x000fe4000bf45070 */
[----:B------:R-:W-:-:S02]  /*1a30*/  @!P4 FSEL R174, R15, RZ, P3 ;  /* 0x000000ff0faec208 */ /* 0x000fc40001800000 */
        /* <DEDUP_REMOVED lines=10> */
.L_x_4286:
[----:B------:R-:W-:Y:S05]  /*1ae0*/  BSYNC B0 ;  /* 0x0000000000007941 */ /* 0x000fea0003800000 */
.L_x_4285:
[----:B------:R-:W-:Y:S04]  /*1af0*/  BSSY B0, `(.L_x_4287) ;  /* 0x000000e000007945 */ /* 0x000fe80003800000 */
[----:B------:R-:W-:Y:S05]  /*1b00*/  @!P5 BRA `(.L_x_4288) ;  /* 0x000000000030d947 */ /* 0x000fea0003800000 */
[----:B------:R-:W-:Y:S01]  /*1b10*/  LOP3.LUT P1, RZ, R126, 0xff00, RZ, 0xc0, !PT ;  /* 0x0000ff007eff7812 */ /* 0x000fe2000782c0ff */
[----:B------:R-:W-:-:S04]  /*1b20*/  FMUL.FTZ R120, R118, UR9 ;  /* 0x0000000976787c20 */ /* 0x000fc80008410000 */
[----:B------:R-:W-:Y:S01]  /*1b30*/  FMUL.FTZ R180, R120, UR8 ;  /* 0x0000000878b47c20 */ /* 0x000fe20008410000 */
[----:B------:R-:W-:-:S03]  /*1b40*/  MOV R120, RZ ;  /* 0x000000ff00787202 */ /* 0x000fc60000000f00 */
        /* <DEDUP_REMOVED lines=8> */
.L_x_4288:
[----:B------:R-:W-:Y:S05]  /*1bd0*/  BSYNC B0 ;  /* 0x0000000000007941 */ /* 0x000fea0003800000 */
.L_x_4287:
        /* <DEDUP_REMOVED lines=10> */
.L_x_4290:
[----:B------:R-:W-:Y:S05]  /*1c80*/  BSYNC B0 ;  /* 0x0000000000007941 */ /* 0x000fea0003800000 */
.L_x_4289:
[----:B------:R-:W-:Y:S04]  /*1c90*/  BSSY B0, `(.L_x_4291) ;  /* 0x000000d000007945 */ /* 0x000fe80003800000 */
[----:B------:R-:W-:Y:S05]  /*1ca0*/  @!P5 BRA `(.L_x_4292) ;  /* 0x00000000002cd947 */ /* 0x000fea0003800000 */
[----:B------:R-:W-:Y:S01]  /*1cb0*/  LOP3.LUT P1, RZ, R126, 0xff0000, RZ, 0xc0, !PT ;  /* 0x00ff00007eff7812 */ /* 0x000fe2000782c0ff */
[----:B------:R-:W-:Y:S01]  /*1cc0*/  FMUL.FTZ R120, R179, UR9 ;  /* 0x00000009b3787c20 */ /* 0x000fe20008410000 */
        /* <DEDUP_REMOVED lines=9> */
.L_x_4292:
[----:B------:R-:W-:Y:S05]  /*1d60*/  BSYNC B0 ;  /* 0x0000000000007941 */ /* 0x000fea0003800000 */
.L_x_4291:
        /* <DEDUP_REMOVED lines=10> */
.L_x_4294:
[----:B------:R-:W-:Y:S05]  /*1e10*/  BSYNC B0 ;  /* 0x0000000000007941 */ /* 0x000fea0003800000 */
.L_x_4293:
        /* <DEDUP_REMOVED lines=14> */
.L_x_4296:
[----:B------:R-:W-:Y:S05]  /*1f00*/  BSYNC B0 ;  /* 0x0000000000007941 */ /* 0x000fea0003800000 */
.L_x_4295:
        /* <DEDUP_REMOVED lines=10> */
.L_x_4298:
[----:B------:R-:W-:Y:S05]  /*1fb0*/  BSYNC B0 ;  /* 0x0000000000007941 */ /* 0x000fea0003800000 */
.L_x_4297:
        /* <DEDUP_REMOVED lines=13> */
.L_x_4300:
[----:B------:R-:W-:Y:S05]  /*2090*/  BSYNC B0 ;  /* 0x0000000000007941 */ /* 0x000fea0003800000 */
.L_x_4299:
        /* <DEDUP_REMOVED lines=10> */
.L_x_4302:
[----:B------:R-:W-:Y:S05]  /*2140*/  BSYNC B0 ;  /* 0x0000000000007941 */ /* 0x000fea0003800000 */
.L_x_4301:
        /* <DEDUP_REMOVED lines=14> */
.L_x_4304:
[----:B------:R-:W-:Y:S05]  /*2230*/  BSYNC B0 ;  /* 0x0000000000007941 */ /* 0x000fea0003800000 */
.L_x_4303:
        /* <DEDUP_REMOVED lines=10> */
.L_x_4306:
[----:B------:R-:W-:Y:S05]  /*22e0*/  BSYNC B0 ;  /* 0x0000000000007941 */ /* 0x000fea0003800000 */
.L_x_4305:
        /* <DEDUP_REMOVED lines=13> */
.L_x_4308:
[----:B------:R-:W-:Y:S05]  /*23c0*/  BSYNC B0 ;  /* 0x0000000000007941 */ /* 0x000fea0003800000 */
.L_x_4307:
        /* <DEDUP_REMOVED lines=10> */
.L_x_4310:
[----:B------:R-:W-:Y:S05]  /*2470*/  BSYNC B0 ;  /* 0x0000000000007941 */ /* 0x000fea0003800000 */
.L_x_4309:
        /* <DEDUP_REMOVED lines=14> */
.L_x_4312:
[----:B------:R-:W-:Y:S05]  /*2560*/  BSYNC B0 ;  /* 0x0000000000007941 */ /* 0x000fea0003800000 */
.L_x_4311:
[----:B------:R-:W-:Y:S01]  /*2570*/  ISETP.NE.AND.EX P1, PT, RZ, UR11, PT, P2 ;  /* 0x0000000bff007c0c */ /* 0x000fe2000bf25320 */
[----:B0-----:R-:W-:Y:S01]  /*2580*/  @P0 IMAD.WIDE.U32 R126, R134, 0x20, R116 ;  /* 0x00000020867e0825 */ /* 0x001fe200078e0074 */
[----:B------:R-:W-:Y:S01]  /*2590*/  @!P4 ISETP.NE.U32.AND P3, PT, R135, RZ, PT ;  /* 0x000000ff8700c20c */ /* 0x000fe20003f65070 */
[----:B------:R-:W-:Y:S01]  /*25a0*/  BSSY B0, `(.L_x_4313) ;  /* 0x0000017000007945 */ /* 0x000fe20003800000 */
[----:B------:R-:W-:Y:S01]  /*25b0*/  SEL R120, R121, R112, P1 ;  /* 0x0000007079787207 */ /* 0x000fe20000800000 */
[----:B-1----:R-:W-:Y:S01]  /*25c0*/  @P5 IMAD.WIDE.U32 R150, R149, 0x10, R150 ;  /* 0x0000001095965825 */ /* 0x002fe200078e0096 */
[----:B------:R-:W-:Y:S02]  /*25d0*/  SEL R121, R122, R113, P1 ;  /* 0x000000717a797207 */ /* 0x000fe40000800000 */
[----:B------:R-:W-:Y:S02]  /*25e0*/  SEL R116, R119, R108, P1 ;  /* 0x0000006c77747207 */ /* 0x000fe40000800000 */
[----:B------:R-:W-:-:S02]  /*25f0*/  SEL R117, R118, R109, P1 ;  /* 0x0000006d76757207 */ /* 0x000fc40000800000 */
[----:B------:R-:W-:Y:S02]  /*2600*/  SEL R122, R123, R114, P1 ;  /* 0x000000727b7a7207 */ /* 0x000fe40000800000 */
[----:B------:R-:W-:Y:S02]  /*2610*/  SEL R118, R179, R110, P1 ;  /* 0x0000006eb3767207 */ /* 0x000fe40000800000 */
[----:B------:R-:W-:Y:S02]  /*2620*/  SEL R119, R178, R111, P1 ;  /* 0x0000006fb2777207 */ /* 0x000fe40000800000 */
[----:B------:R-:W-:Y:S02]  /*2630*/  SEL R123, R174, R115, P1 ;  /* 0x00000073ae7b7207 */ /* 0x000fe40000800000 */
[----:B------:R-:W-:Y:S01]  /*2640*/  @!P4 ISETP.NE.U32.AND P2, PT, R135, RZ, PT ;  /* 0x000000ff8700c20c */ /* 0x000fe20003f45070 */
[----:B------:R0:W-:Y:S01]  /*2650*/  @P0 STG.E.128 desc[UR4][R126.64], R116 ;  /* 0x000000747e000986 */ /* 0x0001e2000c101d04 */
[----:B------:R-:W-:-:S02]  /*2660*/  @!P4 ISETP.NE.AND.EX P3, PT, R148, RZ, PT, P3 ;  /* 0x000000ff9400c20c */ /* 0x000fc40003f65330 */
[----:B------:R-:W-:Y:S01]  /*2670*/  @!P4 ISETP.NE.AND.EX P2, PT, R148, RZ, PT, P2 ;  /* 0x000000ff9400c20c */ /* 0x000fe20003f45320 */
[----:B------:R0:W-:Y:S01]  /*2680*/  @P0 STG.E.128 desc[UR4][R126.64+0x10], R120 ;  /* 0x000010787e000986 */ /* 0x0001e2000c101d04 */
[----:B------:R-:W-:Y:S02]  /*2690*/  @!P4 FSEL R175, R8, RZ, P3 ;  /* 0x000000ff08afc208 */ /* 0x000fe40001800000 */
[----:B------:R-:W-:Y:S01]  /*26a0*/  @!P4 FSEL R134, R9, RZ, P2 ;  /* 0x000000ff0986c208 */ /* 0x000fe20001000000 */
[----:B------:R0:W-:Y:S01]  /*26b0*/  @P5 STG.E.128 desc[UR4][R150.64], R104 ;  /* 0x0000006896005986 */ /* 0x0001e2000c101d04 */
[----:B------:R-:W-:Y:S01]  /*26c0*/  IADD3 R149, R149, 0x80, RZ ;  /* 0x0000008095957810 */ /* 0x000fe20007ffe0ff */
[----:B------:R-:W-:Y:S06]  /*26d0*/  @!P5 BRA `(.L_x_4314) ;  /* 0x00000000000cd947 */ /* 0x000fec0003800000 */
[----:B-----5:R-:W1:Y:S02]  /*26e0*/  LDC.64 R100, c[0x0][0x220] ;  /* 0x00008800ff647b82 */ /* 0x020e640000000a00 */
[----:B-1----:R-:W-:-:S06]  /*26f0*/  IMAD.WIDE.U32 R100, R149, 0x10, R100 ;  /* 0x0000001095647825 */ /* 0x002fcc00078e0064 */
[----:B------:R-:W5:Y:S02]  /*2700*/  LDG.E.128 R100, desc[UR4][R100.64] ;  /* 0x0000000464647981 */ /* 0x000f64000c1e1d00 */
.L_x_4314:
[----:B------:R-:W-:Y:S05]  /*2710*/  BSYNC B0 ;  /* 0x0000000000007941 */ /* 0x000fea0003800000 */
.L_x_4313:
[----:B------:R-:W-:Y:S04]  /*2720*/  BSSY B0, `(.L_x_4315) ;  /* 0x000000a000007945 */ /* 0x000fe80003800000 */
[----:B------:R-:W-:Y:S05]  /*2730*/  @!P4 BRA `(.L_x_4316) ;  /* 0x000000000020c947 */ /* 0x000fea0003800000 */
        /* <DEDUP_REMOVED lines=8> */
.L_x_4316:
[----:B------:R-:W-:Y:S05]  /*27c0*/  BSYNC B0 ;  /* 0x0000000000007941 */ /* 0x000fea0003800000 */
.L_x_4315:
[----:B------:R-:W-:Y:S04]  /*27d0*/  BSSY B0, `(.L_x_4317) ;  /* 0x000000d000007945 */ /* 0x000fe80003800000 */
[----:B------:R-:W-:Y:S05]  /*27e0*/  @!P5 BRA `(.L_x_4318) ;  /* 0x00000000002cd947 */ /* 0x000fea0003800000 */
[----:B------:R-:W-:Y:S01]  /*27f0*/  LOP3.LUT P2, RZ, R176, 0xff, RZ, 0xc0, !PT ;  /* 0x000000ffb0ff7812 */ /* 0x000fe2000784c0ff */
[----:B0-----:R-:W-:Y:S01]  /*2800*/  FMUL.FTZ R116, R175, UR9 ;  /* 0x00000009af747c20 */ /* 0x001fe20008410000 */
[----:B------:R-:W-:-:S03]  /*2810*/  IMAD.MOV.U32 R117, RZ, RZ, RZ ;  /* 0x000000ffff757224 */ /* 0x000fc600078e00ff */
[----:B------:R-:W-:-:S04]  /*2820*/  FMUL.FTZ R119, R116, UR8 ;  /* 0x0000000874777c20 */ /* 0x000fc80008410000 */
[----:B------:R-:W-:-:S04]  /*2830*/  FMUL.FTZ R116, R24, R119 ;  /* 0x0000007718747220 */ /* 0x000fc80000410000 */
[----:B-----5:R-:W-:Y:S02]  /*2840*/  @P2 SHF.L.U32 R118, R100, 0x10, RZ ;  /* 0x0000001064762819 */ /* 0x020fe400000006ff */
[----:B------:R-:W-:-:S03]  /*2850*/  FSEL R116, R116, RZ, P2 ;  /* 0x000000ff74747208 */ /* 0x000fc60001000000 */
[----:B------:R-:W-:Y:S01]  /*2860*/  @P2 FMUL.FTZ R117, R118, R119 ;  /* 0x0000007776752220 */ /* 0x000fe20000410000 */
[----:B------:R-:W-:-:S03]  /*2870*/  F2FP.BF16.F32.PACK_AB R116, RZ, R116 ;  /* 0x00000074ff74723e */ /* 0x000fc600000010ff */
[----:B------:R-:W-:Y:S01]  /*2880*/  FADD.FTZ R88, R88, R117 ;  /* 0x0000007558587221 */ /* 0x000fe20000010000 */
[----:B------:R-:W-:-:S07]  /*2890*/  PRMT R104, R116, 0x7610, R104 ;  /* 0x0000761074687816 */ /* 0x000fce0000000068 */
.L_x_4318:
[----:B------:R-:W-:Y:S05]  /*28a0*/  BSYNC B0 ;  /* 0x0000000000007941 */ /* 0x000fea0003800000 */
.L_x_4317:
        /* <DEDUP_REMOVED lines=10> */
.L_x_4320:
[----:B------:R-:W-:Y:S05]  /*2950*/  BSYNC B0 ;  /* 0x0000000000007941 */ /* 0x000fea0003800000 */
.L_x_4319:
[C---:B------:R-:W-:Y:S01]  /*2960*/  @!P4 ISETP.NE.U32.AND P2, PT, R135.reuse, RZ, PT ;  /* 0x000000ff8700c20c */ /* 0x040fe20003f45070 */
[----:B------:R-:W-:Y:S03]  /*2970*/  BSSY B0, `(.L_x_4321) ;  /* 0x000001a000007945 */ /* 0x000fe60003800000 */
[C---:B------:R-:W-:Y:S02]  /*2980*/  @!P4 ISETP.NE.AND.EX P3, PT, R148.reuse, RZ, PT, P2 ;  /* 0x000000ff9400c20c */ /* 0x040fe40003f65320 */
[----:B------:R-:W-:Y:S02]  /*2990*/  @!P4 ISETP.NE.U32.AND P2, PT, R135, RZ, PT ;  /* 0x000000ff8700c20c */ /* 0x000fe40003f45070 */
[----:B0-----:R-:W-:Y:S02]  /*29a0*/  @!P4 FSEL R120, R11, RZ, P3 ;  /* 0x000000ff0b78c208 */ /* 0x001fe40001800000 */
[----:B------:R-:W-:-:S02]  /*29b0*/  @!P4 ISETP.NE.AND.EX P2, PT, R148, RZ, PT, P2 ;  /* 0x000000ff9400c20c */ /* 0x000fc40003f45320 */
[C---:B------:R-:W-:Y:S02]  /*29c0*/  @!P4 ISETP.NE.U32.AND P3, PT, R135.reuse, RZ, PT ;  /* 0x000000ff8700c20c */ /* 0x040fe40003f65070 */
[----:B------:R-:W-:Y:S02]  /*29d0*/  @!P4 FSEL R121, R4, RZ, P2 ;  /* 0x000000ff0479c208 */ /* 0x000fe40001000000 */
[----:B------:R-:W-:Y:S02]  /*29e0*/  @!P4 ISETP.NE.U32.AND P2, PT, R135, RZ, PT ;  /* 0x000000ff8700c20c */ /* 0x000fe40003f45070 */
[C---:B------:R-:W-:Y:S02]  /*29f0*/  @!P4 ISETP.NE.AND.EX P3, PT, R148.reuse, RZ, PT, P3 ;  /* 0x000000ff9400c20c */ /* 0x040fe40003f65330 */
[----:B------:R-:W-:Y:S02]  /*2a00*/  @!P4 ISETP.NE.AND.EX P2, PT, R148, RZ, PT, P2 ;  /* 0x000000ff9400c20c */ /* 0x000fe40003f45320 */
[----:B------:R-:W-:-:S02]  /*2a10*/  @!P4 FSEL R122, R5, RZ, P3 ;  /* 0x000000ff057ac208 */ /* 0x000fc40001800000 */
[----:B------:R-:W-:Y:S02]  /*2a20*/  @!P4 ISETP.NE.U32.AND P3, PT, R135, RZ, PT ;  /* 0x000000ff8700c20c */ /* 0x000fe40003f65070 */
[----:B------:R-:W-:Y:S01]  /*2a30*/  @!P4 FSEL R123, R6, RZ, P2 ;  /* 0x000000ff067bc208 */ /* 0x000fe20001000000 */
[----:B------:R-:W-:Y:S10]  /*2a40*/  @!P5 BRA `(.L_x_4322) ;  /* 0x000000000030d947 */ /* 0x000ff40003800000 */
[----:B------:R-:W-:Y:S01]  /*2a50*/  LOP3.LUT P2, RZ, R124, 0xff00, RZ, 0xc0, !PT ;  /* 0x0000ff007cff7812 */ /* 0x000fe2000784c0ff */
[----:B------:R-:W-:-:S04]  /*2a60*/  FMUL.FTZ R116, R134, UR9 ;  /* 0x0000000986747c20 */ /* 0x000fc80008410000 */
[----:B------:R-:W-:Y:S01]  /*2a70*/  FMUL.FTZ R126, R116, UR8 ;  /* 0x00000008747e7c20 */ /* 0x000fe20008410000 */
[----:B------:R-:W-:-:S03]  /*2a80*/  IMAD.MOV.U32 R116, RZ, RZ, RZ ;  /* 0x000000ffff747224 */ /* 0x000fc600078e00ff */
        /* <DEDUP_REMOVED lines=8> */
.L_x_4322:
[----:B------:R-:W-:Y:S05]  /*2b10*/  BSYNC B0 ;  /* 0x0000000000007941 */ /* 0x000fea0003800000 */
.L_x_4321:
[----:B------:R-:W-:Y:S01]  /*2b20*/  @!P4 ISETP.NE.U32.AND P2, PT, R135, RZ, PT ;  /* 0x000000ff8700c20c */ /* 0x000fe20003f45070 */
[----:B------:R-:W-:Y:S01]  /*2b30*/  BSSY B0, `(.L_x_4323) ;  /* 0x0000010000007945 */ /* 0x000fe20003800000 */
[C---:B------:R-:W-:Y:S02]  /*2b40*/  @!P4 ISETP.NE.AND.EX P3, PT, R148.reuse, RZ, PT, P3 ;  /* 0x000000ff9400c20c */ /* 0x040fe40003f65330 */
[----:B------:R-:W-:Y:S02]  /*2b50*/  @!P4 ISETP.NE.AND.EX P2, PT, R148, RZ, PT, P2 ;  /* 0x000000ff9400c20c */ /* 0x000fe40003f45320 */
[----:B------:R-:W-:Y:S02]  /*2b60*/  SEL R108, R175, R108, P1 ;  /* 0x0000006caf6c7207 */ /* 0x000fe40000800000 */
[----:B------:R-:W-:Y:S02]  /*2b70*/  SEL R109, R134, R109, P1 ;  /* 0x0000006d866d7207 */ /* 0x000fe40000800000 */
[----:B------:R-:W-:-:S02]  /*2b80*/  @!P4 FSEL R126, R7, RZ, P3 ;  /* 0x000000ff077ec208 */ /* 0x000fc40001800000 */
        /* <DEDUP_REMOVED lines=10> */
.L_x_4324:
[----:B------:R-:W-:Y:S05]  /*2c30*/  BSYNC B0 ;  /* 0x0000000000007941 */ /* 0x000fea0003800000 */
.L_x_4323:
        /* <DEDUP_REMOVED lines=13> */
.L_x_4326:
[----:B------:R-:W-:Y:S05]  /*2d10*/  BSYNC B0 ;  /* 0x0000000000007941 */ /* 0x000fea0003800000 */
.L_x_4325:
        /* <DEDUP_REMOVED lines=10> */
.L_x_4328:
[----:B------:R-:W-:Y:S05]  /*2dc0*/  BSYNC B0 ;  /* 0x0000000000007941 */ /* 0x000fea0003800000 */
.L_x_4327:
        /* <DEDUP_REMOVED lines=14> */
.L_x_4330:
[----:B------:R-:W-:Y:S05]  /*2eb0*/  BSYNC B0 ;  /* 0x0000000000007941 */ /* 0x000fea0003800000 */
.L_x_4329:
        /* <DEDUP_REMOVED lines=10> */
.L_x_4332:
[----:B------:R-:W-:Y:S05]  /*2f60*/  BSYNC B0 ;  /* 0x0000000000007941 */ /* 0x000fea0003800000 */
.L_x_4331:
[----:B------:R-:W-:Y:S04]  /*2f70*/  BSSY B0, `(.L_x_4333) ;  /* 0x000000d000007945 */ /* 0x000fe80003800000 */
[----:B------:R-:W-:Y:S05]  /*2f80*/  @!P5 BRA `(.L_x_4334) ;  /* 0x00000000002cd947 */ /* 0x000fea0003800000 */
[----:B------:R-:W-:Y:S01]  /*2f90*/  LOP3.LUT P2, RZ, R125, 0xff, RZ, 0xc0, !PT ;  /* 0x000000ff7dff7812 */ /* 0x000fe2000784c0ff */
[----:B------:R-:W-:Y:S01]  /*2fa0*/  FMUL.FTZ R116, R121, UR9 ;  /* 0x0000000979747c20 */ /* 0x000fe20008410000 */
        /* <DEDUP_REMOVED lines=9> */
.L_x_4334:
[----:B------:R-:W-:Y:S05]  /*3040*/  BSYNC B0 ;  /* 0x0000000000007941 */ /* 0x000fea0003800000 */
.L_x_4333:
        /* <DEDUP_REMOVED lines=10> */
.L_x_4336:
[----:B------:R-:W-:Y:S05]  /*30f0*/  BSYNC B0 ;  /* 0x0000000000007941 */ /* 0x000fea0003800000 */
.L_x_4335:
[----:B------:R-:W-:Y:S04]  /*3100*/  BSSY B0, `(.L_x_4337) ;  /* 0x000000e000007945 */ /* 0x000fe80003800000 */
[----:B------:R-:W-:Y:S05]  /*3110*/  @!P5 BRA `(.L_x_4338) ;  /* 0x000000000030d947 */ /* 0x000fea0003800000 */
[----:B------:R-:W-:Y:S01]  /*3120*/  LOP3.LUT P2, RZ, R125, 0xff00, RZ, 0xc0, !PT ;  /* 0x0000ff007dff7812 */ /* 0x000fe2000784c0ff */
[----:B------:R-:W-:-:S04]  /*3130*/  FMUL.FTZ R116, R122, UR9 ;  /* 0x000000097a747c20 */ /* 0x000fc80008410000 */
[----:B------:R-:W-:Y:S01]  /*3140*/  FMUL.FTZ R127, R116, UR8 ;  /* 0x00000008747f7c20 */ /* 0x000fe20008410000 */
[----:B------:R-:W-:-:S03]  /*3150*/  HFMA2.MMA R116, -RZ, RZ, 0, 0 ;  /* 0x00000000ff747435 */ /* 0x000fc600000001ff */
        /* <DEDUP_REMOVED lines=8> */
.L_x_4338:
[----:B------:R-:W-:Y:S05]  /*31e0*/  BSYNC B0 ;  /* 0x0000000000007941 */ /* 0x000fea0003800000 */
.L_x_4337:
        /* <DEDUP_REMOVED lines=10> */
.L_x_4340:
[----:B------:R-:W-:Y:S05]  /*3290*/  BSYNC B0 ;  /* 0x0000000000007941 */ /* 0x000fea0003800000 */
.L_x_4339:
[----:B------:R-:W-:Y:S04]  /*32a0*/  BSSY B0, `(.L_x_4341) ;  /* 0x000000d000007945 */ /* 0x000fe80003800000 */
[----:B------:R-:W-:Y:S05]  /*32b0*/  @!P5 BRA `(.L_x_4342) ;  /* 0x00000000002cd947 */ /* 0x000fea0003800000 */
[----:B------:R-:W-:Y:S01]  /*32c0*/  LOP3.LUT P2, RZ, R125, 0xff0000, RZ, 0xc0, !PT ;  /* 0x00ff00007dff7812 */ /* 0x000fe2000784c0ff */
[----:B------:R-:W-:Y:S01]  /*32d0*/  FMUL.FTZ R116, R123, UR9 ;  /* 0x000000097b747c20 */ /* 0x000fe20008410000 */
[----:B------:R-:W-:-:S03]  /*32e0*/  MOV R119, RZ ;  /* 0x000000ff00777202 */ /* 0x000fc60000000f00 */
        /* <DEDUP_REMOVED lines=8> */
.L_x_4342:
[----:B------:R-:W-:Y:S05]  /*3370*/  BSYNC B0 ;  /* 0x0000000000007941 */ /* 0x000fea0003800000 */
.L_x_4341:
        /* <DEDUP_REMOVED lines=10> */
.L_x_4344:
[----:B------:R-:W-:Y:S05]  /*3420*/  BSYNC B0 ;  /* 0x0000000000007941 */ /* 0x000fea0003800000 */
.L_x_4343:
[----:B------:R-:W-:Y:S01]  /*3430*/  BSSY B0, `(.L_x_4345) ;  /* 0x0000014000007945 */ /* 0x000fe20003800000 */
        /* <DEDUP_REMOVED lines=19> */
.L_x_4346:
[----:B------:R-:W-:Y:S05]  /*3570*/  BSYNC B0 ;  /* 0x0000000000007941 */ /* 0x000fea0003800000 */
.L_x_4345:
[----:B------:R-:W0:Y:S01]  /*3580*/  @P0 LDC.64 R116, c[0x0][0x308] ;  /* 0x0000c200ff740b82 */ /* 0x000e220000000a00 */
[----:B------:R-:W-:-:S07]  /*3590*/  IADD3 R0, R0, UR12, RZ ;  /* 0x0000000c00007c10 */ /* 0x000fce000fffe0ff */
[----:B------:R-:W1:Y:S01]  /*35a0*/  @P5 LDC.64 R118, c[0x0][0x2f8] ;  /* 0x0000be00ff765b82 */ /* 0x000e620000000a00 */
[----:B0-----:R-:W-:-:S05]  /*35b0*/  @P0 IMAD.WIDE.U32 R116, R133, 0x20, R116 ;  /* 0x0000002085740825 */ /* 0x001fca00078e0074 */
[----:B------:R0:W-:Y:S01]  /*35c0*/  @P0 STG.E.128 desc[UR4][R116.64], R108 ;  /* 0x0000006c74000986 */ /* 0x0001e2000c101d04 */
[----:B-1----:R-:W-:-:S03]  /*35d0*/  @P5 IMAD.WIDE.U32 R118, R149, 0x10, R118 ;  /* 0x0000001095765825 */ /* 0x002fc600078e0076 */
[----:B------:R0:W-:Y:S01]  /*35e0*/  @P0 STG.E.128 desc[UR4][R116.64+0x10], R112 ;  /* 0x0000107074000986 */ /* 0x0001e2000c101d04 */
[----:B------:R-:W-:Y:S02]  /*35f0*/  ISETP.GE.AND P0, PT, R0, UR13, PT ;  /* 0x0000000d00007c0c */ /* 0x000fe4000bf06270 */
[----:B------:R-:W-:Y:S01]  /*3600*/  SEL R149, RZ, 0x1, P6 ;  /* 0x00000001ff957807 */ /* 0x000fe20003000000 */
[----:B------:R0:W-:Y:S10]  /*3610*/  @P5 STG.E.128 desc[UR4][R118.64], R104 ;  /* 0x0000006876005986 */ /* 0x0001f4000c101d04 */
[----:B------:R-:W-:Y:S05]  /*3620*/  @!P0 BRA `(.L_x_4347) ;  /* 0xffffffcc00bc8947 */ /* 0x000fea000383ffff */
.L_x_4276:
        /* <DEDUP_REMOVED lines=25> */
.L_x_4280:
[----:B------:R-:W-:Y:S01]  /*37c0*/  HFMA2.MMA R175, -RZ, RZ, 0, 9.5367431640625e-07 ;  /* 0x00000010ffaf7435 */ /* 0x000fe200000001ff */
[----:B------:R-:W-:Y:S01]  /*37d0*/  IMAD.MOV.U32 R174, RZ, RZ, R120 ;  /* 0x000000ffffae7224 */ /* 0x000fe200078e0078 */
[----:B------:R-:W-:Y:S01]  /*37e0*/  MOV R178, 0x1f ;  /* 0x0000001f00b27802 */ /* 0x000fe20000000f00 */
[----:B------:R-:W-:-:S08]  /*37f0*/  IMAD.MOV.U32 R149, RZ, RZ, -0x1 ;  /* 0xffffffffff957424 */ /* 0x000fd000078e00ff */
[----:B------:R-:W-:Y:S05]  /*3800*/  WARPSYNC.COLLECTIVE R149, `(.L_x_4348) ;  /* 0x0000000095087348 */ /* 0x000fea0003c00000 */
[----:B------:R0:W1:Y:S02]  /*3810*/  SHFL.DOWN P0, R172, R174, R175, R178 ;  /* 0x080000afaeac7389 */ /* 0x00006400000000b2 */
[----:B01----:R-:W-:Y:S01]  /*3820*/  ENDCOLLECTIVE ;  /* 0x000000000000791b */ /* 0x003fe20003800000 */
.L_x_4348:
[----:B------:R-:W-:Y:S02]  /*3830*/  MOV R174, R121 ;  /* 0x0000007900ae7202 */ /* 0x000fe40000000f00 */
[----:B------:R-:W-:-:S07]  /*3840*/  MOV R117, R172 ;  /* 0x000000ac00757202 */ /* 0x000fce0000000f00 */
[----:B------:R-:W-:Y:S05]  /*3850*/  WARPSYNC.COLLECTIVE R149, `(.L_x_4349) ;  /* 0x0000000095087348 */ /* 0x000fea0003c00000 */
[----:B------:R0:W1:Y:S02]  /*3860*/  SHFL.DOWN P0, R172, R174, R175, R178 ;  /* 0x080000afaeac7389 */ /* 0x00006400000000b2 */
[----:B01----:R-:W-:Y:S01]  /*3870*/  ENDCOLLECTIVE ;  /* 0x000000000000791b */ /* 0x003fe20003800000 */
.L_x_4349:
[----:B------:R-:W-:Y:S01]  /*3880*/  FADD.FTZ R117, R117, R120 ;  /* 0x0000007875757221 */ /* 0x000fe20000010000 */
[----:B------:R-:W-:-:S04]  /*3890*/  HFMA2.MMA R175, -RZ, RZ, 0, 4.76837158203125e-07 ;  /* 0x00000008ffaf7435 */ /* 0x000fc800000001ff */
[----:B------:R-:W-:Y:S01]  /*38a0*/  MOV R174, R117 ;  /* 0x0000007500ae7202 */ /* 0x000fe20000000f00 */
[----:B------:R-:W-:-:S07]  /*38b0*/  IMAD.MOV.U32 R116, RZ, RZ, R172 ;  /* 0x000000ffff747224 */ /* 0x000fce00078e00ac */
[----:B------:R-:W-:Y:S05]  /*38c0*/  WARPSYNC.COLLECTIVE R149, `(.L_x_4350) ;  /* 0x0000000095087348 */ /* 0x000fea0003c00000 */
[----:B------:R0:W1:Y:S02]  /*38d0*/  SHFL.DOWN P0, R172, R174, R175, R178 ;  /* 0x080000afaeac7389 */ /* 0x00006400000000b2 */
[----:B01----:R-:W-:Y:S01]  /*38e0*/  ENDCOLLECTIVE ;  /* 0x000000000000791b */ /* 0x003fe20003800000 */
.L_x_4350:
[----:B------:R-:W-:-:S05]  /*38f0*/  FADD.FTZ R116, R116, R121 ;  /* 0x0000007974747221 */ /* 0x000fca0000010000 */
[----:B------:R-:W-:Y:S01]  /*3900*/  MOV R174, R116 ;  /* 0x0000007400ae7202 */ /* 0x000fe20000000f00 */
[----:B------:R-:W-:-:S07]  /*3910*/  IMAD.MOV.U32 R118, RZ, RZ, R172 ;  /* 0x000000ffff767224 */ /* 0x000fce00078e00ac */
[----:B------:R-:W-:Y:S05]  /*3920*/  WARPSYNC.COLLECTIVE R149, `(.L_x_4351) ;  /* 0x0000000095087348 */ /* 0x000fea0003c00000 */
[----:B------:R0:W1:Y:S02]  /*3930*/  SHFL.DOWN P0, R172, R174, R175, R178 ;  /* 0x080000afaeac7389 */ /* 0x00006400000000b2 */
[----:B01----:R-:W-:Y:S01]  /*3940*/  ENDCOLLECTIVE ;  /* 0x000000000000791b */ /* 0x003fe20003800000 */
.L_x_4351:
[----:B------:R-:W-:Y:S01]  /*3950*/  FADD.FTZ R118, R117, R118 ;  /* 0x0000007675767221 */ /* 0x000fe20000010000 */
[----:B------:R-:W-:-:S03]  /*3960*/  HFMA2.MMA R175, -RZ, RZ, 0, 2.384185791015625e-07 ;  /* 0x00000004ffaf7435 */ /* 0x000fc600000001ff */
[----:B------:R-:W-:Y:S01]  /*3970*/  IMAD.MOV.U32 R174, RZ, RZ, R118 ;  /* 0x000000ffffae7224 */ /* 0x000fe200078e0076 */
[----:B------:R-:W-:-:S07]  /*3980*/  MOV R119, R172 ;  /* 0x000000ac00777202 */ /* 0x000fce0000000f00 */
[----:B------:R-:W-:Y:S05]  /*3990*/  WARPSYNC.COLLECTIVE R149, `(.L_x_4352) ;  /* 0x0000000095087348 */ /* 0x000fea0003c00000 */
[----:B------:R0:W1:Y:S02]  /*39a0*/  SHFL.DOWN P0, R172, R174, R175, R178 ;  /* 0x080000afaeac7389 */ /* 0x00006400000000b2 */
[----:B01----:R-:W-:Y:S01]  /*39b0*/  ENDCOLLECTIVE ;  /* 0x000000000000791b */ /* 0x003fe20003800000 */
.L_x_4352:
[----:B------:R-:W-:-:S04]  /*39c0*/  FADD.FTZ R119, R116, R119 ;  /* 0x0000007774777221 */ /* 0x000fc80000010000 */
[----:B------:R-:W-:Y:S01]  /*39d0*/  IMAD.MOV.U32 R174, RZ, RZ, R119 ;  /* 0x000000ffffae7224 */ /* 0x000fe200078e0077 */
[----:B------:R-:W-:-:S07]  /*39e0*/  MOV R123, R172 ;  /* 0x000000ac007b7202 */ /* 0x000fce0000000f00 */
[----:B------:R-:W-:Y:S05]  /*39f0*/  WARPSYNC.COLLECTIVE R149, `(.L_x_4353) ;  /* 0x0000000095087348 */ /* 0x000fea0003c00000 */
[----:B------:R0:W1:Y:S02]  /*3a00*/  SHFL.DOWN P0, R172, R174, R175, R178 ;  /* 0x080000afaeac7389 */ /* 0x00006400000000b2 */
[----:B01----:R-:W-:Y:S01]  /*3a10*/  ENDCOLLECTIVE ;  /* 0x000000000000791b */ /* 0x003fe20003800000 */
.L_x_4353:
[----:B------:R-:W-:-:S05]  /*3a20*/  FADD.FTZ R123, R118, R123 ;  /* 0x0000007b767b7221 */ /* 0x000fca0000010000 */
[----:B------:R-:W-:Y:S01]  /*3a30*/  MOV R174, R123 ;  /* 0x0000007b00ae7202 */ /* 0x000fe20000000f00 */
[----:B------:R-:W-:Y:S01]  /*3a40*/  IMAD.MOV.U32 R175, RZ, RZ, 0x2 ;  /* 0x00000002ffaf7424 */ /* 0x000fe200078e00ff */
[----:B------:R-:W-:-:S07]  /*3a50*/  MOV R122, R172 ;  /* 0x000000ac007a7202 */ /* 0x000fce0000000f00 */
[----:B------:R-:W-:Y:S05]  /*3a60*/  WARPSYNC.COLLECTIVE R149, `(.L_x_4354) ;  /* 0x0000000095087348 */ /* 0x000fea0003c00000 */
[----:B------:R0:W1:Y:S02]  /*3a70*/  SHFL.DOWN P0, R172, R174, R175, R178 ;  /* 0x080000afaeac7389 */ /* 0x00006400000000b2 */
[----:B01----:R-:W-:Y:S01]  /*3a80*/  ENDCOLLECTIVE ;  /* 0x000000000000791b */ /* 0x003fe20003800000 */
.L_x_4354:
[----:B------:R-:W-:-:S05]  /*3a90*/  FADD.FTZ R122, R119, R122 ;  /* 0x0000007a777a7221 */ /* 0x000fca0000010000 */
[----:B------:R-:W-:Y:S02]  /*3aa0*/  MOV R174, R122 ;  /* 0x0000007a00ae7202 */ /* 0x000fe40000000f00 */
[----:B------:R-:W-:-:S07]  /*3ab0*/  MOV R120, R172 ;  /* 0x000000ac00787202 */ /* 0x000fce0000000f00 */
[----:B------:R-:W-:Y:S05]  /*3ac0*/  WARPSYNC.COLLECTIVE R149, `(.L_x_4355) ;  /* 0x0000000095087348 */ /* 0x000fea0003c00000 */
[----:B------:R0:W1:Y:S02]  /*3ad0*/  SHFL.DOWN P0, R172, R174, R175, R178 ;  /* 0x080000afaeac7389 */ /* 0x00006400000000b2 */
[----:B01----:R-:W-:Y:S01]  /*3ae0*/  ENDCOLLECTIVE ;  /* 0x000000000000791b */ /* 0x003fe20003800000 */
.L_x_4355:
[----:B------:R-:W-:Y:S01]  /*3af0*/  FADD.FTZ R120, R123, R120 ;  /* 0x000000787b787221 */ /* 0x000fe20000010000 */
[----:B------:R-:W-:-:S04]  /*3b00*/  HFMA2.MMA R175, -RZ, RZ, 0, 5.9604644775390625e-08 ;  /* 0x00000001ffaf7435 */ /* 0x000fc800000001ff */
[----:B------:R-:W-:Y:S01]  /*3b10*/  MOV R174, R120 ;  /* 0x0000007800ae7202 */ /* 0x000fe20000000f00 */
[----:B------:R-:W-:-:S07]  /*3b20*/  IMAD.MOV.U32 R121, RZ, RZ, R172 ;  /* 0x000000ffff797224 */ /* 0x000fce00078e00ac */
[----:B------:R-:W-:Y:S05]  /*3b30*/  WARPSYNC.COLLECTIVE R149, `(.L_x_4356) ;  /* 0x0000000095087348 */ /* 0x000fea0003c00000 */
[----:B------:R0:W1:Y:S02]  /*3b40*/  SHFL.DOWN P0, R172, R174, R175, R178 ;  /* 0x080000afaeac7389 */ /* 0x00006400000000b2 */
[----:B01----:R-:W-:Y:S01]  /*3b50*/  ENDCOLLECTIVE ;  /* 0x000000000000791b */ /* 0x003fe20003800000 */
.L_x_4356:
[----:B------:R-:W-:-:S05]  /*3b60*/  FADD.FTZ R121, R122, R121 ;  /* 0x000000797a797221 */ /* 0x000fca0000010000 */
[----:B------:R-:W-:Y:S01]  /*3b70*/  MOV R174, R121 ;  /* 0x0000007900ae7202 */ /* 0x000fe20000000f00 */
[----:B------:R-:W-:-:S07]  /*3b80*/  IMAD.MOV.U32 R117, RZ, RZ, R172 ;  /* 0x000000ffff757224 */ /* 0x000fce00078e00ac */
[----:B------:R-:W-:Y:S05]  /*3b90*/  WARPSYNC.COLLECTIVE R149, `(.L_x_4357) ;  /* 0x0000000095087348 */ /* 0x000fea0003c00000 */
[----:B------:R0:W1:Y:S02]  /*3ba0*/  SHFL.DOWN P0, R172, R174, R175, R178 ;  /* 0x080000afaeac7389 */ /* 0x00006400000000b2 */
[----:B01----:R-:W-:Y:S01]  /*3bb0*/  ENDCOLLECTIVE ;  /* 0x000000000000791b */ /* 0x003fe20003800000 */
.L_x_4357:
[----:B------:R-:W-:Y:S01]  /*3bc0*/  MOV R116, R172 ;  /* 0x000000ac00747202 */ /* 0x000fe20000000f00 */
[----:B------:R-:W-:Y:S06]  /*3bd0*/  BRA `(.L_x_4358) ;  /* 0xffffffd8003c7947 */ /* 0x000fec000383ffff */
.L_x_4359:
        /* <DEDUP_REMOVED lines=10> */
.L_x_8777:


//--------------------- .text._ZN10layer_norm13ln_bwd_kernelINS_13Kernel_traitsIf6__halfS2_S2_fjLj2048ELj1ELj1ELj4ELj16ENS_18Kernel_traits_baseILj2048EfS2_S2_S2_fjLj128EEEEELb0ELb0ELb0ELb0EEEvNS_9BwdParamsE --------------------------
	.section	.text._ZN10layer_norm13ln_bwd_kernelINS_13Kernel_traitsIf6__halfS2_S2_fjLj2048ELj1ELj1ELj4ELj16ENS_18Kernel_traits_baseILj2048EfS2_S2_S2_fjLj128EEEEELb0ELb0ELb0ELb0EEEvNS_9BwdParamsE,"ax",@progbits
	.align	128
        .global         _ZN10layer_norm13ln_bwd_kernelINS_13Kernel_traitsIf6__halfS2_S2_fjLj2048ELj1ELj1ELj4ELj16ENS_18Kernel_traits_baseILj2048EfS2_S2_S2_fjLj128EEEEELb0ELb0ELb0ELb0EEEvNS_9BwdParamsE
        .type           _ZN10layer_norm13ln_bwd_kernelINS_13Kernel_traitsIf6__halfS2_S2_fjLj2048ELj1ELj1ELj4ELj16ENS_18Kernel_traits_baseILj2048EfS2_S2_S2_fjLj128EEEEELb0ELb0ELb0ELb0EEEvNS_9BwdParamsE,@function
        .size           _ZN10layer_norm13ln_bwd_kernelINS_13Kernel_traitsIf6__halfS2_S2_fjLj2048ELj1ELj1ELj4ELj16ENS_18Kernel_traits_baseILj2048EfS2_S2_S2_fjLj128EEEEELb0ELb0ELb0ELb0EEEvNS_9BwdParamsE,(.L_x_8778 - _ZN10layer_norm13ln_bwd_kernelINS_13Kernel_traitsIf6__halfS2_S2_fjLj2048ELj1ELj1ELj4ELj16ENS_18Kernel_traits_baseILj2048EfS2_S2_S2_fjLj128EEEEELb0ELb0ELb0ELb0EEEvNS_9BwdParamsE)
        .other          _ZN10layer_norm13ln_bwd_kernelINS_13Kernel_traitsIf6__halfS2_S2_fjLj2048ELj1ELj1ELj4ELj16ENS_18Kernel_traits_baseILj2048EfS2_S2_S2_fjLj128EEEEELb0ELb0ELb0ELb0EEEvNS_9BwdParamsE,@"STO_CUDA_ENTRY STV_DEFAULT"
_ZN10layer_norm13ln_bwd_kernelINS_13Kernel_traitsIf6__halfS2_S2_fjLj2048ELj1ELj1ELj4ELj16ENS_18Kernel_traits_baseILj2048EfS2_S2_S2_fjLj128EEEEELb0ELb0ELb0ELb0EEEvNS_9BwdParamsE:
.text._ZN10layer_norm13ln_bwd_kernelINS_13Kernel_traitsIf6__halfS2_S2_fjLj2048ELj1ELj1ELj4ELj16ENS_18Kernel_traits_baseILj2048EfS2_S2_S2_fjLj128EEEEELb0ELb0ELb0ELb0EEEvNS_9BwdParamsE:
        /* <DEDUP_REMOVED lines=55> */
.L_x_4370:
        /* <DEDUP_REMOVED lines=38> */
[--C-:B------:R-:W-:Y:S02]  /*05d0*/  HADD2.F32 R78, -RZ, R12.reuse.H0_H0 ;  /* 0x2000000cff4e7230 */ /* 0x100fe40000004100 */
[----:B------:R-:W-:Y:S02]  /*05e0*/  HADD2.F32 R80, -RZ, R12.H1_H1 ;  /* 0x3000000cff507230 */ /* 0x000fe40000004100 */
[C---:B------:R-:W-:Y:S01]  /*05f0*/  FADD.FTZ R82, -R101.reuse, R82 ;  /* 0x0000005265527221 */ /* 0x040fe20000010100 */
[----:B------:R-:W-:Y:S02]  /*0600*/  HADD2.F32 R12, -RZ, R13.H1_H1 ;  /* 0x3000000dff0c7230 */ /* 0x000fe40000004100 */
[----:B------:R-:W-:Y:S01]  /*0610*/  FADD.FTZ R78, -R101, R78 ;  /* 0x0000004e654e7221 */ /* 0x000fe20000010100 */
[----:B------:R-:W-:-:S02]  /*0620*/  HADD2.F32 R84, -RZ, R14.H0_H0 ;  /* 0x2000000eff547230 */ /* 0x000fc40000004100 */
[----:B0-----:R-:W-:Y:S01]  /*0630*/  FADD.FTZ R6, -R101, R80 ;  /* 0x0000005065067221 */ /* 0x001fe20000010100 */
[----:B------:R-:W-:Y:S02]  /*0640*/  HADD2.F32 R86, -RZ, R14.H1_H1 ;  /* 0x3000000eff567230 */ /* 0x000fe40000004100 */
[----:B-----5:R-:W-:Y:S01]  /*0650*/  FMUL.FTZ R3, R89, R78 ;  /* 0x0000004e59037220 */ /* 0x020fe20000410000 */
[--C-:B------:R-:W-:Y:S02]  /*0660*/  HADD2.F32 R112, -RZ, R15.reuse.H0_H0 ;  /* 0x2000000fff707230 */ /* 0x100fe40000004100 */
[----:B------:R-:W-:Y:S01]  /*0670*/  FADD.FTZ R84, -R101, R84 ;  /* 0x0000005465547221 */ /* 0x000fe20000010100 */
[----:B------:R-:W-:Y:S02]  /*0680*/  HADD2.F32 R76, -RZ, R15.H1_H1 ;  /* 0x3000000fff4c7230 */ /* 0x000fe40000004100 */
[----:B------:R-:W-:Y:S01]  /*0690*/  FMUL.FTZ R6, R89, R6 ;  /* 0x0000000659067220 */ /* 0x000fe20000410000 */
[----:B------:R-:W-:Y:S01]  /*06a0*/  FADD.FTZ R112, -R101, R112 ;  /* 0x0000007065707221 */ /* 0x000fe20000010100 */
[----:B---3--:R-:W-:-:S02]  /*06b0*/  HADD2.F32 R13, -RZ, R8.H0_H0 ;  /* 0x20000008ff0d7230 */ /* 0x008fc40000004100 */
[----:B------:R-:W-:Y:S02]  /*06c0*/  HADD2.F32 R8, -RZ, R8.H1_H1 ;  /* 0x30000008ff087230 */ /* 0x000fe40000004100 */
[C---:B------:R-:W-:Y:S01]  /*06d0*/  FMUL.FTZ R85, R89.reuse, R112 ;  /* 0x0000007059557220 */ /* 0x040fe20000410000 */
[--C-:B------:R-:W-:Y:S02]  /*06e0*/  HADD2.F32 R15, -RZ, R9.reuse.H0_H0 ;  /* 0x20000009ff0f7230 */ /* 0x100fe40000004100 */
[----:B------:R-:W-:Y:S01]  /*06f0*/  FMUL.FTZ R110, R16, R13 ;  /* 0x0000000d106e7220 */ /* 0x000fe20000410000 */
[----:B------:R-:W-:Y:S02]  /*0700*/  HADD2.F32 R14, -RZ, R9.H1_H1 ;  /* 0x30000009ff0e7230 */ /* 0x000fe40000004100 */
[----:B------:R-:W-:Y:S01]  /*0710*/  FMUL.FTZ R9, R89, R82 ;  /* 0x0000005259097220 */ /* 0x000fe20000410000 */
[----:B------:R-:W-:Y:S02]  /*0720*/  HADD2.F32 R79, -RZ, R10.H0_H0 ;  /* 0x2000000aff4f7230 */ /* 0x000fe40000004100 */
[----:B------:R-:W-:Y:S01]  /*0730*/  FMUL.FTZ R7, R17, R8 ;  /* 0x0000000811077220 */ /* 0x000fe20000410000 */
[----:B------:R-:W-:-:S02]  /*0740*/  HADD2.F32 R77, -RZ, R11.H0_H0 ;  /* 0x2000000bff4d7230 */ /* 0x000fc40000004100 */
[----:B------:R-:W-:Y:S01]  /*0750*/  FADD.FTZ R50, R50, R15 ;  /* 0x0000000f32327221 */ /* 0x000fe20000010000 */
[----:B------:R-:W-:Y:S02]  /*0760*/  HADD2.F32 R78, -RZ, R11.H1_H1 ;  /* 0x3000000bff4e7230 */ /* 0x000fe40000004100 */
[----:B------:R-:W-:Y:S01]  /*0770*/  FMUL.FTZ R11, R89, R84 ;  /* 0x00000054590b7220 */ /* 0x000fe20000410000 */
[----:B------:R-:W-:Y:S02]  /*0780*/  HADD2.F32 R88, -RZ, R10.H1_H1 ;  /* 0x3000000aff587230 */ /* 0x000fe40000004100 */
[-C--:B------:R-:W-:Y:S01]  /*0790*/  FFMA.FTZ R34, R9, R15.reuse, R34 ;  /* 0x0000000f09227223 */ /* 0x080fe20000010022 */
[----:B------:R-:W-:Y:S01]  /*07a0*/  FMUL.FTZ R10, R18, R15 ;  /* 0x0000000f120a7220 */ /* 0x000fe20000410000 */
[----:B------:R-:W-:Y:S01]  /*07b0*/  FADD.FTZ R80, RZ, R110 ;  /* 0x0000006eff507221 */ /* 0x000fe20000010000 */
[----:B------:R-:W-:Y:S01]  /*07c0*/  FADD.FTZ R49, R49, R8 ;  /* 0x0000000831317221 */ /* 0x000fe20000010000 */
[----:B------:R-:W-:Y:S01]  /*07d0*/  FFMA.FTZ R33, R6, R8, R33 ;  /* 0x0000000806217223 */ /* 0x000fe20000010021 */
[----:B------:R-:W-:Y:S01]  /*07e0*/  FFMA.FTZ R15, R3, R110, RZ ;  /* 0x0000006e030f7223 */ /* 0x000fe200000100ff */
[----:B------:R-:W-:Y:S01]  /*07f0*/  FADD.FTZ R8, -R101, R12 ;  /* 0x0000000c65087221 */ /* 0x000fe20000010100 */
        /* <DEDUP_REMOVED lines=8> */
[----:B------:R-:W-:Y:S01]  /*0880*/  FADD.FTZ R82, R79, R10 ;  /* 0x0000000a4f527221 */ /* 0x000fe20000010000 */
[----:B------:R-:W-:Y:S01]  /*0890*/  FMUL.FTZ R13, R19, R14 ;  /* 0x0000000e130d7220 */ /* 0x000fe20000410000 */
[----:B------:R-:W-:Y:S01]  /*08a0*/  FFMA.FTZ R79, R9, R10, R80 ;  /* 0x0000000a094f7223 */ /* 0x000fe20000010050 */
[----:B------:R-:W-:Y:S01]  /*08b0*/  FADD.FTZ R51, R51, R14 ;  /* 0x0000000e33337221 */ /* 0x000fe20000010000 */
[----:B------:R-:W-:Y:S01]  /*08c0*/  FFMA.FTZ R35, R8, R14, R35 ;  /* 0x0000000e08237223 */ /* 0x000fe20000010023 */
[----:B------:R-:W-:Y:S01]  /*08d0*/  FADD.FTZ R14, -R101, R86 ;  /* 0x00000056650e7221 */ /* 0x000fe20000010100 */
[----:B------:R-:W-:Y:S01]  /*08e0*/  FADD.FTZ R81, R82, R13 ;  /* 0x0000000d52517221 */ /* 0x000fe20000010000 */
[----:B------:R-:W-:Y:S01]  /*08f0*/  FFMA.FTZ R80, R8, R13, R79 ;  /* 0x0000000d08507223 */ /* 0x000fe2000001004f */
[----:B------:R-:W-:Y:S01]  /*0900*/  FADD.FTZ R54, R54, R77 ;  /* 0x0000004d36367221 */ /* 0x000fe20000010000 */
[----:B------:R-:W-:Y:S01]  /*0910*/  FMUL.FTZ R14, R89, R14 ;  /* 0x0000000e590e7220 */ /* 0x000fe20000410000 */
[-C--:B------:R-:W-:Y:S01]  /*0920*/  FFMA.FTZ R38, R85, R77.reuse, R38 ;  /* 0x0000004d55267223 */ /* 0x080fe20000010026 */
[----:B------:R-:W-:Y:S01]  /*0930*/  FMUL.FTZ R84, R22, R77 ;  /* 0x0000004d16547220 */ /* 0x000fe20000410000 */
[----:B------:R-:W-:Y:S01]  /*0940*/  FMUL.FTZ R15, R21, R88 ;  /* 0x00000058150f7220 */ /* 0x000fe20000410000 */
[----:B------:R-:W-:Y:S01]  /*0950*/  FADD.FTZ R82, R81, R12 ;  /* 0x0000000c51527221 */ /* 0x000fe20000010000 */
[----:B------:R-:W-:Y:S01]  /*0960*/  FFMA.FTZ R77, R11, R12, R80 ;  /* 0x0000000c0b4d7223 */ /* 0x000fe20000010050 */
[----:B------:R-:W-:Y:S01]  /*0970*/  FADD.FTZ R53, R53, R88 ;  /* 0x0000005835357221 */ /* 0x000fe20000010000 */
        /* <DEDUP_REMOVED lines=12> */
.L_x_4362:
[----:B------:R-:W-:Y:S05]  /*0a40*/  BSYNC B0 ;  /* 0x0000000000007941 */ /* 0x000fea0003800000 */
.L_x_4361:
        /* <DEDUP_REMOVED lines=21> */
[C---:B0----5:R-:W-:Y:S01]  /*0ba0*/  FMUL.FTZ R91, R89.reuse, R92 ;  /* 0x0000005c595b7220 */ /* 0x061fe20000410000 */
[C---:B------:R-:W-:Y:S01]  /*0bb0*/  FMUL.FTZ R90, R89.reuse, R94 ;  /* 0x0000005e595a7220 */ /* 0x040fe20000410000 */
[--C-:B------:R-:W-:Y:S02]  /*0bc0*/  HADD2.F32 R108, -RZ, R79.reuse.H0_H0 ;  /* 0x2000004fff6c7230 */ /* 0x100fe40000004100 */
[----:B------:R-:W-:Y:S01]  /*0bd0*/  FMUL.FTZ R93, R89, R96 ;  /* 0x00000060595d7220 */ /* 0x000fe20000410000 */
[----:B------:R-:W-:Y:S02]  /*0be0*/  HADD2.F32 R114, -RZ, R79.H1_H1 ;  /* 0x3000004fff727230 */ /* 0x000fe40000004100 */
[C---:B------:R-:W-:Y:S01]  /*0bf0*/  FADD.FTZ R104, -R101.reuse, R102 ;  /* 0x0000006665687221 */ /* 0x040fe20000010100 */
[----:B------:R-:W-:Y:S02]  /*0c00*/  HADD2.F32 R78, -RZ, R78.H1_H1 ;  /* 0x3000004eff4e7230 */ /* 0x000fe40000004100 */
[----:B------:R-:W-:Y:S01]  /*0c10*/  FADD.FTZ R98, -R101, R76 ;  /* 0x0000004c65627221 */ /* 0x000fe20000010100 */
[----:B---3--:R-:W-:-:S02]  /*0c20*/  HADD2.F32 R77, -RZ, R80.H0_H0 ;  /* 0x20000050ff4d7230 */ /* 0x008fc40000004100 */
[----:B------:R-:W-:Y:S01]  /*0c30*/  FMUL.FTZ R99, R89, R104 ;  /* 0x0000006859637220 */ /* 0x000fe20000410000 */
[----:B------:R-:W-:Y:S02]  /*0c40*/  HADD2.F32 R80, -RZ, R80.H1_H1 ;  /* 0x30000050ff507230 */ /* 0x000fe40000004100 */
[----:B------:R-:W-:Y:S01]  /*0c50*/  FADD.FTZ R106, -R101, R78 ;  /* 0x0000004e656a7221 */ /* 0x000fe20000010100 */
[--C-:B------:R-:W-:Y:S02]  /*0c60*/  HADD2.F32 R79, -RZ, R81.reuse.H0_H0 ;  /* 0x20000051ff4f7230 */ /* 0x100fe40000004100 */
[-C--:B------:R-:W-:Y:S01]  /*0c70*/  FMUL.FTZ R92, R24, R77.reuse ;  /* 0x0000004d185c7220 */ /* 0x080fe20000410000 */
[----:B------:R-:W-:Y:S01]  /*0c80*/  FADD.FTZ R56, R56, R77 ;  /* 0x0000004d38387221 */ /* 0x000fe20000010000 */
[----:B------:R-:W-:Y:S01]  /*0c90*/  FADD.FTZ R57, R57, R80 ;  /* 0x0000005039397221 */ /* 0x000fe20000010000 */
[-C--:B------:R-:W-:Y:S01]  /*0ca0*/  FFMA.FTZ R41, R90, R80.reuse, R41 ;  /* 0x000000505a297223 */ /* 0x080fe20000010029 */
[----:B------:R-:W-:Y:S01]  /*0cb0*/  FMUL.FTZ R95, R25, R80 ;  /* 0x00000050195f7220 */ /* 0x000fe20000410000 */
[----:B------:R-:W-:Y:S01]  /*0cc0*/  FFMA.FTZ R40, R91, R77, R40 ;  /* 0x0000004d5b287223 */ /* 0x000fe20000010028 */
[----:B------:R-:W-:Y:S01]  /*0cd0*/  FADD.FTZ R80, R109, R92 ;  /* 0x0000005c6d507221 */ /* 0x000fe20000010000 */
[----:B------:R-:W-:Y:S01]  /*0ce0*/  FFMA.FTZ R77, R91, R92, R112 ;  /* 0x0000005c5b4d7223 */ /* 0x000fe20000010070 */
[----:B------:R-:W-:-:S02]  /*0cf0*/  HADD2.F32 R102, -RZ, R81.H1_H1 ;  /* 0x30000051ff667230 */ /* 0x000fc40000004100 */
[----:B------:R-:W-:Y:S01]  /*0d00*/  FADD.FTZ R58, R58, R79 ;  /* 0x0000004f3a3a7221 */ /* 0x000fe20000010000 */
[-C--:B------:R-:W-:Y:S01]  /*0d10*/  FFMA.FTZ R42, R93, R79.reuse, R42 ;  /* 0x0000004f5d2a7223 */ /* 0x080fe2000001002a */
[----:B------:R-:W-:Y:S01]  /*0d20*/  FMUL.FTZ R96, R26, R79 ;  /* 0x0000004f1a607220 */ /* 0x000fe20000410000 */
[----:B------:R-:W-:Y:S01]  /*0d30*/  FADD.FTZ R79, R80, R95 ;  /* 0x0000005f504f7221 */ /* 0x000fe20000010000 */
[C---:B------:R-:W-:Y:S01]  /*0d40*/  FADD.FTZ R78, -R101.reuse, R108 ;  /* 0x0000006c654e7221 */ /* 0x040fe20000010100 */
[----:B------:R-:W-:Y:S01]  /*0d50*/  FFMA.FTZ R80, R90, R95, R77 ;  /* 0x0000005f5a507223 */ /* 0x000fe2000001004d */
[----:B------:R-:W-:Y:S01]  /*0d60*/  FADD.FTZ R108, -R101, R114 ;  /* 0x00000072656c7221 */ /* 0x000fe20000010100 */
[--C-:B------:R-:W-:Y:S02]  /*0d70*/  HADD2.F32 R81, -RZ, R82.reuse.H0_H0 ;  /* 0x20000052ff517230 */ /* 0x100fe40000004100 */
[----:B------:R-:W-:Y:S01]  /*0d80*/  FMUL.FTZ R97, R27, R102 ;  /* 0x000000661b617220 */ /* 0x000fe20000410000 */
[----:B------:R-:W-:-:S02]  /*0d90*/  HADD2.F32 R114, -RZ, R82.H1_H1 ;  /* 0x30000052ff727230 */ /* 0x000fc40000004100 */
[----:B------:R-:W-:Y:S01]  /*0da0*/  FADD.FTZ R82, R79, R96 ;  /* 0x000000604f527221 */ /* 0x000fe20000010000 */
[----:B------:R-:W-:Y:S01]  /*0db0*/  FMUL.FTZ R94, R89, R98 ;  /* 0x00000062595e7220 */ /* 0x000fe20000410000 */
[----:B------:R-:W-:Y:S01]  /*0dc0*/  FFMA.FTZ R77, R93, R96, R80 ;  /* 0x000000605d4d7223 */ /* 0x000fe20000010050 */
[----:B------:R-:W-:Y:S01]  /*0dd0*/  FMUL.FTZ R98, R28, R81 ;  /* 0x000000511c627220 */ /* 0x000fe20000410000 */
[----:B------:R-:W-:Y:S01]  /*0de0*/  FADD.FTZ R79, R82, R97 ;  /* 0x00000061524f7221 */ /* 0x000fe20000010000 */
[----:B------:R-:W-:Y:S01]  /*0df0*/  FMUL.FTZ R105, R89, R78 ;  /* 0x0000004e59697220 */ /* 0x000fe20000410000 */
[C---:B------:R-:W-:Y:S01]  /*0e00*/  FFMA.FTZ R80, R94.reuse, R97, R77 ;  /* 0x000000615e507223 */ /* 0x040fe2000001004d */
[--C-:B------:R-:W-:Y:S02]  /*0e10*/  HADD2.F32 R101, -RZ, R83.reuse.H0_H0 ;  /* 0x20000053ff657230 */ /* 0x100fe40000004100 */
        /* <DEDUP_REMOVED lines=24> */
.L_x_4364:
[----:B------:R-:W-:Y:S05]  /*0fa0*/  BSYNC B0 ;  /* 0x0000000000007941 */ /* 0x000fea0003800000 */
.L_x_4363:
        /* <DEDUP_REMOVED lines=26> */
.L_x_4383:
        /* <DEDUP_REMOVED lines=93> */
[----:B0-----:R-:W-:Y:S01]  /*1720*/  @P6 IMAD.WIDE.U32 R82, R87, 0x10, R82 ;  /* 0x0000001057526825 */ /* 0x001fe200078e0052 */
        /* <DEDUP_REMOVED lines=14> */
.L_x_4367:
[----:B------:R-:W-:Y:S05]  /*1810*/  BSYNC B0 ;  /* 0x0000000000007941 */ /* 0x000fea0003800000 */
.L_x_4366:
[----:B------:R-:W-:Y:S04]  /*1820*/  BSSY B0, `(.L_x_4368) ;  /* 0x0000052000007945 */ /* 0x000fe80003800000 */
[----:B------:R-:W-:Y:S05]  /*1830*/  @!P4 BRA `(.L_x_4369) ;  /* 0x000000040040c947 */ /* 0x000fea0003800000 */
[----:B------:R-:W-:Y:S01]  /*1840*/  ISETP.NE.U32.AND P1, PT, RZ, UR14, PT ;  /* 0x0000000eff007c0c */ /* 0x000fe2000bf25070 */
[-CC-:B0-----:R-:W-:Y:S01]  /*1850*/  FFMA.FTZ R80, R90, R100.reuse, R101.reuse ;  /* 0x000000645a507223 */ /* 0x181fe20000010065 */
[----:B------:R-:W-:Y:S01]  /*1860*/  ISETP.NE.U32.AND P2, PT, RZ, UR10, PT ;  /* 0x0000000aff007c0c */ /* 0x000fe2000bf45070 */
[-CC-:B------:R-:W-:Y:S01]  /*1870*/  FFMA.FTZ R81, R93, R100.reuse, R101.reuse ;  /* 0x000000645d517223 */ /* 0x180fe20000010065 */
[----:B------:R-:W-:Y:S01]  /*1880*/  ISETP.NE.AND.EX P1, PT, RZ, UR15, PT, P1 ;  /* 0x0000000fff007c0c */ /* 0x000fe2000bf25310 */
[----:B------:R-:W-:Y:S01]  /*1890*/  FADD.FTZ R80, R95, -R80 ;  /* 0x800000505f507221 */ /* 0x000fe20000010000 */
        /* <DEDUP_REMOVED lines=15> */
[----:B------:R-:W-:Y:S01]  /*1990*/  FADD.FTZ R122, R106, -R101 ;  /* 0x800000656a7a7221 */ /* 0x000fe20000010000 */
[C---:B------:R-:W-:Y:S01]  /*19a0*/  FMUL.FTZ R78, R89.reuse, R78 ;  /* 0x0000004e594e7220 */ /* 0x040fe20000410000 */
[----:B------:R-:W1:Y:S01]  /*19b0*/  @P1 LDC.64 R80, c[0x0][0x308] ;  /* 0x0000c200ff501b82 */ /* 0x000e620000000a00 */
[C---:B------:R-:W-:Y:S01]  /*19c0*/  FMUL.FTZ R112, R89.reuse, R112 ;  /* 0x0000007059707220 */ /* 0x040fe20000410000 */
        /* <DEDUP_REMOVED lines=21> */
[----:B-1----:R-:W-:-:S04]  /*1b20*/  @P1 IMAD.WIDE.U32 R80, R87, 0x10, R80 ;  /* 0x0000001057501825 */ /* 0x002fc800078e0050 */
[----:B------:R-:W-:Y:S01]  /*1b30*/  @P2 FADD.FTZ R100, R100, R83 ;  /* 0x0000005364642221 */ /* 0x000fe20000010000 */
[----:B------:R-:W-:Y:S01]  /*1b40*/  @P6 F2FP.F16.F32.PACK_AB R115, RZ, R112 ;  /* 0x00000070ff73623e */ /* 0x000fe200000000ff */
[----:B------:R-:W-:Y:S01]  /*1b50*/  @P2 FADD.FTZ R122, R122, R101 ;  /* 0x000000657a7a2221 */ /* 0x000fe20000010000 */
[----:B0-----:R-:W-:Y:S01]  /*1b60*/  IMAD.WIDE.U32 R82, R87, 0x10, R76 ;  /* 0x0000001057527825 */ /* 0x001fe200078e004c */
[----:B------:R-:W-:-:S03]  /*1b70*/  @P6 F2FP.F16.F32.PACK_AB R87, RZ, R116 ;  /* 0x00000074ff57623e */ /* 0x000fc600000000ff */
        /* <DEDUP_REMOVED lines=10> */
[----:B------:R-:W-:Y:S01]  /*1c20*/  FMUL.FTZ R107, R122, R107 ;  /* 0x0000006b7a6b7220 */ /* 0x000fe20000410000 */
[----:B------:R-:W-:-:S02]  /*1c30*/  @P6 F2FP.F16.F32.PACK_AB R109, RZ, R114 ;  /* 0x00000072ff6d623e */ /* 0x000fc400000000ff */
[----:B------:R-:W-:Y:S02]  /*1c40*/  @P6 F2FP.F16.F32.PACK_AB R89, RZ, R100 ;  /* 0x00000064ff59623e */ /* 0x000fe400000000ff */
[----:B------:R-:W-:Y:S02]  /*1c50*/  @P6 F2FP.F16.F32.PACK_AB R122, RZ, R122 ;  /* 0x0000007aff7a623e */ /* 0x000fe400000000ff */
[----:B------:R-:W-:Y:S02]  /*1c60*/  @P6 PRMT R74, R87, 0x7610, R74 ;  /* 0x00007610574a6816 */ /* 0x000fe4000000004a */
[----:B------:R-:W-:Y:S02]  /*1c70*/  @P6 PRMT R73, R115, 0x7610, R73 ;  /* 0x0000761073496816 */ /* 0x000fe40000000049 */
[----:B------:R-:W-:Y:S02]  /*1c80*/  @P6 PRMT R72, R113, 0x7610, R72 ;  /* 0x0000761071486816 */ /* 0x000fe40000000048 */
[----:B------:R-:W-:-:S02]  /*1c90*/  @P6 PRMT R75, R111, 0x7610, R75 ;  /* 0x000076106f4b6816 */ /* 0x000fc4000000004b */
[----:B------:R-:W-:Y:S02]  /*1ca0*/  F2FP.F16.F32.PACK_AB R76, R79, R76 ;  /* 0x0000004c4f4c723e */ /* 0x000fe400000000ff */
[----:B------:R-:W-:Y:S02]  /*1cb0*/  @P6 PRMT R74, R74, 0x5410, R109 ;  /* 0x000054104a4a6816 */ /* 0x000fe4000000006d */
[----:B------:R-:W-:Y:S02]  /*1cc0*/  @P6 PRMT R73, R73, 0x5410, R101 ;  /* 0x0000541049496816 */ /* 0x000fe40000000065 */
[----:B------:R-:W-:Y:S02]  /*1cd0*/  @P6 PRMT R72, R72, 0x5410, R89 ;  /* 0x0000541048486816 */ /* 0x000fe40000000059 */
[----:B------:R-:W-:Y:S02]  /*1ce0*/  @P6 PRMT R75, R75, 0x5410, R122 ;  /* 0x000054104b4b6816 */ /* 0x000fe4000000007a */
[----:B------:R-:W-:-:S02]  /*1cf0*/  F2FP.F16.F32.PACK_AB R78, R117, R116 ;  /* 0x00000074754e723e */ /* 0x000fc400000000ff */
[----:B------:R-:W-:Y:S01]  /*1d00*/  F2FP.F16.F32.PACK_AB R77, R120, R77 ;  /* 0x0000004d784d723e */ /* 0x000fe200000000ff */
[----:B------:R1:W-:Y:S01]  /*1d10*/  @P1 STG.E.128 desc[UR4][R80.64], R72 ;  /* 0x0000004850001986 */ /* 0x0003e2000c101d04 */
[----:B------:R-:W-:-:S05]  /*1d20*/  F2FP.F16.F32.PACK_AB R79, R107, R118 ;  /* 0x000000766b4f723e */ /* 0x000fca00000000ff */
[----:B------:R1:W-:Y:S02]  /*1d30*/  STG.E.128 desc[UR4][R82.64], R76 ;  /* 0x0000004c52007986 */ /* 0x0003e4000c101d04 */
.L_x_4369:
[----:B------:R-:W-:Y:S05]  /*1d40*/  BSYNC B0 ;  /* 0x0000000000007941 */ /* 0x000fea0003800000 */
.L_x_4368:
[----:B------:R-:W-:Y:S02]  /*1d50*/  IADD3 R0, R0, UR16, RZ ;  /* 0x0000001000007c10 */ /* 0x000fe4000fffe0ff */
[----:B01----:R-:W-:Y:S02]  /*1d60*/  SEL R82, RZ, 0x1, P5 ;  /* 0x00000001ff527807 */ /* 0x003fe40002800000 */
[----:B------:R-:W-:-:S13]  /*1d70*/  ISETP.GE.AND P1, PT, R0, UR17, PT ;  /* 0x0000001100007c0c */ /* 0x000fda000bf26270 */
[----:B------:R-:W-:Y:S05]  /*1d80*/  @!P1 BRA `(.L_x_4370) ;  /* 0xffffffe400789947 */ /* 0x000fea000383ffff */
.L_x_4360:
        /* <DEDUP_REMOVED lines=15> */
.L_x_4372:
[----:B------:R-:W-:Y:S05]  /*1e80*/  BSYNC B0 ;  /* 0x0000000000007941 */ /* 0x000fea0003800000 */
.L_x_4371:
        /* <DEDUP_REMOVED lines=10> */
.L_x_4365:
[----:B------:R-:W-:Y:S02]  /*1f30*/  MOV R114, R109 ;  /* 0x0000006d00727202 */ /* 0x000fe40000000f00 */
[----:B------:R-:W-:Y:S02]  /*1f40*/  MOV R115, 0x10 ;  /* 0x0000001000737802 */ /* 0x000fe40000000f00 */
[----:B------:R-:W-:Y:S02]  /*1f50*/  MOV R116, 0x1f ;  /* 0x0000001f00747802 */ /* 0x000fe40000000f00 */
[----:B------:R-:W-:-:S07]  /*1f60*/  MOV R111, 0xffffffff ;  /* 0xffffffff006f7802 */ /* 0x000fce0000000f00 */
[----:B------:R-:W-:Y:S05]  /*1f70*/  WARPSYNC.COLLECTIVE R111, `(.L_x_4373) ;  /* 0x000000006f087348 */ /* 0x000fea0003c00000 */
[----:B------:R0:W1:Y:S02]  /*1f80*/  SHFL.DOWN P6, R113, R114, R115, R116 ;  /* 0x0800007372717389 */ /* 0x00006400000c0074 */
[----:B01----:R-:W-:Y:S01]  /*1f90*/  ENDCOLLECTIVE ;  /* 0x000000000000791b */ /* 0x003fe20003800000 */
.L_x_4373:
[----:B------:R-:W-:Y:S02]  /*1fa0*/  MOV R114, R112 ;  /* 0x0000007000727202 */ /* 0x000fe40000000f00 */
[----:B------:R-:W-:-:S07]  /*1fb0*/  MOV R78, R113 ;  /* 0x00000071004e7202 */ /* 0x000fce0000000f00 */
[----:B------:R-:W-:Y:S05]  /*1fc0*/  WARPSYNC.COLLECTIVE R111, `(.L_x_4374) ;  /* 0x000000006f087348 */ /* 0x000fea0003c00000 */
[----:B------:R0:W1:Y:S02]  /*1fd0*/  SHFL.DOWN P6, R113, R114, R115, R116 ;  /* 0x0800007372717389 */ /* 0x00006400000c0074 */
[----:B01----:R-:W-:Y:S01]  /*1fe0*/  ENDCOLLECTIVE ;  /* 0x000000000000791b */ /* 0x003fe20003800000 */
.L_x_4374:
[----:B------:R-:W-:-:S05]  /*1ff0*/  FADD.FTZ R78, R78, R109 ;  /* 0x0000006d4e4e7221 */ /* 0x000fca0000010000 */
[----:B------:R-:W-:Y:S02]  /*2000*/  MOV R114, R78 ;  /* 0x0000004e00727202 */ /* 0x000fe40000000f00 */
[----:B------:R-:W-:Y:S02]  /*2010*/  MOV R115, 0x8 ;  /* 0x0000000800737802 */ /* 0x000fe40000000f00 */
[----:B------:R-:W-:-:S07]  /*2020*/  MOV R79, R113 ;  /* 0x00000071004f7202 */ /* 0x000fce0000000f00 */
[----:B------:R-:W-:Y:S05]  /*2030*/  WARPSYNC.COLLECTIVE R111, `(.L_x_4375) ;  /* 0x000000006f087348 */ /* 0x000fea0003c00000 */
[----:B------:R0:W1:Y:S02]  /*2040*/  SHFL.DOWN P6, R113, R114, R115, R116 ;  /* 0x0800007372717389 */ /* 0x00006400000c0074 */
[----:B01----:R-:W-:Y:S01]  /*2050*/  ENDCOLLECTIVE ;  /* 0x000000000000791b */ /* 0x003fe20003800000 */
.L_x_4375:
[----:B------:R-:W-:-:S05]  /*2060*/  FADD.FTZ R79, R79, R112 ;  /* 0x000000704f4f7221 */ /* 0x000fca0000010000 */
[----:B------:R-:W-:Y:S02]  /*2070*/  MOV R114, R79 ;  /* 0x0000004f00727202 */ /* 0x000fe40000000f00 */
[----:B------:R-:W-:-:S07]  /*2080*/  MOV R81, R113 ;  /* 0x0000007100517202 */ /* 0x000fce0000000f00 */
[----:B------:R-:W-:Y:S05]  /*2090*/  WARPSYNC.COLLECTIVE R111, `(.L_x_4376) ;  /* 0x000000006f087348 */ /* 0x000fea0003c00000 */
[----:B------:R0:W1:Y:S02]  /*20a0*/  SHFL.DOWN P6, R113, R114, R115, R116 ;  /* 0x0800007372717389 */ /* 0x00006400000c0074 */
[----:B01----:R-:W-:Y:S01]  /*20b0*/  ENDCOLLECTIVE ;  /* 0x000000000000791b */ /* 0x003fe20003800000 */
.L_x_4376:
[----:B------:R-:W-:-:S05]  /*20c0*/  FADD.FTZ R81, R78, R81 ;  /* 0x000000514e517221 */ /* 0x000fca0000010000 */
[----:B------:R-:W-:Y:S02]  /*20d0*/  MOV R114, R81 ;  /* 0x0000005100727202 */ /* 0x000fe40000000f00 */
[----:B------:R-:W-:Y:S02]  /*20e0*/  MOV R115, 0x4 ;  /* 0x0000000400737802 */ /* 0x000fe40000000f00 */
[----:B------:R-:W-:-:S07]  /*20f0*/  MOV R80, R113 ;  /* 0x0000007100507202 */ /* 0x000fce0000000f00 */
[----:B------:R-:W-:Y:S05]  /*2100*/  WARPSYNC.COLLECTIVE R111, `(.L_x_4377) ;  /* 0x000000006f087348 */ /* 0x000fea0003c00000 */
[----:B------:R0:W1:Y:S02]  /*2110*/  SHFL.DOWN P6, R113, R114, R115, R116 ;  /* 0x0800007372717389 */ /* 0x00006400000c0074 */
[----:B01----:R-:W-:Y:S01]  /*2120*/  ENDCOLLECTIVE ;  /* 0x000000000000791b */ /* 0x003fe20003800000 */
.L_x_4377:
[----:B------:R-:W-:-:S05]  /*2130*/  FADD.FTZ R80, R79, R80 ;  /* 0x000000504f507221 */ /* 0x000fca0000010000 */
[----:B------:R-:W-:Y:S02]  /*2140*/  MOV R114, R80 ;  /* 0x0000005000727202 */ /* 0x000fe40000000f00 */
[----:B------:R-:W-:-:S07]  /*2150*/  MOV R82, R113 ;  /* 0x0000007100527202 */ /* 0x000fce0000000f00 */
[----:B------:R-:W-:Y:S05]  /*2160*/  WARPSYNC.COLLECTIVE R111, `(.L_x_4378) ;  /* 0x000000006f087348 */ /* 0x000fea0003c00000 */
[----:B------:R0:W1:Y:S02]  /*2170*/  SHFL.DOWN P6, R113, R114, R115, R116 ;  /* 0x0800007372717389 */ /* 0x00006400000c0074 */
[----:B01----:R-:W-:Y:S01]  /*2180*/  ENDCOLLECTIVE ;  /* 0x000000000000791b */ /* 0x003fe20003800000 */
.L_x_4378:
[----:B------:R-:W-:-:S05]  /*2190*/  FADD.FTZ R82, R81, R82 ;  /* 0x0000005251527221 */ /* 0x000fca0000010000 */
[----:B------:R-:W-:Y:S02]  /*21a0*/  MOV R114, R82 ;  /* 0x0000005200727202 */ /* 0x000fe40000000f00 */
[----:B------:R-:W-:Y:S02]  /*21b0*/  MOV R115, 0x2 ;  /* 0x0000000200737802 */ /* 0x000fe40000000f00 */
[----:B------:R-:W-:-:S07]  /*21c0*/  MOV R83, R113 ;  /* 0x0000007100537202 */ /* 0x000fce0000000f00 */
[----:B------:R-:W-:Y:S05]  /*21d0*/  WARPSYNC.COLLECTIVE R111, `(.L_x_4379) ;  /* 0x000000006f087348 */ /* 0x000fea0003c00000 */
[----:B------:R0:W1:Y:S02]  /*21e0*/  SHFL.DOWN P6, R113, R114, R115, R116 ;  /* 0x0800007372717389 */ /* 0x00006400000c0074 */
[----:B01----:R-:W-:Y:S01]  /*21f0*/  ENDCOLLECTIVE ;  /* 0x000000000000791b */ /* 0x003fe20003800000 */
.L_x_4379:
[----:B------:R-:W-:-:S05]  /*2200*/  FADD.FTZ R83, R80, R83 ;  /* 0x0000005350537221 */ /* 0x000fca0000010000 */
[----:B------:R-:W-:Y:S02]  /*2210*/  MOV R114, R83 ;  /* 0x0000005300727202 */ /* 0x000fe40000000f00 */
[----:B------:R-:W-:-:S07]  /*2220*/  MOV R101, R113 ;  /* 0x0000007100657202 */ /* 0x000fce0000000f00 */
[----:B------:R-:W-:Y:S05]  /*2230*/  WARPSYNC.COLLECTIVE R111, `(.L_x_4380) ;  /* 0x000000006f087348 */ /* 0x000fea0003c00000 */
[----:B------:R0:W1:Y:S02]  /*2240*/  SHFL.DOWN P6, R113, R114, R115, R116 ;  /* 0x0800007372717389 */ /* 0x00006400000c0074 */
[----:B01----:R-:W-:Y:S01]  /*2250*/  ENDCOLLECTIVE ;  /* 0x000000000000791b */ /* 0x003fe20003800000 */
.L_x_4380:
[----:B------:R-:W-:-:S05]  /*2260*/  FADD.FTZ R101, R82, R101 ;  /* 0x0000006552657221 */ /* 0x000fca0000010000 */
[----:B------:R-:W-:Y:S02]  /*2270*/  MOV R114, R101 ;  /* 0x0000006500727202 */ /* 0x000fe40000000f00 */
[----:B------:R-:W-:Y:S02]  /*2280*/  MOV R115, 0x1 ;  /* 0x0000000100737802 */ /* 0x000fe40000000f00 */
[----:B------:R-:W-:-:S07]  /*2290*/  MOV R100, R113 ;  /* 0x0000007100647202 */ /* 0x000fce0000000f00 */
[----:B------:R-:W-:Y:S05]  /*22a0*/  WARPSYNC.COLLECTIVE R111, `(.L_x_4381) ;  /* 0x000000006f087348 */ /* 0x000fea0003c00000 */
[----:B------:R0:W1:Y:S02]  /*22b0*/  SHFL.DOWN P6, R113, R114, R115, R116 ;  /* 0x0800007372717389 */ /* 0x00006400000c0074 */
[----:B01----:R-:W-:Y:S01]  /*22c0*/  ENDCOLLECTIVE ;  /* 0x000000000000791b */ /* 0x003fe20003800000 */
.L_x_4381:
[----:B------:R-:W-:-:S05]  /*22d0*/  FADD.FTZ R78, R83, R100 ;  /* 0x00000064534e7221 */ /* 0x000fca0000010000 */
[----:B------:R-:W-:Y:S02]  /*22e0*/  MOV R114, R78 ;  /* 0x0000004e00727202 */ /* 0x000fe40000000f00 */
[----:B------:R-:W-:-:S07]  /*22f0*/  MOV R100, R113 ;  /* 0x0000007100647202 */ /* 0x000fce0000000f00 */
[----:B------:R-:W-:Y:S05]  /*2300*/  WARPSYNC.COLLECTIVE R111, `(.L_x_4382) ;  /* 0x000000006f087348 */ /* 0x000fea0003c00000 */
[----:B------:R0:W1:Y:S02]  /*2310*/  SHFL.DOWN P6, R113, R114, R115, R116 ;  /* 0x0800007372717389 */ /* 0x00006400000c0074 */
[----:B01----:R-:W-:Y:S01]  /*2320*/  ENDCOLLECTIVE ;  /* 0x000000000000791b */ /* 0x003fe20003800000 */
.L_x_4382:
[----:B------:R-:W-:Y:S01]  /*2330*/  MOV R79, R113 ;  /* 0x00000071004f7202 */ /* 0x000fe20000000f00 */
[----:B------:R-:W-:Y:S06]  /*2340*/  BRA `(.L_x_4383) ;  /* 0xffffffec00807947 */ /* 0x000fec000383ffff */
.L_x_4384:
        /* <DEDUP_REMOVED lines=11> */
.L_x_8778:


//--------------------- .text._ZN10layer_norm13ln_bwd_kernelINS_13Kernel_traitsIf6__halfS2_S2_fjLj2048ELj1ELj1ELj4ELj16ENS_18Kernel_traits_baseILj2048EfS2_S2_S2_fjLj128EEEEELb0ELb0ELb0ELb1EEEvNS_9BwdParamsE --------------------------
	.section	.text._ZN10layer_norm13ln_bwd_kernelINS_13Kernel_traitsIf6__halfS2_S2_fjLj2048ELj1ELj1ELj4ELj16ENS_18Kernel_traits_baseILj2048EfS2_S2_S2_fjLj128EEEEELb0ELb0ELb0ELb1EEEvNS_9BwdParamsE,"ax",@progbits
	.align	128
        .global         _ZN10layer_norm13ln_bwd_kernelINS_13Kernel_traitsIf6__halfS2_S2_fjLj2048ELj1ELj1ELj4ELj16ENS_18Kernel_traits_baseILj2048EfS2_S2_S2_fjLj128EEEEELb0ELb0ELb0ELb1EEEvNS_9BwdParamsE
        .type           _ZN10layer_norm13ln_bwd_kernelINS_13Kernel_traitsIf6__halfS2_S2_fjLj2048ELj1ELj1ELj4ELj16ENS_18Kernel_traits_baseILj2048EfS2_S2_S2_fjLj128EEEEELb0ELb0ELb0ELb1EEEvNS_9BwdParamsE,@function
        .size           _ZN10layer_norm13ln_bwd_kernelINS_13Kernel_traitsIf6__halfS2_S2_fjLj2048ELj1ELj1ELj4ELj16ENS_18Kernel_traits_baseILj2048EfS2_S2_S2_fjLj128EEEEELb0ELb0ELb0ELb1EEEvNS_9BwdParamsE,(.L_x_8779 - _ZN10layer_norm13ln_bwd_kernelINS_13Kernel_traitsIf6__halfS2_S2_fjLj2048ELj1ELj1ELj4ELj16ENS_18Kernel_traits_baseILj2048EfS2_S2_S2_fjLj128EEEEELb0ELb0ELb0ELb1EEEvNS_9BwdParamsE)
        .other          _ZN10layer_norm13ln_bwd_kernelINS_13Kernel_traitsIf6__halfS2_S2_fjLj2048ELj1ELj1ELj4ELj16ENS_18Kernel_traits_baseILj2048EfS2_S2_S2_fjLj128EEEEELb0ELb0ELb0ELb1EEEvNS_9BwdParamsE,@"STO_CUDA_ENTRY STV_DEFAULT"
_ZN10layer_norm13ln_bwd_kernelINS_13Kernel_traitsIf6__halfS2_S2_fjLj2048ELj1ELj1ELj4ELj16ENS_18Kernel_traits_baseILj2048EfS2_S2_S2_fjLj128EEEEELb0ELb0ELb0ELb1EEEvNS_9BwdParamsE:
.text._ZN10layer_norm13ln_bwd_kernelINS_13Kernel_traitsIf6__halfS2_S2_fjLj2048ELj1ELj1ELj4ELj16ENS_18Kernel_traits_baseILj2048EfS2_S2_S2_fjLj128EEEEELb0ELb0ELb0ELb1EEEvNS_9BwdParamsE:
        /* <DEDUP_REMOVED lines=34> */
.L_x_4385:
        /* <DEDUP_REMOVED lines=27> */
.L_x_4389:
        /* <DEDUP_REMOVED lines=9> */
[----:B0-----:R-:W-:Y:S02]  /*0460*/  @P0 LEA R42, P1, R84, R42, 0x1 ;  /* 0x0000002a542a0211 */ /* 0x001fe400078208ff */
[----:B------:R-:W-:-:S02]  /*0470*/  IADD3 R95, R87, 0x80, RZ ;  /* 0x00000080575f7810 */ /* 0x000fc40007ffe0ff */
[----:B------:R-:W-:Y:S01]  /*0480*/  @P0 LEA.HI.X R43, R84, R43, R0, 0x1, P1 ;  /* 0x0000002b542b0211 */ /* 0x000fe200008f0c00 */
[----:B-1----:R-:W-:-:S04]  /*0490*/  IMAD.WIDE.U32 R32, R87, 0x10, R32 ;  /* 0x0000001057207825 */ /* 0x002fc800078e0020 */
[----:B--2---:R-:W-:Y:S01]  /*04a0*/  IMAD.WIDE R90, R84, 0x4, R2 ;  /* 0x00000004545a7825 */ /* 0x004fe200078e0202 */
[----:B------:R-:W-:Y:S01]  /*04b0*/  SHF.L.U32 R86, R95, 0x4, RZ ;  /* 0x000000045f567819 */ /* 0x000fe200000006ff */
[----:B------:R-:W0:Y:S01]  /*04c0*/  LDC.64 R2, c[0x0][0x258] ;  /* 0x00009600ff027b82 */ /* 0x000e220000000a00 */
[----:B------:R-:W2:Y:S01]  /*04d0*/  @P0 LDG.E.U16 R0, desc[UR6][R42.64] ;  /* 0x000000062a000981 */ /* 0x000ea2000c1e1500 */
[----:B------:R-:W-:Y:S02]  /*04e0*/  SHF.R.U32.HI R83, RZ, 0x1c, R95 ;  /* 0x0000001cff537819 */ /* 0x000fe4000001165f */
[----:B------:R-:W-:Y:S01]  /*04f0*/  IADD3 R40, P1, R86, UR12, RZ ;  /* 0x0000000c56287c10 */ /* 0x000fe2000ff3e0ff */
[----:B------:R-:W4:Y:S01]  /*0500*/  LDG.E.128 R32, desc[UR6][R32.64] ;  /* 0x0000000620207981 */ /* 0x000f22000c1e1d00 */
[----:B---3--:R-:W-:-:S03]  /*0510*/  IMAD.WIDE.U32 R36, R87, 0x10, R44 ;  /* 0x0000001057247825 */ /* 0x008fc600078e002c */
[----:B------:R1:W3:Y:S01]  /*0520*/  LDG.E R91, desc[UR6][R90.64] ;  /* 0x000000065a5b7981 */ /* 0x0002e2000c1e1900 */
[----:B------:R-:W-:Y:S01]  /*0530*/  IADD3.X R41, R83, UR13, RZ, P1, !PT ;  /* 0x0000000d53297c10 */ /* 0x000fe20008ffe4ff */
[----:B------:R-:W-:Y:S02]  /*0540*/  IMAD.WIDE.U32 R44, R95, 0x10, R44 ;  /* 0x000000105f2c7825 */ /* 0x000fe400078e002c */
        /* <DEDUP_REMOVED lines=8> */
[----:B------:R-:W-:Y:S02]  /*05d0*/  ISETP.NE.AND P4, PT, RZ, UR8, PT ;  /* 0x00000008ff007c0c */ /* 0x000fe4000bf85270 */
[----:B-1----:R-:W-:Y:S02]  /*05e0*/  MOV R90, 0x3f800000 ;  /* 0x3f800000005a7802 */ /* 0x002fe40000000f00 */
[----:B------:R-:W-:Y:S01]  /*05f0*/  @P1 LEA R2, P2, R95, UR10, 0x4 ;  /* 0x0000000a5f021c11 */ /* 0x000fe2000f8420ff */
[----:B0-----:R-:W-:-:S05]  /*0600*/  @P1 IMAD.WIDE.U32 R48, R87, 0x10, R48 ;  /* 0x0000001057301825 */ /* 0x001fca00078e0030 */
[----:B-----5:R3:W5:Y:S01]  /*0610*/  @P1 LDG.E.128 R24, desc[UR6][R48.64] ;  /* 0x0000000630181981 */ /* 0x020762000c1e1d00 */
[----:B------:R-:W-:-:S05]  /*0620*/  @P1 LEA.HI.X R3, R95, UR11, RZ, 0x4, P2 ;  /* 0x0000000b5f031c11 */ /* 0x000fca00090f24ff */
[----:B------:R0:W5:Y:S01]  /*0630*/  @P1 LDG.E.128 R20, desc[UR6][R2.64] ;  /* 0x0000000602141981 */ /* 0x000162000c1e1d00 */
[----:B------:R-:W-:Y:S01]  /*0640*/  UMOV UR4, 0xffffffff ;  /* 0xffffffff00047882 */ /* 0x000fe20000000000 */
[----:B------:R-:W-:Y:S01]  /*0650*/  LOP3.LUT P2, RZ, R75, 0x1f, RZ, 0xc0, !PT ;  /* 0x0000001f4bff7812 */ /* 0x000fe2000784c0ff */
[----:B--2---:R-:W-:Y:S02]  /*0660*/  @P0 HADD2.F32 R90, -RZ, R0.H0_H0 ;  /* 0x20000000ff5a0230 */ /* 0x004fe40000004100 */
[--C-:B----4-:R-:W-:Y:S01]  /*0670*/  HADD2.F32 R0, -RZ, R32.reuse.H0_H0 ;  /* 0x20000020ff007230 */ /* 0x110fe20000004100 */
[----:B---3--:R-:W-:Y:S01]  /*0680*/  FSEL R48, R91, RZ, !P4 ;  /* 0x000000ff5b307208 */ /* 0x008fe20006000000 */
[----:B------:R-:W-:Y:S02]  /*0690*/  HADD2.F32 R32, -RZ, R32.H1_H1 ;  /* 0x30000020ff207230 */ /* 0x000fe40000004100 */
[----:B------:R-:W-:Y:S02]  /*06a0*/  HADD2.F32 R113, -RZ, R35.H0_H0 ;  /* 0x20000023ff717230 */ /* 0x000fe40000004100 */
[----:B------:R-:W-:Y:S01]  /*06b0*/  FADD.FTZ R91, -R48, R0 ;  /* 0x00000000305b7221 */ /* 0x000fe20000010100 */
[----:B------:R-:W-:-:S02]  /*06c0*/  HADD2.F32 R92, -RZ, R33.H0_H0 ;  /* 0x20000021ff5c7230 */ /* 0x000fc40000004100 */
[C---:B------:R-:W-:Y:S01]  /*06d0*/  FADD.FTZ R115, -R48.reuse, R32 ;  /* 0x0000002030737221 */ /* 0x040fe20000010100 */
[----:B------:R-:W-:Y:S02]  /*06e0*/  HADD2.F32 R99, -RZ, R36.H0_H0 ;  /* 0x20000024ff637230 */ /* 0x000fe40000004100 */
[C---:B------:R-:W-:Y:S01]  /*06f0*/  FADD.FTZ R113, -R48.reuse, R113 ;  /* 0x0000007130717221 */ /* 0x040fe20000010100 */
[----:B------:R-:W-:Y:S02]  /*0700*/  HADD2.F32 R109, -RZ, R40.H0_H0 ;  /* 0x20000028ff6d7230 */ /* 0x000fe40000004100 */
[----:B------:R-:W-:Y:S01]  /*0710*/  FADD.FTZ R117, -R48, R92 ;  /* 0x0000005c30757221 */ /* 0x000fe20000010100 */
[--C-:B------:R-:W-:Y:S02]  /*0720*/  HADD2.F32 R94, -RZ, R34.reuse.H0_H0 ;  /* 0x20000022ff5e7230 */ /* 0x100fe40000004100 */
[----:B------:R-:W-:Y:S02]  /*0730*/  HADD2.F32 R96, -RZ, R34.H1_H1 ;  /* 0x30000022ff607230 */ /* 0x000fe40000004100 */
[----:B------:R-:W-:Y:S01]  /*0740*/  FADD.FTZ R82, R99, R82 ;  /* 0x0000005263527221 */ /* 0x000fe20000010000 */
[----:B------:R-:W-:-:S02]  /*0750*/  HADD2.F32 R33, -RZ, R33.H1_H1 ;  /* 0x30000021ff217230 */ /* 0x000fc40000004100 */
[C---:B------:R-:W-:Y:S01]  /*0760*/  FMUL.FTZ R0, R88.reuse, R91 ;  /* 0x0000005b58007220 */ /* 0x040fe20000410000 */
[----:B------:R-:W-:Y:S02]  /*0770*/  HADD2.F32 R97, -RZ, R36.H1_H1 ;  /* 0x30000024ff617230 */ /* 0x000fe40000004100 */
[----:B------:R-:W-:Y:S01]  /*0780*/  FMUL.FTZ R100, R88, R115 ;  /* 0x0000007358647220 */ /* 0x000fe20000410000 */
[----:B------:R-:W-:Y:S02]  /*0790*/  HADD2.F32 R34, -RZ, R39.H0_H0 ;  /* 0x20000027ff227230 */ /* 0x000fe40000004100 */
[----:B------:R-:W-:Y:S01]  /*07a0*/  FFMA.FTZ R85, R0, R99, R85 ;  /* 0x0000006300557223 */ /* 0x000fe20000010055 */
[----:B------:R-:W-:Y:S01]  /*07b0*/  FMUL.FTZ R92, R88, R113 ;  /* 0x00000071585c7220 */ /* 0x000fe20000410000 */
[----:B------:R-:W-:Y:S01]  /*07c0*/  FADD.FTZ R109, -R48, R109 ;  /* 0x0000006d306d7221 */ /* 0x000fe20000010100 */
[----:B------:R-:W-:Y:S01]  /*07d0*/  FMUL.FTZ R99, R16, R99 ;  /* 0x0000006310637220 */ /* 0x000fe20000410000 */
[----:B------:R-:W-:-:S02]  /*07e0*/  HADD2.F32 R95, -RZ, R37.H0_H0 ;  /* 0x20000025ff5f7230 */ /* 0x000fc40000004100 */
[----:B------:R-:W-:Y:S02]  /*07f0*/  HADD2.F32 R93, -RZ, R37.H1_H1 ;  /* 0x30000025ff5d7230 */ /* 0x000fe40000004100 */
[----:B------:R-:W-:Y:S02]  /*0800*/  HADD2.F32 R36, -RZ, R39.H1_H1 ;  /* 0x30000027ff247230 */ /* 0x000fe40000004100 */
[----:B------:R-:W-:Y:S01]  /*0810*/  FADD.FTZ R119, -R48, R33 ;  /* 0x0000002130777221 */ /* 0x000fe20000010100 */
[--C-:B------:R-:W-:Y:S02]  /*0820*/  HADD2.F32 R107, -RZ, R41.reuse.H0_H0 ;  /* 0x20000029ff6b7230 */ /* 0x100fe40000004100 */
[----:B------:R-:W-:Y:S01]  /*0830*/  FADD.FTZ R80, R97, R80 ;  /* 0x0000005061507221 */ /* 0x000fe20000010000 */
[----:B------:R-:W-:Y:S02]  /*0840*/  HADD2.F32 R103, -RZ, R41.H1_H1 ;  /* 0x30000029ff677230 */ /* 0x000fe40000004100 */
[----:B------:R-:W-:Y:S01]  /*0850*/  FMUL.FTZ R98, R88, R117 ;  /* 0x0000007558627220 */ /* 0x000fe20000410000 */
[----:B------:R-:W-:-:S02]  /*0860*/  HADD2.F32 R105, -RZ, R42.H0_H0 ;  /* 0x2000002aff697230 */ /* 0x000fc40000004100 */
[----:B------:R-:W-:Y:S01]  /*0870*/  FFMA.FTZ R81, R100, R97, R81 ;  /* 0x0000006164517223 */ /* 0x000fe20000010051 */
[----:B------:R-:W-:Y:S02]  /*0880*/  HADD2.F32 R37, -RZ, R42.H1_H1 ;  /* 0x3000002aff257230 */ /* 0x000fe40000004100 */
[----:B------:R-:W-:Y:S01]  /*0890*/  FADD.FTZ R65, R34, R65 ;  /* 0x0000004122417221 */ /* 0x000fe20000010000 */
[--C-:B------:R-:W-:Y:S02]  /*08a0*/  HADD2.F32 R32, -RZ, R46.reuse.H0_H0 ;  /* 0x2000002eff207230 */ /* 0x100fe40000004100 */
[-C--:B------:R-:W-:Y:S01]  /*08b0*/  FFMA.FTZ R53, R92, R34.reuse, R53 ;  /* 0x000000225c357223 */ /* 0x080fe20000010035 */
[----:B------:R-:W-:Y:S02]  /*08c0*/  HADD2.F32 R39, -RZ, R46.H1_H1 ;  /* 0x3000002eff277230 */ /* 0x000fe40000004100 */
[----:B------:R-:W-:Y:S01]  /*08d0*/  FMUL.FTZ R46, R14, R34 ;  /* 0x000000220e2e7220 */ /* 0x000fe20000410000 */
[----:B------:R-:W-:-:S02]  /*08e0*/  HADD2.F32 R42, -RZ, R44.H0_H0 ;  /* 0x2000002cff2a7230 */ /* 0x000fc40000004100 */
[----:B------:R-:W-:Y:S01]  /*08f0*/  FMUL.FTZ R97, R17, R97 ;  /* 0x0000006111617220 */ /* 0x000fe20000410000 */
[----:B------:R-:W-:Y:S02]  /*0900*/  HADD2.F32 R41, -RZ, R44.H1_H1 ;  /* 0x3000002cff297230 */ /* 0x000fe40000004100 */
[----:B------:R-:W-:Y:S01]  /*0910*/  FMUL.FTZ R44, R88, R109 ;  /* 0x0000006d582c7220 */ /* 0x000fe20000410000 */
[----:B------:R-:W-:Y:S01]  /*0920*/  FADD.FTZ R34, RZ, R99 ;  /* 0x00000063ff227221 */ /* 0x000fe20000010000 */
[----:B------:R-:W-:Y:S01]  /*0930*/  FFMA.FTZ R109, R0, R99, RZ ;  /* 0x00000063006d7223 */ /* 0x000fe200000100ff */
[C---:B------:R-:W-:Y:S01]  /*0940*/  FADD.FTZ R123, -R48.reuse, R96 ;  /* 0x00000060307b7221 */ /* 0x040fe20000010100 */
[----:B------:R-:W-:Y:S01]  /*0950*/  FADD.FTZ R121, -R48, R94 ;  /* 0x0000005e30797221 */ /* 0x000fe20000010100 */
        /* <DEDUP_REMOVED lines=12> */
[----:B------:R-:W-:Y:S02]  /*0a20*/  HADD2.F32 R40, -RZ, R40.H1_H1 ;  /* 0x30000028ff287230 */ /* 0x000fe40000004100 */
[----:B------:R-:W-:Y:S01]  /*0a30*/  FFMA.FTZ R109, R98, R95, R109 ;  /* 0x0000005f626d7223 */ /* 0x000fe2000001006d */
[----:B------:R-:W-:Y:S02]  /*0a40*/  HADD2.F32 R111, -RZ, R35.H1_H1 ;  /* 0x30000023ff6f7230 */ /* 0x000fe40000004100 */
[----:B------:R-:W-:Y:S01]  /*0a50*/  FADD.FTZ R107, -R48, R107 ;  /* 0x0000006b306b7221 */ /* 0x000fe20000010100 */
[----:B0-----:R-:W-:-:S02]  /*0a60*/  HADD2.F32 R2, -RZ, R43.H0_H0 ;  /* 0x2000002bff027230 */ /* 0x001fc40000004100 */
[----:B------:R-:W-:Y:S01]  /*0a70*/  FADD.FTZ R63, R49, R63 ;  /* 0x0000003f313f7221 */ /* 0x000fe20000010000 */
[----:B------:R-:W-:Y:S02]  /*0a80*/  HADD2.F32 R3, -RZ, R43.H1_H1 ;  /* 0x3000002bff037230 */ /* 0x000fe40000004100 */
[-C--:B------:R-:W-:Y:S01]  /*0a90*/  FFMA.FTZ R51, R94, R49.reuse, R51 ;  /* 0x000000315e337223 */ /* 0x080fe20000010033 */
[----:B------:R-:W-:Y:S02]  /*0aa0*/  HADD2.F32 R38, -RZ, R38.H1_H1 ;  /* 0x30000026ff267230 */ /* 0x000fe40000004100 */
[----:B------:R-:W-:Y:S01]  /*0ab0*/  FMUL.FTZ R49, R12, R49 ;  /* 0x000000310c317220 */ /* 0x000fe20000410000 */
        /* <DEDUP_REMOVED lines=10> */
[----:B------:R-:W-:Y:S01]  /*0b60*/  FMUL.FTZ R48, R13, R38 ;  /* 0x000000260d307220 */ /* 0x000fe20000410000 */
[----:B------:R-:W-:Y:S01]  /*0b70*/  FADD.FTZ R107, R34, R49 ;  /* 0x00000031226b7221 */ /* 0x000fe20000010000 */
[----:B------:R-:W-:Y:S01]  /*0b80*/  FMUL.FTZ R91, R88, R123 ;  /* 0x0000007b585b7220 */ /* 0x000fe20000410000 */
[----:B------:R-:W-:Y:S01]  /*0b90*/  FFMA.FTZ R34, R94, R49, R109 ;  /* 0x000000315e227223 */ /* 0x000fe2000001006d */
[----:B------:R-:W-:-:S02]  /*0ba0*/  HADD2.F32 R2, -RZ, R47.H0_H0 ;  /* 0x2000002fff027230 */ /* 0x000fc40000004100 */
[----:B------:R-:W-:Y:S01]  /*0bb0*/  FADD.FTZ R107, R107, R48 ;  /* 0x000000306b6b7221 */ /* 0x000fe20000010000 */
[----:B------:R-:W-:Y:S02]  /*0bc0*/  HADD2.F32 R35, -RZ, R47.H1_H1 ;  /* 0x3000002fff237230 */ /* 0x000fe40000004100 */
[----:B------:R-:W-:Y:S01]  /*0bd0*/  FMUL.FTZ R47, R88, R111 ;  /* 0x0000006f582f7220 */ /* 0x000fe20000410000 */
[----:B------:R-:W-:Y:S01]  /*0be0*/  FFMA.FTZ R109, R91, R48, R34 ;  /* 0x000000305b6d7223 */ /* 0x000fe20000010022 */
[--C-:B------:R-:W-:Y:S02]  /*0bf0*/  HADD2.F32 R101, -RZ, R45.reuse.H0_H0 ;  /* 0x2000002dff657230 */ /* 0x100fe40000004100 */
        /* <DEDUP_REMOVED lines=75> */
.L_x_4400:
        /* <DEDUP_REMOVED lines=13> */
.L_x_4388:
        /* <DEDUP_REMOVED lines=19> */
[----:B------:R-:W-:Y:S01]  /*12b0*/  FADD.FTZ R32, R32, R37 ;  /* 0x0000002520207221 */ /* 0x000fe20000010000 */
[--C-:B-----5:R-:W-:Y:S02]  /*12c0*/  @P1 HADD2.F32 R36, -RZ, R23.reuse.H0_H0 ;  /* 0x20000017ff241230 */ /* 0x120fe40000004100 */
[----:B------:R-:W-:Y:S01]  /*12d0*/  FADD.FTZ R3, R38, R3 ;  /* 0x0000000326037221 */ /* 0x000fe20000010000 */
[----:B------:R-:W-:Y:S01]  /*12e0*/  FADD.FTZ R32, R39, R32 ;  /* 0x0000002027207221 */ /* 0x000fe20000010000 */
[----:B------:R-:W-:Y:S02]  /*12f0*/  @P1 HADD2.F32 R38, -RZ, R23.H1_H1 ;  /* 0x30000017ff261230 */ /* 0x000fe40000004100 */
        /* <DEDUP_REMOVED lines=9> */
[----:B------:R-:W-:Y:S02]  /*1390*/  @P1 HADD2.F32 R2, -RZ, R26.H0_H0 ;  /* 0x2000001aff021230 */ /* 0x000fe40000004100 */
[----:B------:R-:W-:Y:S01]  /*13a0*/  FFMA.FTZ R98, R98, R35, R34 ;  /* 0x0000002362627223 */ /* 0x000fe20000010022 */
[----:B------:R-:W-:Y:S01]  /*13b0*/  FMUL.FTZ R43, R88, R43 ;  /* 0x0000002b582b7220 */ /* 0x000fe20000410000 */
[----:B------:R-:W-:Y:S01]  /*13c0*/  FADD.FTZ R93, R93, -R96 ;  /* 0x800000605d5d7221 */ /* 0x000fe20000010000 */
[----:B------:R-:W-:Y:S01]  /*13d0*/  FFMA.FTZ R100, R100, R35, R34 ;  /* 0x0000002364647223 */ /* 0x000fe20000010022 */
[----:B------:R-:W-:Y:S01]  /*13e0*/  FADD.FTZ R39, R95, -R98 ;  /* 0x800000625f277221 */ /* 0x000fe20000010000 */
[----:B------:R-:W-:Y:S01]  /*13f0*/  @P1 FADD.FTZ R43, R43, R2 ;  /* 0x000000022b2b1221 */ /* 0x000fe20000010000 */
[----:B------:R-:W-:Y:S01]  /*1400*/  FADD.FTZ R95, R41, -R32 ;  /* 0x80000020295f7221 */ /* 0x000fe20000010000 */
[----:B------:R-:W-:-:S02]  /*1410*/  @P1 HADD2.F32 R2, -RZ, R25.H1_H1 ;  /* 0x30000019ff021230 */ /* 0x000fc40000004100 */
[----:B------:R-:W-:Y:S01]  /*1420*/  FMUL.FTZ R41, R88, R93 ;  /* 0x0000005d58297220 */ /* 0x000fe20000410000 */
[-C--:B------:R-:W-:Y:S01]  /*1430*/  FFMA.FTZ R3, R92, R35.reuse, R34 ;  /* 0x000000235c037223 */ /* 0x080fe20000010022 */
[----:B------:R-:W-:Y:S01]  /*1440*/  FADD.FTZ R37, R97, -R100 ;  /* 0x8000006461257221 */ /* 0x000fe20000010000 */
[-C--:B------:R-:W-:Y:S01]  /*1450*/  FFMA.FTZ R0, R0, R35.reuse, R34 ;  /* 0x0000002300007223 */ /* 0x080fe20000010022 */
[----:B------:R-:W-:Y:S01]  /*1460*/  @P1 FADD.FTZ R41, R41, R2 ;  /* 0x0000000229291221 */ /* 0x000fe20000010000 */
[-CC-:B------:R-:W-:Y:S01]  /*1470*/  FFMA.FTZ R91, R91, R35.reuse, R34.reuse ;  /* 0x000000235b5b7223 */ /* 0x180fe20000010022 */
[----:B------:R-:W-:Y:S01]  /*1480*/  FADD.FTZ R3, R46, -R3 ;  /* 0x800000032e037221 */ /* 0x000fe20000010000 */
[----:B------:R-:W-:Y:S02]  /*1490*/  @P1 HADD2.F32 R2, -RZ, R24.H1_H1 ;  /* 0x30000018ff021230 */ /* 0x000fe40000004100 */
        /* <DEDUP_REMOVED lines=8> */
[C---:B------:R-:W-:Y:S01]  /*1520*/  FMUL.FTZ R37, R88.reuse, R37 ;  /* 0x0000002558257220 */ /* 0x040fe20000410000 */
[----:B------:R-:W-:Y:S01]  /*1530*/  FADD.FTZ R35, R99, -R0 ;  /* 0x8000000063237221 */ /* 0x000fe20000010000 */
[----:B------:R-:W-:Y:S01]  /*1540*/  FMUL.FTZ R49, R88, R49 ;  /* 0x0000003158317220 */ /* 0x000fe20000410000 */
[----:B------:R-:W-:Y:S02]  /*1550*/  @P1 HADD2.F32 R0, -RZ, R27.H0_H0 ;  /* 0x2000001bff001230 */ /* 0x000fe40000004100 */
[----:B------:R-:W-:Y:S01]  /*1560*/  FADD.FTZ R91, R48, -R91 ;  /* 0x8000005b305b7221 */ /* 0x000fe20000010000 */
[----:B------:R-:W-:Y:S01]  /*1570*/  FMUL.FTZ R47, R88, R3 ;  /* 0x00000003582f7220 */ /* 0x000fe20000410000 */
[----:B------:R-:W-:Y:S01]  /*1580*/  @P1 FADD.FTZ R37, R37, R2 ;  /* 0x0000000225251221 */ /* 0x000fe20000010000 */
[----:B------:R-:W-:Y:S01]  /*1590*/  @P1 FADD.FTZ R49, R49, R32 ;  /* 0x0000002031311221 */ /* 0x000fe20000010000 */
[----:B------:R-:W0:Y:S01]  /*15a0*/  @P2 LDC.64 R2, c[0x0][0x308] ;  /* 0x0000c200ff022b82 */ /* 0x000e220000000a00 */
[----:B------:R-:W-:-:S02]  /*15b0*/  @P1 HADD2.F32 R32, -RZ, R26.H1_H1 ;  /* 0x3000001aff201230 */ /* 0x000fc40000004100 */
[----:B------:R-:W-:Y:S01]  /*15c0*/  FMUL.FTZ R45, R88, R91 ;  /* 0x0000005b582d7220 */ /* 0x000fe20000410000 */
[----:B------:R-:W-:Y:S01]  /*15d0*/  @P1 FADD.FTZ R47, R47, R0 ;  /* 0x000000002f2f1221 */ /* 0x000fe20000010000 */
[----:B------:R-:W-:Y:S02]  /*15e0*/  @P1 HADD2.F32 R0, -RZ, R25.H0_H0 ;  /* 0x20000019ff001230 */ /* 0x000fe40000004100 */
[----:B------:R-:W-:Y:S01]  /*15f0*/  FADD.FTZ R33, R42, -R33 ;  /* 0x800000212a217221 */ /* 0x000fe20000010000 */
[C---:B------:R-:W-:Y:S01]  /*1600*/  FMUL.FTZ R39, R88.reuse, R39 ;  /* 0x0000002758277220 */ /* 0x040fe20000410000 */
[----:B------:R-:W-:Y:S01]  /*1610*/  @P1 FADD.FTZ R45, R45, R32 ;  /* 0x000000202d2d1221 */ /* 0x000fe20000010000 */
[----:B------:R-:W-:Y:S02]  /*1620*/  @P1 HADD2.F32 R32, -RZ, R20.H0_H0 ;  /* 0x20000014ff201230 */ /* 0x000fe40000004100 */
[----:B------:R-:W-:Y:S01]  /*1630*/  FMUL.FTZ R89, R88, R33 ;  /* 0x0000002158597220 */ /* 0x000fe20000410000 */
[----:B------:R-:W-:Y:S01]  /*1640*/  @P1 FADD.FTZ R39, R39, R0 ;  /* 0x0000000027271221 */ /* 0x000fe20000010000 */
[----:B------:R-:W-:-:S02]  /*1650*/  @P1 HADD2.F32 R0, -RZ, R24.H0_H0 ;  /* 0x20000018ff001230 */ /* 0x000fc40000004100 */
[----:B------:R-:W-:Y:S01]  /*1660*/  FADD.FTZ R97, R105, -R104 ;  /* 0x8000006869617221 */ /* 0x000fe20000010000 */
[C---:B------:R-:W-:Y:S01]  /*1670*/  FMUL.FTZ R35, R88.reuse, R35 ;  /* 0x0000002358237220 */ /* 0x040fe20000410000 */
[----:B------:R-:W-:Y:S01]  /*1680*/  FADD.FTZ R101, R101, -R40 ;  /* 0x8000002865657221 */ /* 0x000fe20000010000 */
[----:B------:R-:W-:Y:S01]  /*1690*/  @P1 FADD.FTZ R89, R89, R32 ;  /* 0x0000002059591221 */ /* 0x000fe20000010000 */
[----:B------:R-:W-:Y:S02]  /*16a0*/  @P1 HADD2.F32 R32, -RZ, R22.H0_H0 ;  /* 0x20000016ff201230 */ /* 0x000fe40000004100 */
[C---:B------:R-:W-:Y:S01]  /*16b0*/  FMUL.FTZ R97, R88.reuse, R97 ;  /* 0x0000006158617220 */ /* 0x040fe20000410000 */
[----:B------:R-:W-:Y:S01]  /*16c0*/  @P1 FADD.FTZ R35, R35, R0 ;  /* 0x0000000023231221 */ /* 0x000fe20000010000 */
[--C-:B------:R-:W-:Y:S02]  /*16d0*/  @P1 HADD2.F32 R0, -RZ, R21.reuse.H0_H0 ;  /* 0x20000015ff001230 */ /* 0x100fe40000004100 */
[----:B------:R-:W-:Y:S01]  /*16e0*/  FMUL.FTZ R93, R88, R101 ;  /* 0x00000065585d7220 */ /* 0x000fe20000410000 */
[----:B------:R-:W-:Y:S01]  /*16f0*/  FADD.FTZ R103, R102, -R103 ;  /* 0x8000006766677221 */ /* 0x000fe20000010000 */
[----:B------:R-:W-:Y:S01]  /*1700*/  @P1 FADD.FTZ R97, R97, R32 ;  /* 0x0000002061611221 */ /* 0x000fe20000010000 */
[----:B------:R-:W-:Y:S01]  /*1710*/  @P1 HADD2.F32 R34, -RZ, R20.H1_H1 ;  /* 0x30000014ff221230 */ /* 0x000fe20000004100 */
[----:B------:R-:W-:Y:S01]  /*1720*/  @P2 F2FP.F16.F32.PACK_AB R33, RZ, R43 ;  /* 0x0000002bff21223e */ /* 0x000fe200000000ff */
[----:B------:R-:W-:Y:S01]  /*1730*/  FMUL.FTZ R91, R88, R95 ;  /* 0x0000005f585b7220 */ /* 0x000fe20000410000 */
[----:B------:R-:W-:Y:S01]  /*1740*/  @P2 F2FP.F16.F32.PACK_AB R32, RZ, R39 ;  /* 0x00000027ff20223e */ /* 0x000fe200000000ff */
[----:B------:R-:W-:Y:S01]  /*1750*/  @P1 FADD.FTZ R93, R93, R0 ;  /* 0x000000005d5d1221 */ /* 0x000fe20000010000 */
[----:B------:R-:W-:-:S02]  /*1760*/  @P1 HADD2.F32 R0, -RZ, R21.H1_H1 ;  /* 0x30000015ff001230 */ /* 0x000fc40000004100 */
[----:B------:R-:W-:Y:S01]  /*1770*/  FADD.FTZ R107, R106, -R107 ;  /* 0x8000006b6a6b7221 */ /* 0x000fe20000010000 */
[----:B------:R-:W-:Y:S01]  /*1780*/  FADD.FTZ R109, R109, -R108 ;  /* 0x8000006c6d6d7221 */ /* 0x000fe20000010000 */
[----:B------:R-:W-:Y:S01]  /*1790*/  FADD.FTZ R111, R110, -R111 ;  /* 0x8000006f6e6f7221 */ /* 0x000fe20000010000 */
[----:B------:R-:W-:Y:S01]  /*17a0*/  FMUL.FTZ R95, R88, R103 ;  /* 0x00000067585f7220 */ /* 0x000fe20000410000 */
[----:B------:R-:W-:Y:S01]  /*17b0*/  @P2 PRMT R30, R33, 0x7610, R30 ;  /* 0x00007610211e2816 */ /* 0x000fe2000000001e */
[----:B------:R-:W-:Y:S01]  /*17c0*/  @P1 FADD.FTZ R91, R91, R34 ;  /* 0x000000225b5b1221 */ /* 0x000fe20000010000 */
[----:B------:R-:W-:Y:S01]  /*17d0*/  @P2 PRMT R29, R32, 0x7610, R29 ;  /* 0x00007610201d2816 */ /* 0x000fe2000000001d */
[----:B0-----:R-:W-:-:S04]  /*17e0*/  @P2 IMAD.WIDE.U32 R32, R87, 0x10, R2 ;  /* 0x0000001057202825 */ /* 0x001fc800078e0002 */
[C---:B------:R-:W-:Y:S01]  /*17f0*/  FMUL.FTZ R99, R88.reuse, R107 ;  /* 0x0000006b58637220 */ /* 0x040fe20000410000 */
[----:B------:R-:W0:Y:S01]  /*1800*/  LDC.64 R2, c[0x0][0x2f8] ;  /* 0x0000be00ff027b82 */ /* 0x000e220000000a00 */
[C---:B------:R-:W-:Y:S01]  /*1810*/  FMUL.FTZ R101, R88.reuse, R109 ;  /* 0x0000006d58657220 */ /* 0x040fe20000410000 */
[----:B------:R-:W-:Y:S02]  /*1820*/  @P1 HADD2.F32 R34, -RZ, R22.H1_H1 ;  /* 0x30000016ff221230 */ /* 0x000fe40000004100 */
[----:B------:R-:W-:Y:S01]  /*1830*/  FMUL.FTZ R103, R88, R111 ;  /* 0x0000006f58677220 */ /* 0x000fe20000410000 */
[----:B------:R-:W-:Y:S01]  /*1840*/  @P1 FADD.FTZ R95, R95, R0 ;  /* 0x000000005f5f1221 */ /* 0x000fe20000010000 */
[----:B------:R-:W-:Y:S01]  /*1850*/  @P2 F2FP.F16.F32.PACK_AB R40, RZ, R47 ;  /* 0x0000002fff28223e */ /* 0x000fe200000000ff */
[----:B------:R-:W-:Y:S01]  /*1860*/  @P1 FADD.FTZ R101, R101, R36 ;  /* 0x0000002465651221 */ /* 0x000fe20000010000 */
[----:B------:R-:W-:Y:S01]  /*1870*/  @P2 F2FP.F16.F32.PACK_AB R0, RZ, R35 ;  /* 0x00000023ff00223e */ /* 0x000fe200000000ff */
        /* <DEDUP_REMOVED lines=22> */
[----:B------:R-:W-:Y:S01]  /*19e0*/  @P2 F2FP.F16.F32.PACK_AB R38, RZ, R93 ;  /* 0x0000005dff26223e */ /* 0x000fe200000000ff */
[-C--:B------:R-:W-:Y:S01]  /*19f0*/  FMUL.FTZ R43, R39, R90.reuse ;  /* 0x0000005a272b7220 */ /* 0x080fe20000410000 */
[----:B------:R-:W-:Y:S01]  /*1a00*/  @P2 F2FP.F16.F32.PACK_AB R0, RZ, R89 ;  /* 0x00000059ff00223e */ /* 0x000fe200000000ff */
[----:B------:R1:W-:Y:S01]  /*1a10*/  @P2 STG.E.128 desc[UR6][R32.64], R28 ;  /* 0x0000001c20002986 */ /* 0x0003e2000c101d06 */
[----:B------:R-:W-:Y:S01]  /*1a20*/  @P2 F2FP.F16.F32.PACK_AB R40, RZ, R95 ;  /* 0x0000005fff28223e */ /* 0x000fe200000000ff */
[-C--:B------:R-:W-:Y:S01]  /*1a30*/  FMUL.FTZ R94, R103, R90.reuse ;  /* 0x0000005a675e7220 */ /* 0x080fe20000410000 */
[----:B------:R-:W-:Y:S01]  /*1a40*/  @P2 F2FP.F16.F32.PACK_AB R42, RZ, R97 ;  /* 0x00000061ff2a223e */ /* 0x000fe200000000ff */
[----:B------:R-:W-:Y:S01]  /*1a50*/  FMUL.FTZ R92, R95, R90 ;  /* 0x0000005a5f5c7220 */ /* 0x000fe20000410000 */
[----:B------:R-:W-:Y:S01]  /*1a60*/  @P2 F2FP.F16.F32.PACK_AB R101, RZ, R101 ;  /* 0x00000065ff65223e */ /* 0x000fe200000000ff */
[----:B0-----:R-:W-:Y:S01]  /*1a70*/  IMAD.WIDE.U32 R2, R87, 0x10, R2 ;  /* 0x0000001057027825 */ /* 0x001fe200078e0002 */
[----:B------:R-:W-:-:S03]  /*1a80*/  @P2 F2FP.F16.F32.PACK_AB R36, RZ, R91 ;  /* 0x0000005bff24223e */ /* 0x000fc600000000ff */
[----:B------:R-:W-:Y:S01]  /*1a90*/  FMUL.FTZ R91, R91, R90 ;  /* 0x0000005a5b5b7220 */ /* 0x000fe20000410000 */
[----:B------:R-:W-:Y:S02]  /*1aa0*/  @P2 F2FP.F16.F32.PACK_AB R99, RZ, R99 ;  /* 0x00000063ff63223e */ /* 0x000fe400000000ff */
[----:B------:R-:W-:Y:S02]  /*1ab0*/  @P2 F2FP.F16.F32.PACK_AB R103, RZ, R103 ;  /* 0x00000067ff67223e */ /* 0x000fe400000000ff */
[----:B------:R-:W-:Y:S02]  /*1ac0*/  F2FP.F16.F32.PACK_AB R34, R37, R34 ;  /* 0x000000222522723e */ /* 0x000fe400000000ff */
[----:B------:R-:W-:Y:S02]  /*1ad0*/  F2FP.F16.F32.PACK_AB R39, R49, R88 ;  /* 0x000000583127723e */ /* 0x000fe400000000ff */
[----:B------:R-:W-:Y:S01]  /*1ae0*/  F2FP.F16.F32.PACK_AB R37, R46, R43 ;  /* 0x0000002b2e25723e */ /* 0x000fe200000000ff */
[-C--:B-1----:R-:W-:Y:S01]  /*1af0*/  FMUL.FTZ R32, R89, R90.reuse ;  /* 0x0000005a59207220 */ /* 0x082fe20000410000 */
[----:B------:R-:W-:Y:S01]  /*1b00*/  @P2 PRMT R29, R38, 0x7610, R29 ;  /* 0x00007610261d2816 */ /* 0x000fe2000000001d */
[----:B------:R-:W-:Y:S01]  /*1b10*/  FMUL.FTZ R33, R93, R90 ;  /* 0x0000005a5d217220 */ /* 0x000fe20000410000 */
[----:B------:R-:W-:-:S02]  /*1b20*/  @P2 PRMT R28, R0, 0x7610, R28 ;  /* 0x00007610001c2816 */ /* 0x000fc4000000001c */
[----:B------:R-:W-:Y:S02]  /*1b30*/  @P2 PRMT R29, R29, 0x5410, R40 ;  /* 0x000054101d1d2816 */ /* 0x000fe40000000028 */
[----:B------:R-:W-:Y:S02]  /*1b40*/  @P2 PRMT R30, R42, 0x7610, R30 ;  /* 0x000076102a1e2816 */ /* 0x000fe4000000001e */
[----:B------:R-:W-:Y:S02]  /*1b50*/  @P2 PRMT R31, R101, 0x7610, R31 ;  /* 0x00007610651f2816 */ /* 0x000fe4000000001f */
[C---:B------:R-:W-:Y:S02]  /*1b60*/  @P2 IADD3 R40, P1, R86.reuse, UR16, RZ ;  /* 0x0000001056282c10 */ /* 0x040fe4000ff3e0ff */
[----:B------:R-:W-:Y:S02]  /*1b70*/  IADD3 R86, P4, R86, UR18, RZ ;  /* 0x0000001256567c10 */ /* 0x000fe4000ff9e0ff */
[----:B------:R-:W-:-:S02]  /*1b80*/  @P2 PRMT R28, R28, 0x5410, R36 ;  /* 0x000054101c1c2816 */ /* 0x000fc40000000024 */
[----:B------:R-:W-:Y:S02]  /*1b90*/  F2FP.F16.F32.PACK_AB R38, R48, R47 ;  /* 0x0000002f3026723e */ /* 0x000fe400000000ff */
[----:B------:R-:W-:Y:S02]  /*1ba0*/  F2FP.F16.F32.PACK_AB R36, R44, R41 ;  /* 0x000000292c24723e */ /* 0x000fe400000000ff */
[----:B------:R-:W-:Y:S02]  /*1bb0*/  @P2 IADD3.X R41, R83, UR17, RZ, P1, !PT ;  /* 0x0000001153292c10 */ /* 0x000fe40008ffe4ff */
[----:B------:R-:W-:Y:S01]  /*1bc0*/  @P2 PRMT R30, R30, 0x5410, R99 ;  /* 0x000054101e1e2816 */ /* 0x000fe20000000063 */
[----:B------:R0:W-:Y:S01]  /*1bd0*/  STG.E.128 desc[UR6][R2.64], R36 ;  /* 0x0000002402007986 */ /* 0x0001e2000c101d06 */
[----:B------:R-:W-:Y:S02]  /*1be0*/  @P2 PRMT R31, R31, 0x5410, R103 ;  /* 0x000054101f1f2816 */ /* 0x000fe40000000067 */
[----:B------:R-:W-:-:S02]  /*1bf0*/  F2FP.F16.F32.PACK_AB R35, R94, R35 ;  /* 0x000000235e23723e */ /* 0x000fc400000000ff */
[----:B------:R-:W-:Y:S01]  /*1c00*/  F2FP.F16.F32.PACK_AB R33, R92, R33 ;  /* 0x000000215c21723e */ /* 0x000fe200000000ff */
[----:B------:R0:W-:Y:S01]  /*1c10*/  @P2 STG.E.128 desc[UR6][R40.64], R28 ;  /* 0x0000001c28002986 */ /* 0x0001e2000c101d06 */
[----:B------:R-:W-:Y:S02]  /*1c20*/  F2FP.F16.F32.PACK_AB R32, R91, R32 ;  /* 0x000000205b20723e */ /* 0x000fe400000000ff */
[----:B------:R-:W-:Y:S02]  /*1c30*/  IADD3.X R87, R83, UR19, RZ, P4, !PT ;  /* 0x0000001353577c10 */ /* 0x000fe4000a7fe4ff */
        /* <DEDUP_REMOVED lines=28> */
[----:B0-----:R-:W-:Y:S02]  /*1e00*/  MOV R32, R59 ;  /* 0x0000003b00207202 */ /* 0x001fe40000000f00 */
[----:B------:R-:W-:Y:S02]  /*1e10*/  MOV R36, R71 ;  /* 0x0000004700247202 */ /* 0x000fe40000000f00 */
[----:B------:R-:W-:Y:S02]  /*1e20*/  MOV R33, R58 ;  /* 0x0000003a00217202 */ /* 0x000fe40000000f00 */
[----:B------:R-:W-:Y:S02]  /*1e30*/  MOV R37, R70 ;  /* 0x0000004600257202 */ /* 0x000fe40000000f00 */
[----:B------:R-:W-:Y:S02]  /*1e40*/  MOV R34, R61 ;  /* 0x0000003d00227202 */ /* 0x000fe40000000f00 */
[----:B------:R-:W-:-:S02]  /*1e50*/  MOV R38, R73 ;  /* 0x0000004900267202 */ /* 0x000fc40000000f00 */
[----:B------:R-:W-:Y:S02]  /*1e60*/  MOV R35, R60 ;  /* 0x0000003c00237202 */ /* 0x000fe40000000f00 */
[----:B------:R-:W-:-:S07]  /*1e70*/  MOV R39, R72 ;  /* 0x0000004800277202 */ /* 0x000fce0000000f00 */
.L_x_4386:
        /* <DEDUP_REMOVED lines=18> */
.L_x_4387:
[----:B------:R-:W-:Y:S01]  /*1fa0*/  HFMA2.MMA R113, -RZ, RZ, 0, 9.5367431640625e-07 ;  /* 0x00000010ff717435 */ /* 0x000fe200000001ff */
[----:B------:R-:W-:Y:S02]  /*1fb0*/  MOV R114, R3 ;  /* 0x0000000300727202 */ /* 0x000fe40000000f00 */
[----:B------:R-:W-:Y:S02]  /*1fc0*/  MOV R116, 0x1f ;  /* 0x0000001f00747802 */ /* 0x000fe40000000f00 */
[----:B------:R-:W-:-:S07]  /*1fd0*/  MOV R39, 0xffffffff ;  /* 0xffffffff00277802 */ /* 0x000fce0000000f00 */
[----:B-----5:R-:W-:Y:S05]  /*1fe0*/  WARPSYNC.COLLECTIVE R39, `(.L_x_4390) ;  /* 0x0000000027087348 */ /* 0x020fea0003c00000 */
[----:B------:R0:W1:Y:S02]  /*1ff0*/  SHFL.DOWN P3, R112, R114, R113, R116 ;  /* 0x0800007172707389 */ /* 0x0000640000060074 */
[----:B01---5:R-:W-:Y:S01]  /*2000*/  ENDCOLLECTIVE ;  /* 0x000000000000791b */ /* 0x023fe20003800000 */
.L_x_4390:
[----:B------:R-:W-:Y:S02]  /*2010*/  MOV R114, R33 ;  /* 0x0000002100727202 */ /* 0x000fe40000000f00 */
[----:B------:R-:W-:-:S07]  /*2020*/  MOV R2, R112 ;  /* 0x0000007000027202 */ /* 0x000fce0000000f00 */
[----:B------:R-:W-:Y:S05]  /*2030*/  WARPSYNC.COLLECTIVE R39, `(.L_x_4391) ;  /* 0x0000000027087348 */ /* 0x000fea0003c00000 */
[----:B------:R0:W1:Y:S02]  /*2040*/  SHFL.DOWN P3, R112, R114, R113, R116 ;  /* 0x0800007172707389 */ /* 0x0000640000060074 */
[----:B01----:R-:W-:Y:S01]  /*2050*/  ENDCOLLECTIVE ;  /* 0x000000000000791b */ /* 0x003fe20003800000 */
.L_x_4391:
[----:B------:R-:W-:Y:S01]  /*2060*/  FADD.FTZ R34, R3, R2 ;  /* 0x0000000203227221 */ /* 0x000fe20000010000 */
[----:B------:R-:W-:-:S04]  /*2070*/  HFMA2.MMA R113, -RZ, RZ, 0, 4.76837158203125e-07 ;  /* 0x00000008ff717435 */ /* 0x000fc800000001ff */
[----:B------:R-:W-:Y:S02]  /*2080*/  MOV R114, R34 ;  /* 0x0000002200727202 */ /* 0x000fe40000000f00 */
[----:B------:R-:W-:-:S07]  /*2090*/  MOV R32, R112 ;  /* 0x0000007000207202 */ /* 0x000fce0000000f00 */
[----:B------:R-:W-:Y:S05]  /*20a0*/  WARPSYNC.COLLECTIVE R39, `(.L_x_4392) ;  /* 0x0000000027087348 */ /* 0x000fea0003c00000 */
[----:B------:R0:W1:Y:S02]  /*20b0*/  SHFL.DOWN P3, R112, R114, R113, R116 ;  /* 0x0800007172707389 */ /* 0x0000640000060074 */
[----:B01----:R-:W-:Y:S01]  /*20c0*/  ENDCOLLECTIVE ;  /* 0x000000000000791b */ /* 0x003fe20003800000 */
.L_x_4392:
[----:B------:R-:W-:-:S05]  /*20d0*/  FADD.FTZ R32, R33, R32 ;  /* 0x0000002021207221 */ /* 0x000fca0000010000 */
[----:B------:R-:W-:Y:S02]  /*20e0*/  MOV R114, R32 ;  /* 0x0000002000727202 */ /* 0x000fe40000000f00 */
[----:B------:R-:W-:-:S07]  /*20f0*/  MOV R35, R112 ;  /* 0x0000007000237202 */ /* 0x000fce0000000f00 */
[----:B------:R-:W-:Y:S05]  /*2100*/  WARPSYNC.COLLECTIVE R39, `(.L_x_4393) ;  /* 0x0000000027087348 */ /* 0x000fea0003c00000 */
[----:B------:R0:W1:Y:S02]  /*2110*/  SHFL.DOWN P3, R112, R114, R113, R116 ;  /* 0x0800007172707389 */ /* 0x0000640000060074 */
[----:B01----:R-:W-:Y:S01]  /*2120*/  ENDCOLLECTIVE ;  /* 0x000000000000791b */ /* 0x003fe20003800000 */
.L_x_4393:
[----:B------:R-:W-:Y:S01]  /*2130*/  FADD.FTZ R35, R34, R35 ;  /* 0x0000002322237221 */ /* 0x000fe20000010000 */
[----:B------:R-:W-:-:S04]  /*2140*/  HFMA2.MMA R113, -RZ, RZ, 0, 2.384185791015625e-07 ;  /* 0x00000004ff717435 */ /* 0x000fc800000001ff */
[----:B------:R-:W-:Y:S02]  /*2150*/  MOV R114, R35 ;  /* 0x0000002300727202 */ /* 0x000fe40000000f00 */
[----:B------:R-:W-:-:S07]  /*2160*/  MOV R37, R112 ;  /* 0x0000007000257202 */ /* 0x000fce0000000f00 */
[----:B------:R-:W-:Y:S05]  /*2170*/  WARPSYNC.COLLECTIVE R39, `(.L_x_4394) ;  /* 0x0000000027087348 */ /* 0x000fea0003c00000 */
[----:B------:R0:W1:Y:S02]  /*2180*/  SHFL.DOWN P3, R112, R114, R113, R116 ;  /* 0x0800007172707389 */ /* 0x0000640000060074 */
[----:B01----:R-:W-:Y:S01]  /*2190*/  ENDCOLLECTIVE ;  /* 0x000000000000791b */ /* 0x003fe20003800000 */
.L_x_4394:
[----:B------:R-:W-:-:S05]  /*21a0*/  FADD.FTZ R37, R32, R37 ;  /* 0x0000002520257221 */ /* 0x000fca0000010000 */
[----:B------:R-:W-:Y:S02]  /*21b0*/  MOV R114, R37 ;  /* 0x0000002500727202 */ /* 0x000fe40000000f00 */
[----:B------:R-:W-:-:S07]  /*21c0*/  MOV R2, R112 ;  /* 0x0000007000027202 */ /* 0x000fce0000000f00 */
[----:B------:R-:W-:Y:S05]  /*21d0*/  WARPSYNC.COLLECTIVE R39, `(.L_x_4395) ;  /* 0x0000000027087348 */ /* 0x000fea0003c00000 */
[----:B------:R0:W1:Y:S02]  /*21e0*/  SHFL.DOWN P3, R112, R114, R113, R116 ;  /* 0x0800007172707389 */ /* 0x0000640000060074 */
[----:B01----:R-:W-:Y:S01]  /*21f0*/  ENDCOLLECTIVE ;  /* 0x000000000000791b */ /* 0x003fe20003800000 */
.L_x_4395:
[----:B------:R-:W-:Y:S01]  /*2200*/  FADD.FTZ R38, R35, R2 ;  /* 0x0000000223267221 */ /* 0x000fe20000010000 */
[----:B------:R-:W-:-:S04]  /*2210*/  HFMA2.MMA R113, -RZ, RZ, 0, 1.1920928955078125e-07 ;  /* 0x00000002ff717435 */ /* 0x000fc800000001ff */
[----:B------:R-:W-:Y:S02]  /*2220*/  MOV R114, R38 ;  /* 0x0000002600727202 */ /* 0x000fe40000000f00 */
[----:B------:R-:W-:-:S07]  /*2230*/  MOV R36, R112 ;  /* 0x0000007000247202 */ /* 0x000fce0000000f00 */
[----:B------:R-:W-:Y:S05]  /*2240*/  WARPSYNC.COLLECTIVE R39, `(.L_x_4396) ;  /* 0x0000000027087348 */ /* 0x000fea0003c00000 */
[----:B------:R0:W1:Y:S02]  /*2250*/  SHFL.DOWN P3, R112, R114, R113, R116 ;  /* 0x0800007172707389 */ /* 0x0000640000060074 */
[----:B01----:R-:W-:Y:S01]  /*2260*/  ENDCOLLECTIVE ;  /* 0x000000000000791b */ /* 0x003fe20003800000 */
.L_x_4396:
[----:B------:R-:W-:-:S05]  /*2270*/  FADD.FTZ R36, R37, R36 ;  /* 0x0000002425247221 */ /* 0x000fca0000010000 */
[----:B------:R-:W-:Y:S02]  /*2280*/  MOV R114, R36 ;  /* 0x0000002400727202 */ /* 0x000fe40000000f00 */
[----:B------:R-:W-:-:S07]  /*2290*/  MOV R3, R112 ;  /* 0x0000007000037202 */ /* 0x000fce0000000f00 */
[----:B------:R-:W-:Y:S05]  /*22a0*/  WARPSYNC.COLLECTIVE R39, `(.L_x_4397) ;  /* 0x0000000027087348 */ /* 0x000fea0003c00000 */
[----:B------:R0:W1:Y:S02]  /*22b0*/  SHFL.DOWN P3, R112, R114, R113, R116 ;  /* 0x0800007172707389 */ /* 0x0000640000060074 */
[----:B01----:R-:W-:Y:S01]  /*22c0*/  ENDCOLLECTIVE ;  /* 0x000000000000791b */ /* 0x003fe20003800000 */
.L_x_4397:
[----:B------:R-:W-:Y:S01]  /*22d0*/  FADD.FTZ R2, R38, R3 ;  /* 0x0000000326027221 */ /* 0x000fe20000010000 */
[----:B------:R-:W-:-:S04]  /*22e0*/  HFMA2.MMA R113, -RZ, RZ, 0, 5.9604644775390625e-08 ;  /* 0x00000001ff717435 */ /* 0x000fc800000001ff */
[----:B------:R-:W-:Y:S02]  /*22f0*/  MOV R114, R2 ;  /* 0x0000000200727202 */ /* 0x000fe40000000f00 */
[----:B------:R-:W-:-:S07]  /*2300*/  MOV R33, R112 ;  /* 0x0000007000217202 */ /* 0x000fce0000000f00 */
[----:B------:R-:W-:Y:S05]  /*2310*/  WARPSYNC.COLLECTIVE R39, `(.L_x_4398) ;  /* 0x0000000027087348 */ /* 0x000fea0003c00000 */
[----:B------:R0:W1:Y:S02]  /*2320*/  SHFL.DOWN P3, R112, R114, R113, R116 ;  /* 0x0800007172707389 */ /* 0x0000640000060074 */
[----:B01----:R-:W-:Y:S01]  /*2330*/  ENDCOLLECTIVE ;  /* 0x000000000000791b */ /* 0x003fe20003800000 */
.L_x_4398:
[----:B------:R-:W-:-:S05]  /*2340*/  FADD.FTZ R3, R36, R33 ;  /* 0x0000002124037221 */ /* 0x000fca0000010000 */
[----:B------:R-:W-:Y:S02]  /*2350*/  MOV R114, R3 ;  /* 0x0000000300727202 */ /* 0x000fe40000000f00 */
[----:B------:R-:W-:-:S07]  /*2360*/  MOV R33, R112 ;  /* 0x0000007000217202 */ /* 0x000fce0000000f00 */
[----:B------:R-:W-:Y:S05]  /*2370*/  WARPSYNC.COLLECTIVE R39, `(.L_x_4399) ;  /* 0x0000000027087348 */ /* 0x000fea0003c00000 */
[----:B------:R0:W1:Y:S02]  /*2380*/  SHFL.DOWN P3, R112, R114, R113, R116 ;  /* 0x0800007172707389 */ /* 0x0000640000060074 */
[----:B01----:R-:W-:Y:S01]  /*2390*/  ENDCOLLECTIVE ;  /* 0x000000000000791b */ /* 0x003fe20003800000 */
.L_x_4399:
[----:B------:R-:W-:Y:S01]  /*23a0*/  MOV R32, R112 ;  /* 0x0000007000207202 */ /* 0x000fe20000000f00 */
[----:B------:R-:W-:Y:S06]  /*23b0*/  BRA `(.L_x_4400) ;  /* 0xffffffec003c7947 */ /* 0x000fec000383ffff */
.L_x_4401:
        /* <DEDUP_REMOVED lines=12> */
.L_x_8779:


//--------------------- .text._ZN10layer_norm13ln_bwd_kernelINS_13Kernel_traitsIf6__halfS2_S2_fjLj2048ELj1ELj1ELj4ELj16ENS_18Kernel_traits_baseILj2048EfS2_S2_S2_fjLj128EEEEELb0ELb0ELb1ELb0EEEvNS_9BwdParamsE --------------------------
	.section	.text._ZN10layer_norm13ln_bwd_kernelINS_13Kernel_traitsIf6__halfS2_S2_fjLj2048ELj1ELj1ELj4ELj16ENS_18Kernel_traits_baseILj2048EfS2_S2_S2_fjLj128EEEEELb0ELb0ELb1ELb0EEEvNS_9BwdParamsE,"ax",@progbits
	.align	128
        .global         _ZN10layer_norm13ln_bwd_kernelINS_13Kernel_traitsIf6__halfS2_S2_fjLj2048ELj1ELj1ELj4ELj16ENS_18Kernel_traits_baseILj2048EfS2_S2_S2_fjLj128EEEEELb0ELb0ELb1ELb0EEEvNS_9BwdParamsE
        .type           _ZN10layer_norm13ln_bwd_kernelINS_13Kernel_traitsIf6__halfS2_S2_fjLj2048ELj1ELj1ELj4ELj16ENS_18Kernel_traits_baseILj2048EfS2_S2_S2_fjLj128EEEEELb0ELb0ELb1ELb0EEEvNS_9BwdParamsE,@function
        .size           _ZN10layer_norm13ln_bwd_kernelINS_13Kernel_traitsIf6__halfS2_S2_fjLj2048ELj1ELj1ELj4ELj16ENS_18Kernel_traits_baseILj2048EfS2_S2_S2_fjLj128EEEEELb0ELb0ELb1ELb0EEEvNS_9BwdParamsE,(.L_x_8780 - _ZN10layer_norm13ln_bwd_kernelINS_13Kernel_traitsIf6__halfS2_S2_fjLj2048ELj1ELj1ELj4ELj16ENS_18Kernel_traits_baseILj2048EfS2_S2_S2_fjLj128EEEEELb0ELb0ELb1ELb0EEEvNS_9BwdParamsE)
        .other          _ZN10layer_norm13ln_bwd_kernelINS_13Kernel_traitsIf6__halfS2_S2_fjLj2048ELj1ELj1ELj4ELj16ENS_18Kernel_traits_baseILj2048EfS2_S2_S2_fjLj128EEEEELb0ELb0ELb1ELb0EEEvNS_9BwdParamsE,@"STO_CUDA_ENTRY STV_DEFAULT"
_ZN10layer_norm13ln_bwd_kernelINS_13Kernel_traitsIf6__halfS2_S2_fjLj2048ELj1ELj1ELj4ELj16ENS_18Kernel_traits_baseILj2048EfS2_S2_S2_fjLj128EEEEELb0ELb0ELb1ELb0EEEvNS_9BwdParamsE:
.text._ZN10layer_norm13ln_bwd_kernelINS_13Kernel_traitsIf6__halfS2_S2_fjLj2048ELj1ELj1ELj4ELj16ENS_18Kernel_traits_baseILj2048EfS2_S2_S2_fjLj128EEEEELb0ELb0ELb1ELb0EEEvNS_9BwdParamsE:
        /* <DEDUP_REMOVED lines=54> */
[----:B------:R-:W-:-:S04]  /*0360*/  ISETP.NE.AND.EX P1, PT, RZ, UR7, PT, P1 ;  /* 0x00000007ff007c0c */ /* 0x000fc8000bf25310 */
[----:B------:R-:W-:-:S04]  /*0370*/  ISETP.LT.U32.OR P1, PT, R11, 0x100, !P1 ;  /* 0x000001000b00780c */ /* 0x000fc80004f21470 */
[----:B------:R-:W-:-:S09]  /*0380*/  P2R R2, PR, RZ, 0x2 ;  /* 0x00000002ff027803 */ /* 0x000fd20000000000 */
.L_x_4464:
        /* <DEDUP_REMOVED lines=26> */
.L_x_4407:
[----:B------:R-:W-:-:S07]  /*0530*/  IADD3 R81, R11, 0x80, RZ ;  /* 0x000000800b517810 */ /* 0x000fce0007ffe0ff */
.L_x_4406:
[----:B------:R-:W-:Y:S05]  /*0540*/  BSYNC B1 ;  /* 0x0000000000017941 */ /* 0x000fea0003800000 */
.L_x_4405:
[----:B------:R-:W-:Y:S01]  /*0550*/  ISETP.NE.AND P2, PT, R2, RZ, PT ;  /* 0x000000ff0200720c */ /* 0x000fe20003f45270 */
[----:B------:R-:W-:Y:S01]  /*0560*/  HFMA2.MMA R117, -RZ, RZ, 0, 0 ;  /* 0x00000000ff757435 */ /* 0x000fe200000001ff */
[----:B------:R-:W-:-:S11]  /*0570*/  MOV R120, RZ ;  /* 0x000000ff00787202 */ /* 0x000fd60000000f00 */
[----:B------:R-:W-:Y:S05]  /*0580*/  @P2 BRA `(.L_x_4408) ;  /* 0x0000000800ec2947 */ /* 0x000fea0003800000 */
[----:B------:R-:W-:-:S06]  /*0590*/  IMAD.WIDE.U32 R68, R81, 0x10, R118 ;  /* 0x0000001051447825 */ /* 0x000fcc00078e0076 */
[----:B------:R-:W5:Y:S01]  /*05a0*/  LDG.E.128 R68, desc[UR4][R68.64] ;  /* 0x0000000444447981 */ /* 0x000f62000c1e1d00 */
[----:B------:R-:W-:Y:S05]  /*05b0*/  BRA `(.L_x_4408) ;  /* 0x0000000800e07947 */ /* 0x000fea0003800000 */
.L_x_4404:
[----:B------:R-:W1:Y:S02]  /*05c0*/  LDC.64 R80, c[0x0][0x250] ;  /* 0x00009400ff507b82 */ /* 0x000e640000000a00 */
[----:B-1----:R-:W-:-:S06]  /*05d0*/  IMAD.WIDE R80, R7, 0x4, R80 ;  /* 0x0000000407507825 */ /* 0x002fcc00078e0250 */
[----:B------:R-:W2:Y:S01]  /*05e0*/  LDG.E R80, desc[UR4][R80.64] ;  /* 0x0000000450507981 */ /* 0x000ea2000c1e1900 */
[----:B------:R-:W-:Y:S01]  /*05f0*/  IADD3 R83, R82, -0x1, RZ ;  /* 0xffffffff52537810 */ /* 0x000fe20007ffe0ff */
[----:B------:R-:W-:Y:S01]  /*0600*/  BSSY B1, `(.L_x_4409) ;  /* 0x000005f000017945 */ /* 0x000fe20003800000 */
[----:B0-----:R-:W-:Y:S01]  /*0610*/  ISETP.NE.AND P2, PT, R6, RZ, PT ;  /* 0x000000ff0600720c */ /* 0x001fe20003f45270 */
[----:B------:R-:W-:Y:S01]  /*0620*/  HFMA2.MMA R117, -RZ, RZ, 0, 0 ;  /* 0x00000000ff757435 */ /* 0x000fe200000001ff */
        /* <DEDUP_REMOVED lines=20> */
[--C-:B--2---:R-:W-:Y:S02]  /*0770*/  HADD2.F32 R94, -RZ, R12.reuse.H1_H1 ;  /* 0x3000000cff5e7230 */ /* 0x104fe40000004100 */
[----:B------:R-:W-:Y:S02]  /*0780*/  HADD2.F32 R90, -RZ, R12.H0_H0 ;  /* 0x2000000cff5a7230 */ /* 0x000fe40000004100 */
[----:B------:R-:W-:Y:S02]  /*0790*/  HADD2.F32 R98, -RZ, R13.H1_H1 ;  /* 0x3000000dff627230 */ /* 0x000fe40000004100 */
[----:B------:R-:W-:Y:S01]  /*07a0*/  FADD.FTZ R12, -R103, R94 ;  /* 0x0000005e670c7221 */ /* 0x000fe20000010100 */
[----:B------:R-:W-:-:S02]  /*07b0*/  HADD2.F32 R122, -RZ, R14.H0_H0 ;  /* 0x2000000eff7a7230 */ /* 0x000fc40000004100 */
[----:B------:R-:W-:Y:S01]  /*07c0*/  FADD.FTZ R90, -R103, R90 ;  /* 0x0000005a675a7221 */ /* 0x000fe20000010100 */
[----:B------:R-:W-:Y:S02]  /*07d0*/  HADD2.F32 R96, -RZ, R13.H0_H0 ;  /* 0x2000000dff607230 */ /* 0x000fe40000004100 */
[----:B-----5:R-:W-:Y:S01]  /*07e0*/  FMUL.FTZ R12, R5, R12 ;  /* 0x0000000c050c7220 */ /* 0x020fe20000410000 */
[----:B------:R-:W-:Y:S02]  /*07f0*/  HADD2.F32 R14, -RZ, R14.H1_H1 ;  /* 0x3000000eff0e7230 */ /* 0x000fe40000004100 */
[----:B------:R-:W-:Y:S01]  /*0800*/  FADD.FTZ R120, -R103, R98 ;  /* 0x0000006267787221 */ /* 0x000fe20000010100 */
[--C-:B------:R-:W-:Y:S02]  /*0810*/  HADD2.F32 R124, -RZ, R15.reuse.H0_H0 ;  /* 0x2000000fff7c7230 */ /* 0x100fe40000004100 */
[----:B------:R-:W-:Y:S01]  /*0820*/  FMUL.FTZ R3, R5, R90 ;  /* 0x0000005a05037220 */ /* 0x000fe20000410000 */
[----:B------:R-:W-:-:S02]  /*0830*/  HADD2.F32 R15, -RZ, R15.H1_H1 ;  /* 0x3000000fff0f7230 */ /* 0x000fc40000004100 */
[C---:B------:R-:W-:Y:S01]  /*0840*/  FADD.FTZ R96, -R103.reuse, R96 ;  /* 0x0000006067607221 */ /* 0x040fe20000010100 */
[--C-:B---3--:R-:W-:Y:S02]  /*0850*/  HADD2.F32 R13, -RZ, R80.reuse.H0_H0 ;  /* 0x20000050ff0d7230 */ /* 0x108fe40000004100 */
[C---:B------:R-:W-:Y:S01]  /*0860*/  FADD.FTZ R122, -R103.reuse, R122 ;  /* 0x0000007a677a7221 */ /* 0x040fe20000010100 */
[----:B------:R-:W-:Y:S02]  /*0870*/  HADD2.F32 R88, -RZ, R80.H1_H1 ;  /* 0x30000050ff587230 */ /* 0x000fe40000004100 */
[C---:B------:R-:W-:Y:S01]  /*0880*/  FADD.FTZ R94, -R103.reuse, R14 ;  /* 0x0000000e675e7221 */ /* 0x040fe20000010100 */
[----:B------:R-:W-:Y:S01]  /*0890*/  FADD.FTZ R98, -R103, R15 ;  /* 0x0000000f67627221 */ /* 0x000fe20000010100 */
[----:B------:R-:W-:Y:S01]  /*08a0*/  FMUL.FTZ R14, R16, R13 ;  /* 0x0000000d100e7220 */ /* 0x000fe20000410000 */
[----:B------:R-:W-:Y:S02]  /*08b0*/  HADD2.F32 R92, -RZ, R81.H1_H1 ;  /* 0x30000051ff5c7230 */ /* 0x000fe40000004100 */
[----:B------:R-:W-:Y:S01]  /*08c0*/  FADD.FTZ R49, R49, R88 ;  /* 0x0000005831317221 */ /* 0x000fe20000010000 */
[-C--:B------:R-:W-:Y:S01]  /*08d0*/  FFMA.FTZ R33, R12, R88.reuse, R33 ;  /* 0x000000580c217223 */ /* 0x080fe20000010021 */
[----:B------:R-:W-:Y:S01]  /*08e0*/  FMUL.FTZ R15, R17, R88 ;  /* 0x00000058110f7220 */ /* 0x000fe20000410000 */
[----:B------:R-:W-:-:S02]  /*08f0*/  HADD2.F32 R85, -RZ, R82.H0_H0 ;  /* 0x20000052ff557230 */ /* 0x000fc40000004100 */
[----:B------:R-:W-:Y:S01]  /*0900*/  FADD.FTZ R48, R48, R13 ;  /* 0x0000000d30307221 */ /* 0x000fe20000010000 */
[----:B------:R-:W-:Y:S01]  /*0910*/  FFMA.FTZ R32, R3, R13, R32 ;  /* 0x0000000d03207223 */ /* 0x000fe20000010020 */
[C---:B------:R-:W-:Y:S01]  /*0920*/  FMUL.FTZ R88, R5.reuse, R120 ;  /* 0x0000007805587220 */ /* 0x040fe20000410000 */
[----:B0-----:R-:W-:Y:S02]  /*0930*/  HADD2.F32 R87, -RZ, R81.H0_H0 ;  /* 0x20000051ff577230 */ /* 0x001fe40000004100 */
[C---:B------:R-:W-:Y:S01]  /*0940*/  FMUL.FTZ R13, R5.reuse, R96 ;  /* 0x00000060050d7220 */ /* 0x040fe20000410000 */
[----:B------:R-:W-:Y:S01]  /*0950*/  FMUL.FTZ R89, R5, R122 ;  /* 0x0000007a05597220 */ /* 0x000fe20000410000 */
[--C-:B------:R-:W-:Y:S02]  /*0960*/  HADD2.F32 R81, -RZ, R83.reuse.H0_H0 ;  /* 0x20000053ff517230 */ /* 0x100fe40000004100 */
[----:B------:R-:W-:Y:S01]  /*0970*/  FADD.FTZ R96, RZ, R14 ;  /* 0x0000000eff607221 */ /* 0x000fe20000010000 */
[----:B------:R-:W-:-:S02]  /*0980*/  HADD2.F32 R80, -RZ, R83.H1_H1 ;  /* 0x30000053ff507230 */ /* 0x000fc40000004100 */
[----:B------:R-:W-:Y:S01]  /*0990*/  FFMA.FTZ R83, R3, R14, RZ ;  /* 0x0000000e03537223 */ /* 0x000fe200000100ff */
[----:B------:R-:W-:Y:S02]  /*09a0*/  HADD2.F32 R82, -RZ, R82.H1_H1 ;  /* 0x30000052ff527230 */ /* 0x000fe40000004100 */
[----:B------:R-:W-:Y:S01]  /*09b0*/  FADD.FTZ R51, R51, R92 ;  /* 0x0000005c33337221 */ /* 0x000fe20000010000 */
[-C--:B------:R-:W-:Y:S01]  /*09c0*/  FFMA.FTZ R35, R88, R92.reuse, R35 ;  /* 0x0000005c58237223 */ /* 0x080fe20000010023 */
        /* <DEDUP_REMOVED lines=14> */
[----:B------:R-:W-:Y:S01]  /*0ab0*/  FADD.FTZ R54, R54, R81 ;  /* 0x0000005136367221 */ /* 0x000fe20000010000 */
[----:B------:R-:W-:Y:S01]  /*0ac0*/  FMUL.FTZ R95, R5, R86 ;  /* 0x00000056055f7220 */ /* 0x000fe20000410000 */
[----:B------:R-:W-:Y:S01]  /*0ad0*/  FADD.FTZ R85, R82, R91 ;  /* 0x0000005b52557221 */ /* 0x000fe20000010000 */
[----:B------:R-:W-:Y:S01]  /*0ae0*/  FFMA.FTZ R82, R88, R91, R83 ;  /* 0x0000005b58527223 */ /* 0x000fe20000010053 */
[-C--:B------:R-:W-:Y:S01]  /*0af0*/  FMUL.FTZ R96, R22, R81.reuse ;  /* 0x0000005116607220 */ /* 0x080fe20000410000 */
[----:B------:R-:W-:Y:S01]  /*0b00*/  FFMA.FTZ R38, R95, R81, R38 ;  /* 0x000000515f267223 */ /* 0x000fe20000010026 */
[----:B------:R-:W-:Y:S01]  /*0b10*/  FADD.FTZ R86, R85, R92 ;  /* 0x0000005c55567221 */ /* 0x000fe20000010000 */
        /* <DEDUP_REMOVED lines=13> */
.L_x_4410:
[----:B------:R-:W-:Y:S05]  /*0bf0*/  BSYNC B1 ;  /* 0x0000000000017941 */ /* 0x000fea0003800000 */
.L_x_4409:
        /* <DEDUP_REMOVED lines=15> */
[C---:B------:R-:W-:Y:S01]  /*0cf0*/  FADD.FTZ R100, -R103.reuse, R100 ;  /* 0x0000006467647221 */ /* 0x040fe20000010100 */
[--C-:B------:R-:W-:Y:S02]  /*0d00*/  HADD2.F32 R80, -RZ, R83.reuse.H0_H0 ;  /* 0x20000053ff507230 */ /* 0x100fe40000004100 */
[----:B------:R-:W-:Y:S01]  /*0d10*/  FADD.FTZ R104, -R103, R104 ;  /* 0x0000006867687221 */ /* 0x000fe20000010100 */
[----:B------:R-:W-:-:S02]  /*0d20*/  HADD2.F32 R116, -RZ, R83.H1_H1 ;  /* 0x30000053ff747230 */ /* 0x000fc40000004100 */
[----:B-----5:R-:W-:Y:S01]  /*0d30*/  FMUL.FTZ R99, R5, R100 ;  /* 0x0000006405637220 */ /* 0x020fe20000410000 */
[--C-:B------:R-:W-:Y:S02]  /*0d40*/  HADD2.F32 R106, -RZ, R81.reuse.H0_H0 ;  /* 0x20000051ff6a7230 */ /* 0x100fe40000004100 */
[----:B------:R-:W-:Y:S01]  /*0d50*/  FADD.FTZ R110, -R103, R110 ;  /* 0x0000006e676e7221 */ /* 0x000fe20000010100 */
[----:B------:R-:W-:Y:S02]  /*0d60*/  HADD2.F32 R108, -RZ, R81.H1_H1 ;  /* 0x30000051ff6c7230 */ /* 0x000fe40000004100 */
[----:B------:R-:W-:Y:S01]  /*0d70*/  FMUL.FTZ R100, R5, R104 ;  /* 0x0000006805647220 */ /* 0x000fe20000410000 */
[----:B------:R-:W-:Y:S02]  /*0d80*/  HADD2.F32 R112, -RZ, R82.H1_H1 ;  /* 0x30000052ff707230 */ /* 0x000fe40000004100 */
[----:B------:R-:W-:Y:S01]  /*0d90*/  FADD.FTZ R106, -R103, R106 ;  /* 0x0000006a676a7221 */ /* 0x000fe20000010100 */
[----:B---3--:R-:W-:-:S02]  /*0da0*/  HADD2.F32 R83, -RZ, R84.H0_H0 ;  /* 0x20000054ff537230 */ /* 0x008fc40000004100 */
[C---:B------:R-:W-:Y:S01]  /*0db0*/  FADD.FTZ R108, -R103.reuse, R108 ;  /* 0x0000006c676c7221 */ /* 0x040fe20000010100 */
[----:B------:R-:W-:Y:S02]  /*0dc0*/  HADD2.F32 R84, -RZ, R84.H1_H1 ;  /* 0x30000054ff547230 */ /* 0x000fe40000004100 */
[C---:B------:R-:W-:Y:S01]  /*0dd0*/  FADD.FTZ R112, -R103.reuse, R112 ;  /* 0x0000007067707221 */ /* 0x040fe20000010100 */
[C---:B------:R-:W-:Y:S01]  /*0de0*/  FADD.FTZ R80, -R103.reuse, R80 ;  /* 0x0000005067507221 */ /* 0x040fe20000010100 */
[----:B------:R-:W-:Y:S01]  /*0df0*/  FADD.FTZ R116, -R103, R116 ;  /* 0x0000007467747221 */ /* 0x000fe20000010100 */
[----:B------:R-:W-:Y:S01]  /*0e00*/  FMUL.FTZ R104, R24, R83 ;  /* 0x0000005318687220 */ /* 0x000fe20000410000 */
[--C-:B------:R-:W-:Y:S02]  /*0e10*/  HADD2.F32 R103, -RZ, R85.reuse.H0_H0 ;  /* 0x20000055ff677230 */ /* 0x100fe40000004100 */
[----:B------:R-:W-:Y:S01]  /*0e20*/  FADD.FTZ R57, R57, R84 ;  /* 0x0000005439397221 */ /* 0x000fe20000010000 */
[----:B------:R-:W-:-:S02]  /*0e30*/  HADD2.F32 R114, -RZ, R85.H1_H1 ;  /* 0x30000055ff727230 */ /* 0x000fc40000004100 */
[-C--:B------:R-:W-:Y:S01]  /*0e40*/  FFMA.FTZ R41, R100, R84.reuse, R41 ;  /* 0x0000005464297223 */ /* 0x080fe20000010029 */
[--C-:B------:R-:W-:Y:S02]  /*0e50*/  HADD2.F32 R85, -RZ, R86.reuse.H0_H0 ;  /* 0x20000056ff557230 */ /* 0x100fe40000004100 */
[----:B------:R-:W-:Y:S01]  /*0e60*/  FMUL.FTZ R105, R25, R84 ;  /* 0x0000005419697220 */ /* 0x000fe20000410000 */
[----:B------:R-:W-:Y:S01]  /*0e70*/  FMUL.FTZ R109, R5, R110 ;  /* 0x0000006e056d7220 */ /* 0x000fe20000410000 */
[----:B------:R-:W-:Y:S01]  /*0e80*/  FADD.FTZ R56, R56, R83 ;  /* 0x0000005338387221 */ /* 0x000fe20000010000 */
[----:B------:R-:W-:Y:S01]  /*0e90*/  FFMA.FTZ R40, R99, R83, R40 ;  /* 0x0000005363287223 */ /* 0x000fe20000010028 */
[----:B------:R-:W-:Y:S01]  /*0ea0*/  FADD.FTZ R84, R117, R104 ;  /* 0x0000006875547221 */ /* 0x000fe20000010000 */
[----:B------:R-:W-:Y:S01]  /*0eb0*/  FFMA.FTZ R83, R99, R104, R120 ;  /* 0x0000006863537223 */ /* 0x000fe20000010078 */
[C---:B------:R-:W-:Y:S01]  /*0ec0*/  FMUL.FTZ R101, R5.reuse, R106 ;  /* 0x0000006a05657220 */ /* 0x040fe20000410000 */
        /* <DEDUP_REMOVED lines=39> */
.L_x_4408:
[----:B------:R-:W-:Y:S05]  /*1140*/  BSYNC B0 ;  /* 0x0000000000007941 */ /* 0x000fea0003800000 */
.L_x_4403:
        /* <DEDUP_REMOVED lines=25> */
.L_x_4477:
        /* <DEDUP_REMOVED lines=45> */
.L_x_4415:
        /* <DEDUP_REMOVED lines=8> */
.L_x_4416:
[----:B------:R-:W-:Y:S05]  /*1630*/  BSYNC B1 ;  /* 0x0000000000017941 */ /* 0x000fea0003800000 */
.L_x_4414:
        /* <DEDUP_REMOVED lines=14> */
.L_x_4418:
[----:B------:R-:W-:Y:S01]  /*1720*/  FFMA.FTZ R80, R12, R87, R4 ;  /* 0x000000570c507223 */ /* 0x000fe20000010004 */
[----:B------:R-:W-:-:S03]  /*1730*/  @P4 HADD2.F32 R81, -RZ, R64.H1_H1 ;  /* 0x30000040ff514230 */ /* 0x000fc60000004100 */
[----:B------:R-:W-:-:S04]  /*1740*/  FADD.FTZ R80, R15, -R80 ;  /* 0x800000500f507221 */ /* 0x000fc80000010000 */
[----:B------:R-:W-:-:S04]  /*1750*/  FMUL.FTZ R80, R5, R80 ;  /* 0x0000005005507220 */ /* 0x000fc80000410000 */
[----:B------:R-:W-:-:S07]  /*1760*/  @P4 FADD.FTZ R80, R80, R81 ;  /* 0x0000005150504221 */ /* 0x000fce0000010000 */
.L_x_4419:
[----:B------:R-:W-:Y:S05]  /*1770*/  BSYNC B1 ;  /* 0x0000000000017941 */ /* 0x000fea0003800000 */
.L_x_4417:
        /* <DEDUP_REMOVED lines=12> */
.L_x_4421:
[----:B------:R-:W-:-:S04]  /*1840*/  FFMA.FTZ R81, R13, R87, R4 ;  /* 0x000000570d517223 */ /* 0x000fc80000010004 */
[----:B------:R-:W-:Y:S01]  /*1850*/  FADD.FTZ R80, R90, -R81 ;  /* 0x800000515a507221 */ /* 0x000fe20000010000 */
[----:B------:R-:W-:-:S03]  /*1860*/  @P4 HADD2.F32 R81, -RZ, R65.H0_H0 ;  /* 0x20000041ff514230 */ /* 0x000fc60000004100 */
[----:B------:R-:W-:-:S04]  /*1870*/  FMUL.FTZ R80, R5, R80 ;  /* 0x0000005005507220 */ /* 0x000fc80000410000 */
[----:B------:R-:W-:-:S07]  /*1880*/  @P4 FADD.FTZ R80, R80, R81 ;  /* 0x0000005150504221 */ /* 0x000fce0000010000 */
.L_x_4422:
[----:B------:R-:W-:Y:S05]  /*1890*/  BSYNC B1 ;  /* 0x0000000000017941 */ /* 0x000fea0003800000 */
.L_x_4420:
        /* <DEDUP_REMOVED lines=12> */
.L_x_4424:
[----:B------:R-:W-:Y:S01]  /*1960*/  FFMA.FTZ R80, R88, R87, R4 ;  /* 0x0000005758507223 */ /* 0x000fe20000010004 */
[----:B------:R-:W-:-:S03]  /*1970*/  @P4 HADD2.F32 R81, -RZ, R65.H1_H1 ;  /* 0x30000041ff514230 */ /* 0x000fc60000004100 */
[----:B------:R-:W-:-:S04]  /*1980*/  FADD.FTZ R80, R91, -R80 ;  /* 0x800000505b507221 */ /* 0x000fc80000010000 */
[----:B------:R-:W-:-:S04]  /*1990*/  FMUL.FTZ R80, R5, R80 ;  /* 0x0000005005507220 */ /* 0x000fc80000410000 */
[----:B------:R-:W-:-:S07]  /*19a0*/  @P4 FADD.FTZ R80, R80, R81 ;  /* 0x0000005150504221 */ /* 0x000fce0000010000 */
.L_x_4425:
[----:B------:R-:W-:Y:S05]  /*19b0*/  BSYNC B1 ;  /* 0x0000000000017941 */ /* 0x000fea0003800000 */
.L_x_4423:
        /* <DEDUP_REMOVED lines=12> */
.L_x_4427:
[----:B------:R-:W-:-:S04]  /*1a80*/  FFMA.FTZ R81, R89, R87, R4 ;  /* 0x0000005759517223 */ /* 0x000fc80000010004 */
[----:B------:R-:W-:Y:S01]  /*1a90*/  FADD.FTZ R80, R92, -R81 ;  /* 0x800000515c507221 */ /* 0x000fe20000010000 */
[----:B------:R-:W-:-:S03]  /*1aa0*/  @P4 HADD2.F32 R81, -RZ, R66.H0_H0 ;  /* 0x20000042ff514230 */ /* 0x000fc60000004100 */
[----:B------:R-:W-:-:S04]  /*1ab0*/  FMUL.FTZ R80, R5, R80 ;  /* 0x0000005005507220 */ /* 0x000fc80000410000 */
[----:B------:R-:W-:-:S07]  /*1ac0*/  @P4 FADD.FTZ R80, R80, R81 ;  /* 0x0000005150504221 */ /* 0x000fce0000010000 */
.L_x_4428:
[----:B------:R-:W-:Y:S05]  /*1ad0*/  BSYNC B1 ;  /* 0x0000000000017941 */ /* 0x000fea0003800000 */
.L_x_4426:
        /* <DEDUP_REMOVED lines=12> */
.L_x_4430:
[----:B------:R-:W-:Y:S01]  /*1ba0*/  FFMA.FTZ R80, R94, R87, R4 ;  /* 0x000000575e507223 */ /* 0x000fe20000010004 */
[----:B------:R-:W-:-:S03]  /*1bb0*/  @P4 HADD2.F32 R81, -RZ, R66.H1_H1 ;  /* 0x30000042ff514230 */ /* 0x000fc60000004100 */
[----:B------:R-:W-:-:S04]  /*1bc0*/  FADD.FTZ R80, R93, -R80 ;  /* 0x800000505d507221 */ /* 0x000fc80000010000 */
[----:B------:R-:W-:-:S04]  /*1bd0*/  FMUL.FTZ R80, R5, R80 ;  /* 0x0000005005507220 */ /* 0x000fc80000410000 */
[----:B------:R-:W-:-:S07]  /*1be0*/  @P4 FADD.FTZ R80, R80, R81 ;  /* 0x0000005150504221 */ /* 0x000fce0000010000 */
.L_x_4431:
[----:B------:R-:W-:Y:S05]  /*1bf0*/  BSYNC B1 ;  /* 0x0000000000017941 */ /* 0x000fea0003800000 */
.L_x_4429:
        /* <DEDUP_REMOVED lines=12> */
.L_x_4433:
[----:B------:R-:W-:-:S04]  /*1cc0*/  FFMA.FTZ R81, R95, R87, R4 ;  /* 0x000000575f517223 */ /* 0x000fc80000010004 */
[----:B------:R-:W-:Y:S01]  /*1cd0*/  FADD.FTZ R80, R96, -R81 ;  /* 0x8000005160507221 */ /* 0x000fe20000010000 */
[----:B------:R-:W-:-:S03]  /*1ce0*/  @P4 HADD2.F32 R81, -RZ, R67.H0_H0 ;  /* 0x20000043ff514230 */ /* 0x000fc60000004100 */
[----:B------:R-:W-:-:S04]  /*1cf0*/  FMUL.FTZ R80, R5, R80 ;  /* 0x0000005005507220 */ /* 0x000fc80000410000 */
[----:B------:R-:W-:-:S07]  /*1d00*/  @P4 FADD.FTZ R80, R80, R81 ;  /* 0x0000005150504221 */ /* 0x000fce0000010000 */
.L_x_4434:
[----:B------:R-:W-:Y:S05]  /*1d10*/  BSYNC B1 ;  /* 0x0000000000017941 */ /* 0x000fea0003800000 */
.L_x_4432:
        /* <DEDUP_REMOVED lines=12> */
.L_x_4436:
[----:B------:R-:W-:Y:S01]  /*1de0*/  FFMA.FTZ R80, R98, R87, R4 ;  /* 0x0000005762507223 */ /* 0x000fe20000010004 */
[----:B------:R-:W-:-:S03]  /*1df0*/  @P4 HADD2.F32 R81, -RZ, R67.H1_H1 ;  /* 0x30000043ff514230 */ /* 0x000fc60000004100 */
[----:B------:R-:W-:-:S04]  /*1e00*/  FADD.FTZ R80, R97, -R80 ;  /* 0x8000005061507221 */ /* 0x000fc80000010000 */
[----:B------:R-:W-:-:S04]  /*1e10*/  FMUL.FTZ R84, R5, R80 ;  /* 0x0000005005547220 */ /* 0x000fc80000410000 */
[----:B------:R-:W-:-:S07]  /*1e20*/  @P4 FADD.FTZ R84, R84, R81 ;  /* 0x0000005154544221 */ /* 0x000fce0000010000 */
.L_x_4437:
[----:B------:R-:W-:Y:S05]  /*1e30*/  BSYNC B1 ;  /* 0x0000000000017941 */ /* 0x000fea0003800000 */
.L_x_4435:
        /* <DEDUP_REMOVED lines=14> */
.L_x_4413:
[----:B------:R-:W-:Y:S05]  /*1f20*/  BSYNC B0 ;  /* 0x0000000000007941 */ /* 0x000fea0003800000 */
.L_x_4412:
        /* <DEDUP_REMOVED lines=12> */
.L_x_4441:
        /* <DEDUP_REMOVED lines=8> */
.L_x_4442:
[----:B------:R-:W-:Y:S05]  /*2070*/  BSYNC B1 ;  /* 0x0000000000017941 */ /* 0x000fea0003800000 */
.L_x_4440:
        /* <DEDUP_REMOVED lines=14> */
.L_x_4444:
[----:B------:R-:W-:Y:S01]  /*2160*/  FFMA.FTZ R80, R100, R87, R4 ;  /* 0x0000005764507223 */ /* 0x000fe20000010004 */
[----:B------:R-:W-:-:S03]  /*2170*/  @P4 HADD2.F32 R81, -RZ, R68.H1_H1 ;  /* 0x30000044ff514230 */ /* 0x000fc60000004100 */
[----:B------:R-:W-:-:S04]  /*2180*/  FADD.FTZ R80, R105, -R80 ;  /* 0x8000005069507221 */ /* 0x000fc80000010000 */
[----:B------:R-:W-:-:S04]  /*2190*/  FMUL.FTZ R80, R5, R80 ;  /* 0x0000005005507220 */ /* 0x000fc80000410000 */
[----:B------:R-:W-:-:S07]  /*21a0*/  @P4 FADD.FTZ R80, R80, R81 ;  /* 0x0000005150504221 */ /* 0x000fce0000010000 */
.L_x_4445:
[----:B------:R-:W-:Y:S05]  /*21b0*/  BSYNC B1 ;  /* 0x0000000000017941 */ /* 0x000fea0003800000 */
.L_x_4443:
        /* <DEDUP_REMOVED lines=12> */
.L_x_4447:
[----:B------:R-:W-:-:S04]  /*2280*/  FFMA.FTZ R81, R101, R87, R4 ;  /* 0x0000005765517223 */ /* 0x000fc80000010004 */
[----:B------:R-:W-:Y:S01]  /*2290*/  FADD.FTZ R80, R108, -R81 ;  /* 0x800000516c507221 */ /* 0x000fe20000010000 */
[----:B------:R-:W-:-:S03]  /*22a0*/  @P4 HADD2.F32 R81, -RZ, R69.H0_H0 ;  /* 0x20000045ff514230 */ /* 0x000fc60000004100 */
[----:B------:R-:W-:-:S04]  /*22b0*/  FMUL.FTZ R80, R5, R80 ;  /* 0x0000005005507220 */ /* 0x000fc80000410000 */
[----:B------:R-:W-:-:S07]  /*22c0*/  @P4 FADD.FTZ R80, R80, R81 ;  /* 0x0000005150504221 */ /* 0x000fce0000010000 */
.L_x_4448:
[----:B------:R-:W-:Y:S05]  /*22d0*/  BSYNC B1 ;  /* 0x0000000000017941 */ /* 0x000fea0003800000 */
.L_x_4446:
        /* <DEDUP_REMOVED lines=12> */
.L_x_4450:
[----:B------:R-:W-:Y:S01]  /*23a0*/  FFMA.FTZ R80, R106, R87, R4 ;  /* 0x000000576a507223 */ /* 0x000fe20000010004 */
[----:B------:R-:W-:-:S03]  /*23b0*/  @P4 HADD2.F32 R81, -RZ, R69.H1_H1 ;  /* 0x30000045ff514230 */ /* 0x000fc60000004100 */
[----:B------:R-:W-:-:S04]  /*23c0*/  FADD.FTZ R80, R107, -R80 ;  /* 0x800000506b507221 */ /* 0x000fc80000010000 */
[----:B------:R-:W-:-:S04]  /*23d0*/  FMUL.FTZ R80, R5, R80 ;  /* 0x0000005005507220 */ /* 0x000fc80000410000 */
[----:B------:R-:W-:-:S07]  /*23e0*/  @P4 FADD.FTZ R80, R80, R81 ;  /* 0x0000005150504221 */ /* 0x000fce0000010000 */
.L_x_4451:
[----:B------:R-:W-:Y:S05]  /*23f0*/  BSYNC B1 ;  /* 0x0000000000017941 */ /* 0x000fea0003800000 */
.L_x_4449:
        /* <DEDUP_REMOVED lines=12> */
.L_x_4453:
[----:B------:R-:W-:-:S04]  /*24c0*/  FFMA.FTZ R81, R109, R87, R4 ;  /* 0x000000576d517223 */ /* 0x000fc80000010004 */
[----:B------:R-:W-:Y:S01]  /*24d0*/  FADD.FTZ R80, R110, -R81 ;  /* 0x800000516e507221 */ /* 0x000fe20000010000 */
[----:B------:R-:W-:-:S03]  /*24e0*/  @P4 HADD2.F32 R81, -RZ, R70.H0_H0 ;  /* 0x20000046ff514230 */ /* 0x000fc60000004100 */
[----:B------:R-:W-:-:S04]  /*24f0*/  FMUL.FTZ R80, R5, R80 ;  /* 0x0000005005507220 */ /* 0x000fc80000410000 */
[----:B------:R-:W-:-:S07]  /*2500*/  @P4 FADD.FTZ R80, R80, R81 ;  /* 0x0000005150504221 */ /* 0x000fce0000010000 */
.L_x_4454:
[----:B------:R-:W-:Y:S05]  /*2510*/  BSYNC B1 ;  /* 0x0000000000017941 */ /* 0x000fea0003800000 */
.L_x_4452:
        /* <DEDUP_REMOVED lines=12> */
.L_x_4456:
[----:B------:R-:W-:Y:S01]  /*25e0*/  FFMA.FTZ R80, R112, R87, R4 ;  /* 0x0000005770507223 */ /* 0x000fe20000010004 */
[----:B------:R-:W-:-:S03]  /*25f0*/  @P4 HADD2.F32 R81, -RZ, R70.H1_H1 ;  /* 0x30000046ff514230 */ /* 0x000fc60000004100 */
[----:B------:R-:W-:-:S04]  /*2600*/  FADD.FTZ R80, R111, -R80 ;  /* 0x800000506f507221 */ /* 0x000fc80000010000 */
[----:B------:R-:W-:-:S04]  /*2610*/  FMUL.FTZ R80, R5, R80 ;  /* 0x0000005005507220 */ /* 0x000fc80000410000 */
[----:B------:R-:W-:-:S07]  /*2620*/  @P4 FADD.FTZ R80, R80, R81 ;  /* 0x0000005150504221 */ /* 0x000fce0000010000 */
.L_x_4457:
[----:B------:R-:W-:Y:S05]  /*2630*/  BSYNC B1 ;  /* 0x0000000000017941 */ /* 0x000fea0003800000 */
.L_x_4455:
        /* <DEDUP_REMOVED lines=12> */
.L_x_4459:
[----:B------:R-:W-:-:S04]  /*2700*/  FFMA.FTZ R81, R113, R87, R4 ;  /* 0x0000005771517223 */ /* 0x000fc80000010004 */
[----:B------:R-:W-:Y:S01]  /*2710*/  FADD.FTZ R80, R114, -R81 ;  /* 0x8000005172507221 */ /* 0x000fe20000010000 */
[----:B------:R-:W-:-:S03]  /*2720*/  @P4 HADD2.F32 R81, -RZ, R71.H0_H0 ;  /* 0x20000047ff514230 */ /* 0x000fc60000004100 */
[----:B------:R-:W-:-:S04]  /*2730*/  FMUL.FTZ R80, R5, R80 ;  /* 0x0000005005507220 */ /* 0x000fc80000410000 */
[----:B------:R-:W-:-:S07]  /*2740*/  @P4 FADD.FTZ R80, R80, R81 ;  /* 0x0000005150504221 */ /* 0x000fce0000010000 */
.L_x_4460:
[----:B------:R-:W-:Y:S05]  /*2750*/  BSYNC B1 ;  /* 0x0000000000017941 */ /* 0x000fea0003800000 */
.L_x_4458:
        /* <DEDUP_REMOVED lines=12> */
.L_x_4462:
[----:B------:R-:W-:Y:S01]  /*2820*/  FFMA.FTZ R4, R116, R87, R4 ;  /* 0x0000005774047223 */ /* 0x000fe20000010004 */
[----:B------:R-:W-:-:S03]  /*2830*/  @P4 HADD2.F32 R81, -RZ, R71.H1_H1 ;  /* 0x30000047ff514230 */ /* 0x000fc60000004100 */
[----:B------:R-:W-:-:S04]  /*2840*/  FADD.FTZ R4, R115, -R4 ;  /* 0x8000000473047221 */ /* 0x000fc80000010000 */
[----:B------:R-:W-:-:S04]  /*2850*/  FMUL.FTZ R82, R5, R4 ;  /* 0x0000000405527220 */ /* 0x000fc80000410000 */
[----:B------:R-:W-:-:S07]  /*2860*/  @P4 FADD.FTZ R82, R82, R81 ;  /* 0x0000005152524221 */ /* 0x000fce0000010000 */
.L_x_4463:
[----:B------:R-:W-:Y:S05]  /*2870*/  BSYNC B1 ;  /* 0x0000000000017941 */ /* 0x000fea0003800000 */
.L_x_4461:
        /* <DEDUP_REMOVED lines=12> */
.L_x_4439:
[----:B------:R-:W-:Y:S05]  /*2940*/  BSYNC B0 ;  /* 0x0000000000007941 */ /* 0x000fea0003800000 */
.L_x_4438:
[----:B------:R-:W-:Y:S02]  /*2950*/  IADD3 R7, R7, UR12, RZ ;  /* 0x0000000c07077c10 */ /* 0x000fe4000fffe0ff */
[----:B------:R-:W-:Y:S02]  /*2960*/  SEL R102, RZ, 0x1, P2 ;  /* 0x00000001ff667807 */ /* 0x000fe40001000000 */
[----:B------:R-:W-:-:S13]  /*2970*/  ISETP.GE.AND P1, PT, R7, UR13, PT ;  /* 0x0000000d07007c0c */ /* 0x000fda000bf26270 */
[----:B------:R-:W-:Y:S05]  /*2980*/  @!P1 BRA `(.L_x_4464) ;  /* 0xffffffd800809947 */ /* 0x000fea000383ffff */
.L_x_4402:
        /* <DEDUP_REMOVED lines=16> */
.L_x_4466:
[----:B------:R-:W-:Y:S05]  /*2a90*/  BSYNC B0 ;  /* 0x0000000000007941 */ /* 0x000fea0003800000 */
.L_x_4465:
        /* <DEDUP_REMOVED lines=11> */
.L_x_4411:
[----:B------:R-:W-:Y:S01]  /*2b50*/  HFMA2.MMA R122, -RZ, RZ, 0, 9.5367431640625e-07 ;  /* 0x00000010ff7a7435 */ /* 0x000fe200000001ff */
[----:B------:R-:W-:Y:S02]  /*2b60*/  MOV R121, R117 ;  /* 0x0000007500797202 */ /* 0x000fe40000000f00 */
[----:B------:R-:W-:Y:S02]  /*2b70*/  MOV R123, 0x1f ;  /* 0x0000001f007b7802 */ /* 0x000fe40000000f00 */
[----:B------:R-:W-:-:S07]  /*2b80*/  MOV R118, 0xffffffff ;  /* 0xffffffff00767802 */ /* 0x000fce0000000f00 */
[----:B01---5:R-:W-:Y:S05]  /*2b90*/  WARPSYNC.COLLECTIVE R118, `(.L_x_4467) ;  /* 0x0000000076087348 */ /* 0x023fea0003c00000 */
[----:B------:R2:W3:Y:S02]  /*2ba0*/  SHFL.DOWN P4, R119, R121, R122, R123 ;  /* 0x0800007a79777389 */ /* 0x0004e4000008007b */
[----:B0123-5:R-:W-:Y:S01]  /*2bb0*/  ENDCOLLECTIVE ;  /* 0x000000000000791b */ /* 0x02ffe20003800000 */
.L_x_4467:
[----:B------:R-:W-:Y:S02]  /*2bc0*/  MOV R121, R120 ;  /* 0x0000007800797202 */ /* 0x000fe40000000f00 */
[----:B------:R-:W-:-:S07]  /*2bd0*/  MOV R82, R119 ;  /* 0x0000007700527202 */ /* 0x000fce0000000f00 */
[----:B------:R-:W-:Y:S05]  /*2be0*/  WARPSYNC.COLLECTIVE R118, `(.L_x_4468) ;  /* 0x0000000076087348 */ /* 0x000fea0003c00000 */
[----:B------:R0:W1:Y:S02]  /*2bf0*/  SHFL.DOWN P4, R119, R121, R122, R123 ;  /* 0x0800007a79777389 */ /* 0x000064000008007b */
[----:B01----:R-:W-:Y:S01]  /*2c00*/  ENDCOLLECTIVE ;  /* 0x000000000000791b */ /* 0x003fe20003800000 */
.L_x_4468:
[----:B------:R-:W-:Y:S01]  /*2c10*/  FADD.FTZ R82, R82, R117 ;  /* 0x0000007552527221 */ /* 0x000fe20000010000 */
[----:B------:R-:W-:-:S04]  /*2c20*/  HFMA2.MMA R122, -RZ, RZ, 0, 4.76837158203125e-07 ;  /* 0x00000008ff7a7435 */ /* 0x000fc800000001ff */
[----:B------:R-:W-:Y:S02]  /*2c30*/  MOV R121, R82 ;  /* 0x0000005200797202 */ /* 0x000fe40000000f00 */
[----:B------:R-:W-:-:S07]  /*2c40*/  MOV R83, R119 ;  /* 0x0000007700537202 */ /* 0x000fce0000000f00 */
[----:B------:R-:W-:Y:S05]  /*2c50*/  WARPSYNC.COLLECTIVE R118, `(.L_x_4469) ;  /* 0x0000000076087348 */ /* 0x000fea0003c00000 */
[----:B------:R0:W1:Y:S02]  /*2c60*/  SHFL.DOWN P4, R119, R121, R122, R123 ;  /* 0x0800007a79777389 */ /* 0x000064000008007b */
[----:B01----:R-:W-:Y:S01]  /*2c70*/  ENDCOLLECTIVE ;  /* 0x000000000000791b */ /* 0x003fe20003800000 */
.L_x_4469:
[----:B------:R-:W-:-:S05]  /*2c80*/  FADD.FTZ R83, R83, R120 ;  /* 0x0000007853537221 */ /* 0x000fca0000010000 */
[----:B------:R-:W-:Y:S02]  /*2c90*/  MOV R121, R83 ;  /* 0x0000005300797202 */ /* 0x000fe40000000f00 */
[----:B------:R-:W-:-:S07]  /*2ca0*/  MOV R85, R119 ;  /* 0x0000007700557202 */ /* 0x000fce0000000f00 */
[----:B------:R-:W-:Y:S05]  /*2cb0*/  WARPSYNC.COLLECTIVE R118, `(.L_x_4470) ;  /* 0x0000000076087348 */ /* 0x000fea0003c00000 */
[----:B------:R0:W1:Y:S02]  /*2cc0*/  SHFL.DOWN P4, R119, R121, R122, R123 ;  /* 0x0800007a79777389 */ /* 0x000064000008007b */
[----:B01----:R-:W-:Y:S01]  /*2cd0*/  ENDCOLLECTIVE ;  /* 0x000000000000791b */ /* 0x003fe20003800000 */
.L_x_4470:
[----:B------:R-:W-:Y:S01]  /*2ce0*/  FADD.FTZ R85, R82, R85 ;  /* 0x0000005552557221 */ /* 0x000fe20000010000 */
[----:B------:R-:W-:-:S04]  /*2cf0*/  HFMA2.MMA R122, -RZ, RZ, 0, 2.384185791015625e-07 ;  /* 0x00000004ff7a7435 */ /* 0x000fc800000001ff */
[----:B------:R-:W-:Y:S02]  /*2d00*/  MOV R121, R85 ;  /* 0x0000005500797202 */ /* 0x000fe40000000f00 */
[----:B------:R-:W-:-:S07]  /*2d10*/  MOV R84, R119 ;  /* 0x0000007700547202 */ /* 0x000fce0000000f00 */
[----:B------:R-:W-:Y:S05]  /*2d20*/  WARPSYNC.COLLECTIVE R118, `(.L_x_4471) ;  /* 0x0000000076087348 */ /* 0x000fea0003c00000 */
[----:B------:R0:W1:Y:S02]  /*2d30*/  SHFL.DOWN P4, R119, R121, R122, R123 ;  /* 0x0800007a79777389 */ /* 0x000064000008007b */
[----:B01----:R-:W-:Y:S01]  /*2d40*/  ENDCOLLECTIVE ;  /* 0x000000000000791b */ /* 0x003fe20003800000 */
.L_x_4471:
[----:B------:R-:W-:-:S05]  /*2d50*/  FADD.FTZ R84, R83, R84 ;  /* 0x0000005453547221 */ /* 0x000fca0000010000 */
[----:B------:R-:W-:Y:S02]  /*2d60*/  MOV R121, R84 ;  /* 0x0000005400797202 */ /* 0x000fe40000000f00 */
[----:B------:R-:W-:-:S07]  /*2d70*/  MOV R86, R119 ;  /* 0x0000007700567202 */ /* 0x000fce0000000f00 */
[----:B------:R-:W-:Y:S05]  /*2d80*/  WARPSYNC.COLLECTIVE R118, `(.L_x_4472) ;  /* 0x0000000076087348 */ /* 0x000fea0003c00000 */
[----:B------:R0:W1:Y:S02]  /*2d90*/  SHFL.DOWN P4, R119, R121, R122, R123 ;  /* 0x0800007a79777389 */ /* 0x000064000008007b */
[----:B01----:R-:W-:Y:S01]  /*2da0*/  ENDCOLLECTIVE ;  /* 0x000000000000791b */ /* 0x003fe20003800000 */
.L_x_4472:
[----:B------:R-:W-:Y:S01]  /*2db0*/  FADD.FTZ R86, R85, R86 ;  /* 0x0000005655567221 */ /* 0x000fe20000010000 */
[----:B------:R-:W-:-:S04]  /*2dc0*/  HFMA2.MMA R122, -RZ, RZ, 0, 1.1920928955078125e-07 ;  /* 0x00000002ff7a7435 */ /* 0x000fc800000001ff */
[----:B------:R-:W-:Y:S02]  /*2dd0*/  MOV R121, R86 ;  /* 0x0000005600797202 */ /* 0x000fe40000000f00 */
[----:B------:R-:W-:-:S07]  /*2de0*/  MOV R87, R119 ;  /* 0x0000007700577202 */ /* 0x000fce0000000f00 */
[----:B------:R-:W-:Y:S05]  /*2df0*/  WARPSYNC.COLLECTIVE R118, `(.L_x_4473) ;  /* 0x0000000076087348 */ /* 0x000fea0003c00000 */
[----:B------:R0:W1:Y:S02]  /*2e00*/  SHFL.DOWN P4, R119, R121, R122, R123 ;  /* 0x0800007a79777389 */ /* 0x000064000008007b */
[----:B01----:R-:W-:Y:S01]  /*2e10*/  ENDCOLLECTIVE ;  /* 0x000000000000791b */ /* 0x003fe20003800000 */
.L_x_4473:
[----:B------:R-:W-:-:S05]  /*2e20*/  FADD.FTZ R87, R84, R87 ;  /* 0x0000005754577221 */ /* 0x000fca0000010000 */
[----:B------:R-:W-:Y:S02]  /*2e30*/  MOV R121, R87 ;  /* 0x0000005700797202 */ /* 0x000fe40000000f00 */
[----:B------:R-:W-:-:S07]  /*2e40*/  MOV R103, R119 ;  /* 0x0000007700677202 */ /* 0x000fce0000000f00 */
[----:B------:R-:W-:Y:S05]  /*2e50*/  WARPSYNC.COLLECTIVE R118, `(.L_x_4474) ;  /* 0x0000000076087348 */ /* 0x000fea0003c00000 */
[----:B------:R0:W1:Y:S02]  /*2e60*/  SHFL.DOWN P4, R119, R121, R122, R123 ;  /* 0x0800007a79777389 */ /* 0x000064000008007b */
[----:B01----:R-:W-:Y:S01]  /*2e70*/  ENDCOLLECTIVE ;  /* 0x000000000000791b */ /* 0x003fe20003800000 */
.L_x_4474:
[----:B------:R-:W-:Y:S01]  /*2e80*/  FADD.FTZ R117, R86, R103 ;  /* 0x0000006756757221 */ /* 0x000fe20000010000 */
[----:B------:R-:W-:-:S04]  /*2e90*/  HFMA2.MMA R122, -RZ, RZ, 0, 5.9604644775390625e-08 ;  /* 0x00000001ff7a7435 */ /* 0x000fc800000001ff */
[----:B------:R-:W-:Y:S02]  /*2ea0*/  MOV R121, R117 ;  /* 0x0000007500797202 */ /* 0x000fe40000000f00 */
[----:B------:R-:W-:-:S07]  /*2eb0*/  MOV R102, R119 ;  /* 0x0000007700667202 */ /* 0x000fce0000000f00 */
[----:B------:R-:W-:Y:S05]  /*2ec0*/  WARPSYNC.COLLECTIVE R118, `(.L_x_4475) ;  /* 0x0000000076087348 */ /* 0x000fea0003c00000 */
[----:B------:R0:W1:Y:S02]  /*2ed0*/  SHFL.DOWN P4, R119, R121, R122, R123 ;  /* 0x0800007a79777389 */ /* 0x000064000008007b */
[----:B01----:R-:W-:Y:S01]  /*2ee0*/  ENDCOLLECTIVE ;  /* 0x000000000000791b */ /* 0x003fe20003800000 */
.L_x_4475:
[----:B------:R-:W-:-:S05]  /*2ef0*/  FADD.FTZ R103, R87, R102 ;  /* 0x0000006657677221 */ /* 0x000fca0000010000 */
[----:B------:R-:W-:Y:S02]  /*2f00*/  MOV R121, R103 ;  /* 0x0000006700797202 */ /* 0x000fe40000000f00 */
[----:B------:R-:W-:-:S07]  /*2f10*/  MOV R102, R119 ;  /* 0x0000007700667202 */ /* 0x000fce0000000f00 */
[----:B------:R-:W-:Y:S05]  /*2f20*/  WARPSYNC.COLLECTIVE R118, `(.L_x_4476) ;  /* 0x0000000076087348 */ /* 0x000fea0003c00000 */
[----:B------:R0:W1:Y:S02]  /*2f30*/  SHFL.DOWN P4, R119, R121, R122, R123 ;  /* 0x0800007a79777389 */ /* 0x000064000008007b */
[----:B01----:R-:W-:Y:S01]  /*2f40*/  ENDCOLLECTIVE ;  /* 0x000000000000791b */ /* 0x003fe20003800000 */
.L_x_4476:
[----:B------:R-:W-:Y:S01]  /*2f50*/  MOV R82, R119 ;  /* 0x0000007700527202 */ /* 0x000fe20000000f00 */
[----:B------:R-:W-:Y:S06]  /*2f60*/  BRA `(.L_x_4477) ;  /* 0xffffffe000dc7947 */ /* 0x000fec000383ffff */
.L_x_4478:
        /* <DEDUP_REMOVED lines=9> */
.L_x_8780:


//--------------------- .text._ZN10layer_norm13ln_bwd_kernelINS_13Kernel_traitsIf6__halfS2_S2_fjLj2048ELj1ELj1ELj4ELj16ENS_18Kernel_traits_baseILj2048EfS2_S2_S2_fjLj128EEEEELb0ELb0ELb1ELb1EEEvNS_9BwdParamsE --------------------------
	.section	.text._ZN10layer_norm13ln_bwd_kernelINS_13Kernel_traitsIf6__halfS2_S2_fjLj2048ELj1ELj1ELj4ELj16ENS_18Kernel_traits_baseILj2048EfS2_S2_S2_fjLj128EEEEELb0ELb0ELb1ELb1EEEvNS_9BwdParamsE,"ax",@progbits
	.align	128
        .global         _ZN10layer_norm13ln_bwd_kernelINS_13Kernel_traitsIf6__halfS2_S2_fjLj2048ELj1ELj1ELj4ELj16ENS_18Kernel_traits_baseILj2048EfS2_S2_S2_fjLj128EEEEELb0ELb0ELb1ELb1EEEvNS_9BwdParamsE
        .type           _ZN10layer_norm13ln_bwd_kernelINS_13Kernel_traitsIf6__halfS2_S2_fjLj2048ELj1ELj1ELj4ELj16ENS_18Kernel_traits_baseILj2048EfS2_S2_S2_fjLj128EEEEELb0ELb0ELb1ELb1EEEvNS_9BwdParamsE,@function
        .size           _ZN10layer_norm13ln_bwd_kernelINS_13Kernel_traitsIf6__halfS2_S2_fjLj2048ELj1ELj1ELj4ELj16ENS_18Kernel_traits_baseILj2048EfS2_S2_S2_fjLj128EEEEELb0ELb0ELb1ELb1EEEvNS_9BwdParamsE,(.L_x_8781 - _ZN10layer_norm13ln_bwd_kernelINS_13Kernel_traitsIf6__halfS2_S2_fjLj2048ELj1ELj1ELj4ELj16ENS_18Kernel_traits_baseILj2048EfS2_S2_S2_fjLj128EEEEELb0ELb0ELb1ELb1EEEvNS_9BwdParamsE)
        .other          _ZN10layer_norm13ln_bwd_kernelINS_13Kernel_traitsIf6__halfS2_S2_fjLj2048ELj1ELj1ELj4ELj16ENS_18Kernel_traits_baseILj2048EfS2_S2_S2_fjLj128EEEEELb0ELb0ELb1ELb1EEEvNS_9BwdParamsE,@"STO_CUDA_ENTRY STV_DEFAULT"
_ZN10layer_norm13ln_bwd_kernelINS_13Kernel_traitsIf6__halfS2_S2_fjLj2048ELj1ELj1ELj4ELj16ENS_18Kernel_traits_baseILj2048EfS2_S2_S2_fjLj128EEEEELb0ELb0ELb1ELb1EEEvNS_9BwdParamsE:
.text._ZN10layer_norm13ln_bwd_kernelINS_13Kernel_traitsIf6__halfS2_S2_fjLj2048ELj1ELj1ELj4ELj16ENS_18Kernel_traits_baseILj2048EfS2_S2_S2_fjLj128EEEEELb0ELb0ELb1ELb1EEEvNS_9BwdParamsE:
        /* <DEDUP_REMOVED lines=29> */
.L_x_4479:
        /* <DEDUP_REMOVED lines=28> */
.L_x_4533:
        /* <DEDUP_REMOVED lines=15> */
[----:B------:R-:W-:-:S04]  /*0480*/  LEA.HI.SX32 R7, R8, R5, 0x1d ;  /* 0x0000000508077211 */ /* 0x000fc800078feaff */
[C---:B------:R-:W-:Y:S01]  /*0490*/  IADD3 R8, R7.reuse, 0x80, RZ ;  /* 0x0000008007087810 */ /* 0x040fe20007ffe0ff */
[----:B0-----:R-:W-:-:S04]  /*04a0*/  IMAD.WIDE.U32 R96, R7, 0x10, R94 ;  /* 0x0000001007607825 */ /* 0x001fc800078e005e */
[----:B------:R-:W-:Y:S01]  /*04b0*/  IMAD.WIDE.U32 R94, R8, 0x10, R94 ;  /* 0x00000010085e7825 */ /* 0x000fe200078e005e */
[----:B---3--:R-:W-:-:S13]  /*04c0*/  ISETP.GT.AND P2, PT, R76, RZ, PT ;  /* 0x000000ff4c00720c */ /* 0x008fda0003f44270 */
[----:B--2---:R-:W-:Y:S05]  /*04d0*/  @P2 BRA `(.L_x_4482) ;  /* 0x0000000000302947 */ /* 0x004fea0003800000 */
        /* <DEDUP_REMOVED lines=12> */
.L_x_4482:
        /* <DEDUP_REMOVED lines=172> */
.L_x_4483:
[----:B------:R-:W-:Y:S05]  /*1060*/  BSYNC B0 ;  /* 0x0000000000007941 */ /* 0x000fea0003800000 */
.L_x_4481:
        /* <DEDUP_REMOVED lines=25> */
.L_x_4544:
        /* <DEDUP_REMOVED lines=29> */
[----:B------:R-:W-:Y:S01]  /*13d0*/  HFMA2.MMA R9, -RZ, RZ, 0, 0 ;  /* 0x00000000ff097435 */ /* 0x000fe200000001ff */
[----:B------:R-:W-:Y:S02]  /*13e0*/  FADD.FTZ R10, R83, R10 ;  /* 0x0000000a530a7221 */ /* 0x000fe40000010000 */
[----:B------:R-:W-:Y:S02]  /*13f0*/  FMUL.FTZ R79, R82, UR8 ;  /* 0x00000008524f7c20 */ /* 0x000fe40008410000 */
[----:B------:R-:W-:Y:S01]  /*1400*/  FMUL.FTZ R78, R10, UR8 ;  /* 0x000000080a4e7c20 */ /* 0x000fe20008410000 */
[----:B------:R-:W-:Y:S02]  /*1410*/  @P4 LEA.HI.SX32 R9, R76, R5, 0x1d ;  /* 0x000000054c094211 */ /* 0x000fe400078feaff */
[----:B------:R-:W-:Y:S01]  /*1420*/  FSEL R79, R79, RZ, !P0 ;  /* 0x000000ff4f4f7208 */ /* 0x000fe20004000000 */
[----:B------:R-:W-:Y:S06]  /*1430*/  @P2 BRA `(.L_x_4486) ;  /* 0x0000000000182947 */ /* 0x000fec0003800000 */
[----:B------:R-:W-:-:S04]  /*1440*/  ISETP.NE.U32.AND P0, PT, R92, RZ, PT ;  /* 0x000000ff5c00720c */ /* 0x000fc80003f05070 */
[----:B------:R-:W-:Y:S02]  /*1450*/  ISETP.NE.AND.EX P0, PT, R11, RZ, PT, P0 ;  /* 0x000000ff0b00720c */ /* 0x000fe40003f05300 */
[----:B------:R-:W-:-:S11]  /*1460*/  MOV R11, RZ ;  /* 0x000000ff000b7202 */ /* 0x000fd60000000f00 */
[----:B------:R-:W-:Y:S05]  /*1470*/  @!P0 BRA `(.L_x_4487) ;  /* 0x0000000000248947 */ /* 0x000fea0003800000 */
[----:B------:R-:W-:Y:S01]  /*1480*/  HADD2.F32 R11, -RZ, R16.H0_H0 ;  /* 0x20000010ff0b7230 */ /* 0x000fe20000004100 */
[----:B------:R-:W-:Y:S06]  /*1490*/  BRA `(.L_x_4487) ;  /* 0x00000000001c7947 */ /* 0x000fec0003800000 */
.L_x_4486:
[----:B------:R-:W-:-:S04]  /*14a0*/  ISETP.NE.U32.AND P0, PT, R92, RZ, PT ;  /* 0x000000ff5c00720c */ /* 0x000fc80003f05070 */
[----:B------:R-:W-:Y:S01]  /*14b0*/  ISETP.NE.AND.EX P0, PT, R11, RZ, PT, P0 ;  /* 0x000000ff0b00720c */ /* 0x000fe20003f05300 */
[----:B------:R-:W-:-:S04]  /*14c0*/  FFMA.FTZ R11, R3, R78, R79 ;  /* 0x0000004e030b7223 */ /* 0x000fc8000001004f */
[----:B------:R-:W-:-:S04]  /*14d0*/  FADD.FTZ R11, R104, -R11 ;  /* 0x8000000b680b7221 */ /* 0x000fc80000010000 */
[----:B------:R-:W-:-:S04]  /*14e0*/  FMUL.FTZ R11, R6, R11 ;  /* 0x0000000b060b7220 */ /* 0x000fc80000410000 */
[----:B------:R-:W-:-:S05]  /*14f0*/  @P0 HADD2.F32 R10, -RZ, R16.H0_H0 ;  /* 0x20000010ff0a0230 */ /* 0x000fca0000004100 */
[----:B------:R-:W-:-:S07]  /*1500*/  @P0 FADD.FTZ R11, R11, R10 ;  /* 0x0000000a0b0b0221 */ /* 0x000fce0000010000 */
.L_x_4487:
[----:B------:R-:W-:Y:S05]  /*1510*/  BSYNC B0 ;  /* 0x0000000000007941 */ /* 0x000fea0003800000 */
.L_x_4485:
        /* <DEDUP_REMOVED lines=14> */
.L_x_4489:
[----:B------:R-:W-:-:S04]  /*1600*/  FFMA.FTZ R10, R84, R78, R79 ;  /* 0x0000004e540a7223 */ /* 0x000fc8000001004f */
[----:B------:R-:W-:Y:S01]  /*1610*/  FADD.FTZ R11, R105, -R10 ;  /* 0x8000000a690b7221 */ /* 0x000fe20000010000 */
[----:B------:R-:W-:-:S03]  /*1620*/  @P0 HADD2.F32 R10, -RZ, R16.H1_H1 ;  /* 0x30000010ff0a0230 */ /* 0x000fc60000004100 */
[----:B------:R-:W-:-:S04]  /*1630*/  FMUL.FTZ R11, R6, R11 ;  /* 0x0000000b060b7220 */ /* 0x000fc80000410000 */
[----:B------:R-:W-:-:S07]  /*1640*/  @P0 FADD.FTZ R11, R11, R10 ;  /* 0x0000000a0b0b0221 */ /* 0x000fce0000010000 */
.L_x_4490:
[----:B------:R-:W-:Y:S05]  /*1650*/  BSYNC B0 ;  /* 0x0000000000007941 */ /* 0x000fea0003800000 */
.L_x_4488:
        /* <DEDUP_REMOVED lines=12> */
.L_x_4492:
[----:B------:R-:W-:Y:S01]  /*1720*/  FFMA.FTZ R11, R85, R78, R79 ;  /* 0x0000004e550b7223 */ /* 0x000fe2000001004f */
[----:B------:R-:W-:-:S03]  /*1730*/  @P0 HADD2.F32 R10, -RZ, R17.H0_H0 ;  /* 0x20000011ff0a0230 */ /* 0x000fc60000004100 */
[----:B------:R-:W-:-:S04]  /*1740*/  FADD.FTZ R11, R106, -R11 ;  /* 0x8000000b6a0b7221 */ /* 0x000fc80000010000 */
[----:B------:R-:W-:-:S04]  /*1750*/  FMUL.FTZ R11, R6, R11 ;  /* 0x0000000b060b7220 */ /* 0x000fc80000410000 */
[----:B------:R-:W-:-:S07]  /*1760*/  @P0 FADD.FTZ R11, R11, R10 ;  /* 0x0000000a0b0b0221 */ /* 0x000fce0000010000 */
.L_x_4493:
[----:B------:R-:W-:Y:S05]  /*1770*/  BSYNC B0 ;  /* 0x0000000000007941 */ /* 0x000fea0003800000 */
.L_x_4491:
        /* <DEDUP_REMOVED lines=12> */
.L_x_4495:
[----:B------:R-:W-:-:S04]  /*1840*/  FFMA.FTZ R10, R86, R78, R79 ;  /* 0x0000004e560a7223 */ /* 0x000fc8000001004f */
[----:B------:R-:W-:Y:S01]  /*1850*/  FADD.FTZ R11, R107, -R10 ;  /* 0x8000000a6b0b7221 */ /* 0x000fe20000010000 */
[----:B------:R-:W-:-:S03]  /*1860*/  @P0 HADD2.F32 R10, -RZ, R17.H1_H1 ;  /* 0x30000011ff0a0230 */ /* 0x000fc60000004100 */
[----:B------:R-:W-:-:S04]  /*1870*/  FMUL.FTZ R11, R6, R11 ;  /* 0x0000000b060b7220 */ /* 0x000fc80000410000 */
[----:B------:R-:W-:-:S07]  /*1880*/  @P0 FADD.FTZ R11, R11, R10 ;  /* 0x0000000a0b0b0221 */ /* 0x000fce0000010000 */
.L_x_4496:
[----:B------:R-:W-:Y:S05]  /*1890*/  BSYNC B0 ;  /* 0x0000000000007941 */ /* 0x000fea0003800000 */
.L_x_4494:
        /* <DEDUP_REMOVED lines=12> */
.L_x_4498:
[----:B------:R-:W-:Y:S01]  /*1960*/  FFMA.FTZ R11, R87, R78, R79 ;  /* 0x0000004e570b7223 */ /* 0x000fe2000001004f */
[----:B------:R-:W-:-:S03]  /*1970*/  @P0 HADD2.F32 R10, -RZ, R18.H0_H0 ;  /* 0x20000012ff0a0230 */ /* 0x000fc60000004100 */
[----:B------:R-:W-:-:S04]  /*1980*/  FADD.FTZ R11, R108, -R11 ;  /* 0x8000000b6c0b7221 */ /* 0x000fc80000010000 */
[----:B------:R-:W-:-:S04]  /*1990*/  FMUL.FTZ R11, R6, R11 ;  /* 0x0000000b060b7220 */ /* 0x000fc80000410000 */
[----:B------:R-:W-:-:S07]  /*19a0*/  @P0 FADD.FTZ R11, R11, R10 ;  /* 0x0000000a0b0b0221 */ /* 0x000fce0000010000 */
.L_x_4499:
[----:B------:R-:W-:Y:S05]  /*19b0*/  BSYNC B0 ;  /* 0x0000000000007941 */ /* 0x000fea0003800000 */
.L_x_4497:
        /* <DEDUP_REMOVED lines=12> */
.L_x_4501:
[----:B------:R-:W-:-:S04]  /*1a80*/  FFMA.FTZ R10, R88, R78, R79 ;  /* 0x0000004e580a7223 */ /* 0x000fc8000001004f */
[----:B------:R-:W-:Y:S01]  /*1a90*/  FADD.FTZ R11, R109, -R10 ;  /* 0x8000000a6d0b7221 */ /* 0x000fe20000010000 */
[----:B------:R-:W-:-:S03]  /*1aa0*/  @P0 HADD2.F32 R10, -RZ, R18.H1_H1 ;  /* 0x30000012ff0a0230 */ /* 0x000fc60000004100 */
[----:B------:R-:W-:-:S04]  /*1ab0*/  FMUL.FTZ R11, R6, R11 ;  /* 0x0000000b060b7220 */ /* 0x000fc80000410000 */
[----:B------:R-:W-:-:S07]  /*1ac0*/  @P0 FADD.FTZ R11, R11, R10 ;  /* 0x0000000a0b0b0221 */ /* 0x000fce0000010000 */
.L_x_4502:
[----:B------:R-:W-:Y:S05]  /*1ad0*/  BSYNC B0 ;  /* 0x0000000000007941 */ /* 0x000fea0003800000 */
.L_x_4500:
        /* <DEDUP_REMOVED lines=12> */
.L_x_4504:
[----:B------:R-:W-:Y:S01]  /*1ba0*/  FFMA.FTZ R11, R89, R78, R79 ;  /* 0x0000004e590b7223 */ /* 0x000fe2000001004f */
[----:B------:R-:W-:-:S03]  /*1bb0*/  @P0 HADD2.F32 R10, -RZ, R19.H0_H0 ;  /* 0x20000013ff0a0230 */ /* 0x000fc60000004100 */
[----:B------:R-:W-:-:S04]  /*1bc0*/  FADD.FTZ R11, R110, -R11 ;  /* 0x8000000b6e0b7221 */ /* 0x000fc80000010000 */
[----:B------:R-:W-:-:S04]  /*1bd0*/  FMUL.FTZ R11, R6, R11 ;  /* 0x0000000b060b7220 */ /* 0x000fc80000410000 */
[----:B------:R-:W-:-:S07]  /*1be0*/  @P0 FADD.FTZ R11, R11, R10 ;  /* 0x0000000a0b0b0221 */ /* 0x000fce0000010000 */
.L_x_4505:
[----:B------:R-:W-:Y:S05]  /*1bf0*/  BSYNC B0 ;  /* 0x0000000000007941 */ /* 0x000fea0003800000 */
.L_x_4503:
        /* <DEDUP_REMOVED lines=12> */
.L_x_4507:
[----:B------:R-:W-:Y:S01]  /*1cc0*/  FFMA.FTZ R10, R90, R78, R79 ;  /* 0x0000004e5a0a7223 */ /* 0x000fe2000001004f */
[----:B------:R-:W-:-:S03]  /*1cd0*/  @P0 HADD2.F32 R77, -RZ, R19.H1_H1 ;  /* 0x30000013ff4d0230 */ /* 0x000fc60000004100 */
[----:B------:R-:W-:-:S04]  /*1ce0*/  FADD.FTZ R11, R111, -R10 ;  /* 0x8000000a6f0b7221 */ /* 0x000fc80000010000 */
[----:B------:R-:W-:-:S04]  /*1cf0*/  FMUL.FTZ R80, R6, R11 ;  /* 0x0000000b06507220 */ /* 0x000fc80000410000 */
[----:B------:R-:W-:-:S07]  /*1d00*/  @P0 FADD.FTZ R80, R80, R77 ;  /* 0x0000004d50500221 */ /* 0x000fce0000010000 */
.L_x_4508:
[----:B------:R-:W-:Y:S05]  /*1d10*/  BSYNC B0 ;  /* 0x0000000000007941 */ /* 0x000fea0003800000 */
.L_x_4506:
        /* <DEDUP_REMOVED lines=16> */
[----:B------:R-:W-:Y:S01]  /*1e20*/  HADD2.F32 R7, -RZ, R12.H0_H0 ;  /* 0x2000000cff077230 */ /* 0x000fe20000004100 */
[----:B------:R-:W-:Y:S06]  /*1e30*/  BRA `(.L_x_4511) ;  /* 0x0000000000147947 */ /* 0x000fec0003800000 */
.L_x_4510:
[----:B------:R-:W-:Y:S01]  /*1e40*/  FFMA.FTZ R7, R91, R78, R79 ;  /* 0x0000004e5b077223 */ /* 0x000fe2000001004f */
[----:B0-----:R-:W-:-:S03]  /*1e50*/  @P0 HADD2.F32 R10, -RZ, R12.H0_H0 ;  /* 0x2000000cff0a0230 */ /* 0x001fc60000004100 */
[----:B------:R-:W-:-:S04]  /*1e60*/  FADD.FTZ R7, R112, -R7 ;  /* 0x8000000770077221 */ /* 0x000fc80000010000 */
[----:B------:R-:W-:-:S04]  /*1e70*/  FMUL.FTZ R7, R6, R7 ;  /* 0x0000000706077220 */ /* 0x000fc80000410000 */
[----:B------:R-:W-:-:S07]  /*1e80*/  @P0 FADD.FTZ R7, R7, R10 ;  /* 0x0000000a07070221 */ /* 0x000fce0000010000 */
.L_x_4511:
[----:B------:R-:W-:Y:S05]  /*1e90*/  BSYNC B0 ;  /* 0x0000000000007941 */ /* 0x000fea0003800000 */
.L_x_4509:
[----:B0-----:R-:W0:Y:S01]  /*1ea0*/  @P4 LDC R10, c[0x0][0x29c] ;  /* 0x0000a700ff0a4b82 */ /* 0x001e220000000800 */
        /* <DEDUP_REMOVED lines=11> */
.L_x_4513:
[----:B------:R-:W-:-:S04]  /*1f60*/  FFMA.FTZ R10, R98, R78, R79 ;  /* 0x0000004e620a7223 */ /* 0x000fc8000001004f */
[----:B------:R-:W-:Y:S01]  /*1f70*/  FADD.FTZ R7, R113, -R10 ;  /* 0x8000000a71077221 */ /* 0x000fe20000010000 */
[----:B------:R-:W-:-:S03]  /*1f80*/  @P0 HADD2.F32 R10, -RZ, R12.H1_H1 ;  /* 0x3000000cff0a0230 */ /* 0x000fc60000004100 */
[----:B------:R-:W-:-:S04]  /*1f90*/  FMUL.FTZ R7, R6, R7 ;  /* 0x0000000706077220 */ /* 0x000fc80000410000 */
[----:B------:R-:W-:-:S07]  /*1fa0*/  @P0 FADD.FTZ R7, R7, R10 ;  /* 0x0000000a07070221 */ /* 0x000fce0000010000 */
.L_x_4514:
[----:B------:R-:W-:Y:S05]  /*1fb0*/  BSYNC B0 ;  /* 0x0000000000007941 */ /* 0x000fea0003800000 */
.L_x_4512:
        /* <DEDUP_REMOVED lines=12> */
.L_x_4516:
[----:B------:R-:W-:Y:S01]  /*2080*/  FFMA.FTZ R7, R99, R78, R79 ;  /* 0x0000004e63077223 */ /* 0x000fe2000001004f */
[----:B------:R-:W-:-:S03]  /*2090*/  @P0 HADD2.F32 R10, -RZ, R13.H0_H0 ;  /* 0x2000000dff0a0230 */ /* 0x000fc60000004100 */
[----:B------:R-:W-:-:S04]  /*20a0*/  FADD.FTZ R7, R114, -R7 ;  /* 0x8000000772077221 */ /* 0x000fc80000010000 */
[----:B------:R-:W-:-:S04]  /*20b0*/  FMUL.FTZ R7, R6, R7 ;  /* 0x0000000706077220 */ /* 0x000fc80000410000 */
[----:B------:R-:W-:-:S07]  /*20c0*/  @P0 FADD.FTZ R7, R7, R10 ;  /* 0x0000000a07070221 */ /* 0x000fce0000010000 */
.L_x_4517:
[----:B------:R-:W-:Y:S05]  /*20d0*/  BSYNC B0 ;  /* 0x0000000000007941 */ /* 0x000fea0003800000 */
.L_x_4515:
        /* <DEDUP_REMOVED lines=12> */
.L_x_4519:
[----:B------:R-:W-:-:S04]  /*21a0*/  FFMA.FTZ R10, R100, R78, R79 ;  /* 0x0000004e640a7223 */ /* 0x000fc8000001004f */
[----:B------:R-:W-:Y:S01]  /*21b0*/  FADD.FTZ R7, R115, -R10 ;  /* 0x8000000a73077221 */ /* 0x000fe20000010000 */
[----:B------:R-:W-:-:S03]  /*21c0*/  @P0 HADD2.F32 R10, -RZ, R13.H1_H1 ;  /* 0x3000000dff0a0230 */ /* 0x000fc60000004100 */
[----:B------:R-:W-:-:S04]  /*21d0*/  FMUL.FTZ R7, R6, R7 ;  /* 0x0000000706077220 */ /* 0x000fc80000410000 */
[----:B------:R-:W-:-:S07]  /*21e0*/  @P0 FADD.FTZ R7, R7, R10 ;  /* 0x0000000a07070221 */ /* 0x000fce0000010000 */
.L_x_4520:
[----:B------:R-:W-:Y:S05]  /*21f0*/  BSYNC B0 ;  /* 0x0000000000007941 */ /* 0x000fea0003800000 */
.L_x_4518:
        /* <DEDUP_REMOVED lines=12> */
.L_x_4522:
[----:B------:R-:W-:Y:S01]  /*22c0*/  FFMA.FTZ R7, R101, R78, R79 ;  /* 0x0000004e65077223 */ /* 0x000fe2000001004f */
[----:B------:R-:W-:-:S03]  /*22d0*/  @P0 HADD2.F32 R10, -RZ, R14.H0_H0 ;  /* 0x2000000eff0a0230 */ /* 0x000fc60000004100 */
[----:B------:R-:W-:-:S04]  /*22e0*/  FADD.FTZ R7, R116, -R7 ;  /* 0x8000000774077221 */ /* 0x000fc80000010000 */
[----:B------:R-:W-:-:S04]  /*22f0*/  FMUL.FTZ R7, R6, R7 ;  /* 0x0000000706077220 */ /* 0x000fc80000410000 */
[----:B------:R-:W-:-:S07]  /*2300*/  @P0 FADD.FTZ R7, R7, R10 ;  /* 0x0000000a07070221 */ /* 0x000fce0000010000 */
.L_x_4523:
[----:B------:R-:W-:Y:S05]  /*2310*/  BSYNC B0 ;  /* 0x0000000000007941 */ /* 0x000fea0003800000 */
.L_x_4521:
        /* <DEDUP_REMOVED lines=12> */
.L_x_4525:
[----:B------:R-:W-:-:S04]  /*23e0*/  FFMA.FTZ R10, R102, R78, R79 ;  /* 0x0000004e660a7223 */ /* 0x000fc8000001004f */
[----:B------:R-:W-:Y:S01]  /*23f0*/  FADD.FTZ R7, R117, -R10 ;  /* 0x8000000a75077221 */ /* 0x000fe20000010000 */
[----:B------:R-:W-:-:S03]  /*2400*/  @P0 HADD2.F32 R10, -RZ, R14.H1_H1 ;  /* 0x3000000eff0a0230 */ /* 0x000fc60000004100 */
[----:B------:R-:W-:-:S04]  /*2410*/  FMUL.FTZ R7, R6, R7 ;  /* 0x0000000706077220 */ /* 0x000fc80000410000 */
[----:B------:R-:W-:-:S07]  /*2420*/  @P0 FADD.FTZ R7, R7, R10 ;  /* 0x0000000a07070221 */ /* 0x000fce0000010000 */
.L_x_4526:
[----:B------:R-:W-:Y:S05]  /*2430*/  BSYNC B0 ;  /* 0x0000000000007941 */ /* 0x000fea0003800000 */
.L_x_4524:
        /* <DEDUP_REMOVED lines=12> */
.L_x_4528:
[----:B------:R-:W-:Y:S01]  /*2500*/  FFMA.FTZ R7, R103, R78, R79 ;  /* 0x0000004e67077223 */ /* 0x000fe2000001004f */
[----:B------:R-:W-:-:S03]  /*2510*/  @P0 HADD2.F32 R10, -RZ, R15.H0_H0 ;  /* 0x2000000fff0a0230 */ /* 0x000fc60000004100 */
[----:B------:R-:W-:-:S04]  /*2520*/  FADD.FTZ R7, R118, -R7 ;  /* 0x8000000776077221 */ /* 0x000fc80000010000 */
[----:B------:R-:W-:-:S04]  /*2530*/  FMUL.FTZ R7, R6, R7 ;  /* 0x0000000706077220 */ /* 0x000fc80000410000 */
[----:B------:R-:W-:-:S07]  /*2540*/  @P0 FADD.FTZ R7, R7, R10 ;  /* 0x0000000a07070221 */ /* 0x000fce0000010000 */
.L_x_4529:
[----:B------:R-:W-:Y:S05]  /*2550*/  BSYNC B0 ;  /* 0x0000000000007941 */ /* 0x000fea0003800000 */
.L_x_4527:
        /* <DEDUP_REMOVED lines=12> */
.L_x_4531:
[----:B------:R-:W-:Y:S01]  /*2620*/  FFMA.FTZ R78, R120, R78, R79 ;  /* 0x0000004e784e7223 */ /* 0x000fe2000001004f */
[----:B------:R-:W-:-:S03]  /*2630*/  @P0 HADD2.F32 R11, -RZ, R15.H1_H1 ;  /* 0x3000000fff0b0230 */ /* 0x000fc60000004100 */
[----:B------:R-:W-:-:S04]  /*2640*/  FADD.FTZ R7, R119, -R78 ;  /* 0x8000004e77077221 */ /* 0x000fc80000010000 */
[----:B------:R-:W-:-:S04]  /*2650*/  FMUL.FTZ R76, R6, R7 ;  /* 0x00000007064c7220 */ /* 0x000fc80000410000 */
[----:B------:R-:W-:-:S07]  /*2660*/  @P0 FADD.FTZ R76, R76, R11 ;  /* 0x0000000b4c4c0221 */ /* 0x000fce0000010000 */
.L_x_4532:
[----:B------:R-:W-:Y:S05]  /*2670*/  BSYNC B0 ;  /* 0x0000000000007941 */ /* 0x000fea0003800000 */
.L_x_4530:
        /* <DEDUP_REMOVED lines=17> */
.L_x_4480:
        /* <DEDUP_REMOVED lines=19> */
.L_x_4484:
[----:B------:R-:W-:Y:S01]  /*28c0*/  HFMA2.MMA R122, -RZ, RZ, 0, 9.5367431640625e-07 ;  /* 0x00000010ff7a7435 */ /* 0x000fe200000001ff */
[----:B------:R-:W-:Y:S02]  /*28d0*/  MOV R121, R80 ;  /* 0x0000005000797202 */ /* 0x000fe40000000f00 */
[----:B------:R-:W-:Y:S02]  /*28e0*/  MOV R123, 0x1f ;  /* 0x0000001f007b7802 */ /* 0x000fe40000000f00 */
[----:B0-----:R-:W-:-:S07]  /*28f0*/  MOV R96, 0xffffffff ;  /* 0xffffffff00607802 */ /* 0x001fce0000000f00 */
[----:B-----5:R-:W-:Y:S05]  /*2900*/  WARPSYNC.COLLECTIVE R96, `(.L_x_4534) ;  /* 0x0000000060087348 */ /* 0x020fea0003c00000 */
[----:B------:R0:W1:Y:S02]  /*2910*/  SHFL.DOWN P1, R97, R121, R122, R123 ;  /* 0x0800007a79617389 */ /* 0x000064000002007b */
[----:B01---5:R-:W-:Y:S01]  /*2920*/  ENDCOLLECTIVE ;  /* 0x000000000000791b */ /* 0x023fe20003800000 */
.L_x_4534:
[----:B------:R-:W-:Y:S02]  /*2930*/  MOV R121, R78 ;  /* 0x0000004e00797202 */ /* 0x000fe40000000f00 */
[----:B------:R-:W-:-:S07]  /*2940*/  MOV R79, R97 ;  /* 0x00000061004f7202 */ /* 0x000fce0000000f00 */
[----:B------:R-:W-:Y:S05]  /*2950*/  WARPSYNC.COLLECTIVE R96, `(.L_x_4535) ;  /* 0x0000000060087348 */ /* 0x000fea0003c00000 */
[----:B------:R0:W1:Y:S02]  /*2960*/  SHFL.DOWN P1, R97, R121, R122, R123 ;  /* 0x0800007a79617389 */ /* 0x000064000002007b */
[----:B01----:R-:W-:Y:S01]  /*2970*/  ENDCOLLECTIVE ;  /* 0x000000000000791b */ /* 0x003fe20003800000 */
.L_x_4535:
[----:B------:R-:W-:Y:S01]  /*2980*/  FADD.FTZ R79, R79, R80 ;  /* 0x000000504f4f7221 */ /* 0x000fe20000010000 */
[----:B------:R-:W-:-:S04]  /*2990*/  HFMA2.MMA R122, -RZ, RZ, 0, 4.76837158203125e-07 ;  /* 0x00000008ff7a7435 */ /* 0x000fc800000001ff */
[----:B------:R-:W-:Y:S02]  /*29a0*/  MOV R121, R79 ;  /* 0x0000004f00797202 */ /* 0x000fe40000000f00 */
[----:B------:R-:W-:-:S07]  /*29b0*/  MOV R81, R97 ;  /* 0x0000006100517202 */ /* 0x000fce0000000f00 */
[----:B------:R-:W-:Y:S05]  /*29c0*/  WARPSYNC.COLLECTIVE R96, `(.L_x_4536) ;  /* 0x0000000060087348 */ /* 0x000fea0003c00000 */
[----:B------:R0:W1:Y:S02]  /*29d0*/  SHFL.DOWN P1, R97, R121, R122, R123 ;  /* 0x0800007a79617389 */ /* 0x000064000002007b */
[----:B01----:R-:W-:Y:S01]  /*29e0*/  ENDCOLLECTIVE ;  /* 0x000000000000791b */ /* 0x003fe20003800000 */
.L_x_4536:
[----:B------:R-:W-:-:S05]  /*29f0*/  FADD.FTZ R81, R81, R78 ;  /* 0x0000004e51517221 */ /* 0x000fca0000010000 */
[----:B------:R-:W-:Y:S02]  /*2a00*/  MOV R121, R81 ;  /* 0x0000005100797202 */ /* 0x000fe40000000f00 */
[----:B------:R-:W-:-:S07]  /*2a10*/  MOV R82, R97 ;  /* 0x0000006100527202 */ /* 0x000fce0000000f00 */
[----:B------:R-:W-:Y:S05]  /*2a20*/  WARPSYNC.COLLECTIVE R96, `(.L_x_4537) ;  /* 0x0000000060087348 */ /* 0x000fea0003c00000 */
[----:B------:R0:W1:Y:S02]  /*2a30*/  SHFL.DOWN P1, R97, R121, R122, R123 ;  /* 0x0800007a79617389 */ /* 0x000064000002007b */
[----:B01----:R-:W-:Y:S01]  /*2a40*/  ENDCOLLECTIVE ;  /* 0x000000000000791b */ /* 0x003fe20003800000 */
.L_x_4537:
[----:B------:R-:W-:Y:S01]  /*2a50*/  FADD.FTZ R82, R79, R82 ;  /* 0x000000524f527221 */ /* 0x000fe20000010000 */
[----:B------:R-:W-:-:S04]  /*2a60*/  HFMA2.MMA R122, -RZ, RZ, 0, 2.384185791015625e-07 ;  /* 0x00000004ff7a7435 */ /* 0x000fc800000001ff */
[----:B------:R-:W-:Y:S02]  /*2a70*/  MOV R121, R82 ;  /* 0x0000005200797202 */ /* 0x000fe40000000f00 */
[----:B------:R-:W-:-:S07]  /*2a80*/  MOV R94, R97 ;  /* 0x00000061005e7202 */ /* 0x000fce0000000f00 */
[----:B------:R-:W-:Y:S05]  /*2a90*/  WARPSYNC.COLLECTIVE R96, `(.L_x_4538) ;  /* 0x0000000060087348 */ /* 0x000fea0003c00000 */
[----:B------:R0:W1:Y:S02]  /*2aa0*/  SHFL.DOWN P1, R97, R121, R122, R123 ;  /* 0x0800007a79617389 */ /* 0x000064000002007b */
[----:B01----:R-:W-:Y:S01]  /*2ab0*/  ENDCOLLECTIVE ;  /* 0x000000000000791b */ /* 0x003fe20003800000 */
.L_x_4538:
[----:B------:R-:W-:-:S05]  /*2ac0*/  FADD.FTZ R94, R81, R94 ;  /* 0x0000005e515e7221 */ /* 0x000fca0000010000 */
[----:B------:R-:W-:Y:S02]  /*2ad0*/  MOV R121, R94 ;  /* 0x0000005e00797202 */ /* 0x000fe40000000f00 */
[----:B------:R-:W-:-:S07]  /*2ae0*/  MOV R83, R97 ;  /* 0x0000006100537202 */ /* 0x000fce0000000f00 */
[----:B------:R-:W-:Y:S05]  /*2af0*/  WARPSYNC.COLLECTIVE R96, `(.L_x_4539) ;  /* 0x0000000060087348 */ /* 0x000fea0003c00000 */
[----:B------:R0:W1:Y:S02]  /*2b00*/  SHFL.DOWN P1, R97, R121, R122, R123 ;  /* 0x0800007a79617389 */ /* 0x000064000002007b */
[----:B01----:R-:W-:Y:S01]  /*2b10*/  ENDCOLLECTIVE ;  /* 0x000000000000791b */ /* 0x003fe20003800000 */
.L_x_4539:
[----:B------:R-:W-:Y:S01]  /*2b20*/  FADD.FTZ R83, R82, R83 ;  /* 0x0000005352537221 */ /* 0x000fe20000010000 */
[----:B------:R-:W-:-:S04]  /*2b30*/  HFMA2.MMA R122, -RZ, RZ, 0, 1.1920928955078125e-07 ;  /* 0x00000002ff7a7435 */ /* 0x000fc800000001ff */
[----:B------:R-:W-:Y:S02]  /*2b40*/  MOV R121, R83 ;  /* 0x0000005300797202 */ /* 0x000fe40000000f00 */
[----:B------:R-:W-:-:S07]  /*2b50*/  MOV R93, R97 ;  /* 0x00000061005d7202 */ /* 0x000fce0000000f00 */
[----:B------:R-:W-:Y:S05]  /*2b60*/  WARPSYNC.COLLECTIVE R96, `(.L_x_4540) ;  /* 0x0000000060087348 */ /* 0x000fea0003c00000 */
[----:B------:R0:W1:Y:S02]  /*2b70*/  SHFL.DOWN P1, R97, R121, R122, R123 ;  /* 0x0800007a79617389 */ /* 0x000064000002007b */
[----:B01----:R-:W-:Y:S01]  /*2b80*/  ENDCOLLECTIVE ;  /* 0x000000000000791b */ /* 0x003fe20003800000 */
.L_x_4540:
[----:B------:R-:W-:-:S05]  /*2b90*/  FADD.FTZ R93, R94, R93 ;  /* 0x0000005d5e5d7221 */ /* 0x000fca0000010000 */
[----:B------:R-:W-:Y:S02]  /*2ba0*/  MOV R121, R93 ;  /* 0x0000005d00797202 */ /* 0x000fe40000000f00 */
[----:B------:R-:W-:-:S07]  /*2bb0*/  MOV R78, R97 ;  /* 0x00000061004e7202 */ /* 0x000fce0000000f00 */
[----:B------:R-:W-:Y:S05]  /*2bc0*/  WARPSYNC.COLLECTIVE R96, `(.L_x_4541) ;  /* 0x0000000060087348 */ /* 0x000fea0003c00000 */
[----:B------:R0:W1:Y:S02]  /*2bd0*/  SHFL.DOWN P1, R97, R121, R122, R123 ;  /* 0x0800007a79617389 */ /* 0x000064000002007b */
[----:B01----:R-:W-:Y:S01]  /*2be0*/  ENDCOLLECTIVE ;  /* 0x000000000000791b */ /* 0x003fe20003800000 */
.L_x_4541:
[----:B------:R-:W-:Y:S01]  /*2bf0*/  FADD.FTZ R78, R83, R78 ;  /* 0x0000004e534e7221 */ /* 0x000fe20000010000 */
[----:B------:R-:W-:-:S04]  /*2c00*/  HFMA2.MMA R122, -RZ, RZ, 0, 5.9604644775390625e-08 ;  /* 0x00000001ff7a7435 */ /* 0x000fc800000001ff */
[----:B------:R-:W-:Y:S02]  /*2c10*/  MOV R121, R78 ;  /* 0x0000004e00797202 */ /* 0x000fe40000000f00 */
[----:B------:R-:W-:-:S07]  /*2c20*/  MOV R80, R97 ;  /* 0x0000006100507202 */ /* 0x000fce0000000f00 */
[----:B------:R-:W-:Y:S05]  /*2c30*/  WARPSYNC.COLLECTIVE R96, `(.L_x_4542) ;  /* 0x0000000060087348 */ /* 0x000fea0003c00000 */
[----:B------:R0:W1:Y:S02]  /*2c40*/  SHFL.DOWN P1, R97, R121, R122, R123 ;  /* 0x0800007a79617389 */ /* 0x000064000002007b */
[----:B01----:R-:W-:Y:S01]  /*2c50*/  ENDCOLLECTIVE ;  /* 0x000000000000791b */ /* 0x003fe20003800000 */
.L_x_4542:
[----:B------:R-:W-:-:S05]  /*2c60*/  FADD.FTZ R95, R93, R80 ;  /* 0x000000505d5f7221 */ /* 0x000fca0000010000 */
[----:B------:R-:W-:Y:S02]  /*2c70*/  MOV R121, R95 ;  /* 0x0000005f00797202 */ /* 0x000fe40000000f00 */
[----:B------:R-:W-:-:S07]  /*2c80*/  MOV R79, R97 ;  /* 0x00000061004f7202 */ /* 0x000fce0000000f00 */
[----:B------:R-:W-:Y:S05]  /*2c90*/  WARPSYNC.COLLECTIVE R96, `(.L_x_4543) ;  /* 0x0000000060087348 */ /* 0x000fea0003c00000 */
[----:B------:R0:W1:Y:S02]  /*2ca0*/  SHFL.DOWN P1, R97, R121, R122, R123 ;  /* 0x0800007a79617389 */ /* 0x000064000002007b */
[----:B01----:R-:W-:Y:S01]  /*2cb0*/  ENDCOLLECTIVE ;  /* 0x000000000000791b */ /* 0x003fe20003800000 */
.L_x_4543:
[----:B------:R-:W-:Y:S01]  /*2cc0*/  MOV R80, R97 ;  /* 0x0000006100507202 */ /* 0x000fe20000000f00 */
[----:B------:R-:W-:Y:S06]  /*2cd0*/  BRA `(.L_x_4544) ;  /* 0xffffffe400487947 */ /* 0x000fec000383ffff */
.L_x_4545:
        /* <DEDUP_REMOVED lines=10> */
.L_x_8781:


//--------------------- .text._ZN10layer_norm13ln_bwd_kernelINS_13Kernel_traitsIf6__halfS2_S2_fjLj2048ELj1ELj1ELj4ELj16ENS_18Kernel_traits_baseILj2048EfS2_S2_S2_fjLj128EEEEELb0ELb1ELb0ELb0EEEvNS_9BwdParamsE --------------------------
	.section	.text._ZN10layer_norm13ln_bwd_kernelINS_13Kernel_traitsIf6__halfS2_S2_fjLj2048ELj1ELj1ELj4ELj16ENS_18Kernel_traits_baseILj2048EfS2_S2_S2_fjLj128EEEEELb0ELb1ELb0ELb0EEEvNS_9BwdParamsE,"ax",@progbits
	.align	128
        .global         _ZN10layer_norm13ln_bwd_kernelINS_13Kernel_traitsIf6__halfS2_S2_fjLj2048ELj1ELj1ELj4ELj16ENS_18Kernel_traits_baseILj2048EfS2_S2_S2_fjLj128EEEEELb0ELb1ELb0ELb0EEEvNS_9BwdParamsE
        .type           _ZN10layer_norm13ln_bwd_kernelINS_13Kernel_traitsIf6__halfS2_S2_fjLj2048ELj1ELj1ELj4ELj16ENS_18Kernel_traits_baseILj2048EfS2_S2_S2_fjLj128EEEEELb0ELb1ELb0ELb0EEEvNS_9BwdParamsE,@function
        .size           _ZN10layer_norm13ln_bwd_kernelINS_13Kernel_traitsIf6__halfS2_S2_fjLj2048ELj1ELj1ELj4ELj16ENS_18Kernel_traits_baseILj2048EfS2_S2_S2_fjLj128EEEEELb0ELb1ELb0ELb0EEEvNS_9BwdParamsE,(.L_x_8782 - _ZN10layer_norm13ln_bwd_kernelINS_13Kernel_traitsIf6__halfS2_S2_fjLj2048ELj1ELj1ELj4ELj16ENS_18Kernel_traits_baseILj2048EfS2_S2_S2_fjLj128EEEEELb0ELb1ELb0ELb0EEEvNS_9BwdParamsE)
        .other          _ZN10layer_norm13ln_bwd_kernelINS_13Kernel_traitsIf6__halfS2_S2_fjLj2048ELj1ELj1ELj4ELj16ENS_18Kernel_traits_baseILj2048EfS2_S2_S2_fjLj128EEEEELb0ELb1ELb0ELb0EEEvNS_9BwdParamsE,@"STO_CUDA_ENTRY STV_DEFAULT"
_ZN10layer_norm13ln_bwd_kernelINS_13Kernel_traitsIf6__halfS2_S2_fjLj2048ELj1ELj1ELj4ELj16ENS_18Kernel_traits_baseILj2048EfS2_S2_S2_fjLj128EEEEELb0ELb1ELb0ELb0EEEvNS_9BwdParamsE:
.text._ZN10layer_norm13ln_bwd_kernelINS_13Kernel_traitsIf6__halfS2_S2_fjLj2048ELj1ELj1ELj4ELj16ENS_18Kernel_traits_baseILj2048EfS2_S2_S2_fjLj128EEEEELb0ELb1ELb0ELb0EEEvNS_9BwdParamsE:
        /* <DEDUP_REMOVED lines=72> */
.L_x_4556:
        /* <DEDUP_REMOVED lines=15> */
[----:B------:R-:W-:Y:S02]  /*0570*/  LOP3.LUT R4, R6, 0x7f, RZ, 0xc0, !PT ;  /* 0x0000007f06047812 */ /* 0x000fe400078ec0ff */
[----:B------:R-:W-:Y:S01]  /*0580*/  LOP3.LUT P4, RZ, R0, 0xff, RZ, 0xc0, !PT ;  /* 0x000000ff00ff7812 */ /* 0x000fe2000788c0ff */
[----:B------:R-:W-:Y:S01]  /*0590*/  BSSY B0, `(.L_x_4547) ;  /* 0x000005b000007945 */ /* 0x000fe20003800000 */
[----:B------:R-:W-:Y:S02]  /*05a0*/  ISETP.NE.AND P5, PT, RZ, UR8, PT ;  /* 0x00000008ff007c0c */ /* 0x000fe4000bfa5270 */
[----:B------:R-:W-:Y:S02]  /*05b0*/  LEA.HI.SX32 R0, R119, R4, 0x1d ;  /* 0x0000000477007211 */ /* 0x000fe400078feaff */
[----:B------:R-:W-:-:S02]  /*05c0*/  CS2R R142, SRZ ;  /* 0x00000000008e7805 */ /* 0x000fc4000001ff00 */
        /* <DEDUP_REMOVED lines=17> */
[--C-:B------:R-:W-:Y:S02]  /*06e0*/  HADD2.F32 R116, -RZ, R13.reuse.H0_H0 ;  /* 0x2000000dff747230 */ /* 0x100fe40000004100 */
[----:B------:R-:W-:Y:S01]  /*06f0*/  FADD.FTZ R18, -R137, R18 ;  /* 0x0000001289127221 */ /* 0x000fe20000010100 */
[----:B------:R-:W-:Y:S02]  /*0700*/  HADD2.F32 R118, -RZ, R13.H1_H1 ;  /* 0x3000000dff767230 */ /* 0x000fe40000004100 */
[----:B------:R-:W-:-:S02]  /*0710*/  HADD2.F32 R120, -RZ, R14.H0_H0 ;  /* 0x2000000eff787230 */ /* 0x000fc40000004100 */
[----:B-----5:R-:W-:Y:S01]  /*0720*/  FMUL.FTZ R3, R121, R18 ;  /* 0x0000001279037220 */ /* 0x020fe20000410000 */
[--C-:B------:R-:W-:Y:S02]  /*0730*/  HADD2.F32 R144, -RZ, R15.reuse.H0_H0 ;  /* 0x2000000fff907230 */ /* 0x100fe40000004100 */
[C---:B------:R-:W-:Y:S01]  /*0740*/  FADD.FTZ R116, -R137.reuse, R116 ;  /* 0x0000007489747221 */ /* 0x040fe20000010100 */
[----:B------:R-:W-:Y:S02]  /*0750*/  HADD2.F32 R112, -RZ, R15.H1_H1 ;  /* 0x3000000fff707230 */ /* 0x000fe40000004100 */
[C---:B------:R-:W-:Y:S01]  /*0760*/  FADD.FTZ R120, -R137.reuse, R120 ;  /* 0x0000007889787221 */ /* 0x040fe20000010100 */
[----:B------:R-:W-:Y:S02]  /*0770*/  HADD2.F32 R122, -RZ, R14.H1_H1 ;  /* 0x3000000eff7a7230 */ /* 0x000fe40000004100 */
[----:B------:R-:W-:Y:S01]  /*0780*/  FADD.FTZ R144, -R137, R144 ;  /* 0x0000009089907221 */ /* 0x000fe20000010100 */
[----:B---3--:R-:W-:-:S02]  /*0790*/  HADD2.F32 R7, -RZ, R8.H0_H0 ;  /* 0x20000008ff077230 */ /* 0x008fc40000004100 */
[C---:B------:R-:W-:Y:S01]  /*07a0*/  FADD.FTZ R18, -R137.reuse, R122 ;  /* 0x0000007a89127221 */ /* 0x040fe20000010100 */
[----:B------:R-:W-:Y:S02]  /*07b0*/  HADD2.F32 R12, -RZ, R8.H1_H1 ;  /* 0x30000008ff0c7230 */ /* 0x000fe40000004100 */
[----:B------:R-:W-:Y:S01]  /*07c0*/  FADD.FTZ R8, -R137, R114 ;  /* 0x0000007289087221 */ /* 0x000fe20000010100 */
[--C-:B------:R-:W-:Y:S02]  /*07d0*/  HADD2.F32 R15, -RZ, R10.reuse.H0_H0 ;  /* 0x2000000aff0f7230 */ /* 0x100fe40000004100 */
[----:B------:R-:W-:Y:S01]  /*07e0*/  FADD.FTZ R68, R68, R7 ;  /* 0x0000000744447221 */ /* 0x000fe20000010000 */
[----:B------:R-:W-:Y:S02]  /*07f0*/  HADD2.F32 R142, -RZ, R10.H1_H1 ;  /* 0x3000000aff8e7230 */ /* 0x000fe40000004100 */
[----:B------:R-:W-:Y:S01]  /*0800*/  FMUL.FTZ R8, R121, R8 ;  /* 0x0000000879087220 */ /* 0x000fe20000410000 */
[-C--:B------:R-:W-:Y:S01]  /*0810*/  FFMA.FTZ R52, R3, R7.reuse, R52 ;  /* 0x0000000703347223 */ /* 0x080fe20000010034 */
[----:B------:R-:W-:Y:S01]  /*0820*/  FMUL.FTZ R10, R20, R7 ;  /* 0x00000007140a7220 */ /* 0x000fe20000410000 */
[----:B------:R-:W-:Y:S01]  /*0830*/  FADD.FTZ R69, R69, R12 ;  /* 0x0000000c45457221 */ /* 0x000fe20000010000 */
[-C--:B------:R-:W-:Y:S01]  /*0840*/  FFMA.FTZ R53, R8, R12.reuse, R53 ;  /* 0x0000000c08357223 */ /* 0x080fe20000010035 */
[----:B------:R-:W-:Y:S01]  /*0850*/  FMUL.FTZ R7, R21, R12 ;  /* 0x0000000c15077220 */ /* 0x000fe20000410000 */
[----:B------:R-:W-:Y:S01]  /*0860*/  FADD.FTZ R12, -R137, R118 ;  /* 0x00000076890c7221 */ /* 0x000fe20000010100 */
[----:B------:R-:W-:-:S02]  /*0870*/  HADD2.F32 R13, -RZ, R9.H0_H0 ;  /* 0x20000009ff0d7230 */ /* 0x000fc40000004100 */
[----:B------:R-:W-:Y:S01]  /*0880*/  FADD.FTZ R72, R72, R15 ;  /* 0x0000000f48487221 */ /* 0x000fe20000010000 */
[----:B0-----:R-:W-:Y:S02]  /*0890*/  HADD2.F32 R16, -RZ, R9.H1_H1 ;  /* 0x30000009ff107230 */ /* 0x001fe40000004100 */
[C---:B------:R-:W-:Y:S01]  /*08a0*/  FMUL.FTZ R9, R121.reuse, R116 ;  /* 0x0000007479097220 */ /* 0x040fe20000410000 */
[--C-:B------:R-:W-:Y:S02]  /*08b0*/  HADD2.F32 R115, -RZ, R11.reuse.H0_H0 ;  /* 0x2000000bff737230 */ /* 0x100fe40000004100 */
[C---:B------:R-:W-:Y:S01]  /*08c0*/  FMUL.FTZ R12, R121.reuse, R12 ;  /* 0x0000000c790c7220 */ /* 0x040fe20000410000 */
[----:B------:R-:W-:Y:S02]  /*08d0*/  HADD2.F32 R114, -RZ, R11.H1_H1 ;  /* 0x3000000bff727230 */ /* 0x000fe40000004100 */
[----:B------:R-:W-:Y:S01]  /*08e0*/  FMUL.FTZ R11, R121, R120 ;  /* 0x00000078790b7220 */ /* 0x000fe20000410000 */
[----:B------:R-:W-:Y:S01]  /*08f0*/  FADD.FTZ R70, R70, R13 ;  /* 0x0000000d46467221 */ /* 0x000fe20000010000 */
[-C--:B------:R-:W-:Y:S01]  /*0900*/  FFMA.FTZ R54, R9, R13.reuse, R54 ;  /* 0x0000000d09367223 */ /* 0x080fe20000010036 */
[----:B------:R-:W-:Y:S01]  /*0910*/  FMUL.FTZ R14, R22, R13 ;  /* 0x0000000d160e7220 */ /* 0x000fe20000410000 */
[----:B------:R-:W-:Y:S01]  /*0920*/  FADD.FTZ R71, R71, R16 ;  /* 0x0000001047477221 */ /* 0x000fe20000010000 */
[-C--:B------:R-:W-:Y:S01]  /*0930*/  FFMA.FTZ R55, R12, R16.reuse, R55 ;  /* 0x000000100c377223 */ /* 0x080fe20000010037 */
[----:B------:R-:W-:Y:S01]  /*0940*/  FMUL.FTZ R13, R23, R16 ;  /* 0x00000010170d7220 */ /* 0x000fe20000410000 */
[-C--:B------:R-:W-:Y:S01]  /*0950*/  FFMA.FTZ R56, R11, R15.reuse, R56 ;  /* 0x0000000f0b387223 */ /* 0x080fe20000010038 */
[----:B------:R-:W-:Y:S01]  /*0960*/  FMUL.FTZ R16, R24, R15 ;  /* 0x0000000f18107220 */ /* 0x000fe20000410000 */
[----:B------:R-:W-:Y:S01]  /*0970*/  FADD.FTZ R116, RZ, R10 ;  /* 0x0000000aff747221 */ /* 0x000fe20000010000 */
[----:B------:R-:W-:Y:S01]  /*0980*/  FFMA.FTZ R15, R3, R10, RZ ;  /* 0x0000000a030f7223 */ /* 0x000fe200000100ff */
[----:B------:R-:W-:Y:S01]  /*0990*/  FMUL.FTZ R18, R121, R18 ;  /* 0x0000001279127220 */ /* 0x000fe20000410000 */
[----:B------:R-:W-:Y:S01]  /*09a0*/  FADD.FTZ R74, R74, R115 ;  /* 0x000000734a4a7221 */ /* 0x000fe20000010000 */
[----:B------:R-:W-:Y:S01]  /*09b0*/  FADD.FTZ R17, R116, R7 ;  /* 0x0000000774117221 */ /* 0x000fe20000010000 */
[----:B------:R-:W-:Y:S01]  /*09c0*/  FFMA.FTZ R116, R8, R7, R15 ;  /* 0x0000000708747223 */ /* 0x000fe2000001000f */
[----:B------:R-:W-:Y:S01]  /*09d0*/  FMUL.FTZ R15, R25, R142 ;  /* 0x0000008e190f7220 */ /* 0x000fe20000410000 */
[----:B------:R-:W-:Y:S01]  /*09e0*/  FMUL.FTZ R120, R26, R115 ;  /* 0x000000731a787220 */ /* 0x000fe20000410000 */
[----:B------:R-:W-:Y:S01]  /*09f0*/  FADD.FTZ R118, R17, R14 ;  /* 0x0000000e11767221 */ /* 0x000fe20000010000 */
[----:B------:R-:W-:Y:S01]  /*0a00*/  FFMA.FTZ R19, R9, R14, R116 ;  /* 0x0000000e09137223 */ /* 0x000fe20000010074 */
[----:B------:R-:W-:Y:S01]  /*0a10*/  FMUL.FTZ R17, R121, R144 ;  /* 0x0000009079117220 */ /* 0x000fe20000410000 */
[----:B------:R-:W-:Y:S01]  /*0a20*/  FADD.FTZ R122, -R137, R112 ;  /* 0x00000070897a7221 */ /* 0x000fe20000010100 */
        /* <DEDUP_REMOVED lines=8> */
[----:B------:R-:W-:Y:S01]  /*0ab0*/  FADD.FTZ R115, R118, R15 ;  /* 0x0000000f76737221 */ /* 0x000fe20000010000 */
[C---:B------:R-:W-:Y:S01]  /*0ac0*/  FFMA.FTZ R112, R18.reuse, R15, R113 ;  /* 0x0000000f12707223 */ /* 0x040fe20000010071 */
[----:B------:R-:W-:Y:S01]  /*0ad0*/  FFMA.FTZ R57, R18, R142, R57 ;  /* 0x0000008e12397223 */ /* 0x000fe20000010039 */
[----:B------:R-:W-:Y:S01]  /*0ae0*/  FADD.FTZ R75, R75, R114 ;  /* 0x000000724b4b7221 */ /* 0x000fe20000010000 */
[----:B------:R-:W-:Y:S01]  /*0af0*/  FADD.FTZ R116, R115, R120 ;  /* 0x0000007873747221 */ /* 0x000fe20000010000 */
[----:B------:R-:W-:Y:S01]  /*0b00*/  FFMA.FTZ R112, R17, R120, R112 ;  /* 0x0000007811707223 */ /* 0x000fe20000010070 */
[----:B------:R-:W-:-:S02]  /*0b10*/  FFMA.FTZ R59, R122, R114, R59 ;  /* 0x000000727a3b7223 */ /* 0x000fc4000001003b */
[----:B------:R-:W-:Y:S01]  /*0b20*/  FADD.FTZ R143, R116, R19 ;  /* 0x00000013748f7221 */ /* 0x000fe20000010000 */
[----:B------:R-:W-:-:S07]  /*0b30*/  FFMA.FTZ R142, R122, R19, R112 ;  /* 0x000000137a8e7223 */ /* 0x000fce0000010070 */
.L_x_4548:
[----:B------:R-:W-:Y:S05]  /*0b40*/  BSYNC B0 ;  /* 0x0000000000007941 */ /* 0x000fea0003800000 */
.L_x_4547:
        /* <DEDUP_REMOVED lines=23> */
[----:B------:R-:W-:Y:S02]  /*0cc0*/  HADD2.F32 R114, -RZ, R114.H1_H1 ;  /* 0x30000072ff727230 */ /* 0x000fe40000004100 */
[C---:B0-----:R-:W-:Y:S01]  /*0cd0*/  FMUL.FTZ R124, R121.reuse, R128 ;  /* 0x00000080797c7220 */ /* 0x041fe20000410000 */
[--C-:B------:R-:W-:Y:S02]  /*0ce0*/  HADD2.F32 R138, -RZ, R115.reuse.H0_H0 ;  /* 0x20000073ff8a7230 */ /* 0x100fe40000004100 */
[C---:B------:R-:W-:Y:S01]  /*0cf0*/  FMUL.FTZ R125, R121.reuse, R130 ;  /* 0x00000082797d7220 */ /* 0x040fe20000410000 */
[----:B------:R-:W-:Y:S02]  /*0d00*/  HADD2.F32 R140, -RZ, R115.H1_H1 ;  /* 0x30000073ff8c7230 */ /* 0x000fe40000004100 */
[----:B------:R-:W-:Y:S01]  /*0d10*/  FMUL.FTZ R128, R121, R112 ;  /* 0x0000007079807220 */ /* 0x000fe20000410000 */
[----:B------:R-:W-:Y:S01]  /*0d20*/  FADD.FTZ R134, -R137, R114 ;  /* 0x0000007289867221 */ /* 0x000fe20000010100 */
[----:B---3--:R-:W-:-:S02]  /*0d30*/  HADD2.F32 R113, -RZ, R116.H0_H0 ;  /* 0x20000074ff717230 */ /* 0x008fc40000004100 */
        /* <DEDUP_REMOVED lines=23> */
[----:B------:R-:W-:Y:S01]  /*0eb0*/  FMUL.FTZ R131, R121, R132 ;  /* 0x0000008479837220 */ /* 0x000fe20000410000 */
[----:B------:R-:W-:Y:S01]  /*0ec0*/  FMUL.FTZ R132, R40, R117 ;  /* 0x0000007528847220 */ /* 0x000fe20000410000 */
[----:B------:R-:W-:Y:S01]  /*0ed0*/  FADD.FTZ R115, R114, R129 ;  /* 0x0000008172737221 */ /* 0x000fe20000010000 */
[----:B------:R-:W-:Y:S01]  /*0ee0*/  FFMA.FTZ R112, R128, R129, R113 ;  /* 0x0000008180707223 */ /* 0x000fe20000010071 */
[----:B------:R-:W-:Y:S01]  /*0ef0*/  FADD.FTZ R140, -R137, R140 ;  /* 0x0000008c898c7221 */ /* 0x000fe20000010100 */
[--C-:B------:R-:W-:Y:S02]  /*0f00*/  HADD2.F32 R137, -RZ, R119.reuse.H0_H0 ;  /* 0x20000077ff897230 */ /* 0x100fe40000004100 */
[----:B------:R-:W-:Y:S01]  /*0f10*/  FMUL.FTZ R134, R121, R134 ;  /* 0x0000008679867220 */ /* 0x000fe20000410000 */
        /* <DEDUP_REMOVED lines=24> */
.L_x_4550:
[----:B------:R-:W-:Y:S05]  /*10a0*/  BSYNC B0 ;  /* 0x0000000000007941 */ /* 0x000fea0003800000 */
.L_x_4549:
        /* <DEDUP_REMOVED lines=26> */
.L_x_4569:
        /* <DEDUP_REMOVED lines=43> */
[-CC-:B------:R-:W-:Y:S01]  /*1500*/  FFMA.FTZ R117, R3, R144.reuse, R145.reuse ;  /* 0x0000009003757223 */ /* 0x180fe20000010091 */
[-CC-:B------:R-:W-:Y:S01]  /*1510*/  FFMA.FTZ R136, R12, R144.reuse, R145.reuse ;  /* 0x000000900c887223 */ /* 0x180fe20000010091 */
[----:B------:R-:W-:-:S02]  /*1520*/  FFMA.FTZ R142, R122, R144, R145 ;  /* 0x000000907a8e7223 */ /* 0x000fc40000010091 */
        /* <DEDUP_REMOVED lines=8> */
[----:B------:R-:W-:Y:S01]  /*15b0*/  FFMA.FTZ R137, R9, R144, R145 ;  /* 0x0000009009897223 */ /* 0x000fe20000010091 */
[----:B------:R-:W-:Y:S01]  /*15c0*/  FADD.FTZ R150, R19, -R142 ;  /* 0x8000008e13967221 */ /* 0x000fe20000010000 */
[----:B------:R-:W-:Y:S01]  /*15d0*/  FMUL.FTZ R116, R121, R116 ;  /* 0x0000007479747220 */ /* 0x000fe20000410000 */
[----:B------:R-:W-:Y:S01]  /*15e0*/  @P5 FADD.FTZ R146, R146, R119 ;  /* 0x0000007792925221 */ /* 0x000fe20000010000 */
[----:B------:R-:W-:Y:S01]  /*15f0*/  FFMA.FTZ R119, R17, R144, R145 ;  /* 0x0000009011777223 */ /* 0x000fe20000010091 */
[----:B------:R-:W-:Y:S01]  /*1600*/  FADD.FTZ R154, R14, -R137 ;  /* 0x800000890e9a7221 */ /* 0x000fe20000010000 */
[----:B------:R-:W-:Y:S01]  /*1610*/  FMUL.FTZ R156, R121, R136 ;  /* 0x00000088799c7220 */ /* 0x000fe20000410000 */
[----:B------:R-:W0:Y:S01]  /*1620*/  @P1 LDC.64 R142, c[0x0][0x308] ;  /* 0x0000c200ff8e1b82 */ /* 0x000e220000000a00 */
[----:B------:R-:W-:Y:S01]  /*1630*/  FADD.FTZ R152, R120, -R119 ;  /* 0x8000007778987221 */ /* 0x000fe20000010000 */
[--C-:B------:R-:W-:Y:S01]  /*1640*/  @P5 HADD2.F32 R119, -RZ, R103.reuse.H0_H0 ;  /* 0x20000067ff775230 */ /* 0x100fe20000004100 */
[----:B------:R-:W-:Y:S01]  /*1650*/  @P1 F2FP.F16.F32.PACK_AB R136, RZ, R148 ;  /* 0x00000094ff88123e */ /* 0x000fe200000000ff */
[----:B------:R-:W-:-:S02]  /*1660*/  @P5 HADD2.F32 R137, -RZ, R103.H1_H1 ;  /* 0x30000067ff895230 */ /* 0x000fc40000004100 */
[C---:B------:R-:W-:Y:S01]  /*1670*/  FMUL.FTZ R152, R121.reuse, R152 ;  /* 0x0000009879987220 */ /* 0x040fe20000410000 */
[C---:B------:R-:W-:Y:S01]  /*1680*/  FMUL.FTZ R150, R121.reuse, R150 ;  /* 0x0000009679967220 */ /* 0x040fe20000410000 */
[----:B------:R-:W-:Y:S01]  /*1690*/  @P5 FADD.FTZ R116, R116, R117 ;  /* 0x0000007574745221 */ /* 0x000fe20000010000 */
[--C-:B------:R-:W-:Y:S02]  /*16a0*/  @P5 HADD2.F32 R117, -RZ, R101.reuse.H0_H0 ;  /* 0x20000065ff755230 */ /* 0x100fe40000004100 */
[----:B------:R-:W-:Y:S01]  /*16b0*/  @P5 FADD.FTZ R152, R152, R119 ;  /* 0x0000007798985221 */ /* 0x000fe20000010000 */
[----:B------:R-:W-:Y:S01]  /*16c0*/  FMUL.FTZ R154, R121, R154 ;  /* 0x0000009a799a7220 */ /* 0x000fe20000410000 */
[----:B------:R-:W-:Y:S01]  /*16d0*/  @P1 PRMT R110, R136, 0x7610, R110 ;  /* 0x00007610886e1816 */ /* 0x000fe2000000006e */
[----:B------:R-:W-:Y:S01]  /*16e0*/  @P5 FADD.FTZ R150, R150, R137 ;  /* 0x0000008996965221 */ /* 0x000fe20000010000 */
[----:B------:R-:W-:Y:S01]  /*16f0*/  @P1 F2FP.F16.F32.PACK_AB R137, RZ, R118 ;  /* 0x00000076ff89123e */ /* 0x000fe200000000ff */
[----:B------:R-:W-:Y:S01]  /*1700*/  @P5 FADD.FTZ R154, R154, R117 ;  /* 0x000000759a9a5221 */ /* 0x000fe20000010000 */
[----:B------:R-:W-:Y:S01]  /*1710*/  @P1 F2FP.F16.F32.PACK_AB R136, RZ, R152 ;  /* 0x00000098ff88123e */ /* 0x000fe200000000ff */
[----:B------:R-:W-:Y:S01]  /*1720*/  @P5 HADD2.F32 R117, -RZ, R101.H1_H1 ;  /* 0x30000065ff755230 */ /* 0x000fe20000004100 */
[----:B------:R-:W-:Y:S01]  /*1730*/  @P1 PRMT R110, R110, 0x5410, R137 ;  /* 0x000054106e6e1816 */ /* 0x000fe20000000089 */
[-C--:B------:R-:W-:Y:S01]  /*1740*/  FMUL.FTZ R147, R148, R141.reuse ;  /* 0x0000008d94937220 */ /* 0x080fe20000410000 */
[----:B------:R-:W-:Y:S01]  /*1750*/  @P1 PRMT R111, R136, 0x7610, R111 ;  /* 0x00007610886f1816 */ /* 0x000fe2000000006f */
[----:B------:R-:W-:Y:S01]  /*1760*/  FMUL.FTZ R148, R118, R141 ;  /* 0x0000008d76947220 */ /* 0x000fe20000410000 */
[----:B------:R-:W-:Y:S01]  /*1770*/  @P1 F2FP.F16.F32.PACK_AB R136, RZ, R150 ;  /* 0x00000096ff88123e */ /* 0x000fe200000000ff */
[----:B------:R-:W-:Y:S01]  /*1780*/  @P5 FADD.FTZ R156, R156, R117 ;  /* 0x000000759c9c5221 */ /* 0x000fe20000010000 */
[----:B------:R-:W-:Y:S01]  /*1790*/  @P1 F2FP.F16.F32.PACK_AB R117, RZ, R116 ;  /* 0x00000074ff75123e */ /* 0x000fe200000000ff */
[----:B0-----:R-:W-:Y:S01]  /*17a0*/  @P1 IMAD.WIDE.U32 R142, R0, 0x10, R142 ;  /* 0x00000010008e1825 */ /* 0x001fe200078e008e */
[----:B------:R-:W-:-:S03]  /*17b0*/  @P1 F2FP.F16.F32.PACK_AB R119, RZ, R154 ;  /* 0x0000009aff77123e */ /* 0x000fc600000000ff */
[----:B------:R-:W-:Y:S01]  /*17c0*/  FMUL.FTZ R118, R32, R147 ;  /* 0x0000009320767220 */ /* 0x000fe20000410000 */
[----:B------:R-:W-:Y:S01]  /*17d0*/  @P1 PRMT R111, R111, 0x5410, R136 ;  /* 0x000054106f6f1816 */ /* 0x000fe20000000088 */
[-C--:B------:R-:W-:Y:S01]  /*17e0*/  FMUL.FTZ R151, R116, R141.reuse ;  /* 0x0000008d74977220 */ /* 0x080fe20000410000 */
[----:B------:R-:W0:Y:S01]  /*17f0*/  LDC.64 R136, c[0x0][0x2f8] ;  /* 0x0000be00ff887b82 */ /* 0x000e220000000a00 */
[----:B------:R-:W-:Y:S01]  /*1800*/  @P1 PRMT R108, R117, 0x7610, R108 ;  /* 0x00007610756c1816 */ /* 0x000fe2000000006c */
        /* <DEDUP_REMOVED lines=11> */
[----:B------:R-:W-:-:S03]  /*18c0*/  FMUL.FTZ R154, R31, R156 ;  /* 0x0000009c1f9a7220 */ /* 0x000fc60000410000 */
[----:B------:R1:W-:Y:S01]  /*18d0*/  @P1 STG.E.128 desc[UR4][R142.64], R108 ;  /* 0x0000006c8e001986 */ /* 0x0003e2000c101d04 */
[----:B------:R-:W-:Y:S01]  /*18e0*/  F2FP.F16.F32.PACK_AB R118, R119, R118 ;  /* 0x000000767776723e */ /* 0x000fe200000000ff */
[----:B------:R-:W-:Y:S01]  /*18f0*/  FMUL.FTZ R119, R29, R146 ;  /* 0x000000921d777220 */ /* 0x000fe20000410000 */
[----:B------:R-:W-:-:S04]  /*1900*/  F2FP.F16.F32.PACK_AB R117, R154, R117 ;  /* 0x000000759a75723e */ /* 0x000fc800000000ff */
[----:B------:R-:W-:Y:S01]  /*1910*/  F2FP.F16.F32.PACK_AB R116, R119, R116 ;  /* 0x000000747774723e */ /* 0x000fe200000000ff */
[C---:B0-----:R-:W-:Y:S01]  /*1920*/  IMAD.WIDE.U32 R136, R0.reuse, 0x10, R136 ;  /* 0x0000001000887825 */ /* 0x041fe200078e0088 */
[----:B------:R-:W-:-:S03]  /*1930*/  IADD3 R0, R0, 0x80, RZ ;  /* 0x0000008000007810 */ /* 0x000fc60007ffe0ff */
[-C--:B-1----:R-:W-:Y:S01]  /*1940*/  FMUL.FTZ R143, R152, R141.reuse ;  /* 0x0000008d988f7220 */ /* 0x082fe20000410000 */
[----:B------:R-:W-:-:S03]  /*1950*/  FMUL.FTZ R152, R150, R141 ;  /* 0x0000008d96987220 */ /* 0x000fc60000410000 */
[----:B------:R-:W-:Y:S01]  /*1960*/  FMUL.FTZ R142, R34, R143 ;  /* 0x0000008f228e7220 */ /* 0x000fe20000410000 */
        /* <DEDUP_REMOVED lines=19> */
.L_x_4553:
[----:B------:R-:W-:Y:S05]  /*1aa0*/  BSYNC B0 ;  /* 0x0000000000007941 */ /* 0x000fea0003800000 */
.L_x_4552:
        /* <DEDUP_REMOVED lines=22> */
[--C-:B------:R-:W-:Y:S01]  /*1c10*/  @P5 HADD2.F32 R117, -RZ, R104.reuse.H0_H0 ;  /* 0x20000068ff755230 */ /* 0x100fe20000004100 */
[----:B------:R-:W-:Y:S01]  /*1c20*/  ISETP.NE.AND.EX P1, PT, RZ, UR15, PT, P6 ;  /* 0x0000000fff007c0c */ /* 0x000fe2000bf25360 */
[----:B------:R-:W-:-:S02]  /*1c30*/  @P5 HADD2.F32 R119, -RZ, R104.H1_H1 ;  /* 0x30000068ff775230 */ /* 0x000fc40000004100 */
[C---:B------:R-:W-:Y:S01]  /*1c40*/  FMUL.FTZ R136, R121.reuse, R116 ;  /* 0x0000007479887220 */ /* 0x040fe20000410000 */
[C---:B------:R-:W-:Y:S01]  /*1c50*/  FMUL.FTZ R144, R121.reuse, R118 ;  /* 0x0000007679907220 */ /* 0x040fe20000410000 */
[----:B------:R-:W-:Y:S02]  /*1c60*/  @P5 HADD2.F32 R137, -RZ, R106.H0_H0 ;  /* 0x2000006aff895230 */ /* 0x000fe40000004100 */
[----:B------:R-:W-:Y:S01]  /*1c70*/  FMUL.FTZ R148, R121, R148 ;  /* 0x0000009479947220 */ /* 0x000fe20000410000 */
[----:B------:R-:W-:Y:S01]  /*1c80*/  FADD.FTZ R150, R133, -R150 ;  /* 0x8000009685967221 */ /* 0x000fe20000010000 */
[----:B------:R-:W-:Y:S01]  /*1c90*/  FADD.FTZ R152, R138, -R143 ;  /* 0x8000008f8a987221 */ /* 0x000fe20000010000 */
[----:B------:R-:W-:Y:S01]  /*1ca0*/  @P5 FADD.FTZ R136, R136, R117 ;  /* 0x0000007588885221 */ /* 0x000fe20000010000 */
[----:B------:R-:W-:Y:S01]  /*1cb0*/  @P5 FADD.FTZ R144, R144, R119 ;  /* 0x0000007790905221 */ /* 0x000fe20000010000 */
[--C-:B------:R-:W-:Y:S02]  /*1cc0*/  @P5 HADD2.F32 R117, -RZ, R105.reuse.H0_H0 ;  /* 0x20000069ff755230 */ /* 0x100fe40000004100 */
[----:B------:R-:W-:Y:S01]  /*1cd0*/  FMUL.FTZ R118, R121, R142 ;  /* 0x0000008e79767220 */ /* 0x000fe20000410000 */
[----:B------:R-:W-:-:S02]  /*1ce0*/  @P5 HADD2.F32 R119, -RZ, R105.H1_H1 ;  /* 0x30000069ff775230 */ /* 0x000fc40000004100 */
[C---:B------:R-:W-:Y:S01]  /*1cf0*/  FMUL.FTZ R116, R121.reuse, R146 ;  /* 0x0000009279747220 */ /* 0x040fe20000410000 */
[----:B------:R-:W-:Y:S01]  /*1d00*/  @P5 FADD.FTZ R148, R148, R137 ;  /* 0x0000008994945221 */ /* 0x000fe20000010000 */
[C---:B------:R-:W-:Y:S01]  /*1d10*/  FMUL.FTZ R146, R121.reuse, R150 ;  /* 0x0000009679927220 */ /* 0x040fe20000410000 */
[C---:B------:R-:W-:Y:S01]  /*1d20*/  FMUL.FTZ R152, R121.reuse, R152 ;  /* 0x0000009879987220 */ /* 0x040fe20000410000 */
[----:B------:R-:W-:Y:S01]  /*1d30*/  FMUL.FTZ R154, R121, R154 ;  /* 0x0000009a799a7220 */ /* 0x000fe20000410000 */
[--C-:B------:R-:W-:Y:S02]  /*1d40*/  @P5 HADD2.F32 R137, -RZ, R107.reuse.H0_H0 ;  /* 0x2000006bff895230 */ /* 0x100fe40000004100 */
[----:B------:R-:W-:Y:S01]  /*1d50*/  @P5 FADD.FTZ R118, R118, R117 ;  /* 0x0000007576765221 */ /* 0x000fe20000010000 */
[----:B------:R-:W-:Y:S02]  /*1d60*/  @P5 HADD2.F32 R121, -RZ, R106.H1_H1 ;  /* 0x3000006aff795230 */ /* 0x000fe40000004100 */
[----:B------:R-:W-:Y:S01]  /*1d70*/  @P5 FADD.FTZ R116, R116, R119 ;  /* 0x0000007774745221 */ /* 0x000fe20000010000 */
[----:B------:R-:W-:-:S02]  /*1d80*/  @P5 HADD2.F32 R143, -RZ, R107.H1_H1 ;  /* 0x3000006bff8f5230 */ /* 0x000fc40000004100 */
[----:B------:R-:W-:Y:S01]  /*1d90*/  @P5 FADD.FTZ R152, R152, R137 ;  /* 0x0000008998985221 */ /* 0x000fe20000010000 */
[----:B------:R-:W-:Y:S01]  /*1da0*/  @P1 F2FP.F16.F32.PACK_AB R117, RZ, R136 ;  /* 0x00000088ff75123e */ /* 0x000fe200000000ff */
[----:B------:R-:W-:Y:S01]  /*1db0*/  @P5 FADD.FTZ R146, R146, R121 ;  /* 0x0000007992925221 */ /* 0x000fe20000010000 */
[----:B------:R-:W-:Y:S01]  /*1dc0*/  @P1 F2FP.F16.F32.PACK_AB R142, RZ, R148 ;  /* 0x00000094ff8e123e */ /* 0x000fe200000000ff */
[-C--:B------:R-:W-:Y:S01]  /*1dd0*/  FMUL.FTZ R145, R148, R141.reuse ;  /* 0x0000008d94917220 */ /* 0x080fe20000410000 */
[----:B------:R-:W-:Y:S01]  /*1de0*/  @P5 FADD.FTZ R154, R154, R143 ;  /* 0x0000008f9a9a5221 */ /* 0x000fe20000010000 */
[-C--:B------:R-:W-:Y:S01]  /*1df0*/  FMUL.FTZ R147, R118, R141.reuse ;  /* 0x0000008d76937220 */ /* 0x080fe20000410000 */
        /* <DEDUP_REMOVED lines=8> */
[----:B------:R-:W-:Y:S01]  /*1e80*/  FMUL.FTZ R152, R154, R141 ;  /* 0x0000008d9a987220 */ /* 0x000fe20000410000 */
[----:B------:R-:W-:Y:S01]  /*1e90*/  @P1 F2FP.F16.F32.PACK_AB R143, RZ, R146 ;  /* 0x00000092ff8f123e */ /* 0x000fe200000000ff */
[----:B------:R-:W-:Y:S01]  /*1ea0*/  FMUL.FTZ R117, R46, R147 ;  /* 0x000000932e757220 */ /* 0x000fe20000410000 */
[----:B------:R-:W-:Y:S01]  /*1eb0*/  FMUL.FTZ R136, R47, R148 ;  /* 0x000000942f887220 */ /* 0x000fe20000410000 */
[----:B------:R-:W-:Y:S01]  /*1ec0*/  FMUL.FTZ R146, R146, R141 ;  /* 0x0000008d92927220 */ /* 0x000fe20000410000 */
[----:B------:R-:W-:Y:S01]  /*1ed0*/  @P1 F2FP.F16.F32.PACK_AB R150, RZ, R116 ;  /* 0x00000074ff96123e */ /* 0x000fe200000000ff */
[----:B------:R-:W-:Y:S01]  /*1ee0*/  FMUL.FTZ R116, R44, R121 ;  /* 0x000000792c747220 */ /* 0x000fe20000410000 */
[----:B------:R-:W-:Y:S01]  /*1ef0*/  @P1 PRMT R108, R108, 0x5410, R119 ;  /* 0x000054106c6c1816 */ /* 0x000fe20000000077 */
        /* <DEDUP_REMOVED lines=9> */
[----:B------:R-:W-:Y:S02]  /*1f90*/  @P1 LEA R142, P5, R0, UR14, 0x4 ;  /* 0x0000000e008e1c11 */ /* 0x000fe4000f8a20ff */
[----:B------:R-:W-:Y:S02]  /*1fa0*/  F2FP.F16.F32.PACK_AB R117, R136, R117 ;  /* 0x000000758875723e */ /* 0x000fe400000000ff */
[----:B------:R-:W-:Y:S02]  /*1fb0*/  LEA R136, P6, R0, UR16, 0x4 ;  /* 0x0000001000887c11 */ /* 0x000fe4000f8c20ff */
[----:B------:R-:W-:Y:S02]  /*1fc0*/  @P1 PRMT R110, R110, 0x5410, R143 ;  /* 0x000054106e6e1816 */ /* 0x000fe4000000008f */
[----:B------:R-:W-:Y:S02]  /*1fd0*/  F2FP.F16.F32.PACK_AB R116, R119, R116 ;  /* 0x000000747774723e */ /* 0x000fe400000000ff */
[----:B------:R-:W-:-:S02]  /*1fe0*/  @P1 LEA.HI.X R143, R0, UR15, RZ, 0x4, P5 ;  /* 0x0000000f008f1c11 */ /* 0x000fc4000a8f24ff */
        /* <DEDUP_REMOVED lines=8> */
[----:B------:R-:W-:Y:S02]  /*2070*/  HADD2.F32 R153, -RZ, R114.H0_H0 ;  /* 0x20000072ff997230 */ /* 0x000fe40000004100 */
[--C-:B------:R-:W-:Y:S02]  /*2080*/  HADD2.F32 R151, -RZ, R113.reuse.H0_H0 ;  /* 0x20000071ff977230 */ /* 0x100fe40000004100 */
[----:B------:R-:W-:Y:S01]  /*2090*/  FFMA.FTZ R92, R141, R121, R92 ;  /* 0x000000798d5c7223 */ /* 0x000fe2000001005c */
[----:B------:R-:W-:Y:S02]  /*20a0*/  HADD2.F32 R0, -RZ, R113.H1_H1 ;  /* 0x30000071ff007230 */ /* 0x000fe40000004100 */
        /* <DEDUP_REMOVED lines=11> */
.L_x_4555:
[----:B------:R-:W-:Y:S05]  /*2160*/  BSYNC B0 ;  /* 0x0000000000007941 */ /* 0x000fea0003800000 */
.L_x_4554:
[----:B------:R-:W-:Y:S02]  /*2170*/  IADD3 R2, R2, UR18, RZ ;  /* 0x0000001202027c10 */ /* 0x000fe4000fffe0ff */
[----:B------:R-:W-:Y:S02]  /*2180*/  SEL R0, RZ, 0x1, P4 ;  /* 0x00000001ff007807 */ /* 0x000fe40002000000 */
[----:B------:R-:W-:-:S13]  /*2190*/  ISETP.GE.AND P1, PT, R2, UR19, PT ;  /* 0x0000001302007c0c */ /* 0x000fda000bf26270 */
[----:B------:R-:W-:Y:S05]  /*21a0*/  @!P1 BRA `(.L_x_4556) ;  /* 0xffffffe000b49947 */ /* 0x000fea000383ffff */
.L_x_4546:
        /* <DEDUP_REMOVED lines=19> */
.L_x_4558:
[----:B------:R-:W-:Y:S05]  /*22e0*/  BSYNC B0 ;  /* 0x0000000000007941 */ /* 0x000fea0003800000 */
.L_x_4557:
        /* <DEDUP_REMOVED lines=14> */
.L_x_4551:
[----:B------:R-:W-:Y:S02]  /*23d0*/  MOV R146, 0x10 ;  /* 0x0000001000927802 */ /* 0x000fe40000000f00 */
[----:B------:R-:W-:Y:S02]  /*23e0*/  MOV R147, 0x1f ;  /* 0x0000001f00937802 */ /* 0x000fe40000000f00 */
[----:B------:R-:W-:-:S07]  /*23f0*/  MOV R144, 0xffffffff ;  /* 0xffffffff00907802 */ /* 0x000fce0000000f00 */
[----:B------:R-:W-:Y:S05]  /*2400*/  WARPSYNC.COLLECTIVE R144, `(.L_x_4559) ;  /* 0x0000000090087348 */ /* 0x000fea0003c00000 */
[----:B------:R0:W1:Y:S02]  /*2410*/  SHFL.DOWN P6, R145, R143, R146, R147 ;  /* 0x080000928f917389 */ /* 0x00006400000c0093 */
[----:B01----:R-:W-:Y:S01]  /*2420*/  ENDCOLLECTIVE ;  /* 0x000000000000791b */ /* 0x003fe20003800000 */
.L_x_4559:
[----:B------:R-:W-:-:S05]  /*2430*/  MOV R114, R145 ;  /* 0x0000009100727202 */ /* 0x000fca0000000f00 */
[----:B------:R-:W-:Y:S01]  /*2440*/  FADD.FTZ R114, R114, R143 ;  /* 0x0000008f72727221 */ /* 0x000fe20000010000 */
[----:B------:R-:W-:-:S07]  /*2450*/  MOV R143, R142 ;  /* 0x0000008e008f7202 */ /* 0x000fce0000000f00 */
[----:B------:R-:W-:Y:S05]  /*2460*/  WARPSYNC.COLLECTIVE R144, `(.L_x_4560) ;  /* 0x0000000090087348 */ /* 0x000fea0003c00000 */
[----:B------:R0:W1:Y:S02]  /*2470*/  SHFL.DOWN P6, R145, R143, R146, R147 ;  /* 0x080000928f917389 */ /* 0x00006400000c0093 */
[----:B01----:R-:W-:Y:S01]  /*2480*/  ENDCOLLECTIVE ;  /* 0x000000000000791b */ /* 0x003fe20003800000 */
.L_x_4560:
[----:B------:R-:W-:Y:S02]  /*2490*/  MOV R143, R114 ;  /* 0x00000072008f7202 */ /* 0x000fe40000000f00 */
[----:B------:R-:W-:Y:S02]  /*24a0*/  MOV R146, 0x8 ;  /* 0x0000000800927802 */ /* 0x000fe40000000f00 */
[----:B------:R-:W-:-:S07]  /*24b0*/  MOV R115, R145 ;  /* 0x0000009100737202 */ /* 0x000fce0000000f00 */
[----:B------:R-:W-:Y:S05]  /*24c0*/  WARPSYNC.COLLECTIVE R144, `(.L_x_4561) ;  /* 0x0000000090087348 */ /* 0x000fea0003c00000 */
[----:B------:R0:W1:Y:S02]  /*24d0*/  SHFL.DOWN P6, R145, R143, R146, R147 ;  /* 0x080000928f917389 */ /* 0x00006400000c0093 */
[----:B01----:R-:W-:Y:S01]  /*24e0*/  ENDCOLLECTIVE ;  /* 0x000000000000791b */ /* 0x003fe20003800000 */
.L_x_4561:
[----:B------:R-:W-:-:S05]  /*24f0*/  FADD.FTZ R115, R115, R142 ;  /* 0x0000008e73737221 */ /* 0x000fca0000010000 */
[----:B------:R-:W-:Y:S02]  /*2500*/  MOV R143, R115 ;  /* 0x00000073008f7202 */ /* 0x000fe40000000f00 */
[----:B------:R-:W-:-:S07]  /*2510*/  MOV R117, R145 ;  /* 0x0000009100757202 */ /* 0x000fce0000000f00 */
[----:B------:R-:W-:Y:S05]  /*2520*/  WARPSYNC.COLLECTIVE R144, `(.L_x_4562) ;  /* 0x0000000090087348 */ /* 0x000fea0003c00000 */
[----:B------:R0:W1:Y:S02]  /*2530*/  SHFL.DOWN P6, R145, R143, R146, R147 ;  /* 0x080000928f917389 */ /* 0x00006400000c0093 */
[----:B01----:R-:W-:Y:S01]  /*2540*/  ENDCOLLECTIVE ;  /* 0x000000000000791b */ /* 0x003fe20003800000 */
.L_x_4562:
[----:B------:R-:W-:-:S05]  /*2550*/  FADD.FTZ R117, R114, R117 ;  /* 0x0000007572757221 */ /* 0x000fca0000010000 */
[----:B------:R-:W-:Y:S02]  /*2560*/  MOV R143, R117 ;  /* 0x00000075008f7202 */ /* 0x000fe40000000f00 */
[----:B------:R-:W-:Y:S02]  /*2570*/  MOV R146, 0x4 ;  /* 0x0000000400927802 */ /* 0x000fe40000000f00 */
[----:B------:R-:W-:-:S07]  /*2580*/  MOV R116, R145 ;  /* 0x0000009100747202 */ /* 0x000fce0000000f00 */
[----:B------:R-:W-:Y:S05]  /*2590*/  WARPSYNC.COLLECTIVE R144, `(.L_x_4563) ;  /* 0x0000000090087348 */ /* 0x000fea0003c00000 */
[----:B------:R0:W1:Y:S02]  /*25a0*/  SHFL.DOWN P6, R145, R143, R146, R147 ;  /* 0x080000928f917389 */ /* 0x00006400000c0093 */
[----:B01----:R-:W-:Y:S01]  /*25b0*/  ENDCOLLECTIVE ;  /* 0x000000000000791b */ /* 0x003fe20003800000 */
.L_x_4563:
[----:B------:R-:W-:-:S05]  /*25c0*/  FADD.FTZ R116, R115, R116 ;  /* 0x0000007473747221 */ /* 0x000fca0000010000 */
[----:B------:R-:W-:Y:S02]  /*25d0*/  MOV R143, R116 ;  /* 0x00000074008f7202 */ /* 0x000fe40000000f00 */
[----:B------:R-:W-:-:S07]  /*25e0*/  MOV R118, R145 ;  /* 0x0000009100767202 */ /* 0x000fce0000000f00 */
[----:B------:R-:W-:Y:S05]  /*25f0*/  WARPSYNC.COLLECTIVE R144, `(.L_x_4564) ;  /* 0x0000000090087348 */ /* 0x000fea0003c00000 */
[----:B------:R0:W1:Y:S02]  /*2600*/  SHFL.DOWN P6, R145, R143, R146, R147 ;  /* 0x080000928f917389 */ /* 0x00006400000c0093 */
[----:B01----:R-:W-:Y:S01]  /*2610*/  ENDCOLLECTIVE ;  /* 0x000000000000791b */ /* 0x003fe20003800000 */
.L_x_4564:
[----:B------:R-:W-:-:S05]  /*2620*/  FADD.FTZ R118, R117, R118 ;  /* 0x0000007675767221 */ /* 0x000fca0000010000 */
[----:B------:R-:W-:Y:S02]  /*2630*/  MOV R143, R118 ;  /* 0x00000076008f7202 */ /* 0x000fe40000000f00 */
[----:B------:R-:W-:Y:S02]  /*2640*/  MOV R146, 0x2 ;  /* 0x0000000200927802 */ /* 0x000fe40000000f00 */
[----:B------:R-:W-:-:S07]  /*2650*/  MOV R119, R145 ;  /* 0x0000009100777202 */ /* 0x000fce0000000f00 */
[----:B------:R-:W-:Y:S05]  /*2660*/  WARPSYNC.COLLECTIVE R144, `(.L_x_4565) ;  /* 0x0000000090087348 */ /* 0x000fea0003c00000 */
[----:B------:R0:W1:Y:S02]  /*2670*/  SHFL.DOWN P6, R145, R143, R146, R147 ;  /* 0x080000928f917389 */ /* 0x00006400000c0093 */
[----:B01----:R-:W-:Y:S01]  /*2680*/  ENDCOLLECTIVE ;  /* 0x000000000000791b */ /* 0x003fe20003800000 */
.L_x_4565:
[----:B------:R-:W-:-:S05]  /*2690*/  FADD.FTZ R119, R116, R119 ;  /* 0x0000007774777221 */ /* 0x000fca0000010000 */
[----:B------:R-:W-:Y:S02]  /*26a0*/  MOV R143, R119 ;  /* 0x00000077008f7202 */ /* 0x000fe40000000f00 */
[----:B------:R-:W-:-:S07]  /*26b0*/  MOV R137, R145 ;  /* 0x0000009100897202 */ /* 0x000fce0000000f00 */
[----:B------:R-:W-:Y:S05]  /*26c0*/  WARPSYNC.COLLECTIVE R144, `(.L_x_4566) ;  /* 0x0000000090087348 */ /* 0x000fea0003c00000 */
[----:B------:R0:W1:Y:S02]  /*26d0*/  SHFL.DOWN P6, R145, R143, R146, R147 ;  /* 0x080000928f917389 */ /* 0x00006400000c0093 */
[----:B01----:R-:W-:Y:S01]  /*26e0*/  ENDCOLLECTIVE ;  /* 0x000000000000791b */ /* 0x003fe20003800000 */
.L_x_4566:
[----:B------:R-:W-:-:S05]  /*26f0*/  FADD.FTZ R137, R118, R137 ;  /* 0x0000008976897221 */ /* 0x000fca0000010000 */
[----:B------:R-:W-:Y:S02]  /*2700*/  MOV R143, R137 ;  /* 0x00000089008f7202 */ /* 0x000fe40000000f00 */
[----:B------:R-:W-:Y:S02]  /*2710*/  MOV R146, 0x1 ;  /* 0x0000000100927802 */ /* 0x000fe40000000f00 */
[----:B------:R-:W-:-:S07]  /*2720*/  MOV R136, R145 ;  /* 0x0000009100887202 */ /* 0x000fce0000000f00 */
[----:B------:R-:W-:Y:S05]  /*2730*/  WARPSYNC.COLLECTIVE R144, `(.L_x_4567) ;  /* 0x0000000090087348 */ /* 0x000fea0003c00000 */
[----:B------:R0:W1:Y:S02]  /*2740*/  SHFL.DOWN P6, R145, R143, R146, R147 ;  /* 0x080000928f917389 */ /* 0x00006400000c0093 */
[----:B01----:R-:W-:Y:S01]  /*2750*/  ENDCOLLECTIVE ;  /* 0x000000000000791b */ /* 0x003fe20003800000 */
.L_x_4567:
[----:B------:R-:W-:-:S05]  /*2760*/  FADD.FTZ R114, R119, R136 ;  /* 0x0000008877727221 */ /* 0x000fca0000010000 */
[----:B------:R-:W-:Y:S02]  /*2770*/  MOV R143, R114 ;  /* 0x00000072008f7202 */ /* 0x000fe40000000f00 */
[----:B------:R-:W-:-:S07]  /*2780*/  MOV R136, R145 ;  /* 0x0000009100887202 */ /* 0x000fce0000000f00 */
[----:B------:R-:W-:Y:S05]  /*2790*/  WARPSYNC.COLLECTIVE R144, `(.L_x_4568) ;  /* 0x0000000090087348 */ /* 0x000fea0003c00000 */
[----:B------:R0:W1:Y:S02]  /*27a0*/  SHFL.DOWN P6, R145, R143, R146, R147 ;  /* 0x080000928f917389 */ /* 0x00006400000c0093 */
[----:B01----:R-:W-:Y:S01]  /*27b0*/  ENDCOLLECTIVE ;  /* 0x000000000000791b */ /* 0x003fe20003800000 */
.L_x_4568:
[----:B------:R-:W-:Y:S01]  /*27c0*/  MOV R115, R145 ;  /* 0x0000009100737202 */ /* 0x000fe20000000f00 */
[----:B------:R-:W-:Y:S06]  /*27d0*/  BRA `(.L_x_4569) ;  /* 0xffffffe8009c7947 */ /* 0x000fec000383ffff */
.L_x_4570:
        /* <DEDUP_REMOVED lines=10> */
.L_x_8782:


//--------------------- .text._ZN10layer_norm13ln_bwd_kernelINS_13Kernel_traitsIf6__halfS2_S2_fjLj2048ELj1ELj1ELj4ELj16ENS_18Kernel_traits_baseILj2048EfS2_S2_S2_fjLj128EEEEELb0ELb1ELb0ELb1EEEvNS_9BwdParamsE --------------------------
	.section	.text._ZN10layer_norm13ln_bwd_kernelINS_13Kernel_traitsIf6__halfS2_S2_fjLj2048ELj1ELj1ELj4ELj16ENS_18Kernel_traits_baseILj2048EfS2_S2_S2_fjLj128EEEEELb0ELb1ELb0ELb1EEEvNS_9BwdParamsE,"ax",@progbits
	.align	128
        .global         _ZN10layer_norm13ln_bwd_kernelINS_13Kernel_traitsIf6__halfS2_S2_fjLj2048ELj1ELj1ELj4ELj16ENS_18Kernel_traits_baseILj2048EfS2_S2_S2_fjLj128EEEEELb0ELb1ELb0ELb1EEEvNS_9BwdParamsE
        .type           _ZN10layer_norm13ln_bwd_kernelINS_13Kernel_traitsIf6__halfS2_S2_fjLj2048ELj1ELj1ELj4ELj16ENS_18Kernel_traits_baseILj2048EfS2_S2_S2_fjLj128EEEEELb0ELb1ELb0ELb1EEEvNS_9BwdParamsE,@function
        .size           _ZN10layer_norm13ln_bwd_kernelINS_13Kernel_traitsIf6__halfS2_S2_fjLj2048ELj1ELj1ELj4ELj16ENS_18Kernel_traits_baseILj2048EfS2_S2_S2_fjLj128EEEEELb0ELb1ELb0ELb1EEEvNS_9BwdParamsE,(.L_x_8783 - _ZN10layer_norm13ln_bwd_kernelINS_13Kernel_traitsIf6__halfS2_S2_fjLj2048ELj1ELj1ELj4ELj16ENS_18Kernel_traits_baseILj2048EfS2_S2_S2_fjLj128EEEEELb0ELb1ELb0ELb1EEEvNS_9BwdParamsE)
        .other          _ZN10layer_norm13ln_bwd_kernelINS_13Kernel_traitsIf6__halfS2_S2_fjLj2048ELj1ELj1ELj4ELj16ENS_18Kernel_traits_baseILj2048EfS2_S2_S2_fjLj128EEEEELb0ELb1ELb0ELb1EEEvNS_9BwdParamsE,@"STO_CUDA_ENTRY STV_DEFAULT"
_ZN10layer_norm13ln_bwd_kernelINS_13Kernel_traitsIf6__halfS2_S2_fjLj2048ELj1ELj1ELj4ELj16ENS_18Kernel_traits_baseILj2048EfS2_S2_S2_fjLj128EEEEELb0ELb1ELb0ELb1EEEvNS_9BwdParamsE:
.text._ZN10layer_norm13ln_bwd_kernelINS_13Kernel_traitsIf6__halfS2_S2_fjLj2048ELj1ELj1ELj4ELj16ENS_18Kernel_traits_baseILj2048EfS2_S2_S2_fjLj128EEEEELb0ELb1ELb0ELb1EEEvNS_9BwdParamsE:
        /* <DEDUP_REMOVED lines=40> */
.L_x_4571:
        /* <DEDUP_REMOVED lines=45> */
.L_x_4575:
        /* <DEDUP_REMOVED lines=15> */
[----:B------:R-:W4:Y:S01]  /*0640*/  LDG.E R124, desc[UR6][R122.64] ;  /* 0x000000067a7c7981 */ /* 0x000f22000c1e1900 */
[----:B--2---:R-:W-:-:S04]  /*0650*/  IMAD.WIDE.U32 R48, R121, 0x10, R2 ;  /* 0x0000001079307825 */ /* 0x004fc800078e0002 */
[----:B------:R-:W-:Y:S02]  /*0660*/  IMAD.WIDE.U32 R56, R117, 0x10, R2 ;  /* 0x0000001075387825 */ /* 0x000fe400078e0002 */
[----:B------:R-:W1:Y:S01]  /*0670*/  LDC.64 R2, c[0x0][0x258] ;  /* 0x00009600ff027b82 */ /* 0x000e620000000a00 */
[----:B------:R-:W2:Y:S01]  /*0680*/  LDG.E.128 R48, desc[UR6][R48.64] ;  /* 0x0000000630307981 */ /* 0x000ea2000c1e1d00 */
[----:B0-----:R-:W-:-:S03]  /*0690*/  IMAD.WIDE.U32 R52, R121, 0x10, R60 ;  /* 0x0000001079347825 */ /* 0x001fc600078e003c */
[----:B------:R-:W2:Y:S01]  /*06a0*/  LDG.E.128 R56, desc[UR6][R56.64] ;  /* 0x0000000638387981 */ /* 0x000ea2000c1e1d00 */
[----:B------:R-:W-:-:S03]  /*06b0*/  IMAD.WIDE.U32 R60, R117, 0x10, R60 ;  /* 0x00000010753c7825 */ /* 0x000fc600078e003c */
[----:B------:R-:W2:Y:S04]  /*06c0*/  LDG.E.128 R52, desc[UR6][R52.64] ;  /* 0x0000000634347981 */ /* 0x000ea8000c1e1d00 */
[----:B------:R-:W2:Y:S01]  /*06d0*/  LDG.E.128 R60, desc[UR6][R60.64] ;  /* 0x000000063c3c7981 */ /* 0x000ea2000c1e1d00 */
[----:B-1----:R-:W-:-:S06]  /*06e0*/  IMAD.WIDE R118, R114, 0x4, R2 ;  /* 0x0000000472767825 */ /* 0x002fcc00078e0202 */
[----:B------:R-:W2:Y:S01]  /*06f0*/  LDG.E R118, desc[UR6][R118.64] ;  /* 0x0000000676767981 */ /* 0x000ea2000c1e1900 */
[----:B------:R-:W-:-:S04]  /*0700*/  ISETP.NE.U32.AND P1, PT, RZ, UR12, PT ;  /* 0x0000000cff007c0c */ /* 0x000fc8000bf25070 */
[----:B------:R-:W-:-:S13]  /*0710*/  ISETP.NE.AND.EX P1, PT, RZ, UR13, PT, P1 ;  /* 0x0000000dff007c0c */ /* 0x000fda000bf25310 */
[----:B------:R-:W0:Y:S08]  /*0720*/  @P1 LDC.64 R64, c[0x0][0x2c8] ;  /* 0x0000b200ff401b82 */ /* 0x000e300000000a00 */
[----:B------:R-:W1:Y:S01]  /*0730*/  @P1 LDC.64 R2, c[0x0][0x2c8] ;  /* 0x0000b200ff021b82 */ /* 0x000e620000000a00 */
[----:B------:R-:W-:Y:S02]  /*0740*/  ISETP.NE.AND P4, PT, RZ, UR10, PT ;  /* 0x0000000aff007c0c */ /* 0x000fe4000bf85270 */
[----:B------:R-:W-:-:S02]  /*0750*/  LOP3.LUT P3, RZ, R0, 0xff, RZ, 0xc0, !PT ;  /* 0x000000ff00ff7812 */ /* 0x000fc4000786c0ff */
[----:B------:R-:W-:Y:S01]  /*0760*/  MOV R116, 0x3f800000 ;  /* 0x3f80000000747802 */ /* 0x000fe20000000f00 */
[----:B0-----:R-:W-:-:S05]  /*0770*/  @P1 IMAD.WIDE.U32 R64, R121, 0x10, R64 ;  /* 0x0000001079401825 */ /* 0x001fca00078e0040 */
[----:B-----5:R0:W5:Y:S01]  /*0780*/  @P1 LDG.E.128 R36, desc[UR6][R64.64] ;  /* 0x0000000640241981 */ /* 0x020162000c1e1d00 */
[----:B-1----:R-:W-:-:S05]  /*0790*/  @P1 IMAD.WIDE.U32 R2, R117, 0x10, R2 ;  /* 0x0000001075021825 */ /* 0x002fca00078e0002 */
[----:B------:R1:W5:Y:S01]  /*07a0*/  @P1 LDG.E.128 R40, desc[UR6][R2.64] ;  /* 0x0000000602281981 */ /* 0x000362000c1e1d00 */
[----:B------:R-:W-:Y:S01]  /*07b0*/  UMOV UR4, 0xffffffff ;  /* 0xffffffff00047882 */ /* 0x000fe20000000000 */
[----:B------:R-:W-:Y:S01]  /*07c0*/  LOP3.LUT P2, RZ, R66, 0x1f, RZ, 0xc0, !PT ;  /* 0x0000001f42ff7812 */ /* 0x000fe2000784c0ff */
[----:B---3--:R-:W-:Y:S01]  /*07d0*/  @P0 HADD2.F32 R116, -RZ, R120.H0_H0 ;  /* 0x20000078ff740230 */ /* 0x008fe20000004100 */
[----:B----4-:R-:W-:Y:S01]  /*07e0*/  FSEL R126, R124, RZ, !P4 ;  /* 0x000000ff7c7e7208 */ /* 0x010fe20006000000 */
[----:B--2---:R-:W-:Y:S02]  /*07f0*/  HADD2.F32 R0, -RZ, R48.H0_H0 ;  /* 0x20000030ff007230 */ /* 0x004fe40000004100 */
[----:B------:R-:W-:Y:S02]  /*0800*/  HADD2.F32 R122, -RZ, R50.H0_H0 ;  /* 0x20000032ff7a7230 */ /* 0x000fe40000004100 */
[--C-:B0-----:R-:W-:Y:S02]  /*0810*/  HADD2.F32 R65, -RZ, R51.reuse.H0_H0 ;  /* 0x20000033ff417230 */ /* 0x101fe40000004100 */
[----:B-1----:R-:W-:-:S02]  /*0820*/  HADD2.F32 R2, -RZ, R51.H1_H1 ;  /* 0x30000033ff027230 */ /* 0x002fc40000004100 */
[C---:B------:R-:W-:Y:S01]  /*0830*/  FADD.FTZ R51, -R126.reuse, R0 ;  /* 0x000000007e337221 */ /* 0x040fe20000010100 */
[----:B------:R-:W-:Y:S02]  /*0840*/  HADD2.F32 R120, -RZ, R49.H1_H1 ;  /* 0x30000031ff787230 */ /* 0x000fe40000004100 */
[----:B------:R-:W-:Y:S02]  /*0850*/  HADD2.F32 R123, -RZ, R50.H1_H1 ;  /* 0x30000032ff7b7230 */ /* 0x000fe40000004100 */
[----:B------:R-:W-:Y:S02]  /*0860*/  HADD2.F32 R139, -RZ, R52.H0_H0 ;  /* 0x20000034ff8b7230 */ /* 0x000fe40000004100 */
[--C-:B------:R-:W-:Y:S02]  /*0870*/  HADD2.F32 R64, -RZ, R53.reuse.H0_H0 ;  /* 0x20000035ff407230 */ /* 0x100fe40000004100 */
[----:B------:R-:W-:Y:S02]  /*0880*/  HADD2.F32 R50, -RZ, R53.H1_H1 ;  /* 0x30000035ff327230 */ /* 0x000fe40000004100 */
[----:B------:R-:W-:Y:S01]  /*0890*/  FADD.FTZ R53, -R126, R122 ;  /* 0x0000007a7e357221 */ /* 0x000fe20000010100 */
[----:B------:R-:W-:-:S02]  /*08a0*/  HADD2.F32 R131, -RZ, R59.H0_H0 ;  /* 0x2000003bff837230 */ /* 0x000fc40000004100 */
[C---:B------:R-:W-:Y:S01]  /*08b0*/  FADD.FTZ R135, -R126.reuse, R120 ;  /* 0x000000787e877221 */ /* 0x040fe20000010100 */
[----:B------:R-:W-:Y:S02]  /*08c0*/  HADD2.F32 R133, -RZ, R59.H1_H1 ;  /* 0x3000003bff857230 */ /* 0x000fe40000004100 */
[C---:B------:R-:W-:Y:S01]  /*08d0*/  FADD.FTZ R59, -R126.reuse, R65 ;  /* 0x000000417e3b7221 */ /* 0x040fe20000010100 */
[----:B------:R-:W-:Y:S02]  /*08e0*/  HADD2.F32 R48, -RZ, R48.H1_H1 ;  /* 0x30000030ff307230 */ /* 0x000fe40000004100 */
[----:B------:R-:W-:Y:S01]  /*08f0*/  FADD.FTZ R65, -R126, R2 ;  /* 0x000000027e417221 */ /* 0x000fe20000010100 */
[----:B------:R-:W-:Y:S02]  /*0900*/  HADD2.F32 R3, -RZ, R56.H0_H0 ;  /* 0x20000038ff037230 */ /* 0x000fe40000004100 */
[----:B------:R-:W-:Y:S02]  /*0910*/  HADD2.F32 R127, -RZ, R58.H0_H0 ;  /* 0x2000003aff7f7230 */ /* 0x000fe40000004100 */
[----:B------:R-:W-:Y:S01]  /*0920*/  FMUL.FTZ R0, R118, R51 ;  /* 0x0000003376007220 */ /* 0x000fe20000410000 */
[----:B------:R-:W-:-:S02]  /*0930*/  HADD2.F32 R119, -RZ, R49.H0_H0 ;  /* 0x20000031ff777230 */ /* 0x000fc40000004100 */
[----:B------:R-:W-:Y:S02]  /*0940*/  HADD2.F32 R58, -RZ, R58.H1_H1 ;  /* 0x3000003aff3a7230 */ /* 0x000fe40000004100 */
[----:B------:R-:W-:Y:S01]  /*0950*/  FADD.FTZ R113, R139, R113 ;  /* 0x000000718b717221 */ /* 0x000fe20000010000 */
[----:B------:R-:W-:Y:S02]  /*0960*/  HADD2.F32 R49, -RZ, R54.H0_H0 ;  /* 0x20000036ff317230 */ /* 0x000fe40000004100 */
[----:B------:R-:W-:Y:S01]  /*0970*/  FFMA.FTZ R115, R0, R139, R115 ;  /* 0x0000008b00737223 */ /* 0x000fe20000010073 */
[--C-:B------:R-:W-:Y:S02]  /*0980*/  HADD2.F32 R130, -RZ, R63.reuse.H0_H0 ;  /* 0x2000003fff827230 */ /* 0x100fe40000004100 */
[----:B------:R-:W-:Y:S02]  /*0990*/  HADD2.F32 R2, -RZ, R63.H1_H1 ;  /* 0x3000003fff027230 */ /* 0x000fe40000004100 */
[----:B------:R-:W-:Y:S01]  /*09a0*/  FMUL.FTZ R63, R118, R53 ;  /* 0x00000035763f7220 */ /* 0x000fe20000410000 */
[----:B------:R-:W-:-:S02]  /*09b0*/  HADD2.F32 R52, -RZ, R52.H1_H1 ;  /* 0x30000034ff347230 */ /* 0x000fc40000004100 */
[----:B------:R-:W-:Y:S01]  /*09c0*/  FMUL.FTZ R139, R32, R139 ;  /* 0x0000008b208b7220 */ /* 0x000fe20000410000 */
[----:B------:R-:W-:Y:S01]  /*09d0*/  FMUL.FTZ R135, R118, R135 ;  /* 0x0000008776877220 */ /* 0x000fe20000410000 */
[----:B------:R-:W-:Y:S02]  /*09e0*/  HADD2.F32 R56, -RZ, R56.H1_H1 ;  /* 0x30000038ff387230 */ /* 0x000fe40000004100 */
[C---:B------:R-:W-:Y:S01]  /*09f0*/  FADD.FTZ R141, -R126.reuse, R48 ;  /* 0x000000307e8d7221 */ /* 0x040fe20000010100 */
[--C-:B------:R-:W-:Y:S02]  /*0a00*/  HADD2.F32 R124, -RZ, R57.reuse.H0_H0 ;  /* 0x20000039ff7c7230 */ /* 0x100fe40000004100 */
[C---:B------:R-:W-:Y:S01]  /*0a10*/  FADD.FTZ R129, -R126.reuse, R3 ;  /* 0x000000037e817221 */ /* 0x040fe20000010100 */
[----:B------:R-:W-:Y:S02]  /*0a20*/  HADD2.F32 R125, -RZ, R57.H1_H1 ;  /* 0x30000039ff7d7230 */ /* 0x000fe40000004100 */
[----:B------:R-:W-:Y:S01]  /*0a30*/  FADD.FTZ R3, -R126, R58 ;  /* 0x0000003a7e037221 */ /* 0x000fe20000010100 */
[----:B------:R-:W-:-:S02]  /*0a40*/  HADD2.F32 R120, -RZ, R60.H0_H0 ;  /* 0x2000003cff787230 */ /* 0x000fc40000004100 */
        /* <DEDUP_REMOVED lines=8> */
[----:B------:R-:W-:Y:S01]  /*0ad0*/  FADD.FTZ R49, RZ, R139 ;  /* 0x0000008bff317221 */ /* 0x000fe20000010000 */
[C---:B------:R-:W-:Y:S01]  /*0ae0*/  FADD.FTZ R119, -R126.reuse, R119 ;  /* 0x000000777e777221 */ /* 0x040fe20000010100 */
[----:B------:R-:W-:Y:S01]  /*0af0*/  FADD.FTZ R57, -R126, R123 ;  /* 0x0000007b7e397221 */ /* 0x000fe20000010100 */
[----:B------:R-:W-:Y:S01]  /*0b00*/  FMUL.FTZ R141, R118, R141 ;  /* 0x0000008d768d7220 */ /* 0x000fe20000410000 */
[----:B------:R-:W-:Y:S01]  /*0b10*/  FFMA.FTZ R50, R0, R139, RZ ;  /* 0x0000008b00327223 */ /* 0x000fe200000100ff */
[C---:B------:R-:W-:Y:S01]  /*0b20*/  FADD.FTZ R145, -R126.reuse, R56 ;  /* 0x000000387e917221 */ /* 0x040fe20000010100 */
[C---:B------:R-:W-:Y:S01]  /*0b30*/  FADD.FTZ R123, -R126.reuse, R124 ;  /* 0x0000007c7e7b7221 */ /* 0x040fe20000010100 */
[C---:B------:R-:W-:Y:S01]  /*0b40*/  FADD.FTZ R125, -R126.reuse, R125 ;  /* 0x0000007d7e7d7221 */ /* 0x040fe20000010100 */
[C---:B------:R-:W-:Y:S01]  /*0b50*/  FADD.FTZ R127, -R126.reuse, R127 ;  /* 0x0000007f7e7f7221 */ /* 0x040fe20000010100 */
[C---:B------:R-:W-:Y:S01]  /*0b60*/  FADD.FTZ R131, -R126.reuse, R131 ;  /* 0x000000837e837221 */ /* 0x040fe20000010100 */
[----:B------:R-:W-:Y:S01]  /*0b70*/  FADD.FTZ R133, -R126, R133 ;  /* 0x000000857e857221 */ /* 0x000fe20000010100 */
[----:B------:R-:W-:-:S02]  /*0b80*/  HADD2.F32 R126, -RZ, R62.H0_H0 ;  /* 0x2000003eff7e7230 */ /* 0x000fc40000004100 */
[----:B------:R-:W-:Y:S01]  /*0b90*/  FADD.FTZ R49, R49, R134 ;  /* 0x0000008631317221 */ /* 0x000fe20000010000 */
[----:B------:R-:W-:Y:S02]  /*0ba0*/  HADD2.F32 R48, -RZ, R62.H1_H1 ;  /* 0x3000003eff307230 */ /* 0x000fe40000004100 */
[----:B------:R-:W-:Y:S01]  /*0bb0*/  FMUL.FTZ R62, R34, R64 ;  /* 0x00000040223e7220 */ /* 0x000fe20000410000 */
[----:B------:R-:W-:Y:S01]  /*0bc0*/  FMUL.FTZ R137, R118, R119 ;  /* 0x0000007776897220 */ /* 0x000fe20000410000 */
[----:B------:R-:W-:Y:S02]  /*0bd0*/  FFMA.FTZ R50, R141, R134, R50 ;  /* 0x000000868d327223 */ /* 0x000fe40000010032 */
[----:B------:R-:W-:Y:S02]  /*0be0*/  FADD.FTZ R49, R49, R62 ;  /* 0x0000003e31317221 */ /* 0x000fe40000010000 */
[----:B------:R-:W-:Y:S01]  /*0bf0*/  FFMA.FTZ R50, R137, R62, R50 ;  /* 0x0000003e89327223 */ /* 0x000fe20000010032 */
[----:B------:R-:W-:-:S02]  /*0c00*/  HADD2.F32 R54, -RZ, R54.H1_H1 ;  /* 0x30000036ff367230 */ /* 0x000fc40000004100 */
[----:B------:R-:W-:Y:S01]  /*0c10*/  FADD.FTZ R49, R49, R60 ;  /* 0x0000003c31317221 */ /* 0x000fe20000010000 */
[----:B------:R-:W-:Y:S02]  /*0c20*/  HADD2.F32 R136, -RZ, R55.H0_H0 ;  /* 0x20000037ff887230 */ /* 0x000fe40000004100 */
[----:B------:R-:W-:Y:S01]  /*0c30*/  FFMA.FTZ R50, R135, R60, R50 ;  /* 0x0000003c87327223 */ /* 0x000fe20000010032 */
[--C-:B------:R-:W-:Y:S02]  /*0c40*/  HADD2.F32 R122, -RZ, R61.reuse.H0_H0 ;  /* 0x2000003dff7a7230 */ /* 0x100fe40000004100 */
[----:B------:R-:W-:Y:S01]  /*0c50*/  FADD.FTZ R111, R52, R111 ;  /* 0x0000006f346f7221 */ /* 0x000fe20000010000 */
[----:B------:R-:W-:Y:S02]  /*0c60*/  HADD2.F32 R124, -RZ, R61.H1_H1 ;  /* 0x3000003dff7c7230 */ /* 0x000fe40000004100 */
[----:B------:R-:W-:Y:S01]  /*0c70*/  FFMA.FTZ R112, R141, R52, R112 ;  /* 0x000000348d707223 */ /* 0x000fe20000010070 */
[C---:B------:R-:W-:Y:S01]  /*0c80*/  FMUL.FTZ R61, R118.reuse, R57 ;  /* 0x00000039763d7220 */ /* 0x040fe20000410000 */
[----:B------:R-:W-:Y:S01]  /*0c90*/  FMUL.FTZ R59, R118, R59 ;  /* 0x0000003b763b7220 */ /* 0x000fe20000410000 */
        /* <DEDUP_REMOVED lines=88> */
.L_x_4586:
        /* <DEDUP_REMOVED lines=12> */
.L_x_4574:
        /* <DEDUP_REMOVED lines=21> */
[----:B------:R-:W-:Y:S01]  /*1430*/  FADD.FTZ R48, R55, R48 ;  /* 0x0000003037307221 */ /* 0x000fe20000010000 */
[----:B-----5:R-:W-:Y:S02]  /*1440*/  @P1 HADD2.F32 R54, -RZ, R38.H1_H1 ;  /* 0x30000026ff361230 */ /* 0x020fe40000004100 */
[----:B------:R-:W-:Y:S01]  /*1450*/  FMUL.FTZ R3, R3, UR14 ;  /* 0x0000000e03037c20 */ /* 0x000fe20008410000 */
[----:B------:R-:W-:-:S04]  /*1460*/  FMUL.FTZ R145, R48, UR14 ;  /* 0x0000000e30917c20 */ /* 0x000fc80008410000 */
[----:B------:R-:W-:Y:S02]  /*1470*/  FSEL R138, R3, RZ, !P4 ;  /* 0x000000ff038a7208 */ /* 0x000fe40006000000 */
[----:B------:R-:W1:Y:S03]  /*1480*/  LDC.64 R2, c[0x0][0x220] ;  /* 0x00008800ff027b82 */ /* 0x000e660000000a00 */
[-CC-:B------:R-:W-:Y:S01]  /*1490*/  FFMA.FTZ R0, R0, R145.reuse, R138.reuse ;  /* 0x0000009100007223 */ /* 0x180fe2000001008a */
[-CC-:B------:R-:W-:Y:S01]  /*14a0*/  FFMA.FTZ R135, R135, R145.reuse, R138.reuse ;  /* 0x0000009187877223 */ /* 0x180fe2000001008a */
[-CC-:B------:R-:W-:Y:S01]  /*14b0*/  FFMA.FTZ R63, R63, R145.reuse, R138.reuse ;  /* 0x000000913f3f7223 */ /* 0x180fe2000001008a */
[-C--:B------:R-:W-:Y:S01]  /*14c0*/  FFMA.FTZ R137, R137, R145.reuse, R138 ;  /* 0x0000009189897223 */ /* 0x080fe2000001008a */
[----:B------:R-:W-:Y:S01]  /*14d0*/  FADD.FTZ R139, R139, -R0 ;  /* 0x800000008b8b7221 */ /* 0x000fe20000010000 */
[----:B------:R-:W-:Y:S01]  /*14e0*/  FADD.FTZ R135, R60, -R135 ;  /* 0x800000873c877221 */ /* 0x000fe20000010000 */
[-CC-:B------:R-:W-:Y:S01]  /*14f0*/  FFMA.FTZ R0, R61, R145.reuse, R138.reuse ;  /* 0x000000913d007223 */ /* 0x180fe2000001008a */
[-CC-:B------:R-:W-:Y:S01]  /*1500*/  FFMA.FTZ R59, R59, R145.reuse, R138.reuse ;  /* 0x000000913b3b7223 */ /* 0x180fe2000001008a */
[----:B------:R-:W2:Y:S01]  /*1510*/  @P2 LDC.64 R60, c[0x0][0x308] ;  /* 0x0000c200ff3c2b82 */ /* 0x000ea20000000a00 */
[----:B------:R-:W-:Y:S01]  /*1520*/  FADD.FTZ R63, R58, -R63 ;  /* 0x8000003f3a3f7221 */ /* 0x000fe20000010000 */
[----:B------:R-:W-:Y:S01]  /*1530*/  FADD.FTZ R55, R62, -R137 ;  /* 0x800000893e377221 */ /* 0x000fe20000010000 */
[----:B------:R-:W-:Y:S01]  /*1540*/  FFMA.FTZ R56, R56, R145, R138 ;  /* 0x0000009138387223 */ /* 0x000fe2000001008a */
[----:B------:R-:W-:Y:S01]  /*1550*/  FADD.FTZ R57, R57, -R0 ;  /* 0x8000000039397221 */ /* 0x000fe20000010000 */
[----:B------:R-:W-:Y:S01]  /*1560*/  FADD.FTZ R137, R136, -R59 ;  /* 0x8000003b88897221 */ /* 0x000fe20000010000 */
[----:B------:R-:W-:-:S02]  /*1570*/  @P1 HADD2.F32 R0, -RZ, R38.H0_H0 ;  /* 0x20000026ff001230 */ /* 0x000fc40000004100 */
[----:B------:R-:W-:Y:S01]  /*1580*/  FFMA.FTZ R141, R141, R145, R138 ;  /* 0x000000918d8d7223 */ /* 0x000fe2000001008a */
[----:B-1----:R-:W-:-:S04]  /*1590*/  IMAD.WIDE.U32 R48, R121, 0x10, R2 ;  /* 0x0000001079307825 */ /* 0x002fc800078e0002 */
[----:B------:R-:W-:Y:S01]  /*15a0*/  FMUL.FTZ R59, R118, R63 ;  /* 0x0000003f763b7220 */ /* 0x000fe20000410000 */
[----:B------:R-:W-:Y:S01]  /*15b0*/  FADD.FTZ R149, R143, -R56 ;  /* 0x800000388f957221 */ /* 0x000fe20000010000 */
[----:B------:R-:W-:Y:S01]  /*15c0*/  FADD.FTZ R141, R134, -R141 ;  /* 0x8000008d868d7221 */ /* 0x000fe20000010000 */
[--C-:B------:R-:W-:Y:S01]  /*15d0*/  @P1 HADD2.F32 R58, -RZ, R39.reuse.H1_H1 ;  /* 0x30000027ff3a1230 */ /* 0x100fe20000004100 */
[----:B------:R-:W3:Y:S01]  /*15e0*/  LDG.E.128 R48, desc[UR6][R48.64] ;  /* 0x0000000630307981 */ /* 0x000ee2000c1e1d00 */
[C---:B------:R-:W-:Y:S01]  /*15f0*/  FMUL.FTZ R143, R118.reuse, R57 ;  /* 0x00000039768f7220 */ /* 0x040fe20000410000 */
[----:B------:R-:W-:Y:S02]  /*1600*/  @P1 HADD2.F32 R56, -RZ, R39.H0_H0 ;  /* 0x20000027ff381230 */ /* 0x000fe40000004100 */
[----:B------:R-:W-:Y:S01]  /*1610*/  @P1 FADD.FTZ R59, R59, R0 ;  /* 0x000000003b3b1221 */ /* 0x000fe20000010000 */
[----:B------:R-:W-:Y:S01]  /*1620*/  FMUL.FTZ R147, R118, R137 ;  /* 0x0000008976937220 */ /* 0x000fe20000410000 */
[----:B------:R-:W-:-:S02]  /*1630*/  @P1 HADD2.F32 R0, -RZ, R36.H0_H0 ;  /* 0x20000024ff001230 */ /* 0x000fc40000004100 */
[C---:B------:R-:W-:Y:S01]  /*1640*/  FMUL.FTZ R149, R118.reuse, R149 ;  /* 0x0000009576957220 */ /* 0x040fe20000410000 */
[C---:B------:R-:W-:Y:S01]  /*1650*/  FMUL.FTZ R139, R118.reuse, R139 ;  /* 0x0000008b768b7220 */ /* 0x040fe20000410000 */
[----:B------:R-:W-:Y:S01]  /*1660*/  @P1 FADD.FTZ R143, R143, R54 ;  /* 0x000000368f8f1221 */ /* 0x000fe20000010000 */
[----:B------:R-:W-:Y:S02]  /*1670*/  @P1 HADD2.F32 R54, -RZ, R36.H1_H1 ;  /* 0x30000024ff361230 */ /* 0x000fe40000004100 */
[----:B------:R-:W-:Y:S01]  /*1680*/  @P1 FADD.FTZ R147, R147, R56 ;  /* 0x0000003893931221 */ /* 0x000fe20000010000 */
[----:B------:R-:W-:Y:S01]  /*1690*/  FMUL.FTZ R137, R118, R141 ;  /* 0x0000008d76897220 */ /* 0x000fe20000410000 */
[----:B------:R-:W-:Y:S01]  /*16a0*/  @P1 FADD.FTZ R149, R149, R58 ;  /* 0x0000003a95951221 */ /* 0x000fe20000010000 */
[--C-:B------:R-:W-:Y:S02]  /*16b0*/  @P1 HADD2.F32 R56, -RZ, R37.reuse.H0_H0 ;  /* 0x20000025ff381230 */ /* 0x100fe40000004100 */
[----:B------:R-:W-:Y:S01]  /*16c0*/  @P1 FADD.FTZ R139, R139, R0 ;  /* 0x000000008b8b1221 */ /* 0x000fe20000010000 */
[----:B------:R-:W-:-:S02]  /*16d0*/  @P1 HADD2.F32 R58, -RZ, R37.H1_H1 ;  /* 0x30000025ff3a1230 */ /* 0x000fc40000004100 */
[C---:B------:R-:W-:Y:S01]  /*16e0*/  FMUL.FTZ R55, R118.reuse, R55 ;  /* 0x0000003776377220 */ /* 0x040fe20000410000 */
[----:B------:R-:W-:Y:S01]  /*16f0*/  FMUL.FTZ R57, R118, R135 ;  /* 0x0000008776397220 */ /* 0x000fe20000410000 */
[----:B------:R-:W-:Y:S01]  /*1700*/  @P1 FADD.FTZ R137, R137, R54 ;  /* 0x0000003689891221 */ /* 0x000fe20000010000 */
[----:B------:R-:W-:Y:S01]  /*1710*/  @P2 F2FP.F16.F32.PACK_AB R0, RZ, R139 ;  /* 0x0000008bff00223e */ /* 0x000fe200000000ff */
[----:B------:R-:W-:Y:S01]  /*1720*/  @P1 FADD.FTZ R55, R55, R56 ;  /* 0x0000003837371221 */ /* 0x000fe20000010000 */
[----:B------:R-:W-:Y:S01]  /*1730*/  @P1 FADD.FTZ R57, R57, R58 ;  /* 0x0000003a39391221 */ /* 0x000fe20000010000 */
[----:B0-----:R-:W-:Y:S01]  /*1740*/  IMAD.WIDE.U32 R62, R121, 0x10, R52 ;  /* 0x00000010793e7825 */ /* 0x001fe200078e0034 */
[----:B------:R-:W-:-:S03]  /*1750*/  @P2 F2FP.F16.F32.PACK_AB R53, RZ, R59 ;  /* 0x0000003bff35223e */ /* 0x000fc600000000ff */
[----:B------:R-:W-:Y:S01]  /*1760*/  FMUL.FTZ R136, R139, R116 ;  /* 0x000000748b887220 */ /* 0x000fe20000410000 */
[----:B------:R-:W-:Y:S01]  /*1770*/  @P2 F2FP.F16.F32.PACK_AB R56, RZ, R147 ;  /* 0x00000093ff38223e */ /* 0x000fe200000000ff */
[----:B--2---:R-:W-:Y:S01]  /*1780*/  @P2 IMAD.WIDE.U32 R60, R121, 0x10, R60 ;  /* 0x00000010793c2825 */ /* 0x004fe200078e003c */
[----:B------:R-:W-:-:S03]  /*1790*/  @P2 F2FP.F16.F32.PACK_AB R54, RZ, R137 ;  /* 0x00000089ff36223e */ /* 0x000fc600000000ff */
[-C--:B------:R-:W-:Y:S01]  /*17a0*/  FMUL.FTZ R137, R137, R116.reuse ;  /* 0x0000007489897220 */ /* 0x080fe20000410000 */
[----:B------:R-:W-:Y:S01]  /*17b0*/  @P2 PRMT R44, R0, 0x7610, R44 ;  /* 0x00007610002c2816 */ /* 0x000fe2000000002c */
[-C--:B------:R-:W-:Y:S01]  /*17c0*/  FMUL.FTZ R0, R59, R116.reuse ;  /* 0x000000743b007220 */ /* 0x080fe20000410000 */
[----:B------:R-:W-:Y:S01]  /*17d0*/  @P2 F2FP.F16.F32.PACK_AB R52, RZ, R55 ;  /* 0x00000037ff34223e */ /* 0x000fe200000000ff */
        /* <DEDUP_REMOVED lines=9> */
[----:B------:R-:W-:Y:S01]  /*1870*/  @P2 F2FP.F16.F32.PACK_AB R141, RZ, R57 ;  /* 0x00000039ff8d223e */ /* 0x000fe200000000ff */
[----:B------:R-:W-:Y:S01]  /*1880*/  FMUL.FTZ R58, R12, R0 ;  /* 0x000000000c3a7220 */ /* 0x000fe20000410000 */
[----:B------:R-:W-:Y:S01]  /*1890*/  @P2 F2FP.F16.F32.PACK_AB R142, RZ, R143 ;  /* 0x0000008fff8e223e */ /* 0x000fe200000000ff */
[----:B------:R-:W-:Y:S01]  /*18a0*/  FMUL.FTZ R55, R13, R121 ;  /* 0x000000790d377220 */ /* 0x000fe20000410000 */
[----:B------:R-:W-:Y:S01]  /*18b0*/  @P2 F2FP.F16.F32.PACK_AB R144, RZ, R149 ;  /* 0x00000095ff90223e */ /* 0x000fe200000000ff */
[----:B------:R-:W-:Y:S01]  /*18c0*/  FMUL.FTZ R59, R14, R134 ;  /* 0x000000860e3b7220 */ /* 0x000fe20000410000 */
[----:B------:R-:W-:Y:S01]  /*18d0*/  FMUL.FTZ R148, R15, R135 ;  /* 0x000000870f947220 */ /* 0x000fe20000410000 */
[----:B------:R-:W-:Y:S01]  /*18e0*/  FMUL.FTZ R57, R18, R139 ;  /* 0x0000008b12397220 */ /* 0x000fe20000410000 */
[----:B------:R-:W-:Y:S01]  /*18f0*/  FMUL.FTZ R146, R19, R140 ;  /* 0x0000008c13927220 */ /* 0x000fe20000410000 */
[----:B------:R-:W-:-:S02]  /*1900*/  @P2 PRMT R45, R52, 0x7610, R45 ;  /* 0x00007610342d2816 */ /* 0x000fc4000000002d */
[----:B------:R-:W-:Y:S01]  /*1910*/  F2FP.F16.F32.PACK_AB R56, R53, R56 ;  /* 0x000000383538723e */ /* 0x000fe200000000ff */
[----:B------:R-:W-:Y:S01]  /*1920*/  IMAD.WIDE.U32 R52, R117, 0x10, R2 ;  /* 0x0000001075347825 */ /* 0x000fe200078e0002 */
[----:B------:R-:W-:Y:S02]  /*1930*/  @P2 PRMT R46, R46, 0x5410, R142 ;  /* 0x000054102e2e2816 */ /* 0x000fe4000000008e */
[----:B------:R-:W-:Y:S02]  /*1940*/  @P2 PRMT R47, R47, 0x5410, R144 ;  /* 0x000054102f2f2816 */ /* 0x000fe40000000090 */
[----:B------:R-:W-:Y:S02]  /*1950*/  @P2 PRMT R44, R44, 0x5410, R54 ;  /* 0x000054102c2c2816 */ /* 0x000fe40000000036 */
[----:B------:R-:W-:Y:S02]  /*1960*/  @P2 PRMT R45, R45, 0x5410, R141 ;  /* 0x000054102d2d2816 */ /* 0x000fe4000000008d */
[----:B------:R-:W-:-:S02]  /*1970*/  F2FP.F16.F32.PACK_AB R58, R55, R58 ;  /* 0x0000003a373a723e */ /* 0x000fc400000000ff */
[----:B------:R-:W-:Y:S02]  /*1980*/  F2FP.F16.F32.PACK_AB R59, R148, R59 ;  /* 0x0000003b943b723e */ /* 0x000fe400000000ff */
[----:B------:R-:W-:Y:S01]  /*1990*/  F2FP.F16.F32.PACK_AB R57, R146, R57 ;  /* 0x000000399239723e */ /* 0x000fe200000000ff */
[----:B------:R-:W-:Y:S04]  /*19a0*/  @P2 STG.E.128 desc[UR6][R60.64], R44 ;  /* 0x0000002c3c002986 */ /* 0x000fe8000c101d06 */
[----:B------:R0:W-:Y:S04]  /*19b0*/  STG.E.128 desc[UR6][R62.64], R56 ;  /* 0x000000383e007986 */ /* 0x0001e8000c101d06 */
[----:B------:R-:W2:Y:S01]  /*19c0*/  LDG.E.128 R52, desc[UR6][R52.64] ;  /* 0x0000000634347981 */ /* 0x000ea2000c1e1d00 */
[-CC-:B------:R-:W-:Y:S01]  /*19d0*/  FFMA.FTZ R64, R64, R145.reuse, R138.reuse ;  /* 0x0000009140407223 */ /* 0x180fe2000001008a */
[----:B------:R-:W-:-:S03]  /*19e0*/  FFMA.FTZ R125, R125, R145, R138 ;  /* 0x000000917d7d7223 */ /* 0x000fc6000001008a */
[----:B------:R-:W-:Y:S01]  /*19f0*/  FADD.FTZ R65, R65, -R64 ;  /* 0x8000004041417221 */ /* 0x000fe20000010000 */
[--C-:B------:R-:W-:Y:S02]  /*1a00*/  @P1 HADD2.F32 R2, -RZ, R40.reuse.H0_H0 ;  /* 0x20000028ff021230 */ /* 0x100fe40000004100 */
[----:B------:R-:W-:Y:S01]  /*1a10*/  FADD.FTZ R125, R124, -R125 ;  /* 0x8000007d7c7d7221 */ /* 0x000fe20000010000 */
[C---:B------:R-:W-:Y:S01]  /*1a20*/  FMUL.FTZ R65, R118.reuse, R65 ;  /* 0x0000004176417220 */ /* 0x040fe20000410000 */
[----:B------:R-:W-:Y:S02]  /*1a30*/  FFMA.FTZ R119, R119, R145, R138 ;  /* 0x0000009177777223 */ /* 0x000fe4000001008a */
[----:B------:R-:W-:Y:S01]  /*1a40*/  FMUL.FTZ R125, R118, R125 ;  /* 0x0000007d767d7220 */ /* 0x000fe20000410000 */
[----:B------:R-:W-:Y:S01]  /*1a50*/  @P1 FADD.FTZ R65, R65, R2 ;  /* 0x0000000241411221 */ /* 0x000fe20000010000 */
[----:B------:R-:W-:Y:S02]  /*1a60*/  @P1 HADD2.F32 R2, -RZ, R41.H1_H1 ;  /* 0x30000029ff021230 */ /* 0x000fe40000004100 */
[-CC-:B------:R-:W-:Y:S01]  /*1a70*/  FFMA.FTZ R123, R123, R145.reuse, R138.reuse ;  /* 0x000000917b7b7223 */ /* 0x180fe2000001008a */
[----:B------:R-:W-:Y:S01]  /*1a80*/  FADD.FTZ R119, R120, -R119 ;  /* 0x8000007778777221 */ /* 0x000fe20000010000 */
[----:B------:R-:W-:Y:S01]  /*1a90*/  FFMA.FTZ R127, R127, R145, R138 ;  /* 0x000000917f7f7223 */ /* 0x000fe2000001008a */
[----:B------:R-:W-:Y:S01]  /*1aa0*/  @P1 FADD.FTZ R125, R125, R2 ;  /* 0x000000027d7d1221 */ /* 0x000fe20000010000 */
[----:B0-----:R-:W-:-:S02]  /*1ab0*/  @P1 HADD2.F32 R56, -RZ, R40.H1_H1 ;  /* 0x30000028ff381230 */ /* 0x001fc40000004100 */
[--C-:B------:R-:W-:Y:S01]  /*1ac0*/  FFMA.FTZ R131, R131, R145, R138.reuse ;  /* 0x0000009183837223 */ /* 0x100fe2000001008a */
[----:B------:R-:W-:Y:S01]  /*1ad0*/  FADD.FTZ R123, R122, -R123 ;  /* 0x8000007b7a7b7221 */ /* 0x000fe20000010000 */
[----:B------:R-:W-:Y:S01]  /*1ae0*/  FMUL.FTZ R119, R118, R119 ;  /* 0x0000007776777220 */ /* 0x000fe20000410000 */
[-CC-:B------:R-:W-:Y:S01]  /*1af0*/  FFMA.FTZ R128, R128, R145.reuse, R138.reuse ;  /* 0x0000009180807223 */ /* 0x180fe2000001008a */
[----:B------:R-:W-:Y:S01]  /*1b00*/  FADD.FTZ R127, R126, -R127 ;  /* 0x8000007f7e7f7221 */ /* 0x000fe20000010000 */
[----:B------:R-:W-:Y:S01]  /*1b10*/  FFMA.FTZ R133, R133, R145, R138 ;  /* 0x0000009185857223 */ /* 0x000fe2000001008a */
[----:B------:R-:W-:Y:S02]  /*1b20*/  @P1 HADD2.F32 R58, -RZ, R41.H0_H0 ;  /* 0x20000029ff3a1230 */ /* 0x000fe40000004100 */
[----:B------:R-:W-:Y:S01]  /*1b30*/  FADD.FTZ R131, R130, -R131 ;  /* 0x8000008382837221 */ /* 0x000fe20000010000 */
[----:B------:R-:W-:Y:S01]  /*1b40*/  FMUL.FTZ R123, R118, R123 ;  /* 0x0000007b767b7220 */ /* 0x000fe20000410000 */
[----:B------:R-:W-:Y:S01]  /*1b50*/  @P1 FADD.FTZ R119, R119, R56 ;  /* 0x0000003877771221 */ /* 0x000fe20000010000 */
[----:B------:R-:W-:-:S02]  /*1b60*/  @P1 HADD2.F32 R56, -RZ, R42.H0_H0 ;  /* 0x2000002aff381230 */ /* 0x000fc40000004100 */
[----:B------:R-:W-:Y:S01]  /*1b70*/  FADD.FTZ R129, R129, -R128 ;  /* 0x8000008081817221 */ /* 0x000fe20000010000 */
[----:B------:R-:W-:Y:S01]  /*1b80*/  FMUL.FTZ R127, R118, R127 ;  /* 0x0000007f767f7220 */ /* 0x000fe20000410000 */
[----:B------:R-:W-:Y:S01]  /*1b90*/  FADD.FTZ R133, R132, -R133 ;  /* 0x8000008584857221 */ /* 0x000fe20000010000 */
[--C-:B------:R-:W-:Y:S02]  /*1ba0*/  @P1 HADD2.F32 R60, -RZ, R43.reuse.H0_H0 ;  /* 0x2000002bff3c1230 */ /* 0x100fe40000004100 */
[C---:B------:R-:W-:Y:S01]  /*1bb0*/  FMUL.FTZ R131, R118.reuse, R131 ;  /* 0x0000008376837220 */ /* 0x040fe20000410000 */
[----:B------:R-:W-:Y:S01]  /*1bc0*/  @P1 FADD.FTZ R123, R123, R58 ;  /* 0x0000003a7b7b1221 */ /* 0x000fe20000010000 */
[----:B------:R-:W-:Y:S02]  /*1bd0*/  @P1 HADD2.F32 R58, -RZ, R42.H1_H1 ;  /* 0x3000002aff3a1230 */ /* 0x000fe40000004100 */
[----:B------:R-:W-:Y:S01]  /*1be0*/  FMUL.FTZ R129, R118, R129 ;  /* 0x0000008176817220 */ /* 0x000fe20000410000 */
[----:B------:R-:W-:-:S02]  /*1bf0*/  @P1 HADD2.F32 R62, -RZ, R43.H1_H1 ;  /* 0x3000002bff3e1230 */ /* 0x000fc40000004100 */
[----:B------:R-:W-:Y:S01]  /*1c00*/  @P1 FADD.FTZ R127, R127, R56 ;  /* 0x000000387f7f1221 */ /* 0x000fe20000010000 */
[----:B------:R-:W-:Y:S01]  /*1c10*/  FMUL.FTZ R133, R118, R133 ;  /* 0x0000008576857220 */ /* 0x000fe20000410000 */
[----:B------:R-:W-:Y:S01]  /*1c20*/  @P1 FADD.FTZ R131, R131, R60 ;  /* 0x0000003c83831221 */ /* 0x000fe20000010000 */
[----:B------:R-:W-:Y:S02]  /*1c30*/  @P1 FADD.FTZ R129, R129, R58 ;  /* 0x0000003a81811221 */ /* 0x000fe40000010000 */
[----:B------:R-:W-:Y:S01]  /*1c40*/  @P1 FADD.FTZ R133, R133, R62 ;  /* 0x0000003e85851221 */ /* 0x000fe20000010000 */
        /* <DEDUP_REMOVED lines=9> */
[----:B------:R-:W-:-:S02]  /*1ce0*/  @P2 F2FP.F16.F32.PACK_AB R62, RZ, R129 ;  /* 0x00000081ff3e223e */ /* 0x000fc400000000ff */
[----:B------:R-:W-:Y:S02]  /*1cf0*/  @P2 PRMT R46, R61, 0x7610, R46 ;  /* 0x000076103d2e2816 */ /* 0x000fe4000000002e */
[----:B------:R-:W-:Y:S02]  /*1d00*/  @P2 PRMT R47, R63, 0x7610, R47 ;  /* 0x000076103f2f2816 */ /* 0x000fe4000000002f */
[----:B------:R-:W-:Y:S02]  /*1d10*/  @P2 PRMT R46, R46, 0x5410, R62 ;  /* 0x000054102e2e2816 */ /* 0x000fe4000000003e */
[----:B------:R-:W-:Y:S01]  /*1d20*/  IADD3 R114, R114, UR20, RZ ;  /* 0x0000001472727c10 */ /* 0x000fe2000fffe0ff */
[--C-:B---3--:R-:W-:Y:S02]  /*1d30*/  HADD2.F32 R2, -RZ, R48.reuse.H0_H0 ;  /* 0x20000030ff027230 */ /* 0x108fe40000004100 */
[----:B------:R-:W-:-:S03]  /*1d40*/  HADD2.F32 R3, -RZ, R48.H1_H1 ;  /* 0x30000030ff037230 */ /* 0x000fc60000004100 */
[----:B------:R-:W-:Y:S02]  /*1d50*/  FFMA.FTZ R81, R2, R136, R81 ;  /* 0x0000008802517223 */ /* 0x000fe40000010051 */
[----:B------:R-:W-:Y:S02]  /*1d60*/  FFMA.FTZ R82, R3, R137, R82 ;  /* 0x0000008903527223 */ /* 0x000fe40000010052 */
[----:B------:R-:W0:Y:S01]  /*1d70*/  @P2 LDC.64 R2, c[0x0][0x308] ;  /* 0x0000c200ff022b82 */ /* 0x000e220000000a00 */
[--C-:B------:R-:W-:Y:S02]  /*1d80*/  HADD2.F32 R56, -RZ, R50.reuse.H0_H0 ;  /* 0x20000032ff387230 */ /* 0x100fe40000004100 */
[----:B------:R-:W-:Y:S02]  /*1d90*/  HADD2.F32 R57, -RZ, R50.H1_H1 ;  /* 0x30000032ff397230 */ /* 0x000fe40000004100 */
[----:B------:R-:W-:Y:S02]  /*1da0*/  HADD2.F32 R50, -RZ, R51.H0_H0 ;  /* 0x20000033ff327230 */ /* 0x000fe40000004100 */
[----:B------:R-:W-:Y:S01]  /*1db0*/  FFMA.FTZ R77, R56, R0, R77 ;  /* 0x00000000384d7223 */ /* 0x000fe2000001004d */
[----:B------:R-:W-:Y:S01]  /*1dc0*/  HADD2.F32 R48, -RZ, R49.H0_H0 ;  /* 0x20000031ff307230 */ /* 0x000fe20000004100 */
[----:B------:R-:W-:Y:S01]  /*1dd0*/  @P2 F2FP.F16.F32.PACK_AB R0, RZ, R65 ;  /* 0x00000041ff00223e */ /* 0x000fe200000000ff */
[----:B------:R-:W-:Y:S01]  /*1de0*/  HADD2.F32 R51, -RZ, R51.H1_H1 ;  /* 0x30000033ff337230 */ /* 0x000fe20000004100 */
[----:B------:R-:W-:Y:S01]  /*1df0*/  @P2 F2FP.F16.F32.PACK_AB R56, RZ, R123 ;  /* 0x0000007bff38223e */ /* 0x000fe200000000ff */
[----:B------:R-:W-:-:S02]  /*1e00*/  HADD2.F32 R49, -RZ, R49.H1_H1 ;  /* 0x30000031ff317230 */ /* 0x000fc40000004100 */
[-C--:B------:R-:W-:Y:S01]  /*1e10*/  FMUL.FTZ R65, R65, R116.reuse ;  /* 0x0000007441417220 */ /* 0x080fe20000410000 */
[-C--:B------:R-:W-:Y:S01]  /*1e20*/  FMUL.FTZ R123, R123, R116.reuse ;  /* 0x000000747b7b7220 */ /* 0x080fe20000410000 */
[----:B------:R-:W-:Y:S01]  /*1e30*/  FMUL.FTZ R116, R133, R116 ;  /* 0x0000007485747220 */ /* 0x000fe20000410000 */
[----:B------:R-:W-:Y:S01]  /*1e40*/  FFMA.FTZ R78, R57, R121, R78 ;  /* 0x00000079394e7223 */ /* 0x000fe2000001004e */
[----:B------:R-:W-:Y:S01]  /*1e50*/  FFMA.FTZ R75, R50, R134, R75 ;  /* 0x00000086324b7223 */ /* 0x000fe2000001004b */
[----:B------:R-:W-:Y:S01]  /*1e60*/  FFMA.FTZ R76, R51, R135, R76 ;  /* 0x00000087334c7223 */ /* 0x000fe2000001004c */
[----:B------:R-:W-:Y:S01]  /*1e70*/  FFMA.FTZ R79, R48, R139, R79 ;  /* 0x0000008b304f7223 */ /* 0x000fe2000001004f */
[----:B------:R-:W-:Y:S01]  /*1e80*/  FFMA.FTZ R80, R49, R140, R80 ;  /* 0x0000008c31507223 */ /* 0x000fe20000010050 */
[----:B------:R-:W-:Y:S01]  /*1e90*/  @P2 F2FP.F16.F32.PACK_AB R57, RZ, R119 ;  /* 0x00000077ff39223e */ /* 0x000fe200000000ff */
        /* <DEDUP_REMOVED lines=23> */
[----:B--2---:R-:W-:-:S02]  /*2010*/  HADD2.F32 R0, -RZ, R52.H0_H0 ;  /* 0x20000034ff007230 */ /* 0x004fc40000004100 */
[----:B------:R-:W-:Y:S02]  /*2020*/  HADD2.F32 R59, -RZ, R52.H1_H1 ;  /* 0x30000034ff3b7230 */ /* 0x000fe40000004100 */
[--C-:B------:R-:W-:Y:S02]  /*2030*/  HADD2.F32 R62, -RZ, R54.reuse.H0_H0 ;  /* 0x20000036ff3e7230 */ /* 0x100fe40000004100 */
[----:B------:R-:W-:Y:S02]  /*2040*/  HADD2.F32 R61, -RZ, R54.H1_H1 ;  /* 0x30000036ff3d7230 */ /* 0x000fe40000004100 */
[----:B------:R-:W-:Y:S02]  /*2050*/  HADD2.F32 R52, -RZ, R53.H0_H0 ;  /* 0x20000035ff347230 */ /* 0x000fe40000004100 */
[----:B------:R-:W-:Y:S02]  /*2060*/  HADD2.F32 R54, -RZ, R55.H0_H0 ;  /* 0x20000037ff367230 */ /* 0x000fe40000004100 */
[----:B------:R-:W-:-:S02]  /*2070*/  HADD2.F32 R53, -RZ, R53.H1_H1 ;  /* 0x30000035ff357230 */ /* 0x000fc40000004100 */
[----:B------:R-:W-:Y:S02]  /*2080*/  HADD2.F32 R55, -RZ, R55.H1_H1 ;  /* 0x30000037ff377230 */ /* 0x000fe40000004100 */
[----:B------:R-:W-:Y:S01]  /*2090*/  FFMA.FTZ R73, R0, R65, R73 ;  /* 0x0000004100497223 */ /* 0x000fe20000010049 */
[----:B------:R-:W-:Y:S01]  /*20a0*/  FFMA.FTZ R74, R59, R58, R74 ;  /* 0x0000003a3b4a7223 */ /* 0x000fe2000001004a */
[----:B------:R-:W-:Y:S01]  /*20b0*/  FFMA.FTZ R71, R52, R123, R71 ;  /* 0x0000007b34477223 */ /* 0x000fe20000010047 */
[----:B------:R-:W-:Y:S01]  /*20c0*/  FFMA.FTZ R72, R53, R60, R72 ;  /* 0x0000003c35487223 */ /* 0x000fe20000010048 */
[----:B------:R-:W-:Y:S01]  /*20d0*/  FFMA.FTZ R69, R62, R127, R69 ;  /* 0x0000007f3e457223 */ /* 0x000fe20000010045 */
[----:B------:R-:W-:Y:S01]  /*20e0*/  SEL R0, RZ, 0x1, P3 ;  /* 0x00000001ff007807 */ /* 0x000fe20001800000 */
        /* <DEDUP_REMOVED lines=49> */
.L_x_4572:
        /* <DEDUP_REMOVED lines=25> */
.L_x_4573:
[----:B------:R-:W-:Y:S01]  /*2590*/  HFMA2.MMA R138, -RZ, RZ, 0, 9.5367431640625e-07 ;  /* 0x00000010ff8a7435 */ /* 0x000fe200000001ff */
[----:B------:R-:W-:Y:S02]  /*25a0*/  MOV R145, R49 ;  /* 0x0000003100917202 */ /* 0x000fe40000000f00 */
[----:B------:R-:W-:Y:S02]  /*25b0*/  MOV R147, 0x1f ;  /* 0x0000001f00937802 */ /* 0x000fe40000000f00 */
[----:B------:R-:W-:-:S07]  /*25c0*/  MOV R54, 0xffffffff ;  /* 0xffffffff00367802 */ /* 0x000fce0000000f00 */
[----:B-----5:R-:W-:Y:S05]  /*25d0*/  WARPSYNC.COLLECTIVE R54, `(.L_x_4576) ;  /* 0x0000000036087348 */ /* 0x020fea0003c00000 */
[----:B------:R0:W1:Y:S02]  /*25e0*/  SHFL.DOWN P5, R55, R145, R138, R147 ;  /* 0x0800008a91377389 */ /* 0x00006400000a0093 */
[----:B01---5:R-:W-:Y:S01]  /*25f0*/  ENDCOLLECTIVE ;  /* 0x000000000000791b */ /* 0x023fe20003800000 */
.L_x_4576:
[----:B------:R-:W-:Y:S02]  /*2600*/  MOV R145, R3 ;  /* 0x0000000300917202 */ /* 0x000fe40000000f00 */
[----:B------:R-:W-:-:S07]  /*2610*/  MOV R2, R55 ;  /* 0x0000003700027202 */ /* 0x000fce0000000f00 */
[----:B------:R-:W-:Y:S05]  /*2620*/  WARPSYNC.COLLECTIVE R54, `(.L_x_4577) ;  /* 0x0000000036087348 */ /* 0x000fea0003c00000 */
[----:B------:R0:W1:Y:S02]  /*2630*/  SHFL.DOWN P5, R55, R145, R138, R147 ;  /* 0x0800008a91377389 */ /* 0x00006400000a0093 */
[----:B01----:R-:W-:Y:S01]  /*2640*/  ENDCOLLECTIVE ;  /* 0x000000000000791b */ /* 0x003fe20003800000 */
.L_x_4577:
[----:B------:R-:W-:Y:S01]  /*2650*/  FADD.FTZ R2, R49, R2 ;  /* 0x0000000231027221 */ /* 0x000fe20000010000 */
[----:B------:R-:W-:-:S04]  /*2660*/  HFMA2.MMA R138, -RZ, RZ, 0, 4.76837158203125e-07 ;  /* 0x00000008ff8a7435 */ /* 0x000fc800000001ff */
[----:B------:R-:W-:Y:S02]  /*2670*/  MOV R145, R2 ;  /* 0x0000000200917202 */ /* 0x000fe40000000f00 */
[----:B------:R-:W-:-:S07]  /*2680*/  MOV R48, R55 ;  /* 0x0000003700307202 */ /* 0x000fce0000000f00 */
[----:B------:R-:W-:Y:S05]  /*2690*/  WARPSYNC.COLLECTIVE R54, `(.L_x_4578) ;  /* 0x0000000036087348 */ /* 0x000fea0003c00000 */
[----:B------:R0:W1:Y:S02]  /*26a0*/  SHFL.DOWN P5, R55, R145, R138, R147 ;  /* 0x0800008a91377389 */ /* 0x00006400000a0093 */
[----:B01----:R-:W-:Y:S01]  /*26b0*/  ENDCOLLECTIVE ;  /* 0x000000000000791b */ /* 0x003fe20003800000 */
.L_x_4578:
[----:B------:R-:W-:-:S05]  /*26c0*/  FADD.FTZ R48, R3, R48 ;  /* 0x0000003003307221 */ /* 0x000fca0000010000 */
[----:B------:R-:W-:Y:S02]  /*26d0*/  MOV R145, R48 ;  /* 0x0000003000917202 */ /* 0x000fe40000000f00 */
[----:B------:R-:W-:-:S07]  /*26e0*/  MOV R51, R55 ;  /* 0x0000003700337202 */ /* 0x000fce0000000f00 */
[----:B------:R-:W-:Y:S05]  /*26f0*/  WARPSYNC.COLLECTIVE R54, `(.L_x_4579) ;  /* 0x0000000036087348 */ /* 0x000fea0003c00000 */
[----:B------:R0:W1:Y:S02]  /*2700*/  SHFL.DOWN P5, R55, R145, R138, R147 ;  /* 0x0800008a91377389 */ /* 0x00006400000a0093 */
[----:B01----:R-:W-:Y:S01]  /*2710*/  ENDCOLLECTIVE ;  /* 0x000000000000791b */ /* 0x003fe20003800000 */
.L_x_4579:
[----:B------:R-:W-:Y:S01]  /*2720*/  FADD.FTZ R51, R2, R51 ;  /* 0x0000003302337221 */ /* 0x000fe20000010000 */
[----:B------:R-:W-:-:S04]  /*2730*/  HFMA2.MMA R138, -RZ, RZ, 0, 2.384185791015625e-07 ;  /* 0x00000004ff8a7435 */ /* 0x000fc800000001ff */
[----:B------:R-:W-:Y:S02]  /*2740*/  MOV R145, R51 ;  /* 0x0000003300917202 */ /* 0x000fe40000000f00 */
[----:B------:R-:W-:-:S07]  /*2750*/  MOV R53, R55 ;  /* 0x0000003700357202 */ /* 0x000fce0000000f00 */
[----:B------:R-:W-:Y:S05]  /*2760*/  WARPSYNC.COLLECTIVE R54, `(.L_x_4580) ;  /* 0x0000000036087348 */ /* 0x000fea0003c00000 */
[----:B------:R0:W1:Y:S02]  /*2770*/  SHFL.DOWN P5, R55, R145, R138, R147 ;  /* 0x0800008a91377389 */ /* 0x00006400000a0093 */
[----:B01----:R-:W-:Y:S01]  /*2780*/  ENDCOLLECTIVE ;  /* 0x000000000000791b */ /* 0x003fe20003800000 */
.L_x_4580:
[----:B------:R-:W-:-:S05]  /*2790*/  FADD.FTZ R53, R48, R53 ;  /* 0x0000003530357221 */ /* 0x000fca0000010000 */
[----:B------:R-:W-:Y:S02]  /*27a0*/  MOV R145, R53 ;  /* 0x0000003500917202 */ /* 0x000fe40000000f00 */
[----:B------:R-:W-:-:S07]  /*27b0*/  MOV R50, R55 ;  /* 0x0000003700327202 */ /* 0x000fce0000000f00 */
[----:B------:R-:W-:Y:S05]  /*27c0*/  WARPSYNC.COLLECTIVE R54, `(.L_x_4581) ;  /* 0x0000000036087348 */ /* 0x000fea0003c00000 */
[----:B------:R0:W1:Y:S02]  /*27d0*/  SHFL.DOWN P5, R55, R145, R138, R147 ;  /* 0x0800008a91377389 */ /* 0x00006400000a0093 */
[----:B01----:R-:W-:Y:S01]  /*27e0*/  ENDCOLLECTIVE ;  /* 0x000000000000791b */ /* 0x003fe20003800000 */
.L_x_4581:
[----:B------:R-:W-:Y:S01]  /*27f0*/  FADD.FTZ R50, R51, R50 ;  /* 0x0000003233327221 */ /* 0x000fe20000010000 */
[----:B------:R-:W-:-:S04]  /*2800*/  HFMA2.MMA R138, -RZ, RZ, 0, 1.1920928955078125e-07 ;  /* 0x00000002ff8a7435 */ /* 0x000fc800000001ff */
[----:B------:R-:W-:Y:S02]  /*2810*/  MOV R145, R50 ;  /* 0x0000003200917202 */ /* 0x000fe40000000f00 */
[----:B------:R-:W-:-:S07]  /*2820*/  MOV R52, R55 ;  /* 0x0000003700347202 */ /* 0x000fce0000000f00 */
[----:B------:R-:W-:Y:S05]  /*2830*/  WARPSYNC.COLLECTIVE R54, `(.L_x_4582) ;  /* 0x0000000036087348 */ /* 0x000fea0003c00000 */
[----:B------:R0:W1:Y:S02]  /*2840*/  SHFL.DOWN P5, R55, R145, R138, R147 ;  /* 0x0800008a91377389 */ /* 0x00006400000a0093 */
[----:B01----:R-:W-:Y:S01]  /*2850*/  ENDCOLLECTIVE ;  /* 0x000000000000791b */ /* 0x003fe20003800000 */
.L_x_4582:
[----:B------:R-:W-:-:S05]  /*2860*/  FADD.FTZ R52, R53, R52 ;  /* 0x0000003435347221 */ /* 0x000fca0000010000 */
[----:B------:R-:W-:Y:S02]  /*2870*/  MOV R145, R52 ;  /* 0x0000003400917202 */ /* 0x000fe40000000f00 */
[----:B------:R-:W-:-:S07]  /*2880*/  MOV R3, R55 ;  /* 0x0000003700037202 */ /* 0x000fce0000000f00 */
[----:B------:R-:W-:Y:S05]  /*2890*/  WARPSYNC.COLLECTIVE R54, `(.L_x_4583) ;  /* 0x0000000036087348 */ /* 0x000fea0003c00000 */
[----:B------:R0:W1:Y:S02]  /*28a0*/  SHFL.DOWN P5, R55, R145, R138, R147 ;  /* 0x0800008a91377389 */ /* 0x00006400000a0093 */
[----:B01----:R-:W-:Y:S01]  /*28b0*/  ENDCOLLECTIVE ;  /* 0x000000000000791b */ /* 0x003fe20003800000 */
.L_x_4583:
[----:B------:R-:W-:Y:S01]  /*28c0*/  FADD.FTZ R3, R50, R3 ;  /* 0x0000000332037221 */ /* 0x000fe20000010000 */
[----:B------:R-:W-:-:S04]  /*28d0*/  HFMA2.MMA R138, -RZ, RZ, 0, 5.9604644775390625e-08 ;  /* 0x00000001ff8a7435 */ /* 0x000fc800000001ff */
[----:B------:R-:W-:Y:S02]  /*28e0*/  MOV R145, R3 ;  /* 0x0000000300917202 */ /* 0x000fe40000000f00 */
[----:B------:R-:W-:-:S07]  /*28f0*/  MOV R49, R55 ;  /* 0x0000003700317202 */ /* 0x000fce0000000f00 */
[----:B------:R-:W-:Y:S05]  /*2900*/  WARPSYNC.COLLECTIVE R54, `(.L_x_4584) ;  /* 0x0000000036087348 */ /* 0x000fea0003c00000 */
[----:B------:R0:W1:Y:S02]  /*2910*/  SHFL.DOWN P5, R55, R145, R138, R147 ;  /* 0x0800008a91377389 */ /* 0x00006400000a0093 */
[----:B01----:R-:W-:Y:S01]  /*2920*/  ENDCOLLECTIVE ;  /* 0x000000000000791b */ /* 0x003fe20003800000 */
.L_x_4584:
[----:B------:R-:W-:-:S05]  /*2930*/  FADD.FTZ R49, R52, R49 ;  /* 0x0000003134317221 */ /* 0x000fca0000010000 */
[----:B------:R-:W-:Y:S02]  /*2940*/  MOV R145, R49 ;  /* 0x0000003100917202 */ /* 0x000fe40000000f00 */
[----:B------:R-:W-:-:S07]  /*2950*/  MOV R2, R55 ;  /* 0x0000003700027202 */ /* 0x000fce0000000f00 */
[----:B------:R-:W-:Y:S05]  /*2960*/  WARPSYNC.COLLECTIVE R54, `(.L_x_4585) ;  /* 0x0000000036087348 */ /* 0x000fea0003c00000 */
[----:B------:R0:W1:Y:S02]  /*2970*/  SHFL.DOWN P5, R55, R145, R138, R147 ;  /* 0x0800008a91377389 */ /* 0x00006400000a0093 */
[----:B01----:R-:W-:Y:S01]  /*2980*/  ENDCOLLECTIVE ;  /* 0x000000000000791b */ /* 0x003fe20003800000 */
.L_x_4585:
[----:B------:R-:W-:Y:S01]  /*2990*/  MOV R48, R55 ;  /* 0x0000003700307202 */ /* 0x000fe20000000f00 */
[----:B------:R-:W-:Y:S06]  /*29a0*/  BRA `(.L_x_4586) ;  /* 0xffffffe8001c7947 */ /* 0x000fec000383ffff */
.L_x_4587:
        /* <DEDUP_REMOVED lines=13> */
.L_x_8783:


//--------------------- .text._ZN10layer_norm13ln_bwd_kernelINS_13Kernel_traitsIf6__halfS2_S2_fjLj2048ELj1ELj1ELj4ELj16ENS_18Kernel_traits_baseILj2048EfS2_S2_S2_fjLj128EEEEELb0ELb1ELb1ELb0EEEvNS_9BwdParamsE --------------------------
	.section	.text._ZN10layer_norm13ln_bwd_kernelINS_13Kernel_traitsIf6__halfS2_S2_fjLj2048ELj1ELj1ELj4ELj16ENS_18Kernel_traits_baseILj2048EfS2_S2_S2_fjLj128EEEEELb0ELb1ELb1ELb0EEEvNS_9BwdParamsE,"ax",@progbits
	.align	128
        .global         _ZN10layer_norm13ln_bwd_kernelINS_13Kernel_traitsIf6__halfS2_S2_fjLj2048ELj1ELj1ELj4ELj16ENS_18Kernel_traits_baseILj2048EfS2_S2_S2_fjLj128EEEEELb0ELb1ELb1ELb0EEEvNS_9BwdParamsE
        .type           _ZN10layer_norm13ln_bwd_kernelINS_13Kernel_traitsIf6__halfS2_S2_fjLj2048ELj1ELj1ELj4ELj16ENS_18Kernel_traits_baseILj2048EfS2_S2_S2_fjLj128EEEEELb0ELb1ELb1ELb0EEEvNS_9BwdParamsE,@function
        .size           _ZN10layer_norm13ln_bwd_kernelINS_13Kernel_traitsIf6__halfS2_S2_fjLj2048ELj1ELj1ELj4ELj16ENS_18Kernel_traits_baseILj2048EfS2_S2_S2_fjLj128EEEEELb0ELb1ELb1ELb0EEEvNS_9BwdParamsE,(.L_x_8784 - _ZN10layer_norm13ln_bwd_kernelINS_13Kernel_traitsIf6__halfS2_S2_fjLj2048ELj1ELj1ELj4ELj16ENS_18Kernel_traits_baseILj2048EfS2_S2_S2_fjLj128EEEEELb0ELb1ELb1ELb0EEEvNS_9BwdParamsE)
        .other          _ZN10layer_norm13ln_bwd_kernelINS_13Kernel_traitsIf6__halfS2_S2_fjLj2048ELj1ELj1ELj4ELj16ENS_18Kernel_traits_baseILj2048EfS2_S2_S2_fjLj128EEEEELb0ELb1ELb1ELb0EEEvNS_9BwdParamsE,@"STO_CUDA_ENTRY STV_DEFAULT"
_ZN10layer_norm13ln_bwd_kernelINS_13Kernel_traitsIf6__halfS2_S2_fjLj2048ELj1ELj1ELj4ELj16ENS_18Kernel_traits_baseILj2048EfS2_S2_S2_fjLj128EEEEELb0ELb1ELb1ELb0EEEvNS_9BwdParamsE:
.text._ZN10layer_norm13ln_bwd_kernelINS_13Kernel_traitsIf6__halfS2_S2_fjLj2048ELj1ELj1ELj4ELj16ENS_18Kernel_traits_baseILj2048EfS2_S2_S2_fjLj128EEEEELb0ELb1ELb1ELb0EEEvNS_9BwdParamsE:
        /* <DEDUP_REMOVED lines=73> */
.L_x_4654:
        /* <DEDUP_REMOVED lines=26> */
.L_x_4593:
[----:B------:R-:W-:-:S07]  /*0630*/  IADD3 R117, R11, 0x80, RZ ;  /* 0x000000800b757810 */ /* 0x000fce0007ffe0ff */
.L_x_4592:
[----:B------:R-:W-:Y:S05]  /*0640*/  BSYNC B1 ;  /* 0x0000000000017941 */ /* 0x000fea0003800000 */
.L_x_4591:
[----:B------:R-:W-:Y:S01]  /*0650*/  ISETP.NE.AND P2, PT, R2, RZ, PT ;  /* 0x000000ff0200720c */ /* 0x000fe20003f45270 */
[----:B------:R-:W-:Y:S01]  /*0660*/  HFMA2.MMA R155, -RZ, RZ, 0, 0 ;  /* 0x00000000ff9b7435 */ /* 0x000fe200000001ff */
[----:B------:R-:W-:-:S11]  /*0670*/  MOV R156, RZ ;  /* 0x000000ff009c7202 */ /* 0x000fd60000000f00 */
[----:B------:R-:W-:Y:S05]  /*0680*/  @P2 BRA `(.L_x_4594) ;  /* 0x0000000800ec2947 */ /* 0x000fea0003800000 */
[----:B------:R-:W-:-:S06]  /*0690*/  IMAD.WIDE.U32 R100, R117, 0x10, R134 ;  /* 0x0000001075647825 */ /* 0x000fcc00078e0086 */
[----:B------:R-:W5:Y:S01]  /*06a0*/  LDG.E.128 R100, desc[UR4][R100.64] ;  /* 0x0000000464647981 */ /* 0x000f62000c1e1d00 */
[----:B------:R-:W-:Y:S05]  /*06b0*/  BRA `(.L_x_4594) ;  /* 0x0000000800e07947 */ /* 0x000fea0003800000 */
.L_x_4590:
        /* <DEDUP_REMOVED lines=25> */
[----:B------:R-:W-:Y:S01]  /*0850*/  IADD3 R123, R123, 0x80, RZ ;  /* 0x000000807b7b7810 */ /* 0x000fe20007ffe0ff */
[--C-:B--2---:R-:W-:Y:S02]  /*0860*/  HADD2.F32 R3, -RZ, R12.reuse.H0_H0 ;  /* 0x2000000cff037230 */ /* 0x104fe40000004100 */
[----:B------:R-:W-:Y:S02]  /*0870*/  HADD2.F32 R125, -RZ, R12.H1_H1 ;  /* 0x3000000cff7d7230 */ /* 0x000fe40000004100 */
[--C-:B------:R-:W-:Y:S02]  /*0880*/  HADD2.F32 R137, -RZ, R14.reuse.H0_H0 ;  /* 0x2000000eff897230 */ /* 0x100fe40000004100 */
[C---:B------:R-:W-:Y:S01]  /*0890*/  FADD.FTZ R12, -R154.reuse, R3 ;  /* 0x000000039a0c7221 */ /* 0x040fe20000010100 */
[----:B------:R-:W-:Y:S02]  /*08a0*/  HADD2.F32 R155, -RZ, R14.H1_H1 ;  /* 0x3000000eff9b7230 */ /* 0x000fe40000004100 */
[----:B------:R-:W-:Y:S01]  /*08b0*/  FADD.FTZ R14, -R154, R125 ;  /* 0x0000007d9a0e7221 */ /* 0x000fe20000010100 */
[----:B------:R-:W-:-:S02]  /*08c0*/  HADD2.F32 R131, -RZ, R13.H1_H1 ;  /* 0x3000000dff837230 */ /* 0x000fc40000004100 */
[C---:B-----5:R-:W-:Y:S01]  /*08d0*/  FMUL.FTZ R3, R5.reuse, R12 ;  /* 0x0000000c05037220 */ /* 0x060fe20000410000 */
[--C-:B------:R-:W-:Y:S02]  /*08e0*/  HADD2.F32 R157, -RZ, R15.reuse.H0_H0 ;  /* 0x2000000fff9d7230 */ /* 0x100fe40000004100 */
[----:B------:R-:W-:Y:S01]  /*08f0*/  FMUL.FTZ R12, R5, R14 ;  /* 0x0000000e050c7220 */ /* 0x000fe20000410000 */
[----:B------:R-:W-:Y:S02]  /*0900*/  HADD2.F32 R15, -RZ, R15.H1_H1 ;  /* 0x3000000fff0f7230 */ /* 0x000fe40000004100 */
[C---:B------:R-:W-:Y:S01]  /*0910*/  FADD.FTZ R128, -R154.reuse, R131 ;  /* 0x000000839a807221 */ /* 0x040fe20000010100 */
[----:B---3--:R-:W-:Y:S02]  /*0920*/  HADD2.F32 R124, -RZ, R116.H1_H1 ;  /* 0x30000074ff7c7230 */ /* 0x008fe40000004100 */
[----:B------:R-:W-:Y:S01]  /*0930*/  FADD.FTZ R130, -R154, R137 ;  /* 0x000000899a827221 */ /* 0x000fe20000010100 */
[----:B------:R-:W-:-:S02]  /*0940*/  HADD2.F32 R127, -RZ, R13.H0_H0 ;  /* 0x2000000dff7f7230 */ /* 0x000fc40000004100 */
[----:B------:R-:W-:Y:S01]  /*0950*/  FADD.FTZ R136, -R154, R15 ;  /* 0x0000000f9a887221 */ /* 0x000fe20000010100 */
[----:B------:R-:W-:Y:S02]  /*0960*/  HADD2.F32 R13, -RZ, R116.H0_H0 ;  /* 0x20000074ff0d7230 */ /* 0x000fe40000004100 */
[----:B------:R-:W-:Y:S01]  /*0970*/  FADD.FTZ R65, R65, R124 ;  /* 0x0000007c41417221 */ /* 0x000fe20000010000 */
[----:B------:R-:W-:Y:S02]  /*0980*/  HADD2.F32 R122, -RZ, R117.H1_H1 ;  /* 0x30000075ff7a7230 */ /* 0x000fe40000004100 */
[-C--:B------:R-:W-:Y:S01]  /*0990*/  FFMA.FTZ R49, R12, R124.reuse, R49 ;  /* 0x0000007c0c317223 */ /* 0x080fe20000010031 */
[----:B------:R-:W-:Y:S01]  /*09a0*/  FMUL.FTZ R15, R17, R124 ;  /* 0x0000007c110f7220 */ /* 0x000fe20000410000 */
[----:B------:R-:W-:Y:S01]  /*09b0*/  FMUL.FTZ R124, R5, R128 ;  /* 0x00000080057c7220 */ /* 0x000fe20000410000 */
[----:B------:R-:W-:Y:S01]  /*09c0*/  FMUL.FTZ R14, R16, R13 ;  /* 0x0000000d100e7220 */ /* 0x000fe20000410000 */
[----:B0-----:R-:W-:-:S02]  /*09d0*/  HADD2.F32 R121, -RZ, R118.H0_H0 ;  /* 0x20000076ff797230 */ /* 0x001fc40000004100 */
[C---:B------:R-:W-:Y:S01]  /*09e0*/  FADD.FTZ R126, -R154.reuse, R127 ;  /* 0x0000007f9a7e7221 */ /* 0x040fe20000010100 */
[----:B------:R-:W-:Y:S02]  /*09f0*/  HADD2.F32 R129, -RZ, R117.H0_H0 ;  /* 0x20000075ff817230 */ /* 0x000fe40000004100 */
[----:B------:R-:W-:Y:S01]  /*0a00*/  FADD.FTZ R132, -R154, R155 ;  /* 0x0000009b9a847221 */ /* 0x000fe20000010100 */
[----:B------:R-:W-:Y:S01]  /*0a10*/  FADD.FTZ R67, R67, R122 ;  /* 0x0000007a43437221 */ /* 0x000fe20000010000 */
[----:B------:R-:W-:Y:S01]  /*0a20*/  FMUL.FTZ R125, R5, R130 ;  /* 0x00000082057d7220 */ /* 0x000fe20000410000 */
[-C--:B------:R-:W-:Y:S01]  /*0a30*/  FFMA.FTZ R51, R124, R122.reuse, R51 ;  /* 0x0000007a7c337223 */ /* 0x080fe20000010033 */
[----:B------:R-:W-:Y:S01]  /*0a40*/  FMUL.FTZ R127, R19, R122 ;  /* 0x0000007a137f7220 */ /* 0x000fe20000410000 */
[--C-:B------:R-:W-:Y:S02]  /*0a50*/  HADD2.F32 R117, -RZ, R119.reuse.H0_H0 ;  /* 0x20000077ff757230 */ /* 0x100fe40000004100 */
[----:B------:R-:W-:Y:S01]  /*0a60*/  FADD.FTZ R122, RZ, R14 ;  /* 0x0000000eff7a7221 */ /* 0x000fe20000010000 */
[----:B------:R-:W-:-:S02]  /*0a70*/  HADD2.F32 R116, -RZ, R119.H1_H1 ;  /* 0x30000077ff747230 */ /* 0x000fc40000004100 */
[----:B------:R-:W-:Y:S01]  /*0a80*/  FADD.FTZ R64, R64, R13 ;  /* 0x0000000d40407221 */ /* 0x000fe20000010000 */
[C---:B------:R-:W-:Y:S01]  /*0a90*/  FFMA.FTZ R48, R3.reuse, R13, R48 ;  /* 0x0000000d03307223 */ /* 0x040fe20000010030 */
[----:B------:R-:W-:Y:S01]  /*0aa0*/  FFMA.FTZ R119, R3, R14, RZ ;  /* 0x0000000e03777223 */ /* 0x000fe200000100ff */
[----:B------:R-:W-:Y:S02]  /*0ab0*/  HADD2.F32 R118, -RZ, R118.H1_H1 ;  /* 0x30000076ff767230 */ /* 0x000fe40000004100 */
        /* <DEDUP_REMOVED lines=32> */
[----:B------:R-:W-:-:S02]  /*0cc0*/  IADD3 R157, R11, 0x80, RZ ;  /* 0x000000800b9d7810 */ /* 0x000fc40007ffe0ff */
[----:B------:R-:W-:Y:S01]  /*0cd0*/  FADD.FTZ R155, R116, R137 ;  /* 0x00000089749b7221 */ /* 0x000fe20000010000 */
[----:B------:R-:W-:-:S07]  /*0ce0*/  FFMA.FTZ R156, R136, R137, R117 ;  /* 0x00000089889c7223 */ /* 0x000fce0000010075 */
.L_x_4596:
[----:B------:R-:W-:Y:S05]  /*0cf0*/  BSYNC B1 ;  /* 0x0000000000017941 */ /* 0x000fea0003800000 */
.L_x_4595:
        /* <DEDUP_REMOVED lines=14> */
[--C-:B------:R-:W-:Y:S02]  /*0de0*/  HADD2.F32 R139, -RZ, R116.reuse.H1_H1 ;  /* 0x30000074ff8b7230 */ /* 0x100fe40000004100 */
[----:B------:R-:W-:Y:S02]  /*0df0*/  HADD2.F32 R133, -RZ, R116.H0_H0 ;  /* 0x20000074ff857230 */ /* 0x000fe40000004100 */
[----:B------:R-:W-:Y:S01]  /*0e00*/  FADD.FTZ R152, -R154, R119 ;  /* 0x000000779a987221 */ /* 0x000fe20000010100 */
[----:B------:R-:W-:-:S02]  /*0e10*/  HADD2.F32 R141, -RZ, R117.H0_H0 ;  /* 0x20000075ff8d7230 */ /* 0x000fc40000004100 */
[C---:B------:R-:W-:Y:S01]  /*0e20*/  FADD.FTZ R138, -R154.reuse, R139 ;  /* 0x0000008b9a8a7221 */ /* 0x040fe20000010100 */
[----:B------:R-:W-:Y:S02]  /*0e30*/  HADD2.F32 R143, -RZ, R117.H1_H1 ;  /* 0x30000075ff8f7230 */ /* 0x000fe40000004100 */
[C---:B------:R-:W-:Y:S01]  /*0e40*/  FADD.FTZ R116, -R154.reuse, R147 ;  /* 0x000000939a747221 */ /* 0x040fe20000010100 */
[--C-:B------:R-:W-:Y:S02]  /*0e50*/  HADD2.F32 R117, -RZ, R118.reuse.H0_H0 ;  /* 0x20000076ff757230 */ /* 0x100fe40000004100 */
[----:B-----5:R-:W-:Y:S01]  /*0e60*/  FMUL.FTZ R138, R5, R138 ;  /* 0x0000008a058a7220 */ /* 0x020fe20000410000 */
[----:B------:R-:W-:Y:S02]  /*0e70*/  HADD2.F32 R145, -RZ, R118.H1_H1 ;  /* 0x30000076ff917230 */ /* 0x000fe40000004100 */
[----:B------:R-:W-:Y:S01]  /*0e80*/  FADD.FTZ R118, -R154, R133 ;  /* 0x000000859a767221 */ /* 0x000fe20000010100 */
[----:B---3--:R-:W-:-:S02]  /*0e90*/  HADD2.F32 R119, -RZ, R120.H0_H0 ;  /* 0x20000078ff777230 */ /* 0x008fc40000004100 */
[C---:B------:R-:W-:Y:S01]  /*0ea0*/  FADD.FTZ R142, -R154.reuse, R143 ;  /* 0x0000008f9a8e7221 */ /* 0x040fe20000010100 */
[----:B------:R-:W-:Y:S02]  /*0eb0*/  HADD2.F32 R120, -RZ, R120.H1_H1 ;  /* 0x30000078ff787230 */ /* 0x000fe40000004100 */
[----:B------:R-:W-:Y:S01]  /*0ec0*/  FADD.FTZ R150, -R154, R117 ;  /* 0x000000759a967221 */ /* 0x000fe20000010100 */
[----:B------:R-:W-:Y:S01]  /*0ed0*/  FMUL.FTZ R133, R5, R118 ;  /* 0x0000007605857220 */ /* 0x000fe20000410000 */
[----:B------:R-:W-:Y:S01]  /*0ee0*/  FMUL.FTZ R140, R32, R119 ;  /* 0x00000077208c7220 */ /* 0x000fe20000410000 */
[--C-:B0-----:R-:W-:Y:S02]  /*0ef0*/  HADD2.F32 R135, -RZ, R121.reuse.H0_H0 ;  /* 0x20000079ff877230 */ /* 0x101fe40000004100 */
[C---:B------:R-:W-:Y:S01]  /*0f00*/  FADD.FTZ R134, -R154.reuse, R141 ;  /* 0x0000008d9a867221 */ /* 0x040fe20000010100 */
[----:B------:R-:W-:Y:S02]  /*0f10*/  HADD2.F32 R146, -RZ, R121.H1_H1 ;  /* 0x30000079ff927230 */ /* 0x000fe40000004100 */
[----:B------:R-:W-:Y:S01]  /*0f20*/  FADD.FTZ R148, -R154, R145 ;  /* 0x000000919a947221 */ /* 0x000fe20000010100 */
[----:B------:R-:W-:-:S02]  /*0f30*/  HADD2.F32 R121, -RZ, R122.H0_H0 ;  /* 0x2000007aff797230 */ /* 0x000fc40000004100 */
        /* <DEDUP_REMOVED lines=24> */
[----:B------:R-:W-:Y:S01]  /*10c0*/  FADD.FTZ R121, R122, R143 ;  /* 0x0000008f7a797221 */ /* 0x000fe20000010000 */
[----:B------:R-:W-:Y:S01]  /*10d0*/  FMUL.FTZ R147, R37, R154 ;  /* 0x0000009a25937220 */ /* 0x000fe20000410000 */
[----:B------:R-:W-:Y:S01]  /*10e0*/  FFMA.FTZ R120, R142, R143, R119 ;  /* 0x0000008f8e787223 */ /* 0x000fe20000010077 */
[----:B------:R-:W-:Y:S01]  /*10f0*/  FMUL.FTZ R148, R5, R148 ;  /* 0x0000009405947220 */ /* 0x000fe20000410000 */
[----:B------:R-:W-:Y:S01]  /*1100*/  FADD.FTZ R116, R121, R146 ;  /* 0x0000009279747221 */ /* 0x000fe20000010000 */
[----:B------:R-:W-:Y:S01]  /*1110*/  FADD.FTZ R78, R78, R117 ;  /* 0x000000754e4e7221 */ /* 0x000fe20000010000 */
[----:B------:R-:W-:Y:S01]  /*1120*/  FFMA.FTZ R119, R145, R146, R120 ;  /* 0x0000009291777223 */ /* 0x000fe20000010078 */
        /* <DEDUP_REMOVED lines=16> */
[----:B------:R-:W-:-:S07]  /*1230*/  FFMA.FTZ R156, R152, R151, R116 ;  /* 0x00000097989c7223 */ /* 0x000fce0000010074 */
.L_x_4594:
[----:B------:R-:W-:Y:S05]  /*1240*/  BSYNC B0 ;  /* 0x0000000000007941 */ /* 0x000fea0003800000 */
.L_x_4589:
        /* <DEDUP_REMOVED lines=25> */
.L_x_4667:
        /* <DEDUP_REMOVED lines=39> */
.L_x_4601:
[----:B------:R-:W-:Y:S05]  /*1650*/  BSYNC B1 ;  /* 0x0000000000017941 */ /* 0x000fea0003800000 */
.L_x_4600:
        /* <DEDUP_REMOVED lines=9> */
.L_x_4603:
        /* <DEDUP_REMOVED lines=10> */
.L_x_4604:
[----:B------:R-:W-:Y:S05]  /*1790*/  BSYNC B1 ;  /* 0x0000000000017941 */ /* 0x000fea0003800000 */
.L_x_4602:
[----:B------:R-:W1:Y:S01]  /*17a0*/  @P3 LDC R117, c[0x0][0x29c] ;  /* 0x0000a700ff753b82 */ /* 0x000e620000000800 */
[----:B------:R-:W-:Y:S01]  /*17b0*/  ISETP.NE.U32.AND P5, PT, RZ, UR10, PT ;  /* 0x0000000aff007c0c */ /* 0x000fe2000bfa5070 */
[----:B-----5:R-:W-:Y:S01]  /*17c0*/  @P3 HADD2.F32 R118, -RZ, R104.H0_H0 ;  /* 0x20000068ff763230 */ /* 0x020fe20000004100 */
[----:B------:R-:W-:Y:S02]  /*17d0*/  BSSY B1, `(.L_x_4605) ;  /* 0x0000015000017945 */ /* 0x000fe40003800000 */
[----:B------:R-:W-:Y:S01]  /*17e0*/  ISETP.NE.AND.EX P5, PT, RZ, UR11, PT, P5 ;  /* 0x0000000bff007c0c */ /* 0x000fe2000bfa5350 */
[----:B-1----:R-:W-:-:S12]  /*17f0*/  @P3 FMUL.FTZ R117, R116, R117 ;  /* 0x0000007574753220 */ /* 0x002fd80000410000 */
        /* <DEDUP_REMOVED lines=11> */
.L_x_4606:
[----:B0-----:R-:W-:-:S04]  /*18b0*/  ISETP.NE.AND P6, PT, R6, RZ, PT ;  /* 0x000000ff0600720c */ /* 0x001fc80003fc5270 */
[----:B------:R-:W-:-:S05]  /*18c0*/  FSEL R117, R4, RZ, !P6 ;  /* 0x000000ff04757208 */ /* 0x000fca0007000000 */
[----:B------:R-:W-:Y:S01]  /*18d0*/  FFMA.FTZ R116, R12, R120, R117 ;  /* 0x000000780c747223 */ /* 0x000fe20000010075 */
[----:B------:R-:W-:-:S03]  /*18e0*/  @P4 HADD2.F32 R117, -RZ, R96.H1_H1 ;  /* 0x30000060ff754230 */ /* 0x000fc60000004100 */
[----:B------:R-:W-:-:S04]  /*18f0*/  FADD.FTZ R116, R15, -R116 ;  /* 0x800000740f747221 */ /* 0x000fc80000010000 */
[----:B------:R-:W-:-:S04]  /*1900*/  FMUL.FTZ R116, R5, R116 ;  /* 0x0000007405747220 */ /* 0x000fc80000410000 */
[----:B------:R-:W-:-:S07]  /*1910*/  @P4 FADD.FTZ R116, R116, R117 ;  /* 0x0000007574744221 */ /* 0x000fce0000010000 */
.L_x_4607:
[----:B------:R-:W-:Y:S05]  /*1920*/  BSYNC B1 ;  /* 0x0000000000017941 */ /* 0x000fea0003800000 */
.L_x_4605:
[----:B------:R-:W1:Y:S01]  /*1930*/  @P3 LDC R117, c[0x0][0x29c] ;  /* 0x0000a700ff753b82 */ /* 0x000e620000000800 */
[----:B------:R-:W-:Y:S01]  /*1940*/  BSSY B1, `(.L_x_4608) ;  /* 0x0000015000017945 */ /* 0x000fe20003800000 */
[----:B-1----:R-:W-:Y:S01]  /*1950*/  @P3 FMUL.FTZ R118, R116, R117 ;  /* 0x0000007574763220 */ /* 0x002fe20000410000 */
        /* <DEDUP_REMOVED lines=12> */
.L_x_4609:
[----:B0-----:R-:W-:-:S04]  /*1a20*/  ISETP.NE.AND P6, PT, R6, RZ, PT ;  /* 0x000000ff0600720c */ /* 0x001fc80003fc5270 */
[----:B------:R-:W-:-:S05]  /*1a30*/  FSEL R116, R4, RZ, !P6 ;  /* 0x000000ff04747208 */ /* 0x000fca0007000000 */
[----:B------:R-:W-:-:S04]  /*1a40*/  FFMA.FTZ R117, R13, R120, R116 ;  /* 0x000000780d757223 */ /* 0x000fc80000010074 */
[----:B------:R-:W-:Y:S01]  /*1a50*/  FADD.FTZ R116, R126, -R117 ;  /* 0x800000757e747221 */ /* 0x000fe20000010000 */
[----:B------:R-:W-:-:S03]  /*1a60*/  @P4 HADD2.F32 R117, -RZ, R97.H0_H0 ;  /* 0x20000061ff754230 */ /* 0x000fc60000004100 */
[----:B------:R-:W-:-:S04]  /*1a70*/  FMUL.FTZ R116, R5, R116 ;  /* 0x0000007405747220 */ /* 0x000fc80000410000 */
[----:B------:R-:W-:-:S07]  /*1a80*/  @P4 FADD.FTZ R116, R116, R117 ;  /* 0x0000007574744221 */ /* 0x000fce0000010000 */
.L_x_4610:
[----:B------:R-:W-:Y:S05]  /*1a90*/  BSYNC B1 ;  /* 0x0000000000017941 */ /* 0x000fea0003800000 */
.L_x_4608:
[----:B------:R-:W1:Y:S01]  /*1aa0*/  @P3 LDC R117, c[0x0][0x29c] ;  /* 0x0000a700ff753b82 */ /* 0x000e620000000800 */
[----:B------:R-:W-:Y:S01]  /*1ab0*/  @P3 HADD2.F32 R118, -RZ, R105.H0_H0 ;  /* 0x20000069ff763230 */ /* 0x000fe20000004100 */
[----:B------:R-:W-:Y:S01]  /*1ac0*/  BSSY B1, `(.L_x_4611) ;  /* 0x0000014000017945 */ /* 0x000fe20003800000 */
[----:B-1----:R-:W-:Y:S01]  /*1ad0*/  @P3 FMUL.FTZ R117, R116, R117 ;  /* 0x0000007574753220 */ /* 0x002fe20000410000 */
        /* <DEDUP_REMOVED lines=11> */
.L_x_4612:
[----:B0-----:R-:W-:-:S04]  /*1b90*/  ISETP.NE.AND P6, PT, R6, RZ, PT ;  /* 0x000000ff0600720c */ /* 0x001fc80003fc5270 */
[----:B------:R-:W-:-:S05]  /*1ba0*/  FSEL R117, R4, RZ, !P6 ;  /* 0x000000ff04757208 */ /* 0x000fca0007000000 */
[----:B------:R-:W-:Y:S01]  /*1bb0*/  FFMA.FTZ R116, R124, R120, R117 ;  /* 0x000000787c747223 */ /* 0x000fe20000010075 */
[----:B------:R-:W-:-:S03]  /*1bc0*/  @P4 HADD2.F32 R117, -RZ, R97.H1_H1 ;  /* 0x30000061ff754230 */ /* 0x000fc60000004100 */
[----:B------:R-:W-:-:S04]  /*1bd0*/  FADD.FTZ R116, R127, -R116 ;  /* 0x800000747f747221 */ /* 0x000fc80000010000 */
[----:B------:R-:W-:-:S04]  /*1be0*/  FMUL.FTZ R116, R5, R116 ;  /* 0x0000007405747220 */ /* 0x000fc80000410000 */
[----:B------:R-:W-:-:S07]  /*1bf0*/  @P4 FADD.FTZ R116, R116, R117 ;  /* 0x0000007574744221 */ /* 0x000fce0000010000 */
.L_x_4613:
[----:B------:R-:W-:Y:S05]  /*1c00*/  BSYNC B1 ;  /* 0x0000000000017941 */ /* 0x000fea0003800000 */
.L_x_4611:
        /* <DEDUP_REMOVED lines=15> */
.L_x_4615:
[----:B0-----:R-:W-:-:S04]  /*1d00*/  ISETP.NE.AND P6, PT, R6, RZ, PT ;  /* 0x000000ff0600720c */ /* 0x001fc80003fc5270 */
[----:B------:R-:W-:-:S05]  /*1d10*/  FSEL R116, R4, RZ, !P6 ;  /* 0x000000ff04747208 */ /* 0x000fca0007000000 */
[----:B------:R-:W-:-:S04]  /*1d20*/  FFMA.FTZ R117, R125, R120, R116 ;  /* 0x000000787d757223 */ /* 0x000fc80000010074 */
[----:B------:R-:W-:Y:S01]  /*1d30*/  FADD.FTZ R116, R128, -R117 ;  /* 0x8000007580747221 */ /* 0x000fe20000010000 */
[----:B------:R-:W-:-:S03]  /*1d40*/  @P4 HADD2.F32 R117, -RZ, R98.H0_H0 ;  /* 0x20000062ff754230 */ /* 0x000fc60000004100 */
[----:B------:R-:W-:-:S04]  /*1d50*/  FMUL.FTZ R116, R5, R116 ;  /* 0x0000007405747220 */ /* 0x000fc80000410000 */
[----:B------:R-:W-:-:S07]  /*1d60*/  @P4 FADD.FTZ R116, R116, R117 ;  /* 0x0000007574744221 */ /* 0x000fce0000010000 */
.L_x_4616:
[----:B------:R-:W-:Y:S05]  /*1d70*/  BSYNC B1 ;  /* 0x0000000000017941 */ /* 0x000fea0003800000 */
.L_x_4614:
        /* <DEDUP_REMOVED lines=15> */
.L_x_4618:
[----:B0-----:R-:W-:-:S04]  /*1e70*/  ISETP.NE.AND P6, PT, R6, RZ, PT ;  /* 0x000000ff0600720c */ /* 0x001fc80003fc5270 */
[----:B------:R-:W-:-:S05]  /*1e80*/  FSEL R117, R4, RZ, !P6 ;  /* 0x000000ff04757208 */ /* 0x000fca0007000000 */
[----:B------:R-:W-:Y:S01]  /*1e90*/  FFMA.FTZ R116, R130, R120, R117 ;  /* 0x0000007882747223 */ /* 0x000fe20000010075 */
[----:B------:R-:W-:-:S03]  /*1ea0*/  @P4 HADD2.F32 R117, -RZ, R98.H1_H1 ;  /* 0x30000062ff754230 */ /* 0x000fc60000004100 */
[----:B------:R-:W-:-:S04]  /*1eb0*/  FADD.FTZ R116, R129, -R116 ;  /* 0x8000007481747221 */ /* 0x000fc80000010000 */
[----:B------:R-:W-:-:S04]  /*1ec0*/  FMUL.FTZ R116, R5, R116 ;  /* 0x0000007405747220 */ /* 0x000fc80000410000 */
[----:B------:R-:W-:-:S07]  /*1ed0*/  @P4 FADD.FTZ R116, R116, R117 ;  /* 0x0000007574744221 */ /* 0x000fce0000010000 */
.L_x_4619:
[----:B------:R-:W-:Y:S05]  /*1ee0*/  BSYNC B1 ;  /* 0x0000000000017941 */ /* 0x000fea0003800000 */
.L_x_4617:
        /* <DEDUP_REMOVED lines=15> */
.L_x_4621:
[----:B0-----:R-:W-:-:S04]  /*1fe0*/  ISETP.NE.AND P6, PT, R6, RZ, PT ;  /* 0x000000ff0600720c */ /* 0x001fc80003fc5270 */
[----:B------:R-:W-:-:S05]  /*1ff0*/  FSEL R116, R4, RZ, !P6 ;  /* 0x000000ff04747208 */ /* 0x000fca0007000000 */
[----:B------:R-:W-:-:S04]  /*2000*/  FFMA.FTZ R117, R131, R120, R116 ;  /* 0x0000007883757223 */ /* 0x000fc80000010074 */
[----:B------:R-:W-:Y:S01]  /*2010*/  FADD.FTZ R116, R132, -R117 ;  /* 0x8000007584747221 */ /* 0x000fe20000010000 */
[----:B------:R-:W-:-:S03]  /*2020*/  @P4 HADD2.F32 R117, -RZ, R99.H0_H0 ;  /* 0x20000063ff754230 */ /* 0x000fc60000004100 */
[----:B------:R-:W-:-:S04]  /*2030*/  FMUL.FTZ R116, R5, R116 ;  /* 0x0000007405747220 */ /* 0x000fc80000410000 */
[----:B------:R-:W-:-:S07]  /*2040*/  @P4 FADD.FTZ R116, R116, R117 ;  /* 0x0000007574744221 */ /* 0x000fce0000010000 */
.L_x_4622:
[----:B------:R-:W-:Y:S05]  /*2050*/  BSYNC B1 ;  /* 0x0000000000017941 */ /* 0x000fea0003800000 */
.L_x_4620:
        /* <DEDUP_REMOVED lines=15> */
.L_x_4624:
[----:B0-----:R-:W-:-:S04]  /*2150*/  ISETP.NE.AND P6, PT, R6, RZ, PT ;  /* 0x000000ff0600720c */ /* 0x001fc80003fc5270 */
[----:B------:R-:W-:-:S05]  /*2160*/  FSEL R117, R4, RZ, !P6 ;  /* 0x000000ff04757208 */ /* 0x000fca0007000000 */
[----:B------:R-:W-:Y:S01]  /*2170*/  FFMA.FTZ R116, R136, R120, R117 ;  /* 0x0000007888747223 */ /* 0x000fe20000010075 */
[----:B------:R-:W-:-:S03]  /*2180*/  @P4 HADD2.F32 R117, -RZ, R99.H1_H1 ;  /* 0x30000063ff754230 */ /* 0x000fc60000004100 */
[----:B------:R-:W-:-:S04]  /*2190*/  FADD.FTZ R116, R137, -R116 ;  /* 0x8000007489747221 */ /* 0x000fc80000010000 */
[----:B------:R-:W-:-:S04]  /*21a0*/  FMUL.FTZ R122, R5, R116 ;  /* 0x00000074057a7220 */ /* 0x000fc80000410000 */
[----:B------:R-:W-:-:S07]  /*21b0*/  @P4 FADD.FTZ R122, R122, R117 ;  /* 0x000000757a7a4221 */ /* 0x000fce0000010000 */
.L_x_4625:
[----:B------:R-:W-:Y:S05]  /*21c0*/  BSYNC B1 ;  /* 0x0000000000017941 */ /* 0x000fea0003800000 */
.L_x_4623:
[----:B------:R-:W1:Y:S08]  /*21d0*/  @P3 LDC R123, c[0x0][0x29c] ;  /* 0x0000a700ff7b3b82 */ /* 0x000e700000000800 */
[----:B------:R-:W2:Y:S08]  /*21e0*/  @P5 LDC.64 R118, c[0x0][0x308] ;  /* 0x0000c200ff765b82 */ /* 0x000eb00000000a00 */
[----:B------:R-:W3:Y:S01]  /*21f0*/  @P3 LDC.64 R116, c[0x0][0x2f8] ;  /* 0x0000be00ff743b82 */ /* 0x000ee20000000a00 */
[----:B-1----:R-:W-:Y:S01]  /*2200*/  @P3 FMUL.FTZ R134, R122, R123 ;  /* 0x0000007b7a863220 */ /* 0x002fe20000410000 */
[----:B------:R-:W-:-:S03]  /*2210*/  @P5 F2FP.F16.F32.PACK_AB R122, RZ, R122 ;  /* 0x0000007aff7a523e */ /* 0x000fc600000000ff */
[----:B------:R-:W-:Y:S01]  /*2220*/  @P3 FMUL.FTZ R123, R27, R134 ;  /* 0x000000861b7b3220 */ /* 0x000fe20000410000 */
[----:B------:R-:W-:Y:S01]  /*2230*/  @P5 PRMT R111, R111, 0x5410, R122 ;  /* 0x000054106f6f5816 */ /* 0x000fe2000000007a */
[----:B------:R-:W-:Y:S02]  /*2240*/  @P3 HADD2.F32 R122, -RZ, R107.H1_H1 ;  /* 0x3000006bff7a3230 */ /* 0x000fe40000004100 */
[C---:B--2---:R-:W-:Y:S01]  /*2250*/  @P5 IMAD.WIDE.U32 R118, R11.reuse, 0x10, R118 ;  /* 0x000000100b765825 */ /* 0x044fe200078e0076 */
[----:B------:R-:W-:Y:S02]  /*2260*/  @P3 F2FP.F16.F32.PACK_AB R123, RZ, R123 ;  /* 0x0000007bff7b323e */ /* 0x000fe400000000ff */
[----:B------:R-:W-:Y:S01]  /*2270*/  IADD3 R11, R11, 0x80, RZ ;  /* 0x000000800b0b7810 */ /* 0x000fe20007ffe0ff */
[----:B------:R-:W-:Y:S01]  /*2280*/  @P3 FFMA.FTZ R87, R134, R122, R87 ;  /* 0x0000007a86573223 */ /* 0x000fe20000010057 */
[----:B------:R-:W-:Y:S01]  /*2290*/  @P3 PRMT R115, R115, 0x5410, R123 ;  /* 0x0000541073733816 */ /* 0x000fe2000000007b */
[----:B------:R1:W-:Y:S01]  /*22a0*/  @P5 STG.E.128 desc[UR4][R118.64], R108 ;  /* 0x0000006c76005986 */ /* 0x0003e2000c101d04 */
[C---:B---3--:R-:W-:Y:S01]  /*22b0*/  @P3 IMAD.WIDE.U32 R116, R121.reuse, 0x10, R116 ;  /* 0x0000001079743825 */ /* 0x048fe200078e0074 */
[----:B------:R-:W-:-:S04]  /*22c0*/  IADD3 R121, R121, 0x80, RZ ;  /* 0x0000008079797810 */ /* 0x000fc80007ffe0ff */
[----:B------:R1:W-:Y:S03]  /*22d0*/  @P3 STG.E.128 desc[UR4][R116.64], R112 ;  /* 0x0000007074003986 */ /* 0x0003e6000c101d04 */
.L_x_4599:
[----:B------:R-:W-:Y:S05]  /*22e0*/  BSYNC B0 ;  /* 0x0000000000007941 */ /* 0x000fea0003800000 */
.L_x_4598:
        /* <DEDUP_REMOVED lines=8> */
.L_x_4629:
[----:B------:R-:W-:Y:S05]  /*2370*/  BSYNC B1 ;  /* 0x0000000000017941 */ /* 0x000fea0003800000 */
.L_x_4628:
[----:B------:R-:W-:Y:S04]  /*2380*/  BSSY B1, `(.L_x_4630) ;  /* 0x0000013000017945 */ /* 0x000fe80003800000 */
[----:B------:R-:W-:Y:S05]  /*2390*/  @P1 BRA `(.L_x_4631) ;  /* 0x00000000001c1947 */ /* 0x000fea0003800000 */
[----:B------:R-:W-:Y:S01]  /*23a0*/  UISETP.NE.U32.AND UP0, UPT, UR14, URZ, UPT ;  /* 0x0000003f0e00728c */ /* 0x000fe2000bf05070 */
[----:B-1----:R-:W-:-:S03]  /*23b0*/  MOV R116, RZ ;  /* 0x000000ff00747202 */ /* 0x002fc60000000f00 */
[----:B------:R-:W-:-:S06]  /*23c0*/  UISETP.NE.AND.EX UP0, UPT, UR15, URZ, UPT, UP0 ;  /* 0x0000003f0f00728c */ /* 0x000fcc000bf05300 */
[----:B------:R-:W-:-:S13]  /*23d0*/  PLOP3.LUT P4, PT, PT, PT, UP0, 0x80, 0x0 ;  /* 0x000000000000781c */ /* 0x000fda0003f8f008 */
[----:B------:R-:W-:Y:S05]  /*23e0*/  @!P4 BRA `(.L_x_4632) ;  /* 0x000000000030c947 */ /* 0x000fea0003800000 */
[----:B------:R-:W-:Y:S01]  /*23f0*/  HADD2.F32 R116, -RZ, R100.H0_H0 ;  /* 0x20000064ff747230 */ /* 0x000fe20000004100 */
[----:B------:R-:W-:Y:S06]  /*2400*/  BRA `(.L_x_4632) ;  /* 0x0000000000287947 */ /* 0x000fec0003800000 */
.L_x_4631:
        /* <DEDUP_REMOVED lines=8> */
[----:B------:R-:W-:-:S05]  /*2490*/  @P4 HADD2.F32 R117, -RZ, R100.H0_H0 ;  /* 0x20000064ff754230 */ /* 0x000fca0000004100 */
[----:B------:R-:W-:-:S07]  /*24a0*/  @P4 FADD.FTZ R116, R116, R117 ;  /* 0x0000007574744221 */ /* 0x000fce0000010000 */
.L_x_4632:
[----:B------:R-:W-:Y:S05]  /*24b0*/  BSYNC B1 ;  /* 0x0000000000017941 */ /* 0x000fea0003800000 */
.L_x_4630:
[----:B------:R-:W1:Y:S01]  /*24c0*/  @P3 LDC R117, c[0x0][0x29c] ;  /* 0x0000a700ff753b82 */ /* 0x000e620000000800 */
[----:B------:R-:W-:Y:S01]  /*24d0*/  ISETP.NE.U32.AND P5, PT, RZ, UR10, PT ;  /* 0x0000000aff007c0c */ /* 0x000fe2000bfa5070 */
[----:B-----5:R-:W-:Y:S01]  /*24e0*/  @P3 HADD2.F32 R119, -RZ, R104.H0_H0 ;  /* 0x20000068ff773230 */ /* 0x020fe20000004100 */
[----:B------:R-:W-:Y:S02]  /*24f0*/  BSSY B1, `(.L_x_4633) ;  /* 0x0000015000017945 */ /* 0x000fe40003800000 */
[----:B------:R-:W-:Y:S01]  /*2500*/  ISETP.NE.AND.EX P5, PT, RZ, UR11, PT, P5 ;  /* 0x0000000bff007c0c */ /* 0x000fe2000bfa5350 */
[----:B-1----:R-:W-:-:S12]  /*2510*/  @P3 FMUL.FTZ R117, R116, R117 ;  /* 0x0000007574753220 */ /* 0x002fd80000410000 */
        /* <DEDUP_REMOVED lines=11> */
.L_x_4634:
[----:B0-----:R-:W-:-:S04]  /*25d0*/  ISETP.NE.AND P6, PT, R6, RZ, PT ;  /* 0x000000ff0600720c */ /* 0x001fc80003fc5270 */
[----:B------:R-:W-:-:S05]  /*25e0*/  FSEL R117, R4, RZ, !P6 ;  /* 0x000000ff04757208 */ /* 0x000fca0007000000 */
[----:B------:R-:W-:Y:S01]  /*25f0*/  FFMA.FTZ R116, R138, R120, R117 ;  /* 0x000000788a747223 */ /* 0x000fe20000010075 */
[----:B------:R-:W-:-:S03]  /*2600*/  @P4 HADD2.F32 R117, -RZ, R100.H1_H1 ;  /* 0x30000064ff754230 */ /* 0x000fc60000004100 */
[----:B------:R-:W-:-:S04]  /*2610*/  FADD.FTZ R116, R141, -R116 ;  /* 0x800000748d747221 */ /* 0x000fc80000010000 */
[----:B------:R-:W-:-:S04]  /*2620*/  FMUL.FTZ R116, R5, R116 ;  /* 0x0000007405747220 */ /* 0x000fc80000410000 */
[----:B------:R-:W-:-:S07]  /*2630*/  @P4 FADD.FTZ R116, R116, R117 ;  /* 0x0000007574744221 */ /* 0x000fce0000010000 */
.L_x_4635:
[----:B------:R-:W-:Y:S05]  /*2640*/  BSYNC B1 ;  /* 0x0000000000017941 */ /* 0x000fea0003800000 */
.L_x_4633:
[----:B------:R-:W1:Y:S01]  /*2650*/  @P3 LDC R117, c[0x0][0x29c] ;  /* 0x0000a700ff753b82 */ /* 0x000e620000000800 */
[----:B------:R-:W-:Y:S01]  /*2660*/  @P3 HADD2.F32 R122, -RZ, R104.H1_H1 ;  /* 0x30000068ff7a3230 */ /* 0x000fe20000004100 */
[----:B------:R-:W-:Y:S01]  /*2670*/  BSSY B1, `(.L_x_4636) ;  /* 0x0000014000017945 */ /* 0x000fe20003800000 */
[----:B-1----:R-:W-:Y:S01]  /*2680*/  @P3 FMUL.FTZ R118, R116, R117 ;  /* 0x0000007574763220 */ /* 0x002fe20000410000 */
        /* <DEDUP_REMOVED lines=11> */
.L_x_4637:
[----:B0-----:R-:W-:-:S04]  /*2740*/  ISETP.NE.AND P6, PT, R6, RZ, PT ;  /* 0x000000ff0600720c */ /* 0x001fc80003fc5270 */
[----:B------:R-:W-:-:S05]  /*2750*/  FSEL R116, R4, RZ, !P6 ;  /* 0x000000ff04747208 */ /* 0x000fca0007000000 */
[----:B------:R-:W-:-:S04]  /*2760*/  FFMA.FTZ R117, R139, R120, R116 ;  /* 0x000000788b757223 */ /* 0x000fc80000010074 */
[----:B------:R-:W-:Y:S01]  /*2770*/  FADD.FTZ R116, R144, -R117 ;  /* 0x8000007590747221 */ /* 0x000fe20000010000 */
[----:B------:R-:W-:-:S03]  /*2780*/  @P4 HADD2.F32 R117, -RZ, R101.H0_H0 ;  /* 0x20000065ff754230 */ /* 0x000fc60000004100 */
[----:B------:R-:W-:-:S04]  /*2790*/  FMUL.FTZ R116, R5, R116 ;  /* 0x0000007405747220 */ /* 0x000fc80000410000 */
[----:B------:R-:W-:-:S07]  /*27a0*/  @P4 FADD.FTZ R116, R116, R117 ;  /* 0x0000007574744221 */ /* 0x000fce0000010000 */
.L_x_4638:
[----:B------:R-:W-:Y:S05]  /*27b0*/  BSYNC B1 ;  /* 0x0000000000017941 */ /* 0x000fea0003800000 */
.L_x_4636:
[----:B------:R-:W1:Y:S01]  /*27c0*/  @P3 LDC R117, c[0x0][0x29c] ;  /* 0x0000a700ff753b82 */ /* 0x000e620000000800 */
[----:B------:R-:W-:Y:S01]  /*27d0*/  @P3 HADD2.F32 R119, -RZ, R105.H0_H0 ;  /* 0x20000069ff773230 */ /* 0x000fe20000004100 */
        /* <DEDUP_REMOVED lines=13> */
.L_x_4640:
[----:B0-----:R-:W-:-:S04]  /*28b0*/  ISETP.NE.AND P6, PT, R6, RZ, PT ;  /* 0x000000ff0600720c */ /* 0x001fc80003fc5270 */
[----:B------:R-:W-:-:S05]  /*28c0*/  FSEL R117, R4, RZ, !P6 ;  /* 0x000000ff04757208 */ /* 0x000fca0007000000 */
[----:B------:R-:W-:Y:S01]  /*28d0*/  FFMA.FTZ R116, R142, R120, R117 ;  /* 0x000000788e747223 */ /* 0x000fe20000010075 */
[----:B------:R-:W-:-:S03]  /*28e0*/  @P4 HADD2.F32 R117, -RZ, R101.H1_H1 ;  /* 0x30000065ff754230 */ /* 0x000fc60000004100 */
[----:B------:R-:W-:-:S04]  /*28f0*/  FADD.FTZ R116, R143, -R116 ;  /* 0x800000748f747221 */ /* 0x000fc80000010000 */
[----:B------:R-:W-:-:S04]  /*2900*/  FMUL.FTZ R116, R5, R116 ;  /* 0x0000007405747220 */ /* 0x000fc80000410000 */
[----:B------:R-:W-:-:S07]  /*2910*/  @P4 FADD.FTZ R116, R116, R117 ;  /* 0x0000007574744221 */ /* 0x000fce0000010000 */
.L_x_4641:
[----:B------:R-:W-:Y:S05]  /*2920*/  BSYNC B1 ;  /* 0x0000000000017941 */ /* 0x000fea0003800000 */
.L_x_4639:
        /* <DEDUP_REMOVED lines=15> */
.L_x_4643:
[----:B0-----:R-:W-:-:S04]  /*2a20*/  ISETP.NE.AND P6, PT, R6, RZ, PT ;  /* 0x000000ff0600720c */ /* 0x001fc80003fc5270 */
[----:B------:R-:W-:-:S05]  /*2a30*/  FSEL R116, R4, RZ, !P6 ;  /* 0x000000ff04747208 */ /* 0x000fca0007000000 */
[----:B------:R-:W-:-:S04]  /*2a40*/  FFMA.FTZ R117, R145, R120, R116 ;  /* 0x0000007891757223 */ /* 0x000fc80000010074 */
[----:B------:R-:W-:Y:S01]  /*2a50*/  FADD.FTZ R116, R146, -R117 ;  /* 0x8000007592747221 */ /* 0x000fe20000010000 */
[----:B------:R-:W-:-:S03]  /*2a60*/  @P4 HADD2.F32 R117, -RZ, R102.H0_H0 ;  /* 0x20000066ff754230 */ /* 0x000fc60000004100 */
[----:B------:R-:W-:-:S04]  /*2a70*/  FMUL.FTZ R116, R5, R116 ;  /* 0x0000007405747220 */ /* 0x000fc80000410000 */
[----:B------:R-:W-:-:S07]  /*2a80*/  @P4 FADD.FTZ R116, R116, R117 ;  /* 0x0000007574744221 */ /* 0x000fce0000010000 */
.L_x_4644:
[----:B------:R-:W-:Y:S05]  /*2a90*/  BSYNC B1 ;  /* 0x0000000000017941 */ /* 0x000fea0003800000 */
.L_x_4642:
        /* <DEDUP_REMOVED lines=15> */
.L_x_4646:
[----:B0-----:R-:W-:-:S04]  /*2b90*/  ISETP.NE.AND P6, PT, R6, RZ, PT ;  /* 0x000000ff0600720c */ /* 0x001fc80003fc5270 */
[----:B------:R-:W-:-:S05]  /*2ba0*/  FSEL R117, R4, RZ, !P6 ;  /* 0x000000ff04757208 */ /* 0x000fca0007000000 */
[----:B------:R-:W-:Y:S01]  /*2bb0*/  FFMA.FTZ R116, R148, R120, R117 ;  /* 0x0000007894747223 */ /* 0x000fe20000010075 */
[----:B------:R-:W-:-:S03]  /*2bc0*/  @P4 HADD2.F32 R117, -RZ, R102.H1_H1 ;  /* 0x30000066ff754230 */ /* 0x000fc60000004100 */
[----:B------:R-:W-:-:S04]  /*2bd0*/  FADD.FTZ R116, R147, -R116 ;  /* 0x8000007493747221 */ /* 0x000fc80000010000 */
[----:B------:R-:W-:-:S04]  /*2be0*/  FMUL.FTZ R116, R5, R116 ;  /* 0x0000007405747220 */ /* 0x000fc80000410000 */
[----:B------:R-:W-:-:S07]  /*2bf0*/  @P4 FADD.FTZ R116, R116, R117 ;  /* 0x0000007574744221 */ /* 0x000fce0000010000 */
.L_x_4647:
[----:B------:R-:W-:Y:S05]  /*2c00*/  BSYNC B1 ;  /* 0x0000000000017941 */ /* 0x000fea0003800000 */
.L_x_4645:
        /* <DEDUP_REMOVED lines=15> */
.L_x_4649:
[----:B0-----:R-:W-:-:S04]  /*2d00*/  ISETP.NE.AND P6, PT, R6, RZ, PT ;  /* 0x000000ff0600720c */ /* 0x001fc80003fc5270 */
[----:B------:R-:W-:-:S05]  /*2d10*/  FSEL R116, R4, RZ, !P6 ;  /* 0x000000ff04747208 */ /* 0x000fca0007000000 */
[----:B------:R-:W-:-:S04]  /*2d20*/  FFMA.FTZ R117, R149, R120, R116 ;  /* 0x0000007895757223 */ /* 0x000fc80000010074 */
[----:B------:R-:W-:Y:S01]  /*2d30*/  FADD.FTZ R116, R150, -R117 ;  /* 0x8000007596747221 */ /* 0x000fe20000010000 */
[----:B------:R-:W-:-:S03]  /*2d40*/  @P4 HADD2.F32 R117, -RZ, R103.H0_H0 ;  /* 0x20000067ff754230 */ /* 0x000fc60000004100 */
[----:B------:R-:W-:-:S04]  /*2d50*/  FMUL.FTZ R116, R5, R116 ;  /* 0x0000007405747220 */ /* 0x000fc80000410000 */
[----:B------:R-:W-:-:S07]  /*2d60*/  @P4 FADD.FTZ R116, R116, R117 ;  /* 0x0000007574744221 */ /* 0x000fce0000010000 */
.L_x_4650:
[----:B------:R-:W-:Y:S05]  /*2d70*/  BSYNC B1 ;  /* 0x0000000000017941 */ /* 0x000fea0003800000 */
.L_x_4648:
        /* <DEDUP_REMOVED lines=15> */
.L_x_4652:
[----:B0-----:R-:W-:-:S04]  /*2e70*/  ISETP.NE.AND P1, PT, R6, RZ, PT ;  /* 0x000000ff0600720c */ /* 0x001fc80003f25270 */
[----:B------:R-:W-:-:S05]  /*2e80*/  FSEL R117, R4, RZ, !P1 ;  /* 0x000000ff04757208 */ /* 0x000fca0004800000 */
[----:B------:R-:W-:Y:S01]  /*2e90*/  FFMA.FTZ R120, R152, R120, R117 ;  /* 0x0000007898787223 */ /* 0x000fe20000010075 */
[----:B------:R-:W-:-:S03]  /*2ea0*/  @P4 HADD2.F32 R117, -RZ, R103.H1_H1 ;  /* 0x30000067ff754230 */ /* 0x000fc60000004100 */
[----:B------:R-:W-:-:S04]  /*2eb0*/  FADD.FTZ R120, R151, -R120 ;  /* 0x8000007897787221 */ /* 0x000fc80000010000 */
[----:B------:R-:W-:-:S04]  /*2ec0*/  FMUL.FTZ R120, R5, R120 ;  /* 0x0000007805787220 */ /* 0x000fc80000410000 */
[----:B------:R-:W-:-:S07]  /*2ed0*/  @P4 FADD.FTZ R120, R120, R117 ;  /* 0x0000007578784221 */ /* 0x000fce0000010000 */
.L_x_4653:
[----:B------:R-:W-:Y:S05]  /*2ee0*/  BSYNC B1 ;  /* 0x0000000000017941 */ /* 0x000fea0003800000 */
.L_x_4651:
        /* <DEDUP_REMOVED lines=8> */
[----:B--2---:R-:W-:Y:S01]  /*2f70*/  @P5 IMAD.WIDE.U32 R116, R11, 0x10, R116 ;  /* 0x000000100b745825 */ /* 0x004fe200078e0074 */
[----:B------:R-:W-:-:S03]  /*2f80*/  @P3 F2FP.F16.F32.PACK_AB R119, RZ, R119 ;  /* 0x00000077ff77323e */ /* 0x000fc600000000ff */
[----:B------:R-:W-:Y:S01]  /*2f90*/  @P3 FFMA.FTZ R95, R120, R118, R95 ;  /* 0x00000076785f3223 */ /* 0x000fe2000001005f */
[----:B------:R-:W-:Y:S01]  /*2fa0*/  @P3 PRMT R115, R115, 0x5410, R119 ;  /* 0x0000541073733816 */ /* 0x000fe20000000077 */
[----:B------:R2:W-:Y:S01]  /*2fb0*/  @P5 STG.E.128 desc[UR4][R116.64], R108 ;  /* 0x0000006c74005986 */ /* 0x0005e2000c101d04 */
[----:B---3--:R-:W-:-:S05]  /*2fc0*/  @P3 IMAD.WIDE.U32 R4, R121, 0x10, R4 ;  /* 0x0000001079043825 */ /* 0x008fca00078e0004 */
[----:B------:R2:W-:Y:S02]  /*2fd0*/  @P3 STG.E.128 desc[UR4][R4.64], R112 ;  /* 0x0000007004003986 */ /* 0x0005e4000c101d04 */
.L_x_4627:
[----:B------:R-:W-:Y:S05]  /*2fe0*/  BSYNC B0 ;  /* 0x0000000000007941 */ /* 0x000fea0003800000 */
.L_x_4626:
[----:B------:R-:W-:Y:S02]  /*2ff0*/  IADD3 R7, R7, UR12, RZ ;  /* 0x0000000c07077c10 */ /* 0x000fe4000fffe0ff */
[----:B------:R-:W-:Y:S02]  /*3000*/  SEL R153, RZ, 0x1, P2 ;  /* 0x00000001ff997807 */ /* 0x000fe40001000000 */
[----:B------:R-:W-:-:S13]  /*3010*/  ISETP.GE.AND P1, PT, R7, UR13, PT ;  /* 0x0000000d07007c0c */ /* 0x000fda000bf26270 */
[----:B------:R-:W-:Y:S05]  /*3020*/  @!P1 BRA `(.L_x_4654) ;  /* 0xffffffd400189947 */ /* 0x000fea000383ffff */
.L_x_4588:
        /* <DEDUP_REMOVED lines=17> */
[----:B------:R-:W-:-:S03]  /*3140*/  IADD3 R9, R9, 0x80, RZ ;  /* 0x0000008009097810 */ /* 0x000fc60007ffe0ff */
[----:B------:R3:W-:Y:S04]  /*3150*/  STG.E.128 desc[UR4][R6.64], R80 ;  /* 0x0000005006007986 */ /* 0x0007e8000c101d04 */
[----:B------:R3:W-:Y:S02]  /*3160*/  STG.E.128 desc[UR4][R6.64+0x10], R84 ;  /* 0x0000105406007986 */ /* 0x0007e4000c101d04 */
.L_x_4656:
[----:B------:R-:W-:Y:S05]  /*3170*/  BSYNC B0 ;  /* 0x0000000000007941 */ /* 0x000fea0003800000 */
.L_x_4655:
        /* <DEDUP_REMOVED lines=15> */
.L_x_4597:
[----:B------:R-:W-:Y:S01]  /*3270*/  HFMA2.MMA R157, -RZ, RZ, 0, 9.5367431640625e-07 ;  /* 0x00000010ff9d7435 */ /* 0x000fe200000001ff */
[----:B------:R-:W-:Y:S02]  /*3280*/  MOV R158, R155 ;  /* 0x0000009b009e7202 */ /* 0x000fe40000000f00 */
[----:B------:R-:W-:Y:S02]  /*3290*/  MOV R160, 0x1f ;  /* 0x0000001f00a07802 */ /* 0x000fe40000000f00 */
[----:B------:R-:W-:-:S07]  /*32a0*/  MOV R153, 0xffffffff ;  /* 0xffffffff00997802 */ /* 0x000fce0000000f00 */
[----:B01---5:R-:W-:Y:S05]  /*32b0*/  WARPSYNC.COLLECTIVE R153, `(.L_x_4657) ;  /* 0x0000000099087348 */ /* 0x023fea0003c00000 */
[----:B------:R2:W3:Y:S02]  /*32c0*/  SHFL.DOWN P4, R154, R158, R157, R160 ;  /* 0x0800009d9e9a7389 */ /* 0x0004e400000800a0 */
[----:B0123-5:R-:W-:Y:S01]  /*32d0*/  ENDCOLLECTIVE ;  /* 0x000000000000791b */ /* 0x02ffe20003800000 */
.L_x_4657:
[----:B------:R-:W-:Y:S02]  /*32e0*/  MOV R158, R156 ;  /* 0x0000009c009e7202 */ /* 0x000fe40000000f00 */
[----:B------:R-:W-:-:S07]  /*32f0*/  MOV R118, R154 ;  /* 0x0000009a00767202 */ /* 0x000fce0000000f00 */
[----:B------:R-:W-:Y:S05]  /*3300*/  WARPSYNC.COLLECTIVE R153, `(.L_x_4658) ;  /* 0x0000000099087348 */ /* 0x000fea0003c00000 */
[----:B------:R0:W1:Y:S02]  /*3310*/  SHFL.DOWN P4, R154, R158, R157, R160 ;  /* 0x0800009d9e9a7389 */ /* 0x00006400000800a0 */
[----:B01----:R-:W-:Y:S01]  /*3320*/  ENDCOLLECTIVE ;  /* 0x000000000000791b */ /* 0x003fe20003800000 */
.L_x_4658:
[----:B------:R-:W-:Y:S01]  /*3330*/  FADD.FTZ R118, R118, R155 ;  /* 0x0000009b76767221 */ /* 0x000fe20000010000 */
[----:B------:R-:W-:-:S04]  /*3340*/  HFMA2.MMA R157, -RZ, RZ, 0, 4.76837158203125e-07 ;  /* 0x00000008ff9d7435 */ /* 0x000fc800000001ff */
[----:B------:R-:W-:Y:S02]  /*3350*/  MOV R158, R118 ;  /* 0x00000076009e7202 */ /* 0x000fe40000000f00 */
[----:B------:R-:W-:-:S07]  /*3360*/  MOV R119, R154 ;  /* 0x0000009a00777202 */ /* 0x000fce0000000f00 */
[----:B------:R-:W-:Y:S05]  /*3370*/  WARPSYNC.COLLECTIVE R153, `(.L_x_4659) ;  /* 0x0000000099087348 */ /* 0x000fea0003c00000 */
[----:B------:R0:W1:Y:S02]  /*3380*/  SHFL.DOWN P4, R154, R158, R157, R160 ;  /* 0x0800009d9e9a7389 */ /* 0x00006400000800a0 */
[----:B01----:R-:W-:Y:S01]  /*3390*/  ENDCOLLECTIVE ;  /* 0x000000000000791b */ /* 0x003fe20003800000 */
.L_x_4659:
[----:B------:R-:W-:-:S05]  /*33a0*/  FADD.FTZ R119, R119, R156 ;  /* 0x0000009c77777221 */ /* 0x000fca0000010000 */
[----:B------:R-:W-:Y:S02]  /*33b0*/  MOV R158, R119 ;  /* 0x00000077009e7202 */ /* 0x000fe40000000f00 */
[----:B------:R-:W-:-:S07]  /*33c0*/  MOV R121, R154 ;  /* 0x0000009a00797202 */ /* 0x000fce0000000f00 */
[----:B------:R-:W-:Y:S05]  /*33d0*/  WARPSYNC.COLLECTIVE R153, `(.L_x_4660) ;  /* 0x0000000099087348 */ /* 0x000fea0003c00000 */
[----:B------:R0:W1:Y:S02]  /*33e0*/  SHFL.DOWN P4, R154, R158, R157, R160 ;  /* 0x0800009d9e9a7389 */ /* 0x00006400000800a0 */
[----:B01----:R-:W-:Y:S01]  /*33f0*/  ENDCOLLECTIVE ;  /* 0x000000000000791b */ /* 0x003fe20003800000 */
.L_x_4660:
[----:B------:R-:W-:Y:S01]  /*3400*/  FADD.FTZ R121, R118, R121 ;  /* 0x0000007976797221 */ /* 0x000fe20000010000 */
[----:B------:R-:W-:-:S04]  /*3410*/  HFMA2.MMA R157, -RZ, RZ, 0, 2.384185791015625e-07 ;  /* 0x00000004ff9d7435 */ /* 0x000fc800000001ff */
[----:B------:R-:W-:Y:S02]  /*3420*/  MOV R158, R121 ;  /* 0x00000079009e7202 */ /* 0x000fe40000000f00 */
[----:B------:R-:W-:-:S07]  /*3430*/  MOV R120, R154 ;  /* 0x0000009a00787202 */ /* 0x000fce0000000f00 */
[----:B------:R-:W-:Y:S05]  /*3440*/  WARPSYNC.COLLECTIVE R153, `(.L_x_4661) ;  /* 0x0000000099087348 */ /* 0x000fea0003c00000 */
[----:B------:R0:W1:Y:S02]  /*3450*/  SHFL.DOWN P4, R154, R158, R157, R160 ;  /* 0x0800009d9e9a7389 */ /* 0x00006400000800a0 */
[----:B01----:R-:W-:Y:S01]  /*3460*/  ENDCOLLECTIVE ;  /* 0x000000000000791b */ /* 0x003fe20003800000 */
.L_x_4661:
[----:B------:R-:W-:-:S05]  /*3470*/  FADD.FTZ R120, R119, R120 ;  /* 0x0000007877787221 */ /* 0x000fca0000010000 */
[----:B------:R-:W-:Y:S02]  /*3480*/  MOV R158, R120 ;  /* 0x00000078009e7202 */ /* 0x000fe40000000f00 */
[----:B------:R-:W-:-:S07]  /*3490*/  MOV R122, R154 ;  /* 0x0000009a007a7202 */ /* 0x000fce0000000f00 */
[----:B------:R-:W-:Y:S05]  /*34a0*/  WARPSYNC.COLLECTIVE R153, `(.L_x_4662) ;  /* 0x0000000099087348 */ /* 0x000fea0003c00000 */
[----:B------:R0:W1:Y:S02]  /*34b0*/  SHFL.DOWN P4, R154, R158, R157, R160 ;  /* 0x0800009d9e9a7389 */ /* 0x00006400000800a0 */
[----:B01----:R-:W-:Y:S01]  /*34c0*/  ENDCOLLECTIVE ;  /* 0x000000000000791b */ /* 0x003fe20003800000 */
.L_x_4662:
[----:B------:R-:W-:Y:S01]  /*34d0*/  FADD.FTZ R122, R121, R122 ;  /* 0x0000007a797a7221 */ /* 0x000fe20000010000 */
[----:B------:R-:W-:-:S04]  /*34e0*/  HFMA2.MMA R157, -RZ, RZ, 0, 1.1920928955078125e-07 ;  /* 0x00000002ff9d7435 */ /* 0x000fc800000001ff */
[----:B------:R-:W-:Y:S02]  /*34f0*/  MOV R158, R122 ;  /* 0x0000007a009e7202 */ /* 0x000fe40000000f00 */
[----:B------:R-:W-:-:S07]  /*3500*/  MOV R123, R154 ;  /* 0x0000009a007b7202 */ /* 0x000fce0000000f00 */
[----:B------:R-:W-:Y:S05]  /*3510*/  WARPSYNC.COLLECTIVE R153, `(.L_x_4663) ;  /* 0x0000000099087348 */ /* 0x000fea0003c00000 */
[----:B------:R0:W1:Y:S02]  /*3520*/  SHFL.DOWN P4, R154, R158, R157, R160 ;  /* 0x0800009d9e9a7389 */ /* 0x00006400000800a0 */
[----:B01----:R-:W-:Y:S01]  /*3530*/  ENDCOLLECTIVE ;  /* 0x000000000000791b */ /* 0x003fe20003800000 */
.L_x_4663:
[----:B------:R-:W-:-:S05]  /*3540*/  FADD.FTZ R123, R120, R123 ;  /* 0x0000007b787b7221 */ /* 0x000fca0000010000 */
[----:B------:R-:W-:Y:S02]  /*3550*/  MOV R158, R123 ;  /* 0x0000007b009e7202 */ /* 0x000fe40000000f00 */
[----:B------:R-:W-:-:S07]  /*3560*/  MOV R135, R154 ;  /* 0x0000009a00877202 */ /* 0x000fce0000000f00 */
[----:B------:R-:W-:Y:S05]  /*3570*/  WARPSYNC.COLLECTIVE R153, `(.L_x_4664) ;  /* 0x0000000099087348 */ /* 0x000fea0003c00000 */
[----:B------:R0:W1:Y:S02]  /*3580*/  SHFL.DOWN P4, R154, R158, R157, R160 ;  /* 0x0800009d9e9a7389 */ /* 0x00006400000800a0 */
[----:B01----:R-:W-:Y:S01]  /*3590*/  ENDCOLLECTIVE ;  /* 0x000000000000791b */ /* 0x003fe20003800000 */
.L_x_4664:
[----:B------:R-:W-:Y:S01]  /*35a0*/  FADD.FTZ R135, R122, R135 ;  /* 0x000000877a877221 */ /* 0x000fe20000010000 */
[----:B------:R-:W-:-:S04]  /*35b0*/  HFMA2.MMA R157, -RZ, RZ, 0, 5.9604644775390625e-08 ;  /* 0x00000001ff9d7435 */ /* 0x000fc800000001ff */
[----:B------:R-:W-:Y:S02]  /*35c0*/  MOV R158, R135 ;  /* 0x00000087009e7202 */ /* 0x000fe40000000f00 */
[----:B------:R-:W-:-:S07]  /*35d0*/  MOV R134, R154 ;  /* 0x0000009a00867202 */ /* 0x000fce0000000f00 */
[----:B------:R-:W-:Y:S05]  /*35e0*/  WARPSYNC.COLLECTIVE R153, `(.L_x_4665) ;  /* 0x0000000099087348 */ /* 0x000fea0003c00000 */
[----:B------:R0:W1:Y:S02]  /*35f0*/  SHFL.DOWN P4, R154, R158, R157, R160 ;  /* 0x0800009d9e9a7389 */ /* 0x00006400000800a0 */
[----:B01----:R-:W-:Y:S01]  /*3600*/  ENDCOLLECTIVE ;  /* 0x000000000000791b */ /* 0x003fe20003800000 */
.L_x_4665:
[----:B------:R-:W-:-:S05]  /*3610*/  FADD.FTZ R118, R123, R134 ;  /* 0x000000867b767221 */ /* 0x000fca0000010000 */
[----:B------:R-:W-:Y:S02]  /*3620*/  MOV R158, R118 ;  /* 0x00000076009e7202 */ /* 0x000fe40000000f00 */
[----:B------:R-:W-:-:S07]  /*3630*/  MOV R134, R154 ;  /* 0x0000009a00867202 */ /* 0x000fce0000000f00 */
[----:B------:R-:W-:Y:S05]  /*3640*/  WARPSYNC.COLLECTIVE R153, `(.L_x_4666) ;  /* 0x0000000099087348 */ /* 0x000fea0003c00000 */
[----:B------:R0:W1:Y:S02]  /*3650*/  SHFL.DOWN P4, R154, R158, R157, R160 ;  /* 0x0800009d9e9a7389 */ /* 0x00006400000800a0 */
[----:B01----:R-:W-:Y:S01]  /*3660*/  ENDCOLLECTIVE ;  /* 0x000000000000791b */ /* 0x003fe20003800000 */
.L_x_4666:
[----:B------:R-:W-:Y:S01]  /*3670*/  MOV R119, R154 ;  /* 0x0000009a00777202 */ /* 0x000fe20000000f00 */
[----:B------:R-:W-:Y:S06]  /*3680*/  BRA `(.L_x_4667) ;  /* 0xffffffdc00547947 */ /* 0x000fec000383ffff */
.L_x_4668:
        /* <DEDUP_REMOVED lines=15> */
.L_x_8784:


//--------------------- .text._ZN10layer_norm13ln_bwd_kernelINS_13Kernel_traitsIf6__halfS2_S2_fjLj2048ELj1ELj1ELj4ELj16ENS_18Kernel_traits_baseILj2048EfS2_S2_S2_fjLj128EEEEELb0ELb1ELb1ELb1EEEvNS_9BwdParamsE --------------------------
	.section	.text._ZN10layer_norm13ln_bwd_kernelINS_13Kernel_traitsIf6__halfS2_S2_fjLj2048ELj1ELj1ELj4ELj16ENS_18Kernel_traits_baseILj2048EfS2_S2_S2_fjLj128EEEEELb0ELb1ELb1ELb1EEEvNS_9BwdParamsE,"ax",@progbits
	.align	128
        .global         _ZN10layer_norm13ln_bwd_kernelINS_13Kernel_traitsIf6__halfS2_S2_fjLj2048ELj1ELj1ELj4ELj16ENS_18Kernel_traits_baseILj2048EfS2_S2_S2_fjLj128EEEEELb0ELb1ELb1ELb1EEEvNS_9BwdParamsE
        .type           _ZN10layer_norm13ln_bwd_kernelINS_13Kernel_traitsIf6__halfS2_S2_fjLj2048ELj1ELj1ELj4ELj16ENS_18Kernel_traits_baseILj2048EfS2_S2_S2_fjLj128EEEEELb0ELb1ELb1ELb1EEEvNS_9BwdParamsE,@function
        .size           _ZN10layer_norm13ln_bwd_kernelINS_13Kernel_traitsIf6__halfS2_S2_fjLj2048ELj1ELj1ELj4ELj16ENS_18Kernel_traits_baseILj2048EfS2_S2_S2_fjLj128EEEEELb0ELb1ELb1ELb1EEEvNS_9BwdParamsE,(.L_x_8785 - _ZN10layer_norm13ln_bwd_kernelINS_13Kernel_traitsIf6__halfS2_S2_fjLj2048ELj1ELj1ELj4ELj16ENS_18Kernel_traits_baseILj2048EfS2_S2_S2_fjLj128EEEEELb0ELb1ELb1ELb1EEEvNS_9BwdParamsE)
        .other          _ZN10layer_norm13ln_bwd_kernelINS_13Kernel_traitsIf6__halfS2_S2_fjLj2048ELj1ELj1ELj4ELj16ENS_18Kernel_traits_baseILj2048EfS2_S2_S2_fjLj128EEEEELb0ELb1ELb1ELb1EEEvNS_9BwdParamsE,@"STO_CUDA_ENTRY STV_DEFAULT"
_ZN10layer_norm13ln_bwd_kernelINS_13Kernel_traitsIf6__halfS2_S2_fjLj2048ELj1ELj1ELj4ELj16ENS_18Kernel_traits_baseILj2048EfS2_S2_S2_fjLj128EEEEELb0ELb1ELb1ELb1EEEvNS_9BwdParamsE:
.text._ZN10layer_norm13ln_bwd_kernelINS_13Kernel_traitsIf6__halfS2_S2_fjLj2048ELj1ELj1ELj4ELj16ENS_18Kernel_traits_baseILj2048EfS2_S2_S2_fjLj128EEEEELb0ELb1ELb1ELb1EEEvNS_9BwdParamsE:
        /* <DEDUP_REMOVED lines=37> */
.L_x_4669:
[----:B------:R-:W-:Y:S01]  /*0250*/  SHF.L.U32 R0, R2, 0x5, RZ ;  /* 0x0000000502007819 */ /* 0x000fe200000006ff */
[----:B------:R-:W-:Y:S01]  /*0260*/  ULDC.64 UR6, c[0x0][0x260] ;  /* 0x0000980000067ab9 */ /* 0x000fe20000000a00 */
[----:B------:R-:W-:Y:S01]  /*0270*/  ULDC.64 UR8, c[0x0][0x278] ;  /* 0x00009e0000087ab9 */ /* 0x000fe20000000a00 */
[----:B------:R-:W0:Y:S01]  /*0280*/  LDC.U8 R5, c[0x0][0x2a0] ;  /* 0x0000a800ff057b82 */ /* 0x000e220000000000 */
[----:B------:R-:W-:-:S04]  /*0290*/  LOP3.LUT R0, R0, 0xfe0, RZ, 0xc0, !PT ;  /* 0x00000fe000007812 */ /* 0x000fc800078ec0ff */
[C---:B------:R-:W-:Y:S02]  /*02a0*/  IADD3 R6, P0, R0.reuse, UR6, RZ ;  /* 0x0000000600067c10 */ /* 0x040fe4000ff1e0ff */
[----:B------:R-:W-:Y:S02]  /*02b0*/  IADD3 R8, P1, R0, UR8, RZ ;  /* 0x0000000800087c10 */ /* 0x000fe4000ff3e0ff */
[----:B------:R-:W-:Y:S02]  /*02c0*/  IADD3.X R7, RZ, UR7, RZ, P0, !PT ;  /* 0x00000007ff077c10 */ /* 0x000fe400087fe4ff */
        /* <DEDUP_REMOVED lines=35> */
.L_x_4725:
        /* <DEDUP_REMOVED lines=16> */
[C---:B---3--:R-:W-:Y:S01]  /*0600*/  IADD3 R8, R7.reuse, 0x80, RZ ;  /* 0x0000008007087810 */ /* 0x048fe20007ffe0ff */
[----:B0-----:R-:W-:-:S04]  /*0610*/  IMAD.WIDE.U32 R134, R7, 0x10, R132 ;  /* 0x0000001007867825 */ /* 0x001fc800078e0084 */
[----:B------:R-:W-:Y:S01]  /*0620*/  IMAD.WIDE.U32 R132, R8, 0x10, R132 ;  /* 0x0000001008847825 */ /* 0x000fe200078e0084 */
[----:B----4-:R-:W-:-:S13]  /*0630*/  ISETP.GT.AND P2, PT, R9, RZ, PT ;  /* 0x000000ff0900720c */ /* 0x010fda0003f44270 */
        /* <DEDUP_REMOVED lines=13> */
.L_x_4672:
[----:B------:R-:W0:Y:S01]  /*0710*/  LDC.64 R124, c[0x0][0x238] ;  /* 0x00008e00ff7c7b82 */ /* 0x000e220000000a00 */
[----:B------:R-:W-:-:S05]  /*0720*/  IADD3 R0, R9, -0x1, RZ ;  /* 0xffffffff09007810 */ /* 0x000fca0007ffe0ff */
[----:B------:R-:W-:Y:S02]  /*0730*/  IMAD R0, R0, R11, RZ ;  /* 0x0000000b00007224 */ /* 0x000fe400078e02ff */
[----:B------:R-:W1:Y:S03]  /*0740*/  LDC.64 R14, c[0x0][0x250] ;  /* 0x00009400ff0e7b82 */ /* 0x000e660000000a00 */
[----:B------:R-:W-:-:S04]  /*0750*/  SHF.R.S32.HI R3, RZ, 0x1f, R0 ;  /* 0x0000001fff037819 */ /* 0x000fc80000011400 */
[----:B------:R-:W-:Y:S01]  /*0760*/  LEA.HI R3, R3, R0, RZ, 0x3 ;  /* 0x0000000003037211 */ /* 0x000fe200078f18ff */
[----:B------:R-:W2:Y:S01]  /*0770*/  LDC.64 R128, c[0x0][0x2b8] ;  /* 0x0000ae00ff807b82 */ /* 0x000ea20000000a00 */
[----:B------:R-:W-:-:S04]  /*0780*/  LOP3.LUT R0, R2, 0x7f, RZ, 0xc0, !PT ;  /* 0x0000007f02007812 */ /* 0x000fc800078ec0ff */
[----:B------:R-:W-:Y:S01]  /*0790*/  LEA.HI.SX32 R3, R3, R0, 0x1d ;  /* 0x0000000003037211 */ /* 0x000fe200078feaff */
[----:B0-----:R-:W-:-:S04]  /*07a0*/  IMAD.WIDE.U32 R116, R7, 0x10, R124 ;  /* 0x0000001007747825 */ /* 0x001fc800078e007c */
[----:B------:R-:W-:Y:S02]  /*07b0*/  IMAD.WIDE.U32 R124, R8, 0x10, R124 ;  /* 0x00000010087c7825 */ /* 0x000fe400078e007c */
[----:B------:R-:W3:Y:S02]  /*07c0*/  LDG.E.128 R116, desc[UR4][R116.64] ;  /* 0x0000000474747981 */ /* 0x000ee4000c1e1d00 */
[----:B-1----:R-:W-:Y:S02]  /*07d0*/  IMAD.WIDE R14, R4, 0x4, R14 ;  /* 0x00000004040e7825 */ /* 0x002fe400078e020e */
[----:B------:R-:W4:Y:S04]  /*07e0*/  LDG.E.128 R124, desc[UR4][R124.64] ;  /* 0x000000047c7c7981 */ /* 0x000f28000c1e1d00 */
[----:B------:R-:W4:Y:S01]  /*07f0*/  LDG.E R14, desc[UR4][R14.64] ;  /* 0x000000040e0e7981 */ /* 0x000f22000c1e1900 */
        /* <DEDUP_REMOVED lines=14> */
[----:B------:R-:W-:-:S02]  /*08e0*/  HADD2.F32 R138, -RZ, R118.H0_H0 ;  /* 0x20000076ff8a7230 */ /* 0x000fc40000004100 */
[----:B------:R-:W-:Y:S01]  /*08f0*/  HADD2.F32 R136, -RZ, R117.H0_H0 ;  /* 0x20000075ff887230 */ /* 0x000fe20000004100 */
[----:B----4-:R-:W-:Y:S01]  /*0900*/  FSEL R149, R14, RZ, !P0 ;  /* 0x000000ff0e957208 */ /* 0x010fe20004000000 */
[----:B------:R-:W-:Y:S02]  /*0910*/  HADD2.F32 R118, -RZ, R118.H1_H1 ;  /* 0x30000076ff767230 */ /* 0x000fe40000004100 */
[----:B------:R-:W-:Y:S02]  /*0920*/  HADD2.F32 R14, -RZ, R126.H0_H0 ;  /* 0x2000007eff0e7230 */ /* 0x000fe40000004100 */
[----:B------:R-:W-:Y:S02]  /*0930*/  HADD2.F32 R140, -RZ, R119.H0_H0 ;  /* 0x20000077ff8c7230 */ /* 0x000fe40000004100 */
[C---:B------:R-:W-:Y:S01]  /*0940*/  FADD.FTZ R15, -R149.reuse, R116 ;  /* 0x00000074950f7221 */ /* 0x040fe20000010100 */
[----:B------:R-:W-:Y:S02]  /*0950*/  HADD2.F32 R137, -RZ, R117.H1_H1 ;  /* 0x30000075ff897230 */ /* 0x000fe40000004100 */
[----:B------:R-:W-:Y:S01]  /*0960*/  FADD.FTZ R3, -R149, R3 ;  /* 0x0000000395037221 */ /* 0x000fe20000010100 */
[----:B------:R-:W-:-:S02]  /*0970*/  HADD2.F32 R144, -RZ, R119.H1_H1 ;  /* 0x30000077ff907230 */ /* 0x000fc40000004100 */
[C---:B------:R-:W-:Y:S01]  /*0980*/  FADD.FTZ R117, -R149.reuse, R136 ;  /* 0x0000008895757221 */ /* 0x040fe20000010100 */
[----:B--2---:R-:W-:Y:S02]  /*0990*/  HADD2.F32 R141, -RZ, R120.H0_H0 ;  /* 0x20000078ff8d7230 */ /* 0x004fe40000004100 */
[C---:B------:R-:W-:Y:S01]  /*09a0*/  FADD.FTZ R139, -R149.reuse, R118 ;  /* 0x00000076958b7221 */ /* 0x040fe20000010100 */
[C---:B------:R-:W-:Y:S01]  /*09b0*/  FADD.FTZ R119, -R149.reuse, R138 ;  /* 0x0000008a95777221 */ /* 0x040fe20000010100 */
[C---:B------:R-:W-:Y:S01]  /*09c0*/  FADD.FTZ R159, -R149.reuse, R14 ;  /* 0x0000000e959f7221 */ /* 0x040fe20000010100 */
[----:B0-----:R-:W-:Y:S02]  /*09d0*/  HADD2.F32 R132, -RZ, R122.H1_H1 ;  /* 0x3000007aff847230 */ /* 0x001fe40000004100 */
[----:B------:R-:W-:Y:S01]  /*09e0*/  FADD.FTZ R145, -R149, R140 ;  /* 0x0000008c95917221 */ /* 0x000fe20000010100 */
[----:B-----5:R-:W-:Y:S01]  /*09f0*/  FMUL.FTZ R14, R6, R15 ;  /* 0x0000000f060e7220 */ /* 0x020fe20000410000 */
[----:B------:R-:W-:-:S02]  /*0a00*/  HADD2.F32 R142, -RZ, R120.H1_H1 ;  /* 0x30000078ff8e7230 */ /* 0x000fc40000004100 */
[C---:B------:R-:W-:Y:S01]  /*0a10*/  FMUL.FTZ R3, R6.reuse, R3 ;  /* 0x0000000306037220 */ /* 0x040fe20000410000 */
[----:B------:R-:W-:Y:S02]  /*0a20*/  HADD2.F32 R135, -RZ, R122.H0_H0 ;  /* 0x2000007aff877230 */ /* 0x000fe40000004100 */
[C---:B------:R-:W-:Y:S01]  /*0a30*/  FMUL.FTZ R15, R6.reuse, R117 ;  /* 0x00000075060f7220 */ /* 0x040fe20000410000 */
[C---:B------:R-:W-:Y:S01]  /*0a40*/  FMUL.FTZ R118, R6.reuse, R139 ;  /* 0x0000008b06767220 */ /* 0x040fe20000410000 */
[----:B------:R-:W-:Y:S01]  /*0a50*/  FMUL.FTZ R117, R6, R119 ;  /* 0x0000007706757220 */ /* 0x000fe20000410000 */
[----:B------:R-:W-:Y:S01]  /*0a60*/  FMUL.FTZ R140, R64, R141 ;  /* 0x0000008d408c7220 */ /* 0x000fe20000410000 */
[----:B------:R-:W-:Y:S02]  /*0a70*/  HADD2.F32 R133, -RZ, R123.H0_H0 ;  /* 0x2000007bff857230 */ /* 0x000fe40000004100 */
[----:B------:R-:W-:Y:S01]  /*0a80*/  FMUL.FTZ R119, R6, R145 ;  /* 0x0000009106777220 */ /* 0x000fe20000410000 */
[----:B------:R-:W-:-:S02]  /*0a90*/  HADD2.F32 R143, -RZ, R121.H0_H0 ;  /* 0x20000079ff8f7230 */ /* 0x000fc40000004100 */
[C---:B------:R-:W-:Y:S01]  /*0aa0*/  FADD.FTZ R137, -R149.reuse, R137 ;  /* 0x0000008995897221 */ /* 0x040fe20000010100 */
[----:B------:R-:W-:Y:S02]  /*0ab0*/  HADD2.F32 R134, -RZ, R121.H1_H1 ;  /* 0x30000079ff867230 */ /* 0x000fe40000004100 */
[----:B------:R-:W-:Y:S01]  /*0ac0*/  FADD.FTZ R147, -R149, R144 ;  /* 0x0000009095937221 */ /* 0x000fe20000010100 */
[----:B------:R-:W-:Y:S02]  /*0ad0*/  HADD2.F32 R120, -RZ, R123.H1_H1 ;  /* 0x3000007bff787230 */ /* 0x000fe40000004100 */
[----:B------:R-:W-:Y:S01]  /*0ae0*/  FFMA.FTZ R100, R3, R141, R100 ;  /* 0x0000008d03647223 */ /* 0x000fe20000010064 */
[----:B------:R-:W-:Y:S01]  /*0af0*/  FADD.FTZ R60, R60, R141 ;  /* 0x0000008d3c3c7221 */ /* 0x000fe20000010000 */
[-C--:B------:R-:W-:Y:S01]  /*0b00*/  FFMA.FTZ R105, R118, R132.reuse, R105 ;  /* 0x0000008476697223 */ /* 0x080fe20000010069 */
[----:B------:R-:W-:Y:S01]  /*0b10*/  FADD.FTZ R57, R57, R132 ;  /* 0x0000008439397221 */ /* 0x000fe20000010000 */
[----:B------:R-:W-:Y:S01]  /*0b20*/  FMUL.FTZ R145, R69, R132 ;  /* 0x0000008445917220 */ /* 0x000fe20000410000 */
[----:B------:R-:W-:-:S02]  /*0b30*/  HADD2.F32 R121, -RZ, R124.H0_H0 ;  /* 0x2000007cff797230 */ /* 0x000fc40000004100 */
[----:B------:R-:W-:Y:S01]  /*0b40*/  FMUL.FTZ R141, R65, R142 ;  /* 0x0000008e418d7220 */ /* 0x000fe20000410000 */
[----:B------:R-:W-:Y:S02]  /*0b50*/  HADD2.F32 R122, -RZ, R125.H0_H0 ;  /* 0x2000007dff7a7230 */ /* 0x000fe40000004100 */
[-C--:B------:R-:W-:Y:S01]  /*0b60*/  FFMA.FTZ R104, R117, R135.reuse, R104 ;  /* 0x0000008775687223 */ /* 0x080fe20000010068 */
[----:B------:R-:W-:Y:S02]  /*0b70*/  HADD2.F32 R123, -RZ, R127.H0_H0 ;  /* 0x2000007fff7b7230 */ /* 0x000fe40000004100 */
[----:B------:R-:W-:Y:S01]  /*0b80*/  FADD.FTZ R56, R56, R135 ;  /* 0x0000008738387221 */ /* 0x000fe20000010000 */
[----:B------:R-:W-:Y:S01]  /*0b90*/  FMUL.FTZ R144, R68, R135 ;  /* 0x0000008744907220 */ /* 0x000fe20000410000 */
[----:B------:R-:W-:Y:S01]  /*0ba0*/  FADD.FTZ R132, RZ, R140 ;  /* 0x0000008cff847221 */ /* 0x000fe20000010000 */
[----:B------:R-:W-:Y:S02]  /*0bb0*/  HADD2.F32 R124, -RZ, R124.H1_H1 ;  /* 0x3000007cff7c7230 */ /* 0x000fe40000004100 */
[----:B------:R-:W-:Y:S01]  /*0bc0*/  FFMA.FTZ R135, R3, R140, RZ ;  /* 0x0000008c03877223 */ /* 0x000fe200000100ff */
[----:B------:R-:W-:-:S02]  /*0bd0*/  HADD2.F32 R125, -RZ, R125.H1_H1 ;  /* 0x3000007dff7d7230 */ /* 0x000fc40000004100 */
[----:B------:R-:W-:Y:S02]  /*0be0*/  HADD2.F32 R126, -RZ, R126.H1_H1 ;  /* 0x3000007eff7e7230 */ /* 0x000fe40000004100 */
[----:B------:R-:W-:Y:S02]  /*0bf0*/  HADD2.F32 R127, -RZ, R127.H1_H1 ;  /* 0x3000007fff7f7230 */ /* 0x000fe40000004100 */
[----:B------:R-:W-:Y:S01]  /*0c00*/  FMUL.FTZ R116, R6, R137 ;  /* 0x0000008906747220 */ /* 0x000fe20000410000 */
[----:B------:R-:W-:Y:S01]  /*0c10*/  FFMA.FTZ R101, R14, R142, R101 ;  /* 0x0000008e0e657223 */ /* 0x000fe20000010065 */
[----:B------:R-:W-:Y:S01]  /*0c20*/  FADD.FTZ R61, R61, R142 ;  /* 0x0000008e3d3d7221 */ /* 0x000fe20000010000 */
[-C--:B------:R-:W-:Y:S01]  /*0c30*/  FFMA.FTZ R106, R119, R133.reuse, R106 ;  /* 0x00000085776a7223 */ /* 0x080fe2000001006a */
[----:B------:R-:W-:Y:S01]  /*0c40*/  FADD.FTZ R58, R58, R133 ;  /* 0x000000853a3a7221 */ /* 0x000fe20000010000 */
[----:B------:R-:W-:Y:S01]  /*0c50*/  FMUL.FTZ R146, R70, R133 ;  /* 0x0000008546927220 */ /* 0x000fe20000410000 */
[----:B------:R-:W-:Y:S01]  /*0c60*/  FMUL.FTZ R142, R66, R143 ;  /* 0x0000008f428e7220 */ /* 0x000fe20000410000 */
[----:B------:R-:W-:Y:S01]  /*0c70*/  FADD.FTZ R133, R132, R141 ;  /* 0x0000008d84857221 */ /* 0x000fe20000010000 */
[C---:B------:R-:W-:Y:S01]  /*0c80*/  FADD.FTZ R151, -R149.reuse, R121 ;  /* 0x0000007995977221 */ /* 0x040fe20000010100 */
[----:B------:R-:W-:Y:S01]  /*0c90*/  FFMA.FTZ R132, R14, R141, R135 ;  /* 0x0000008d0e847223 */ /* 0x000fe20000010087 */
        /* <DEDUP_REMOVED lines=8> */
[----:B------:R-:W-:-:S02]  /*0d20*/  HADD2.F32 R149, -RZ, R128.H0_H0 ;  /* 0x20000080ff957230 */ /* 0x000fc40000004100 */
        /* <DEDUP_REMOVED lines=14> */
[--C-:B------:R-:W-:Y:S02]  /*0e10*/  HADD2.F32 R127, -RZ, R129.reuse.H0_H0 ;  /* 0x20000081ff7f7230 */ /* 0x100fe40000004100 */
[----:B------:R-:W-:Y:S02]  /*0e20*/  HADD2.F32 R126, -RZ, R129.H1_H1 ;  /* 0x30000081ff7e7230 */ /* 0x000fe40000004100 */
[----:B------:R-:W-:Y:S01]  /*0e30*/  FADD.FTZ R135, R132, R145 ;  /* 0x0000009184877221 */ /* 0x000fe20000010000 */
[--C-:B------:R-:W-:Y:S02]  /*0e40*/  HADD2.F32 R125, -RZ, R130.reuse.H0_H0 ;  /* 0x20000082ff7d7230 */ /* 0x100fe40000004100 */
[----:B------:R-:W-:Y:S01]  /*0e50*/  FMUL.FTZ R129, R6, R151 ;  /* 0x0000009706817220 */ /* 0x000fe20000410000 */
[----:B------:R-:W-:-:S02]  /*0e60*/  HADD2.F32 R124, -RZ, R130.H1_H1 ;  /* 0x30000082ff7c7230 */ /* 0x000fc40000004100 */
[----:B------:R-:W-:Y:S01]  /*0e70*/  FFMA.FTZ R120, R118, R145, R133 ;  /* 0x0000009176787223 */ /* 0x000fe20000010085 */
[--C-:B------:R-:W-:Y:S02]  /*0e80*/  HADD2.F32 R123, -RZ, R131.reuse.H0_H0 ;  /* 0x20000083ff7b7230 */ /* 0x100fe40000004100 */
[C---:B------:R-:W-:Y:S01]  /*0e90*/  FMUL.FTZ R130, R6.reuse, R153 ;  /* 0x0000009906827220 */ /* 0x040fe20000410000 */
[----:B------:R-:W-:Y:S02]  /*0ea0*/  HADD2.F32 R122, -RZ, R131.H1_H1 ;  /* 0x30000083ff7a7230 */ /* 0x000fe40000004100 */
[----:B------:R-:W-:Y:S01]  /*0eb0*/  FMUL.FTZ R131, R6, R155 ;  /* 0x0000009b06837220 */ /* 0x000fe20000410000 */
[----:B------:R-:W-:Y:S01]  /*0ec0*/  FADD.FTZ R132, R135, R146 ;  /* 0x0000009287847221 */ /* 0x000fe20000010000 */
[-C--:B------:R-:W-:Y:S01]  /*0ed0*/  FFMA.FTZ R108, R129, R149.reuse, R108 ;  /* 0x00000095816c7223 */ /* 0x080fe2000001006c */
[----:B------:R-:W-:Y:S01]  /*0ee0*/  FADD.FTZ R48, R48, R149 ;  /* 0x0000009530307221 */ /* 0x000fe20000010000 */
[----:B------:R-:W-:Y:S01]  /*0ef0*/  FMUL.FTZ R148, R72, R149 ;  /* 0x0000009548947220 */ /* 0x000fe20000410000 */
        /* <DEDUP_REMOVED lines=45> */
.L_x_4673:
[----:B------:R-:W-:Y:S05]  /*11d0*/  BSYNC B0 ;  /* 0x0000000000007941 */ /* 0x000fea0003800000 */
.L_x_4671:
        /* <DEDUP_REMOVED lines=25> */
.L_x_4736:
[C---:B-----5:R-:W-:Y:S01]  /*1370*/  ISETP.GE.AND P4, PT, R12.reuse, 0x1, PT ;  /* 0x000000010c00780c */ /* 0x060fe20003f86270 */
[----:B------:R-:W3:Y:S01]  /*1380*/  S2R R126, SR_CgaCtaId ;  /* 0x00000000007e7919 */ /* 0x000ee20000008800 */
[----:B------:R-:W-:Y:S01]  /*1390*/  HFMA2.MMA R135, -RZ, RZ, 0, 0 ;  /* 0x00000000ff877435 */ /* 0x000fe200000001ff */
[----:B------:R-:W-:Y:S01]  /*13a0*/  @!P0 LOP3.LUT R13, R13, 0x3, RZ, 0xc0, !PT ;  /* 0x000000030d0d8812 */ /* 0x000fe200078ec0ff */
[----:B------:R-:W-:Y:S09]  /*13b0*/  WARPSYNC.ALL ;  /* 0x0000000000007948 */ /* 0x000ff20003800000 */
[----:B------:R-:W-:Y:S01]  /*13c0*/  @P4 IADD3 R12, R12, -0x1, RZ ;  /* 0xffffffff0c0c4810 */ /* 0x000fe20007ffe0ff */
[----:B------:R-:W4:Y:S01]  /*13d0*/  @P4 LDC.64 R120, c[0x0][0x220] ;  /* 0x00008800ff784b82 */ /* 0x000f220000000a00 */
        /* <DEDUP_REMOVED lines=8> */
[----:B----4-:R-:W-:Y:S01]  /*1460*/  @P4 IMAD.WIDE.U32 R132, R135, 0x10, R120 ;  /* 0x0000001087844825 */ /* 0x010fe200078e0078 */
[----:B------:R-:W-:-:S03]  /*1470*/  @!P0 IADD3 R11, R122, R13, RZ ;  /* 0x0000000d7a0b8210 */ /* 0x000fc60007ffe0ff */
[----:B--2---:R-:W-:Y:S01]  /*1480*/  FADD.FTZ R13, R123, R124 ;  /* 0x0000007c7b0d7221 */ /* 0x004fe20000010000 */
[----:B------:R-:W-:-:S05]  /*1490*/  @!P0 LEA R11, R11, R125, 0x3 ;  /* 0x0000007d0b0b8211 */ /* 0x000fca00078e18ff */
[----:B------:R-:W-:Y:S01]  /*14a0*/  @!P0 STS.64 [R11+0x2000], R12 ;  /* 0x0020000c0b008388 */ /* 0x000fe20000000a00 */
[----:B------:R-:W-:Y:S06]  /*14b0*/  BAR.SYNC.DEFER_BLOCKING 0x0 ;  /* 0x0000000000007b1d */ /* 0x000fec0000010000 */
[----:B------:R1:W5:Y:S01]  /*14c0*/  @P4 LDG.E.128 R52, desc[UR4][R132.64] ;  /* 0x0000000484344981 */ /* 0x000362000c1e1d00 */
[----:B0-----:R-:W-:Y:S01]  /*14d0*/  LEA R134, R122, R125, 0x3 ;  /* 0x0000007d7a867211 */ /* 0x001fe200078e18ff */
[----:B------:R-:W-:Y:S04]  /*14e0*/  BSSY B0, `(.L_x_4675) ;  /* 0x000001d000007945 */ /* 0x000fe80003800000 */
[----:B------:R-:W0:Y:S04]  /*14f0*/  LDS.128 R120, [R134+0x2000] ;  /* 0x0020000086787984 */ /* 0x000e280000000c00 */
[----:B------:R-:W2:Y:S01]  /*1500*/  LDS.128 R124, [R134+0x2010] ;  /* 0x00201000867c7984 */ /* 0x000ea20000000c00 */
[----:B0-----:R-:W-:Y:S01]  /*1510*/  FADD.FTZ R157, RZ, R120 ;  /* 0x00000078ff9d7221 */ /* 0x001fe20000010000 */
        /* <DEDUP_REMOVED lines=14> */
[----:B------:R-:W-:Y:S01]  /*1600*/  HADD2.F32 R9, -RZ, R20.H0_H0 ;  /* 0x20000014ff097230 */ /* 0x000fe20000004100 */
[----:B------:R-:W-:Y:S06]  /*1610*/  BRA `(.L_x_4677) ;  /* 0x0000000000247947 */ /* 0x000fec0003800000 */
.L_x_4676:
        /* <DEDUP_REMOVED lines=9> */
.L_x_4677:
[----:B------:R-:W-:Y:S05]  /*16b0*/  BSYNC B0 ;  /* 0x0000000000007941 */ /* 0x000fea0003800000 */
.L_x_4675:
[----:B------:R-:W0:Y:S01]  /*16c0*/  @P4 LDC R10, c[0x0][0x29c] ;  /* 0x0000a700ff0a4b82 */ /* 0x000e220000000800 */
[----:B------:R-:W-:Y:S01]  /*16d0*/  ISETP.NE.U32.AND P1, PT, RZ, UR12, PT ;  /* 0x0000000cff007c0c */ /* 0x000fe2000bf25070 */
[----:B------:R-:W-:Y:S03]  /*16e0*/  BSSY B0, `(.L_x_4678) ;  /* 0x0000016000007945 */ /* 0x000fe60003800000 */
[----:B------:R-:W-:Y:S01]  /*16f0*/  ISETP.NE.AND.EX P1, PT, RZ, UR13, PT, P1 ;  /* 0x0000000dff007c0c */ /* 0x000fe2000bf25310 */
[----:B0-----:R-:W-:Y:S01]  /*1700*/  @P4 FMUL.FTZ R11, R9, R10 ;  /* 0x0000000a090b4220 */ /* 0x001fe20000410000 */
[----:B-----5:R-:W-:-:S11]  /*1710*/  @P4 HADD2.F32 R10, -RZ, R52.H0_H0 ;  /* 0x20000034ff0a4230 */ /* 0x020fd60000004100 */
[----:B------:R-:W-:Y:S01]  /*1720*/  @P1 F2FP.F16.F32.PACK_AB R9, RZ, R9 ;  /* 0x00000009ff09123e */ /* 0x000fe200000000ff */
[----:B------:R-:W-:Y:S01]  /*1730*/  @P4 FMUL.FTZ R12, R80, R11 ;  /* 0x0000000b500c4220 */ /* 0x000fe20000410000 */
[----:B------:R-:W-:Y:S02]  /*1740*/  @P4 FFMA.FTZ R24, R11, R10, R24 ;  /* 0x0000000a0b184223 */ /* 0x000fe40000010018 */
[----:B------:R-:W-:Y:S02]  /*1750*/  @P1 PRMT R96, R9, 0x7610, R96 ;  /* 0x0000761009601816 */ /* 0x000fe40000000060 */
[----:B------:R-:W-:-:S04]  /*1760*/  @P4 F2FP.F16.F32.PACK_AB R12, RZ, R12 ;  /* 0x0000000cff0c423e */ /* 0x000fc800000000ff */
[----:B------:R-:W-:Y:S01]  /*1770*/  @P4 PRMT R40, R12, 0x7610, R40 ;  /* 0x000076100c284816 */ /* 0x000fe20000000028 */
[----:B------:R-:W-:Y:S06]  /*1780*/  @P2 BRA `(.L_x_4679) ;  /* 0x0000000000102947 */ /* 0x000fec0003800000 */
[----:B------:R-:W-:Y:S01]  /*1790*/  MOV R9, RZ ;  /* 0x000000ff00097202 */ /* 0x000fe20000000f00 */
[----:B------:R-:W-:Y:S06]  /*17a0*/  @!P0 BRA `(.L_x_4680) ;  /* 0x0000000000248947 */ /* 0x000fec0003800000 */
[----:B------:R-:W-:Y:S01]  /*17b0*/  HADD2.F32 R9, -RZ, R20.H1_H1 ;  /* 0x30000014ff097230 */ /* 0x000fe20000004100 */
[----:B------:R-:W-:Y:S06]  /*17c0*/  BRA `(.L_x_4680) ;  /* 0x00000000001c7947 */ /* 0x000fec0003800000 */
.L_x_4679:
[----:B------:R-:W-:-:S04]  /*17d0*/  ISETP.NE.AND P5, PT, R5, RZ, PT ;  /* 0x000000ff0500720c */ /* 0x000fc80003fa5270 */
[----:B------:R-:W-:-:S05]  /*17e0*/  FSEL R9, R120, RZ, !P5 ;  /* 0x000000ff78097208 */ /* 0x000fca0006800000 */
[----:B------:R-:W-:-:S04]  /*17f0*/  FFMA.FTZ R10, R14, R121, R9 ;  /* 0x000000790e0a7223 */ /* 0x000fc80000010009 */
[----:B------:R-:W-:Y:S01]  /*1800*/  FADD.FTZ R9, R141, -R10 ;  /* 0x8000000a8d097221 */ /* 0x000fe20000010000 */
[----:B------:R-:W-:-:S03]  /*1810*/  @P0 HADD2.F32 R10, -RZ, R20.H1_H1 ;  /* 0x30000014ff0a0230 */ /* 0x000fc60000004100 */
[----:B------:R-:W-:-:S04]  /*1820*/  FMUL.FTZ R9, R6, R9 ;  /* 0x0000000906097220 */ /* 0x000fc80000410000 */
[----:B------:R-:W-:-:S07]  /*1830*/  @P0 FADD.FTZ R9, R9, R10 ;  /* 0x0000000a09090221 */ /* 0x000fce0000010000 */
.L_x_4680:
[----:B------:R-:W-:Y:S05]  /*1840*/  BSYNC B0 ;  /* 0x0000000000007941 */ /* 0x000fea0003800000 */
.L_x_4678:
[----:B------:R-:W0:Y:S01]  /*1850*/  @P4 LDC R10, c[0x0][0x29c] ;  /* 0x0000a700ff0a4b82 */ /* 0x000e220000000800 */
[----:B------:R-:W-:Y:S01]  /*1860*/  @P4 HADD2.F32 R11, -RZ, R52.H1_H1 ;  /* 0x30000034ff0b4230 */ /* 0x000fe20000004100 */
        /* <DEDUP_REMOVED lines=13> */
.L_x_4682:
[----:B------:R-:W-:-:S04]  /*1940*/  ISETP.NE.AND P5, PT, R5, RZ, PT ;  /* 0x000000ff0500720c */ /* 0x000fc80003fa5270 */
[----:B------:R-:W-:-:S05]  /*1950*/  FSEL R10, R120, RZ, !P5 ;  /* 0x000000ff780a7208 */ /* 0x000fca0006800000 */
[----:B------:R-:W-:Y:S01]  /*1960*/  FFMA.FTZ R9, R15, R121, R10 ;  /* 0x000000790f097223 */ /* 0x000fe2000001000a */
[----:B------:R-:W-:-:S03]  /*1970*/  @P0 HADD2.F32 R10, -RZ, R21.H0_H0 ;  /* 0x20000015ff0a0230 */ /* 0x000fc60000004100 */
[----:B------:R-:W-:-:S04]  /*1980*/  FADD.FTZ R9, R142, -R9 ;  /* 0x800000098e097221 */ /* 0x000fc80000010000 */
[----:B------:R-:W-:-:S04]  /*1990*/  FMUL.FTZ R9, R6, R9 ;  /* 0x0000000906097220 */ /* 0x000fc80000410000 */
[----:B------:R-:W-:-:S07]  /*19a0*/  @P0 FADD.FTZ R9, R9, R10 ;  /* 0x0000000a09090221 */ /* 0x000fce0000010000 */
.L_x_4683:
[----:B------:R-:W-:Y:S05]  /*19b0*/  BSYNC B0 ;  /* 0x0000000000007941 */ /* 0x000fea0003800000 */
.L_x_4681:
[----:B------:R-:W0:Y:S01]  /*19c0*/  @P4 LDC R10, c[0x0][0x29c] ;  /* 0x0000a700ff0a4b82 */ /* 0x000e220000000800 */
[----:B------:R-:W-:Y:S01]  /*19d0*/  BSSY B0, `(.L_x_4684) ;  /* 0x0000015000007945 */ /* 0x000fe20003800000 */
[----:B0-----:R-:W-:Y:S01]  /*19e0*/  @P4 FMUL.FTZ R11, R9, R10 ;  /* 0x0000000a090b4220 */ /* 0x001fe20000410000 */
[----:B------:R-:W-:Y:S01]  /*19f0*/  @P4 HADD2.F32 R10, -RZ, R53.H0_H0 ;  /* 0x20000035ff0a4230 */ /* 0x000fe20000004100 */
        /* <DEDUP_REMOVED lines=11> */
.L_x_4685:
[----:B------:R-:W-:-:S04]  /*1ab0*/  ISETP.NE.AND P5, PT, R5, RZ, PT ;  /* 0x000000ff0500720c */ /* 0x000fc80003fa5270 */
[----:B------:R-:W-:-:S05]  /*1ac0*/  FSEL R9, R120, RZ, !P5 ;  /* 0x000000ff78097208 */ /* 0x000fca0006800000 */
[----:B------:R-:W-:-:S04]  /*1ad0*/  FFMA.FTZ R10, R116, R121, R9 ;  /* 0x00000079740a7223 */ /* 0x000fc80000010009 */
[----:B------:R-:W-:Y:S01]  /*1ae0*/  FADD.FTZ R9, R143, -R10 ;  /* 0x8000000a8f097221 */ /* 0x000fe20000010000 */
[----:B------:R-:W-:-:S03]  /*1af0*/  @P0 HADD2.F32 R10, -RZ, R21.H1_H1 ;  /* 0x30000015ff0a0230 */ /* 0x000fc60000004100 */
[----:B------:R-:W-:-:S04]  /*1b00*/  FMUL.FTZ R9, R6, R9 ;  /* 0x0000000906097220 */ /* 0x000fc80000410000 */
[----:B------:R-:W-:-:S07]  /*1b10*/  @P0 FADD.FTZ R9, R9, R10 ;  /* 0x0000000a09090221 */ /* 0x000fce0000010000 */
.L_x_4686:
[----:B------:R-:W-:Y:S05]  /*1b20*/  BSYNC B0 ;  /* 0x0000000000007941 */ /* 0x000fea0003800000 */
.L_x_4684:
        /* <DEDUP_REMOVED lines=15> */
.L_x_4688:
[----:B------:R-:W-:-:S04]  /*1c20*/  ISETP.NE.AND P5, PT, R5, RZ, PT ;  /* 0x000000ff0500720c */ /* 0x000fc80003fa5270 */
[----:B------:R-:W-:-:S05]  /*1c30*/  FSEL R10, R120, RZ, !P5 ;  /* 0x000000ff780a7208 */ /* 0x000fca0006800000 */
[----:B------:R-:W-:Y:S01]  /*1c40*/  FFMA.FTZ R9, R117, R121, R10 ;  /* 0x0000007975097223 */ /* 0x000fe2000001000a */
[----:B------:R-:W-:-:S03]  /*1c50*/  @P0 HADD2.F32 R10, -RZ, R22.H0_H0 ;  /* 0x20000016ff0a0230 */ /* 0x000fc60000004100 */
[----:B------:R-:W-:-:S04]  /*1c60*/  FADD.FTZ R9, R144, -R9 ;  /* 0x8000000990097221 */ /* 0x000fc80000010000 */
[----:B------:R-:W-:-:S04]  /*1c70*/  FMUL.FTZ R9, R6, R9 ;  /* 0x0000000906097220 */ /* 0x000fc80000410000 */
[----:B------:R-:W-:-:S07]  /*1c80*/  @P0 FADD.FTZ R9, R9, R10 ;  /* 0x0000000a09090221 */ /* 0x000fce0000010000 */
.L_x_4689:
[----:B------:R-:W-:Y:S05]  /*1c90*/  BSYNC B0 ;  /* 0x0000000000007941 */ /* 0x000fea0003800000 */
.L_x_4687:
        /* <DEDUP_REMOVED lines=15> */
.L_x_4691:
[----:B------:R-:W-:-:S04]  /*1d90*/  ISETP.NE.AND P5, PT, R5, RZ, PT ;  /* 0x000000ff0500720c */ /* 0x000fc80003fa5270 */
[----:B------:R-:W-:-:S05]  /*1da0*/  FSEL R9, R120, RZ, !P5 ;  /* 0x000000ff78097208 */ /* 0x000fca0006800000 */
[----:B------:R-:W-:-:S04]  /*1db0*/  FFMA.FTZ R10, R118, R121, R9 ;  /* 0x00000079760a7223 */ /* 0x000fc80000010009 */
[----:B------:R-:W-:Y:S01]  /*1dc0*/  FADD.FTZ R9, R145, -R10 ;  /* 0x8000000a91097221 */ /* 0x000fe20000010000 */
[----:B------:R-:W-:-:S03]  /*1dd0*/  @P0 HADD2.F32 R10, -RZ, R22.H1_H1 ;  /* 0x30000016ff0a0230 */ /* 0x000fc60000004100 */
[----:B------:R-:W-:-:S04]  /*1de0*/  FMUL.FTZ R9, R6, R9 ;  /* 0x0000000906097220 */ /* 0x000fc80000410000 */
[----:B------:R-:W-:-:S07]  /*1df0*/  @P0 FADD.FTZ R9, R9, R10 ;  /* 0x0000000a09090221 */ /* 0x000fce0000010000 */
.L_x_4692:
[----:B------:R-:W-:Y:S05]  /*1e00*/  BSYNC B0 ;  /* 0x0000000000007941 */ /* 0x000fea0003800000 */
.L_x_4690:
        /* <DEDUP_REMOVED lines=15> */
.L_x_4694:
[----:B------:R-:W-:-:S04]  /*1f00*/  ISETP.NE.AND P5, PT, R5, RZ, PT ;  /* 0x000000ff0500720c */ /* 0x000fc80003fa5270 */
[----:B------:R-:W-:-:S05]  /*1f10*/  FSEL R10, R120, RZ, !P5 ;  /* 0x000000ff780a7208 */ /* 0x000fca0006800000 */
[----:B------:R-:W-:Y:S01]  /*1f20*/  FFMA.FTZ R9, R119, R121, R10 ;  /* 0x0000007977097223 */ /* 0x000fe2000001000a */
[----:B------:R-:W-:-:S03]  /*1f30*/  @P0 HADD2.F32 R10, -RZ, R23.H0_H0 ;  /* 0x20000017ff0a0230 */ /* 0x000fc60000004100 */
[----:B------:R-:W-:-:S04]  /*1f40*/  FADD.FTZ R9, R146, -R9 ;  /* 0x8000000992097221 */ /* 0x000fc80000010000 */
[----:B------:R-:W-:-:S04]  /*1f50*/  FMUL.FTZ R9, R6, R9 ;  /* 0x0000000906097220 */ /* 0x000fc80000410000 */
[----:B------:R-:W-:-:S07]  /*1f60*/  @P0 FADD.FTZ R9, R9, R10 ;  /* 0x0000000a09090221 */ /* 0x000fce0000010000 */
.L_x_4695:
[----:B------:R-:W-:Y:S05]  /*1f70*/  BSYNC B0 ;  /* 0x0000000000007941 */ /* 0x000fea0003800000 */
.L_x_4693:
        /* <DEDUP_REMOVED lines=15> */
.L_x_4697:
[----:B------:R-:W-:-:S04]  /*2070*/  ISETP.NE.AND P5, PT, R5, RZ, PT ;  /* 0x000000ff0500720c */ /* 0x000fc80003fa5270 */
[----:B------:R-:W-:-:S05]  /*2080*/  FSEL R9, R120, RZ, !P5 ;  /* 0x000000ff78097208 */ /* 0x000fca0006800000 */
[----:B------:R-:W-:-:S04]  /*2090*/  FFMA.FTZ R10, R128, R121, R9 ;  /* 0x00000079800a7223 */ /* 0x000fc80000010009 */
[----:B------:R-:W-:Y:S01]  /*20a0*/  FADD.FTZ R9, R147, -R10 ;  /* 0x8000000a93097221 */ /* 0x000fe20000010000 */
[----:B------:R-:W-:-:S03]  /*20b0*/  @P0 HADD2.F32 R10, -RZ, R23.H1_H1 ;  /* 0x30000017ff0a0230 */ /* 0x000fc60000004100 */
[----:B------:R-:W-:-:S04]  /*20c0*/  FMUL.FTZ R9, R6, R9 ;  /* 0x0000000906097220 */ /* 0x000fc80000410000 */
[----:B------:R-:W-:-:S07]  /*20d0*/  @P0 FADD.FTZ R9, R9, R10 ;  /* 0x0000000a09090221 */ /* 0x000fce0000010000 */
.L_x_4698:
[----:B------:R-:W-:Y:S05]  /*20e0*/  BSYNC B0 ;  /* 0x0000000000007941 */ /* 0x000fea0003800000 */
.L_x_4696:
[----:B------:R-:W0:Y:S01]  /*20f0*/  @P4 LDC R122, c[0x0][0x29c] ;  /* 0x0000a700ff7a4b82 */ /* 0x000e220000000800 */
[----:B------:R-:W-:Y:S07]  /*2100*/  BSSY B0, `(.L_x_4699) ;  /* 0x0000013000007945 */ /* 0x000fee0003800000 */
        /* <DEDUP_REMOVED lines=11> */
[C---:B--2---:R-:W-:Y:S01]  /*21c0*/  @P4 IMAD.WIDE.U32 R10, R135.reuse, 0x10, R10 ;  /* 0x00000010870a4825 */ /* 0x044fe200078e000a */
[----:B------:R-:W-:-:S04]  /*21d0*/  IADD3 R135, R135, 0x80, RZ ;  /* 0x0000008087877810 */ /* 0x000fc80007ffe0ff */
[----:B------:R0:W-:Y:S01]  /*21e0*/  @P4 STG.E.128 desc[UR4][R10.64], R40 ;  /* 0x000000280a004986 */ /* 0x0001e2000c101d04 */
[----:B------:R-:W-:Y:S05]  /*21f0*/  @!P4 BRA `(.L_x_4700) ;  /* 0x00000000000cc947 */ /* 0x000fea0003800000 */
[----:B0-----:R-:W0:Y:S02]  /*2200*/  LDC.64 R10, c[0x0][0x220] ;  /* 0x00008800ff0a7b82 */ /* 0x001e240000000a00 */
[----:B0-----:R-:W-:-:S05]  /*2210*/  IMAD.WIDE.U32 R10, R135, 0x10, R10 ;  /* 0x00000010870a7825 */ /* 0x001fca00078e000a */
[----:B------:R1:W5:Y:S02]  /*2220*/  LDG.E.128 R52, desc[UR4][R10.64] ;  /* 0x000000040a347981 */ /* 0x000364000c1e1d00 */
.L_x_4700:
[----:B------:R-:W-:Y:S05]  /*2230*/  BSYNC B0 ;  /* 0x0000000000007941 */ /* 0x000fea0003800000 */
.L_x_4699:
[----:B------:R-:W-:Y:S01]  /*2240*/  BSSY B0, `(.L_x_4701) ;  /* 0x000000e000007945 */ /* 0x000fe20003800000 */
[----:B------:R-:W-:-:S03]  /*2250*/  @P4 FFMA.FTZ R31, R122, R7, R31 ;  /* 0x000000077a1f4223 */ /* 0x000fc6000001001f */
[----:B------:R-:W-:Y:S05]  /*2260*/  @P2 BRA `(.L_x_4702) ;  /* 0x0000000000102947 */ /* 0x000fea0003800000 */
[----:B------:R-:W-:Y:S01]  /*2270*/  HFMA2.MMA R7, -RZ, RZ, 0, 0 ;  /* 0x00000000ff077435 */ /* 0x000fe200000001ff */
[----:B------:R-:W-:Y:S10]  /*2280*/  @!P0 BRA `(.L_x_4703) ;  /* 0x0000000000248947 */ /* 0x000ff40003800000 */
[----:B------:R-:W-:Y:S01]  /*2290*/  HADD2.F32 R7, -RZ, R16.H0_H0 ;  /* 0x20000010ff077230 */ /* 0x000fe20000004100 */
[----:B------:R-:W-:Y:S06]  /*22a0*/  BRA `(.L_x_4703) ;  /* 0x00000000001c7947 */ /* 0x000fec0003800000 */
.L_x_4702:
[----:B------:R-:W-:-:S04]  /*22b0*/  ISETP.NE.AND P5, PT, R5, RZ, PT ;  /* 0x000000ff0500720c */ /* 0x000fc80003fa5270 */
[----:B01----:R-:W-:-:S05]  /*22c0*/  FSEL R10, R120, RZ, !P5 ;  /* 0x000000ff780a7208 */ /* 0x003fca0006800000 */
[----:B------:R-:W-:Y:S01]  /*22d0*/  FFMA.FTZ R7, R129, R121, R10 ;  /* 0x0000007981077223 */ /* 0x000fe2000001000a */
[----:B------:R-:W-:-:S03]  /*22e0*/  @P0 HADD2.F32 R10, -RZ, R16.H0_H0 ;  /* 0x20000010ff0a0230 */ /* 0x000fc60000004100 */
[----:B------:R-:W-:-:S04]  /*22f0*/  FADD.FTZ R7, R148, -R7 ;  /* 0x8000000794077221 */ /* 0x000fc80000010000 */
[----:B------:R-:W-:-:S04]  /*2300*/  FMUL.FTZ R7, R6, R7 ;  /* 0x0000000706077220 */ /* 0x000fc80000410000 */
[----:B------:R-:W-:-:S07]  /*2310*/  @P0 FADD.FTZ R7, R7, R10 ;  /* 0x0000000a07070221 */ /* 0x000fce0000010000 */
.L_x_4703:
[----:B------:R-:W-:Y:S05]  /*2320*/  BSYNC B0 ;  /* 0x0000000000007941 */ /* 0x000fea0003800000 */
.L_x_4701:
[----:B01----:R-:W0:Y:S01]  /*2330*/  @P4 LDC R10, c[0x0][0x29c] ;  /* 0x0000a700ff0a4b82 */ /* 0x003e220000000800 */
[----:B-----5:R-:W-:Y:S01]  /*2340*/  @P4 HADD2.F32 R11, -RZ, R52.H0_H0 ;  /* 0x20000034ff0b4230 */ /* 0x020fe20000004100 */
        /* <DEDUP_REMOVED lines=13> */
.L_x_4705:
[----:B------:R-:W-:-:S04]  /*2420*/  ISETP.NE.AND P5, PT, R5, RZ, PT ;  /* 0x000000ff0500720c */ /* 0x000fc80003fa5270 */
[----:B------:R-:W-:-:S05]  /*2430*/  FSEL R7, R120, RZ, !P5 ;  /* 0x000000ff78077208 */ /* 0x000fca0006800000 */
[----:B------:R-:W-:-:S04]  /*2440*/  FFMA.FTZ R10, R130, R121, R7 ;  /* 0x00000079820a7223 */ /* 0x000fc80000010007 */
[----:B------:R-:W-:Y:S01]  /*2450*/  FADD.FTZ R7, R149, -R10 ;  /* 0x8000000a95077221 */ /* 0x000fe20000010000 */
[----:B------:R-:W-:-:S03]  /*2460*/  @P0 HADD2.F32 R10, -RZ, R16.H1_H1 ;  /* 0x30000010ff0a0230 */ /* 0x000fc60000004100 */
[----:B------:R-:W-:-:S04]  /*2470*/  FMUL.FTZ R7, R6, R7 ;  /* 0x0000000706077220 */ /* 0x000fc80000410000 */
[----:B------:R-:W-:-:S07]  /*2480*/  @P0 FADD.FTZ R7, R7, R10 ;  /* 0x0000000a07070221 */ /* 0x000fce0000010000 */
.L_x_4706:
[----:B------:R-:W-:Y:S05]  /*2490*/  BSYNC B0 ;  /* 0x0000000000007941 */ /* 0x000fea0003800000 */
.L_x_4704:
        /* <DEDUP_REMOVED lines=15> */
.L_x_4708:
[----:B------:R-:W-:-:S04]  /*2590*/  ISETP.NE.AND P5, PT, R5, RZ, PT ;  /* 0x000000ff0500720c */ /* 0x000fc80003fa5270 */
[----:B------:R-:W-:-:S05]  /*25a0*/  FSEL R10, R120, RZ, !P5 ;  /* 0x000000ff780a7208 */ /* 0x000fca0006800000 */
[----:B------:R-:W-:Y:S01]  /*25b0*/  FFMA.FTZ R7, R131, R121, R10 ;  /* 0x0000007983077223 */ /* 0x000fe2000001000a */
[----:B------:R-:W-:-:S03]  /*25c0*/  @P0 HADD2.F32 R10, -RZ, R17.H0_H0 ;  /* 0x20000011ff0a0230 */ /* 0x000fc60000004100 */
[----:B------:R-:W-:-:S04]  /*25d0*/  FADD.FTZ R7, R150, -R7 ;  /* 0x8000000796077221 */ /* 0x000fc80000010000 */
[----:B------:R-:W-:-:S04]  /*25e0*/  FMUL.FTZ R7, R6, R7 ;  /* 0x0000000706077220 */ /* 0x000fc80000410000 */
[----:B------:R-:W-:-:S07]  /*25f0*/  @P0 FADD.FTZ R7, R7, R10 ;  /* 0x0000000a07070221 */ /* 0x000fce0000010000 */
.L_x_4709:
[----:B------:R-:W-:Y:S05]  /*2600*/  BSYNC B0 ;  /* 0x0000000000007941 */ /* 0x000fea0003800000 */
.L_x_4707:
        /* <DEDUP_REMOVED lines=15> */
.L_x_4711:
[----:B------:R-:W-:-:S04]  /*2700*/  ISETP.NE.AND P5, PT, R5, RZ, PT ;  /* 0x000000ff0500720c */ /* 0x000fc80003fa5270 */
[----:B------:R-:W-:-:S05]  /*2710*/  FSEL R7, R120, RZ, !P5 ;  /* 0x000000ff78077208 */ /* 0x000fca0006800000 */
[----:B------:R-:W-:-:S04]  /*2720*/  FFMA.FTZ R10, R136, R121, R7 ;  /* 0x00000079880a7223 */ /* 0x000fc80000010007 */
[----:B------:R-:W-:Y:S01]  /*2730*/  FADD.FTZ R7, R151, -R10 ;  /* 0x8000000a97077221 */ /* 0x000fe20000010000 */
[----:B------:R-:W-:-:S03]  /*2740*/  @P0 HADD2.F32 R10, -RZ, R17.H1_H1 ;  /* 0x30000011ff0a0230 */ /* 0x000fc60000004100 */
[----:B------:R-:W-:-:S04]  /*2750*/  FMUL.FTZ R7, R6, R7 ;  /* 0x0000000706077220 */ /* 0x000fc80000410000 */
[----:B------:R-:W-:-:S07]  /*2760*/  @P0 FADD.FTZ R7, R7, R10 ;  /* 0x0000000a07070221 */ /* 0x000fce0000010000 */
.L_x_4712:
[----:B------:R-:W-:Y:S05]  /*2770*/  BSYNC B0 ;  /* 0x0000000000007941 */ /* 0x000fea0003800000 */
.L_x_4710:
        /* <DEDUP_REMOVED lines=15> */
.L_x_4714:
[----:B------:R-:W-:-:S04]  /*2870*/  ISETP.NE.AND P5, PT, R5, RZ, PT ;  /* 0x000000ff0500720c */ /* 0x000fc80003fa5270 */
[----:B------:R-:W-:-:S05]  /*2880*/  FSEL R10, R120, RZ, !P5 ;  /* 0x000000ff780a7208 */ /* 0x000fca0006800000 */
[----:B------:R-:W-:Y:S01]  /*2890*/  FFMA.FTZ R7, R137, R121, R10 ;  /* 0x0000007989077223 */ /* 0x000fe2000001000a */
[----:B------:R-:W-:-:S03]  /*28a0*/  @P0 HADD2.F32 R10, -RZ, R18.H0_H0 ;  /* 0x20000012ff0a0230 */ /* 0x000fc60000004100 */
[----:B------:R-:W-:-:S04]  /*28b0*/  FADD.FTZ R7, R152, -R7 ;  /* 0x8000000798077221 */ /* 0x000fc80000010000 */
[----:B------:R-:W-:-:S04]  /*28c0*/  FMUL.FTZ R7, R6, R7 ;  /* 0x0000000706077220 */ /* 0x000fc80000410000 */
[----:B------:R-:W-:-:S07]  /*28d0*/  @P0 FADD.FTZ R7, R7, R10 ;  /* 0x0000000a07070221 */ /* 0x000fce0000010000 */
.L_x_4715:
[----:B------:R-:W-:Y:S05]  /*28e0*/  BSYNC B0 ;  /* 0x0000000000007941 */ /* 0x000fea0003800000 */
.L_x_4713:
        /* <DEDUP_REMOVED lines=15> */
.L_x_4717:
[----:B------:R-:W-:-:S04]  /*29e0*/  ISETP.NE.AND P5, PT, R5, RZ, PT ;  /* 0x000000ff0500720c */ /* 0x000fc80003fa5270 */
[----:B------:R-:W-:-:S05]  /*29f0*/  FSEL R7, R120, RZ, !P5 ;  /* 0x000000ff78077208 */ /* 0x000fca0006800000 */
[----:B------:R-:W-:-:S04]  /*2a00*/  FFMA.FTZ R10, R138, R121, R7 ;  /* 0x000000798a0a7223 */ /* 0x000fc80000010007 */
[----:B------:R-:W-:Y:S01]  /*2a10*/  FADD.FTZ R7, R153, -R10 ;  /* 0x8000000a99077221 */ /* 0x000fe20000010000 */
[----:B------:R-:W-:-:S03]  /*2a20*/  @P0 HADD2.F32 R10, -RZ, R18.H1_H1 ;  /* 0x30000012ff0a0230 */ /* 0x000fc60000004100 */
[----:B------:R-:W-:-:S04]  /*2a30*/  FMUL.FTZ R7, R6, R7 ;  /* 0x0000000706077220 */ /* 0x000fc80000410000 */
[----:B------:R-:W-:-:S07]  /*2a40*/  @P0 FADD.FTZ R7, R7, R10 ;  /* 0x0000000a07070221 */ /* 0x000fce0000010000 */
.L_x_4718:
[----:B------:R-:W-:Y:S05]  /*2a50*/  BSYNC B0 ;  /* 0x0000000000007941 */ /* 0x000fea0003800000 */
.L_x_4716:
        /* <DEDUP_REMOVED lines=15> */
.L_x_4720:
[----:B------:R-:W-:-:S04]  /*2b50*/  ISETP.NE.AND P5, PT, R5, RZ, PT ;  /* 0x000000ff0500720c */ /* 0x000fc80003fa5270 */
[----:B------:R-:W-:-:S05]  /*2b60*/  FSEL R10, R120, RZ, !P5 ;  /* 0x000000ff780a7208 */ /* 0x000fca0006800000 */
[----:B------:R-:W-:Y:S01]  /*2b70*/  FFMA.FTZ R7, R139, R121, R10 ;  /* 0x000000798b077223 */ /* 0x000fe2000001000a */
[----:B------:R-:W-:-:S03]  /*2b80*/  @P0 HADD2.F32 R10, -RZ, R19.H0_H0 ;  /* 0x20000013ff0a0230 */ /* 0x000fc60000004100 */
[----:B------:R-:W-:-:S04]  /*2b90*/  FADD.FTZ R7, R154, -R7 ;  /* 0x800000079a077221 */ /* 0x000fc80000010000 */
[----:B------:R-:W-:-:S04]  /*2ba0*/  FMUL.FTZ R7, R6, R7 ;  /* 0x0000000706077220 */ /* 0x000fc80000410000 */
[----:B------:R-:W-:-:S07]  /*2bb0*/  @P0 FADD.FTZ R7, R7, R10 ;  /* 0x0000000a07070221 */ /* 0x000fce0000010000 */
.L_x_4721:
[----:B------:R-:W-:Y:S05]  /*2bc0*/  BSYNC B0 ;  /* 0x0000000000007941 */ /* 0x000fea0003800000 */
.L_x_4719:
        /* <DEDUP_REMOVED lines=15> */
.L_x_4723:
[----:B------:R-:W-:-:S04]  /*2cc0*/  ISETP.NE.AND P2, PT, R5, RZ, PT ;  /* 0x000000ff0500720c */ /* 0x000fc80003f45270 */
[----:B------:R-:W-:-:S05]  /*2cd0*/  FSEL R7, R120, RZ, !P2 ;  /* 0x000000ff78077208 */ /* 0x000fca0005000000 */
[----:B------:R-:W-:-:S04]  /*2ce0*/  FFMA.FTZ R10, R156, R121, R7 ;  /* 0x000000799c0a7223 */ /* 0x000fc80000010007 */
[----:B------:R-:W-:Y:S01]  /*2cf0*/  FADD.FTZ R7, R155, -R10 ;  /* 0x8000000a9b077221 */ /* 0x000fe20000010000 */
[----:B------:R-:W-:-:S03]  /*2d00*/  @P0 HADD2.F32 R10, -RZ, R19.H1_H1 ;  /* 0x30000013ff0a0230 */ /* 0x000fc60000004100 */
[----:B------:R-:W-:-:S04]  /*2d10*/  FMUL.FTZ R9, R6, R7 ;  /* 0x0000000706097220 */ /* 0x000fc80000410000 */
[----:B------:R-:W-:-:S07]  /*2d20*/  @P0 FADD.FTZ R9, R9, R10 ;  /* 0x0000000a09090221 */ /* 0x000fce0000010000 */
.L_x_4724:
[----:B------:R-:W-:Y:S05]  /*2d30*/  BSYNC B0 ;  /* 0x0000000000007941 */ /* 0x000fea0003800000 */
.L_x_4722:
[----:B------:R-:W0:Y:S01]  /*2d40*/  @P4 LDC R12, c[0x0][0x29c] ;  /* 0x0000a700ff0c4b82 */ /* 0x000e220000000800 */
[----:B------:R-:W-:-:S04]  /*2d50*/  IADD3 R4, R4, UR14, RZ ;  /* 0x0000000e04047c10 */ /* 0x000fc8000fffe0ff */
[----:B------:R-:W-:-:S03]  /*2d60*/  ISETP.GE.AND P0, PT, R4, UR15, PT ;  /* 0x0000000f04007c0c */ /* 0x000fc6000bf06270 */
        /* <DEDUP_REMOVED lines=11> */
[----:B------:R-:W-:Y:S01]  /*2e20*/  SEL R13, RZ, 0x1, P3 ;  /* 0x00000001ff0d7807 */ /* 0x000fe20001800000 */
[----:B--2---:R-:W-:-:S04]  /*2e30*/  @P4 IMAD.WIDE.U32 R6, R135, 0x10, R6 ;  /* 0x0000001087064825 */ /* 0x004fc800078e0006 */
[----:B------:R-:W-:Y:S01]  /*2e40*/  @P4 FFMA.FTZ R39, R8, R12, R39 ;  /* 0x0000000c08274223 */ /* 0x000fe20000010027 */
[----:B------:R0:W-:Y:S01]  /*2e50*/  @P4 STG.E.128 desc[UR4][R6.64], R40 ;  /* 0x0000002806004986 */ /* 0x0001e2000c101d04 */
[----:B------:R-:W-:Y:S05]  /*2e60*/  @!P0 BRA `(.L_x_4725) ;  /* 0xffffffd400a48947 */ /* 0x000fea000383ffff */
.L_x_4670:
        /* <DEDUP_REMOVED lines=25> */
.L_x_4674:
[----:B------:R-:W-:Y:S01]  /*3000*/  HFMA2.MMA R159, -RZ, RZ, 0, 9.5367431640625e-07 ;  /* 0x00000010ff9f7435 */ /* 0x000fe200000001ff */
[----:B------:R-:W-:Y:S02]  /*3010*/  MOV R158, R124 ;  /* 0x0000007c009e7202 */ /* 0x000fe40000000f00 */
[----:B------:R-:W-:Y:S02]  /*3020*/  MOV R160, 0x1f ;  /* 0x0000001f00a07802 */ /* 0x000fe40000000f00 */
[----:B0-----:R-:W-:-:S07]  /*3030*/  MOV R135, 0xffffffff ;  /* 0xffffffff00877802 */ /* 0x001fce0000000f00 */
[----:B-----5:R-:W-:Y:S05]  /*3040*/  WARPSYNC.COLLECTIVE R135, `(.L_x_4726) ;  /* 0x0000000087087348 */ /* 0x020fea0003c00000 */
[----:B------:R0:W1:Y:S02]  /*3050*/  SHFL.DOWN P1, R157, R158, R159, R160 ;  /* 0x0800009f9e9d7389 */ /* 0x00006400000200a0 */
[----:B01---5:R-:W-:Y:S01]  /*3060*/  ENDCOLLECTIVE ;  /* 0x000000000000791b */ /* 0x023fe20003800000 */
.L_x_4726:
[----:B------:R-:W-:Y:S02]  /*3070*/  MOV R158, R120 ;  /* 0x00000078009e7202 */ /* 0x000fe40000000f00 */
[----:B------:R-:W-:-:S07]  /*3080*/  MOV R121, R157 ;  /* 0x0000009d00797202 */ /* 0x000fce0000000f00 */
[----:B------:R-:W-:Y:S05]  /*3090*/  WARPSYNC.COLLECTIVE R135, `(.L_x_4727) ;  /* 0x0000000087087348 */ /* 0x000fea0003c00000 */
[----:B------:R0:W1:Y:S02]  /*30a0*/  SHFL.DOWN P1, R157, R158, R159, R160 ;  /* 0x0800009f9e9d7389 */ /* 0x00006400000200a0 */
[----:B01----:R-:W-:Y:S01]  /*30b0*/  ENDCOLLECTIVE ;  /* 0x000000000000791b */ /* 0x003fe20003800000 */
.L_x_4727:
[----:B------:R-:W-:Y:S01]  /*30c0*/  FADD.FTZ R121, R121, R124 ;  /* 0x0000007c79797221 */ /* 0x000fe20000010000 */
[----:B------:R-:W-:-:S04]  /*30d0*/  HFMA2.MMA R159, -RZ, RZ, 0, 4.76837158203125e-07 ;  /* 0x00000008ff9f7435 */ /* 0x000fc800000001ff */
[----:B------:R-:W-:Y:S02]  /*30e0*/  MOV R158, R121 ;  /* 0x00000079009e7202 */ /* 0x000fe40000000f00 */
[----:B------:R-:W-:-:S07]  /*30f0*/  MOV R123, R157 ;  /* 0x0000009d007b7202 */ /* 0x000fce0000000f00 */
[----:B------:R-:W-:Y:S05]  /*3100*/  WARPSYNC.COLLECTIVE R135, `(.L_x_4728) ;  /* 0x0000000087087348 */ /* 0x000fea0003c00000 */
[----:B------:R0:W1:Y:S02]  /*3110*/  SHFL.DOWN P1, R157, R158, R159, R160 ;  /* 0x0800009f9e9d7389 */ /* 0x00006400000200a0 */
[----:B01----:R-:W-:Y:S01]  /*3120*/  ENDCOLLECTIVE ;  /* 0x000000000000791b */ /* 0x003fe20003800000 */
.L_x_4728:
[----:B------:R-:W-:-:S05]  /*3130*/  FADD.FTZ R125, R123, R120 ;  /* 0x000000787b7d7221 */ /* 0x000fca0000010000 */
[----:B------:R-:W-:Y:S02]  /*3140*/  MOV R158, R125 ;  /* 0x0000007d009e7202 */ /* 0x000fe40000000f00 */
[----:B------:R-:W-:-:S07]  /*3150*/  MOV R126, R157 ;  /* 0x0000009d007e7202 */ /* 0x000fce0000000f00 */
[----:B------:R-:W-:Y:S05]  /*3160*/  WARPSYNC.COLLECTIVE R135, `(.L_x_4729) ;  /* 0x0000000087087348 */ /* 0x000fea0003c00000 */
[----:B------:R0:W1:Y:S02]  /*3170*/  SHFL.DOWN P1, R157, R158, R159, R160 ;  /* 0x0800009f9e9d7389 */ /* 0x00006400000200a0 */
[----:B01----:R-:W-:Y:S01]  /*3180*/  ENDCOLLECTIVE ;  /* 0x000000000000791b */ /* 0x003fe20003800000 */
.L_x_4729:
[----:B------:R-:W-:Y:S01]  /*3190*/  FADD.FTZ R126, R121, R126 ;  /* 0x0000007e797e7221 */ /* 0x000fe20000010000 */
[----:B------:R-:W-:-:S04]  /*31a0*/  HFMA2.MMA R159, -RZ, RZ, 0, 2.384185791015625e-07 ;  /* 0x00000004ff9f7435 */ /* 0x000fc800000001ff */
[----:B------:R-:W-:Y:S02]  /*31b0*/  MOV R158, R126 ;  /* 0x0000007e009e7202 */ /* 0x000fe40000000f00 */
[----:B------:R-:W-:-:S07]  /*31c0*/  MOV R132, R157 ;  /* 0x0000009d00847202 */ /* 0x000fce0000000f00 */
[----:B------:R-:W-:Y:S05]  /*31d0*/  WARPSYNC.COLLECTIVE R135, `(.L_x_4730) ;  /* 0x0000000087087348 */ /* 0x000fea0003c00000 */
[----:B------:R0:W1:Y:S02]  /*31e0*/  SHFL.DOWN P1, R157, R158, R159, R160 ;  /* 0x0800009f9e9d7389 */ /* 0x00006400000200a0 */
[----:B01----:R-:W-:Y:S01]  /*31f0*/  ENDCOLLECTIVE ;  /* 0x000000000000791b */ /* 0x003fe20003800000 */
.L_x_4730:
[----:B------:R-:W-:-:S05]  /*3200*/  FADD.FTZ R132, R125, R132 ;  /* 0x000000847d847221 */ /* 0x000fca0000010000 */
[----:B------:R-:W-:Y:S02]  /*3210*/  MOV R158, R132 ;  /* 0x00000084009e7202 */ /* 0x000fe40000000f00 */
[----:B------:R-:W-:-:S07]  /*3220*/  MOV R123, R157 ;  /* 0x0000009d007b7202 */ /* 0x000fce0000000f00 */
[----:B------:R-:W-:Y:S05]  /*3230*/  WARPSYNC.COLLECTIVE R135, `(.L_x_4731) ;  /* 0x0000000087087348 */ /* 0x000fea0003c00000 */
[----:B------:R0:W1:Y:S02]  /*3240*/  SHFL.DOWN P1, R157, R158, R159, R160 ;  /* 0x0800009f9e9d7389 */ /* 0x00006400000200a0 */
[----:B01----:R-:W-:Y:S01]  /*3250*/  ENDCOLLECTIVE ;  /* 0x000000000000791b */ /* 0x003fe20003800000 */
.L_x_4731:
[----:B------:R-:W-:Y:S01]  /*3260*/  FADD.FTZ R133, R126, R123 ;  /* 0x0000007b7e857221 */ /* 0x000fe20000010000 */
[----:B------:R-:W-:-:S04]  /*3270*/  HFMA2.MMA R159, -RZ, RZ, 0, 1.1920928955078125e-07 ;  /* 0x00000002ff9f7435 */ /* 0x000fc800000001ff */
[----:B------:R-:W-:Y:S02]  /*3280*/  MOV R158, R133 ;  /* 0x00000085009e7202 */ /* 0x000fe40000000f00 */
[----:B------:R-:W-:-:S07]  /*3290*/  MOV R127, R157 ;  /* 0x0000009d007f7202 */ /* 0x000fce0000000f00 */
[----:B------:R-:W-:Y:S05]  /*32a0*/  WARPSYNC.COLLECTIVE R135, `(.L_x_4732) ;  /* 0x0000000087087348 */ /* 0x000fea0003c00000 */
[----:B------:R0:W1:Y:S02]  /*32b0*/  SHFL.DOWN P1, R157, R158, R159, R160 ;  /* 0x0800009f9e9d7389 */ /* 0x00006400000200a0 */
[----:B01----:R-:W-:Y:S01]  /*32c0*/  ENDCOLLECTIVE ;  /* 0x000000000000791b */ /* 0x003fe20003800000 */
.L_x_4732:
[----:B------:R-:W-:-:S05]  /*32d0*/  FADD.FTZ R127, R132, R127 ;  /* 0x0000007f847f7221 */ /* 0x000fca0000010000 */
[----:B------:R-:W-:Y:S02]  /*32e0*/  MOV R158, R127 ;  /* 0x0000007f009e7202 */ /* 0x000fe40000000f00 */
[----:B------:R-:W-:-:S07]  /*32f0*/  MOV R120, R157 ;  /* 0x0000009d00787202 */ /* 0x000fce0000000f00 */
[----:B------:R-:W-:Y:S05]  /*3300*/  WARPSYNC.COLLECTIVE R135, `(.L_x_4733) ;  /* 0x0000000087087348 */ /* 0x000fea0003c00000 */
[----:B------:R0:W1:Y:S02]  /*3310*/  SHFL.DOWN P1, R157, R158, R159, R160 ;  /* 0x0800009f9e9d7389 */ /* 0x00006400000200a0 */
[----:B01----:R-:W-:Y:S01]  /*3320*/  ENDCOLLECTIVE ;  /* 0x000000000000791b */ /* 0x003fe20003800000 */
.L_x_4733:
[----:B------:R-:W-:Y:S01]  /*3330*/  FADD.FTZ R134, R133, R120 ;  /* 0x0000007885867221 */ /* 0x000fe20000010000 */
[----:B------:R-:W-:-:S04]  /*3340*/  HFMA2.MMA R159, -RZ, RZ, 0, 5.9604644775390625e-08 ;  /* 0x00000001ff9f7435 */ /* 0x000fc800000001ff */
[----:B------:R-:W-:Y:S02]  /*3350*/  MOV R158, R134 ;  /* 0x00000086009e7202 */ /* 0x000fe40000000f00 */
[----:B------:R-:W-:-:S07]  /*3360*/  MOV R124, R157 ;  /* 0x0000009d007c7202 */ /* 0x000fce0000000f00 */
[----:B------:R-:W-:Y:S05]  /*3370*/  WARPSYNC.COLLECTIVE R135, `(.L_x_4734) ;  /* 0x0000000087087348 */ /* 0x000fea0003c00000 */
[----:B------:R0:W1:Y:S02]  /*3380*/  SHFL.DOWN P1, R157, R158, R159, R160 ;  /* 0x0800009f9e9d7389 */ /* 0x00006400000200a0 */
[----:B01----:R-:W-:Y:S01]  /*3390*/  ENDCOLLECTIVE ;  /* 0x000000000000791b */ /* 0x003fe20003800000 */
.L_x_4734:
[----:B------:R-:W-:-:S05]  /*33a0*/  FADD.FTZ R123, R127, R124 ;  /* 0x0000007c7f7b7221 */ /* 0x000fca0000010000 */
[----:B------:R-:W-:Y:S02]  /*33b0*/  MOV R158, R123 ;  /* 0x0000007b009e7202 */ /* 0x000fe40000000f00 */
[----:B------:R-:W-:-:S07]  /*33c0*/  MOV R125, R157 ;  /* 0x0000009d007d7202 */ /* 0x000fce0000000f00 */
[----:B------:R-:W-:Y:S05]  /*33d0*/  WARPSYNC.COLLECTIVE R135, `(.L_x_4735) ;  /* 0x0000000087087348 */ /* 0x000fea0003c00000 */
[----:B------:R0:W1:Y:S02]  /*33e0*/  SHFL.DOWN P1, R157, R158, R159, R160 ;  /* 0x0800009f9e9d7389 */ /* 0x00006400000200a0 */
[----:B01----:R-:W-:Y:S01]  /*33f0*/  ENDCOLLECTIVE ;  /* 0x000000000000791b */ /* 0x003fe20003800000 */
.L_x_4735:
[----:B------:R-:W-:Y:S01]  /*3400*/  MOV R124, R157 ;  /* 0x0000009d007c7202 */ /* 0x000fe20000000f00 */
[----:B------:R-:W-:Y:S06]  /*3410*/  BRA `(.L_x_4736) ;  /* 0xffffffdc00d47947 */ /* 0x000fec000383ffff */
.L_x_4737:
        /* <DEDUP_REMOVED lines=14> */
.L_x_8785:


//--------------------- .text._ZN10layer_norm13ln_bwd_kernelINS_13Kernel_traitsIf6__halfS2_S2_fjLj2048ELj1ELj1ELj4ELj16ENS_18Kernel_traits_baseILj2048EfS2_S2_S2_fjLj128EEEEELb1ELb0ELb0ELb0EEEvNS_9BwdParamsE --------------------------
	.section	.text._ZN10layer_norm13ln_bwd_kernelINS_13Kernel_traitsIf6__halfS2_S2_fjLj2048ELj1ELj1ELj4ELj16ENS_18Kernel_traits_baseILj2048EfS2_S2_S2_fjLj128EEEEELb1ELb0ELb0ELb0EEEvNS_9BwdParamsE,"ax",@progbits
	.align	128
        .global         _ZN10layer_norm13ln_bwd_kernelINS_13Kernel_traitsIf6__halfS2_S2_fjLj2048ELj1ELj1ELj4ELj16ENS_18Kernel_traits_baseILj2048EfS2_S2_S2_fjLj128EEEEELb1ELb0ELb0ELb0EEEvNS_9BwdParamsE
        .type           _ZN10layer_norm13ln_bwd_kernelINS_13Kernel_traitsIf6__halfS2_S2_fjLj2048ELj1ELj1ELj4ELj16ENS_18Kernel_traits_baseILj2048EfS2_S2_S2_fjLj128EEEEELb1ELb0ELb0ELb0EEEvNS_9BwdParamsE,@function
        .size           _ZN10layer_norm13ln_bwd_kernelINS_13Kernel_traitsIf6__halfS2_S2_fjLj2048ELj1ELj1ELj4ELj16ENS_18Kernel_traits_baseILj2048EfS2_S2_S2_fjLj128EEEEELb1ELb0ELb0ELb0EEEvNS_9BwdParamsE,(.L_x_8786 - _ZN10layer_norm13ln_bwd_kernelINS_13Kernel_traitsIf6__halfS2_S2_fjLj2048ELj1ELj1ELj4ELj16ENS_18Kernel_traits_baseILj2048EfS2_S2_S2_fjLj128EEEEELb1ELb0ELb0ELb0EEEvNS_9BwdParamsE)
        .other          _ZN10layer_norm13ln_bwd_kernelINS_13Kernel_traitsIf6__halfS2_S2_fjLj2048ELj1ELj1ELj4ELj16ENS_18Kernel_traits_baseILj2048EfS2_S2_S2_fjLj128EEEEELb1ELb0ELb0ELb0EEEvNS_9BwdParamsE,@"STO_CUDA_ENTRY STV_DEFAULT"
_ZN10layer_norm13ln_bwd_kernelINS_13Kernel_traitsIf6__halfS2_S2_fjLj2048ELj1ELj1ELj4ELj16ENS_18Kernel_traits_baseILj2048EfS2_S2_S2_fjLj128EEEEELb1ELb0ELb0ELb0EEEvNS_9BwdParamsE:
.text._ZN10layer_norm13ln_bwd_kernelINS_13Kernel_traitsIf6__halfS2_S2_fjLj2048ELj1ELj1ELj4ELj16ENS_18Kernel_traits_baseILj2048EfS2_S2_S2_fjLj128EEEEELb1ELb0ELb0ELb0EEEvNS_9BwdParamsE:
        /* <DEDUP_REMOVED lines=57> */
.L_x_4748:
        /* <DEDUP_REMOVED lines=42> */
[--C-:B------:R-:W-:Y:S02]  /*0630*/  HADD2.F32 R84, -RZ, R13.reuse.H0_H0 ;  /* 0x2000000dff547230 */ /* 0x100fe40000004100 */
[----:B------:R-:W-:Y:S02]  /*0640*/  HADD2.F32 R86, -RZ, R13.H1_H1 ;  /* 0x3000000dff567230 */ /* 0x000fe40000004100 */
[----:B0-----:R-:W-:-:S04]  /*0650*/  FADD.FTZ R6, -R101, R12 ;  /* 0x0000000c65067221 */ /* 0x001fc80000010100 */
[----:B-----5:R-:W-:Y:S01]  /*0660*/  FMUL.FTZ R6, R89, R6 ;  /* 0x0000000659067220 */ /* 0x020fe20000410000 */
[----:B------:R-:W-:Y:S01]  /*0670*/  FADD.FTZ R78, -R101, R78 ;  /* 0x0000004e654e7221 */ /* 0x000fe20000010100 */
[--C-:B---3--:R-:W-:Y:S02]  /*0680*/  HADD2.F32 R13, -RZ, R8.reuse.H0_H0 ;  /* 0x20000008ff0d7230 */ /* 0x108fe40000004100 */
[----:B------:R-:W-:Y:S02]  /*0690*/  HADD2.F32 R8, -RZ, R8.H1_H1 ;  /* 0x30000008ff087230 */ /* 0x000fe40000004100 */
[----:B------:R-:W-:-:S03]  /*06a0*/  HADD2.F32 R88, -RZ, R14.H0_H0 ;  /* 0x2000000eff587230 */ /* 0x000fc60000004100 */
[----:B------:R-:W-:Y:S01]  /*06b0*/  FADD.FTZ R49, R49, R8 ;  /* 0x0000000831317221 */ /* 0x000fe20000010000 */
[-C--:B------:R-:W-:Y:S01]  /*06c0*/  FFMA.FTZ R33, R6, R8.reuse, R33 ;  /* 0x0000000806217223 */ /* 0x080fe20000010021 */
[----:B------:R-:W-:Y:S01]  /*06d0*/  FMUL.FTZ R7, R17, R8 ;  /* 0x0000000811077220 */ /* 0x000fe20000410000 */
[C---:B------:R-:W-:Y:S01]  /*06e0*/  FADD.FTZ R8, -R101.reuse, R86 ;  /* 0x0000005665087221 */ /* 0x040fe20000010100 */
[----:B------:R-:W-:Y:S02]  /*06f0*/  HADD2.F32 R116, -RZ, R14.H1_H1 ;  /* 0x3000000eff747230 */ /* 0x000fe40000004100 */
[----:B------:R-:W-:Y:S01]  /*0700*/  FADD.FTZ R84, -R101, R84 ;  /* 0x0000005465547221 */ /* 0x000fe20000010100 */
[----:B------:R-:W-:Y:S02]  /*0710*/  HADD2.F32 R14, -RZ, R9.H1_H1 ;  /* 0x30000009ff0e7230 */ /* 0x000fe40000004100 */
[----:B------:R-:W-:Y:S01]  /*0720*/  FMUL.FTZ R3, R89, R78 ;  /* 0x0000004e59037220 */ /* 0x000fe20000410000 */
[----:B------:R-:W-:-:S02]  /*0730*/  HADD2.F32 R80, -RZ, R15.H0_H0 ;  /* 0x2000000fff507230 */ /* 0x000fc40000004100 */
[----:B------:R-:W-:Y:S01]  /*0740*/  FMUL.FTZ R8, R89, R8 ;  /* 0x0000000859087220 */ /* 0x000fe20000410000 */
[----:B------:R-:W-:Y:S02]  /*0750*/  HADD2.F32 R76, -RZ, R15.H1_H1 ;  /* 0x3000000fff4c7230 */ /* 0x000fe40000004100 */
[----:B------:R-:W-:Y:S01]  /*0760*/  FADD.FTZ R88, -R101, R88 ;  /* 0x0000005865587221 */ /* 0x000fe20000010100 */
[----:B------:R-:W-:Y:S02]  /*0770*/  HADD2.F32 R15, -RZ, R9.H0_H0 ;  /* 0x20000009ff0f7230 */ /* 0x000fe40000004100 */
[-C--:B------:R-:W-:Y:S01]  /*0780*/  FMUL.FTZ R110, R16, R13.reuse ;  /* 0x0000000d106e7220 */ /* 0x080fe20000410000 */
[----:B------:R-:W-:Y:S01]  /*0790*/  FMUL.FTZ R9, R89, R84 ;  /* 0x0000005459097220 */ /* 0x000fe20000410000 */
[----:B------:R-:W-:Y:S01]  /*07a0*/  FADD.FTZ R48, R48, R13 ;  /* 0x0000000d30307221 */ /* 0x000fe20000010000 */
[----:B------:R-:W-:Y:S01]  /*07b0*/  FFMA.FTZ R32, R3, R13, R32 ;  /* 0x0000000d03207223 */ /* 0x000fe20000010020 */
[----:B------:R-:W-:-:S02]  /*07c0*/  HADD2.F32 R79, -RZ, R10.H0_H0 ;  /* 0x2000000aff4f7230 */ /* 0x000fc40000004100 */
[----:B------:R-:W-:Y:S01]  /*07d0*/  FADD.FTZ R51, R51, R14 ;  /* 0x0000000e33337221 */ /* 0x000fe20000010000 */
[--C-:B------:R-:W-:Y:S02]  /*07e0*/  HADD2.F32 R77, -RZ, R11.reuse.H0_H0 ;  /* 0x2000000bff4d7230 */ /* 0x100fe40000004100 */
[-C--:B------:R-:W-:Y:S01]  /*07f0*/  FFMA.FTZ R35, R8, R14.reuse, R35 ;  /* 0x0000000e08237223 */ /* 0x080fe20000010023 */
[----:B------:R-:W-:Y:S02]  /*0800*/  HADD2.F32 R78, -RZ, R11.H1_H1 ;  /* 0x3000000bff4e7230 */ /* 0x000fe40000004100 */
[----:B------:R-:W-:Y:S01]  /*0810*/  FMUL.FTZ R13, R19, R14 ;  /* 0x0000000e130d7220 */ /* 0x000fe20000410000 */
[----:B------:R-:W-:Y:S02]  /*0820*/  HADD2.F32 R82, -RZ, R10.H1_H1 ;  /* 0x3000000aff527230 */ /* 0x000fe40000004100 */
[----:B------:R-:W-:Y:S01]  /*0830*/  FMUL.FTZ R11, R89, R88 ;  /* 0x00000058590b7220 */ /* 0x000fe20000410000 */
[----:B------:R-:W-:Y:S01]  /*0840*/  FADD.FTZ R14, -R101, R116 ;  /* 0x00000074650e7221 */ /* 0x000fe20000010100 */
[----:B------:R-:W-:Y:S01]  /*0850*/  FADD.FTZ R50, R50, R15 ;  /* 0x0000000f32327221 */ /* 0x000fe20000010000 */
[-C--:B------:R-:W-:Y:S01]  /*0860*/  FFMA.FTZ R34, R9, R15.reuse, R34 ;  /* 0x0000000f09227223 */ /* 0x080fe20000010022 */
[----:B------:R-:W-:Y:S01]  /*0870*/  FMUL.FTZ R10, R18, R15 ;  /* 0x0000000f120a7220 */ /* 0x000fe20000410000 */
[----:B------:R-:W-:Y:S01]  /*0880*/  FADD.FTZ R84, RZ, R110 ;  /* 0x0000006eff547221 */ /* 0x000fe20000010000 */
[----:B------:R-:W-:Y:S01]  /*0890*/  FFMA.FTZ R15, R3, R110, RZ ;  /* 0x0000006e030f7223 */ /* 0x000fe200000100ff */
[----:B------:R-:W-:Y:S01]  /*08a0*/  FADD.FTZ R52, R52, R79 ;  /* 0x0000004f34347221 */ /* 0x000fe20000010000 */
[-C--:B------:R-:W-:Y:S01]  /*08b0*/  FFMA.FTZ R36, R11, R79.reuse, R36 ;  /* 0x0000004f0b247223 */ /* 0x080fe20000010024 */
[----:B------:R-:W-:Y:S01]  /*08c0*/  FMUL.FTZ R12, R20, R79 ;  /* 0x0000004f140c7220 */ /* 0x000fe20000410000 */
[----:B------:R-:W-:Y:S01]  /*08d0*/  FMUL.FTZ R14, R89, R14 ;  /* 0x0000000e590e7220 */ /* 0x000fe20000410000 */
[----:B------:R-:W-:Y:S01]  /*08e0*/  FADD.FTZ R86, -R101, R80 ;  /* 0x0000005065567221 */ /* 0x000fe20000010100 */
        /* <DEDUP_REMOVED lines=13> */
[----:B------:R-:W-:Y:S01]  /*09c0*/  FADD.FTZ R82, R81, R12 ;  /* 0x0000000c51527221 */ /* 0x000fe20000010000 */
[----:B------:R-:W-:Y:S01]  /*09d0*/  FFMA.FTZ R77, R11, R12, R80 ;  /* 0x0000000c0b4d7223 */ /* 0x000fe20000010050 */
[----:B------:R-:W-:Y:S02]  /*09e0*/  FADD.FTZ R88, -R101, R76 ;  /* 0x0000004c65587221 */ /* 0x000fe40000010100 */
        /* <DEDUP_REMOVED lines=10> */
.L_x_4740:
[----:B------:R-:W-:Y:S05]  /*0a90*/  BSYNC B0 ;  /* 0x0000000000007941 */ /* 0x000fea0003800000 */
.L_x_4739:
        /* <DEDUP_REMOVED lines=20> */
[--C-:B------:R-:W-:Y:S02]  /*0be0*/  HADD2.F32 R98, -RZ, R78.reuse.H0_H0 ;  /* 0x2000004eff627230 */ /* 0x100fe40000004100 */
[----:B------:R-:W-:-:S02]  /*0bf0*/  HADD2.F32 R102, -RZ, R78.H1_H1 ;  /* 0x3000004eff667230 */ /* 0x000fc40000004100 */
[C---:B------:R-:W-:Y:S01]  /*0c00*/  FADD.FTZ R92, -R101.reuse, R92 ;  /* 0x0000005c655c7221 */ /* 0x040fe20000010100 */
[--C-:B------:R-:W-:Y:S02]  /*0c10*/  HADD2.F32 R78, -RZ, R79.reuse.H0_H0 ;  /* 0x2000004fff4e7230 */ /* 0x100fe40000004100 */
[C---:B0-----:R-:W-:Y:S01]  /*0c20*/  FADD.FTZ R90, -R101.reuse, R76 ;  /* 0x0000004c655a7221 */ /* 0x041fe20000010100 */
[----:B------:R-:W-:Y:S02]  /*0c30*/  HADD2.F32 R108, -RZ, R79.H1_H1 ;  /* 0x3000004fff6c7230 */ /* 0x000fe40000004100 */
[C---:B------:R-:W-:Y:S01]  /*0c40*/  FADD.FTZ R94, -R101.reuse, R94 ;  /* 0x0000005e655e7221 */ /* 0x040fe20000010100 */
[C---:B------:R-:W-:Y:S01]  /*0c50*/  FADD.FTZ R96, -R101.reuse, R96 ;  /* 0x0000006065607221 */ /* 0x040fe20000010100 */
[--C-:B---3--:R-:W-:Y:S02]  /*0c60*/  HADD2.F32 R79, -RZ, R80.reuse.H0_H0 ;  /* 0x20000050ff4f7230 */ /* 0x108fe40000004100 */
[----:B------:R-:W-:Y:S01]  /*0c70*/  FADD.FTZ R104, -R101, R98 ;  /* 0x0000006265687221 */ /* 0x000fe20000010100 */
[----:B------:R-:W-:-:S02]  /*0c80*/  HADD2.F32 R80, -RZ, R80.H1_H1 ;  /* 0x30000050ff507230 */ /* 0x000fc40000004100 */
[C---:B-----5:R-:W-:Y:S01]  /*0c90*/  FMUL.FTZ R91, R89.reuse, R92 ;  /* 0x0000005c595b7220 */ /* 0x060fe20000410000 */
[C---:B------:R-:W-:Y:S01]  /*0ca0*/  FMUL.FTZ R90, R89.reuse, R90 ;  /* 0x0000005a595a7220 */ /* 0x040fe20000410000 */
[--C-:B------:R-:W-:Y:S02]  /*0cb0*/  HADD2.F32 R97, -RZ, R81.reuse.H0_H0 ;  /* 0x20000051ff617230 */ /* 0x100fe40000004100 */
[-C--:B------:R-:W-:Y:S01]  /*0cc0*/  FMUL.FTZ R92, R24, R79.reuse ;  /* 0x0000004f185c7220 */ /* 0x080fe20000410000 */
[----:B------:R-:W-:Y:S02]  /*0cd0*/  HADD2.F32 R98, -RZ, R81.H1_H1 ;  /* 0x30000051ff627230 */ /* 0x000fe40000004100 */
[C---:B------:R-:W-:Y:S01]  /*0ce0*/  FMUL.FTZ R93, R89.reuse, R94 ;  /* 0x0000005e595d7220 */ /* 0x040fe20000410000 */
[--C-:B------:R-:W-:Y:S02]  /*0cf0*/  HADD2.F32 R81, -RZ, R82.reuse.H0_H0 ;  /* 0x20000052ff517230 */ /* 0x100fe40000004100 */
        /* <DEDUP_REMOVED lines=8> */
[----:B------:R-:W-:Y:S01]  /*0d80*/  FADD.FTZ R58, R58, R97 ;  /* 0x000000613a3a7221 */ /* 0x000fe20000010000 */
[-C--:B------:R-:W-:Y:S01]  /*0d90*/  FFMA.FTZ R42, R93, R97.reuse, R42 ;  /* 0x000000615d2a7223 */ /* 0x080fe2000001002a */
        /* <DEDUP_REMOVED lines=10> */
[----:B------:R-:W-:-:S02]  /*0e40*/  HADD2.F32 R106, -RZ, R82.H1_H1 ;  /* 0x30000052ff6a7230 */ /* 0x000fc40000004100 */
[----:B------:R-:W-:Y:S01]  /*0e50*/  FADD.FTZ R82, R81, R96 ;  /* 0x0000006051527221 */ /* 0x000fe20000010000 */
[----:B------:R-:W-:Y:S01]  /*0e60*/  FFMA.FTZ R79, R93, R96, R80 ;  /* 0x000000605d4f7223 */ /* 0x000fe20000010050 */
[C---:B------:R-:W-:Y:S01]  /*0e70*/  FADD.FTZ R76, -R101.reuse, R78 ;  /* 0x0000004e654c7221 */ /* 0x040fe20000010100 */
[----:B------:R-:W-:Y:S01]  /*0e80*/  FADD.FTZ R102, -R101, R102 ;  /* 0x0000006665667221 */ /* 0x000fe20000010100 */
[----:B------:R-:W-:Y:S01]  /*0e90*/  FADD.FTZ R81, R82, R97 ;  /* 0x0000006152517221 */ /* 0x000fe20000010000 */
        /* <DEDUP_REMOVED lines=24> */
.L_x_4742:
[----:B------:R-:W-:Y:S05]  /*1020*/  BSYNC B0 ;  /* 0x0000000000007941 */ /* 0x000fea0003800000 */
.L_x_4741:
        /* <DEDUP_REMOVED lines=26> */
.L_x_4761:
        /* <DEDUP_REMOVED lines=133> */
.L_x_4745:
[----:B------:R-:W-:Y:S05]  /*1a20*/  BSYNC B0 ;  /* 0x0000000000007941 */ /* 0x000fea0003800000 */
.L_x_4744:
        /* <DEDUP_REMOVED lines=10> */
[-CC-:B------:R-:W-:Y:S01]  /*1ad0*/  FFMA.FTZ R79, R93, R100.reuse, R101.reuse ;  /* 0x000000645d4f7223 */ /* 0x180fe20000010065 */
[-CC-:B------:R-:W-:Y:S01]  /*1ae0*/  FFMA.FTZ R80, R94, R100.reuse, R101.reuse ;  /* 0x000000645e507223 */ /* 0x180fe20000010065 */
[----:B------:R-:W-:Y:S01]  /*1af0*/  ISETP.NE.AND.EX P1, PT, RZ, UR17, PT, P1 ;  /* 0x00000011ff007c0c */ /* 0x000fe2000bf25310 */
[-CC-:B------:R-:W-:Y:S01]  /*1b00*/  FFMA.FTZ R83, R105, R100.reuse, R101.reuse ;  /* 0x0000006469537223 */ /* 0x180fe20000010065 */
[----:B------:R-:W-:Y:S01]  /*1b10*/  FADD.FTZ R76, R95, -R76 ;  /* 0x8000004c5f4c7221 */ /* 0x000fe20000010000 */
[----:B------:R-:W-:Y:S01]  /*1b20*/  FFMA.FTZ R101, R108, R100, R101 ;  /* 0x000000646c657223 */ /* 0x000fe20000010065 */
[----:B------:R-:W-:Y:S01]  /*1b30*/  FADD.FTZ R78, R92, -R77 ;  /* 0x8000004d5c4e7221 */ /* 0x000fe20000010000 */
[----:B------:R-:W-:Y:S01]  /*1b40*/  FADD.FTZ R100, R103, -R82 ;  /* 0x8000005267647221 */ /* 0x000fe20000010000 */
[----:B------:R-:W-:Y:S01]  /*1b50*/  FMUL.FTZ R124, R89, R124 ;  /* 0x0000007c597c7220 */ /* 0x000fe20000410000 */
[----:B------:R-:W-:-:S02]  /*1b60*/  @P2 HADD2.F32 R81, -RZ, R70.H0_H0 ;  /* 0x20000046ff512230 */ /* 0x000fc40000004100 */
[----:B------:R-:W-:Y:S01]  /*1b70*/  FADD.FTZ R122, R96, -R79 ;  /* 0x8000004f607a7221 */ /* 0x000fe20000010000 */
[----:B------:R-:W-:Y:S01]  /*1b80*/  FMUL.FTZ R82, R89, R76 ;  /* 0x0000004c59527220 */ /* 0x000fe20000410000 */
[----:B------:R-:W-:Y:S01]  /*1b90*/  FADD.FTZ R118, R104, -R83 ;  /* 0x8000005368767221 */ /* 0x000fe20000010000 */
[----:B------:R-:W-:Y:S02]  /*1ba0*/  @P2 HADD2.F32 R76, -RZ, R70.H1_H1 ;  /* 0x30000046ff4c2230 */ /* 0x000fe40000004100 */
[----:B------:R-:W-:Y:S01]  /*1bb0*/  FADD.FTZ R80, R97, -R80 ;  /* 0x8000005061507221 */ /* 0x000fe20000010000 */
[--C-:B------:R-:W-:Y:S02]  /*1bc0*/  @P2 HADD2.F32 R77, -RZ, R68.reuse.H0_H0 ;  /* 0x20000044ff4d2230 */ /* 0x100fe40000004100 */
[----:B------:R-:W-:Y:S01]  /*1bd0*/  FADD.FTZ R116, R106, -R101 ;  /* 0x800000656a747221 */ /* 0x000fe20000010000 */
[----:B------:R-:W-:Y:S02]  /*1be0*/  @P2 HADD2.F32 R79, -RZ, R68.H1_H1 ;  /* 0x30000044ff4f2230 */ /* 0x000fe40000004100 */
[C---:B------:R-:W-:Y:S01]  /*1bf0*/  FMUL.FTZ R78, R89.reuse, R78 ;  /* 0x0000004e594e7220 */ /* 0x040fe20000410000 */
[C---:B------:R-:W-:Y:S01]  /*1c00*/  FMUL.FTZ R83, R89.reuse, R100 ;  /* 0x0000006459537220 */ /* 0x040fe20000410000 */
[----:B------:R-:W-:Y:S01]  /*1c10*/  @P2 FADD.FTZ R124, R124, R81 ;  /* 0x000000517c7c2221 */ /* 0x000fe20000010000 */
[C---:B------:R-:W-:Y:S01]  /*1c20*/  FMUL.FTZ R122, R89.reuse, R122 ;  /* 0x0000007a597a7220 */ /* 0x040fe20000410000 */
[C---:B------:R-:W-:Y:S01]  /*1c30*/  FMUL.FTZ R120, R89.reuse, R80 ;  /* 0x0000005059787220 */ /* 0x040fe20000410000 */
[C---:B------:R-:W-:Y:S01]  /*1c40*/  FMUL.FTZ R118, R89.reuse, R118 ;  /* 0x0000007659767220 */ /* 0x040fe20000410000 */
[----:B------:R-:W-:Y:S01]  /*1c50*/  FMUL.FTZ R116, R89, R116 ;  /* 0x0000007459747220 */ /* 0x000fe20000410000 */
[----:B------:R-:W-:Y:S01]  /*1c60*/  @P2 FADD.FTZ R83, R83, R76 ;  /* 0x0000004c53532221 */ /* 0x000fe20000010000 */
[----:B------:R-:W-:Y:S01]  /*1c70*/  @P2 FADD.FTZ R78, R78, R77 ;  /* 0x0000004d4e4e2221 */ /* 0x000fe20000010000 */
[----:B------:R-:W-:Y:S01]  /*1c80*/  @P2 FADD.FTZ R82, R82, R79 ;  /* 0x0000004f52522221 */ /* 0x000fe20000010000 */
[--C-:B------:R-:W-:Y:S01]  /*1c90*/  @P2 HADD2.F32 R77, -RZ, R69.reuse.H0_H0 ;  /* 0x20000045ff4d2230 */ /* 0x100fe20000004100 */
[----:B------:R-:W-:Y:S01]  /*1ca0*/  @P1 F2FP.F16.F32.PACK_AB R76, RZ, R124 ;  /* 0x0000007cff4c123e */ /* 0x000fe200000000ff */
[----:B------:R-:W-:-:S02]  /*1cb0*/  @P2 HADD2.F32 R79, -RZ, R69.H1_H1 ;  /* 0x30000045ff4f2230 */ /* 0x000fc40000004100 */
[-C--:B------:R-:W-:Y:S01]  /*1cc0*/  FMUL.FTZ R124, R124, R107.reuse ;  /* 0x0000006b7c7c7220 */ /* 0x080fe20000410000 */
[--C-:B------:R-:W-:Y:S02]  /*1cd0*/  @P2 HADD2.F32 R81, -RZ, R71.reuse.H0_H0 ;  /* 0x20000047ff512230 */ /* 0x100fe40000004100 */
[----:B------:R-:W-:Y:S01]  /*1ce0*/  @P2 FADD.FTZ R122, R122, R77 ;  /* 0x0000004d7a7a2221 */ /* 0x000fe20000010000 */
[----:B------:R-:W-:Y:S02]  /*1cf0*/  @P2 HADD2.F32 R89, -RZ, R71.H1_H1 ;  /* 0x30000047ff592230 */ /* 0x000fe40000004100 */
[----:B------:R-:W-:Y:S01]  /*1d00*/  @P2 FADD.FTZ R120, R120, R79 ;  /* 0x0000004f78782221 */ /* 0x000fe20000010000 */
[----:B------:R-:W-:Y:S01]  /*1d10*/  FMUL.FTZ R111, R124, UR18 ;  /* 0x000000127c6f7c20 */ /* 0x000fe20008410000 */
[----:B------:R-:W-:Y:S01]  /*1d20*/  @P2 FADD.FTZ R118, R118, R81 ;  /* 0x0000005176762221 */ /* 0x000fe20000010000 */
[----:B------:R-:W-:Y:S01]  /*1d30*/  FMUL.FTZ R117, R83, R107 ;  /* 0x0000006b53757220 */ /* 0x000fe20000410000 */
[----:B------:R-:W-:Y:S01]  /*1d40*/  @P2 FADD.FTZ R116, R116, R89 ;  /* 0x0000005974742221 */ /* 0x000fe20000010000 */
[----:B------:R-:W-:-:S02]  /*1d50*/  LOP3.LUT P2, RZ, R113, 0xff, RZ, 0xc0, !PT ;  /* 0x000000ff71ff7812 */ /* 0x000fc4000784c0ff */
[----:B------:R-:W-:Y:S01]  /*1d60*/  @P1 F2FP.F16.F32.PACK_AB R81, RZ, R122 ;  /* 0x0000007aff51123e */ /* 0x000fe200000000ff */
[----:B------:R-:W-:Y:S01]  /*1d70*/  FMUL.FTZ R117, R117, UR18 ;  /* 0x0000001275757c20 */ /* 0x000fe20008410000 */
[----:B------:R-:W-:Y:S01]  /*1d80*/  FSEL R111, R111, RZ, P2 ;  /* 0x000000ff6f6f7208 */ /* 0x000fe20001000000 */
[-C--:B------:R-:W-:Y:S01]  /*1d90*/  FMUL.FTZ R122, R122, R107.reuse ;  /* 0x0000006b7a7a7220 */ /* 0x080fe20000410000 */
[----:B------:R-:W-:Y:S01]  /*1da0*/  ISETP.NE.U32.AND P2, PT, RZ, UR16, PT ;  /* 0x00000010ff007c0c */ /* 0x000fe2000bf45070 */
[----:B------:R-:W-:Y:S01]  /*1db0*/  FMUL.FTZ R109, R116, R107 ;  /* 0x0000006b746d7220 */ /* 0x000fe20000410000 */
[----:B------:R-:W-:Y:S02]  /*1dc0*/  LOP3.LUT P6, RZ, R113, 0xff00, RZ, 0xc0, !PT ;  /* 0x0000ff0071ff7812 */ /* 0x000fe400078cc0ff */
[----:B------:R-:W-:Y:S01]  /*1dd0*/  @P1 F2FP.F16.F32.PACK_AB R79, RZ, R83 ;  /* 0x00000053ff4f123e */ /* 0x000fe200000000ff */
[-C--:B------:R-:W-:Y:S01]  /*1de0*/  FMUL.FTZ R83, R118, R107.reuse ;  /* 0x0000006b76537220 */ /* 0x080fe20000410000 */
[----:B------:R-:W-:Y:S01]  /*1df0*/  @P1 F2FP.F16.F32.PACK_AB R89, RZ, R120 ;  /* 0x00000078ff59123e */ /* 0x000fe200000000ff */
[-C--:B------:R-:W-:Y:S01]  /*1e00*/  FMUL.FTZ R120, R120, R107.reuse ;  /* 0x0000006b78787220 */ /* 0x080fe20000410000 */
[----:B------:R-:W-:Y:S01]  /*1e10*/  @P1 F2FP.F16.F32.PACK_AB R80, RZ, R78 ;  /* 0x0000004eff50123e */ /* 0x000fe200000000ff */
[-C--:B------:R-:W-:Y:S01]  /*1e20*/  FMUL.FTZ R78, R78, R107.reuse ;  /* 0x0000006b4e4e7220 */ /* 0x080fe20000410000 */
[----:B------:R-:W-:Y:S01]  /*1e30*/  @P1 F2FP.F16.F32.PACK_AB R100, RZ, R82 ;  /* 0x00000052ff64123e */ /* 0x000fe200000000ff */
[----:B------:R-:W-:Y:S01]  /*1e40*/  FMUL.FTZ R82, R82, R107 ;  /* 0x0000006b52527220 */ /* 0x000fe20000410000 */
[----:B------:R-:W-:Y:S01]  /*1e50*/  ISETP.NE.AND.EX P2, PT, RZ, UR17, PT, P2 ;  /* 0x00000011ff007c0c */ /* 0x000fe2000bf45320 */
[----:B------:R-:W-:Y:S01]  /*1e60*/  FMUL.FTZ R107, R122, UR18 ;  /* 0x000000127a6b7c20 */ /* 0x000fe20008410000 */
[----:B------:R-:W-:Y:S01]  /*1e70*/  @P1 F2FP.F16.F32.PACK_AB R77, RZ, R118 ;  /* 0x00000076ff4d123e */ /* 0x000fe200000000ff */
[----:B------:R-:W-:Y:S01]  /*1e80*/  FMUL.FTZ R82, R82, UR18 ;  /* 0x0000001252527c20 */ /* 0x000fe20008410000 */
[----:B------:R-:W-:Y:S01]  /*1e90*/  FSEL R118, R117, RZ, P6 ;  /* 0x000000ff75767208 */ /* 0x000fe20003000000 */
[----:B------:R-:W-:Y:S01]  /*1ea0*/  FMUL.FTZ R83, R83, UR18 ;  /* 0x0000001253537c20 */ /* 0x000fe20008410000 */
[----:B------:R-:W-:Y:S01]  /*1eb0*/  LOP3.LUT P6, RZ, R112, 0xff0000, RZ, 0xc0, !PT ;  /* 0x00ff000070ff7812 */ /* 0x000fe200078cc0ff */
[----:B------:R-:W-:Y:S01]  /*1ec0*/  FMUL.FTZ R109, R109, UR18 ;  /* 0x000000126d6d7c20 */ /* 0x000fe20008410000 */
[----:B------:R-:W-:Y:S01]  /*1ed0*/  @P1 F2FP.F16.F32.PACK_AB R101, RZ, R116 ;  /* 0x00000074ff65123e */ /* 0x000fe200000000ff */
[----:B------:R-:W-:Y:S01]  /*1ee0*/  FMUL.FTZ R116, R120, UR18 ;  /* 0x0000001278747c20 */ /* 0x000fe20008410000 */
[----:B------:R-:W-:-:S02]  /*1ef0*/  FSEL R107, R107, RZ, P6 ;  /* 0x000000ff6b6b7208 */ /* 0x000fc40003000000 */
[----:B------:R-:W-:Y:S02]  /*1f00*/  LOP3.LUT P6, RZ, R112, 0xff000000, RZ, 0xc0, !PT ;  /* 0xff00000070ff7812 */ /* 0x000fe400078cc0ff */
[----:B------:R-:W-:Y:S02]  /*1f10*/  MOV R117, R112 ;  /* 0x0000007000757202 */ /* 0x000fe40000000f00 */
[----:B------:R-:W-:Y:S02]  /*1f20*/  FSEL R116, R116, RZ, P6 ;  /* 0x000000ff74747208 */ /* 0x000fe40003000000 */
[----:B------:R-:W-:Y:S02]  /*1f30*/  @P1 PRMT R74, R76, 0x7610, R74 ;  /* 0x000076104c4a1816 */ /* 0x000fe4000000004a */
[----:B------:R-:W-:Y:S02]  /*1f40*/  @P1 PRMT R73, R81, 0x7610, R73 ;  /* 0x0000761051491816 */ /* 0x000fe40000000049 */
[----:B------:R-:W-:-:S02]  /*1f50*/  @P1 PRMT R72, R80, 0x7610, R72 ;  /* 0x0000761050481816 */ /* 0x000fc40000000048 */
[----:B------:R-:W-:Y:S01]  /*1f60*/  @P1 PRMT R75, R77, 0x7610, R75 ;  /* 0x000076104d4b1816 */ /* 0x000fe2000000004b */
[----:B------:R-:W0:Y:S01]  /*1f70*/  @P2 LDC.64 R80, c[0x0][0x308] ;  /* 0x0000c200ff502b82 */ /* 0x000e220000000a00 */
[----:B------:R-:W-:Y:S01]  /*1f80*/  LOP3.LUT P6, RZ, R117, 0xff, RZ, 0xc0, !PT ;  /* 0x000000ff75ff7812 */ /* 0x000fe200078cc0ff */
[----:B------:R-:W-:Y:S01]  /*1f90*/  FMUL.FTZ R117, R78, UR18 ;  /* 0x000000124e757c20 */ /* 0x000fe20008410000 */
[----:B------:R-:W-:Y:S02]  /*1fa0*/  F2FP.F16.F32.PACK_AB R78, R118, R111 ;  /* 0x0000006f764e723e */ /* 0x000fe400000000ff */
[----:B------:R-:W-:Y:S02]  /*1fb0*/  @P1 PRMT R74, R74, 0x5410, R79 ;  /* 0x000054104a4a1816 */ /* 0x000fe4000000004f */
[----:B------:R-:W-:Y:S01]  /*1fc0*/  FSEL R111, R117, RZ, P6 ;  /* 0x000000ff756f7208 */ /* 0x000fe20003000000 */
[----:B------:R-:W1:Y:S01]  /*1fd0*/  LDC.64 R76, c[0x0][0x2f8] ;  /* 0x0000be00ff4c7b82 */ /* 0x000e620000000a00 */
[----:B------:R-:W-:-:S02]  /*1fe0*/  LOP3.LUT P6, RZ, R112, 0xff00, RZ, 0xc0, !PT ;  /* 0x0000ff0070ff7812 */ /* 0x000fc400078cc0ff */
[----:B------:R-:W-:Y:S02]  /*1ff0*/  @P1 PRMT R73, R73, 0x5410, R89 ;  /* 0x0000541049491816 */ /* 0x000fe40000000059 */
[----:B------:R-:W-:Y:S02]  /*2000*/  FSEL R118, R82, RZ, P6 ;  /* 0x000000ff52767208 */ /* 0x000fe40003000000 */
[----:B------:R-:W-:Y:S02]  /*2010*/  LOP3.LUT P6, RZ, R113, 0xff0000, RZ, 0xc0, !PT ;  /* 0x00ff000071ff7812 */ /* 0x000fe400078cc0ff */
[----:B------:R-:W-:Y:S02]  /*2020*/  @P1 PRMT R72, R72, 0x5410, R100 ;  /* 0x0000541048481816 */ /* 0x000fe40000000064 */
[----:B------:R-:W-:Y:S02]  /*2030*/  FSEL R117, R83, RZ, P6 ;  /* 0x000000ff53757208 */ /* 0x000fe40003000000 */
[----:B------:R-:W-:-:S02]  /*2040*/  LOP3.LUT P6, RZ, R113, 0xff000000, RZ, 0xc0, !PT ;  /* 0xff00000071ff7812 */ /* 0x000fc400078cc0ff */
[----:B------:R-:W-:Y:S01]  /*2050*/  @P1 PRMT R75, R75, 0x5410, R101 ;  /* 0x000054104b4b1816 */ /* 0x000fe20000000065 */
[----:B0-----:R-:W-:Y:S01]  /*2060*/  @P2 IMAD.WIDE.U32 R80, R87, 0x10, R80 ;  /* 0x0000001057502825 */ /* 0x001fe200078e0050 */
[----:B------:R-:W-:-:S04]  /*2070*/  FSEL R120, R109, RZ, P6 ;  /* 0x000000ff6d787208 */ /* 0x000fc80003000000 */
[----:B------:R-:W-:Y:S01]  /*2080*/  F2FP.F16.F32.PACK_AB R79, R120, R117 ;  /* 0x00000075784f723e */ /* 0x000fe200000000ff */
[----:B------:R2:W-:Y:S01]  /*2090*/  @P2 STG.E.128 desc[UR4][R80.64], R72 ;  /* 0x0000004850002986 */ /* 0x0005e2000c101d04 */
[----:B-1----:R-:W-:Y:S01]  /*20a0*/  IMAD.WIDE.U32 R82, R87, 0x10, R76 ;  /* 0x0000001057527825 */ /* 0x002fe200078e004c */
[----:B------:R-:W-:Y:S02]  /*20b0*/  F2FP.F16.F32.PACK_AB R77, R116, R107 ;  /* 0x0000006b744d723e */ /* 0x000fe400000000ff */
[----:B------:R-:W-:-:S05]  /*20c0*/  F2FP.F16.F32.PACK_AB R76, R118, R111 ;  /* 0x0000006f764c723e */ /* 0x000fca00000000ff */
[----:B------:R2:W-:Y:S02]  /*20d0*/  STG.E.128 desc[UR4][R82.64], R76 ;  /* 0x0000004c52007986 */ /* 0x0005e4000c101d04 */
.L_x_4747:
[----:B------:R-:W-:Y:S05]  /*20e0*/  BSYNC B0 ;  /* 0x0000000000007941 */ /* 0x000fea0003800000 */
.L_x_4746:
[----:B------:R-:W-:Y:S02]  /*20f0*/  IADD3 R0, R0, UR20, RZ ;  /* 0x0000001400007c10 */ /* 0x000fe4000fffe0ff */
[----:B0-2---:R-:W-:Y:S02]  /*2100*/  SEL R82, RZ, 0x1, P5 ;  /* 0x00000001ff527807 */ /* 0x005fe40002800000 */
[----:B------:R-:W-:-:S13]  /*2110*/  ISETP.GE.AND P1, PT, R0, UR21, PT ;  /* 0x0000001500007c0c */ /* 0x000fda000bf26270 */
[----:B------:R-:W-:Y:S05]  /*2120*/  @!P1 BRA `(.L_x_4748) ;  /* 0xffffffe000989947 */ /* 0x000fea000383ffff */
.L_x_4738:
        /* <DEDUP_REMOVED lines=15> */
.L_x_4750:
[----:B------:R-:W-:Y:S05]  /*2220*/  BSYNC B0 ;  /* 0x0000000000007941 */ /* 0x000fea0003800000 */
.L_x_4749:
        /* <DEDUP_REMOVED lines=10> */
.L_x_4743:
[----:B------:R-:W-:Y:S02]  /*22d0*/  MOV R118, R109 ;  /* 0x0000006d00767202 */ /* 0x000fe40000000f00 */
[----:B------:R-:W-:Y:S02]  /*22e0*/  MOV R119, 0x10 ;  /* 0x0000001000777802 */ /* 0x000fe40000000f00 */
[----:B------:R-:W-:Y:S02]  /*22f0*/  MOV R120, 0x1f ;  /* 0x0000001f00787802 */ /* 0x000fe40000000f00 */
[----:B------:R-:W-:-:S07]  /*2300*/  MOV R111, 0xffffffff ;  /* 0xffffffff006f7802 */ /* 0x000fce0000000f00 */
[----:B------:R-:W-:Y:S05]  /*2310*/  WARPSYNC.COLLECTIVE R111, `(.L_x_4751) ;  /* 0x000000006f087348 */ /* 0x000fea0003c00000 */
[----:B------:R0:W1:Y:S02]  /*2320*/  SHFL.DOWN P6, R117, R118, R119, R120 ;  /* 0x0800007776757389 */ /* 0x00006400000c0078 */
[----:B01----:R-:W-:Y:S01]  /*2330*/  ENDCOLLECTIVE ;  /* 0x000000000000791b */ /* 0x003fe20003800000 */
.L_x_4751:
[----:B------:R-:W-:Y:S02]  /*2340*/  MOV R118, R116 ;  /* 0x0000007400767202 */ /* 0x000fe40000000f00 */
[----:B------:R-:W-:-:S07]  /*2350*/  MOV R78, R117 ;  /* 0x00000075004e7202 */ /* 0x000fce0000000f00 */
[----:B------:R-:W-:Y:S05]  /*2360*/  WARPSYNC.COLLECTIVE R111, `(.L_x_4752) ;  /* 0x000000006f087348 */ /* 0x000fea0003c00000 */
[----:B------:R0:W1:Y:S02]  /*2370*/  SHFL.DOWN P6, R117, R118, R119, R120 ;  /* 0x0800007776757389 */ /* 0x00006400000c0078 */
[----:B01----:R-:W-:Y:S01]  /*2380*/  ENDCOLLECTIVE ;  /* 0x000000000000791b */ /* 0x003fe20003800000 */
.L_x_4752:
[----:B------:R-:W-:-:S05]  /*2390*/  FADD.FTZ R78, R78, R109 ;  /* 0x0000006d4e4e7221 */ /* 0x000fca0000010000 */
[----:B------:R-:W-:Y:S02]  /*23a0*/  MOV R118, R78 ;  /* 0x0000004e00767202 */ /* 0x000fe40000000f00 */
[----:B------:R-:W-:Y:S02]  /*23b0*/  MOV R119, 0x8 ;  /* 0x0000000800777802 */ /* 0x000fe40000000f00 */
[----:B------:R-:W-:-:S07]  /*23c0*/  MOV R79, R117 ;  /* 0x00000075004f7202 */ /* 0x000fce0000000f00 */
[----:B------:R-:W-:Y:S05]  /*23d0*/  WARPSYNC.COLLECTIVE R111, `(.L_x_4753) ;  /* 0x000000006f087348 */ /* 0x000fea0003c00000 */
[----:B------:R0:W1:Y:S02]  /*23e0*/  SHFL.DOWN P6, R117, R118, R119, R120 ;  /* 0x0800007776757389 */ /* 0x00006400000c0078 */
[----:B01----:R-:W-:Y:S01]  /*23f0*/  ENDCOLLECTIVE ;  /* 0x000000000000791b */ /* 0x003fe20003800000 */
.L_x_4753:
[----:B------:R-:W-:-:S05]  /*2400*/  FADD.FTZ R79, R79, R116 ;  /* 0x000000744f4f7221 */ /* 0x000fca0000010000 */
[----:B------:R-:W-:Y:S02]  /*2410*/  MOV R118, R79 ;  /* 0x0000004f00767202 */ /* 0x000fe40000000f00 */
[----:B------:R-:W-:-:S07]  /*2420*/  MOV R81, R117 ;  /* 0x0000007500517202 */ /* 0x000fce0000000f00 */
[----:B------:R-:W-:Y:S05]  /*2430*/  WARPSYNC.COLLECTIVE R111, `(.L_x_4754) ;  /* 0x000000006f087348 */ /* 0x000fea0003c00000 */
[----:B------:R0:W1:Y:S02]  /*2440*/  SHFL.DOWN P6, R117, R118, R119, R120 ;  /* 0x0800007776757389 */ /* 0x00006400000c0078 */
[----:B01----:R-:W-:Y:S01]  /*2450*/  ENDCOLLECTIVE ;  /* 0x000000000000791b */ /* 0x003fe20003800000 */
.L_x_4754:
[----:B------:R-:W-:-:S05]  /*2460*/  FADD.FTZ R81, R78, R81 ;  /* 0x000000514e517221 */ /* 0x000fca0000010000 */
[----:B------:R-:W-:Y:S02]  /*2470*/  MOV R118, R81 ;  /* 0x0000005100767202 */ /* 0x000fe40000000f00 */
[----:B------:R-:W-:Y:S02]  /*2480*/  MOV R119, 0x4 ;  /* 0x0000000400777802 */ /* 0x000fe40000000f00 */
[----:B------:R-:W-:-:S07]  /*2490*/  MOV R80, R117 ;  /* 0x0000007500507202 */ /* 0x000fce0000000f00 */
[----:B------:R-:W-:Y:S05]  /*24a0*/  WARPSYNC.COLLECTIVE R111, `(.L_x_4755) ;  /* 0x000000006f087348 */ /* 0x000fea0003c00000 */
[----:B------:R0:W1:Y:S02]  /*24b0*/  SHFL.DOWN P6, R117, R118, R119, R120 ;  /* 0x0800007776757389 */ /* 0x00006400000c0078 */
[----:B01----:R-:W-:Y:S01]  /*24c0*/  ENDCOLLECTIVE ;  /* 0x000000000000791b */ /* 0x003fe20003800000 */
.L_x_4755:
[----:B------:R-:W-:-:S05]  /*24d0*/  FADD.FTZ R80, R79, R80 ;  /* 0x000000504f507221 */ /* 0x000fca0000010000 */
[----:B------:R-:W-:Y:S02]  /*24e0*/  MOV R118, R80 ;  /* 0x0000005000767202 */ /* 0x000fe40000000f00 */
[----:B------:R-:W-:-:S07]  /*24f0*/  MOV R82, R117 ;  /* 0x0000007500527202 */ /* 0x000fce0000000f00 */
[----:B------:R-:W-:Y:S05]  /*2500*/  WARPSYNC.COLLECTIVE R111, `(.L_x_4756) ;  /* 0x000000006f087348 */ /* 0x000fea0003c00000 */
[----:B------:R0:W1:Y:S02]  /*2510*/  SHFL.DOWN P6, R117, R118, R119, R120 ;  /* 0x0800007776757389 */ /* 0x00006400000c0078 */
[----:B01----:R-:W-:Y:S01]  /*2520*/  ENDCOLLECTIVE ;  /* 0x000000000000791b */ /* 0x003fe20003800000 */
.L_x_4756:
[----:B------:R-:W-:-:S05]  /*2530*/  FADD.FTZ R82, R81, R82 ;  /* 0x0000005251527221 */ /* 0x000fca0000010000 */
[----:B------:R-:W-:Y:S02]  /*2540*/  MOV R118, R82 ;  /* 0x0000005200767202 */ /* 0x000fe40000000f00 */
[----:B------:R-:W-:Y:S02]  /*2550*/  MOV R119, 0x2 ;  /* 0x0000000200777802 */ /* 0x000fe40000000f00 */
[----:B------:R-:W-:-:S07]  /*2560*/  MOV R83, R117 ;  /* 0x0000007500537202 */ /* 0x000fce0000000f00 */
[----:B------:R-:W-:Y:S05]  /*2570*/  WARPSYNC.COLLECTIVE R111, `(.L_x_4757) ;  /* 0x000000006f087348 */ /* 0x000fea0003c00000 */
[----:B------:R0:W1:Y:S02]  /*2580*/  SHFL.DOWN P6, R117, R118, R119, R120 ;  /* 0x0800007776757389 */ /* 0x00006400000c0078 */
[----:B01----:R-:W-:Y:S01]  /*2590*/  ENDCOLLECTIVE ;  /* 0x000000000000791b */ /* 0x003fe20003800000 */
.L_x_4757:
[----:B------:R-:W-:-:S05]  /*25a0*/  FADD.FTZ R83, R80, R83 ;  /* 0x0000005350537221 */ /* 0x000fca0000010000 */
[----:B------:R-:W-:Y:S02]  /*25b0*/  MOV R118, R83 ;  /* 0x0000005300767202 */ /* 0x000fe40000000f00 */
[----:B------:R-:W-:-:S07]  /*25c0*/  MOV R101, R117 ;  /* 0x0000007500657202 */ /* 0x000fce0000000f00 */
[----:B------:R-:W-:Y:S05]  /*25d0*/  WARPSYNC.COLLECTIVE R111, `(.L_x_4758) ;  /* 0x000000006f087348 */ /* 0x000fea0003c00000 */
[----:B------:R0:W1:Y:S02]  /*25e0*/  SHFL.DOWN P6, R117, R118, R119, R120 ;  /* 0x0800007776757389 */ /* 0x00006400000c0078 */
[----:B01----:R-:W-:Y:S01]  /*25f0*/  ENDCOLLECTIVE ;  /* 0x000000000000791b */ /* 0x003fe20003800000 */
.L_x_4758:
[----:B------:R-:W-:-:S05]  /*2600*/  FADD.FTZ R101, R82, R101 ;  /* 0x0000006552657221 */ /* 0x000fca0000010000 */
[----:B------:R-:W-:Y:S02]  /*2610*/  MOV R118, R101 ;  /* 0x0000006500767202 */ /* 0x000fe40000000f00 */
[----:B------:R-:W-:Y:S02]  /*2620*/  MOV R119, 0x1 ;  /* 0x0000000100777802 */ /* 0x000fe40000000f00 */
[----:B------:R-:W-:-:S07]  /*2630*/  MOV R100, R117 ;  /* 0x0000007500647202 */ /* 0x000fce0000000f00 */
[----:B------:R-:W-:Y:S05]  /*2640*/  WARPSYNC.COLLECTIVE R111, `(.L_x_4759) ;  /* 0x000000006f087348 */ /* 0x000fea0003c00000 */
[----:B------:R0:W1:Y:S02]  /*2650*/  SHFL.DOWN P6, R117, R118, R119, R120 ;  /* 0x0800007776757389 */ /* 0x00006400000c0078 */
[----:B01----:R-:W-:Y:S01]  /*2660*/  ENDCOLLECTIVE ;  /* 0x000000000000791b */ /* 0x003fe20003800000 */
.L_x_4759:
[----:B------:R-:W-:-:S05]  /*2670*/  FADD.FTZ R78, R83, R100 ;  /* 0x00000064534e7221 */ /* 0x000fca0000010000 */
[----:B------:R-:W-:Y:S02]  /*2680*/  MOV R118, R78 ;  /* 0x0000004e00767202 */ /* 0x000fe40000000f00 */
[----:B------:R-:W-:-:S07]  /*2690*/  MOV R100, R117 ;  /* 0x0000007500647202 */ /* 0x000fce0000000f00 */
[----:B------:R-:W-:Y:S05]  /*26a0*/  WARPSYNC.COLLECTIVE R111, `(.L_x_4760) ;  /* 0x000000006f087348 */ /* 0x000fea0003c00000 */
[----:B------:R0:W1:Y:S02]  /*26b0*/  SHFL.DOWN P6, R117, R118, R119, R120 ;  /* 0x0800007776757389 */ /* 0x00006400000c0078 */
[----:B01----:R-:W-:Y:S01]  /*26c0*/  ENDCOLLECTIVE ;  /* 0x000000000000791b */ /* 0x003fe20003800000 */
.L_x_4760:
[----:B------:R-:W-:Y:S01]  /*26d0*/  MOV R79, R117 ;  /* 0x00000075004f7202 */ /* 0x000fe20000000f00 */
[----:B------:R-:W-:Y:S06]  /*26e0*/  BRA `(.L_x_4761) ;  /* 0xffffffe800b87947 */ /* 0x000fec000383ffff */
.L_x_4762:
        /* <DEDUP_REMOVED lines=9> */
.L_x_8786:


//--------------------- .text._ZN10layer_norm13ln_bwd_kernelINS_13Kernel_traitsIf6__halfS2_S2_fjLj2048ELj1ELj1ELj4ELj16ENS_18Kernel_traits_baseILj2048EfS2_S2_S2_fjLj128EEEEELb1ELb0ELb0ELb1EEEvNS_9BwdParamsE --------------------------
	.section	.text._ZN10layer_norm13ln_bwd_kernelINS_13Kernel_traitsIf6__halfS2_S2_fjLj2048ELj1ELj1ELj4ELj16ENS_18Kernel_traits_baseILj2048EfS2_S2_S2_fjLj128EEEEELb1ELb0ELb0ELb1EEEvNS_9BwdParamsE,"ax",@progbits
	.align	128
        .global         _ZN10layer_norm13ln_bwd_kernelINS_13Kernel_traitsIf6__halfS2_S2_fjLj2048ELj1ELj1ELj4ELj16ENS_18Kernel_traits_baseILj2048EfS2_S2_S2_fjLj128EEEEELb1ELb0ELb0ELb1EEEvNS_9BwdParamsE
        .type           _ZN10layer_norm13ln_bwd_kernelINS_13Kernel_traitsIf6__halfS2_S2_fjLj2048ELj1ELj1ELj4ELj16ENS_18Kernel_traits_baseILj2048EfS2_S2_S2_fjLj128EEEEELb1ELb0ELb0ELb1EEEvNS_9BwdParamsE,@function
        .size           _ZN10layer_norm13ln_bwd_kernelINS_13Kernel_traitsIf6__halfS2_S2_fjLj2048ELj1ELj1ELj4ELj16ENS_18Kernel_traits_baseILj2048EfS2_S2_S2_fjLj128EEEEELb1ELb0ELb0ELb1EEEvNS_9BwdParamsE,(.L_x_8787 - _ZN10layer_norm13ln_bwd_kernelINS_13Kernel_traitsIf6__halfS2_S2_fjLj2048ELj1ELj1ELj4ELj16ENS_18Kernel_traits_baseILj2048EfS2_S2_S2_fjLj128EEEEELb1ELb0ELb0ELb1EEEvNS_9BwdParamsE)
        .other          _ZN10layer_norm13ln_bwd_kernelINS_13Kernel_traitsIf6__halfS2_S2_fjLj2048ELj1ELj1ELj4ELj16ENS_18Kernel_traits_baseILj2048EfS2_S2_S2_fjLj128EEEEELb1ELb0ELb0ELb1EEEvNS_9BwdParamsE,@"STO_CUDA_ENTRY STV_DEFAULT"
_ZN10layer_norm13ln_bwd_kernelINS_13Kernel_traitsIf6__halfS2_S2_fjLj2048ELj1ELj1ELj4ELj16ENS_18Kernel_traits_baseILj2048EfS2_S2_S2_fjLj128EEEEELb1ELb0ELb0ELb1EEEvNS_9BwdParamsE:
.text._ZN10layer_norm13ln_bwd_kernelINS_13Kernel_traitsIf6__halfS2_S2_fjLj2048ELj1ELj1ELj4ELj16ENS_18Kernel_traits_baseILj2048EfS2_S2_S2_fjLj128EEEEELb1ELb0ELb0ELb1EEEvNS_9BwdParamsE:
        /* <DEDUP_REMOVED lines=33> */
.L_x_4763:
        /* <DEDUP_REMOVED lines=26> */
.L_x_4767:
        /* <DEDUP_REMOVED lines=8> */
[----:B------:R-:W3:Y:S08]  /*0430*/  LDC.64 R2, c[0x0][0x2b8] ;  /* 0x0000ae00ff027b82 */ /* 0x000ef00000000a00 */
[----:B------:R-:W4:Y:S01]  /*0440*/  LDC.64 R48, c[0x0][0x258] ;  /* 0x00009600ff307b82 */ /* 0x000f220000000a00 */
[C---:B------:R-:W-:Y:S01]  /*0450*/  IADD3 R91, R93.reuse, 0x80, RZ ;  /* 0x000000805d5b7810 */ /* 0x040fe20007ffe0ff */
[----:B0-----:R-:W-:Y:S01]  /*0460*/  IMAD.WIDE.U32 R32, R93, 0x10, R40 ;  /* 0x000000105d207825 */ /* 0x001fe200078e0028 */
[----:B-1----:R-:W-:-:S03]  /*0470*/  @P0 LEA R46, P1, R90, R46, 0x1 ;  /* 0x0000002e5a2e0211 */ /* 0x002fc600078208ff */
[----:B------:R-:W-:Y:S01]  /*0480*/  IMAD.WIDE.U32 R40, R91, 0x10, R40 ;  /* 0x000000105b287825 */ /* 0x000fe200078e0028 */
[C---:B------:R-:W-:Y:S01]  /*0490*/  @P0 LEA.HI.X R47, R90.reuse, R47, R0, 0x1, P1 ;  /* 0x0000002f5a2f0211 */ /* 0x040fe200008f0c00 */
[----:B------:R-:W4:Y:S02]  /*04a0*/  LDG.E.128 R32, desc[UR6][R32.64] ;  /* 0x0000000620207981 */ /* 0x000f24000c1e1d00 */
[C---:B--2---:R-:W-:Y:S02]  /*04b0*/  IMAD.WIDE R54, R90.reuse, 0x4, R42 ;  /* 0x000000045a367825 */ /* 0x044fe400078e022a */
[----:B------:R-:W2:Y:S02]  /*04c0*/  LDG.E.128 R40, desc[UR6][R40.64] ;  /* 0x0000000628287981 */ /* 0x000ea4000c1e1d00 */
[----:B---3--:R-:W-:Y:S02]  /*04d0*/  IMAD.WIDE.U32 R36, R93, 0x10, R2 ;  /* 0x000000105d247825 */ /* 0x008fe400078e0002 */
[----:B------:R0:W3:Y:S02]  /*04e0*/  LDG.E R0, desc[UR6][R54.64] ;  /* 0x0000000636007981 */ /* 0x0000e4000c1e1900 */
[----:B----4-:R-:W-:-:S02]  /*04f0*/  IMAD.WIDE R96, R90, 0x4, R48 ;  /* 0x000000045a607825 */ /* 0x010fc400078e0230 */
[----:B------:R-:W4:Y:S04]  /*0500*/  LDG.E.128 R36, desc[UR6][R36.64] ;  /* 0x0000000624247981 */ /* 0x000f28000c1e1d00 */
[----:B------:R1:W4:Y:S01]  /*0510*/  LDG.E R92, desc[UR6][R96.64] ;  /* 0x00000006605c7981 */ /* 0x000322000c1e1900 */
[C---:B------:R-:W-:Y:S02]  /*0520*/  IMAD.WIDE.U32 R44, R91.reuse, 0x10, R2 ;  /* 0x000000105b2c7825 */ /* 0x040fe400078e0002 */
[----:B------:R-:W0:Y:S01]  /*0530*/  LDC.64 R2, c[0x0][0x240] ;  /* 0x00009000ff027b82 */ /* 0x000e220000000a00 */
[----:B------:R-:W4:Y:S04]  /*0540*/  @P0 LDG.E.U16 R98, desc[UR6][R46.64] ;  /* 0x000000062e620981 */ /* 0x000f28000c1e1500 */
[----:B------:R-:W4:Y:S01]  /*0550*/  LDG.E.128 R44, desc[UR6][R44.64] ;  /* 0x000000062c2c7981 */ /* 0x000f22000c1e1d00 */
[----:B0-----:R-:W-:-:S06]  /*0560*/  IMAD.WIDE.U32 R48, R91, 0x8, R2 ;  /* 0x000000085b307825 */ /* 0x001fcc00078e0002 */
[----:B-----5:R-:W5:Y:S01]  /*0570*/  LDG.E.64 R48, desc[UR6][R48.64] ;  /* 0x0000000630307981 */ /* 0x020f62000c1e1b00 */
[----:B------:R-:W-:-:S04]  /*0580*/  ISETP.NE.U32.AND P1, PT, RZ, UR10, PT ;  /* 0x0000000aff007c0c */ /* 0x000fc8000bf25070 */
[----:B------:R-:W-:-:S13]  /*0590*/  ISETP.NE.AND.EX P1, PT, RZ, UR11, PT, P1 ;  /* 0x0000000bff007c0c */ /* 0x000fda000bf25310 */
[----:B------:R-:W0:Y:S08]  /*05a0*/  @P1 LDC.64 R50, c[0x0][0x2c8] ;  /* 0x0000b200ff321b82 */ /* 0x000e300000000a00 */
[----:B------:R-:W1:Y:S01]  /*05b0*/  @P1 LDC.64 R52, c[0x0][0x2c8] ;  /* 0x0000b200ff341b82 */ /* 0x000e620000000a00 */
[----:B------:R-:W-:Y:S01]  /*05c0*/  ISETP.NE.AND P4, PT, RZ, UR8, PT ;  /* 0x00000008ff007c0c */ /* 0x000fe2000bf85270 */
[----:B0-----:R-:W-:-:S05]  /*05d0*/  @P1 IMAD.WIDE.U32 R50, R93, 0x10, R50 ;  /* 0x000000105d321825 */ /* 0x001fca00078e0032 */
[----:B------:R-:W5:Y:S01]  /*05e0*/  @P1 LDG.E.128 R20, desc[UR6][R50.64] ;  /* 0x0000000632141981 */ /* 0x000f62000c1e1d00 */
[----:B-1----:R-:W-:-:S05]  /*05f0*/  @P1 IMAD.WIDE.U32 R52, R91, 0x10, R52 ;  /* 0x000000105b341825 */ /* 0x002fca00078e0034 */
[----:B------:R0:W5:Y:S01]  /*0600*/  @P1 LDG.E.128 R24, desc[UR6][R52.64] ;  /* 0x0000000634181981 */ /* 0x000162000c1e1d00 */
[----:B------:R-:W-:Y:S01]  /*0610*/  IMAD.WIDE.U32 R54, R93, 0x8, R2 ;  /* 0x000000085d367825 */ /* 0x000fe200078e0002 */
[----:B------:R-:W-:-:S04]  /*0620*/  MOV R95, 0x3f800000 ;  /* 0x3f800000005f7802 */ /* 0x000fc80000000f00 */
[----:B------:R1:W5:Y:S01]  /*0630*/  LDG.E.64 R2, desc[UR6][R54.64] ;  /* 0x0000000636027981 */ /* 0x000362000c1e1b00 */
[----:B------:R-:W-:Y:S01]  /*0640*/  UMOV UR4, 0xffffffff ;  /* 0xffffffff00047882 */ /* 0x000fe20000000000 */
[----:B------:R-:W-:Y:S01]  /*0650*/  LOP3.LUT P3, RZ, R81, 0x1f, RZ, 0xc0, !PT ;  /* 0x0000001f51ff7812 */ /* 0x000fe2000786c0ff */
[----:B------:R-:W-:Y:S02]  /*0660*/  HADD2.F32 R96, -RZ, R32.H0_H0 ;  /* 0x20000020ff607230 */ /* 0x000fe40000004100 */
[--C-:B------:R-:W-:Y:S02]  /*0670*/  HADD2.F32 R97, -RZ, R33.reuse.H0_H0 ;  /* 0x20000021ff617230 */ /* 0x100fe40000004100 */
[----:B------:R-:W-:Y:S02]  /*0680*/  HADD2.F32 R121, -RZ, R33.H1_H1 ;  /* 0x30000021ff797230 */ /* 0x000fe40000004100 */
[----:B------:R-:W-:Y:S01]  /*0690*/  HADD2.F32 R119, -RZ, R34.H0_H0 ;  /* 0x20000022ff777230 */ /* 0x000fe20000004100 */
[----:B---3--:R-:W-:Y:S01]  /*06a0*/  FSEL R0, R0, RZ, !P4 ;  /* 0x000000ff00007208 */ /* 0x008fe20006000000 */
[----:B------:R-:W-:-:S02]  /*06b0*/  HADD2.F32 R117, -RZ, R35.H0_H0 ;  /* 0x20000023ff757230 */ /* 0x000fc40000004100 */
[----:B0-----:R-:W-:Y:S02]  /*06c0*/  HADD2.F32 R53, -RZ, R35.H1_H1 ;  /* 0x30000023ff357230 */ /* 0x001fe40000004100 */
[----:B--2---:R-:W-:Y:S02]  /*06d0*/  HADD2.F32 R111, -RZ, R41.H0_H0 ;  /* 0x20000029ff6f7230 */ /* 0x004fe40000004100 */
[----:B------:R-:W-:Y:S02]  /*06e0*/  HADD2.F32 R32, -RZ, R32.H1_H1 ;  /* 0x30000020ff207230 */ /* 0x000fe40000004100 */
[--C-:B----4-:R-:W-:Y:S02]  /*06f0*/  HADD2.F32 R52, -RZ, R39.reuse.H0_H0 ;  /* 0x20000027ff347230 */ /* 0x110fe40000004100 */
[----:B------:R-:W-:Y:S02]  /*0700*/  HADD2.F32 R51, -RZ, R39.H1_H1 ;  /* 0x30000027ff337230 */ /* 0x000fe40000004100 */
[----:B------:R-:W-:-:S02]  /*0710*/  HADD2.F32 R34, -RZ, R34.H1_H1 ;  /* 0x30000022ff227230 */ /* 0x000fc40000004100 */
[--C-:B------:R-:W-:Y:S02]  /*0720*/  HADD2.F32 R115, -RZ, R40.reuse.H0_H0 ;  /* 0x20000028ff737230 */ /* 0x100fe40000004100 */
[----:B------:R-:W-:Y:S02]  /*0730*/  HADD2.F32 R113, -RZ, R40.H1_H1 ;  /* 0x30000028ff717230 */ /* 0x000fe40000004100 */
[----:B------:R-:W-:Y:S02]  /*0740*/  HADD2.F32 R41, -RZ, R41.H1_H1 ;  /* 0x30000029ff297230 */ /* 0x000fe40000004100 */
[--C-:B------:R-:W-:Y:S02]  /*0750*/  HADD2.F32 R39, -RZ, R42.reuse.H0_H0 ;  /* 0x2000002aff277230 */ /* 0x100fe40000004100 */
[----:B------:R-:W-:Y:S02]  /*0760*/  HADD2.F32 R107, -RZ, R42.H1_H1 ;  /* 0x3000002aff6b7230 */ /* 0x000fe40000004100 */
[----:B------:R-:W-:-:S02]  /*0770*/  HADD2.F32 R35, -RZ, R43.H0_H0 ;  /* 0x2000002bff237230 */ /* 0x000fc40000004100 */
[----:B------:R-:W-:Y:S02]  /*0780*/  HADD2.F32 R33, -RZ, R43.H1_H1 ;  /* 0x3000002bff217230 */ /* 0x000fe40000004100 */
[C---:B------:R-:W-:Y:S01]  /*0790*/  FADD.FTZ R101, -R0.reuse, R96 ;  /* 0x0000006000657221 */ /* 0x040fe20000010100 */
        /* <DEDUP_REMOVED lines=17> */
[----:B------:R-:W-:-:S02]  /*08b0*/  HADD2.F32 R36, -RZ, R36.H1_H1 ;  /* 0x30000024ff247230 */ /* 0x000fc40000004100 */
[----:B------:R-:W-:Y:S01]  /*08c0*/  FADD.FTZ R88, R103, R88 ;  /* 0x0000005867587221 */ /* 0x000fe20000010000 */
[-C--:B------:R-:W-:Y:S01]  /*08d0*/  FFMA.FTZ R89, R0, R103.reuse, R89 ;  /* 0x0000006700597223 */ /* 0x080fe20000010059 */
[----:B------:R-:W-:Y:S01]  /*08e0*/  FMUL.FTZ R103, R16, R103 ;  /* 0x0000006710677220 */ /* 0x000fe20000410000 */
[----:B------:R-:W-:Y:S02]  /*08f0*/  HADD2.F32 R99, -RZ, R37.H0_H0 ;  /* 0x20000025ff637230 */ /* 0x000fe40000004100 */
[----:B------:R-:W-:Y:S01]  /*0900*/  FMUL.FTZ R104, R92, R125 ;  /* 0x0000007d5c687220 */ /* 0x000fe20000410000 */
[--C-:B------:R-:W-:Y:S02]  /*0910*/  HADD2.F32 R42, -RZ, R45.reuse.H0_H0 ;  /* 0x2000002dff2a7230 */ /* 0x100fe40000004100 */
[----:B------:R-:W-:Y:S01]  /*0920*/  FMUL.FTZ R101, R17, R36 ;  /* 0x0000002411657220 */ /* 0x000fe20000410000 */
[----:B------:R-:W-:Y:S02]  /*0930*/  HADD2.F32 R41, -RZ, R45.H1_H1 ;  /* 0x3000002dff297230 */ /* 0x000fe40000004100 */
[----:B------:R-:W-:Y:S01]  /*0940*/  FADD.FTZ R34, RZ, R103 ;  /* 0x00000067ff227221 */ /* 0x000fe20000010000 */
[----:B------:R-:W-:-:S02]  /*0950*/  @P0 HADD2.F32 R95, -RZ, R98.H0_H0 ;  /* 0x20000062ff5f0230 */ /* 0x000fc40000004100 */
[----:B------:R-:W-:Y:S01]  /*0960*/  FMUL.FTZ R106, R92, R123 ;  /* 0x0000007b5c6a7220 */ /* 0x000fe20000410000 */
[----:B------:R-:W-:Y:S01]  /*0970*/  FFMA.FTZ R45, R0, R103, RZ ;  /* 0x00000067002d7223 */ /* 0x000fe200000100ff */
[----:B------:R-:W-:Y:S02]  /*0980*/  HADD2.F32 R98, -RZ, R37.H1_H1 ;  /* 0x30000025ff627230 */ /* 0x000fe40000004100 */
[----:B------:R-:W-:Y:S01]  /*0990*/  FADD.FTZ R84, R99, R84 ;  /* 0x0000005463547221 */ /* 0x000fe20000010000 */
[----:B------:R-:W-:Y:S01]  /*09a0*/  FMUL.FTZ R102, R92, R121 ;  /* 0x000000795c667220 */ /* 0x000fe20000410000 */
[-C--:B------:R-:W-:Y:S01]  /*09b0*/  FFMA.FTZ R85, R104, R99.reuse, R85 ;  /* 0x0000006368557223 */ /* 0x080fe20000010055 */
[----:B------:R-:W-:Y:S01]  /*09c0*/  FMUL.FTZ R99, R18, R99 ;  /* 0x0000006312637220 */ /* 0x000fe20000410000 */
[----:B------:R-:W-:Y:S01]  /*09d0*/  FADD.FTZ R34, R34, R101 ;  /* 0x0000006522227221 */ /* 0x000fe20000010000 */
[----:B------:R-:W-:Y:S01]  /*09e0*/  FFMA.FTZ R45, R106, R101, R45 ;  /* 0x000000656a2d7223 */ /* 0x000fe2000001002d */
[----:B-1----:R-:W-:-:S02]  /*09f0*/  HADD2.F32 R55, -RZ, R38.H0_H0 ;  /* 0x20000026ff377230 */ /* 0x002fc40000004100 */
[----:B------:R-:W-:Y:S01]  /*0a00*/  FADD.FTZ R82, R98, R82 ;  /* 0x0000005262527221 */ /* 0x000fe20000010000 */
[--C-:B------:R-:W-:Y:S02]  /*0a10*/  HADD2.F32 R32, -RZ, R44.reuse.H0_H0 ;  /* 0x2000002cff207230 */ /* 0x100fe40000004100 */
[----:B------:R-:W-:Y:S01]  /*0a20*/  FMUL.FTZ R100, R92, R119 ;  /* 0x000000775c647220 */ /* 0x000fe20000410000 */
[--C-:B------:R-:W-:Y:S02]  /*0a30*/  HADD2.F32 R109, -RZ, R47.reuse.H0_H0 ;  /* 0x2000002fff6d7230 */ /* 0x100fe40000004100 */
[-C--:B------:R-:W-:Y:S01]  /*0a40*/  FFMA.FTZ R83, R102, R98.reuse, R83 ;  /* 0x0000006266537223 */ /* 0x080fe20000010053 */
[----:B------:R-:W-:Y:S02]  /*0a50*/  HADD2.F32 R37, -RZ, R47.H1_H1 ;  /* 0x3000002fff257230 */ /* 0x000fe40000004100 */
[C---:B------:R-:W-:Y:S01]  /*0a60*/  FMUL.FTZ R50, R92.reuse, R115 ;  /* 0x000000735c327220 */ /* 0x040fe20000410000 */
[----:B------:R-:W-:Y:S01]  /*0a70*/  FMUL.FTZ R47, R92, R113 ;  /* 0x000000715c2f7220 */ /* 0x000fe20000410000 */
[----:B------:R-:W-:Y:S01]  /*0a80*/  FMUL.FTZ R98, R19, R98 ;  /* 0x0000006213627220 */ /* 0x000fe20000410000 */
[----:B------:R-:W-:Y:S01]  /*0a90*/  FADD.FTZ R113, R34, R99 ;  /* 0x0000006322717221 */ /* 0x000fe20000010000 */
[----:B------:R-:W-:-:S02]  /*0aa0*/  HADD2.F32 R44, -RZ, R44.H1_H1 ;  /* 0x3000002cff2c7230 */ /* 0x000fc40000004100 */
[----:B------:R-:W-:Y:S01]  /*0ab0*/  FFMA.FTZ R115, R104, R99, R45 ;  /* 0x0000006368737223 */ /* 0x000fe2000001002d */
[--C-:B------:R-:W-:Y:S02]  /*0ac0*/  HADD2.F32 R105, -RZ, R46.reuse.H0_H0 ;  /* 0x2000002eff697230 */ /* 0x100fe40000004100 */
        /* <DEDUP_REMOVED lines=17> */
[----:B------:R-:W-:Y:S01]  /*0be0*/  FMUL.FTZ R97, R92, R97 ;  /* 0x000000615c617220 */ /* 0x000fe20000410000 */
[----:B------:R-:W-:Y:S01]  /*0bf0*/  FFMA.FTZ R32, R100, R55, R115 ;  /* 0x0000003764207223 */ /* 0x000fe20000010073 */
[----:B------:R-:W-:Y:S01]  /*0c00*/  FADD.FTZ R71, R52, R71 ;  /* 0x0000004734477221 */ /* 0x000fe20000010000 */
[----:B------:R-:W-:Y:S01]  /*0c10*/  FMUL.FTZ R53, R92, R53 ;  /* 0x000000355c357220 */ /* 0x000fe20000410000 */
        /* <DEDUP_REMOVED lines=73> */
.L_x_4778:
        /* <DEDUP_REMOVED lines=13> */
.L_x_4766:
        /* <DEDUP_REMOVED lines=26> */
[----:B------:R-:W-:-:S04]  /*1320*/  FMUL.FTZ R37, R32, UR12 ;  /* 0x0000000c20257c20 */ /* 0x000fc80008410000 */
[----:B------:R-:W-:Y:S02]  /*1330*/  FSEL R38, R38, RZ, !P4 ;  /* 0x000000ff26267208 */ /* 0x000fe40006000000 */
[----:B------:R-:W-:-:S03]  /*1340*/  LOP3.LUT P4, RZ, R2, 0xff0000, RZ, 0xc0, !PT ;  /* 0x00ff000002ff7812 */ /* 0x000fc6000788c0ff */
        /* <DEDUP_REMOVED lines=14> */
[-C--:B------:R-:W-:Y:S01]  /*1430*/  FFMA.FTZ R110, R110, R37.reuse, R38 ;  /* 0x000000256e6e7223 */ /* 0x080fe20000010026 */
[----:B------:R-:W-:Y:S01]  /*1440*/  FADD.FTZ R103, R103, -R0 ;  /* 0x8000000067677221 */ /* 0x000fe20000010000 */
[----:B------:R-:W-:Y:S01]  /*1450*/  FFMA.FTZ R38, R113, R37, R38 ;  /* 0x0000002571267223 */ /* 0x000fe20000010026 */
[----:B------:R-:W-:Y:S01]  /*1460*/  FADD.FTZ R37, R98, -R33 ;  /* 0x8000002162257221 */ /* 0x000fe20000010000 */
[----:B------:R-:W-:Y:S01]  /*1470*/  FADD.FTZ R55, R55, -R100 ;  /* 0x8000006437377221 */ /* 0x000fe20000010000 */
[----:B------:R-:W-:-:S02]  /*1480*/  @P1 HADD2.F32 R33, -RZ, R20.H0_H0 ;  /* 0x20000014ff211230 */ /* 0x000fc40000004100 */
[----:B------:R-:W-:Y:S01]  /*1490*/  FMUL.FTZ R100, R92, R103 ;  /* 0x000000675c647220 */ /* 0x000fe20000410000 */
[----:B------:R-:W-:Y:S01]  /*14a0*/  FADD.FTZ R101, R101, -R106 ;  /* 0x8000006a65657221 */ /* 0x000fe20000010000 */
[----:B------:R-:W-:Y:S01]  /*14b0*/  FADD.FTZ R99, R99, -R104 ;  /* 0x8000006863637221 */ /* 0x000fe20000010000 */
[----:B------:R-:W-:Y:S01]  /*14c0*/  FADD.FTZ R39, R52, -R35 ;  /* 0x8000002334277221 */ /* 0x000fe20000010000 */
[----:B------:R-:W-:Y:S01]  /*14d0*/  @P1 FADD.FTZ R100, R100, R33 ;  /* 0x0000002164641221 */ /* 0x000fe20000010000 */
[----:B------:R-:W-:Y:S01]  /*14e0*/  FADD.FTZ R41, R41, -R36 ;  /* 0x8000002429297221 */ /* 0x000fe20000010000 */
[----:B------:R-:W-:Y:S02]  /*14f0*/  @P1 HADD2.F32 R35, -RZ, R20.H1_H1 ;  /* 0x30000014ff231230 */ /* 0x000fe40000004100 */
[C---:B------:R-:W-:Y:S01]  /*1500*/  FMUL.FTZ R36, R92.reuse, R101 ;  /* 0x000000655c247220 */ /* 0x040fe20000410000 */
[----:B------:R-:W-:Y:S02]  /*1510*/  @P1 HADD2.F32 R33, -RZ, R21.H0_H0 ;  /* 0x20000015ff211230 */ /* 0x000fe40000004100 */
[C---:B------:R-:W-:Y:S01]  /*1520*/  FMUL.FTZ R98, R92.reuse, R99 ;  /* 0x000000635c627220 */ /* 0x040fe20000410000 */
[----:B------:R-:W-:Y:S01]  /*1530*/  FMUL.FTZ R102, R92, R55 ;  /* 0x000000375c667220 */ /* 0x000fe20000410000 */
[----:B------:R-:W-:Y:S01]  /*1540*/  @P1 FADD.FTZ R36, R36, R35 ;  /* 0x0000002324241221 */ /* 0x000fe20000010000 */
[----:B------:R-:W-:-:S02]  /*1550*/  @P1 HADD2.F32 R35, -RZ, R22.H0_H0 ;  /* 0x20000016ff231230 */ /* 0x000fc40000004100 */
[----:B------:R-:W-:Y:S01]  /*1560*/  @P1 FADD.FTZ R98, R98, R33 ;  /* 0x0000002162621221 */ /* 0x000fe20000010000 */
[--C-:B------:R-:W-:Y:S02]  /*1570*/  @P1 HADD2.F32 R33, -RZ, R23.reuse.H0_H0 ;  /* 0x20000017ff211230 */ /* 0x100fe40000004100 */
[----:B------:R-:W-:Y:S01]  /*1580*/  FMUL.FTZ R104, R92, R39 ;  /* 0x000000275c687220 */ /* 0x000fe20000410000 */
[----:B------:R-:W-:Y:S01]  /*1590*/  FADD.FTZ R51, R51, -R32 ;  /* 0x8000002033337221 */ /* 0x000fe20000010000 */
[----:B------:R-:W-:Y:S01]  /*15a0*/  FADD.FTZ R45, R45, -R34 ;  /* 0x800000222d2d7221 */ /* 0x000fe20000010000 */
[----:B------:R-:W-:Y:S01]  /*15b0*/  FADD.FTZ R97, R54, -R97 ;  /* 0x8000006136617221 */ /* 0x000fe20000010000 */
[----:B------:R-:W-:Y:S01]  /*15c0*/  @P1 FADD.FTZ R102, R102, R35 ;  /* 0x0000002366661221 */ /* 0x000fe20000010000 */
[----:B------:R-:W-:Y:S01]  /*15d0*/  @P1 FADD.FTZ R104, R104, R33 ;  /* 0x0000002168681221 */ /* 0x000fe20000010000 */
[----:B------:R-:W-:Y:S01]  /*15e0*/  FMUL.FTZ R54, R92, R37 ;  /* 0x000000255c367220 */ /* 0x000fe20000410000 */
[----:B------:R-:W-:-:S02]  /*15f0*/  @P1 HADD2.F32 R35, -RZ, R23.H1_H1 ;  /* 0x30000017ff231230 */ /* 0x000fc40000004100 */
[C---:B------:R-:W-:Y:S01]  /*1600*/  FMUL.FTZ R96, R92.reuse, R51 ;  /* 0x000000335c607220 */ /* 0x040fe20000410000 */
[----:B------:R-:W-:Y:S02]  /*1610*/  @P1 HADD2.F32 R33, -RZ, R24.H1_H1 ;  /* 0x30000018ff211230 */ /* 0x000fe40000004100 */
[----:B------:R-:W-:Y:S01]  /*1620*/  FMUL.FTZ R34, R92, R45 ;  /* 0x0000002d5c227220 */ /* 0x000fe20000410000 */
[----:B------:R-:W-:Y:S02]  /*1630*/  @P1 HADD2.F32 R37, -RZ, R21.H1_H1 ;  /* 0x30000015ff251230 */ /* 0x000fe40000004100 */
[----:B------:R-:W-:Y:S01]  /*1640*/  FADD.FTZ R105, R105, -R40 ;  /* 0x8000002869697221 */ /* 0x000fe20000010000 */
[----:B------:R-:W-:Y:S01]  /*1650*/  FADD.FTZ R53, R46, -R53 ;  /* 0x800000352e357221 */ /* 0x000fe20000010000 */
[----:B------:R-:W-:Y:S01]  /*1660*/  @P1 FADD.FTZ R96, R96, R35 ;  /* 0x0000002360601221 */ /* 0x000fe20000010000 */
[----:B------:R-:W-:Y:S01]  /*1670*/  @P1 FADD.FTZ R34, R34, R33 ;  /* 0x0000002122221221 */ /* 0x000fe20000010000 */
[----:B------:R-:W-:Y:S01]  /*1680*/  FADD.FTZ R47, R42, -R47 ;  /* 0x8000002f2a2f7221 */ /* 0x000fe20000010000 */
[----:B------:R-:W-:Y:S01]  /*1690*/  @P1 FADD.FTZ R54, R54, R37 ;  /* 0x0000002536361221 */ /* 0x000fe20000010000 */
[----:B------:R-:W-:-:S02]  /*16a0*/  @P1 HADD2.F32 R35, -RZ, R25.H1_H1 ;  /* 0x30000019ff231230 */ /* 0x000fc40000004100 */
[----:B------:R-:W-:Y:S01]  /*16b0*/  FMUL.FTZ R32, R98, R95 ;  /* 0x0000005f62207220 */ /* 0x000fe20000410000 */
[----:B------:R-:W-:Y:S02]  /*16c0*/  @P1 HADD2.F32 R33, -RZ, R26.H0_H0 ;  /* 0x2000001aff211230 */ /* 0x000fe40000004100 */
[C---:B------:R-:W-:Y:S01]  /*16d0*/  FMUL.FTZ R50, R92.reuse, R41 ;  /* 0x000000295c327220 */ /* 0x040fe20000410000 */
[----:B------:R-:W-:Y:S01]  /*16e0*/  FMUL.FTZ R42, R92, R105 ;  /* 0x000000695c2a7220 */ /* 0x000fe20000410000 */
[----:B------:R-:W-:Y:S02]  /*16f0*/  @P1 HADD2.F32 R39, -RZ, R22.H1_H1 ;  /* 0x30000016ff271230 */ /* 0x000fe40000004100 */
[----:B------:R-:W-:Y:S01]  /*1700*/  FMUL.FTZ R0, R100, R95 ;  /* 0x0000005f64007220 */ /* 0x000fe20000410000 */
[----:B------:R-:W-:Y:S02]  /*1710*/  @P1 HADD2.F32 R37, -RZ, R24.H0_H0 ;  /* 0x20000018ff251230 */ /* 0x000fe40000004100 */
[C---:B------:R-:W-:Y:S01]  /*1720*/  FMUL.FTZ R94, R92.reuse, R97 ;  /* 0x000000615c5e7220 */ /* 0x040fe20000410000 */
[----:B------:R-:W-:Y:S01]  /*1730*/  FMUL.FTZ R52, R92, R53 ;  /* 0x000000355c347220 */ /* 0x000fe20000410000 */
[----:B------:R-:W-:Y:S01]  /*1740*/  FADD.FTZ R109, R109, -R110 ;  /* 0x8000006e6d6d7221 */ /* 0x000fe20000010000 */
[----:B------:R-:W-:Y:S01]  /*1750*/  FMUL.FTZ R32, R32, UR13 ;  /* 0x0000000d20207c20 */ /* 0x000fe20008410000 */
[----:B------:R-:W-:Y:S01]  /*1760*/  @P1 FADD.FTZ R50, R50, R35 ;  /* 0x0000002332321221 */ /* 0x000fe20000010000 */
[----:B------:R-:W-:Y:S01]  /*1770*/  @P1 FADD.FTZ R42, R42, R33 ;  /* 0x000000212a2a1221 */ /* 0x000fe20000010000 */
[----:B------:R-:W-:Y:S01]  /*1780*/  FMUL.FTZ R0, R0, UR13 ;  /* 0x0000000d00007c20 */ /* 0x000fe20008410000 */
[----:B------:R-:W-:Y:S01]  /*1790*/  @P1 FADD.FTZ R94, R94, R39 ;  /* 0x000000275e5e1221 */ /* 0x000fe20000010000 */
[----:B------:R-:W-:Y:S01]  /*17a0*/  @P1 FADD.FTZ R52, R52, R37 ;  /* 0x0000002534341221 */ /* 0x000fe20000010000 */
[----:B------:R-:W-:-:S02]  /*17b0*/  @P1 HADD2.F32 R35, -RZ, R27.H0_H0 ;  /* 0x2000001bff231230 */ /* 0x000fc40000004100 */
[----:B------:R-:W-:Y:S01]  /*17c0*/  FMUL.FTZ R33, R102, R95 ;  /* 0x0000005f66217220 */ /* 0x000fe20000410000 */
[----:B------:R-:W-:Y:S01]  /*17d0*/  FADD.FTZ R111, R111, -R38 ;  /* 0x800000266f6f7221 */ /* 0x000fe20000010000 */
[C---:B------:R-:W-:Y:S01]  /*17e0*/  FMUL.FTZ R40, R92.reuse, R109 ;  /* 0x0000006d5c287220 */ /* 0x040fe20000410000 */
[----:B------:R-:W-:Y:S02]  /*17f0*/  @P1 HADD2.F32 R39, -RZ, R25.H0_H0 ;  /* 0x20000019ff271230 */ /* 0x000fe40000004100 */
        /* <DEDUP_REMOVED lines=8> */
[----:B------:R-:W-:Y:S01]  /*1880*/  @P1 FADD.FTZ R38, R38, R39 ;  /* 0x0000002726261221 */ /* 0x000fe20000010000 */
[----:B------:R-:W-:Y:S01]  /*1890*/  FMUL.FTZ R35, R104, R95 ;  /* 0x0000005f68237220 */ /* 0x000fe20000410000 */
[----:B------:R-:W-:Y:S01]  /*18a0*/  FMUL.FTZ R46, R92, R107 ;  /* 0x0000006b5c2e7220 */ /* 0x000fe20000410000 */
[----:B------:R-:W-:-:S02]  /*18b0*/  @P1 HADD2.F32 R37, -RZ, R26.H1_H1 ;  /* 0x3000001aff251230 */ /* 0x000fc40000004100 */
[----:B------:R-:W-:Y:S01]  /*18c0*/  FMUL.FTZ R92, R92, R111 ;  /* 0x0000006f5c5c7220 */ /* 0x000fe20000410000 */
[----:B------:R-:W-:Y:S02]  /*18d0*/  @P1 HADD2.F32 R39, -RZ, R27.H1_H1 ;  /* 0x3000001bff271230 */ /* 0x000fe40000004100 */
        /* <DEDUP_REMOVED lines=39> */
[----:B------:R-:W-:Y:S01]  /*1b50*/  @P1 F2FP.F16.F32.PACK_AB R35, RZ, R36 ;  /* 0x00000024ff23123e */ /* 0x000fe200000000ff */
[----:B------:R-:W-:Y:S01]  /*1b60*/  FMUL.FTZ R47, R47, UR13 ;  /* 0x0000000d2f2f7c20 */ /* 0x000fe20008410000 */
[----:B------:R-:W1:Y:S01]  /*1b70*/  @P1 LDC.64 R36, c[0x0][0x308] ;  /* 0x0000c200ff241b82 */ /* 0x000e620000000a00 */
[----:B------:R-:W-:-:S02]  /*1b80*/  LOP3.LUT P5, RZ, R2, 0xff00, RZ, 0xc0, !PT ;  /* 0x0000ff0002ff7812 */ /* 0x000fc400078ac0ff */
[----:B------:R-:W-:Y:S02]  /*1b90*/  LOP3.LUT P3, RZ, R2, 0xff000000, RZ, 0xc0, !PT ;  /* 0xff00000002ff7812 */ /* 0x000fe4000786c0ff */
[C---:B------:R-:W-:Y:S02]  /*1ba0*/  LOP3.LUT P6, RZ, R3.reuse, 0xff00, RZ, 0xc0, !PT ;  /* 0x0000ff0003ff7812 */ /* 0x040fe400078cc0ff */
[----:B------:R-:W-:Y:S02]  /*1bb0*/  LOP3.LUT P4, RZ, R3, 0xff000000, RZ, 0xc0, !PT ;  /* 0xff00000003ff7812 */ /* 0x000fe4000788c0ff */
[----:B------:R-:W2:Y:S01]  /*1bc0*/  LDC.64 R2, c[0x0][0x2f8] ;  /* 0x0000be00ff027b82 */ /* 0x000ea20000000a00 */
[----:B------:R-:W-:Y:S02]  /*1bd0*/  @P1 F2FP.F16.F32.PACK_AB R100, RZ, R100 ;  /* 0x00000064ff64123e */ /* 0x000fe400000000ff */
[----:B------:R-:W-:Y:S02]  /*1be0*/  @P1 F2FP.F16.F32.PACK_AB R98, RZ, R98 ;  /* 0x00000062ff62123e */ /* 0x000fe400000000ff */
[----:B------:R-:W-:Y:S01]  /*1bf0*/  @P1 F2FP.F16.F32.PACK_AB R102, RZ, R102 ;  /* 0x00000066ff66123e */ /* 0x000fe200000000ff */
[----:B0-----:R-:W-:Y:S01]  /*1c00*/  @P1 IMAD.WIDE.U32 R32, R93, 0x10, R32 ;  /* 0x000000105d201825 */ /* 0x001fe200078e0020 */
[----:B------:R-:W-:-:S02]  /*1c10*/  @P1 F2FP.F16.F32.PACK_AB R104, RZ, R104 ;  /* 0x00000068ff68123e */ /* 0x000fc400000000ff */
[----:B------:R-:W-:Y:S01]  /*1c20*/  @P1 F2FP.F16.F32.PACK_AB R51, RZ, R54 ;  /* 0x00000036ff33123e */ /* 0x000fe200000000ff */
[-C--:B------:R-:W-:Y:S01]  /*1c30*/  FMUL.FTZ R54, R54, R95.reuse ;  /* 0x0000005f36367220 */ /* 0x080fe20000410000 */
[----:B------:R-:W-:Y:S01]  /*1c40*/  @P1 F2FP.F16.F32.PACK_AB R53, RZ, R94 ;  /* 0x0000005eff35123e */ /* 0x000fe200000000ff */
[-C--:B------:R-:W-:Y:S01]  /*1c50*/  FMUL.FTZ R94, R94, R95.reuse ;  /* 0x0000005f5e5e7220 */ /* 0x080fe20000410000 */
[----:B------:R-:W-:Y:S01]  /*1c60*/  FMUL.FTZ R95, R96, R95 ;  /* 0x0000005f605f7220 */ /* 0x000fe20000410000 */
[----:B------:R-:W-:Y:S01]  /*1c70*/  @P1 F2FP.F16.F32.PACK_AB R96, RZ, R96 ;  /* 0x00000060ff60123e */ /* 0x000fe200000000ff */
        /* <DEDUP_REMOVED lines=11> */
[----:B------:R-:W-:-:S02]  /*1d30*/  @P1 F2FP.F16.F32.PACK_AB R40, RZ, R40 ;  /* 0x00000028ff28123e */ /* 0x000fc400000000ff */
[----:B------:R-:W-:Y:S01]  /*1d40*/  @P1 F2FP.F16.F32.PACK_AB R38, RZ, R38 ;  /* 0x00000026ff26123e */ /* 0x000fe200000000ff */
[----:B------:R0:W-:Y:S01]  /*1d50*/  @P1 STG.E.128 desc[UR6][R32.64], R28 ;  /* 0x0000001c20001986 */ /* 0x0001e2000c101d06 */
[----:B------:R-:W-:Y:S02]  /*1d60*/  @P1 F2FP.F16.F32.PACK_AB R52, RZ, R52 ;  /* 0x00000034ff34123e */ /* 0x000fe400000000ff */
[----:B------:R-:W-:Y:S02]  /*1d70*/  @P1 F2FP.F16.F32.PACK_AB R42, RZ, R42 ;  /* 0x0000002aff2a123e */ /* 0x000fe400000000ff */
[----:B------:R-:W-:Y:S02]  /*1d80*/  FSEL R47, R47, RZ, P5 ;  /* 0x000000ff2f2f7208 */ /* 0x000fe40002800000 */
[----:B------:R-:W-:Y:S02]  /*1d90*/  @P1 F2FP.F16.F32.PACK_AB R51, RZ, R34 ;  /* 0x00000022ff33123e */ /* 0x000fe400000000ff */
[----:B------:R-:W-:-:S02]  /*1da0*/  @P1 F2FP.F16.F32.PACK_AB R50, RZ, R50 ;  /* 0x00000032ff32123e */ /* 0x000fc400000000ff */
[----:B------:R-:W-:Y:S02]  /*1db0*/  @P1 F2FP.F16.F32.PACK_AB R46, RZ, R46 ;  /* 0x0000002eff2e123e */ /* 0x000fe400000000ff */
[----:B------:R-:W-:Y:S02]  /*1dc0*/  @P1 F2FP.F16.F32.PACK_AB R92, RZ, R92 ;  /* 0x0000005cff5c123e */ /* 0x000fe400000000ff */
[----:B------:R-:W-:Y:S02]  /*1dd0*/  F2FP.F16.F32.PACK_AB R35, R110, R55 ;  /* 0x000000376e23723e */ /* 0x000fe400000000ff */
[----:B------:R-:W-:Y:S02]  /*1de0*/  F2FP.F16.F32.PACK_AB R34, R108, R49 ;  /* 0x000000316c22723e */ /* 0x000fe400000000ff */
[----:B0-----:R-:W-:Y:S02]  /*1df0*/  F2FP.F16.F32.PACK_AB R32, R48, R41 ;  /* 0x000000293020723e */ /* 0x001fe400000000ff */
        /* <DEDUP_REMOVED lines=8> */
[----:B------:R-:W-:Y:S01]  /*1e80*/  F2FP.F16.F32.PACK_AB R33, R106, R43 ;  /* 0x0000002b6a21723e */ /* 0x000fe200000000ff */
[----:B--2---:R-:W-:Y:S01]  /*1e90*/  IMAD.WIDE.U32 R42, R91, 0x10, R2 ;  /* 0x000000105b2a7825 */ /* 0x004fe200078e0002 */
[----:B------:R-:W-:-:S02]  /*1ea0*/  F2FP.F16.F32.PACK_AB R39, R36, R39 ;  /* 0x000000272427723e */ /* 0x000fc400000000ff */
[----:B------:R-:W-:Y:S01]  /*1eb0*/  F2FP.F16.F32.PACK_AB R38, R38, R45 ;  /* 0x0000002d2626723e */ /* 0x000fe200000000ff */
[----:B------:R-:W-:Y:S01]  /*1ec0*/  IMAD.WIDE.U32 R2, R93, 0x10, R2 ;  /* 0x000000105d027825 */ /* 0x000fe200078e0002 */
        /* <DEDUP_REMOVED lines=44> */
.L_x_4764:
        /* <DEDUP_REMOVED lines=18> */
.L_x_4765:
[----:B------:R-:W-:Y:S01]  /*22b0*/  HFMA2.MMA R116, -RZ, RZ, 0, 9.5367431640625e-07 ;  /* 0x00000010ff747435 */ /* 0x000fe200000001ff */
[----:B------:R-:W-:Y:S02]  /*22c0*/  MOV R115, R34 ;  /* 0x0000002200737202 */ /* 0x000fe40000000f00 */
[----:B------:R-:W-:Y:S02]  /*22d0*/  MOV R117, 0x1f ;  /* 0x0000001f00757802 */ /* 0x000fe40000000f00 */
[----:B------:R-:W-:-:S07]  /*22e0*/  MOV R112, 0xffffffff ;  /* 0xffffffff00707802 */ /* 0x000fce0000000f00 */
[----:B-----5:R-:W-:Y:S05]  /*22f0*/  WARPSYNC.COLLECTIVE R112, `(.L_x_4768) ;  /* 0x0000000070087348 */ /* 0x020fea0003c00000 */
[----:B------:R0:W1:Y:S02]  /*2300*/  SHFL.DOWN P2, R114, R115, R116, R117 ;  /* 0x0800007473727389 */ /* 0x0000640000040075 */
[----:B01---5:R-:W-:Y:S01]  /*2310*/  ENDCOLLECTIVE ;  /* 0x000000000000791b */ /* 0x023fe20003800000 */
.L_x_4768:
[----:B------:R-:W-:Y:S02]  /*2320*/  MOV R115, R32 ;  /* 0x0000002000737202 */ /* 0x000fe40000000f00 */
[----:B------:R-:W-:-:S07]  /*2330*/  MOV R33, R114 ;  /* 0x0000007200217202 */ /* 0x000fce0000000f00 */
[----:B------:R-:W-:Y:S05]  /*2340*/  WARPSYNC.COLLECTIVE R112, `(.L_x_4769) ;  /* 0x0000000070087348 */ /* 0x000fea0003c00000 */
[----:B------:R0:W1:Y:S02]  /*2350*/  SHFL.DOWN P2, R114, R115, R116, R117 ;  /* 0x0800007473727389 */ /* 0x0000640000040075 */
[----:B01----:R-:W-:Y:S01]  /*2360*/  ENDCOLLECTIVE ;  /* 0x000000000000791b */ /* 0x003fe20003800000 */
.L_x_4769:
[----:B------:R-:W-:Y:S01]  /*2370*/  FADD.FTZ R33, R34, R33 ;  /* 0x0000002122217221 */ /* 0x000fe20000010000 */
[----:B------:R-:W-:-:S04]  /*2380*/  HFMA2.MMA R116, -RZ, RZ, 0, 4.76837158203125e-07 ;  /* 0x00000008ff747435 */ /* 0x000fc800000001ff */
[----:B------:R-:W-:Y:S02]  /*2390*/  MOV R115, R33 ;  /* 0x0000002100737202 */ /* 0x000fe40000000f00 */
[----:B------:R-:W-:-:S07]  /*23a0*/  MOV R35, R114 ;  /* 0x0000007200237202 */ /* 0x000fce0000000f00 */
[----:B------:R-:W-:Y:S05]  /*23b0*/  WARPSYNC.COLLECTIVE R112, `(.L_x_4770) ;  /* 0x0000000070087348 */ /* 0x000fea0003c00000 */
[----:B------:R0:W1:Y:S02]  /*23c0*/  SHFL.DOWN P2, R114, R115, R116, R117 ;  /* 0x0800007473727389 */ /* 0x0000640000040075 */
[----:B01----:R-:W-:Y:S01]  /*23d0*/  ENDCOLLECTIVE ;  /* 0x000000000000791b */ /* 0x003fe20003800000 */
.L_x_4770:
[----:B------:R-:W-:-:S05]  /*23e0*/  FADD.FTZ R35, R32, R35 ;  /* 0x0000002320237221 */ /* 0x000fca0000010000 */
[----:B------:R-:W-:Y:S02]  /*23f0*/  MOV R115, R35 ;  /* 0x0000002300737202 */ /* 0x000fe40000000f00 */
[----:B------:R-:W-:-:S07]  /*2400*/  MOV R36, R114 ;  /* 0x0000007200247202 */ /* 0x000fce0000000f00 */
[----:B------:R-:W-:Y:S05]  /*2410*/  WARPSYNC.COLLECTIVE R112, `(.L_x_4771) ;  /* 0x0000000070087348 */ /* 0x000fea0003c00000 */
[----:B------:R0:W1:Y:S02]  /*2420*/  SHFL.DOWN P2, R114, R115, R116, R117 ;  /* 0x0800007473727389 */ /* 0x0000640000040075 */
[----:B01----:R-:W-:Y:S01]  /*2430*/  ENDCOLLECTIVE ;  /* 0x000000000000791b */ /* 0x003fe20003800000 */
.L_x_4771:
[----:B------:R-:W-:Y:S01]  /*2440*/  FADD.FTZ R36, R33, R36 ;  /* 0x0000002421247221 */ /* 0x000fe20000010000 */
[----:B------:R-:W-:-:S04]  /*2450*/  HFMA2.MMA R116, -RZ, RZ, 0, 2.384185791015625e-07 ;  /* 0x00000004ff747435 */ /* 0x000fc800000001ff */
[----:B------:R-:W-:Y:S02]  /*2460*/  MOV R115, R36 ;  /* 0x0000002400737202 */ /* 0x000fe40000000f00 */
[----:B------:R-:W-:-:S07]  /*2470*/  MOV R38, R114 ;  /* 0x0000007200267202 */ /* 0x000fce0000000f00 */
[----:B------:R-:W-:Y:S05]  /*2480*/  WARPSYNC.COLLECTIVE R112, `(.L_x_4772) ;  /* 0x0000000070087348 */ /* 0x000fea0003c00000 */
[----:B------:R0:W1:Y:S02]  /*2490*/  SHFL.DOWN P2, R114, R115, R116, R117 ;  /* 0x0800007473727389 */ /* 0x0000640000040075 */
[----:B01----:R-:W-:Y:S01]  /*24a0*/  ENDCOLLECTIVE ;  /* 0x000000000000791b */ /* 0x003fe20003800000 */
.L_x_4772:
[----:B------:R-:W-:-:S05]  /*24b0*/  FADD.FTZ R38, R35, R38 ;  /* 0x0000002623267221 */ /* 0x000fca0000010000 */
[----:B------:R-:W-:Y:S02]  /*24c0*/  MOV R115, R38 ;  /* 0x0000002600737202 */ /* 0x000fe40000000f00 */
[----:B------:R-:W-:-:S07]  /*24d0*/  MOV R37, R114 ;  /* 0x0000007200257202 */ /* 0x000fce0000000f00 */
[----:B------:R-:W-:Y:S05]  /*24e0*/  WARPSYNC.COLLECTIVE R112, `(.L_x_4773) ;  /* 0x0000000070087348 */ /* 0x000fea0003c00000 */
[----:B------:R0:W1:Y:S02]  /*24f0*/  SHFL.DOWN P2, R114, R115, R116, R117 ;  /* 0x0800007473727389 */ /* 0x0000640000040075 */
[----:B01----:R-:W-:Y:S01]  /*2500*/  ENDCOLLECTIVE ;  /* 0x000000000000791b */ /* 0x003fe20003800000 */
.L_x_4773:
[----:B------:R-:W-:Y:S01]  /*2510*/  FADD.FTZ R37, R36, R37 ;  /* 0x0000002524257221 */ /* 0x000fe20000010000 */
[----:B------:R-:W-:-:S04]  /*2520*/  HFMA2.MMA R116, -RZ, RZ, 0, 1.1920928955078125e-07 ;  /* 0x00000002ff747435 */ /* 0x000fc800000001ff */
[----:B------:R-:W-:Y:S02]  /*2530*/  MOV R115, R37 ;  /* 0x0000002500737202 */ /* 0x000fe40000000f00 */
[----:B------:R-:W-:-:S07]  /*2540*/  MOV R39, R114 ;  /* 0x0000007200277202 */ /* 0x000fce0000000f00 */
[----:B------:R-:W-:Y:S05]  /*2550*/  WARPSYNC.COLLECTIVE R112, `(.L_x_4774) ;  /* 0x0000000070087348 */ /* 0x000fea0003c00000 */
[----:B------:R0:W1:Y:S02]  /*2560*/  SHFL.DOWN P2, R114, R115, R116, R117 ;  /* 0x0800007473727389 */ /* 0x0000640000040075 */
[----:B01----:R-:W-:Y:S01]  /*2570*/  ENDCOLLECTIVE ;  /* 0x000000000000791b */ /* 0x003fe20003800000 */
.L_x_4774:
[----:B------:R-:W-:-:S05]  /*2580*/  FADD.FTZ R39, R38, R39 ;  /* 0x0000002726277221 */ /* 0x000fca0000010000 */
[----:B------:R-:W-:Y:S02]  /*2590*/  MOV R115, R39 ;  /* 0x0000002700737202 */ /* 0x000fe40000000f00 */
[----:B------:R-:W-:-:S07]  /*25a0*/  MOV R32, R114 ;  /* 0x0000007200207202 */ /* 0x000fce0000000f00 */
[----:B------:R-:W-:Y:S05]  /*25b0*/  WARPSYNC.COLLECTIVE R112, `(.L_x_4775) ;  /* 0x0000000070087348 */ /* 0x000fea0003c00000 */
[----:B------:R0:W1:Y:S02]  /*25c0*/  SHFL.DOWN P2, R114, R115, R116, R117 ;  /* 0x0800007473727389 */ /* 0x0000640000040075 */
[----:B01----:R-:W-:Y:S01]  /*25d0*/  ENDCOLLECTIVE ;  /* 0x000000000000791b */ /* 0x003fe20003800000 */
.L_x_4775:
[----:B------:R-:W-:Y:S01]  /*25e0*/  FADD.FTZ R32, R37, R32 ;  /* 0x0000002025207221 */ /* 0x000fe20000010000 */
[----:B------:R-:W-:-:S04]  /*25f0*/  HFMA2.MMA R116, -RZ, RZ, 0, 5.9604644775390625e-08 ;  /* 0x00000001ff747435 */ /* 0x000fc800000001ff */
[----:B------:R-:W-:Y:S02]  /*2600*/  MOV R115, R32 ;  /* 0x0000002000737202 */ /* 0x000fe40000000f00 */
[----:B------:R-:W-:-:S07]  /*2610*/  MOV R34, R114 ;  /* 0x0000007200227202 */ /* 0x000fce0000000f00 */
[----:B------:R-:W-:Y:S05]  /*2620*/  WARPSYNC.COLLECTIVE R112, `(.L_x_4776) ;  /* 0x0000000070087348 */ /* 0x000fea0003c00000 */
[----:B------:R0:W1:Y:S02]  /*2630*/  SHFL.DOWN P2, R114, R115, R116, R117 ;  /* 0x0800007473727389 */ /* 0x0000640000040075 */
[----:B01----:R-:W-:Y:S01]  /*2640*/  ENDCOLLECTIVE ;  /* 0x000000000000791b */ /* 0x003fe20003800000 */
.L_x_4776:
[----:B------:R-:W-:-:S05]  /*2650*/  FADD.FTZ R33, R39, R34 ;  /* 0x0000002227217221 */ /* 0x000fca0000010000 */
[----:B------:R-:W-:Y:S02]  /*2660*/  MOV R115, R33 ;  /* 0x0000002100737202 */ /* 0x000fe40000000f00 */
[----:B------:R-:W-:-:S07]  /*2670*/  MOV R35, R114 ;  /* 0x0000007200237202 */ /* 0x000fce0000000f00 */
[----:B------:R-:W-:Y:S05]  /*2680*/  WARPSYNC.COLLECTIVE R112, `(.L_x_4777) ;  /* 0x0000000070087348 */ /* 0x000fea0003c00000 */
[----:B------:R0:W1:Y:S02]  /*2690*/  SHFL.DOWN P2, R114, R115, R116, R117 ;  /* 0x0800007473727389 */ /* 0x0000640000040075 */
[----:B01----:R-:W-:Y:S01]  /*26a0*/  ENDCOLLECTIVE ;  /* 0x000000000000791b */ /* 0x003fe20003800000 */
.L_x_4777:
[----:B------:R-:W-:Y:S01]  /*26b0*/  MOV R34, R114 ;  /* 0x0000007200227202 */ /* 0x000fe20000000f00 */
[----:B------:R-:W-:Y:S06]  /*26c0*/  BRA `(.L_x_4778) ;  /* 0xffffffe800787947 */ /* 0x000fec000383ffff */
.L_x_4779:
        /* <DEDUP_REMOVED lines=11> */
.L_x_8787:


//--------------------- .text._ZN10layer_norm22ln_bwd_finalize_kernelINS_22Kernel_traits_finalizeILj2048Ef6__halfS2_S2_fjLb0ELj1024ELj4ENS_18Kernel_traits_baseILj2048EfS2_S2_S2_fjLj1024EEEEELb0ELb0EEEvNS_9BwdParamsE --------------------------
	.section	.text._ZN10layer_norm22ln_bwd_finalize_kernelINS_22Kernel_traits_finalizeILj2048Ef6__halfS2_S2_fjLb0ELj1024ELj4ENS_18Kernel_traits_baseILj2048EfS2_S2_S2_fjLj1024EEEEELb0ELb0EEEvNS_9BwdParamsE,"ax",@progbits
	.align	128
        .global         _ZN10layer_norm22ln_bwd_finalize_kernelINS_22Kernel_traits_finalizeILj2048Ef6__halfS2_S2_fjLb0ELj1024ELj4ENS_18Kernel_traits_baseILj2048EfS2_S2_S2_fjLj1024EEEEELb0ELb0EEEvNS_9BwdParamsE
        .type           _ZN10layer_norm22ln_bwd_finalize_kernelINS_22Kernel_traits_finalizeILj2048Ef6__halfS2_S2_fjLb0ELj1024ELj4ENS_18Kernel_traits_baseILj2048EfS2_S2_S2_fjLj1024EEEEELb0ELb0EEEvNS_9BwdParamsE,@function
        .size           _ZN10layer_norm22ln_bwd_finalize_kernelINS_22Kernel_traits_finalizeILj2048Ef6__halfS2_S2_fjLb0ELj1024ELj4ENS_18Kernel_traits_baseILj2048EfS2_S2_S2_fjLj1024EEEEELb0ELb0EEEvNS_9BwdParamsE,(.L_x_8788 - _ZN10layer_norm22ln_bwd_finalize_kernelINS_22Kernel_traits_finalizeILj2048Ef6__halfS2_S2_fjLb0ELj1024ELj4ENS_18Kernel_traits_baseILj2048EfS2_S2_S2_fjLj1024EEEEELb0ELb0EEEvNS_9BwdParamsE)
        .other          _ZN10layer_norm22ln_bwd_finalize_kernelINS_22Kernel_traits_finalizeILj2048Ef6__halfS2_S2_fjLb0ELj1024ELj4ENS_18Kernel_traits_baseILj2048EfS2_S2_S2_fjLj1024EEEEELb0ELb0EEEvNS_9BwdParamsE,@"STO_CUDA_ENTRY STV_DEFAULT"
_ZN10layer_norm22ln_bwd_finalize_kernelINS_22Kernel_traits_finalizeILj2048Ef6__halfS2_S2_fjLb0ELj1024ELj4ENS_18Kernel_traits_baseILj2048EfS2_S2_S2_fjLj1024EEEEELb0ELb0EEEvNS_9BwdParamsE:
.text._ZN10layer_norm22ln_bwd_finalize_kernelINS_22Kernel_traits_finalizeILj2048Ef6__halfS2_S2_fjLb0ELj1024ELj4ENS_18Kernel_traits_baseILj2048EfS2_S2_S2_fjLj1024EEEEELb0ELb0EEEvNS_9BwdParamsE:
        /* <DEDUP_REMOVED lines=25> */
.L_x_4792:
        /* <DEDUP_REMOVED lines=30> */
.L_x_4784:
        /* <DEDUP_REMOVED lines=36> */
.L_x_4783:
[----:B------:R-:W-:Y:S05]  /*05b0*/  BSYNC B1 ;  /* 0x0000000000017941 */ /* 0x000fea0003800000 */
.L_x_4782:
        /* <DEDUP_REMOVED lines=24> */
.L_x_4786:
[----:B------:R-:W-:Y:S05]  /*0740*/  BSYNC B1 ;  /* 0x0000000000017941 */ /* 0x000fea0003800000 */
.L_x_4785:
        /* <DEDUP_REMOVED lines=12> */
.L_x_4787:
[----:B------:R-:W-:Y:S05]  /*0810*/  BSYNC B1 ;  /* 0x0000000000017941 */ /* 0x000fea0003800000 */
.L_x_4781:
[----:B------:R-:W-:Y:S05]  /*0820*/  BSYNC B0 ;  /* 0x0000000000007941 */ /* 0x000fea0003800000 */
.L_x_4780:
        /* <DEDUP_REMOVED lines=29> */
.L_x_4803:
[----:B---3--:R-:W-:Y:S01]  /*0a00*/  FADD.FTZ R9, R18, R9 ;  /* 0x0000000912097221 */ /* 0x008fe20000010000 */
[----:B--2---:R-:W-:-:S04]  /*0a10*/  FADD.FTZ R11, R10, R11 ;  /* 0x0000000b0a0b7221 */ /* 0x004fc80000010000 */
[----:B------:R2:W-:Y:S04]  /*0a20*/  @!P1 STS [R6+0x2000], R9 ;  /* 0x0020000906009388 */ /* 0x0005e80000000800 */
[----:B------:R2:W-:Y:S02]  /*0a30*/  @!P1 STS [R6+0x2080], R11 ;  /* 0x0020800b06009388 */ /* 0x0005e40000000800 */
.L_x_4788:
        /* <DEDUP_REMOVED lines=16> */
.L_x_4791:
[----:B------:R-:W-:Y:S05]  /*0b40*/  BSYNC B0 ;  /* 0x0000000000007941 */ /* 0x000fea0003800000 */
.L_x_4790:
[C---:B------:R-:W-:Y:S01]  /*0b50*/  ISETP.GT.U32.AND P1, PT, R3.reuse, -0x801, PT ;  /* 0xfffff7ff0300780c */ /* 0x040fe20003f24070 */
[----:B------:R-:W-:Y:S01]  /*0b60*/  VIADD R4, R4, 0x400 ;  /* 0x0000040004047836 */ /* 0x000fe20000000000 */
[----:B------:R-:W-:-:S11]  /*0b70*/  IADD3 R3, R3, 0x800, RZ ;  /* 0x0000080003037810 */ /* 0x000fd60007ffe0ff */
[----:B------:R-:W-:Y:S05]  /*0b80*/  @P1 BRA `(.L_x_4792) ;  /* 0xfffffff400801947 */ /* 0x000fea000383ffff */
[----:B------:R-:W-:Y:S05]  /*0b90*/  EXIT ;  /* 0x000000000000794d */ /* 0x000fea0003800000 */
.L_x_4789:
[----:B------:R-:W-:Y:S01]  /*0ba0*/  HFMA2.MMA R21, -RZ, RZ, 0, 5.9604644775390625e-08 ;  /* 0x00000001ff157435 */ /* 0x000fe200000001ff */
[----:B0--3--:R-:W-:Y:S01]  /*0bb0*/  MOV R22, R10 ;  /* 0x0000000a00167202 */ /* 0x009fe20000000f00 */
[----:B------:R-:W-:Y:S01]  /*0bc0*/  IMAD.MOV.U32 R19, RZ, RZ, -0x1 ;  /* 0xffffffffff137424 */ /* 0x000fe200078e00ff */
[----:B------:R-:W-:-:S08]  /*0bd0*/  MOV R24, 0x1f ;  /* 0x0000001f00187802 */ /* 0x000fd00000000f00 */
[----:B-12---:R-:W-:Y:S05]  /*0be0*/  WARPSYNC.COLLECTIVE R19, `(.L_x_4793) ;  /* 0x0000000013087348 */ /* 0x006fea0003c00000 */
[----:B------:R0:W3:Y:S02]  /*0bf0*/  SHFL.BFLY P2, R20, R22, R21, R24 ;  /* 0x0c00001516147389 */ /* 0x0000e40000040018 */
[----:B0123--:R-:W-:Y:S01]  /*0c00*/  ENDCOLLECTIVE ;  /* 0x000000000000791b */ /* 0x00ffe20003800000 */
.L_x_4793:
[----:B------:R-:W-:Y:S01]  /*0c10*/  HFMA2.MMA R21, -RZ, RZ, 0, 1.1920928955078125e-07 ;  /* 0x00000002ff157435 */ /* 0x000fe200000001ff */
[----:B------:R-:W-:-:S05]  /*0c20*/  MOV R11, R20 ;  /* 0x00000014000b7202 */ /* 0x000fca0000000f00 */
[----:B------:R-:W-:-:S05]  /*0c30*/  FADD.FTZ R11, R10, R11 ;  /* 0x0000000b0a0b7221 */ /* 0x000fca0000010000 */
[----:B------:R-:W-:-:S07]  /*0c40*/  MOV R22, R11 ;  /* 0x0000000b00167202 */ /* 0x000fce0000000f00 */
[----:B------:R-:W-:Y:S05]  /*0c50*/  WARPSYNC.COLLECTIVE R19, `(.L_x_4794) ;  /* 0x0000000013087348 */ /* 0x000fea0003c00000 */
[----:B------:R0:W1:Y:S02]  /*0c60*/  SHFL.BFLY P2, R20, R22, R21, R24 ;  /* 0x0c00001516147389 */ /* 0x0000640000040018 */
[----:B01----:R-:W-:Y:S01]  /*0c70*/  ENDCOLLECTIVE ;  /* 0x000000000000791b */ /* 0x003fe20003800000 */
.L_x_4794:
[----:B------:R-:W-:Y:S01]  /*0c80*/  HFMA2.MMA R21, -RZ, RZ, 0, 2.384185791015625e-07 ;  /* 0x00000004ff157435 */ /* 0x000fe200000001ff */
[----:B------:R-:W-:-:S04]  /*0c90*/  IMAD.MOV.U32 R14, RZ, RZ, R20 ;  /* 0x000000ffff0e7224 */ /* 0x000fc800078e0014 */
[----:B------:R-:W-:-:S05]  /*0ca0*/  FADD.FTZ R14, R11, R14 ;  /* 0x0000000e0b0e7221 */ /* 0x000fca0000010000 */
[----:B------:R-:W-:-:S07]  /*0cb0*/  MOV R22, R14 ;  /* 0x0000000e00167202 */ /* 0x000fce0000000f00 */
[----:B------:R-:W-:Y:S05]  /*0cc0*/  WARPSYNC.COLLECTIVE R19, `(.L_x_4795) ;  /* 0x0000000013087348 */ /* 0x000fea0003c00000 */
[----:B------:R0:W1:Y:S02]  /*0cd0*/  SHFL.BFLY P2, R20, R22, R21, R24 ;  /* 0x0c00001516147389 */ /* 0x0000640000040018 */
[----:B01----:R-:W-:Y:S01]  /*0ce0*/  ENDCOLLECTIVE ;  /* 0x000000000000791b */ /* 0x003fe20003800000 */
.L_x_4795:
[----:B------:R-:W-:Y:S01]  /*0cf0*/  IMAD.MOV.U32 R21, RZ, RZ, 0x8 ;  /* 0x00000008ff157424 */ /* 0x000fe200078e00ff */
[----:B------:R-:W-:-:S05]  /*0d00*/  MOV R13, R20 ;  /* 0x00000014000d7202 */ /* 0x000fca0000000f00 */
[----:B------:R-:W-:-:S05]  /*0d10*/  FADD.FTZ R13, R14, R13 ;  /* 0x0000000d0e0d7221 */ /* 0x000fca0000010000 */
[----:B------:R-:W-:-:S07]  /*0d20*/  MOV R22, R13 ;  /* 0x0000000d00167202 */ /* 0x000fce0000000f00 */
[----:B------:R-:W-:Y:S05]  /*0d30*/  WARPSYNC.COLLECTIVE R19, `(.L_x_4796) ;  /* 0x0000000013087348 */ /* 0x000fea0003c00000 */
[----:B------:R0:W1:Y:S02]  /*0d40*/  SHFL.BFLY P2, R20, R22, R21, R24 ;  /* 0x0c00001516147389 */ /* 0x0000640000040018 */
[----:B01----:R-:W-:Y:S01]  /*0d50*/  ENDCOLLECTIVE ;  /* 0x000000000000791b */ /* 0x003fe20003800000 */
.L_x_4796:
[----:B------:R-:W-:Y:S01]  /*0d60*/  HFMA2.MMA R21, -RZ, RZ, 0, 9.5367431640625e-07 ;  /* 0x00000010ff157435 */ /* 0x000fe200000001ff */
[----:B------:R-:W-:-:S05]  /*0d70*/  MOV R10, R20 ;  /* 0x00000014000a7202 */ /* 0x000fca0000000f00 */
[----:B------:R-:W-:-:S05]  /*0d80*/  FADD.FTZ R10, R13, R10 ;  /* 0x0000000a0d0a7221 */ /* 0x000fca0000010000 */
[----:B------:R-:W-:-:S07]  /*0d90*/  MOV R22, R10 ;  /* 0x0000000a00167202 */ /* 0x000fce0000000f00 */
[----:B------:R-:W-:Y:S05]  /*0da0*/  WARPSYNC.COLLECTIVE R19, `(.L_x_4797) ;  /* 0x0000000013087348 */ /* 0x000fea0003c00000 */
[----:B------:R0:W1:Y:S02]  /*0db0*/  SHFL.BFLY P2, R20, R22, R21, R24 ;  /* 0x0c00001516147389 */ /* 0x0000640000040018 */
[----:B01----:R-:W-:Y:S01]  /*0dc0*/  ENDCOLLECTIVE ;  /* 0x000000000000791b */ /* 0x003fe20003800000 */
.L_x_4797:
[----:B------:R-:W-:Y:S01]  /*0dd0*/  HFMA2.MMA R21, -RZ, RZ, 0, 5.9604644775390625e-08 ;  /* 0x00000001ff157435 */ /* 0x000fe200000001ff */
[----:B------:R-:W-:Y:S01]  /*0de0*/  IMAD.MOV.U32 R22, RZ, RZ, R9 ;  /* 0x000000ffff167224 */ /* 0x000fe200078e0009 */
[----:B------:R-:W-:-:S09]  /*0df0*/  MOV R11, R20 ;  /* 0x00000014000b7202 */ /* 0x000fd20000000f00 */
[----:B------:R-:W-:Y:S05]  /*0e00*/  WARPSYNC.COLLECTIVE R19, `(.L_x_4798) ;  /* 0x0000000013087348 */ /* 0x000fea0003c00000 */
[----:B------:R0:W1:Y:S02]  /*0e10*/  SHFL.BFLY P2, R20, R22, R21, R24 ;  /* 0x0c00001516147389 */ /* 0x0000640000040018 */
[----:B01----:R-:W-:Y:S01]  /*0e20*/  ENDCOLLECTIVE ;  /* 0x000000000000791b */ /* 0x003fe20003800000 */
.L_x_4798:
[----:B------:R-:W-:Y:S01]  /*0e30*/  HFMA2.MMA R21, -RZ, RZ, 0, 1.1920928955078125e-07 ;  /* 0x00000002ff157435 */ /* 0x000fe200000001ff */
[----:B------:R-:W-:-:S05]  /*0e40*/  MOV R14, R20 ;  /* 0x00000014000e7202 */ /* 0x000fca0000000f00 */
[----:B------:R-:W-:-:S05]  /*0e50*/  FADD.FTZ R15, R9, R14 ;  /* 0x0000000e090f7221 */ /* 0x000fca0000010000 */
[----:B------:R-:W-:-:S07]  /*0e60*/  MOV R22, R15 ;  /* 0x0000000f00167202 */ /* 0x000fce0000000f00 */
[----:B------:R-:W-:Y:S05]  /*0e70*/  WARPSYNC.COLLECTIVE R19, `(.L_x_4799) ;  /* 0x0000000013087348 */ /* 0x000fea0003c00000 */
[----:B------:R0:W1:Y:S02]  /*0e80*/  SHFL.BFLY P2, R20, R22, R21, R24 ;  /* 0x0c00001516147389 */ /* 0x0000640000040018 */
[----:B01----:R-:W-:Y:S01]  /*0e90*/  ENDCOLLECTIVE ;  /* 0x000000000000791b */ /* 0x003fe20003800000 */
.L_x_4799:
[----:B------:R-:W-:Y:S01]  /*0ea0*/  HFMA2.MMA R21, -RZ, RZ, 0, 2.384185791015625e-07 ;  /* 0x00000004ff157435 */ /* 0x000fe200000001ff */
[----:B------:R-:W-:-:S04]  /*0eb0*/  IMAD.MOV.U32 R16, RZ, RZ, R20 ;  /* 0x000000ffff107224 */ /* 0x000fc800078e0014 */
[----:B------:R-:W-:-:S05]  /*0ec0*/  FADD.FTZ R16, R15, R16 ;  /* 0x000000100f107221 */ /* 0x000fca0000010000 */
[----:B------:R-:W-:-:S07]  /*0ed0*/  MOV R22, R16 ;  /* 0x0000001000167202 */ /* 0x000fce0000000f00 */
[----:B------:R-:W-:Y:S05]  /*0ee0*/  WARPSYNC.COLLECTIVE R19, `(.L_x_4800) ;  /* 0x0000000013087348 */ /* 0x000fea0003c00000 */
[----:B------:R0:W1:Y:S02]  /*0ef0*/  SHFL.BFLY P2, R20, R22, R21, R24 ;  /* 0x0c00001516147389 */ /* 0x0000640000040018 */
[----:B01----:R-:W-:Y:S01]  /*0f00*/  ENDCOLLECTIVE ;  /* 0x000000000000791b */ /* 0x003fe20003800000 */
.L_x_4800:
[----:B------:R-:W-:Y:S01]  /*0f10*/  IMAD.MOV.U32 R21, RZ, RZ, 0x8 ;  /* 0x00000008ff157424 */ /* 0x000fe200078e00ff */
[----:B------:R-:W-:-:S05]  /*0f20*/  MOV R17, R20 ;  /* 0x0000001400117202 */ /* 0x000fca0000000f00 */
[----:B------:R-:W-:-:S05]  /*0f30*/  FADD.FTZ R17, R16, R17 ;  /* 0x0000001110117221 */ /* 0x000fca0000010000 */
[----:B------:R-:W-:-:S07]  /*0f40*/  MOV R22, R17 ;  /* 0x0000001100167202 */ /* 0x000fce0000000f00 */
[----:B------:R-:W-:Y:S05]  /*0f50*/  WARPSYNC.COLLECTIVE R19, `(.L_x_4801) ;  /* 0x0000000013087348 */ /* 0x000fea0003c00000 */
[----:B------:R0:W1:Y:S02]  /*0f60*/  SHFL.BFLY P2, R20, R22, R21, R24 ;  /* 0x0c00001516147389 */ /* 0x0000640000040018 */
[----:B01----:R-:W-:Y:S01]  /*0f70*/  ENDCOLLECTIVE ;  /* 0x000000000000791b */ /* 0x003fe20003800000 */
.L_x_4801:
[----:B------:R-:W-:Y:S01]  /*0f80*/  HFMA2.MMA R21, -RZ, RZ, 0, 9.5367431640625e-07 ;  /* 0x00000010ff157435 */ /* 0x000fe200000001ff */
[----:B------:R-:W-:-:S05]  /*0f90*/  MOV R18, R20 ;  /* 0x0000001400127202 */ /* 0x000fca0000000f00 */
[----:B------:R-:W-:-:S05]  /*0fa0*/  FADD.FTZ R18, R17, R18 ;  /* 0x0000001211127221 */ /* 0x000fca0000010000 */
[----:B------:R-:W-:-:S07]  /*0fb0*/  MOV R22, R18 ;  /* 0x0000001200167202 */ /* 0x000fce0000000f00 */
[----:B------:R-:W-:Y:S05]  /*0fc0*/  WARPSYNC.COLLECTIVE R19, `(.L_x_4802) ;  /* 0x0000000013087348 */ /* 0x000fea0003c00000 */
[----:B------:R0:W1:Y:S02]  /*0fd0*/  SHFL.BFLY P2, R20, R22, R21, R24 ;  /* 0x0c00001516147389 */ /* 0x0000640000040018 */
[----:B01----:R-:W-:Y:S01]  /*0fe0*/  ENDCOLLECTIVE ;  /* 0x000000000000791b */ /* 0x003fe20003800000 */
.L_x_4802:
[----:B------:R-:W-:Y:S01]  /*0ff0*/  MOV R9, R20 ;  /* 0x0000001400097202 */ /* 0x000fe20000000f00 */
[----:B------:R-:W-:Y:S06]  /*1000*/  BRA `(.L_x_4803) ;  /* 0xfffffff8007c7947 */ /* 0x000fec000383ffff */
.L_x_4804:
        /* <DEDUP_REMOVED lines=15> */
.L_x_8788:


//--------------------- .text._ZN10layer_norm13ln_bwd_kernelINS_13Kernel_traitsIf6__halfS2_S2_fjLj2048ELj1ELj1ELj4ELj16ENS_18Kernel_traits_baseILj2048EfS2_S2_S2_fjLj128EEEEELb1ELb0ELb1ELb0EEEvNS_9BwdParamsE --------------------------
	.section	.text._ZN10layer_norm13ln_bwd_kernelINS_13Kernel_traitsIf6__halfS2_S2_fjLj2048ELj1ELj1ELj4ELj16ENS_18Kernel_traits_baseILj2048EfS2_S2_S2_fjLj128EEEEELb1ELb0ELb1ELb0EEEvNS_9BwdParamsE,"ax",@progbits
	.align	128
        .global         _ZN10layer_norm13ln_bwd_kernelINS_13Kernel_traitsIf6__halfS2_S2_fjLj2048ELj1ELj1ELj4ELj16ENS_18Kernel_traits_baseILj2048EfS2_S2_S2_fjLj128EEEEELb1ELb0ELb1ELb0EEEvNS_9BwdParamsE
        .type           _ZN10layer_norm13ln_bwd_kernelINS_13Kernel_traitsIf6__halfS2_S2_fjLj2048ELj1ELj1ELj4ELj16ENS_18Kernel_traits_baseILj2048EfS2_S2_S2_fjLj128EEEEELb1ELb0ELb1ELb0EEEvNS_9BwdParamsE,@function
        .size           _ZN10layer_norm13ln_bwd_kernelINS_13Kernel_traitsIf6__halfS2_S2_fjLj2048ELj1ELj1ELj4ELj16ENS_18Kernel_traits_baseILj2048EfS2_S2_S2_fjLj128EEEEELb1ELb0ELb1ELb0EEEvNS_9BwdParamsE,(.L_x_8789 - _ZN10layer_norm13ln_bwd_kernelINS_13Kernel_traitsIf6__halfS2_S2_fjLj2048ELj1ELj1ELj4ELj16ENS_18Kernel_traits_baseILj2048EfS2_S2_S2_fjLj128EEEEELb1ELb0ELb1ELb0EEEvNS_9BwdParamsE)
        .other          _ZN10layer_norm13ln_bwd_kernelINS_13Kernel_traitsIf6__halfS2_S2_fjLj2048ELj1ELj1ELj4ELj16ENS_18Kernel_traits_baseILj2048EfS2_S2_S2_fjLj128EEEEELb1ELb0ELb1ELb0EEEvNS_9BwdParamsE,@"STO_CUDA_ENTRY STV_DEFAULT"
_ZN10layer_norm13ln_bwd_kernelINS_13Kernel_traitsIf6__halfS2_S2_fjLj2048ELj1ELj1ELj4ELj16ENS_18Kernel_traits_baseILj2048EfS2_S2_S2_fjLj128EEEEELb1ELb0ELb1ELb0EEEvNS_9BwdParamsE:
.text._ZN10layer_norm13ln_bwd_kernelINS_13Kernel_traitsIf6__halfS2_S2_fjLj2048ELj1ELj1ELj4ELj16ENS_18Kernel_traits_baseILj2048EfS2_S2_S2_fjLj128EEEEELb1ELb0ELb1ELb0EEEvNS_9BwdParamsE:
        /* <DEDUP_REMOVED lines=50> */
[----:B------:R-:W-:-:S10]  /*0320*/  MOV R53, RZ ;  /* 0x000000ff00357202 */ /* 0x000fd40000000f00 */
.L_x_4866:
        /* <DEDUP_REMOVED lines=38> */
.L_x_4809:
[----:B------:R-:W-:Y:S05]  /*0590*/  BSYNC B1 ;  /* 0x0000000000017941 */ /* 0x000fea0003800000 */
.L_x_4808:
        /* <DEDUP_REMOVED lines=11> */
.L_x_4807:
[----:B------:R-:W1:Y:S02]  /*0650*/  LDC.64 R80, c[0x0][0x250] ;  /* 0x00009400ff507b82 */ /* 0x000e640000000a00 */
[----:B-1----:R-:W-:-:S06]  /*0660*/  IMAD.WIDE R80, R4, 0x4, R80 ;  /* 0x0000000404507825 */ /* 0x002fcc00078e0250 */
[----:B------:R-:W2:Y:S01]  /*0670*/  LDG.E R80, desc[UR4][R80.64] ;  /* 0x0000000450507981 */ /* 0x000ea2000c1e1900 */
[----:B-----5:R-:W-:Y:S01]  /*0680*/  ISETP.GE.AND P3, PT, R104, 0x1, PT ;  /* 0x000000016800780c */ /* 0x020fe20003f66270 */
[----:B------:R-:W-:Y:S01]  /*0690*/  BSSY B1, `(.L_x_4811) ;  /* 0x0000069000017945 */ /* 0x000fe20003800000 */
[----:B------:R-:W-:Y:S02]  /*06a0*/  IADD3 R3, R86, -0x1, RZ ;  /* 0xffffffff56037810 */ /* 0x000fe40007ffe0ff */
[----:B0-----:R-:W-:Y:S02]  /*06b0*/  ISETP.NE.AND P4, PT, R121, RZ, PT ;  /* 0x000000ff7900720c */ /* 0x001fe40003f85270 */
[----:B------:R-:W-:Y:S01]  /*06c0*/  MOV R114, RZ ;  /* 0x000000ff00727202 */ /* 0x000fe20000000f00 */
[----:B------:R-:W-:Y:S01]  /*06d0*/  IMAD R3, R3, R2, RZ ;  /* 0x0000000203037224 */ /* 0x000fe200078e02ff */
[----:B------:R-:W-:-:S04]  /*06e0*/  MOV R86, R6 ;  /* 0x0000000600567202 */ /* 0x000fc80000000f00 */
        /* <DEDUP_REMOVED lines=26> */
[----:B---3--:R-:W-:Y:S02]  /*0890*/  HADD2.F32 R0, -RZ, R80.H0_H0 ;  /* 0x20000050ff007230 */ /* 0x008fe40000004100 */
[----:B------:R-:W-:-:S03]  /*08a0*/  HADD2.F32 R110, -RZ, R81.H1_H1 ;  /* 0x30000051ff6e7230 */ /* 0x000fc60000004100 */
[----:B------:R-:W-:Y:S01]  /*08b0*/  FADD.FTZ R0, -R113, R0 ;  /* 0x0000000071007221 */ /* 0x000fe20000010100 */
[----:B------:R-:W-:Y:S02]  /*08c0*/  HADD2.F32 R108, -RZ, R81.H0_H0 ;  /* 0x20000051ff6c7230 */ /* 0x000fe40000004100 */
[----:B------:R-:W-:Y:S02]  /*08d0*/  HADD2.F32 R106, -RZ, R80.H1_H1 ;  /* 0x30000050ff6a7230 */ /* 0x000fe40000004100 */
[----:B------:R-:W-:Y:S01]  /*08e0*/  FMUL.FTZ R0, R5, R0 ;  /* 0x0000000005007220 */ /* 0x000fe20000410000 */
[----:B------:R-:W-:Y:S02]  /*08f0*/  HADD2.F32 R112, -RZ, R82.H0_H0 ;  /* 0x20000052ff707230 */ /* 0x000fe40000004100 */
[----:B----4-:R-:W-:Y:S02]  /*0900*/  HADD2.F32 R7, -RZ, R84.H0_H0 ;  /* 0x20000054ff077230 */ /* 0x010fe40000004100 */
[----:B------:R-:W-:Y:S01]  /*0910*/  FADD.FTZ R110, -R113, R110 ;  /* 0x0000006e716e7221 */ /* 0x000fe20000010100 */
[----:B------:R-:W-:-:S02]  /*0920*/  HADD2.F32 R116, -RZ, R82.H1_H1 ;  /* 0x30000052ff747230 */ /* 0x000fc40000004100 */
[C---:B------:R-:W-:Y:S01]  /*0930*/  FADD.FTZ R108, -R113.reuse, R108 ;  /* 0x0000006c716c7221 */ /* 0x040fe20000010100 */
[----:B------:R-:W-:Y:S02]  /*0940*/  HADD2.F32 R84, -RZ, R84.H1_H1 ;  /* 0x30000054ff547230 */ /* 0x000fe40000004100 */
[C---:B0-----:R-:W-:Y:S01]  /*0950*/  FADD.FTZ R100, -R113.reuse, R106 ;  /* 0x0000006a71647221 */ /* 0x041fe20000010100 */
[--C-:B------:R-:W-:Y:S02]  /*0960*/  HADD2.F32 R82, -RZ, R85.reuse.H1_H1 ;  /* 0x30000055ff527230 */ /* 0x100fe40000004100 */
[----:B------:R-:W-:Y:S01]  /*0970*/  FADD.FTZ R81, -R113, R112 ;  /* 0x0000007071517221 */ /* 0x000fe20000010100 */
[----:B------:R-:W-:Y:S01]  /*0980*/  FADD.FTZ R36, R36, R7 ;  /* 0x0000000724247221 */ /* 0x000fe20000010000 */
[-C--:B------:R-:W-:Y:S01]  /*0990*/  FFMA.FTZ R52, R0, R7.reuse, R52 ;  /* 0x0000000700347223 */ /* 0x080fe20000010034 */
[----:B------:R-:W-:Y:S01]  /*09a0*/  FMUL.FTZ R7, R68, R7 ;  /* 0x0000000744077220 */ /* 0x000fe20000410000 */
[C---:B------:R-:W-:Y:S01]  /*09b0*/  FMUL.FTZ R110, R5.reuse, R110 ;  /* 0x0000006e056e7220 */ /* 0x040fe20000410000 */
[----:B------:R-:W-:Y:S01]  /*09c0*/  FMUL.FTZ R112, R5, R108 ;  /* 0x0000006c05707220 */ /* 0x000fe20000410000 */
[----:B------:R-:W-:-:S02]  /*09d0*/  HADD2.F32 R111, -RZ, R85.H0_H0 ;  /* 0x20000055ff6f7230 */ /* 0x000fc40000004100 */
[----:B------:R-:W-:Y:S01]  /*09e0*/  FADD.FTZ R106, -R113, R116 ;  /* 0x00000074716a7221 */ /* 0x000fe20000010100 */
[C---:B------:R-:W-:Y:S01]  /*09f0*/  FMUL.FTZ R119, R5.reuse, R100 ;  /* 0x0000006405777220 */ /* 0x040fe20000410000 */
[----:B------:R-:W-:Y:S01]  /*0a00*/  FMUL.FTZ R108, R5, R81 ;  /* 0x00000051056c7220 */ /* 0x000fe20000410000 */
[----:B------:R-:W-:Y:S01]  /*0a10*/  FMUL.FTZ R116, R69, R84 ;  /* 0x0000005445747220 */ /* 0x000fe20000410000 */
[----:B------:R-:W-:Y:S01]  /*0a20*/  FADD.FTZ R39, R39, R82 ;  /* 0x0000005227277221 */ /* 0x000fe20000010000 */
        /* <DEDUP_REMOVED lines=8> */
[----:B------:R-:W-:Y:S01]  /*0ab0*/  FADD.FTZ R84, R81, R116 ;  /* 0x0000007451547221 */ /* 0x000fe20000010000 */
[----:B------:R-:W-:Y:S01]  /*0ac0*/  FMUL.FTZ R111, R70, R111 ;  /* 0x0000006f466f7220 */ /* 0x000fe20000410000 */
[----:B------:R-:W-:Y:S01]  /*0ad0*/  FFMA.FTZ R81, R119, R116, R82 ;  /* 0x0000007477517223 */ /* 0x000fe20000010052 */
[----:B------:R-:W-:-:S02]  /*0ae0*/  HADD2.F32 R8, -RZ, R83.H0_H0 ;  /* 0x20000053ff087230 */ /* 0x000fc40000004100 */
[--C-:B------:R-:W-:Y:S02]  /*0af0*/  HADD2.F32 R107, -RZ, R86.reuse.H0_H0 ;  /* 0x20000056ff6b7230 */ /* 0x100fe40000004100 */
[----:B------:R-:W-:Y:S01]  /*0b00*/  FADD.FTZ R84, R84, R111 ;  /* 0x0000006f54547221 */ /* 0x000fe20000010000 */
[----:B------:R-:W-:Y:S01]  /*0b10*/  FFMA.FTZ R81, R112, R111, R81 ;  /* 0x0000006f70517223 */ /* 0x000fe20000010051 */
[----:B------:R-:W-:Y:S02]  /*0b20*/  HADD2.F32 R80, -RZ, R83.H1_H1 ;  /* 0x30000053ff507230 */ /* 0x000fe40000004100 */
[----:B------:R-:W-:Y:S01]  /*0b30*/  FADD.FTZ R8, -R113, R8 ;  /* 0x0000000871087221 */ /* 0x000fe20000010100 */
[----:B------:R-:W-:Y:S02]  /*0b40*/  HADD2.F32 R86, -RZ, R86.H1_H1 ;  /* 0x30000056ff567230 */ /* 0x000fe40000004100 */
[----:B------:R-:W-:Y:S01]  /*0b50*/  FADD.FTZ R32, R32, R107 ;  /* 0x0000006b20207221 */ /* 0x000fe20000010000 */
[-C--:B------:R-:W-:Y:S01]  /*0b60*/  FFMA.FTZ R48, R108, R107.reuse, R48 ;  /* 0x0000006b6c307223 */ /* 0x080fe20000010030 */
[----:B------:R-:W-:Y:S01]  /*0b70*/  FMUL.FTZ R107, R64, R107 ;  /* 0x0000006b406b7220 */ /* 0x000fe20000410000 */
[----:B------:R-:W-:Y:S01]  /*0b80*/  FADD.FTZ R84, R84, R109 ;  /* 0x0000006d54547221 */ /* 0x000fe20000010000 */
[----:B------:R-:W-:Y:S01]  /*0b90*/  FFMA.FTZ R81, R110, R109, R81 ;  /* 0x0000006d6e517223 */ /* 0x000fe20000010051 */
[----:B------:R-:W-:-:S02]  /*0ba0*/  HADD2.F32 R9, -RZ, R87.H0_H0 ;  /* 0x20000057ff097230 */ /* 0x000fc40000004100 */
[----:B------:R-:W-:Y:S01]  /*0bb0*/  FMUL.FTZ R103, R5, R8 ;  /* 0x0000000805677220 */ /* 0x000fe20000410000 */
[----:B------:R-:W-:Y:S01]  /*0bc0*/  FADD.FTZ R80, -R113, R80 ;  /* 0x0000005071507221 */ /* 0x000fe20000010100 */
[----:B------:R-:W-:Y:S01]  /*0bd0*/  FMUL.FTZ R106, R5, R106 ;  /* 0x0000006a056a7220 */ /* 0x000fe20000410000 */
[----:B------:R-:W-:Y:S01]  /*0be0*/  FMUL.FTZ R105, R65, R86 ;  /* 0x0000005641697220 */ /* 0x000fe20000410000 */
[----:B------:R-:W-:Y:S01]  /*0bf0*/  FADD.FTZ R84, R84, R107 ;  /* 0x0000006b54547221 */ /* 0x000fe20000010000 */
[----:B------:R-:W-:Y:S01]  /*0c00*/  FFMA.FTZ R81, R108, R107, R81 ;  /* 0x0000006b6c517223 */ /* 0x000fe20000010051 */
[----:B------:R-:W-:Y:S02]  /*0c10*/  HADD2.F32 R10, -RZ, R87.H1_H1 ;  /* 0x30000057ff0a7230 */ /* 0x000fe40000004100 */
[----:B------:R-:W-:Y:S01]  /*0c20*/  FADD.FTZ R34, R34, R9 ;  /* 0x0000000922227221 */ /* 0x000fe20000010000 */
[-C--:B------:R-:W-:Y:S01]  /*0c30*/  FFMA.FTZ R50, R103, R9.reuse, R50 ;  /* 0x0000000967327223 */ /* 0x080fe20000010032 */
[----:B------:R-:W-:Y:S01]  /*0c40*/  FMUL.FTZ R8, R66, R9 ;  /* 0x0000000942087220 */ /* 0x000fe20000410000 */
[----:B------:R-:W-:Y:S01]  /*0c50*/  FMUL.FTZ R9, R5, R80 ;  /* 0x0000005005097220 */ /* 0x000fe20000410000 */
[----:B------:R-:W-:Y:S01]  /*0c60*/  FADD.FTZ R83, R84, R105 ;  /* 0x0000006954537221 */ /* 0x000fe20000010000 */
[C---:B------:R-:W-:Y:S01]  /*0c70*/  FFMA.FTZ R80, R106.reuse, R105, R81 ;  /* 0x000000696a507223 */ /* 0x040fe20000010051 */
        /* <DEDUP_REMOVED lines=9> */
[----:B------:R-:W-:-:S07]  /*0d10*/  IADD3 R86, R6, 0x80, RZ ;  /* 0x0000008006567810 */ /* 0x000fce0007ffe0ff */
.L_x_4812:
[----:B------:R-:W-:Y:S05]  /*0d20*/  BSYNC B1 ;  /* 0x0000000000017941 */ /* 0x000fea0003800000 */
.L_x_4811:
        /* <DEDUP_REMOVED lines=14> */
[----:B---3--:R-:W-:Y:S02]  /*0e10*/  HADD2.F32 R92, -RZ, R12.H0_H0 ;  /* 0x2000000cff5c7230 */ /* 0x008fe40000004100 */
[----:B------:R-:W-:Y:S02]  /*0e20*/  HADD2.F32 R96, -RZ, R13.H1_H1 ;  /* 0x3000000dff607230 */ /* 0x000fe40000004100 */
[----:B------:R-:W-:Y:S02]  /*0e30*/  HADD2.F32 R102, -RZ, R14.H1_H1 ;  /* 0x3000000eff667230 */ /* 0x000fe40000004100 */
[----:B------:R-:W-:Y:S02]  /*0e40*/  HADD2.F32 R118, -RZ, R15.H1_H1 ;  /* 0x3000000fff767230 */ /* 0x000fe40000004100 */
[----:B------:R-:W-:Y:S01]  /*0e50*/  FADD.FTZ R92, -R113, R92 ;  /* 0x0000005c715c7221 */ /* 0x000fe20000010100 */
[----:B------:R-:W-:-:S02]  /*0e60*/  HADD2.F32 R12, -RZ, R12.H1_H1 ;  /* 0x3000000cff0c7230 */ /* 0x000fc40000004100 */
[----:B------:R-:W-:Y:S02]  /*0e70*/  HADD2.F32 R94, -RZ, R13.H0_H0 ;  /* 0x2000000dff5e7230 */ /* 0x000fe40000004100 */
[----:B------:R-:W-:Y:S02]  /*0e80*/  HADD2.F32 R98, -RZ, R14.H0_H0 ;  /* 0x2000000eff627230 */ /* 0x000fe40000004100 */
[C---:B------:R-:W-:Y:S01]  /*0e90*/  FADD.FTZ R14, -R113.reuse, R96 ;  /* 0x00000060710e7221 */ /* 0x040fe20000010100 */
[C---:B------:R-:W-:Y:S01]  /*0ea0*/  FADD.FTZ R96, -R113.reuse, R102 ;  /* 0x0000006671607221 */ /* 0x040fe20000010100 */
[C---:B------:R-:W-:Y:S01]  /*0eb0*/  FADD.FTZ R102, -R113.reuse, R118 ;  /* 0x0000007671667221 */ /* 0x040fe20000010100 */
[--C-:B----4-:R-:W-:Y:S02]  /*0ec0*/  HADD2.F32 R115, -RZ, R80.reuse.H0_H0 ;  /* 0x20000050ff737230 */ /* 0x110fe40000004100 */
[----:B------:R-:W-:Y:S01]  /*0ed0*/  FADD.FTZ R12, -R113, R12 ;  /* 0x0000000c710c7221 */ /* 0x000fe20000010100 */
[----:B------:R-:W-:Y:S01]  /*0ee0*/  FMUL.FTZ R118, R5, R92 ;  /* 0x0000005c05767220 */ /* 0x000fe20000410000 */
[C---:B------:R-:W-:Y:S01]  /*0ef0*/  FADD.FTZ R100, -R113.reuse, R94 ;  /* 0x0000005e71647221 */ /* 0x040fe20000010100 */
[----:B------:R-:W-:Y:S01]  /*0f00*/  FADD.FTZ R94, -R113, R98 ;  /* 0x00000062715e7221 */ /* 0x000fe20000010100 */
[----:B------:R-:W-:-:S02]  /*0f10*/  HADD2.F32 R98, -RZ, R80.H1_H1 ;  /* 0x30000050ff627230 */ /* 0x000fc40000004100 */
[----:B------:R-:W-:Y:S01]  /*0f20*/  FADD.FTZ R28, R28, R115 ;  /* 0x000000731c1c7221 */ /* 0x000fe20000010000 */
[----:B------:R-:W-:Y:S01]  /*0f30*/  FMUL.FTZ R11, R5, R12 ;  /* 0x0000000c050b7220 */ /* 0x000fe20000410000 */
[-C--:B------:R-:W-:Y:S01]  /*0f40*/  FFMA.FTZ R44, R118, R115.reuse, R44 ;  /* 0x00000073762c7223 */ /* 0x080fe2000001002c */
[----:B------:R-:W-:Y:S02]  /*0f50*/  HADD2.F32 R114, -RZ, R15.H0_H0 ;  /* 0x2000000fff727230 */ /* 0x000fe40000004100 */
[----:B------:R-:W-:Y:S01]  /*0f60*/  FMUL.FTZ R115, R60, R115 ;  /* 0x000000733c737220 */ /* 0x000fe20000410000 */
[--C-:B------:R-:W-:Y:S02]  /*0f70*/  HADD2.F32 R15, -RZ, R81.reuse.H0_H0 ;  /* 0x20000051ff0f7230 */ /* 0x100fe40000004100 */
[----:B------:R-:W-:Y:S01]  /*0f80*/  FADD.FTZ R29, R29, R98 ;  /* 0x000000621d1d7221 */ /* 0x000fe20000010000 */
[----:B------:R-:W-:Y:S01]  /*0f90*/  FMUL.FTZ R12, R5, R100 ;  /* 0x00000064050c7220 */ /* 0x000fe20000410000 */
[-C--:B------:R-:W-:Y:S01]  /*0fa0*/  FFMA.FTZ R45, R11, R98.reuse, R45 ;  /* 0x000000620b2d7223 */ /* 0x080fe2000001002d */
[----:B------:R-:W-:Y:S01]  /*0fb0*/  FMUL.FTZ R13, R61, R98 ;  /* 0x000000623d0d7220 */ /* 0x000fe20000410000 */
[----:B------:R-:W-:Y:S01]  /*0fc0*/  FADD.FTZ R84, R84, R115 ;  /* 0x0000007354547221 */ /* 0x000fe20000010000 */
[----:B------:R-:W-:Y:S01]  /*0fd0*/  FFMA.FTZ R98, R118, R115, R85 ;  /* 0x0000007376627223 */ /* 0x000fe20000010055 */
[----:B0-----:R-:W-:Y:S01]  /*0fe0*/  FADD.FTZ R86, -R113, R114 ;  /* 0x0000007271567221 */ /* 0x001fe20000010100 */
[----:B------:R-:W-:-:S02]  /*0ff0*/  HADD2.F32 R114, -RZ, R81.H1_H1 ;  /* 0x30000051ff727230 */ /* 0x000fc40000004100 */
[----:B------:R-:W-:Y:S01]  /*1000*/  FADD.FTZ R30, R30, R15 ;  /* 0x0000000f1e1e7221 */ /* 0x000fe20000010000 */
[--C-:B------:R-:W-:Y:S02]  /*1010*/  HADD2.F32 R81, -RZ, R83.reuse.H0_H0 ;  /* 0x20000053ff517230 */ /* 0x100fe40000004100 */
[-C--:B------:R-:W-:Y:S01]  /*1020*/  FFMA.FTZ R46, R12, R15.reuse, R46 ;  /* 0x0000000f0c2e7223 */ /* 0x080fe2000001002e */
[----:B------:R-:W-:Y:S02]  /*1030*/  HADD2.F32 R80, -RZ, R83.H1_H1 ;  /* 0x30000053ff507230 */ /* 0x000fe40000004100 */
[----:B------:R-:W-:Y:S01]  /*1040*/  FMUL.FTZ R15, R62, R15 ;  /* 0x0000000f3e0f7220 */ /* 0x000fe20000410000 */
[----:B------:R-:W-:Y:S01]  /*1050*/  FADD.FTZ R84, R84, R13 ;  /* 0x0000000d54547221 */ /* 0x000fe20000010000 */
[----:B------:R-:W-:Y:S01]  /*1060*/  FFMA.FTZ R83, R11, R13, R98 ;  /* 0x0000000d0b537223 */ /* 0x000fe20000010062 */
[--C-:B------:R-:W-:Y:S02]  /*1070*/  HADD2.F32 R87, -RZ, R82.reuse.H0_H0 ;  /* 0x20000052ff577230 */ /* 0x100fe40000004100 */
[----:B------:R-:W-:Y:S01]  /*1080*/  FMUL.FTZ R95, R5, R96 ;  /* 0x00000060055f7220 */ /* 0x000fe20000410000 */
[----:B------:R-:W-:-:S02]  /*1090*/  HADD2.F32 R82, -RZ, R82.H1_H1 ;  /* 0x30000052ff527230 */ /* 0x000fc40000004100 */
        /* <DEDUP_REMOVED lines=31> */
.L_x_4810:
[----:B------:R-:W-:Y:S05]  /*1290*/  BSYNC B0 ;  /* 0x0000000000007941 */ /* 0x000fea0003800000 */
.L_x_4806:
        /* <DEDUP_REMOVED lines=26> */
.L_x_4879:
[----:B------:R-:W4:Y:S01]  /*1440*/  S2R R83, SR_CgaCtaId ;  /* 0x0000000000537919 */ /* 0x000f220000008800 */
[----:B------:R-:W-:Y:S01]  /*1450*/  MOV R82, 0x400 ;  /* 0x0000040000527802 */ /* 0x000fe20000000f00 */
[----:B------:R-:W-:Y:S05]  /*1460*/  WARPSYNC.ALL ;  /* 0x0000000000007948 */ /* 0x000fea0003800000 */
[----:B------:R-:W-:Y:S01]  /*1470*/  @!P4 LOP3.LUT R80, R80, 0x3, RZ, 0xc0, !PT ;  /* 0x000000035050c812 */ /* 0x000fe200078ec0ff */
[----:B------:R-:W-:Y:S01]  /*1480*/  BSSY B0, `(.L_x_4814) ;  /* 0x00000e5000007945 */ /* 0x000fe20003800000 */
[----:B------:R-:W-:Y:S02]  /*1490*/  @P3 IADD3 R123, R104, -0x1, RZ ;  /* 0xffffffff687b3810 */ /* 0x000fe40007ffe0ff */
[----:B------:R-:W-:-:S03]  /*14a0*/  @P3 LOP3.LUT R3, R124, 0x7f, RZ, 0xc0, !PT ;  /* 0x0000007f7c033812 */ /* 0x000fc600078ec0ff */
[----:B------:R-:W-:Y:S01]  /*14b0*/  @P3 IMAD R123, R123, R2, RZ ;  /* 0x000000027b7b3224 */ /* 0x000fe200078e02ff */
[----:B----4-:R-:W-:Y:S02]  /*14c0*/  LEA R83, R83, R82, 0x18 ;  /* 0x0000005253537211 */ /* 0x010fe400078ec0ff */
[C---:B------:R-:W-:Y:S01]  /*14d0*/  @!P4 IADD3 R82, R81.reuse, R80, RZ ;  /* 0x000000505152c210 */ /* 0x040fe20007ffe0ff */
[----:B--2---:R-:W-:Y:S01]  /*14e0*/  FADD.FTZ R80, R84, R113 ;  /* 0x0000007154507221 */ /* 0x004fe20000010000 */
[-C--:B------:R-:W-:Y:S01]  /*14f0*/  LEA R114, R81, R83.reuse, 0x3 ;  /* 0x0000005351727211 */ /* 0x080fe200078e18ff */
[----:B---3--:R-:W-:Y:S01]  /*1500*/  FADD.FTZ R81, R85, R100 ;  /* 0x0000006455517221 */ /* 0x008fe20000010000 */
[----:B------:R-:W-:-:S05]  /*1510*/  @!P4 LEA R113, R82, R83, 0x3 ;  /* 0x000000535271c211 */ /* 0x000fca00078e18ff */
        /* <DEDUP_REMOVED lines=10> */
[----:B------:R-:W-:Y:S01]  /*15c0*/  HFMA2.MMA R80, -RZ, RZ, 0, 0 ;  /* 0x00000000ff507435 */ /* 0x000fe200000001ff */
[----:B-1----:R-:W-:Y:S01]  /*15d0*/  FADD.FTZ R117, R117, R84 ;  /* 0x0000005475757221 */ /* 0x002fe20000010000 */
[----:B------:R-:W-:-:S03]  /*15e0*/  FADD.FTZ R100, R100, R85 ;  /* 0x0000005564647221 */ /* 0x000fc60000010000 */
[----:B------:R-:W-:Y:S01]  /*15f0*/  FADD.FTZ R81, R86, R117 ;  /* 0x0000007556517221 */ /* 0x000fe20000010000 */
[----:B------:R-:W-:Y:S01]  /*1600*/  FADD.FTZ R100, R87, R100 ;  /* 0x0000006457647221 */ /* 0x000fe20000010000 */
[----:B------:R-:W-:Y:S02]  /*1610*/  @P3 LEA.HI.SX32 R80, R82, R3, 0x1d ;  /* 0x0000000352503211 */ /* 0x000fe400078feaff */
[----:B------:R-:W-:Y:S01]  /*1620*/  FMUL.FTZ R81, R81, UR10 ;  /* 0x0000000a51517c20 */ /* 0x000fe20008410000 */
[----:B------:R-:W-:Y:S01]  /*1630*/  FMUL.FTZ R100, R100, UR10 ;  /* 0x0000000a64647c20 */ /* 0x000fe20008410000 */
        /* <DEDUP_REMOVED lines=10> */
.L_x_4817:
        /* <DEDUP_REMOVED lines=10> */
.L_x_4818:
[----:B------:R-:W-:Y:S05]  /*1780*/  BSYNC B1 ;  /* 0x0000000000017941 */ /* 0x000fea0003800000 */
.L_x_4816:
        /* <DEDUP_REMOVED lines=17> */
.L_x_4820:
[----:B0-----:R-:W-:-:S04]  /*18a0*/  ISETP.NE.AND P6, PT, R121, RZ, PT ;  /* 0x000000ff7900720c */ /* 0x001fc80003fc5270 */
[----:B------:R-:W-:-:S05]  /*18b0*/  FSEL R82, R81, RZ, !P6 ;  /* 0x000000ff51527208 */ /* 0x000fca0007000000 */
[----:B------:R-:W-:-:S04]  /*18c0*/  FFMA.FTZ R83, R119, R100, R82 ;  /* 0x0000006477537223 */ /* 0x000fc80000010052 */
[----:B------:R-:W-:Y:S01]  /*18d0*/  FADD.FTZ R82, R116, -R83 ;  /* 0x8000005374527221 */ /* 0x000fe20000010000 */
[----:B------:R-:W-:-:S03]  /*18e0*/  @P4 HADD2.F32 R83, -RZ, R20.H1_H1 ;  /* 0x30000014ff534230 */ /* 0x000fc60000004100 */
[----:B------:R-:W-:-:S04]  /*18f0*/  FMUL.FTZ R84, R5, R82 ;  /* 0x0000005205547220 */ /* 0x000fc80000410000 */
[----:B------:R-:W-:-:S07]  /*1900*/  @P4 FADD.FTZ R84, R84, R83 ;  /* 0x0000005354544221 */ /* 0x000fce0000010000 */
.L_x_4821:
[----:B------:R-:W-:Y:S05]  /*1910*/  BSYNC B1 ;  /* 0x0000000000017941 */ /* 0x000fea0003800000 */
.L_x_4819:
        /* <DEDUP_REMOVED lines=15> */
.L_x_4823:
[----:B0-----:R-:W-:-:S04]  /*1a10*/  ISETP.NE.AND P6, PT, R121, RZ, PT ;  /* 0x000000ff7900720c */ /* 0x001fc80003fc5270 */
[----:B------:R-:W-:-:S05]  /*1a20*/  FSEL R83, R81, RZ, !P6 ;  /* 0x000000ff51537208 */ /* 0x000fca0007000000 */
[----:B------:R-:W-:Y:S01]  /*1a30*/  FFMA.FTZ R82, R112, R100, R83 ;  /* 0x0000006470527223 */ /* 0x000fe20000010053 */
[----:B------:R-:W-:-:S03]  /*1a40*/  @P4 HADD2.F32 R83, -RZ, R21.H0_H0 ;  /* 0x20000015ff534230 */ /* 0x000fc60000004100 */
[----:B------:R-:W-:-:S04]  /*1a50*/  FADD.FTZ R82, R111, -R82 ;  /* 0x800000526f527221 */ /* 0x000fc80000010000 */
[----:B------:R-:W-:-:S04]  /*1a60*/  FMUL.FTZ R84, R5, R82 ;  /* 0x0000005205547220 */ /* 0x000fc80000410000 */
[----:B------:R-:W-:-:S07]  /*1a70*/  @P4 FADD.FTZ R84, R84, R83 ;  /* 0x0000005354544221 */ /* 0x000fce0000010000 */
.L_x_4824:
[----:B------:R-:W-:Y:S05]  /*1a80*/  BSYNC B1 ;  /* 0x0000000000017941 */ /* 0x000fea0003800000 */
.L_x_4822:
        /* <DEDUP_REMOVED lines=15> */
.L_x_4826:
[----:B0-----:R-:W-:-:S04]  /*1b80*/  ISETP.NE.AND P6, PT, R121, RZ, PT ;  /* 0x000000ff7900720c */ /* 0x001fc80003fc5270 */
[----:B------:R-:W-:-:S05]  /*1b90*/  FSEL R83, R81, RZ, !P6 ;  /* 0x000000ff51537208 */ /* 0x000fca0007000000 */
[----:B------:R-:W-:Y:S01]  /*1ba0*/  FFMA.FTZ R82, R110, R100, R83 ;  /* 0x000000646e527223 */ /* 0x000fe20000010053 */
[----:B------:R-:W-:-:S03]  /*1bb0*/  @P4 HADD2.F32 R83, -RZ, R21.H1_H1 ;  /* 0x30000015ff534230 */ /* 0x000fc60000004100 */
[----:B------:R-:W-:-:S04]  /*1bc0*/  FADD.FTZ R82, R109, -R82 ;  /* 0x800000526d527221 */ /* 0x000fc80000010000 */
[----:B------:R-:W-:-:S04]  /*1bd0*/  FMUL.FTZ R84, R5, R82 ;  /* 0x0000005205547220 */ /* 0x000fc80000410000 */
[----:B------:R-:W-:-:S07]  /*1be0*/  @P4 FADD.FTZ R84, R84, R83 ;  /* 0x0000005354544221 */ /* 0x000fce0000010000 */
.L_x_4827:
[----:B------:R-:W-:Y:S05]  /*1bf0*/  BSYNC B1 ;  /* 0x0000000000017941 */ /* 0x000fea0003800000 */
.L_x_4825:
        /* <DEDUP_REMOVED lines=15> */
.L_x_4829:
[----:B0-----:R-:W-:-:S04]  /*1cf0*/  ISETP.NE.AND P6, PT, R121, RZ, PT ;  /* 0x000000ff7900720c */ /* 0x001fc80003fc5270 */
[----:B------:R-:W-:-:S05]  /*1d00*/  FSEL R83, R81, RZ, !P6 ;  /* 0x000000ff51537208 */ /* 0x000fca0007000000 */
[----:B------:R-:W-:Y:S01]  /*1d10*/  FFMA.FTZ R82, R108, R100, R83 ;  /* 0x000000646c527223 */ /* 0x000fe20000010053 */
[----:B------:R-:W-:-:S03]  /*1d20*/  @P4 HADD2.F32 R83, -RZ, R22.H0_H0 ;  /* 0x20000016ff534230 */ /* 0x000fc60000004100 */
[----:B------:R-:W-:-:S04]  /*1d30*/  FADD.FTZ R82, R107, -R82 ;  /* 0x800000526b527221 */ /* 0x000fc80000010000 */
[----:B------:R-:W-:-:S04]  /*1d40*/  FMUL.FTZ R84, R5, R82 ;  /* 0x0000005205547220 */ /* 0x000fc80000410000 */
[----:B------:R-:W-:-:S07]  /*1d50*/  @P4 FADD.FTZ R84, R84, R83 ;  /* 0x0000005354544221 */ /* 0x000fce0000010000 */
.L_x_4830:
[----:B------:R-:W-:Y:S05]  /*1d60*/  BSYNC B1 ;  /* 0x0000000000017941 */ /* 0x000fea0003800000 */
.L_x_4828:
        /* <DEDUP_REMOVED lines=15> */
.L_x_4832:
[----:B0-----:R-:W-:-:S04]  /*1e60*/  ISETP.NE.AND P6, PT, R121, RZ, PT ;  /* 0x000000ff7900720c */ /* 0x001fc80003fc5270 */
[----:B------:R-:W-:-:S05]  /*1e70*/  FSEL R83, R81, RZ, !P6 ;  /* 0x000000ff51537208 */ /* 0x000fca0007000000 */
[----:B------:R-:W-:Y:S01]  /*1e80*/  FFMA.FTZ R82, R106, R100, R83 ;  /* 0x000000646a527223 */ /* 0x000fe20000010053 */
[----:B------:R-:W-:-:S03]  /*1e90*/  @P4 HADD2.F32 R83, -RZ, R22.H1_H1 ;  /* 0x30000016ff534230 */ /* 0x000fc60000004100 */
[----:B------:R-:W-:-:S04]  /*1ea0*/  FADD.FTZ R82, R105, -R82 ;  /* 0x8000005269527221 */ /* 0x000fc80000010000 */
[----:B------:R-:W-:-:S04]  /*1eb0*/  FMUL.FTZ R84, R5, R82 ;  /* 0x0000005205547220 */ /* 0x000fc80000410000 */
[----:B------:R-:W-:-:S07]  /*1ec0*/  @P4 FADD.FTZ R84, R84, R83 ;  /* 0x0000005354544221 */ /* 0x000fce0000010000 */
.L_x_4833:
[----:B------:R-:W-:Y:S05]  /*1ed0*/  BSYNC B1 ;  /* 0x0000000000017941 */ /* 0x000fea0003800000 */
.L_x_4831:
        /* <DEDUP_REMOVED lines=15> */
.L_x_4835:
[----:B0-----:R-:W-:-:S04]  /*1fd0*/  ISETP.NE.AND P6, PT, R121, RZ, PT ;  /* 0x000000ff7900720c */ /* 0x001fc80003fc5270 */
[----:B------:R-:W-:-:S05]  /*1fe0*/  FSEL R82, R81, RZ, !P6 ;  /* 0x000000ff51527208 */ /* 0x000fca0007000000 */
[----:B------:R-:W-:-:S04]  /*1ff0*/  FFMA.FTZ R83, R103, R100, R82 ;  /* 0x0000006467537223 */ /* 0x000fc80000010052 */
[----:B------:R-:W-:Y:S01]  /*2000*/  FADD.FTZ R82, R8, -R83 ;  /* 0x8000005308527221 */ /* 0x000fe20000010000 */
[----:B------:R-:W-:-:S03]  /*2010*/  @P4 HADD2.F32 R83, -RZ, R23.H0_H0 ;  /* 0x20000017ff534230 */ /* 0x000fc60000004100 */
[----:B------:R-:W-:-:S04]  /*2020*/  FMUL.FTZ R84, R5, R82 ;  /* 0x0000005205547220 */ /* 0x000fc80000410000 */
[----:B------:R-:W-:-:S07]  /*2030*/  @P4 FADD.FTZ R84, R84, R83 ;  /* 0x0000005354544221 */ /* 0x000fce0000010000 */
.L_x_4836:
[----:B------:R-:W-:Y:S05]  /*2040*/  BSYNC B1 ;  /* 0x0000000000017941 */ /* 0x000fea0003800000 */
.L_x_4834:
        /* <DEDUP_REMOVED lines=15> */
.L_x_4838:
[----:B0-----:R-:W-:-:S04]  /*2140*/  ISETP.NE.AND P6, PT, R121, RZ, PT ;  /* 0x000000ff7900720c */ /* 0x001fc80003fc5270 */
[----:B------:R-:W-:-:S05]  /*2150*/  FSEL R82, R81, RZ, !P6 ;  /* 0x000000ff51527208 */ /* 0x000fca0007000000 */
[----:B------:R-:W-:-:S04]  /*2160*/  FFMA.FTZ R83, R9, R100, R82 ;  /* 0x0000006409537223 */ /* 0x000fc80000010052 */
[----:B------:R-:W-:Y:S01]  /*2170*/  FADD.FTZ R82, R10, -R83 ;  /* 0x800000530a527221 */ /* 0x000fe20000010000 */
[----:B------:R-:W-:-:S03]  /*2180*/  @P4 HADD2.F32 R83, -RZ, R23.H1_H1 ;  /* 0x30000017ff534230 */ /* 0x000fc60000004100 */
[----:B------:R-:W-:-:S04]  /*2190*/  FMUL.FTZ R104, R5, R82 ;  /* 0x0000005205687220 */ /* 0x000fc80000410000 */
[----:B------:R-:W-:-:S07]  /*21a0*/  @P4 FADD.FTZ R104, R104, R83 ;  /* 0x0000005368684221 */ /* 0x000fce0000010000 */
.L_x_4839:
[----:B------:R-:W-:Y:S05]  /*21b0*/  BSYNC B1 ;  /* 0x0000000000017941 */ /* 0x000fea0003800000 */
.L_x_4837:
        /* <DEDUP_REMOVED lines=17> */
.L_x_4815:
[----:B------:R-:W-:Y:S05]  /*22d0*/  BSYNC B0 ;  /* 0x0000000000007941 */ /* 0x000fea0003800000 */
.L_x_4814:
        /* <DEDUP_REMOVED lines=11> */
.L_x_4843:
        /* <DEDUP_REMOVED lines=10> */
.L_x_4844:
[----:B------:R-:W-:Y:S05]  /*2430*/  BSYNC B1 ;  /* 0x0000000000017941 */ /* 0x000fea0003800000 */
.L_x_4842:
        /* <DEDUP_REMOVED lines=17> */
.L_x_4846:
[----:B0-----:R-:W-:Y:S01]  /*2550*/  ISETP.NE.AND P6, PT, R121, RZ, PT ;  /* 0x000000ff7900720c */ /* 0x001fe20003fc5270 */
[----:B------:R-:W-:-:S03]  /*2560*/  @P4 HADD2.F32 R83, -RZ, R16.H1_H1 ;  /* 0x30000010ff534230 */ /* 0x000fc60000004100 */
[----:B------:R-:W-:-:S05]  /*2570*/  FSEL R82, R81, RZ, !P6 ;  /* 0x000000ff51527208 */ /* 0x000fca0007000000 */
[----:B------:R-:W-:-:S04]  /*2580*/  FFMA.FTZ R82, R11, R100, R82 ;  /* 0x000000640b527223 */ /* 0x000fc80000010052 */
[----:B------:R-:W-:-:S04]  /*2590*/  FADD.FTZ R82, R13, -R82 ;  /* 0x800000520d527221 */ /* 0x000fc80000010000 */
[----:B------:R-:W-:-:S04]  /*25a0*/  FMUL.FTZ R84, R5, R82 ;  /* 0x0000005205547220 */ /* 0x000fc80000410000 */
[----:B------:R-:W-:-:S07]  /*25b0*/  @P4 FADD.FTZ R84, R84, R83 ;  /* 0x0000005354544221 */ /* 0x000fce0000010000 */
.L_x_4847:
[----:B------:R-:W-:Y:S05]  /*25c0*/  BSYNC B1 ;  /* 0x0000000000017941 */ /* 0x000fea0003800000 */
.L_x_4845:
        /* <DEDUP_REMOVED lines=15> */
.L_x_4849:
[----:B0-----:R-:W-:-:S04]  /*26c0*/  ISETP.NE.AND P6, PT, R121, RZ, PT ;  /* 0x000000ff7900720c */ /* 0x001fc80003fc5270 */
[----:B------:R-:W-:-:S05]  /*26d0*/  FSEL R83, R81, RZ, !P6 ;  /* 0x000000ff51537208 */ /* 0x000fca0007000000 */
[----:B------:R-:W-:Y:S01]  /*26e0*/  FFMA.FTZ R82, R12, R100, R83 ;  /* 0x000000640c527223 */ /* 0x000fe20000010053 */
[----:B------:R-:W-:-:S03]  /*26f0*/  @P4 HADD2.F32 R83, -RZ, R17.H0_H0 ;  /* 0x20000011ff534230 */ /* 0x000fc60000004100 */
[----:B------:R-:W-:-:S04]  /*2700*/  FADD.FTZ R82, R15, -R82 ;  /* 0x800000520f527221 */ /* 0x000fc80000010000 */
[----:B------:R-:W-:-:S04]  /*2710*/  FMUL.FTZ R84, R5, R82 ;  /* 0x0000005205547220 */ /* 0x000fc80000410000 */
[----:B------:R-:W-:-:S07]  /*2720*/  @P4 FADD.FTZ R84, R84, R83 ;  /* 0x0000005354544221 */ /* 0x000fce0000010000 */
.L_x_4850:
[----:B------:R-:W-:Y:S05]  /*2730*/  BSYNC B1 ;  /* 0x0000000000017941 */ /* 0x000fea0003800000 */
.L_x_4848:
        /* <DEDUP_REMOVED lines=15> */
.L_x_4852:
[----:B0-----:R-:W-:-:S04]  /*2830*/  ISETP.NE.AND P6, PT, R121, RZ, PT ;  /* 0x000000ff7900720c */ /* 0x001fc80003fc5270 */
[----:B------:R-:W-:-:S05]  /*2840*/  FSEL R83, R81, RZ, !P6 ;  /* 0x000000ff51537208 */ /* 0x000fca0007000000 */
[----:B------:R-:W-:-:S04]  /*2850*/  FFMA.FTZ R83, R14, R100, R83 ;  /* 0x000000640e537223 */ /* 0x000fc80000010053 */
[----:B------:R-:W-:Y:S01]  /*2860*/  FADD.FTZ R82, R92, -R83 ;  /* 0x800000535c527221 */ /* 0x000fe20000010000 */
[----:B------:R-:W-:-:S03]  /*2870*/  @P4 HADD2.F32 R83, -RZ, R17.H1_H1 ;  /* 0x30000011ff534230 */ /* 0x000fc60000004100 */
[----:B------:R-:W-:-:S04]  /*2880*/  FMUL.FTZ R84, R5, R82 ;  /* 0x0000005205547220 */ /* 0x000fc80000410000 */
[----:B------:R-:W-:-:S07]  /*2890*/  @P4 FADD.FTZ R84, R84, R83 ;  /* 0x0000005354544221 */ /* 0x000fce0000010000 */
.L_x_4853:
[----:B------:R-:W-:Y:S05]  /*28a0*/  BSYNC B1 ;  /* 0x0000000000017941 */ /* 0x000fea0003800000 */
.L_x_4851:
        /* <DEDUP_REMOVED lines=15> */
.L_x_4855:
[----:B0-----:R-:W-:-:S04]  /*29a0*/  ISETP.NE.AND P6, PT, R121, RZ, PT ;  /* 0x000000ff7900720c */ /* 0x001fc80003fc5270 */
[----:B------:R-:W-:-:S05]  /*29b0*/  FSEL R82, R81, RZ, !P6 ;  /* 0x000000ff51527208 */ /* 0x000fca0007000000 */
[----:B------:R-:W-:-:S04]  /*29c0*/  FFMA.FTZ R83, R93, R100, R82 ;  /* 0x000000645d537223 */ /* 0x000fc80000010052 */
[----:B------:R-:W-:Y:S01]  /*29d0*/  FADD.FTZ R82, R94, -R83 ;  /* 0x800000535e527221 */ /* 0x000fe20000010000 */
[----:B------:R-:W-:-:S03]  /*29e0*/  @P4 HADD2.F32 R83, -RZ, R18.H0_H0 ;  /* 0x20000012ff534230 */ /* 0x000fc60000004100 */
[----:B------:R-:W-:-:S04]  /*29f0*/  FMUL.FTZ R84, R5, R82 ;  /* 0x0000005205547220 */ /* 0x000fc80000410000 */
[----:B------:R-:W-:-:S07]  /*2a00*/  @P4 FADD.FTZ R84, R84, R83 ;  /* 0x0000005354544221 */ /* 0x000fce0000010000 */
.L_x_4856:
[----:B------:R-:W-:Y:S05]  /*2a10*/  BSYNC B1 ;  /* 0x0000000000017941 */ /* 0x000fea0003800000 */
.L_x_4854:
        /* <DEDUP_REMOVED lines=15> */
.L_x_4858:
[----:B0-----:R-:W-:-:S04]  /*2b10*/  ISETP.NE.AND P6, PT, R121, RZ, PT ;  /* 0x000000ff7900720c */ /* 0x001fc80003fc5270 */
[----:B------:R-:W-:-:S05]  /*2b20*/  FSEL R82, R81, RZ, !P6 ;  /* 0x000000ff51527208 */ /* 0x000fca0007000000 */
[----:B------:R-:W-:-:S04]  /*2b30*/  FFMA.FTZ R83, R95, R100, R82 ;  /* 0x000000645f537223 */ /* 0x000fc80000010052 */
[----:B------:R-:W-:Y:S01]  /*2b40*/  FADD.FTZ R82, R96, -R83 ;  /* 0x8000005360527221 */ /* 0x000fe20000010000 */
[----:B------:R-:W-:-:S03]  /*2b50*/  @P4 HADD2.F32 R83, -RZ, R18.H1_H1 ;  /* 0x30000012ff534230 */ /* 0x000fc60000004100 */
[----:B------:R-:W-:-:S04]  /*2b60*/  FMUL.FTZ R84, R5, R82 ;  /* 0x0000005205547220 */ /* 0x000fc80000410000 */
[----:B------:R-:W-:-:S07]  /*2b70*/  @P4 FADD.FTZ R84, R84, R83 ;  /* 0x0000005354544221 */ /* 0x000fce0000010000 */
.L_x_4859:
[----:B------:R-:W-:Y:S05]  /*2b80*/  BSYNC B1 ;  /* 0x0000000000017941 */ /* 0x000fea0003800000 */
.L_x_4857:
        /* <DEDUP_REMOVED lines=15> */
.L_x_4861:
[----:B0-----:R-:W-:-:S04]  /*2c80*/  ISETP.NE.AND P6, PT, R121, RZ, PT ;  /* 0x000000ff7900720c */ /* 0x001fc80003fc5270 */
[----:B------:R-:W-:-:S05]  /*2c90*/  FSEL R82, R81, RZ, !P6 ;  /* 0x000000ff51527208 */ /* 0x000fca0007000000 */
[----:B------:R-:W-:-:S04]  /*2ca0*/  FFMA.FTZ R83, R97, R100, R82 ;  /* 0x0000006461537223 */ /* 0x000fc80000010052 */
[----:B------:R-:W-:Y:S01]  /*2cb0*/  FADD.FTZ R82, R98, -R83 ;  /* 0x8000005362527221 */ /* 0x000fe20000010000 */
[----:B------:R-:W-:-:S03]  /*2cc0*/  @P4 HADD2.F32 R83, -RZ, R19.H0_H0 ;  /* 0x20000013ff534230 */ /* 0x000fc60000004100 */
[----:B------:R-:W-:-:S04]  /*2cd0*/  FMUL.FTZ R84, R5, R82 ;  /* 0x0000005205547220 */ /* 0x000fc80000410000 */
[----:B------:R-:W-:-:S07]  /*2ce0*/  @P4 FADD.FTZ R84, R84, R83 ;  /* 0x0000005354544221 */ /* 0x000fce0000010000 */
.L_x_4862:
[----:B------:R-:W-:Y:S05]  /*2cf0*/  BSYNC B1 ;  /* 0x0000000000017941 */ /* 0x000fea0003800000 */
.L_x_4860:
        /* <DEDUP_REMOVED lines=15> */
.L_x_4864:
[----:B0-----:R-:W-:-:S04]  /*2df0*/  ISETP.NE.AND P2, PT, R121, RZ, PT ;  /* 0x000000ff7900720c */ /* 0x001fc80003f45270 */
[----:B------:R-:W-:-:S05]  /*2e00*/  FSEL R81, R81, RZ, !P2 ;  /* 0x000000ff51517208 */ /* 0x000fca0005000000 */
[----:B------:R-:W-:Y:S01]  /*2e10*/  FFMA.FTZ R100, R102, R100, R81 ;  /* 0x0000006466647223 */ /* 0x000fe20000010051 */
[----:B------:R-:W-:-:S03]  /*2e20*/  @P4 HADD2.F32 R81, -RZ, R19.H1_H1 ;  /* 0x30000013ff514230 */ /* 0x000fc60000004100 */
[----:B------:R-:W-:-:S04]  /*2e30*/  FADD.FTZ R100, R99, -R100 ;  /* 0x8000006463647221 */ /* 0x000fc80000010000 */
[----:B------:R-:W-:-:S04]  /*2e40*/  FMUL.FTZ R100, R5, R100 ;  /* 0x0000006405647220 */ /* 0x000fc80000410000 */
[----:B------:R-:W-:-:S07]  /*2e50*/  @P4 FADD.FTZ R100, R100, R81 ;  /* 0x0000005164644221 */ /* 0x000fce0000010000 */
.L_x_4865:
[----:B------:R-:W-:Y:S05]  /*2e60*/  BSYNC B1 ;  /* 0x0000000000017941 */ /* 0x000fea0003800000 */
.L_x_4863:
        /* <DEDUP_REMOVED lines=15> */
.L_x_4841:
[----:B------:R-:W-:Y:S05]  /*2f60*/  BSYNC B0 ;  /* 0x0000000000007941 */ /* 0x000fea0003800000 */
.L_x_4840:
[----:B------:R-:W-:Y:S02]  /*2f70*/  IADD3 R4, R4, UR12, RZ ;  /* 0x0000000c04047c10 */ /* 0x000fe4000fffe0ff */
[----:B------:R-:W-:Y:S02]  /*2f80*/  ISETP.NE.AND P3, PT, R101, RZ, PT ;  /* 0x000000ff6500720c */ /* 0x000fe40003f65270 */
[----:B------:R-:W-:Y:S02]  /*2f90*/  ISETP.GE.AND P2, PT, R4, UR13, PT ;  /* 0x0000000d04007c0c */ /* 0x000fe4000bf46270 */
[----:B------:R-:W-:-:S11]  /*2fa0*/  SEL R120, RZ, 0x1, P3 ;  /* 0x00000001ff787807 */ /* 0x000fd60001800000 */
[----:B------:R-:W-:Y:S05]  /*2fb0*/  @!P2 BRA `(.L_x_4866) ;  /* 0xffffffd000dca947 */ /* 0x000fea000383ffff */
.L_x_4805:
        /* <DEDUP_REMOVED lines=16> */
.L_x_4868:
[----:B------:R-:W-:Y:S05]  /*30c0*/  BSYNC B0 ;  /* 0x0000000000007941 */ /* 0x000fea0003800000 */
.L_x_4867:
        /* <DEDUP_REMOVED lines=10> */
.L_x_4813:
[----:B------:R-:W-:Y:S01]  /*3170*/  HFMA2.MMA R82, -RZ, RZ, 0, 9.5367431640625e-07 ;  /* 0x00000010ff527435 */ /* 0x000fe200000001ff */
[----:B------:R-:W-:Y:S02]  /*3180*/  MOV R87, R84 ;  /* 0x0000005400577202 */ /* 0x000fe40000000f00 */
[----:B------:R-:W-:Y:S02]  /*3190*/  MOV R83, 0x1f ;  /* 0x0000001f00537802 */ /* 0x000fe40000000f00 */
[----:B------:R-:W-:-:S07]  /*31a0*/  MOV R86, 0xffffffff ;  /* 0xffffffff00567802 */ /* 0x000fce0000000f00 */
[----:B0----5:R-:W-:Y:S05]  /*31b0*/  WARPSYNC.COLLECTIVE R86, `(.L_x_4869) ;  /* 0x0000000056087348 */ /* 0x021fea0003c00000 */
[----:B------:R1:W2:Y:S02]  /*31c0*/  SHFL.DOWN P5, R122, R87, R82, R83 ;  /* 0x08000052577a7389 */ /* 0x0002a400000a0053 */
[----:B012--5:R-:W-:Y:S01]  /*31d0*/  ENDCOLLECTIVE ;  /* 0x000000000000791b */ /* 0x027fe20003800000 */
.L_x_4869:
[----:B------:R-:W-:Y:S02]  /*31e0*/  MOV R87, R85 ;  /* 0x0000005500577202 */ /* 0x000fe40000000f00 */
[----:B------:R-:W-:-:S07]  /*31f0*/  MOV R113, R122 ;  /* 0x0000007a00717202 */ /* 0x000fce0000000f00 */
[----:B------:R-:W-:Y:S05]  /*3200*/  WARPSYNC.COLLECTIVE R86, `(.L_x_4870) ;  /* 0x0000000056087348 */ /* 0x000fea0003c00000 */
[----:B------:R0:W1:Y:S02]  /*3210*/  SHFL.DOWN P5, R122, R87, R82, R83 ;  /* 0x08000052577a7389 */ /* 0x00006400000a0053 */
[----:B01----:R-:W-:Y:S01]  /*3220*/  ENDCOLLECTIVE ;  /* 0x000000000000791b */ /* 0x003fe20003800000 */
.L_x_4870:
[----:B------:R-:W-:Y:S01]  /*3230*/  FADD.FTZ R113, R113, R84 ;  /* 0x0000005471717221 */ /* 0x000fe20000010000 */
[----:B------:R-:W-:-:S04]  /*3240*/  HFMA2.MMA R82, -RZ, RZ, 0, 4.76837158203125e-07 ;  /* 0x00000008ff527435 */ /* 0x000fc800000001ff */
[----:B------:R-:W-:Y:S02]  /*3250*/  MOV R87, R113 ;  /* 0x0000007100577202 */ /* 0x000fe40000000f00 */
[----:B------:R-:W-:-:S07]  /*3260*/  MOV R100, R122 ;  /* 0x0000007a00647202 */ /* 0x000fce0000000f00 */
[----:B------:R-:W-:Y:S05]  /*3270*/  WARPSYNC.COLLECTIVE R86, `(.L_x_4871) ;  /* 0x0000000056087348 */ /* 0x000fea0003c00000 */
[----:B------:R0:W1:Y:S02]  /*3280*/  SHFL.DOWN P5, R122, R87, R82, R83 ;  /* 0x08000052577a7389 */ /* 0x00006400000a0053 */
[----:B01----:R-:W-:Y:S01]  /*3290*/  ENDCOLLECTIVE ;  /* 0x000000000000791b */ /* 0x003fe20003800000 */
.L_x_4871:
[----:B------:R-:W-:-:S05]  /*32a0*/  FADD.FTZ R100, R100, R85 ;  /* 0x0000005564647221 */ /* 0x000fca0000010000 */
[----:B------:R-:W-:Y:S02]  /*32b0*/  MOV R87, R100 ;  /* 0x0000006400577202 */ /* 0x000fe40000000f00 */
[----:B------:R-:W-:-:S07]  /*32c0*/  MOV R114, R122 ;  /* 0x0000007a00727202 */ /* 0x000fce0000000f00 */
[----:B------:R-:W-:Y:S05]  /*32d0*/  WARPSYNC.COLLECTIVE R86, `(.L_x_4872) ;  /* 0x0000000056087348 */ /* 0x000fea0003c00000 */
[----:B------:R0:W1:Y:S02]  /*32e0*/  SHFL.DOWN P5, R122, R87, R82, R83 ;  /* 0x08000052577a7389 */ /* 0x00006400000a0053 */
[----:B01----:R-:W-:Y:S01]  /*32f0*/  ENDCOLLECTIVE ;  /* 0x000000000000791b */ /* 0x003fe20003800000 */
.L_x_4872:
[----:B------:R-:W-:Y:S01]  /*3300*/  FADD.FTZ R114, R113, R114 ;  /* 0x0000007271727221 */ /* 0x000fe20000010000 */
[----:B------:R-:W-:-:S04]  /*3310*/  HFMA2.MMA R82, -RZ, RZ, 0, 2.384185791015625e-07 ;  /* 0x00000004ff527435 */ /* 0x000fc800000001ff */
[----:B------:R-:W-:Y:S02]  /*3320*/  MOV R87, R114 ;  /* 0x0000007200577202 */ /* 0x000fe40000000f00 */
[----:B------:R-:W-:-:S07]  /*3330*/  MOV R117, R122 ;  /* 0x0000007a00757202 */ /* 0x000fce0000000f00 */
[----:B------:R-:W-:Y:S05]  /*3340*/  WARPSYNC.COLLECTIVE R86, `(.L_x_4873) ;  /* 0x0000000056087348 */ /* 0x000fea0003c00000 */
[----:B------:R0:W1:Y:S02]  /*3350*/  SHFL.DOWN P5, R122, R87, R82, R83 ;  /* 0x08000052577a7389 */ /* 0x00006400000a0053 */
[----:B01----:R-:W-:Y:S01]  /*3360*/  ENDCOLLECTIVE ;  /* 0x000000000000791b */ /* 0x003fe20003800000 */
.L_x_4873:
[----:B------:R-:W-:-:S05]  /*3370*/  FADD.FTZ R117, R100, R117 ;  /* 0x0000007564757221 */ /* 0x000fca0000010000 */
[----:B------:R-:W-:Y:S02]  /*3380*/  MOV R87, R117 ;  /* 0x0000007500577202 */ /* 0x000fe40000000f00 */
[----:B------:R-:W-:-:S07]  /*3390*/  MOV R123, R122 ;  /* 0x0000007a007b7202 */ /* 0x000fce0000000f00 */
[----:B------:R-:W-:Y:S05]  /*33a0*/  WARPSYNC.COLLECTIVE R86, `(.L_x_4874) ;  /* 0x0000000056087348 */ /* 0x000fea0003c00000 */
[----:B------:R0:W1:Y:S02]  /*33b0*/  SHFL.DOWN P5, R122, R87, R82, R83 ;  /* 0x08000052577a7389 */ /* 0x00006400000a0053 */
[----:B01----:R-:W-:Y:S01]  /*33c0*/  ENDCOLLECTIVE ;  /* 0x000000000000791b */ /* 0x003fe20003800000 */
.L_x_4874:
[----:B------:R-:W-:Y:S01]  /*33d0*/  FADD.FTZ R123, R114, R123 ;  /* 0x0000007b727b7221 */ /* 0x000fe20000010000 */
[----:B------:R-:W-:-:S04]  /*33e0*/  HFMA2.MMA R82, -RZ, RZ, 0, 1.1920928955078125e-07 ;  /* 0x00000002ff527435 */ /* 0x000fc800000001ff */
[----:B------:R-:W-:Y:S02]  /*33f0*/  MOV R87, R123 ;  /* 0x0000007b00577202 */ /* 0x000fe40000000f00 */
[----:B------:R-:W-:-:S07]  /*3400*/  MOV R120, R122 ;  /* 0x0000007a00787202 */ /* 0x000fce0000000f00 */
[----:B------:R-:W-:Y:S05]  /*3410*/  WARPSYNC.COLLECTIVE R86, `(.L_x_4875) ;  /* 0x0000000056087348 */ /* 0x000fea0003c00000 */
[----:B------:R0:W1:Y:S02]  /*3420*/  SHFL.DOWN P5, R122, R87, R82, R83 ;  /* 0x08000052577a7389 */ /* 0x00006400000a0053 */
[----:B01----:R-:W-:Y:S01]  /*3430*/  ENDCOLLECTIVE ;  /* 0x000000000000791b */ /* 0x003fe20003800000 */
.L_x_4875:
[----:B------:R-:W-:-:S05]  /*3440*/  FADD.FTZ R120, R117, R120 ;  /* 0x0000007875787221 */ /* 0x000fca0000010000 */
[----:B------:R-:W-:Y:S02]  /*3450*/  MOV R87, R120 ;  /* 0x0000007800577202 */ /* 0x000fe40000000f00 */
[----:B------:R-:W-:-:S07]  /*3460*/  MOV R84, R122 ;  /* 0x0000007a00547202 */ /* 0x000fce0000000f00 */
[----:B------:R-:W-:Y:S05]  /*3470*/  WARPSYNC.COLLECTIVE R86, `(.L_x_4876) ;  /* 0x0000000056087348 */ /* 0x000fea0003c00000 */
[----:B------:R0:W1:Y:S02]  /*3480*/  SHFL.DOWN P5, R122, R87, R82, R83 ;  /* 0x08000052577a7389 */ /* 0x00006400000a0053 */
[----:B01----:R-:W-:Y:S01]  /*3490*/  ENDCOLLECTIVE ;  /* 0x000000000000791b */ /* 0x003fe20003800000 */
.L_x_4876:
[----:B------:R-:W-:Y:S01]  /*34a0*/  FADD.FTZ R84, R123, R84 ;  /* 0x000000547b547221 */ /* 0x000fe20000010000 */
[----:B------:R-:W-:-:S04]  /*34b0*/  HFMA2.MMA R82, -RZ, RZ, 0, 5.9604644775390625e-08 ;  /* 0x00000001ff527435 */ /* 0x000fc800000001ff */
[----:B------:R-:W-:Y:S02]  /*34c0*/  MOV R87, R84 ;  /* 0x0000005400577202 */ /* 0x000fe40000000f00 */
[----:B------:R-:W-:-:S07]  /*34d0*/  MOV R85, R122 ;  /* 0x0000007a00557202 */ /* 0x000fce0000000f00 */
[----:B------:R-:W-:Y:S05]  /*34e0*/  WARPSYNC.COLLECTIVE R86, `(.L_x_4877) ;  /* 0x0000000056087348 */ /* 0x000fea0003c00000 */
[----:B------:R0:W1:Y:S02]  /*34f0*/  SHFL.DOWN P5, R122, R87, R82, R83 ;  /* 0x08000052577a7389 */ /* 0x00006400000a0053 */
[----:B01----:R-:W-:Y:S01]  /*3500*/  ENDCOLLECTIVE ;  /* 0x000000000000791b */ /* 0x003fe20003800000 */
.L_x_4877:
[----:B------:R-:W-:-:S05]  /*3510*/  FADD.FTZ R85, R120, R85 ;  /* 0x0000005578557221 */ /* 0x000fca0000010000 */
[----:B------:R-:W-:Y:S02]  /*3520*/  MOV R87, R85 ;  /* 0x0000005500577202 */ /* 0x000fe40000000f00 */
[----:B------:R-:W-:-:S07]  /*3530*/  MOV R113, R122 ;  /* 0x0000007a00717202 */ /* 0x000fce0000000f00 */
[----:B------:R-:W-:Y:S05]  /*3540*/  WARPSYNC.COLLECTIVE R86, `(.L_x_4878) ;  /* 0x0000000056087348 */ /* 0x000fea0003c00000 */
[----:B------:R0:W1:Y:S02]  /*3550*/  SHFL.DOWN P5, R122, R87, R82, R83 ;  /* 0x08000052577a7389 */ /* 0x00006400000a0053 */
[----:B01----:R-:W-:Y:S01]  /*3560*/  ENDCOLLECTIVE ;  /* 0x000000000000791b */ /* 0x003fe20003800000 */
.L_x_4878:
[----:B------:R-:W-:Y:S01]  /*3570*/  MOV R100, R122 ;  /* 0x0000007a00647202 */ /* 0x000fe20000000f00 */
[----:B------:R-:W-:Y:S06]  /*3580*/  BRA `(.L_x_4879) ;  /* 0xffffffdc00ac7947 */ /* 0x000fec000383ffff */
.L_x_4880:
        /* <DEDUP_REMOVED lines=15> */
.L_x_8789:


//--------------------- .text._ZN10layer_norm22ln_bwd_finalize_kernelINS_22Kernel_traits_finalizeILj2048Ef6__halfS2_S2_fjLb0ELj1024ELj4ENS_18Kernel_traits_baseILj2048EfS2_S2_S2_fjLj1024EEEEELb0ELb1EEEvNS_9BwdParamsE --------------------------
	.section	.text._ZN10layer_norm22ln_bwd_finalize_kernelINS_22Kernel_traits_finalizeILj2048Ef6__halfS2_S2_fjLb0ELj1024ELj4ENS_18Kernel_traits_baseILj2048EfS2_S2_S2_fjLj1024EEEEELb0ELb1EEEvNS_9BwdParamsE,"ax",@progbits
	.align	128
        .global         _ZN10layer_norm22ln_bwd_finalize_kernelINS_22Kernel_traits_finalizeILj2048Ef6__halfS2_S2_fjLb0ELj1024ELj4ENS_18Kernel_traits_baseILj2048EfS2_S2_S2_fjLj1024EEEEELb0ELb1EEEvNS_9BwdParamsE
        .type           _ZN10layer_norm22ln_bwd_finalize_kernelINS_22Kernel_traits_finalizeILj2048Ef6__halfS2_S2_fjLb0ELj1024ELj4ENS_18Kernel_traits_baseILj2048EfS2_S2_S2_fjLj1024EEEEELb0ELb1EEEvNS_9BwdParamsE,@function
        .size           _ZN10layer_norm22ln_bwd_finalize_kernelINS_22Kernel_traits_finalizeILj2048Ef6__halfS2_S2_fjLb0ELj1024ELj4ENS_18Kernel_traits_baseILj2048EfS2_S2_S2_fjLj1024EEEEELb0ELb1EEEvNS_9BwdParamsE,(.L_x_8790 - _ZN10layer_norm22ln_bwd_finalize_kernelINS_22Kernel_traits_finalizeILj2048Ef6__halfS2_S2_fjLb0ELj1024ELj4ENS_18Kernel_traits_baseILj2048EfS2_S2_S2_fjLj1024EEEEELb0ELb1EEEvNS_9BwdParamsE)
        .other          _ZN10layer_norm22ln_bwd_finalize_kernelINS_22Kernel_traits_finalizeILj2048Ef6__halfS2_S2_fjLb0ELj1024ELj4ENS_18Kernel_traits_baseILj2048EfS2_S2_S2_fjLj1024EEEEELb0ELb1EEEvNS_9BwdParamsE,@"STO_CUDA_ENTRY STV_DEFAULT"
_ZN10layer_norm22ln_bwd_finalize_kernelINS_22Kernel_traits_finalizeILj2048Ef6__halfS2_S2_fjLb0ELj1024ELj4ENS_18Kernel_traits_baseILj2048EfS2_S2_S2_fjLj1024EEEEELb0ELb1EEEvNS_9BwdParamsE:
.text._ZN10layer_norm22ln_bwd_finalize_kernelINS_22Kernel_traits_finalizeILj2048Ef6__halfS2_S2_fjLb0ELj1024ELj4ENS_18Kernel_traits_baseILj2048EfS2_S2_S2_fjLj1024EEEEELb0ELb1EEEvNS_9BwdParamsE:
        /* <DEDUP_REMOVED lines=26> */
.L_x_4890:
        /* <DEDUP_REMOVED lines=31> */
.L_x_4885:
        /* <DEDUP_REMOVED lines=34> */
.L_x_4884:
[----:B------:R-:W-:Y:S05]  /*05b0*/  BSYNC B1 ;  /* 0x0000000000017941 */ /* 0x000fea0003800000 */
.L_x_4883:
        /* <DEDUP_REMOVED lines=25> */
.L_x_4887:
[----:B------:R-:W-:Y:S05]  /*0750*/  BSYNC B1 ;  /* 0x0000000000017941 */ /* 0x000fea0003800000 */
.L_x_4886:
        /* <DEDUP_REMOVED lines=12> */
.L_x_4882:
[----:B------:R-:W-:Y:S05]  /*0820*/  BSYNC B0 ;  /* 0x0000000000007941 */ /* 0x000fea0003800000 */
.L_x_4881:
        /* <DEDUP_REMOVED lines=29> */
.L_x_4901:
[----:B------:R-:W-:Y:S01]  /*0a00*/  @!P1 SHF.R.U32.HI R12, RZ, 0x3, R0 ;  /* 0x00000003ff0c9819 */ /* 0x000fe20000011600 */
[----:B----4-:R-:W-:Y:S01]  /*0a10*/  FADD.FTZ R14, R9, R14 ;  /* 0x0000000e090e7221 */ /* 0x010fe20000010000 */
[----:B---3--:R-:W-:Y:S02]  /*0a20*/  FADD.FTZ R11, R10, R11 ;  /* 0x0000000b0a0b7221 */ /* 0x008fe40000010000 */
[----:B------:R-:W-:-:S05]  /*0a30*/  @!P1 LOP3.LUT R12, R12, 0x1ffffffc, RZ, 0xc0, !PT ;  /* 0x1ffffffc0c0c9812 */ /* 0x000fca00078ec0ff */
[----:B------:R3:W-:Y:S04]  /*0a40*/  @!P1 STS [R12+UR4+0x2000], R14 ;  /* 0x0020000e0c009988 */ /* 0x0007e80008000804 */
[----:B------:R3:W-:Y:S02]  /*0a50*/  @!P1 STS [R12+UR4+0x2080], R11 ;  /* 0x0020800b0c009988 */ /* 0x0007e40008000804 */
.L_x_4888:
        /* <DEDUP_REMOVED lines=15> */
.L_x_4889:
[----:B------:R-:W-:Y:S01]  /*0b50*/  HFMA2.MMA R19, -RZ, RZ, 0, 5.9604644775390625e-08 ;  /* 0x00000001ff137435 */ /* 0x000fe200000001ff */
[----:B0--3--:R-:W-:Y:S01]  /*0b60*/  MOV R20, R10 ;  /* 0x0000000a00147202 */ /* 0x009fe20000000f00 */
[----:B------:R-:W-:Y:S01]  /*0b70*/  IMAD.MOV.U32 R22, RZ, RZ, 0x1f ;  /* 0x0000001fff167424 */ /* 0x000fe200078e00ff */
[----:B------:R-:W-:-:S08]  /*0b80*/  MOV R17, 0xffffffff ;  /* 0xffffffff00117802 */ /* 0x000fd00000000f00 */
[----:B-12---:R-:W-:Y:S05]  /*0b90*/  WARPSYNC.COLLECTIVE R17, `(.L_x_4891) ;  /* 0x0000000011087348 */ /* 0x006fea0003c00000 */
[----:B------:R0:W3:Y:S02]  /*0ba0*/  SHFL.BFLY P2, R18, R20, R19, R22 ;  /* 0x0c00001314127389 */ /* 0x0000e40000040016 */
[----:B0123--:R-:W-:Y:S01]  /*0bb0*/  ENDCOLLECTIVE ;  /* 0x000000000000791b */ /* 0x00ffe20003800000 */
.L_x_4891:
[----:B------:R-:W-:Y:S01]  /*0bc0*/  HFMA2.MMA R19, -RZ, RZ, 0, 1.1920928955078125e-07 ;  /* 0x00000002ff137435 */ /* 0x000fe200000001ff */
[----:B------:R-:W-:-:S05]  /*0bd0*/  MOV R11, R18 ;  /* 0x00000012000b7202 */ /* 0x000fca0000000f00 */
[----:B------:R-:W-:-:S05]  /*0be0*/  FADD.FTZ R11, R10, R11 ;  /* 0x0000000b0a0b7221 */ /* 0x000fca0000010000 */
[----:B------:R-:W-:-:S07]  /*0bf0*/  MOV R20, R11 ;  /* 0x0000000b00147202 */ /* 0x000fce0000000f00 */
[----:B------:R-:W-:Y:S05]  /*0c00*/  WARPSYNC.COLLECTIVE R17, `(.L_x_4892) ;  /* 0x0000000011087348 */ /* 0x000fea0003c00000 */
[----:B------:R0:W1:Y:S02]  /*0c10*/  SHFL.BFLY P2, R18, R20, R19, R22 ;  /* 0x0c00001314127389 */ /* 0x0000640000040016 */
[----:B01----:R-:W-:Y:S01]  /*0c20*/  ENDCOLLECTIVE ;  /* 0x000000000000791b */ /* 0x003fe20003800000 */
.L_x_4892:
[----:B------:R-:W-:Y:S01]  /*0c30*/  HFMA2.MMA R19, -RZ, RZ, 0, 2.384185791015625e-07 ;  /* 0x00000004ff137435 */ /* 0x000fe200000001ff */
[----:B------:R-:W-:-:S04]  /*0c40*/  IMAD.MOV.U32 R12, RZ, RZ, R18 ;  /* 0x000000ffff0c7224 */ /* 0x000fc800078e0012 */
[----:B------:R-:W-:-:S05]  /*0c50*/  FADD.FTZ R12, R11, R12 ;  /* 0x0000000c0b0c7221 */ /* 0x000fca0000010000 */
[----:B------:R-:W-:-:S07]  /*0c60*/  MOV R20, R12 ;  /* 0x0000000c00147202 */ /* 0x000fce0000000f00 */
[----:B------:R-:W-:Y:S05]  /*0c70*/  WARPSYNC.COLLECTIVE R17, `(.L_x_4893) ;  /* 0x0000000011087348 */ /* 0x000fea0003c00000 */
[----:B------:R0:W1:Y:S02]  /*0c80*/  SHFL.BFLY P2, R18, R20, R19, R22 ;  /* 0x0c00001314127389 */ /* 0x0000640000040016 */
[----:B01----:R-:W-:Y:S01]  /*0c90*/  ENDCOLLECTIVE ;  /* 0x000000000000791b */ /* 0x003fe20003800000 */
.L_x_4893:
[----:B------:R-:W-:Y:S01]  /*0ca0*/  IMAD.MOV.U32 R19, RZ, RZ, 0x8 ;  /* 0x00000008ff137424 */ /* 0x000fe200078e00ff */
[----:B------:R-:W-:-:S05]  /*0cb0*/  MOV R13, R18 ;  /* 0x00000012000d7202 */ /* 0x000fca0000000f00 */
[----:B------:R-:W-:-:S05]  /*0cc0*/  FADD.FTZ R13, R12, R13 ;  /* 0x0000000d0c0d7221 */ /* 0x000fca0000010000 */
[----:B------:R-:W-:-:S07]  /*0cd0*/  MOV R20, R13 ;  /* 0x0000000d00147202 */ /* 0x000fce0000000f00 */
[----:B------:R-:W-:Y:S05]  /*0ce0*/  WARPSYNC.COLLECTIVE R17, `(.L_x_4894) ;  /* 0x0000000011087348 */ /* 0x000fea0003c00000 */
[----:B------:R0:W1:Y:S02]  /*0cf0*/  SHFL.BFLY P2, R18, R20, R19, R22 ;  /* 0x0c00001314127389 */ /* 0x0000640000040016 */
[----:B01----:R-:W-:Y:S01]  /*0d00*/  ENDCOLLECTIVE ;  /* 0x000000000000791b */ /* 0x003fe20003800000 */
.L_x_4894:
[----:B------:R-:W-:Y:S01]  /*0d10*/  HFMA2.MMA R19, -RZ, RZ, 0, 9.5367431640625e-07 ;  /* 0x00000010ff137435 */ /* 0x000fe200000001ff */
[----:B------:R-:W-:-:S05]  /*0d20*/  MOV R10, R18 ;  /* 0x00000012000a7202 */ /* 0x000fca0000000f00 */
[----:B------:R-:W-:-:S05]  /*0d30*/  FADD.FTZ R10, R13, R10 ;  /* 0x0000000a0d0a7221 */ /* 0x000fca0000010000 */
[----:B------:R-:W-:-:S07]  /*0d40*/  MOV R20, R10 ;  /* 0x0000000a00147202 */ /* 0x000fce0000000f00 */
[----:B------:R-:W-:Y:S05]  /*0d50*/  WARPSYNC.COLLECTIVE R17, `(.L_x_4895) ;  /* 0x0000000011087348 */ /* 0x000fea0003c00000 */
[----:B------:R0:W1:Y:S02]  /*0d60*/  SHFL.BFLY P2, R18, R20, R19, R22 ;  /* 0x0c00001314127389 */ /* 0x0000640000040016 */
[----:B01----:R-:W-:Y:S01]  /*0d70*/  ENDCOLLECTIVE ;  /* 0x000000000000791b */ /* 0x003fe20003800000 */
.L_x_4895:
[----:B------:R-:W-:Y:S01]  /*0d80*/  HFMA2.MMA R19, -RZ, RZ, 0, 5.9604644775390625e-08 ;  /* 0x00000001ff137435 */ /* 0x000fe200000001ff */
[----:B------:R-:W-:Y:S01]  /*0d90*/  IMAD.MOV.U32 R20, RZ, RZ, R9 ;  /* 0x000000ffff147224 */ /* 0x000fe200078e0009 */
[----:B------:R-:W-:-:S09]  /*0da0*/  MOV R11, R18 ;  /* 0x00000012000b7202 */ /* 0x000fd20000000f00 */
[----:B------:R-:W-:Y:S05]  /*0db0*/  WARPSYNC.COLLECTIVE R17, `(.L_x_4896) ;  /* 0x0000000011087348 */ /* 0x000fea0003c00000 */
[----:B------:R0:W1:Y:S02]  /*0dc0*/  SHFL.BFLY P2, R18, R20, R19, R22 ;  /* 0x0c00001314127389 */ /* 0x0000640000040016 */
[----:B01----:R-:W-:Y:S01]  /*0dd0*/  ENDCOLLECTIVE ;  /* 0x000000000000791b */ /* 0x003fe20003800000 */
.L_x_4896:
[----:B------:R-:W-:Y:S01]  /*0de0*/  HFMA2.MMA R19, -RZ, RZ, 0, 1.1920928955078125e-07 ;  /* 0x00000002ff137435 */ /* 0x000fe200000001ff */
[----:B------:R-:W-:-:S05]  /*0df0*/  MOV R12, R18 ;  /* 0x00000012000c7202 */ /* 0x000fca0000000f00 */
[----:B------:R-:W-:-:S05]  /*0e00*/  FADD.FTZ R14, R9, R12 ;  /* 0x0000000c090e7221 */ /* 0x000fca0000010000 */
[----:B------:R-:W-:-:S07]  /*0e10*/  MOV R20, R14 ;  /* 0x0000000e00147202 */ /* 0x000fce0000000f00 */
[----:B------:R-:W-:Y:S05]  /*0e20*/  WARPSYNC.COLLECTIVE R17, `(.L_x_4897) ;  /* 0x0000000011087348 */ /* 0x000fea0003c00000 */
[----:B------:R0:W1:Y:S02]  /*0e30*/  SHFL.BFLY P2, R18, R20, R19, R22 ;  /* 0x0c00001314127389 */ /* 0x0000640000040016 */
[----:B01----:R-:W-:Y:S01]  /*0e40*/  ENDCOLLECTIVE ;  /* 0x000000000000791b */ /* 0x003fe20003800000 */
.L_x_4897:
[----:B------:R-:W-:Y:S01]  /*0e50*/  HFMA2.MMA R19, -RZ, RZ, 0, 2.384185791015625e-07 ;  /* 0x00000004ff137435 */ /* 0x000fe200000001ff */
[----:B------:R-:W-:-:S04]  /*0e60*/  IMAD.MOV.U32 R13, RZ, RZ, R18 ;  /* 0x000000ffff0d7224 */ /* 0x000fc800078e0012 */
[----:B------:R-:W-:-:S05]  /*0e70*/  FADD.FTZ R15, R14, R13 ;  /* 0x0000000d0e0f7221 */ /* 0x000fca0000010000 */
[----:B------:R-:W-:-:S07]  /*0e80*/  MOV R20, R15 ;  /* 0x0000000f00147202 */ /* 0x000fce0000000f00 */
[----:B------:R-:W-:Y:S05]  /*0e90*/  WARPSYNC.COLLECTIVE R17, `(.L_x_4898) ;  /* 0x0000000011087348 */ /* 0x000fea0003c00000 */
[----:B------:R0:W1:Y:S02]  /*0ea0*/  SHFL.BFLY P2, R18, R20, R19, R22 ;  /* 0x0c00001314127389 */ /* 0x0000640000040016 */
[----:B01----:R-:W-:Y:S01]  /*0eb0*/  ENDCOLLECTIVE ;  /* 0x000000000000791b */ /* 0x003fe20003800000 */
.L_x_4898:
[----:B------:R-:W-:Y:S01]  /*0ec0*/  IMAD.MOV.U32 R19, RZ, RZ, 0x8 ;  /* 0x00000008ff137424 */ /* 0x000fe200078e00ff */
[----:B------:R-:W-:-:S05]  /*0ed0*/  MOV R16, R18 ;  /* 0x0000001200107202 */ /* 0x000fca0000000f00 */
[----:B------:R-:W-:-:S05]  /*0ee0*/  FADD.FTZ R16, R15, R16 ;  /* 0x000000100f107221 */ /* 0x000fca0000010000 */
[----:B------:R-:W-:-:S07]  /*0ef0*/  MOV R20, R16 ;  /* 0x0000001000147202 */ /* 0x000fce0000000f00 */
[----:B------:R-:W-:Y:S05]  /*0f00*/  WARPSYNC.COLLECTIVE R17, `(.L_x_4899) ;  /* 0x0000000011087348 */ /* 0x000fea0003c00000 */
[----:B------:R0:W1:Y:S02]  /*0f10*/  SHFL.BFLY P2, R18, R20, R19, R22 ;  /* 0x0c00001314127389 */ /* 0x0000640000040016 */
[----:B01----:R-:W-:Y:S01]  /*0f20*/  ENDCOLLECTIVE ;  /* 0x000000000000791b */ /* 0x003fe20003800000 */
.L_x_4899:
[----:B------:R-:W-:Y:S01]  /*0f30*/  HFMA2.MMA R19, -RZ, RZ, 0, 9.5367431640625e-07 ;  /* 0x00000010ff137435 */ /* 0x000fe200000001ff */
[----:B------:R-:W-:-:S05]  /*0f40*/  MOV R9, R18 ;  /* 0x0000001200097202 */ /* 0x000fca0000000f00 */
[----:B------:R-:W-:-:S05]  /*0f50*/  FADD.FTZ R9, R16, R9 ;  /* 0x0000000910097221 */ /* 0x000fca0000010000 */
[----:B------:R-:W-:-:S07]  /*0f60*/  MOV R20, R9 ;  /* 0x0000000900147202 */ /* 0x000fce0000000f00 */
[----:B------:R-:W-:Y:S05]  /*0f70*/  WARPSYNC.COLLECTIVE R17, `(.L_x_4900) ;  /* 0x0000000011087348 */ /* 0x000fea0003c00000 */
[----:B------:R0:W1:Y:S02]  /*0f80*/  SHFL.BFLY P2, R18, R20, R19, R22 ;  /* 0x0c00001314127389 */ /* 0x0000640000040016 */
[----:B01----:R-:W-:Y:S01]  /*0f90*/  ENDCOLLECTIVE ;  /* 0x000000000000791b */ /* 0x003fe20003800000 */
.L_x_4900:
[----:B------:R-:W-:Y:S01]  /*0fa0*/  MOV R14, R18 ;  /* 0x00000012000e7202 */ /* 0x000fe20000000f00 */
[----:B------:R-:W-:Y:S06]  /*0fb0*/  BRA `(.L_x_4901) ;  /* 0xfffffff800907947 */ /* 0x000fec000383ffff */
.L_x_4902:
        /* <DEDUP_REMOVED lines=12> */
.L_x_8790:


//--------------------- .text._ZN10layer_norm13ln_bwd_kernelINS_13Kernel_traitsIf6__halfS2_S2_fjLj2048ELj1ELj1ELj4ELj16ENS_18Kernel_traits_baseILj2048EfS2_S2_S2_fjLj128EEEEELb1ELb0ELb1ELb1EEEvNS_9BwdParamsE --------------------------
	.section	.text._ZN10layer_norm13ln_bwd_kernelINS_13Kernel_traitsIf6__halfS2_S2_fjLj2048ELj1ELj1ELj4ELj16ENS_18Kernel_traits_baseILj2048EfS2_S2_S2_fjLj128EEEEELb1ELb0ELb1ELb1EEEvNS_9BwdParamsE,"ax",@progbits
	.align	128
        .global         _ZN10layer_norm13ln_bwd_kernelINS_13Kernel_traitsIf6__halfS2_S2_fjLj2048ELj1ELj1ELj4ELj16ENS_18Kernel_traits_baseILj2048EfS2_S2_S2_fjLj128EEEEELb1ELb0ELb1ELb1EEEvNS_9BwdParamsE
        .type           _ZN10layer_norm13ln_bwd_kernelINS_13Kernel_traitsIf6__halfS2_S2_fjLj2048ELj1ELj1ELj4ELj16ENS_18Kernel_traits_baseILj2048EfS2_S2_S2_fjLj128EEEEELb1ELb0ELb1ELb1EEEvNS_9BwdParamsE,@function
        .size           _ZN10layer_norm13ln_bwd_kernelINS_13Kernel_traitsIf6__halfS2_S2_fjLj2048ELj1ELj1ELj4ELj16ENS_18Kernel_traits_baseILj2048EfS2_S2_S2_fjLj128EEEEELb1ELb0ELb1ELb1EEEvNS_9BwdParamsE,(.L_x_8791 - _ZN10layer_norm13ln_bwd_kernelINS_13Kernel_traitsIf6__halfS2_S2_fjLj2048ELj1ELj1ELj4ELj16ENS_18Kernel_traits_baseILj2048EfS2_S2_S2_fjLj128EEEEELb1ELb0ELb1ELb1EEEvNS_9BwdParamsE)
        .other          _ZN10layer_norm13ln_bwd_kernelINS_13Kernel_traitsIf6__halfS2_S2_fjLj2048ELj1ELj1ELj4ELj16ENS_18Kernel_traits_baseILj2048EfS2_S2_S2_fjLj128EEEEELb1ELb0ELb1ELb1EEEvNS_9BwdParamsE,@"STO_CUDA_ENTRY STV_DEFAULT"
_ZN10layer_norm13ln_bwd_kernelINS_13Kernel_traitsIf6__halfS2_S2_fjLj2048ELj1ELj1ELj4ELj16ENS_18Kernel_traits_baseILj2048EfS2_S2_S2_fjLj128EEEEELb1ELb0ELb1ELb1EEEvNS_9BwdParamsE:
.text._ZN10layer_norm13ln_bwd_kernelINS_13Kernel_traitsIf6__halfS2_S2_fjLj2048ELj1ELj1ELj4ELj16ENS_18Kernel_traits_baseILj2048EfS2_S2_S2_fjLj128EEEEELb1ELb0ELb1ELb1EEEvNS_9BwdParamsE:
        /* <DEDUP_REMOVED lines=29> */
.L_x_4903:
        /* <DEDUP_REMOVED lines=28> */
.L_x_4957:
        /* <DEDUP_REMOVED lines=25> */
[----:B-----5:R-:W-:Y:S01]  /*0520*/  ISETP.GE.AND P4, PT, R117, 0x1, PT ;  /* 0x000000017500780c */ /* 0x020fe20003f86270 */
[----:B------:R-:W0:Y:S01]  /*0530*/  LDC.64 R120, c[0x0][0x240] ;  /* 0x00009000ff787b82 */ /* 0x000e220000000a00 */
        /* <DEDUP_REMOVED lines=9> */
[----:B------:R-:W5:Y:S03]  /*05d0*/  @P0 LDG.E.128 R20, desc[UR4][R102.64] ;  /* 0x0000000466140981 */ /* 0x000f66000c1e1d00 */
        /* <DEDUP_REMOVED lines=8> */
[----:B-1----:R-:W-:Y:S01]  /*0660*/  HFMA2.MMA R87, -RZ, RZ, 0, 0 ;  /* 0x00000000ff577435 */ /* 0x002fe200000001ff */
[----:B------:R-:W-:Y:S01]  /*0670*/  MOV R85, RZ ;  /* 0x000000ff00557202 */ /* 0x000fe20000000f00 */
[----:B------:R-:W-:Y:S09]  /*0680*/  BRA `(.L_x_4907) ;  /* 0x0000000800dc7947 */ /* 0x000ff20003800000 */
.L_x_4906:
[----:B------:R-:W0:Y:S01]  /*0690*/  LDC.64 R12, c[0x0][0x238] ;  /* 0x00008e00ff0c7b82 */ /* 0x000e220000000a00 */
[----:B------:R-:W-:Y:S02]  /*06a0*/  IADD3 R5, R82, -0x1, RZ ;  /* 0xffffffff52057810 */ /* 0x000fe40007ffe0ff */
[----:B------:R-:W-:-:S03]  /*06b0*/  LOP3.LUT R110, R109, 0x7f, RZ, 0xc0, !PT ;  /* 0x0000007f6d6e7812 */ /* 0x000fc600078ec0ff */
[----:B------:R-:W-:Y:S02]  /*06c0*/  IMAD R5, R5, R118, RZ ;  /* 0x0000007605057224 */ /* 0x000fe400078e02ff */
[----:B------:R-:W1:Y:S03]  /*06d0*/  LDC.64 R2, c[0x0][0x2b8] ;  /* 0x0000ae00ff027b82 */ /* 0x000e660000000a00 */
[----:B------:R-:W-:-:S04]  /*06e0*/  SHF.R.S32.HI R0, RZ, 0x1f, R5 ;  /* 0x0000001fff007819 */ /* 0x000fc80000011405 */
[----:B------:R-:W-:Y:S02]  /*06f0*/  LEA.HI R7, R0, R5, RZ, 0x3 ;  /* 0x0000000500077211 */ /* 0x000fe400078f18ff */
[----:B------:R-:W2:Y:S02]  /*0700*/  LDG.E R0, desc[UR4][R120.64] ;  /* 0x0000000478007981 */ /* 0x000ea4000c1e1900 */
[----:B------:R-:W-:Y:S01]  /*0710*/  LEA.HI.SX32 R81, R7, R110, 0x1d ;  /* 0x0000006e07517211 */ /* 0x000fe200078feaff */
[----:B0-----:R-:W-:-:S04]  /*0720*/  IMAD.WIDE.U32 R4, R114, 0x10, R12 ;  /* 0x0000001072047825 */ /* 0x001fc800078e000c */
[----:B------:R-:W-:Y:S02]  /*0730*/  IMAD.WIDE.U32 R12, R106, 0x10, R12 ;  /* 0x000000106a0c7825 */ /* 0x000fe400078e000c */
[----:B------:R-:W3:Y:S02]  /*0740*/  LDG.E.128 R4, desc[UR4][R4.64] ;  /* 0x0000000404047981 */ /* 0x000ee4000c1e1d00 */
[C-C-:B-1----:R-:W-:Y:S01]  /*0750*/  IMAD.WIDE.U32 R8, R81.reuse, 0x10, R2.reuse ;  /* 0x0000001051087825 */ /* 0x142fe200078e0002 */
[----:B------:R-:W-:Y:S01]  /*0760*/  IADD3 R81, R81, 0x80, RZ ;  /* 0x0000008051517810 */ /* 0x000fe20007ffe0ff */
[----:B------:R-:W4:Y:S04]  /*0770*/  LDG.E.128 R12, desc[UR4][R12.64] ;  /* 0x000000040c0c7981 */ /* 0x000f28000c1e1d00 */
[----:B------:R-:W4:Y:S01]  /*0780*/  LDG.E.128 R8, desc[UR4][R8.64] ;  /* 0x0000000408087981 */ /* 0x000f22000c1e1d00 */
[----:B------:R-:W-:Y:S01]  /*0790*/  IMAD.WIDE.U32 R80, R81, 0x10, R2 ;  /* 0x0000001051507825 */ /* 0x000fe200078e0002 */
[C---:B-----5:R-:W-:Y:S01]  /*07a0*/  ISETP.GE.AND P4, PT, R117.reuse, 0x1, PT ;  /* 0x000000017500780c */ /* 0x060fe20003f86270 */
[----:B------:R-:W0:Y:S04]  /*07b0*/  LDC.64 R2, c[0x0][0x240] ;  /* 0x00009000ff027b82 */ /* 0x000e280000000a00 */
[----:B------:R-:W4:Y:S08]  /*07c0*/  LDG.E.128 R80, desc[UR4][R80.64] ;  /* 0x0000000450507981 */ /* 0x000f30000c1e1d00 */
[----:B------:R-:W-:-:S05]  /*07d0*/  @P4 IADD3 R85, R117, -0x1, RZ ;  /* 0xffffffff75554810 */ /* 0x000fca0007ffe0ff */
[----:B------:R-:W-:Y:S01]  /*07e0*/  @P4 IMAD R85, R85, R118, RZ ;  /* 0x0000007655554224 */ /* 0x000fe200078e02ff */
[----:B------:R-:W-:-:S04]  /*07f0*/  HFMA2.MMA R123, -RZ, RZ, 0, 0 ;  /* 0x00000000ff7b7435 */ /* 0x000fc800000001ff */
[----:B------:R-:W-:-:S04]  /*0800*/  @P4 SHF.R.S32.HI R88, RZ, 0x1f, R85 ;  /* 0x0000001fff584819 */ /* 0x000fc80000011455 */
[----:B------:R-:W-:-:S04]  /*0810*/  @P4 LEA.HI R85, R88, R85, RZ, 0x3 ;  /* 0x0000005558554211 */ /* 0x000fc800078f18ff */
[----:B------:R-:W-:-:S04]  /*0820*/  @P4 LEA.HI.SX32 R123, R85, R110, 0x1d ;  /* 0x0000006e557b4211 */ /* 0x000fc800078feaff */
[C---:B------:R-:W-:Y:S01]  /*0830*/  IADD3 R85, R123.reuse, 0x80, RZ ;  /* 0x000000807b557810 */ /* 0x040fe20007ffe0ff */
[----:B0-----:R-:W-:-:S06]  /*0840*/  IMAD.WIDE.U32 R122, R123, 0x8, R2 ;  /* 0x000000087b7a7825 */ /* 0x001fcc00078e0002 */
        /* <DEDUP_REMOVED lines=11> */
[--C-:B---3--:R-:W-:Y:S02]  /*0900*/  HADD2.F32 R107, -RZ, R4.reuse.H0_H0 ;  /* 0x20000004ff6b7230 */ /* 0x108fe40000004100 */
[----:B------:R-:W-:Y:S02]  /*0910*/  HADD2.F32 R91, -RZ, R4.H1_H1 ;  /* 0x30000004ff5b7230 */ /* 0x000fe40000004100 */
[--C-:B------:R-:W-:Y:S02]  /*0920*/  HADD2.F32 R93, -RZ, R5.reuse.H0_H0 ;  /* 0x20000005ff5d7230 */ /* 0x100fe40000004100 */
[----:B------:R-:W-:Y:S01]  /*0930*/  FADD.FTZ R107, -R0, R107 ;  /* 0x0000006b006b7221 */ /* 0x000fe20000010100 */
[----:B------:R-:W-:Y:S02]  /*0940*/  HADD2.F32 R95, -RZ, R5.H1_H1 ;  /* 0x30000005ff5f7230 */ /* 0x000fe40000004100 */
[----:B------:R-:W-:-:S02]  /*0950*/  HADD2.F32 R97, -RZ, R6.H0_H0 ;  /* 0x20000006ff617230 */ /* 0x000fc40000004100 */
[--C-:B----4-:R-:W-:Y:S02]  /*0960*/  HADD2.F32 R85, -RZ, R11.reuse.H0_H0 ;  /* 0x2000000bff557230 */ /* 0x110fe40000004100 */
[----:B0-----:R-:W-:Y:S02]  /*0970*/  HADD2.F32 R86, -RZ, R11.H1_H1 ;  /* 0x3000000bff567230 */ /* 0x001fe40000004100 */
[--C-:B------:R-:W-:Y:S02]  /*0980*/  HADD2.F32 R99, -RZ, R13.reuse.H0_H0 ;  /* 0x2000000dff637230 */ /* 0x100fe40000004100 */
[----:B------:R-:W-:Y:S02]  /*0990*/  HADD2.F32 R101, -RZ, R13.H1_H1 ;  /* 0x3000000dff657230 */ /* 0x000fe40000004100 */
[----:B------:R-:W-:Y:S01]  /*09a0*/  FADD.FTZ R3, -R0, R91 ;  /* 0x0000005b00037221 */ /* 0x000fe20000010100 */
[----:B------:R-:W-:Y:S02]  /*09b0*/  HADD2.F32 R11, -RZ, R12.H0_H0 ;  /* 0x2000000cff0b7230 */ /* 0x000fe40000004100 */
[----:B------:R-:W-:-:S02]  /*09c0*/  HADD2.F32 R13, -RZ, R14.H0_H0 ;  /* 0x2000000eff0d7230 */ /* 0x000fc40000004100 */
[----:B------:R-:W-:Y:S01]  /*09d0*/  FADD.FTZ R5, -R0, R93 ;  /* 0x0000005d00057221 */ /* 0x000fe20000010100 */
[----:B------:R-:W-:Y:S02]  /*09e0*/  HADD2.F32 R113, -RZ, R6.H1_H1 ;  /* 0x30000006ff717230 */ /* 0x000fe40000004100 */
[--C-:B------:R-:W-:Y:S02]  /*09f0*/  HADD2.F32 R119, -RZ, R7.reuse.H0_H0 ;  /* 0x20000007ff777230 */ /* 0x100fe40000004100 */
[----:B------:R-:W-:Y:S02]  /*0a00*/  HADD2.F32 R125, -RZ, R7.H1_H1 ;  /* 0x30000007ff7d7230 */ /* 0x000fe40000004100 */
[----:B------:R-:W-:Y:S02]  /*0a10*/  HADD2.F32 R103, -RZ, R12.H1_H1 ;  /* 0x3000000cff677230 */ /* 0x000fe40000004100 */
[----:B------:R-:W-:Y:S02]  /*0a20*/  HADD2.F32 R14, -RZ, R14.H1_H1 ;  /* 0x3000000eff0e7230 */ /* 0x000fe40000004100 */
[----:B------:R-:W-:-:S02]  /*0a30*/  HADD2.F32 R2, -RZ, R15.H0_H0 ;  /* 0x2000000fff027230 */ /* 0x000fc40000004100 */
[----:B------:R-:W-:Y:S02]  /*0a40*/  HADD2.F32 R4, -RZ, R15.H1_H1 ;  /* 0x3000000fff047230 */ /* 0x000fe40000004100 */
[----:B------:R-:W-:Y:S01]  /*0a50*/  FADD.FTZ R7, -R0, R95 ;  /* 0x0000005f00077221 */ /* 0x000fe20000010100 */
[--C-:B------:R-:W-:Y:S02]  /*0a60*/  HADD2.F32 R105, -RZ, R8.reuse.H0_H0 ;  /* 0x20000008ff697230 */ /* 0x100fe40000004100 */
[----:B------:R-:W-:Y:S01]  /*0a70*/  FMUL.FTZ R107, R112, R107 ;  /* 0x0000006b706b7220 */ /* 0x000fe20000410000 */
[--C-:B------:R-:W-:Y:S02]  /*0a80*/  HADD2.F32 R89, -RZ, R9.reuse.H0_H0 ;  /* 0x20000009ff597230 */ /* 0x100fe40000004100 */
[----:B------:R-:W-:Y:S02]  /*0a90*/  HADD2.F32 R90, -RZ, R9.H1_H1 ;  /* 0x30000009ff5a7230 */ /* 0x000fe40000004100 */
[----:B------:R-:W-:Y:S01]  /*0aa0*/  FADD.FTZ R9, -R0, R97 ;  /* 0x0000006100097221 */ /* 0x000fe20000010100 */
[----:B------:R-:W-:-:S02]  /*0ab0*/  HADD2.F32 R88, -RZ, R8.H1_H1 ;  /* 0x30000008ff587230 */ /* 0x000fc40000004100 */
        /* <DEDUP_REMOVED lines=15> */
[----:B------:R-:W-:Y:S01]  /*0bb0*/  FFMA.FTZ R40, R107, R105, R40 ;  /* 0x000000696b287223 */ /* 0x000fe20000010028 */
[----:B------:R-:W-:Y:S01]  /*0bc0*/  FADD.FTZ R68, R68, R105 ;  /* 0x0000006944447221 */ /* 0x000fe20000010000 */
[----:B------:R-:W-:Y:S01]  /*0bd0*/  FMUL.FTZ R5, R112, R9 ;  /* 0x0000000970057220 */ /* 0x000fe20000410000 */
        /* <DEDUP_REMOVED lines=8> */
[--C-:B------:R-:W-:Y:S02]  /*0c60*/  HADD2.F32 R97, -RZ, R81.reuse.H0_H0 ;  /* 0x20000051ff617230 */ /* 0x100fe40000004100 */
[----:B------:R-:W-:Y:S01]  /*0c70*/  FMUL.FTZ R88, R38, R89 ;  /* 0x0000005926587220 */ /* 0x000fe20000410000 */
[----:B------:R-:W-:Y:S02]  /*0c80*/  HADD2.F32 R98, -RZ, R81.H1_H1 ;  /* 0x30000051ff627230 */ /* 0x000fe40000004100 */
[----:B------:R-:W-:Y:S01]  /*0c90*/  FFMA.FTZ R43, R0, R90, R43 ;  /* 0x0000005a002b7223 */ /* 0x000fe2000001002b */
[--C-:B------:R-:W-:Y:S02]  /*0ca0*/  HADD2.F32 R81, -RZ, R83.reuse.H0_H0 ;  /* 0x20000053ff517230 */ /* 0x100fe40000004100 */
[----:B------:R-:W-:Y:S01]  /*0cb0*/  FADD.FTZ R71, R71, R90 ;  /* 0x0000005a47477221 */ /* 0x000fe20000010000 */
[----:B------:R-:W-:-:S02]  /*0cc0*/  HADD2.F32 R80, -RZ, R83.H1_H1 ;  /* 0x30000053ff507230 */ /* 0x000fc40000004100 */
[----:B------:R-:W-:Y:S01]  /*0cd0*/  FMUL.FTZ R89, R39, R90 ;  /* 0x0000005a27597220 */ /* 0x000fe20000410000 */
[-C--:B------:R-:W-:Y:S01]  /*0ce0*/  FFMA.FTZ R44, R5, R87.reuse, R44 ;  /* 0x00000057052c7223 */ /* 0x080fe2000001002c */
[----:B------:R-:W-:Y:S01]  /*0cf0*/  FADD.FTZ R64, R64, R87 ;  /* 0x0000005740407221 */ /* 0x000fe20000010000 */
[----:B------:R-:W-:Y:S01]  /*0d00*/  FMUL.FTZ R90, R32, R87 ;  /* 0x00000057205a7220 */ /* 0x000fe20000410000 */
[----:B------:R-:W-:Y:S01]  /*0d10*/  FADD.FTZ R83, RZ, R105 ;  /* 0x00000069ff537221 */ /* 0x000fe20000010000 */
[----:B------:R-:W-:Y:S01]  /*0d20*/  FFMA.FTZ R87, R107, R105, RZ ;  /* 0x000000696b577223 */ /* 0x000fe200000100ff */
[----:B------:R-:W-:Y:S01]  /*0d30*/  FMUL.FTZ R4, R112, R125 ;  /* 0x0000007d70047220 */ /* 0x000fe20000410000 */
[----:B------:R-:W-:Y:S02]  /*0d40*/  HADD2.F32 R92, -RZ, R10.H1_H1 ;  /* 0x3000000aff5c7230 */ /* 0x000fe40000004100 */
[----:B------:R-:W-:Y:S01]  /*0d50*/  FADD.FTZ R83, R83, R14 ;  /* 0x0000000e53537221 */ /* 0x000fe20000010000 */
[----:B------:R-:W-:Y:S01]  /*0d60*/  FFMA.FTZ R94, R104, R14, R87 ;  /* 0x0000000e685e7223 */ /* 0x000fe20000010057 */
[C---:B------:R-:W-:Y:S01]  /*0d70*/  FMUL.FTZ R2, R112.reuse, R113 ;  /* 0x0000007170027220 */ /* 0x040fe20000410000 */
[C---:B------:R-:W-:Y:S01]  /*0d80*/  FMUL.FTZ R10, R112.reuse, R93 ;  /* 0x0000005d700a7220 */ /* 0x040fe20000410000 */
[----:B------:R-:W-:Y:S01]  /*0d90*/  FMUL.FTZ R7, R112, R119 ;  /* 0x0000007770077220 */ /* 0x000fe20000410000 */
[-C--:B------:R-:W-:Y:S01]  /*0da0*/  FFMA.FTZ R47, R4, R86.reuse, R47 ;  /* 0x00000056042f7223 */ /* 0x080fe2000001002f */
[----:B------:R-:W-:Y:S01]  /*0db0*/  FADD.FTZ R67, R67, R86 ;  /* 0x0000005643437221 */ /* 0x000fe20000010000 */
[----:B------:R-:W-:Y:S01]  /*0dc0*/  FMUL.FTZ R93, R35, R86 ;  /* 0x00000056235d7220 */ /* 0x000fe20000410000 */
        /* <DEDUP_REMOVED lines=33> */
[----:B------:R-:W-:-:S02]  /*0fe0*/  HADD2.F32 R99, -RZ, R82.H0_H0 ;  /* 0x20000052ff637230 */ /* 0x000fc40000004100 */
[C---:B------:R-:W-:Y:S01]  /*0ff0*/  FMUL.FTZ R8, R112.reuse, R101 ;  /* 0x0000006570087220 */ /* 0x040fe20000410000 */
[----:B------:R-:W-:Y:S02]  /*1000*/  HADD2.F32 R82, -RZ, R82.H1_H1 ;  /* 0x30000052ff527230 */ /* 0x000fe40000004100 */
        /* <DEDUP_REMOVED lines=30> */
[----:B------:R-:W-:-:S07]  /*11f0*/  FFMA.FTZ R85, R12, R101, R85 ;  /* 0x000000650c557223 */ /* 0x000fce0000010055 */
.L_x_4907:
[----:B------:R-:W-:Y:S05]  /*1200*/  BSYNC B0 ;  /* 0x0000000000007941 */ /* 0x000fea0003800000 */
.L_x_4905:
[----:B------:R-:W-:Y:S01]  /*1210*/  LOP3.LUT P5, RZ, R84, 0xff, RZ, 0xc0, !PT ;  /* 0x000000ff54ff7812 */ /* 0x000fe200078ac0ff */
[----:B------:R-:W-:Y:S01]  /*1220*/  UMOV UR6, 0xffffffff ;  /* 0xffffffff00067882 */ /* 0x000fe20000000000 */
[----:B------:R-:W-:Y:S02]  /*1230*/  SHF.R.U32.HI R81, RZ, 0x5, R109 ;  /* 0x00000005ff517819 */ /* 0x000fe4000001166d */
        /* <DEDUP_REMOVED lines=26> */
.L_x_4968:
        /* <DEDUP_REMOVED lines=39> */
.L_x_4910:
        /* <DEDUP_REMOVED lines=9> */
.L_x_4911:
[----:B------:R-:W-:Y:S05]  /*16e0*/  BSYNC B0 ;  /* 0x0000000000007941 */ /* 0x000fea0003800000 */
.L_x_4909:
        /* <DEDUP_REMOVED lines=17> */
.L_x_4913:
[----:B------:R-:W-:Y:S01]  /*1800*/  ISETP.NE.AND P6, PT, R108, RZ, PT ;  /* 0x000000ff6c00720c */ /* 0x000fe20003fc5270 */
[----:B------:R-:W-:-:S03]  /*1810*/  @P0 HADD2.F32 R85, -RZ, R20.H1_H1 ;  /* 0x30000014ff550230 */ /* 0x000fc60000004100 */
[----:B------:R-:W-:-:S05]  /*1820*/  FSEL R81, R84, RZ, !P6 ;  /* 0x000000ff54517208 */ /* 0x000fca0007000000 */
[----:B------:R-:W-:-:S04]  /*1830*/  FFMA.FTZ R81, R104, R83, R81 ;  /* 0x0000005368517223 */ /* 0x000fc80000010051 */
[----:B------:R-:W-:-:S04]  /*1840*/  FADD.FTZ R81, R14, -R81 ;  /* 0x800000510e517221 */ /* 0x000fc80000010000 */
[----:B------:R-:W-:-:S04]  /*1850*/  FMUL.FTZ R86, R112, R81 ;  /* 0x0000005170567220 */ /* 0x000fc80000410000 */
[----:B------:R-:W-:-:S07]  /*1860*/  @P0 FADD.FTZ R86, R86, R85 ;  /* 0x0000005556560221 */ /* 0x000fce0000010000 */
.L_x_4914:
[----:B------:R-:W-:Y:S05]  /*1870*/  BSYNC B0 ;  /* 0x0000000000007941 */ /* 0x000fea0003800000 */
.L_x_4912:
        /* <DEDUP_REMOVED lines=15> */
.L_x_4916:
[----:B------:R-:W-:Y:S01]  /*1970*/  ISETP.NE.AND P6, PT, R108, RZ, PT ;  /* 0x000000ff6c00720c */ /* 0x000fe20003fc5270 */
[----:B------:R-:W-:-:S03]  /*1980*/  @P0 HADD2.F32 R85, -RZ, R21.H0_H0 ;  /* 0x20000015ff550230 */ /* 0x000fc60000004100 */
[----:B------:R-:W-:-:S05]  /*1990*/  FSEL R80, R84, RZ, !P6 ;  /* 0x000000ff54507208 */ /* 0x000fca0007000000 */
[----:B------:R-:W-:-:S04]  /*19a0*/  FFMA.FTZ R81, R3, R83, R80 ;  /* 0x0000005303517223 */ /* 0x000fc80000010050 */
[----:B------:R-:W-:-:S04]  /*19b0*/  FADD.FTZ R81, R88, -R81 ;  /* 0x8000005158517221 */ /* 0x000fc80000010000 */
[----:B------:R-:W-:-:S04]  /*19c0*/  FMUL.FTZ R86, R112, R81 ;  /* 0x0000005170567220 */ /* 0x000fc80000410000 */
[----:B------:R-:W-:-:S07]  /*19d0*/  @P0 FADD.FTZ R86, R86, R85 ;  /* 0x0000005556560221 */ /* 0x000fce0000010000 */
.L_x_4917:
[----:B------:R-:W-:Y:S05]  /*19e0*/  BSYNC B0 ;  /* 0x0000000000007941 */ /* 0x000fea0003800000 */
.L_x_4915:
        /* <DEDUP_REMOVED lines=15> */
.L_x_4919:
[----:B------:R-:W-:Y:S01]  /*1ae0*/  ISETP.NE.AND P6, PT, R108, RZ, PT ;  /* 0x000000ff6c00720c */ /* 0x000fe20003fc5270 */
[----:B------:R-:W-:-:S03]  /*1af0*/  @P0 HADD2.F32 R85, -RZ, R21.H1_H1 ;  /* 0x30000015ff550230 */ /* 0x000fc60000004100 */
[----:B------:R-:W-:-:S05]  /*1b00*/  FSEL R81, R84, RZ, !P6 ;  /* 0x000000ff54517208 */ /* 0x000fca0007000000 */
[----:B------:R-:W-:-:S04]  /*1b10*/  FFMA.FTZ R80, R0, R83, R81 ;  /* 0x0000005300507223 */ /* 0x000fc80000010051 */
[----:B------:R-:W-:-:S04]  /*1b20*/  FADD.FTZ R81, R89, -R80 ;  /* 0x8000005059517221 */ /* 0x000fc80000010000 */
[----:B------:R-:W-:-:S04]  /*1b30*/  FMUL.FTZ R86, R112, R81 ;  /* 0x0000005170567220 */ /* 0x000fc80000410000 */
[----:B------:R-:W-:-:S07]  /*1b40*/  @P0 FADD.FTZ R86, R86, R85 ;  /* 0x0000005556560221 */ /* 0x000fce0000010000 */
.L_x_4920:
[----:B------:R-:W-:Y:S05]  /*1b50*/  BSYNC B0 ;  /* 0x0000000000007941 */ /* 0x000fea0003800000 */
.L_x_4918:
        /* <DEDUP_REMOVED lines=15> */
.L_x_4922:
[----:B------:R-:W-:Y:S01]  /*1c50*/  ISETP.NE.AND P6, PT, R108, RZ, PT ;  /* 0x000000ff6c00720c */ /* 0x000fe20003fc5270 */
[----:B------:R-:W-:-:S03]  /*1c60*/  @P0 HADD2.F32 R85, -RZ, R22.H0_H0 ;  /* 0x20000016ff550230 */ /* 0x000fc60000004100 */
[----:B------:R-:W-:-:S05]  /*1c70*/  FSEL R80, R84, RZ, !P6 ;  /* 0x000000ff54507208 */ /* 0x000fca0007000000 */
[----:B------:R-:W-:-:S04]  /*1c80*/  FFMA.FTZ R81, R5, R83, R80 ;  /* 0x0000005305517223 */ /* 0x000fc80000010050 */
[----:B------:R-:W-:-:S04]  /*1c90*/  FADD.FTZ R81, R90, -R81 ;  /* 0x800000515a517221 */ /* 0x000fc80000010000 */
[----:B------:R-:W-:-:S04]  /*1ca0*/  FMUL.FTZ R86, R112, R81 ;  /* 0x0000005170567220 */ /* 0x000fc80000410000 */
[----:B------:R-:W-:-:S07]  /*1cb0*/  @P0 FADD.FTZ R86, R86, R85 ;  /* 0x0000005556560221 */ /* 0x000fce0000010000 */
.L_x_4923:
[----:B------:R-:W-:Y:S05]  /*1cc0*/  BSYNC B0 ;  /* 0x0000000000007941 */ /* 0x000fea0003800000 */
.L_x_4921:
        /* <DEDUP_REMOVED lines=15> */
.L_x_4925:
[----:B------:R-:W-:Y:S01]  /*1dc0*/  ISETP.NE.AND P6, PT, R108, RZ, PT ;  /* 0x000000ff6c00720c */ /* 0x000fe20003fc5270 */
[----:B------:R-:W-:-:S03]  /*1dd0*/  @P0 HADD2.F32 R85, -RZ, R22.H1_H1 ;  /* 0x30000016ff550230 */ /* 0x000fc60000004100 */
[----:B------:R-:W-:-:S05]  /*1de0*/  FSEL R81, R84, RZ, !P6 ;  /* 0x000000ff54517208 */ /* 0x000fca0007000000 */
[----:B------:R-:W-:-:S04]  /*1df0*/  FFMA.FTZ R80, R2, R83, R81 ;  /* 0x0000005302507223 */ /* 0x000fc80000010051 */
[----:B------:R-:W-:-:S04]  /*1e00*/  FADD.FTZ R81, R91, -R80 ;  /* 0x800000505b517221 */ /* 0x000fc80000010000 */
[----:B------:R-:W-:-:S04]  /*1e10*/  FMUL.FTZ R86, R112, R81 ;  /* 0x0000005170567220 */ /* 0x000fc80000410000 */
[----:B------:R-:W-:-:S07]  /*1e20*/  @P0 FADD.FTZ R86, R86, R85 ;  /* 0x0000005556560221 */ /* 0x000fce0000010000 */
.L_x_4926:
[----:B------:R-:W-:Y:S05]  /*1e30*/  BSYNC B0 ;  /* 0x0000000000007941 */ /* 0x000fea0003800000 */
.L_x_4924:
        /* <DEDUP_REMOVED lines=15> */
.L_x_4928:
[----:B------:R-:W-:Y:S01]  /*1f30*/  ISETP.NE.AND P6, PT, R108, RZ, PT ;  /* 0x000000ff6c00720c */ /* 0x000fe20003fc5270 */
[----:B------:R-:W-:-:S03]  /*1f40*/  @P0 HADD2.F32 R85, -RZ, R23.H0_H0 ;  /* 0x20000017ff550230 */ /* 0x000fc60000004100 */
[----:B------:R-:W-:-:S05]  /*1f50*/  FSEL R80, R84, RZ, !P6 ;  /* 0x000000ff54507208 */ /* 0x000fca0007000000 */
[----:B------:R-:W-:-:S04]  /*1f60*/  FFMA.FTZ R81, R7, R83, R80 ;  /* 0x0000005307517223 */ /* 0x000fc80000010050 */
[----:B------:R-:W-:-:S04]  /*1f70*/  FADD.FTZ R81, R92, -R81 ;  /* 0x800000515c517221 */ /* 0x000fc80000010000 */
[----:B------:R-:W-:-:S04]  /*1f80*/  FMUL.FTZ R86, R112, R81 ;  /* 0x0000005170567220 */ /* 0x000fc80000410000 */
[----:B------:R-:W-:-:S07]  /*1f90*/  @P0 FADD.FTZ R86, R86, R85 ;  /* 0x0000005556560221 */ /* 0x000fce0000010000 */
.L_x_4929:
[----:B------:R-:W-:Y:S05]  /*1fa0*/  BSYNC B0 ;  /* 0x0000000000007941 */ /* 0x000fea0003800000 */
.L_x_4927:
        /* <DEDUP_REMOVED lines=15> */
.L_x_4931:
[----:B------:R-:W-:Y:S01]  /*20a0*/  ISETP.NE.AND P6, PT, R108, RZ, PT ;  /* 0x000000ff6c00720c */ /* 0x000fe20003fc5270 */
[----:B------:R-:W-:-:S03]  /*20b0*/  @P0 HADD2.F32 R85, -RZ, R23.H1_H1 ;  /* 0x30000017ff550230 */ /* 0x000fc60000004100 */
[----:B------:R-:W-:-:S05]  /*20c0*/  FSEL R81, R84, RZ, !P6 ;  /* 0x000000ff54517208 */ /* 0x000fca0007000000 */
[----:B------:R-:W-:-:S04]  /*20d0*/  FFMA.FTZ R80, R4, R83, R81 ;  /* 0x0000005304507223 */ /* 0x000fc80000010051 */
[----:B------:R-:W-:-:S04]  /*20e0*/  FADD.FTZ R81, R93, -R80 ;  /* 0x800000505d517221 */ /* 0x000fc80000010000 */
[----:B------:R-:W-:-:S04]  /*20f0*/  FMUL.FTZ R116, R112, R81 ;  /* 0x0000005170747220 */ /* 0x000fc80000410000 */
[----:B------:R-:W-:-:S07]  /*2100*/  @P0 FADD.FTZ R116, R116, R85 ;  /* 0x0000005574740221 */ /* 0x000fce0000010000 */
.L_x_4932:
[----:B------:R-:W-:Y:S05]  /*2110*/  BSYNC B0 ;  /* 0x0000000000007941 */ /* 0x000fea0003800000 */
.L_x_4930:
        /* <DEDUP_REMOVED lines=21> */
.L_x_4934:
[----:B------:R-:W-:Y:S01]  /*2270*/  ISETP.NE.AND P6, PT, R108, RZ, PT ;  /* 0x000000ff6c00720c */ /* 0x000fe20003fc5270 */
[----:B------:R-:W-:-:S03]  /*2280*/  @P0 HADD2.F32 R85, -RZ, R16.H0_H0 ;  /* 0x20000010ff550230 */ /* 0x000fc60000004100 */
[----:B------:R-:W-:-:S05]  /*2290*/  FSEL R80, R84, RZ, !P6 ;  /* 0x000000ff54507208 */ /* 0x000fca0007000000 */
[----:B------:R-:W-:-:S04]  /*22a0*/  FFMA.FTZ R81, R9, R83, R80 ;  /* 0x0000005309517223 */ /* 0x000fc80000010050 */
[----:B------:R-:W-:-:S04]  /*22b0*/  FADD.FTZ R81, R94, -R81 ;  /* 0x800000515e517221 */ /* 0x000fc80000010000 */
[----:B0-----:R-:W-:-:S04]  /*22c0*/  FMUL.FTZ R86, R112, R81 ;  /* 0x0000005170567220 */ /* 0x001fc80000410000 */
[----:B------:R-:W-:-:S07]  /*22d0*/  @P0 FADD.FTZ R86, R86, R85 ;  /* 0x0000005556560221 */ /* 0x000fce0000010000 */
.L_x_4935:
[----:B------:R-:W-:Y:S05]  /*22e0*/  BSYNC B0 ;  /* 0x0000000000007941 */ /* 0x000fea0003800000 */
.L_x_4933:
        /* <DEDUP_REMOVED lines=15> */
.L_x_4937:
[----:B------:R-:W-:Y:S01]  /*23e0*/  ISETP.NE.AND P6, PT, R108, RZ, PT ;  /* 0x000000ff6c00720c */ /* 0x000fe20003fc5270 */
[----:B------:R-:W-:-:S03]  /*23f0*/  @P0 HADD2.F32 R85, -RZ, R16.H1_H1 ;  /* 0x30000010ff550230 */ /* 0x000fc60000004100 */
[----:B------:R-:W-:-:S05]  /*2400*/  FSEL R81, R84, RZ, !P6 ;  /* 0x000000ff54517208 */ /* 0x000fca0007000000 */
[----:B------:R-:W-:-:S04]  /*2410*/  FFMA.FTZ R80, R6, R83, R81 ;  /* 0x0000005306507223 */ /* 0x000fc80000010051 */
[----:B------:R-:W-:-:S04]  /*2420*/  FADD.FTZ R81, R95, -R80 ;  /* 0x800000505f517221 */ /* 0x000fc80000010000 */
[----:B------:R-:W-:-:S04]  /*2430*/  FMUL.FTZ R86, R112, R81 ;  /* 0x0000005170567220 */ /* 0x000fc80000410000 */
[----:B------:R-:W-:-:S07]  /*2440*/  @P0 FADD.FTZ R86, R86, R85 ;  /* 0x0000005556560221 */ /* 0x000fce0000010000 */
.L_x_4938:
[----:B------:R-:W-:Y:S05]  /*2450*/  BSYNC B0 ;  /* 0x0000000000007941 */ /* 0x000fea0003800000 */
.L_x_4936:
        /* <DEDUP_REMOVED lines=15> */
.L_x_4940:
[----:B------:R-:W-:Y:S01]  /*2550*/  ISETP.NE.AND P6, PT, R108, RZ, PT ;  /* 0x000000ff6c00720c */ /* 0x000fe20003fc5270 */
[----:B------:R-:W-:-:S03]  /*2560*/  @P0 HADD2.F32 R85, -RZ, R17.H0_H0 ;  /* 0x20000011ff550230 */ /* 0x000fc60000004100 */
[----:B------:R-:W-:-:S05]  /*2570*/  FSEL R80, R84, RZ, !P6 ;  /* 0x000000ff54507208 */ /* 0x000fca0007000000 */
[----:B------:R-:W-:-:S04]  /*2580*/  FFMA.FTZ R81, R11, R83, R80 ;  /* 0x000000530b517223 */ /* 0x000fc80000010050 */
[----:B------:R-:W-:-:S04]  /*2590*/  FADD.FTZ R81, R96, -R81 ;  /* 0x8000005160517221 */ /* 0x000fc80000010000 */
[----:B------:R-:W-:-:S04]  /*25a0*/  FMUL.FTZ R86, R112, R81 ;  /* 0x0000005170567220 */ /* 0x000fc80000410000 */
[----:B------:R-:W-:-:S07]  /*25b0*/  @P0 FADD.FTZ R86, R86, R85 ;  /* 0x0000005556560221 */ /* 0x000fce0000010000 */
.L_x_4941:
[----:B------:R-:W-:Y:S05]  /*25c0*/  BSYNC B0 ;  /* 0x0000000000007941 */ /* 0x000fea0003800000 */
.L_x_4939:
        /* <DEDUP_REMOVED lines=15> */
.L_x_4943:
[----:B------:R-:W-:Y:S01]  /*26c0*/  ISETP.NE.AND P6, PT, R108, RZ, PT ;  /* 0x000000ff6c00720c */ /* 0x000fe20003fc5270 */
[----:B------:R-:W-:-:S03]  /*26d0*/  @P0 HADD2.F32 R85, -RZ, R17.H1_H1 ;  /* 0x30000011ff550230 */ /* 0x000fc60000004100 */
[----:B------:R-:W-:-:S05]  /*26e0*/  FSEL R81, R84, RZ, !P6 ;  /* 0x000000ff54517208 */ /* 0x000fca0007000000 */
[----:B------:R-:W-:-:S04]  /*26f0*/  FFMA.FTZ R80, R8, R83, R81 ;  /* 0x0000005308507223 */ /* 0x000fc80000010051 */
[----:B------:R-:W-:-:S04]  /*2700*/  FADD.FTZ R81, R97, -R80 ;  /* 0x8000005061517221 */ /* 0x000fc80000010000 */
[----:B------:R-:W-:-:S04]  /*2710*/  FMUL.FTZ R86, R112, R81 ;  /* 0x0000005170567220 */ /* 0x000fc80000410000 */
[----:B------:R-:W-:-:S07]  /*2720*/  @P0 FADD.FTZ R86, R86, R85 ;  /* 0x0000005556560221 */ /* 0x000fce0000010000 */
.L_x_4944:
[----:B------:R-:W-:Y:S05]  /*2730*/  BSYNC B0 ;  /* 0x0000000000007941 */ /* 0x000fea0003800000 */
.L_x_4942:
        /* <DEDUP_REMOVED lines=15> */
.L_x_4946:
[----:B------:R-:W-:Y:S01]  /*2830*/  ISETP.NE.AND P6, PT, R108, RZ, PT ;  /* 0x000000ff6c00720c */ /* 0x000fe20003fc5270 */
[----:B------:R-:W-:-:S03]  /*2840*/  @P0 HADD2.F32 R85, -RZ, R18.H0_H0 ;  /* 0x20000012ff550230 */ /* 0x000fc60000004100 */
[----:B------:R-:W-:-:S05]  /*2850*/  FSEL R80, R84, RZ, !P6 ;  /* 0x000000ff54507208 */ /* 0x000fca0007000000 */
[----:B------:R-:W-:-:S04]  /*2860*/  FFMA.FTZ R81, R13, R83, R80 ;  /* 0x000000530d517223 */ /* 0x000fc80000010050 */
[----:B------:R-:W-:-:S04]  /*2870*/  FADD.FTZ R81, R98, -R81 ;  /* 0x8000005162517221 */ /* 0x000fc80000010000 */
[----:B------:R-:W-:-:S04]  /*2880*/  FMUL.FTZ R86, R112, R81 ;  /* 0x0000005170567220 */ /* 0x000fc80000410000 */
[----:B------:R-:W-:-:S07]  /*2890*/  @P0 FADD.FTZ R86, R86, R85 ;  /* 0x0000005556560221 */ /* 0x000fce0000010000 */
.L_x_4947:
[----:B------:R-:W-:Y:S05]  /*28a0*/  BSYNC B0 ;  /* 0x0000000000007941 */ /* 0x000fea0003800000 */
.L_x_4945:
        /* <DEDUP_REMOVED lines=15> */
.L_x_4949:
[----:B------:R-:W-:Y:S01]  /*29a0*/  ISETP.NE.AND P6, PT, R108, RZ, PT ;  /* 0x000000ff6c00720c */ /* 0x000fe20003fc5270 */
[----:B------:R-:W-:-:S03]  /*29b0*/  @P0 HADD2.F32 R85, -RZ, R18.H1_H1 ;  /* 0x30000012ff550230 */ /* 0x000fc60000004100 */
[----:B------:R-:W-:-:S05]  /*29c0*/  FSEL R81, R84, RZ, !P6 ;  /* 0x000000ff54517208 */ /* 0x000fca0007000000 */
[----:B------:R-:W-:-:S04]  /*29d0*/  FFMA.FTZ R80, R10, R83, R81 ;  /* 0x000000530a507223 */ /* 0x000fc80000010051 */
[----:B------:R-:W-:-:S04]  /*29e0*/  FADD.FTZ R81, R99, -R80 ;  /* 0x8000005063517221 */ /* 0x000fc80000010000 */
[----:B------:R-:W-:-:S04]  /*29f0*/  FMUL.FTZ R86, R112, R81 ;  /* 0x0000005170567220 */ /* 0x000fc80000410000 */
[----:B------:R-:W-:-:S07]  /*2a00*/  @P0 FADD.FTZ R86, R86, R85 ;  /* 0x0000005556560221 */ /* 0x000fce0000010000 */
.L_x_4950:
[----:B------:R-:W-:Y:S05]  /*2a10*/  BSYNC B0 ;  /* 0x0000000000007941 */ /* 0x000fea0003800000 */
.L_x_4948:
        /* <DEDUP_REMOVED lines=15> */
.L_x_4952:
[----:B------:R-:W-:Y:S01]  /*2b10*/  ISETP.NE.AND P6, PT, R108, RZ, PT ;  /* 0x000000ff6c00720c */ /* 0x000fe20003fc5270 */
[----:B------:R-:W-:-:S03]  /*2b20*/  @P0 HADD2.F32 R85, -RZ, R19.H0_H0 ;  /* 0x20000013ff550230 */ /* 0x000fc60000004100 */
[----:B------:R-:W-:-:S05]  /*2b30*/  FSEL R80, R84, RZ, !P6 ;  /* 0x000000ff54507208 */ /* 0x000fca0007000000 */
[----:B------:R-:W-:-:S04]  /*2b40*/  FFMA.FTZ R81, R15, R83, R80 ;  /* 0x000000530f517223 */ /* 0x000fc80000010050 */
[----:B------:R-:W-:-:S04]  /*2b50*/  FADD.FTZ R81, R100, -R81 ;  /* 0x8000005164517221 */ /* 0x000fc80000010000 */
[----:B------:R-:W-:-:S04]  /*2b60*/  FMUL.FTZ R86, R112, R81 ;  /* 0x0000005170567220 */ /* 0x000fc80000410000 */
[----:B------:R-:W-:-:S07]  /*2b70*/  @P0 FADD.FTZ R86, R86, R85 ;  /* 0x0000005556560221 */ /* 0x000fce0000010000 */
.L_x_4953:
[----:B------:R-:W-:Y:S05]  /*2b80*/  BSYNC B0 ;  /* 0x0000000000007941 */ /* 0x000fea0003800000 */
.L_x_4951:
        /* <DEDUP_REMOVED lines=15> */
.L_x_4955:
[----:B------:R-:W-:-:S04]  /*2c80*/  ISETP.NE.AND P2, PT, R108, RZ, PT ;  /* 0x000000ff6c00720c */ /* 0x000fc80003f45270 */
[----:B------:R-:W-:-:S05]  /*2c90*/  FSEL R81, R84, RZ, !P2 ;  /* 0x000000ff54517208 */ /* 0x000fca0005000000 */
[----:B------:R-:W-:Y:S01]  /*2ca0*/  FFMA.FTZ R80, R12, R83, R81 ;  /* 0x000000530c507223 */ /* 0x000fe20000010051 */
[----:B------:R-:W-:-:S03]  /*2cb0*/  @P0 HADD2.F32 R83, -RZ, R19.H1_H1 ;  /* 0x30000013ff530230 */ /* 0x000fc60000004100 */
[----:B------:R-:W-:-:S04]  /*2cc0*/  FADD.FTZ R81, R101, -R80 ;  /* 0x8000005065517221 */ /* 0x000fc80000010000 */
[----:B------:R-:W-:-:S04]  /*2cd0*/  FMUL.FTZ R112, R112, R81 ;  /* 0x0000005170707220 */ /* 0x000fc80000410000 */
[----:B------:R-:W-:-:S07]  /*2ce0*/  @P0 FADD.FTZ R112, R112, R83 ;  /* 0x0000005370700221 */ /* 0x000fce0000010000 */
.L_x_4956:
[----:B------:R-:W-:Y:S05]  /*2cf0*/  BSYNC B0 ;  /* 0x0000000000007941 */ /* 0x000fea0003800000 */
.L_x_4954:
        /* <DEDUP_REMOVED lines=10> */
[----:B------:R-:W-:-:S04]  /*2da0*/  @P4 FSEL R80, R80, RZ, P0 ;  /* 0x000000ff50504208 */ /* 0x000fc80000000000 */
[----:B------:R-:W-:Y:S01]  /*2db0*/  @P4 F2FP.F16.F32.PACK_AB R82, RZ, R80 ;  /* 0x00000050ff52423e */ /* 0x000fe200000000ff */
[----:B------:R0:W-:Y:S01]  /*2dc0*/  @P1 STG.E.128 desc[UR4][R86.64], R72 ;  /* 0x0000004856001986 */ /* 0x0001e2000c101d04 */
[----:B--2---:R-:W-:Y:S02]  /*2dd0*/  @P4 IMAD.WIDE.U32 R80, R81, 0x10, R84 ;  /* 0x0000001051504825 */ /* 0x004fe400078e0054 */
[----:B------:R-:W-:Y:S02]  /*2de0*/  @P4 PRMT R79, R79, 0x5410, R82 ;  /* 0x000054104f4f4816 */ /* 0x000fe40000000052 */
[----:B------:R-:W-:-:S03]  /*2df0*/  SEL R84, RZ, 0x1, P5 ;  /* 0x00000001ff547807 */ /* 0x000fc60002800000 */
[----:B------:R0:W-:Y:S01]  /*2e00*/  @P4 STG.E.128 desc[UR4][R80.64], R76 ;  /* 0x0000004c50004986 */ /* 0x0001e2000c101d04 */
[----:B------:R-:W-:Y:S05]  /*2e10*/  @!P3 BRA `(.L_x_4957) ;  /* 0xffffffd4005cb947 */ /* 0x000fea000383ffff */
.L_x_4904:
        /* <DEDUP_REMOVED lines=19> */
.L_x_4908:
[----:B------:R-:W-:Y:S01]  /*2f50*/  HFMA2.MMA R82, -RZ, RZ, 0, 9.5367431640625e-07 ;  /* 0x00000010ff527435 */ /* 0x000fe200000001ff */
[----:B------:R-:W-:Y:S02]  /*2f60*/  MOV R83, 0x1f ;  /* 0x0000001f00537802 */ /* 0x000fe40000000f00 */
[----:B------:R-:W-:-:S08]  /*2f70*/  MOV R84, 0xffffffff ;  /* 0xffffffff00547802 */ /* 0x000fd00000000f00 */
[----:B------:R-:W-:Y:S05]  /*2f80*/  WARPSYNC.COLLECTIVE R84, `(.L_x_4958) ;  /* 0x0000000054087348 */ /* 0x000fea0003c00000 */
[----:B------:R0:W1:Y:S02]  /*2f90*/  SHFL.DOWN P1, R103, R87, R82, R83 ;  /* 0x0800005257677389 */ /* 0x0000640000020053 */
[----:B01----:R-:W-:Y:S01]  /*2fa0*/  ENDCOLLECTIVE ;  /* 0x000000000000791b */ /* 0x003fe20003800000 */
.L_x_4958:
[----:B------:R-:W-:Y:S01]  /*2fb0*/  FADD.FTZ R86, R103, R87 ;  /* 0x0000005767567221 */ /* 0x000fe20000010000 */
[----:B------:R-:W-:-:S07]  /*2fc0*/  MOV R87, R85 ;  /* 0x0000005500577202 */ /* 0x000fce0000000f00 */
[----:B------:R-:W-:Y:S05]  /*2fd0*/  WARPSYNC.COLLECTIVE R84, `(.L_x_4959) ;  /* 0x0000000054087348 */ /* 0x000fea0003c00000 */
[----:B------:R0:W1:Y:S02]  /*2fe0*/  SHFL.DOWN P1, R103, R87, R82, R83 ;  /* 0x0800005257677389 */ /* 0x0000640000020053 */
[----:B01----:R-:W-:Y:S01]  /*2ff0*/  ENDCOLLECTIVE ;  /* 0x000000000000791b */ /* 0x003fe20003800000 */
.L_x_4959:
[----:B------:R-:W-:Y:S01]  /*3000*/  HFMA2.MMA R82, -RZ, RZ, 0, 4.76837158203125e-07 ;  /* 0x00000008ff527435 */ /* 0x000fe200000001ff */
[----:B------:R-:W-:Y:S02]  /*3010*/  MOV R87, R86 ;  /* 0x0000005600577202 */ /* 0x000fe40000000f00 */
[----:B------:R-:W-:-:S08]  /*3020*/  MOV R102, R103 ;  /* 0x0000006700667202 */ /* 0x000fd00000000f00 */
[----:B------:R-:W-:Y:S05]  /*3030*/  WARPSYNC.COLLECTIVE R84, `(.L_x_4960) ;  /* 0x0000000054087348 */ /* 0x000fea0003c00000 */
[----:B------:R0:W1:Y:S02]  /*3040*/  SHFL.DOWN P1, R103, R87, R82, R83 ;  /* 0x0800005257677389 */ /* 0x0000640000020053 */
[----:B01----:R-:W-:Y:S01]  /*3050*/  ENDCOLLECTIVE ;  /* 0x000000000000791b */ /* 0x003fe20003800000 */
.L_x_4960:
[----:B------:R-:W-:-:S05]  /*3060*/  FADD.FTZ R125, R102, R85 ;  /* 0x00000055667d7221 */ /* 0x000fca0000010000 */
[----:B------:R-:W-:Y:S01]  /*3070*/  MOV R87, R125 ;  /* 0x0000007d00577202 */ /* 0x000fe20000000f00 */
[----:B------:R-:W-:-:S07]  /*3080*/  FADD.FTZ R102, R86, R103 ;  /* 0x0000006756667221 */ /* 0x000fce0000010000 */
[----:B------:R-:W-:Y:S05]  /*3090*/  WARPSYNC.COLLECTIVE R84, `(.L_x_4961) ;  /* 0x0000000054087348 */ /* 0x000fea0003c00000 */
[----:B------:R0:W1:Y:S02]  /*30a0*/  SHFL.DOWN P1, R103, R87, R82, R83 ;  /* 0x0800005257677389 */ /* 0x0000640000020053 */
[----:B01----:R-:W-:Y:S01]  /*30b0*/  ENDCOLLECTIVE ;  /* 0x000000000000791b */ /* 0x003fe20003800000 */
.L_x_4961:
[----:B------:R-:W-:Y:S01]  /*30c0*/  HFMA2.MMA R82, -RZ, RZ, 0, 2.384185791015625e-07 ;  /* 0x00000004ff527435 */ /* 0x000fe200000001ff */
[----:B------:R-:W-:Y:S02]  /*30d0*/  MOV R87, R102 ;  /* 0x0000006600577202 */ /* 0x000fe40000000f00 */
[----:B------:R-:W-:-:S08]  /*30e0*/  MOV R124, R103 ;  /* 0x00000067007c7202 */ /* 0x000fd00000000f00 */
[----:B------:R-:W-:Y:S05]  /*30f0*/  WARPSYNC.COLLECTIVE R84, `(.L_x_4962) ;  /* 0x0000000054087348 */ /* 0x000fea0003c00000 */
[----:B------:R0:W1:Y:S02]  /*3100*/  SHFL.DOWN P1, R103, R87, R82, R83 ;  /* 0x0800005257677389 */ /* 0x0000640000020053 */
[----:B01----:R-:W-:Y:S01]  /*3110*/  ENDCOLLECTIVE ;  /* 0x000000000000791b */ /* 0x003fe20003800000 */
.L_x_4962:
[----:B------:R-:W-:-:S05]  /*3120*/  FADD.FTZ R125, R125, R124 ;  /* 0x0000007c7d7d7221 */ /* 0x000fca0000010000 */
[----:B------:R-:W-:Y:S01]  /*3130*/  MOV R87, R125 ;  /* 0x0000007d00577202 */ /* 0x000fe20000000f00 */
[----:B------:R-:W-:-:S07]  /*3140*/  FADD.FTZ R124, R102, R103 ;  /* 0x00000067667c7221 */ /* 0x000fce0000010000 */
[----:B------:R-:W-:Y:S05]  /*3150*/  WARPSYNC.COLLECTIVE R84, `(.L_x_4963) ;  /* 0x0000000054087348 */ /* 0x000fea0003c00000 */
[----:B------:R0:W1:Y:S02]  /*3160*/  SHFL.DOWN P1, R103, R87, R82, R83 ;  /* 0x0800005257677389 */ /* 0x0000640000020053 */
[----:B01----:R-:W-:Y:S01]  /*3170*/  ENDCOLLECTIVE ;  /* 0x000000000000791b */ /* 0x003fe20003800000 */
.L_x_4963:
[----:B------:R-:W-:Y:S01]  /*3180*/  HFMA2.MMA R82, -RZ, RZ, 0, 1.1920928955078125e-07 ;  /* 0x00000002ff527435 */ /* 0x000fe200000001ff */
[----:B------:R-:W-:Y:S02]  /*3190*/  MOV R87, R124 ;  /* 0x0000007c00577202 */ /* 0x000fe40000000f00 */
[----:B------:R-:W-:-:S08]  /*31a0*/  MOV R86, R103 ;  /* 0x0000006700567202 */ /* 0x000fd00000000f00 */
[----:B------:R-:W-:Y:S05]  /*31b0*/  WARPSYNC.COLLECTIVE R84, `(.L_x_4964) ;  /* 0x0000000054087348 */ /* 0x000fea0003c00000 */
[----:B------:R0:W1:Y:S02]  /*31c0*/  SHFL.DOWN P1, R103, R87, R82, R83 ;  /* 0x0800005257677389 */ /* 0x0000640000020053 */
[----:B01----:R-:W-:Y:S01]  /*31d0*/  ENDCOLLECTIVE ;  /* 0x000000000000791b */ /* 0x003fe20003800000 */
.L_x_4964:
[----:B------:R-:W-:-:S05]  /*31e0*/  FADD.FTZ R102, R125, R86 ;  /* 0x000000567d667221 */ /* 0x000fca0000010000 */
[----:B------:R-:W-:Y:S01]  /*31f0*/  MOV R87, R102 ;  /* 0x0000006600577202 */ /* 0x000fe20000000f00 */
[----:B------:R-:W-:-:S07]  /*3200*/  FADD.FTZ R85, R124, R103 ;  /* 0x000000677c557221 */ /* 0x000fce0000010000 */
[----:B------:R-:W-:Y:S05]  /*3210*/  WARPSYNC.COLLECTIVE R84, `(.L_x_4965) ;  /* 0x0000000054087348 */ /* 0x000fea0003c00000 */
[----:B------:R0:W1:Y:S02]  /*3220*/  SHFL.DOWN P1, R103, R87, R82, R83 ;  /* 0x0800005257677389 */ /* 0x0000640000020053 */
[----:B01----:R-:W-:Y:S01]  /*3230*/  ENDCOLLECTIVE ;  /* 0x000000000000791b */ /* 0x003fe20003800000 */
.L_x_4965:
[----:B------:R-:W-:Y:S01]  /*3240*/  HFMA2.MMA R82, -RZ, RZ, 0, 5.9604644775390625e-08 ;  /* 0x00000001ff527435 */ /* 0x000fe200000001ff */
[----:B------:R-:W-:Y:S02]  /*3250*/  MOV R87, R85 ;  /* 0x0000005500577202 */ /* 0x000fe40000000f00 */
[----:B------:R-:W-:-:S08]  /*3260*/  MOV R86, R103 ;  /* 0x0000006700567202 */ /* 0x000fd00000000f00 */
[----:B------:R-:W-:Y:S05]  /*3270*/  WARPSYNC.COLLECTIVE R84, `(.L_x_4966) ;  /* 0x0000000054087348 */ /* 0x000fea0003c00000 */
[----:B------:R0:W1:Y:S02]  /*3280*/  SHFL.DOWN P1, R103, R87, R82, R83 ;  /* 0x0800005257677389 */ /* 0x0000640000020053 */
[----:B01----:R-:W-:Y:S01]  /*3290*/  ENDCOLLECTIVE ;  /* 0x000000000000791b */ /* 0x003fe20003800000 */
.L_x_4966:
[----:B------:R-:W-:-:S05]  /*32a0*/  FADD.FTZ R86, R102, R86 ;  /* 0x0000005666567221 */ /* 0x000fca0000010000 */
[----:B------:R-:W-:Y:S02]  /*32b0*/  MOV R87, R86 ;  /* 0x0000005600577202 */ /* 0x000fe40000000f00 */
[----:B------:R-:W-:-:S07]  /*32c0*/  MOV R124, R103 ;  /* 0x00000067007c7202 */ /* 0x000fce0000000f00 */
[----:B------:R-:W-:Y:S05]  /*32d0*/  WARPSYNC.COLLECTIVE R84, `(.L_x_4967) ;  /* 0x0000000054087348 */ /* 0x000fea0003c00000 */
[----:B------:R0:W1:Y:S02]  /*32e0*/  SHFL.DOWN P1, R103, R87, R82, R83 ;  /* 0x0800005257677389 */ /* 0x0000640000020053 */
[----:B01----:R-:W-:Y:S01]  /*32f0*/  ENDCOLLECTIVE ;  /* 0x000000000000791b */ /* 0x003fe20003800000 */
.L_x_4967:
[----:B------:R-:W-:Y:S05]  /*3300*/  BRA `(.L_x_4968) ;  /* 0xffffffe000347947 */ /* 0x000fea000383ffff */
.L_x_4969:
        /* <DEDUP_REMOVED lines=15> */
.L_x_8791:


//--------------------- .text._ZN10layer_norm13ln_bwd_kernelINS_13Kernel_traitsIf6__halfS2_S2_fjLj2048ELj1ELj1ELj4ELj16ENS_18Kernel_traits_baseILj2048EfS2_S2_S2_fjLj128EEEEELb1ELb1ELb0ELb0EEEvNS_9BwdParamsE --------------------------
	.section	.text._ZN10layer_norm13ln_bwd_kernelINS_13Kernel_traitsIf6__halfS2_S2_fjLj2048ELj1ELj1ELj4ELj16ENS_18Kernel_traits_baseILj2048EfS2_S2_S2_fjLj128EEEEELb1ELb1ELb0ELb0EEEvNS_9BwdParamsE,"ax",@progbits
	.align	128
        .global         _ZN10layer_norm13ln_bwd_kernelINS_13Kernel_traitsIf6__halfS2_S2_fjLj2048ELj1ELj1ELj4ELj16ENS_18Kernel_traits_baseILj2048EfS2_S2_S2_fjLj128EEEEELb1ELb1ELb0ELb0EEEvNS_9BwdParamsE
        .type           _ZN10layer_norm13ln_bwd_kernelINS_13Kernel_traitsIf6__halfS2_S2_fjLj2048ELj1ELj1ELj4ELj16ENS_18Kernel_traits_baseILj2048EfS2_S2_S2_fjLj128EEEEELb1ELb1ELb0ELb0EEEvNS_9BwdParamsE,@function
        .size           _ZN10layer_norm13ln_bwd_kernelINS_13Kernel_traitsIf6__halfS2_S2_fjLj2048ELj1ELj1ELj4ELj16ENS_18Kernel_traits_baseILj2048EfS2_S2_S2_fjLj128EEEEELb1ELb1ELb0ELb0EEEvNS_9BwdParamsE,(.L_x_8792 - _ZN10layer_norm13ln_bwd_kernelINS_13Kernel_traitsIf6__halfS2_S2_fjLj2048ELj1ELj1ELj4ELj16ENS_18Kernel_traits_baseILj2048EfS2_S2_S2_fjLj128EEEEELb1ELb1ELb0ELb0EEEvNS_9BwdParamsE)
        .other          _ZN10layer_norm13ln_bwd_kernelINS_13Kernel_traitsIf6__halfS2_S2_fjLj2048ELj1ELj1ELj4ELj16ENS_18Kernel_traits_baseILj2048EfS2_S2_S2_fjLj128EEEEELb1ELb1ELb0ELb0EEEvNS_9BwdParamsE,@"STO_CUDA_ENTRY STV_DEFAULT"
_ZN10layer_norm13ln_bwd_kernelINS_13Kernel_traitsIf6__halfS2_S2_fjLj2048ELj1ELj1ELj4ELj16ENS_18Kernel_traits_baseILj2048EfS2_S2_S2_fjLj128EEEEELb1ELb1ELb0ELb0EEEvNS_9BwdParamsE:
.text._ZN10layer_norm13ln_bwd_kernelINS_13Kernel_traitsIf6__halfS2_S2_fjLj2048ELj1ELj1ELj4ELj16ENS_18Kernel_traits_baseILj2048EfS2_S2_S2_fjLj128EEEEELb1ELb1ELb0ELb0EEEvNS_9BwdParamsE:
        /* <DEDUP_REMOVED lines=75> */
.L_x_4980:
        /* <DEDUP_REMOVED lines=20> */
[----:B------:R-:W-:Y:S02]  /*05f0*/  MOV R141, R119 ;  /* 0x00000077008d7202 */ /* 0x000fe40000000f00 */
[----:B---3--:R-:W-:Y:S01]  /*0600*/  FSEL R137, R112, RZ, !P4 ;  /* 0x000000ff70897208 */ /* 0x008fe20006000000 */
[----:B0-----:R-:W-:Y:S08]  /*0610*/  @!P2 BRA `(.L_x_4972) ;  /* 0x00000004005ca947 */ /* 0x001ff00003800000 */
        /* <DEDUP_REMOVED lines=16> */
[----:B------:R-:W-:-:S05]  /*0720*/  HADD2.F32 R12, -RZ, R12.H1_H1 ;  /* 0x3000000cff0c7230 */ /* 0x000fca0000004100 */
[----:B------:R-:W-:Y:S01]  /*0730*/  FADD.FTZ R12, -R137, R12 ;  /* 0x0000000c890c7221 */ /* 0x000fe20000010100 */
[----:B------:R-:W-:-:S03]  /*0740*/  HADD2.F32 R116, -RZ, R14.H0_H0 ;  /* 0x2000000eff747230 */ /* 0x000fc60000004100 */
        /* <DEDUP_REMOVED lines=8> */
[----:B------:R-:W-:Y:S01]  /*07d0*/  FADD.FTZ R8, -R137, R116 ;  /* 0x0000007489087221 */ /* 0x000fe20000010100 */
[----:B------:R-:W-:Y:S02]  /*07e0*/  HADD2.F32 R114, -RZ, R13.H1_H1 ;  /* 0x3000000dff727230 */ /* 0x000fe40000004100 */
[----:B------:R-:W-:Y:S01]  /*07f0*/  FMUL.FTZ R3, R121, R110 ;  /* 0x0000006e79037220 */ /* 0x000fe20000410000 */
[--C-:B------:R-:W-:Y:S02]  /*0800*/  HADD2.F32 R13, -RZ, R9.reuse.H0_H0 ;  /* 0x20000009ff0d7230 */ /* 0x100fe40000004100 */
[----:B------:R-:W-:Y:S02]  /*0810*/  HADD2.F32 R146, -RZ, R9.H1_H1 ;  /* 0x30000009ff927230 */ /* 0x000fe40000004100 */
[----:B------:R-:W-:Y:S01]  /*0820*/  FMUL.FTZ R120, R16, R7 ;  /* 0x0000000710787220 */ /* 0x000fe20000410000 */
[----:B------:R-:W-:-:S02]  /*0830*/  HADD2.F32 R150, -RZ, R15.H0_H0 ;  /* 0x2000000fff967230 */ /* 0x000fc40000004100 */
[----:B------:R-:W-:Y:S02]  /*0840*/  HADD2.F32 R6, -RZ, R15.H1_H1 ;  /* 0x3000000fff067230 */ /* 0x000fe40000004100 */
[----:B------:R-:W-:Y:S01]  /*0850*/  FMUL.FTZ R15, R121, R8 ;  /* 0x00000008790f7220 */ /* 0x000fe20000410000 */
[----:B------:R-:W-:Y:S02]  /*0860*/  HADD2.F32 R9, -RZ, R10.H0_H0 ;  /* 0x2000000aff097230 */ /* 0x000fe40000004100 */
[----:B------:R-:W-:Y:S01]  /*0870*/  FADD.FTZ R64, R64, R7 ;  /* 0x0000000740407221 */ /* 0x000fe20000010000 */
[--C-:B0-----:R-:W-:Y:S02]  /*0880*/  HADD2.F32 R109, -RZ, R11.reuse.H0_H0 ;  /* 0x2000000bff6d7230 */ /* 0x101fe40000004100 */
[----:B------:R-:W-:Y:S01]  /*0890*/  FFMA.FTZ R48, R3, R7, R48 ;  /* 0x0000000703307223 */ /* 0x000fe20000010030 */
[----:B------:R-:W-:Y:S02]  /*08a0*/  HADD2.F32 R108, -RZ, R11.H1_H1 ;  /* 0x3000000bff6c7230 */ /* 0x000fe40000004100 */
        /* <DEDUP_REMOVED lines=8> */
[-C--:B------:R-:W-:Y:S01]  /*0930*/  FMUL.FTZ R14, R18, R13.reuse ;  /* 0x0000000d120e7220 */ /* 0x080fe20000410000 */
[----:B------:R-:W-:Y:S01]  /*0940*/  FADD.FTZ R7, R7, R118 ;  /* 0x0000007607077221 */ /* 0x000fe20000010000 */
[----:B------:R-:W-:Y:S01]  /*0950*/  FADD.FTZ R114, -R137, R114 ;  /* 0x0000007289727221 */ /* 0x000fe20000010100 */
[----:B------:R-:W-:Y:S01]  /*0960*/  FFMA.FTZ R8, R122, R118, R9 ;  /* 0x000000767a087223 */ /* 0x000fe20000010009 */
[----:B------:R-:W-:Y:S01]  /*0970*/  FADD.FTZ R66, R66, R13 ;  /* 0x0000000d42427221 */ /* 0x000fe20000010000 */
[----:B------:R-:W-:Y:S01]  /*0980*/  FFMA.FTZ R50, R117, R13, R50 ;  /* 0x0000000d75327223 */ /* 0x000fe20000010032 */
[C---:B------:R-:W-:Y:S01]  /*0990*/  FADD.FTZ R12, -R137.reuse, R148 ;  /* 0x00000094890c7221 */ /* 0x040fe20000010100 */
[----:B------:R-:W-:Y:S01]  /*09a0*/  FADD.FTZ R150, -R137, R150 ;  /* 0x0000009689967221 */ /* 0x000fe20000010100 */
[----:B------:R-:W-:Y:S01]  /*09b0*/  FADD.FTZ R110, R7, R14 ;  /* 0x0000000e076e7221 */ /* 0x000fe20000010000 */
[----:B------:R-:W-:Y:S01]  /*09c0*/  FMUL.FTZ R116, R121, R114 ;  /* 0x0000007279747220 */ /* 0x000fe20000410000 */
[----:B------:R-:W-:Y:S01]  /*09d0*/  FMUL.FTZ R13, R19, R146 ;  /* 0x00000092130d7220 */ /* 0x000fe20000410000 */
[----:B------:R-:W-:Y:S01]  /*09e0*/  FFMA.FTZ R7, R117, R14, R8 ;  /* 0x0000000e75077223 */ /* 0x000fe20000010008 */
[----:B------:R-:W-:-:S02]  /*09f0*/  HADD2.F32 R10, -RZ, R10.H1_H1 ;  /* 0x3000000aff0a7230 */ /* 0x000fc40000004100 */
[C---:B------:R-:W-:Y:S01]  /*0a00*/  FMUL.FTZ R12, R121.reuse, R12 ;  /* 0x0000000c790c7220 */ /* 0x040fe20000410000 */
        /* <DEDUP_REMOVED lines=24> */
.L_x_4972:
[----:B------:R-:W-:Y:S05]  /*0b90*/  BSYNC B0 ;  /* 0x0000000000007941 */ /* 0x000fea0003800000 */
.L_x_4971:
        /* <DEDUP_REMOVED lines=17> */
[----:B------:R-:W-:Y:S02]  /*0cb0*/  HADD2.F32 R126, -RZ, R108.H0_H0 ;  /* 0x2000006cff7e7230 */ /* 0x000fe40000004100 */
[----:B------:R-:W-:Y:S02]  /*0cc0*/  HADD2.F32 R130, -RZ, R109.H1_H1 ;  /* 0x3000006dff827230 */ /* 0x000fe40000004100 */
[--C-:B------:R-:W-:Y:S02]  /*0cd0*/  HADD2.F32 R132, -RZ, R110.reuse.H0_H0 ;  /* 0x2000006eff847230 */ /* 0x100fe40000004100 */
[----:B------:R-:W-:Y:S02]  /*0ce0*/  HADD2.F32 R110, -RZ, R110.H1_H1 ;  /* 0x3000006eff6e7230 */ /* 0x000fe40000004100 */
[C---:B------:R-:W-:Y:S01]  /*0cf0*/  FADD.FTZ R128, -R137.reuse, R128 ;  /* 0x0000008089807221 */ /* 0x040fe20000010100 */
[C---:B------:R-:W-:Y:S01]  /*0d00*/  FADD.FTZ R126, -R137.reuse, R126 ;  /* 0x0000007e897e7221 */ /* 0x040fe20000010100 */
[----:B------:R-:W-:Y:S01]  /*0d10*/  FADD.FTZ R130, -R137, R130 ;  /* 0x0000008289827221 */ /* 0x000fe20000010100 */
[----:B------:R-:W-:-:S02]  /*0d20*/  HADD2.F32 R108, -RZ, R108.H1_H1 ;  /* 0x3000006cff6c7230 */ /* 0x000fc40000004100 */
[----:B------:R-:W-:Y:S01]  /*0d30*/  FADD.FTZ R134, -R137, R110 ;  /* 0x0000006e89867221 */ /* 0x000fe20000010100 */
[C---:B0----5:R-:W-:Y:S01]  /*0d40*/  FMUL.FTZ R125, R121.reuse, R128 ;  /* 0x00000080797d7220 */ /* 0x061fe20000410000 */
[C---:B------:R-:W-:Y:S01]  /*0d50*/  FMUL.FTZ R123, R121.reuse, R126 ;  /* 0x0000007e797b7220 */ /* 0x040fe20000410000 */
[--C-:B---3--:R-:W-:Y:S02]  /*0d60*/  HADD2.F32 R109, -RZ, R112.reuse.H0_H0 ;  /* 0x20000070ff6d7230 */ /* 0x108fe40000004100 */
[----:B------:R-:W-:Y:S01]  /*0d70*/  FMUL.FTZ R128, R121, R130 ;  /* 0x0000008279807220 */ /* 0x000fe20000410000 */
[----:B------:R-:W-:Y:S02]  /*0d80*/  HADD2.F32 R110, -RZ, R113.H1_H1 ;  /* 0x30000071ff6e7230 */ /* 0x000fe40000004100 */
[----:B------:R-:W-:Y:S02]  /*0d90*/  HADD2.F32 R112, -RZ, R112.H1_H1 ;  /* 0x30000070ff707230 */ /* 0x000fe40000004100 */
[----:B------:R-:W-:Y:S01]  /*0da0*/  FMUL.FTZ R126, R32, R109 ;  /* 0x0000006d207e7220 */ /* 0x000fe20000410000 */
[----:B------:R-:W-:-:S02]  /*0db0*/  HADD2.F32 R138, -RZ, R111.H0_H0 ;  /* 0x2000006fff8a7230 */ /* 0x000fc40000004100 */
[----:B------:R-:W-:Y:S01]  /*0dc0*/  FADD.FTZ R124, -R137, R108 ;  /* 0x0000006c897c7221 */ /* 0x000fe20000010100 */
[----:B------:R-:W-:Y:S02]  /*0dd0*/  HADD2.F32 R140, -RZ, R111.H1_H1 ;  /* 0x3000006fff8c7230 */ /* 0x000fe40000004100 */
[----:B------:R-:W-:Y:S01]  /*0de0*/  FADD.FTZ R75, R75, R110 ;  /* 0x0000006e4b4b7221 */ /* 0x000fe20000010000 */
[----:B------:R-:W-:Y:S02]  /*0df0*/  HADD2.F32 R111, -RZ, R113.H0_H0 ;  /* 0x20000071ff6f7230 */ /* 0x000fe40000004100 */
[-C--:B------:R-:W-:Y:S01]  /*0e00*/  FFMA.FTZ R59, R128, R110.reuse, R59 ;  /* 0x0000006e803b7223 */ /* 0x080fe2000001003b */
        /* <DEDUP_REMOVED lines=20> */
[----:B------:R-:W-:Y:S01]  /*0f50*/  FMUL.FTZ R132, R36, R113 ;  /* 0x0000007124847220 */ /* 0x000fe20000410000 */
[----:B------:R-:W-:Y:S01]  /*0f60*/  FADD.FTZ R111, R112, R129 ;  /* 0x00000081706f7221 */ /* 0x000fe20000010000 */
[----:B------:R-:W-:Y:S01]  /*0f70*/  FFMA.FTZ R110, R128, R129, R109 ;  /* 0x00000081806e7223 */ /* 0x000fe2000001006d */
[C---:B------:R-:W-:Y:S01]  /*0f80*/  FADD.FTZ R138, -R137.reuse, R138 ;  /* 0x0000008a898a7221 */ /* 0x040fe20000010100 */
[----:B------:R-:W-:Y:S01]  /*0f90*/  FADD.FTZ R140, -R137, R140 ;  /* 0x0000008c898c7221 */ /* 0x000fe20000010100 */
[----:B------:R-:W-:-:S02]  /*0fa0*/  HADD2.F32 R137, -RZ, R115.H0_H0 ;  /* 0x20000073ff897230 */ /* 0x000fc40000004100 */
[----:B------:R-:W-:Y:S01]  /*0fb0*/  FMUL.FTZ R134, R121, R134 ;  /* 0x0000008679867220 */ /* 0x000fe20000410000 */
[----:B------:R-:W-:Y:S01]  /*0fc0*/  FMUL.FTZ R133, R37, R114 ;  /* 0x0000007225857220 */ /* 0x000fe20000410000 */
[----:B------:R-:W-:Y:S01]  /*0fd0*/  FADD.FTZ R112, R111, R132 ;  /* 0x000000846f707221 */ /* 0x000fe20000010000 */
[----:B------:R-:W-:Y:S01]  /*0fe0*/  FFMA.FTZ R109, R131, R132, R110 ;  /* 0x00000084836d7223 */ /* 0x000fe2000001006e */
[----:B------:R-:W-:Y:S02]  /*0ff0*/  HADD2.F32 R108, -RZ, R115.H1_H1 ;  /* 0x30000073ff6c7230 */ /* 0x000fe40000004100 */
        /* <DEDUP_REMOVED lines=18> */
.L_x_4974:
[----:B------:R-:W-:Y:S05]  /*1120*/  BSYNC B0 ;  /* 0x0000000000007941 */ /* 0x000fea0003800000 */
.L_x_4973:
        /* <DEDUP_REMOVED lines=26> */
.L_x_4993:
        /* <DEDUP_REMOVED lines=41> */
[C---:B------:R-:W-:Y:S01]  /*1560*/  FMUL.FTZ R112, R121.reuse, R112 ;  /* 0x0000007079707220 */ /* 0x040fe20000410000 */
[----:B------:R-:W-:Y:S01]  /*1570*/  FMUL.FTZ R146, R121, R146 ;  /* 0x0000009279927220 */ /* 0x000fe20000410000 */
[----:B------:R-:W-:-:S02]  /*1580*/  @P1 HADD2.F32 R113, -RZ, R96.H0_H0 ;  /* 0x20000060ff711230 */ /* 0x000fc40000004100 */
[----:B------:R-:W-:Y:S01]  /*1590*/  FADD.FTZ R156, R14, -R115 ;  /* 0x800000730e9c7221 */ /* 0x000fe20000010000 */
[--C-:B------:R-:W-:Y:S02]  /*15a0*/  @P1 HADD2.F32 R115, -RZ, R97.reuse.H1_H1 ;  /* 0x30000061ff731230 */ /* 0x100fe40000004100 */
[C---:B------:R-:W-:Y:S01]  /*15b0*/  FMUL.FTZ R154, R121.reuse, R114 ;  /* 0x00000072799a7220 */ /* 0x040fe20000410000 */
[-C--:B------:R-:W-:Y:S01]  /*15c0*/  FFMA.FTZ R114, R6, R137.reuse, R158 ;  /* 0x0000008906727223 */ /* 0x080fe2000001009e */
[----:B------:R-:W-:Y:S01]  /*15d0*/  @P1 FADD.FTZ R112, R112, R113 ;  /* 0x0000007170701221 */ /* 0x000fe20000010000 */
[----:B------:R-:W-:Y:S02]  /*15e0*/  @P1 HADD2.F32 R113, -RZ, R96.H1_H1 ;  /* 0x30000060ff711230 */ /* 0x000fe40000004100 */
[----:B------:R-:W-:Y:S01]  /*15f0*/  FMUL.FTZ R156, R121, R156 ;  /* 0x0000009c799c7220 */ /* 0x000fe20000410000 */
[----:B------:R-:W-:Y:S01]  /*1600*/  FADD.FTZ R148, R11, -R148 ;  /* 0x800000940b947221 */ /* 0x000fe20000010000 */
[----:B------:R-:W-:Y:S01]  /*1610*/  @P1 FADD.FTZ R154, R154, R115 ;  /* 0x000000739a9a1221 */ /* 0x000fe20000010000 */
[----:B------:R-:W-:Y:S01]  /*1620*/  FFMA.FTZ R115, R9, R137, R158 ;  /* 0x0000008909737223 */ /* 0x000fe2000001009e */
[----:B------:R-:W-:Y:S01]  /*1630*/  @P1 FADD.FTZ R146, R146, R113 ;  /* 0x0000007192921221 */ /* 0x000fe20000010000 */
[----:B------:R-:W-:-:S02]  /*1640*/  @P1 HADD2.F32 R113, -RZ, R97.H0_H0 ;  /* 0x20000061ff711230 */ /* 0x000fc40000004100 */
[----:B------:R-:W-:Y:S01]  /*1650*/  FADD.FTZ R114, R7, -R114 ;  /* 0x8000007207727221 */ /* 0x000fe20000010000 */
[C---:B------:R-:W-:Y:S01]  /*1660*/  FMUL.FTZ R152, R121.reuse, R148 ;  /* 0x0000009479987220 */ /* 0x040fe20000410000 */
[----:B------:R-:W-:Y:S01]  /*1670*/  FADD.FTZ R148, R8, -R115 ;  /* 0x8000007308947221 */ /* 0x000fe20000010000 */
[----:B------:R-:W-:Y:S02]  /*1680*/  @P1 HADD2.F32 R115, -RZ, R99.H1_H1 ;  /* 0x30000063ff731230 */ /* 0x000fe40000004100 */
[----:B------:R-:W-:Y:S01]  /*1690*/  @P1 FADD.FTZ R156, R156, R113 ;  /* 0x000000719c9c1221 */ /* 0x000fe20000010000 */
[----:B------:R-:W-:Y:S01]  /*16a0*/  FFMA.FTZ R113, R12, R137, R158 ;  /* 0x000000890c717223 */ /* 0x000fe2000001009e */
[----:B------:R-:W-:Y:S01]  /*16b0*/  FMUL.FTZ R114, R121, R114 ;  /* 0x0000007279727220 */ /* 0x000fe20000410000 */
[--C-:B------:R-:W-:Y:S01]  /*16c0*/  @P1 HADD2.F32 R147, -RZ, R98.reuse.H0_H0 ;  /* 0x20000062ff931230 */ /* 0x100fe20000004100 */
[----:B------:R-:W-:Y:S01]  /*16d0*/  ISETP.NE.AND.EX P6, PT, RZ, UR17, PT, P6 ;  /* 0x00000011ff007c0c */ /* 0x000fe2000bfc5360 */
[----:B------:R-:W-:Y:S01]  /*16e0*/  FADD.FTZ R150, R10, -R113 ;  /* 0x800000710a967221 */ /* 0x000fe20000010000 */
[----:B------:R-:W-:-:S02]  /*16f0*/  @P1 HADD2.F32 R113, -RZ, R98.H1_H1 ;  /* 0x30000062ff711230 */ /* 0x000fc40000004100 */
[C---:B------:R-:W-:Y:S01]  /*1700*/  FMUL.FTZ R148, R121.reuse, R148 ;  /* 0x0000009479947220 */ /* 0x040fe20000410000 */
[----:B------:R-:W-:Y:S01]  /*1710*/  @P1 FADD.FTZ R114, R114, R115 ;  /* 0x0000007372721221 */ /* 0x000fe20000010000 */
[----:B------:R-:W-:Y:S01]  /*1720*/  FMUL.FTZ R150, R121, R150 ;  /* 0x0000009679967220 */ /* 0x000fe20000410000 */
[----:B------:R-:W-:Y:S01]  /*1730*/  MOV R115, R144 ;  /* 0x0000009000737202 */ /* 0x000fe20000000f00 */
[----:B------:R-:W-:Y:S02]  /*1740*/  @P1 FADD.FTZ R152, R152, R147 ;  /* 0x0000009398981221 */ /* 0x000fe40000010000 */
[----:B------:R-:W-:Y:S01]  /*1750*/  @P1 FADD.FTZ R150, R150, R113 ;  /* 0x0000007196961221 */ /* 0x000fe20000010000 */
[----:B------:R-:W-:Y:S02]  /*1760*/  @P1 HADD2.F32 R113, -RZ, R99.H0_H0 ;  /* 0x20000063ff711230 */ /* 0x000fe40000004100 */
[----:B------:R-:W-:-:S03]  /*1770*/  @P6 F2FP.F16.F32.PACK_AB R151, RZ, R114 ;  /* 0x00000072ff97623e */ /* 0x000fc600000000ff */
[----:B------:R-:W-:Y:S01]  /*1780*/  @P1 FADD.FTZ R148, R148, R113 ;  /* 0x0000007194941221 */ /* 0x000fe20000010000 */
[----:B------:R-:W-:Y:S02]  /*1790*/  LOP3.LUT P1, RZ, R115, 0xff, RZ, 0xc0, !PT ;  /* 0x000000ff73ff7812 */ /* 0x000fe4000782c0ff */
[----:B------:R-:W-:Y:S01]  /*17a0*/  @P6 F2FP.F16.F32.PACK_AB R113, RZ, R112 ;  /* 0x00000070ff71623e */ /* 0x000fe200000000ff */
[-C--:B------:R-:W-:Y:S01]  /*17b0*/  FMUL.FTZ R112, R112, R141.reuse ;  /* 0x0000008d70707220 */ /* 0x080fe20000410000 */
[----:B------:R-:W-:Y:S01]  /*17c0*/  @P6 F2FP.F16.F32.PACK_AB R115, RZ, R156 ;  /* 0x0000009cff73623e */ /* 0x000fe200000000ff */
[-C--:B------:R-:W-:Y:S01]  /*17d0*/  FMUL.FTZ R156, R156, R141.reuse ;  /* 0x0000008d9c9c7220 */ /* 0x080fe20000410000 */
[----:B------:R-:W-:Y:S01]  /*17e0*/  @P6 F2FP.F16.F32.PACK_AB R147, RZ, R148 ;  /* 0x00000094ff93623e */ /* 0x000fe200000000ff */
[-C--:B------:R-:W-:Y:S01]  /*17f0*/  FMUL.FTZ R153, R148, R141.reuse ;  /* 0x0000008d94997220 */ /* 0x080fe20000410000 */
[----:B------:R-:W-:Y:S01]  /*1800*/  @P6 PRMT R105, R115, 0x7610, R105 ;  /* 0x0000761073696816 */ /* 0x000fe20000000069 */
[----:B------:R-:W-:Y:S01]  /*1810*/  FMUL.FTZ R115, R112, UR15 ;  /* 0x0000000f70737c20 */ /* 0x000fe20008410000 */
[----:B------:R-:W-:Y:S01]  /*1820*/  @P6 PRMT R107, R147, 0x7610, R107 ;  /* 0x00007610936b6816 */ /* 0x000fe2000000006b */
[----:B------:R-:W-:Y:S01]  /*1830*/  HFMA2.MMA R147, -RZ, RZ, 0, 0 ;  /* 0x00000000ff937435 */ /* 0x000fe200000001ff */
[----:B------:R-:W-:Y:S01]  /*1840*/  @P6 PRMT R104, R113, 0x7610, R104 ;  /* 0x0000761071686816 */ /* 0x000fe20000000068 */
[----:B------:R-:W-:Y:S01]  /*1850*/  FMUL.FTZ R156, R156, UR15 ;  /* 0x0000000f9c9c7c20 */ /* 0x000fe20008410000 */
[----:B------:R-:W-:Y:S01]  /*1860*/  @P6 F2FP.F16.F32.PACK_AB R113, RZ, R152 ;  /* 0x00000098ff71623e */ /* 0x000fe200000000ff */
[-C--:B------:R-:W-:Y:S01]  /*1870*/  FMUL.FTZ R152, R152, R141.reuse ;  /* 0x0000008d98987220 */ /* 0x080fe20000410000 */
[----:B------:R-:W-:Y:S01]  /*1880*/  @P6 PRMT R107, R107, 0x5410, R151 ;  /* 0x000054106b6b6816 */ /* 0x000fe20000000097 */
[-C--:B------:R-:W-:Y:S01]  /*1890*/  FMUL.FTZ R148, R114, R141.reuse ;  /* 0x0000008d72947220 */ /* 0x080fe20000410000 */
[----:B------:R-:W-:Y:S01]  /*18a0*/  @P6 PRMT R106, R113, 0x7610, R106 ;  /* 0x00007610716a6816 */ /* 0x000fe2000000006a */
[----:B------:R-:W-:Y:S01]  /*18b0*/  FMUL.FTZ R152, R152, UR15 ;  /* 0x0000000f98987c20 */ /* 0x000fe20008410000 */
[----:B------:R-:W-:Y:S01]  /*18c0*/  @P6 F2FP.F16.F32.PACK_AB R113, RZ, R154 ;  /* 0x0000009aff71623e */ /* 0x000fe200000000ff */
[----:B------:R-:W-:Y:S01]  /*18d0*/  FMUL.FTZ R154, R154, R141 ;  /* 0x0000008d9a9a7220 */ /* 0x000fe20000410000 */
[----:B------:R-:W-:-:S02]  /*18e0*/  FMUL.FTZ R153, R153, UR15 ;  /* 0x0000000f99997c20 */ /* 0x000fc40008410000 */
[----:B------:R-:W-:Y:S01]  /*18f0*/  @P6 PRMT R105, R105, 0x5410, R113 ;  /* 0x0000541069696816 */ /* 0x000fe20000000071 */
[----:B------:R-:W-:Y:S01]  /*1900*/  FMUL.FTZ R158, R154, UR15 ;  /* 0x0000000f9a9e7c20 */ /* 0x000fe20008410000 */
[----:B------:R-:W-:Y:S01]  /*1910*/  MOV R154, RZ ;  /* 0x000000ff009a7202 */ /* 0x000fe20000000f00 */
[----:B--2---:R-:W-:-:S05]  /*1920*/  @P1 HADD2.F32 R112, -RZ, R108.H0_H0 ;  /* 0x2000006cff701230 */ /* 0x004fca0000004100 */
[----:B------:R-:W-:Y:S01]  /*1930*/  @P1 FMUL.FTZ R147, R115, R112 ;  /* 0x0000007073931220 */ /* 0x000fe20000410000 */
[----:B------:R-:W-:Y:S01]  /*1940*/  FMUL.FTZ R115, R24, R115 ;  /* 0x0000007318737220 */ /* 0x000fe20000410000 */
[----:B------:R-:W-:Y:S01]  /*1950*/  @P6 F2FP.F16.F32.PACK_AB R112, RZ, R146 ;  /* 0x00000092ff70623e */ /* 0x000fe200000000ff */
        /* <DEDUP_REMOVED lines=8> */
[----:B------:R-:W-:-:S05]  /*19e0*/  @P1 HADD2.F32 R108, -RZ, R108.H1_H1 ;  /* 0x3000006cff6c1230 */ /* 0x000fca0000004100 */
[----:B------:R-:W-:Y:S01]  /*19f0*/  @P1 FMUL.FTZ R146, R149, R108 ;  /* 0x0000006c95921220 */ /* 0x000fe20000410000 */
[----:B------:R-:W-:Y:S01]  /*1a00*/  FMUL.FTZ R108, R25, R149 ;  /* 0x00000095196c7220 */ /* 0x000fe20000410000 */
[----:B------:R-:W-:Y:S01]  /*1a10*/  @P6 F2FP.F16.F32.PACK_AB R149, RZ, R150 ;  /* 0x00000096ff95623e */ /* 0x000fe200000000ff */
[----:B------:R-:W-:Y:S01]  /*1a20*/  FMUL.FTZ R150, R150, R141 ;  /* 0x0000008d96967220 */ /* 0x000fe20000410000 */
[----:B------:R-:W-:Y:S02]  /*1a30*/  FADD.FTZ R81, R81, R146 ;  /* 0x0000009251517221 */ /* 0x000fe40000010000 */
[----:B------:R-:W-:Y:S01]  /*1a40*/  FSEL R108, R108, RZ, P1 ;  /* 0x000000ff6c6c7208 */ /* 0x000fe20000800000 */
[----:B------:R-:W-:Y:S01]  /*1a50*/  FMUL.FTZ R150, R150, UR15 ;  /* 0x0000000f96967c20 */ /* 0x000fe20008410000 */
[----:B------:R-:W-:Y:S01]  /*1a60*/  LOP3.LUT P1, RZ, R144, 0xff0000, RZ, 0xc0, !PT ;  /* 0x00ff000090ff7812 */ /* 0x000fe2000782c0ff */
[----:B0-----:R-:W-:Y:S01]  /*1a70*/  @P6 IMAD.WIDE.U32 R112, R119, 0x10, R112 ;  /* 0x0000001077706825 */ /* 0x001fe200078e0070 */
[----:B------:R-:W-:Y:S01]  /*1a80*/  @P6 PRMT R106, R106, 0x5410, R149 ;  /* 0x000054106a6a6816 */ /* 0x000fe20000000095 */
[----:B------:R-:W-:-:S02]  /*1a90*/  HFMA2.MMA R149, -RZ, RZ, 0, 0 ;  /* 0x00000000ff957435 */ /* 0x000fc400000001ff */
[----:B------:R-:W-:Y:S02]  /*1aa0*/  FMUL.FTZ R114, R29, R150 ;  /* 0x000000961d727220 */ /* 0x000fe40000410000 */
[----:B------:R0:W-:Y:S01]  /*1ab0*/  @P6 STG.E.128 desc[UR4][R112.64], R104 ;  /* 0x0000006870006986 */ /* 0x0001e2000c101d04 */
[----:B------:R-:W-:-:S05]  /*1ac0*/  LOP3.LUT P6, RZ, R144, 0xff000000, RZ, 0xc0, !PT ;  /* 0xff00000090ff7812 */ /* 0x000fca00078cc0ff */
[----:B------:R-:W-:-:S05]  /*1ad0*/  @P1 HADD2.F32 R151, -RZ, R109.H0_H0 ;  /* 0x2000006dff971230 */ /* 0x000fca0000004100 */
[----:B------:R-:W-:-:S03]  /*1ae0*/  @P1 FMUL.FTZ R149, R156, R151 ;  /* 0x000000979c951220 */ /* 0x000fc60000410000 */
[----:B------:R-:W-:Y:S02]  /*1af0*/  @P6 HADD2.F32 R151, -RZ, R109.H1_H1 ;  /* 0x3000006dff976230 */ /* 0x000fe40000004100 */
[----:B------:R-:W-:Y:S01]  /*1b00*/  FMUL.FTZ R109, R26, R156 ;  /* 0x0000009c1a6d7220 */ /* 0x000fe20000410000 */
[----:B------:R-:W-:Y:S01]  /*1b10*/  FADD.FTZ R82, R82, R149 ;  /* 0x0000009552527221 */ /* 0x000fe20000010000 */
[----:B0-----:R-:W-:Y:S01]  /*1b20*/  F2FP.F16.F32.PACK_AB R112, R108, R115 ;  /* 0x000000736c70723e */ /* 0x001fe200000000ff */
[----:B------:R-:W-:Y:S02]  /*1b30*/  @P6 FMUL.FTZ R154, R158, R151 ;  /* 0x000000979e9a6220 */ /* 0x000fe40000410000 */
[----:B------:R-:W-:Y:S01]  /*1b40*/  FSEL R113, R109, RZ, P1 ;  /* 0x000000ff6d717208 */ /* 0x000fe20000800000 */
[----:B------:R-:W-:Y:S01]  /*1b50*/  FMUL.FTZ R109, R27, R158 ;  /* 0x0000009e1b6d7220 */ /* 0x000fe20000410000 */
[----:B------:R-:W-:Y:S01]  /*1b60*/  LOP3.LUT P1, RZ, R145, 0xff, RZ, 0xc0, !PT ;  /* 0x000000ff91ff7812 */ /* 0x000fe2000782c0ff */
[----:B------:R-:W-:Y:S01]  /*1b70*/  HFMA2.MMA R151, -RZ, RZ, 0, 0 ;  /* 0x00000000ff977435 */ /* 0x000fe200000001ff */
[----:B------:R-:W-:Y:S01]  /*1b80*/  FMUL.FTZ R115, R28, R152 ;  /* 0x000000981c737220 */ /* 0x000fe20000410000 */
[----:B------:R-:W-:Y:S01]  /*1b90*/  FADD.FTZ R83, R83, R154 ;  /* 0x0000009a53537221 */ /* 0x000fe20000010000 */
[----:B------:R-:W-:-:S02]  /*1ba0*/  FSEL R156, R109, RZ, P6 ;  /* 0x000000ff6d9c7208 */ /* 0x000fc40003000000 */
[----:B------:R-:W-:Y:S02]  /*1bb0*/  LOP3.LUT P6, RZ, R145, 0xff00, RZ, 0xc0, !PT ;  /* 0x0000ff0091ff7812 */ /* 0x000fe400078cc0ff */
[----:B------:R-:W-:Y:S01]  /*1bc0*/  F2FP.F16.F32.PACK_AB R113, R156, R113 ;  /* 0x000000719c71723e */ /* 0x000fe200000000ff */
[----:B------:R-:W-:Y:S01]  /*1bd0*/  FMUL.FTZ R156, R148, UR15 ;  /* 0x0000000f949c7c20 */ /* 0x000fe20008410000 */
[----:B------:R-:W-:Y:S01]  /*1be0*/  FSEL R155, R114, RZ, P6 ;  /* 0x000000ff729b7208 */ /* 0x000fe20003000000 */
[----:B------:R-:W-:Y:S02]  /*1bf0*/  FMUL.FTZ R114, R30, R153 ;  /* 0x000000991e727220 */ /* 0x000fe40000410000 */
[----:B------:R-:W-:-:S05]  /*1c00*/  @P1 HADD2.F32 R109, -RZ, R110.H0_H0 ;  /* 0x2000006eff6d1230 */ /* 0x000fca0000004100 */
[----:B------:R-:W-:Y:S01]  /*1c10*/  @P1 FMUL.FTZ R151, R152, R109 ;  /* 0x0000006d98971220 */ /* 0x000fe20000410000 */
[----:B------:R-:W-:Y:S01]  /*1c20*/  @P6 HADD2.F32 R109, -RZ, R110.H1_H1 ;  /* 0x3000006eff6d6230 */ /* 0x000fe20000004100 */
[----:B------:R-:W-:Y:S02]  /*1c30*/  MOV R110, RZ ;  /* 0x000000ff006e7202 */ /* 0x000fe40000000f00 */
[----:B------:R-:W-:Y:S02]  /*1c40*/  FADD.FTZ R84, R84, R151 ;  /* 0x0000009754547221 */ /* 0x000fe40000010000 */
[----:B------:R-:W-:Y:S01]  /*1c50*/  @P6 FMUL.FTZ R110, R150, R109 ;  /* 0x0000006d966e6220 */ /* 0x000fe20000410000 */
[----:B------:R-:W-:Y:S01]  /*1c60*/  FSEL R150, R115, RZ, P1 ;  /* 0x000000ff73967208 */ /* 0x000fe20000800000 */
[----:B------:R-:W0:Y:S01]  /*1c70*/  LDC.64 R108, c[0x0][0x2f8] ;  /* 0x0000be00ff6c7b82 */ /* 0x000e220000000a00 */
[----:B------:R-:W-:Y:S01]  /*1c80*/  FMUL.FTZ R115, R31, R156 ;  /* 0x0000009c1f737220 */ /* 0x000fe20000410000 */
[----:B------:R-:W-:Y:S01]  /*1c90*/  LOP3.LUT P1, RZ, R145, 0xff0000, RZ, 0xc0, !PT ;  /* 0x00ff000091ff7812 */ /* 0x000fe2000782c0ff */
[----:B------:R-:W-:Y:S01]  /*1ca0*/  FADD.FTZ R85, R85, R110 ;  /* 0x0000006e55557221 */ /* 0x000fe20000010000 */
[----:B------:R-:W-:-:S02]  /*1cb0*/  LOP3.LUT P6, RZ, R145, 0xff000000, RZ, 0xc0, !PT ;  /* 0xff00000091ff7812 */ /* 0x000fc400078cc0ff */
[----:B------:R-:W-:Y:S02]  /*1cc0*/  FSEL R148, R114, RZ, P1 ;  /* 0x000000ff72947208 */ /* 0x000fe40000800000 */
[----:B------:R-:W-:Y:S02]  /*1cd0*/  FSEL R115, R115, RZ, P6 ;  /* 0x000000ff73737208 */ /* 0x000fe40003000000 */
[----:B------:R-:W-:Y:S02]  /*1ce0*/  F2FP.F16.F32.PACK_AB R114, R155, R150 ;  /* 0x000000969b72723e */ /* 0x000fe400000000ff */
[----:B------:R-:W-:Y:S02]  /*1cf0*/  F2FP.F16.F32.PACK_AB R115, R115, R148 ;  /* 0x000000947373723e */ /* 0x000fe400000000ff */
[----:B------:R-:W-:Y:S01]  /*1d00*/  MOV R150, RZ ;  /* 0x000000ff00967202 */ /* 0x000fe20000000f00 */
[--C-:B------:R-:W-:Y:S02]  /*1d10*/  @P1 HADD2.F32 R148, -RZ, R111.reuse.H0_H0 ;  /* 0x2000006fff941230 */ /* 0x100fe40000004100 */
[----:B------:R-:W-:Y:S01]  /*1d20*/  @P6 HADD2.F32 R152, -RZ, R111.H1_H1 ;  /* 0x3000006fff986230 */ /* 0x000fe20000004100 */
[----:B------:R-:W-:-:S04]  /*1d30*/  HFMA2.MMA R111, -RZ, RZ, 0, 0 ;  /* 0x00000000ff6f7435 */ /* 0x000fc800000001ff */
[----:B------:R-:W-:Y:S01]  /*1d40*/  @P6 FMUL.FTZ R150, R156, R152 ;  /* 0x000000989c966220 */ /* 0x000fe20000410000 */
[----:B0-----:R-:W-:-:S04]  /*1d50*/  IMAD.WIDE.U32 R108, R119, 0x10, R108 ;  /* 0x00000010776c7825 */ /* 0x001fc800078e006c */
[----:B------:R-:W-:Y:S01]  /*1d60*/  @P1 FMUL.FTZ R111, R153, R148 ;  /* 0x00000094996f1220 */ /* 0x000fe20000410000 */
[----:B------:R-:W-:Y:S01]  /*1d70*/  FADD.FTZ R87, R87, R150 ;  /* 0x0000009657577221 */ /* 0x000fe20000010000 */
[----:B------:R-:W-:Y:S01]  /*1d80*/  IADD3 R119, R119, 0x80, RZ ;  /* 0x0000008077777810 */ /* 0x000fe20007ffe0ff */
[----:B------:R0:W-:Y:S01]  /*1d90*/  STG.E.128 desc[UR4][R108.64], R112 ;  /* 0x000000706c007986 */ /* 0x0001e2000c101d04 */
[----:B------:R-:W-:-:S07]  /*1da0*/  FADD.FTZ R86, R86, R111 ;  /* 0x0000006f56567221 */ /* 0x000fce0000010000 */
.L_x_4977:
[----:B------:R-:W-:Y:S05]  /*1db0*/  BSYNC B0 ;  /* 0x0000000000007941 */ /* 0x000fea0003800000 */
.L_x_4976:
        /* <DEDUP_REMOVED lines=18> */
[----:B------:R-:W-:Y:S01]  /*1ee0*/  LOP3.LUT P6, RZ, R112, 0xff, RZ, 0xc0, !PT ;  /* 0x000000ff70ff7812 */ /* 0x000fe200078cc0ff */
[----:B------:R-:W-:Y:S01]  /*1ef0*/  FADD.FTZ R114, R127, -R114 ;  /* 0x800000727f727221 */ /* 0x000fe20000010000 */
[----:B------:R-:W-:Y:S01]  /*1f00*/  FADD.FTZ R146, R133, -R146 ;  /* 0x8000009285927221 */ /* 0x000fe20000010000 */
[----:B------:R-:W-:Y:S01]  /*1f10*/  FADD.FTZ R150, R126, -R113 ;  /* 0x800000717e967221 */ /* 0x000fe20000010000 */
[----:B------:R-:W-:Y:S01]  /*1f20*/  FADD.FTZ R154, R130, -R115 ;  /* 0x80000073829a7221 */ /* 0x000fe20000010000 */
[----:B------:R-:W-:Y:S01]  /*1f30*/  FADD.FTZ R148, R132, -R147 ;  /* 0x8000009384947221 */ /* 0x000fe20000010000 */
[----:B------:R-:W-:Y:S01]  /*1f40*/  FADD.FTZ R112, R138, -R149 ;  /* 0x800000958a707221 */ /* 0x000fe20000010000 */
[----:B------:R-:W-:Y:S01]  /*1f50*/  FADD.FTZ R158, R139, -R152 ;  /* 0x800000988b9e7221 */ /* 0x000fe20000010000 */
        /* <DEDUP_REMOVED lines=8> */
[----:B------:R-:W-:-:S02]  /*1fe0*/  @P1 HADD2.F32 R113, -RZ, R100.H0_H0 ;  /* 0x20000064ff711230 */ /* 0x000fc40000004100 */
[----:B------:R-:W-:Y:S02]  /*1ff0*/  @P1 HADD2.F32 R115, -RZ, R100.H1_H1 ;  /* 0x30000064ff731230 */ /* 0x000fe40000004100 */
[--C-:B------:R-:W-:Y:S02]  /*2000*/  @P1 HADD2.F32 R121, -RZ, R101.reuse.H0_H0 ;  /* 0x20000065ff791230 */ /* 0x100fe40000004100 */
[----:B------:R-:W-:Y:S01]  /*2010*/  @P1 FADD.FTZ R150, R150, R113 ;  /* 0x0000007196961221 */ /* 0x000fe20000010000 */
[----:B------:R-:W-:Y:S02]  /*2020*/  @P1 HADD2.F32 R137, -RZ, R101.H1_H1 ;  /* 0x30000065ff891230 */ /* 0x000fe40000004100 */
[----:B------:R-:W-:Y:S01]  /*2030*/  @P1 FADD.FTZ R156, R156, R115 ;  /* 0x000000739c9c1221 */ /* 0x000fe20000010000 */
[--C-:B------:R-:W-:Y:S02]  /*2040*/  @P1 HADD2.F32 R113, -RZ, R102.reuse.H0_H0 ;  /* 0x20000066ff711230 */ /* 0x100fe40000004100 */
[----:B------:R-:W-:Y:S01]  /*2050*/  @P1 FADD.FTZ R154, R154, R121 ;  /* 0x000000799a9a1221 */ /* 0x000fe20000010000 */
[----:B------:R-:W-:-:S02]  /*2060*/  @P1 HADD2.F32 R115, -RZ, R102.H1_H1 ;  /* 0x30000066ff731230 */ /* 0x000fc40000004100 */
[----:B------:R-:W-:Y:S01]  /*2070*/  @P1 FADD.FTZ R152, R152, R137 ;  /* 0x0000008998981221 */ /* 0x000fe20000010000 */
[--C-:B------:R-:W-:Y:S02]  /*2080*/  @P1 HADD2.F32 R121, -RZ, R103.reuse.H0_H0 ;  /* 0x20000067ff791230 */ /* 0x100fe40000004100 */
[----:B------:R-:W-:Y:S01]  /*2090*/  @P1 FADD.FTZ R148, R148, R113 ;  /* 0x0000007194941221 */ /* 0x000fe20000010000 */
[----:B------:R-:W-:Y:S02]  /*20a0*/  @P1 HADD2.F32 R137, -RZ, R103.H1_H1 ;  /* 0x30000067ff891230 */ /* 0x000fe40000004100 */
[----:B------:R-:W-:Y:S01]  /*20b0*/  @P1 FADD.FTZ R136, R136, R115 ;  /* 0x0000007388881221 */ /* 0x000fe20000010000 */
[----:B------:R-:W-:Y:S01]  /*20c0*/  FMUL.FTZ R112, R150, R141 ;  /* 0x0000008d96707220 */ /* 0x000fe20000410000 */
[----:B------:R-:W-:Y:S01]  /*20d0*/  @P1 FADD.FTZ R114, R114, R121 ;  /* 0x0000007972721221 */ /* 0x000fe20000010000 */
[----:B------:R-:W-:Y:S01]  /*20e0*/  HFMA2.MMA R121, -RZ, RZ, 0, 0 ;  /* 0x00000000ff797435 */ /* 0x000fe200000001ff */
[----:B------:R-:W-:Y:S01]  /*20f0*/  @P1 FADD.FTZ R146, R146, R137 ;  /* 0x0000008992921221 */ /* 0x000fe20000010000 */
[----:B------:R-:W-:Y:S01]  /*2100*/  ISETP.NE.U32.AND P1, PT, RZ, UR16, PT ;  /* 0x00000010ff007c0c */ /* 0x000fe2000bf25070 */
[----:B------:R-:W-:-:S03]  /*2110*/  FMUL.FTZ R113, R112, UR15 ;  /* 0x0000000f70717c20 */ /* 0x000fc60008410000 */
[----:B------:R-:W-:Y:S01]  /*2120*/  ISETP.NE.AND.EX P1, PT, RZ, UR17, PT, P1 ;  /* 0x00000011ff007c0c */ /* 0x000fe2000bf25310 */
[----:B------:R-:W-:-:S05]  /*2130*/  FMUL.FTZ R115, R40, R113 ;  /* 0x0000007128737220 */ /* 0x000fca0000410000 */
[----:B------:R-:W-:-:S07]  /*2140*/  FSEL R115, R115, RZ, P6 ;  /* 0x000000ff73737208 */ /* 0x000fce0003000000 */
[----:B------:R-:W-:Y:S01]  /*2150*/  @P1 F2FP.F16.F32.PACK_AB R147, RZ, R154 ;  /* 0x0000009aff93123e */ /* 0x000fe200000000ff */
[-C--:B------:R-:W-:Y:S01]  /*2160*/  FMUL.FTZ R154, R154, R141.reuse ;  /* 0x0000008d9a9a7220 */ /* 0x080fe20000410000 */
[----:B------:R-:W-:Y:S02]  /*2170*/  @P1 F2FP.F16.F32.PACK_AB R137, RZ, R150 ;  /* 0x00000096ff89123e */ /* 0x000fe400000000ff */
[----:B------:R-:W-:Y:S01]  /*2180*/  @P1 PRMT R105, R147, 0x7610, R105 ;  /* 0x0000761093691816 */ /* 0x000fe20000000069 */
[-C--:B------:R-:W-:Y:S01]  /*2190*/  FMUL.FTZ R147, R156, R141.reuse ;  /* 0x0000008d9c937220 */ /* 0x080fe20000410000 */
[----:B------:R-:W-:Y:S01]  /*21a0*/  @P1 F2FP.F16.F32.PACK_AB R149, RZ, R148 ;  /* 0x00000094ff95123e */ /* 0x000fe200000000ff */
[----:B------:R-:W-:Y:S01]  /*21b0*/  FMUL.FTZ R154, R154, UR15 ;  /* 0x0000000f9a9a7c20 */ /* 0x000fe20008410000 */
[----:B------:R-:W-:Y:S01]  /*21c0*/  MOV R150, RZ ;  /* 0x000000ff00967202 */ /* 0x000fe20000000f00 */
[----:B------:R-:W-:Y:S01]  /*21d0*/  FMUL.FTZ R151, R147, UR15 ;  /* 0x0000000f93977c20 */ /* 0x000fe20008410000 */
[----:B------:R-:W-:Y:S01]  /*21e0*/  @P1 F2FP.F16.F32.PACK_AB R147, RZ, R114 ;  /* 0x00000072ff93123e */ /* 0x000fe200000000ff */
[-C--:B------:R-:W-:Y:S01]  /*21f0*/  FMUL.FTZ R148, R148, R141.reuse ;  /* 0x0000008d94947220 */ /* 0x080fe20000410000 */
[----:B------:R-:W-:Y:S01]  /*2200*/  @P1 PRMT R106, R149, 0x7610, R106 ;  /* 0x00007610956a1816 */ /* 0x000fe2000000006a */
[----:B------:R-:W-:Y:S01]  /*2210*/  FMUL.FTZ R114, R114, R141 ;  /* 0x0000008d72727220 */ /* 0x000fe20000410000 */
[----:B------:R-:W-:Y:S01]  /*2220*/  @P1 PRMT R104, R137, 0x7610, R104 ;  /* 0x0000761089681816 */ /* 0x000fe20000000068 */
[----:B------:R-:W-:Y:S01]  /*2230*/  FMUL.FTZ R148, R148, UR15 ;  /* 0x0000000f94947c20 */ /* 0x000fe20008410000 */
[----:B------:R-:W-:-:S02]  /*2240*/  @P1 PRMT R107, R147, 0x7610, R107 ;  /* 0x00007610936b1816 */ /* 0x000fc4000000006b */
[----:B------:R-:W-:Y:S02]  /*2250*/  @P1 F2FP.F16.F32.PACK_AB R156, RZ, R156 ;  /* 0x0000009cff9c123e */ /* 0x000fe400000000ff */
[----:B------:R-:W-:Y:S01]  /*2260*/  @P1 F2FP.F16.F32.PACK_AB R137, RZ, R152 ;  /* 0x00000098ff89123e */ /* 0x000fe200000000ff */
[----:B------:R-:W-:Y:S01]  /*2270*/  FMUL.FTZ R152, R152, R141 ;  /* 0x0000008d98987220 */ /* 0x000fe20000410000 */
[----:B------:R-:W-:Y:S02]  /*2280*/  @P1 F2FP.F16.F32.PACK_AB R147, RZ, R136 ;  /* 0x00000088ff93123e */ /* 0x000fe400000000ff */
[----:B------:R-:W-:Y:S02]  /*2290*/  @P1 F2FP.F16.F32.PACK_AB R149, RZ, R146 ;  /* 0x00000092ff95123e */ /* 0x000fe400000000ff */
[----:B------:R-:W-:Y:S01]  /*22a0*/  @P1 PRMT R104, R104, 0x5410, R156 ;  /* 0x0000541068681816 */ /* 0x000fe2000000009c */
[----:B------:R-:W-:Y:S01]  /*22b0*/  FMUL.FTZ R156, R152, UR15 ;  /* 0x0000000f989c7c20 */ /* 0x000fe20008410000 */
[----:B------:R-:W-:Y:S01]  /*22c0*/  @P1 PRMT R105, R105, 0x5410, R137 ;  /* 0x0000541069691816 */ /* 0x000fe20000000089 */
[----:B------:R-:W-:Y:S01]  /*22d0*/  HFMA2.MMA R137, -RZ, RZ, 0, 0 ;  /* 0x00000000ff897435 */ /* 0x000fe200000001ff */
[----:B------:R-:W-:-:S02]  /*22e0*/  @P1 PRMT R106, R106, 0x5410, R147 ;  /* 0x000054106a6a1816 */ /* 0x000fc40000000093 */
[----:B------:R-:W-:Y:S01]  /*22f0*/  @P1 PRMT R107, R107, 0x5410, R149 ;  /* 0x000054106b6b1816 */ /* 0x000fe20000000095 */
[----:B------:R-:W-:Y:S01]  /*2300*/  FMUL.FTZ R149, R42, R154 ;  /* 0x0000009a2a957220 */ /* 0x000fe20000410000 */
[----:B------:R-:W-:Y:S01]  /*2310*/  MOV R152, RZ ;  /* 0x000000ff00987202 */ /* 0x000fe20000000f00 */
[----:B--2---:R-:W-:-:S05]  /*2320*/  @P6 HADD2.F32 R112, -RZ, R108.H0_H0 ;  /* 0x2000006cff706230 */ /* 0x004fca0000004100 */
[----:B------:R-:W-:Y:S01]  /*2330*/  @P6 FMUL.FTZ R121, R113, R112 ;  /* 0x0000007071796220 */ /* 0x000fe20000410000 */
[----:B------:R-:W-:-:S03]  /*2340*/  @P1 LEA R112, P6, R119, UR16, 0x4 ;  /* 0x0000001077701c11 */ /* 0x000fc6000f8c20ff */
[----:B------:R-:W-:Y:S01]  /*2350*/  FADD.FTZ R88, R88, R121 ;  /* 0x0000007958587221 */ /* 0x000fe20000010000 */
[----:B------:R-:W-:Y:S02]  /*2360*/  @P1 LEA.HI.X R113, R119, UR17, RZ, 0x4, P6 ;  /* 0x0000001177711c11 */ /* 0x000fe4000b0f24ff */
[----:B------:R-:W-:-:S03]  /*2370*/  LOP3.LUT P6, RZ, R142, 0xff00, RZ, 0xc0, !PT ;  /* 0x0000ff008eff7812 */ /* 0x000fc600078cc0ff */
[----:B------:R0:W-:Y:S01]  /*2380*/  @P1 STG.E.128 desc[UR4][R112.64], R104 ;  /* 0x0000006870001986 */ /* 0x0001e2000c101d04 */
[----:B------:R-:W-:-:S09]  /*2390*/  LOP3.LUT P1, RZ, R142, 0xff000000, RZ, 0xc0, !PT ;  /* 0xff0000008eff7812 */ /* 0x000fd2000782c0ff */
[----:B------:R-:W-:-:S05]  /*23a0*/  @P6 HADD2.F32 R108, -RZ, R108.H1_H1 ;  /* 0x3000006cff6c6230 */ /* 0x000fca0000004100 */
[----:B------:R-:W-:Y:S01]  /*23b0*/  @P6 FMUL.FTZ R150, R151, R108 ;  /* 0x0000006c97966220 */ /* 0x000fe20000410000 */
[----:B------:R-:W-:Y:S01]  /*23c0*/  FMUL.FTZ R108, R41, R151 ;  /* 0x00000097296c7220 */ /* 0x000fe20000410000 */
[----:B------:R-:W-:Y:S01]  /*23d0*/  FMUL.FTZ R151, R114, UR15 ;  /* 0x0000000f72977c20 */ /* 0x000fe20008410000 */
[-C--:B0-----:R-:W-:Y:S01]  /*23e0*/  FMUL.FTZ R112, R136, R141.reuse ;  /* 0x0000008d88707220 */ /* 0x081fe20000410000 */
[----:B------:R-:W-:Y:S01]  /*23f0*/  FMUL.FTZ R141, R146, R141 ;  /* 0x0000008d928d7220 */ /* 0x000fe20000410000 */
[----:B------:R-:W-:Y:S01]  /*2400*/  MOV R136, RZ ;  /* 0x000000ff00887202 */ /* 0x000fe20000000f00 */
[----:B------:R-:W-:Y:S01]  /*2410*/  FADD.FTZ R89, R89, R150 ;  /* 0x0000009659597221 */ /* 0x000fe20000010000 */
[----:B------:R-:W-:Y:S01]  /*2420*/  FSEL R108, R108, RZ, P6 ;  /* 0x000000ff6c6c7208 */ /* 0x000fe20003000000 */
[----:B------:R-:W-:Y:S01]  /*2430*/  FMUL.FTZ R113, R112, UR15 ;  /* 0x0000000f70717c20 */ /* 0x000fe20008410000 */
[----:B------:R-:W-:Y:S02]  /*2440*/  LOP3.LUT P6, RZ, R142, 0xff0000, RZ, 0xc0, !PT ;  /* 0x00ff00008eff7812 */ /* 0x000fe400078cc0ff */
[----:B------:R-:W-:-:S02]  /*2450*/  F2FP.F16.F32.PACK_AB R112, R108, R115 ;  /* 0x000000736c70723e */ /* 0x000fc400000000ff */
[----:B------:R-:W-:Y:S02]  /*2460*/  FSEL R149, R149, RZ, P6 ;  /* 0x000000ff95957208 */ /* 0x000fe40003000000 */
[----:B------:R-:W-:-:S07]  /*2470*/  MOV R146, RZ ;  /* 0x000000ff00927202 */ /* 0x000fce0000000f00 */
[--C-:B------:R-:W-:Y:S02]  /*2480*/  @P6 HADD2.F32 R147, -RZ, R109.reuse.H0_H0 ;  /* 0x2000006dff936230 */ /* 0x100fe40000004100 */
[----:B------:R-:W-:-:S03]  /*2490*/  @P1 HADD2.F32 R109, -RZ, R109.H1_H1 ;  /* 0x3000006dff6d1230 */ /* 0x000fc60000004100 */
[----:B------:R-:W-:Y:S01]  /*24a0*/  @P6 FMUL.FTZ R137, R154, R147 ;  /* 0x000000939a896220 */ /* 0x000fe20000410000 */
[----:B------:R-:W-:Y:S01]  /*24b0*/  FMUL.FTZ R154, R43, R156 ;  /* 0x0000009c2b9a7220 */ /* 0x000fe20000410000 */
[----:B------:R-:W-:Y:S01]  /*24c0*/  LOP3.LUT P6, RZ, R143, 0xff, RZ, 0xc0, !PT ;  /* 0x000000ff8fff7812 */ /* 0x000fe200078cc0ff */
[----:B------:R-:W-:Y:S01]  /*24d0*/  @P1 FMUL.FTZ R152, R156, R109 ;  /* 0x0000006d9c981220 */ /* 0x000fe20000410000 */
[----:B------:R-:W-:Y:S01]  /*24e0*/  HFMA2.MMA R147, -RZ, RZ, 0, 0 ;  /* 0x00000000ff937435 */ /* 0x000fe200000001ff */
[----:B------:R-:W-:Y:S01]  /*24f0*/  FADD.FTZ R90, R90, R137 ;  /* 0x000000895a5a7221 */ /* 0x000fe20000010000 */
[----:B------:R-:W-:Y:S01]  /*2500*/  FSEL R154, R154, RZ, P1 ;  /* 0x000000ff9a9a7208 */ /* 0x000fe20000800000 */
[----:B------:R-:W-:Y:S01]  /*2510*/  FADD.FTZ R91, R91, R152 ;  /* 0x000000985b5b7221 */ /* 0x000fe20000010000 */
[----:B------:R-:W-:-:S07]  /*2520*/  LOP3.LUT P1, RZ, R143, 0xff00, RZ, 0xc0, !PT ;  /* 0x0000ff008fff7812 */ /* 0x000fce000782c0ff */
[----:B------:R-:W-:-:S05]  /*2530*/  @P6 HADD2.F32 R109, -RZ, R110.H0_H0 ;  /* 0x2000006eff6d6230 */ /* 0x000fca0000004100 */
[----:B------:R-:W-:Y:S01]  /*2540*/  @P6 FMUL.FTZ R147, R148, R109 ;  /* 0x0000006d94936220 */ /* 0x000fe20000410000 */
[----:B------:R-:W-:Y:S02]  /*2550*/  @P1 HADD2.F32 R110, -RZ, R110.H1_H1 ;  /* 0x3000006eff6e1230 */ /* 0x000fe40000004100 */
[----:B------:R-:W-:Y:S01]  /*2560*/  FMUL.FTZ R109, R44, R148 ;  /* 0x000000942c6d7220 */ /* 0x000fe20000410000 */
[----:B------:R-:W-:Y:S01]  /*2570*/  FMUL.FTZ R148, R141, UR15 ;  /* 0x0000000f8d947c20 */ /* 0x000fe20008410000 */
[----:B------:R-:W-:Y:S01]  /*2580*/  FADD.FTZ R92, R92, R147 ;  /* 0x000000935c5c7221 */ /* 0x000fe20000010000 */
[----:B------:R-:W-:Y:S01]  /*2590*/  @P1 FMUL.FTZ R136, R113, R110 ;  /* 0x0000006e71881220 */ /* 0x000fe20000410000 */
[----:B------:R-:W-:Y:S01]  /*25a0*/  FMUL.FTZ R110, R45, R113 ;  /* 0x000000712d6e7220 */ /* 0x000fe20000410000 */
[----:B------:R-:W-:Y:S01]  /*25b0*/  FSEL R115, R109, RZ, P6 ;  /* 0x000000ff6d737208 */ /* 0x000fe20003000000 */
[----:B------:R-:W-:Y:S01]  /*25c0*/  FMUL.FTZ R113, R47, R148 ;  /* 0x000000942f717220 */ /* 0x000fe20000410000 */
[----:B------:R-:W-:Y:S01]  /*25d0*/  LEA R108, P6, R119, UR18, 0x4 ;  /* 0x00000012776c7c11 */ /* 0x000fe2000f8c20ff */
[----:B------:R-:W-:Y:S01]  /*25e0*/  FADD.FTZ R93, R93, R136 ;  /* 0x000000885d5d7221 */ /* 0x000fe20000010000 */
[----:B------:R-:W-:Y:S01]  /*25f0*/  FSEL R114, R110, RZ, P1 ;  /* 0x000000ff6e727208 */ /* 0x000fe20000800000 */
[----:B------:R-:W-:Y:S01]  /*2600*/  FMUL.FTZ R110, R46, R151 ;  /* 0x000000972e6e7220 */ /* 0x000fe20000410000 */
[----:B------:R-:W-:-:S02]  /*2610*/  LEA.HI.X R109, R119, UR19, RZ, 0x4, P6 ;  /* 0x00000013776d7c11 */ /* 0x000fc4000b0f24ff */
[C---:B------:R-:W-:Y:S02]  /*2620*/  LOP3.LUT P1, RZ, R143.reuse, 0xff0000, RZ, 0xc0, !PT ;  /* 0x00ff00008fff7812 */ /* 0x040fe4000782c0ff */
[----:B------:R-:W-:Y:S02]  /*2630*/  LOP3.LUT P6, RZ, R143, 0xff000000, RZ, 0xc0, !PT ;  /* 0xff0000008fff7812 */ /* 0x000fe400078cc0ff */
[----:B------:R-:W-:Y:S02]  /*2640*/  FSEL R110, R110, RZ, P1 ;  /* 0x000000ff6e6e7208 */ /* 0x000fe40000800000 */
[----:B------:R-:W-:Y:S02]  /*2650*/  FSEL R119, R113, RZ, P6 ;  /* 0x000000ff71777208 */ /* 0x000fe40003000000 */
[----:B------:R-:W-:Y:S02]  /*2660*/  F2FP.F16.F32.PACK_AB R114, R114, R115 ;  /* 0x000000737272723e */ /* 0x000fe400000000ff */
[----:B------:R-:W-:-:S02]  /*2670*/  F2FP.F16.F32.PACK_AB R113, R154, R149 ;  /* 0x000000959a71723e */ /* 0x000fc400000000ff */
[----:B------:R-:W-:Y:S01]  /*2680*/  F2FP.F16.F32.PACK_AB R115, R119, R110 ;  /* 0x0000006e7773723e */ /* 0x000fe200000000ff */
[--C-:B------:R-:W-:Y:S02]  /*2690*/  @P1 HADD2.F32 R110, -RZ, R111.reuse.H0_H0 ;  /* 0x2000006fff6e1230 */ /* 0x100fe40000004100 */
[----:B------:R-:W-:Y:S01]  /*26a0*/  @P6 HADD2.F32 R119, -RZ, R111.H1_H1 ;  /* 0x3000006fff776230 */ /* 0x000fe20000004100 */
[----:B------:R-:W-:Y:S01]  /*26b0*/  HFMA2.MMA R111, -RZ, RZ, 0, 0 ;  /* 0x00000000ff6f7435 */ /* 0x000fe200000001ff */
[----:B------:R1:W-:Y:S03]  /*26c0*/  STG.E.128 desc[UR4][R108.64], R112 ;  /* 0x000000706c007986 */ /* 0x0003e6000c101d04 */
[----:B------:R-:W-:Y:S02]  /*26d0*/  @P6 FMUL.FTZ R146, R148, R119 ;  /* 0x0000007794926220 */ /* 0x000fe40000410000 */
[----:B------:R-:W-:-:S02]  /*26e0*/  @P1 FMUL.FTZ R111, R151, R110 ;  /* 0x0000006e976f1220 */ /* 0x000fc40000410000 */
[----:B------:R-:W-:Y:S02]  /*26f0*/  FADD.FTZ R95, R95, R146 ;  /* 0x000000925f5f7221 */ /* 0x000fe40000010000 */
[----:B------:R-:W-:-:S07]  /*2700*/  FADD.FTZ R94, R94, R111 ;  /* 0x0000006f5e5e7221 */ /* 0x000fce0000010000 */
.L_x_4979:
[----:B------:R-:W-:Y:S05]  /*2710*/  BSYNC B0 ;  /* 0x0000000000007941 */ /* 0x000fea0003800000 */
.L_x_4978:
[----:B------:R-:W-:Y:S02]  /*2720*/  IADD3 R0, R0, UR20, RZ ;  /* 0x0000001400007c10 */ /* 0x000fe4000fffe0ff */
[----:B01----:R-:W-:Y:S02]  /*2730*/  SEL R114, RZ, 0x1, P5 ;  /* 0x00000001ff727807 */ /* 0x003fe40002800000 */
[----:B------:R-:W-:-:S13]  /*2740*/  ISETP.GE.AND P1, PT, R0, UR21, PT ;  /* 0x0000001500007c0c */ /* 0x000fda000bf26270 */
[----:B------:R-:W-:Y:S05]  /*2750*/  @!P1 BRA `(.L_x_4980) ;  /* 0xffffffdc00549947 */ /* 0x000fea000383ffff */
.L_x_4970:
        /* <DEDUP_REMOVED lines=19> */
.L_x_4982:
[----:B------:R-:W-:Y:S05]  /*2890*/  BSYNC B0 ;  /* 0x0000000000007941 */ /* 0x000fea0003800000 */
.L_x_4981:
        /* <DEDUP_REMOVED lines=14> */
.L_x_4975:
[----:B------:R-:W-:Y:S02]  /*2980*/  MOV R150, 0x10 ;  /* 0x0000001000967802 */ /* 0x000fe40000000f00 */
[----:B------:R-:W-:Y:S02]  /*2990*/  MOV R151, 0x1f ;  /* 0x0000001f00977802 */ /* 0x000fe40000000f00 */
[----:B------:R-:W-:-:S07]  /*29a0*/  MOV R148, 0xffffffff ;  /* 0xffffffff00947802 */ /* 0x000fce0000000f00 */
[----:B------:R-:W-:Y:S05]  /*29b0*/  WARPSYNC.COLLECTIVE R148, `(.L_x_4983) ;  /* 0x0000000094087348 */ /* 0x000fea0003c00000 */
[----:B------:R0:W1:Y:S02]  /*29c0*/  SHFL.DOWN P6, R149, R147, R150, R151 ;  /* 0x0800009693957389 */ /* 0x00006400000c0097 */
[----:B01----:R-:W-:Y:S01]  /*29d0*/  ENDCOLLECTIVE ;  /* 0x000000000000791b */ /* 0x003fe20003800000 */
.L_x_4983:
[----:B------:R-:W-:-:S05]  /*29e0*/  MOV R110, R149 ;  /* 0x00000095006e7202 */ /* 0x000fca0000000f00 */
[----:B------:R-:W-:Y:S01]  /*29f0*/  FADD.FTZ R110, R110, R147 ;  /* 0x000000936e6e7221 */ /* 0x000fe20000010000 */
[----:B------:R-:W-:-:S07]  /*2a00*/  MOV R147, R146 ;  /* 0x0000009200937202 */ /* 0x000fce0000000f00 */
[----:B------:R-:W-:Y:S05]  /*2a10*/  WARPSYNC.COLLECTIVE R148, `(.L_x_4984) ;  /* 0x0000000094087348 */ /* 0x000fea0003c00000 */
[----:B------:R0:W1:Y:S02]  /*2a20*/  SHFL.DOWN P6, R149, R147, R150, R151 ;  /* 0x0800009693957389 */ /* 0x00006400000c0097 */
[----:B01----:R-:W-:Y:S01]  /*2a30*/  ENDCOLLECTIVE ;  /* 0x000000000000791b */ /* 0x003fe20003800000 */
.L_x_4984:
[----:B------:R-:W-:Y:S02]  /*2a40*/  MOV R147, R110 ;  /* 0x0000006e00937202 */ /* 0x000fe40000000f00 */
[----:B------:R-:W-:Y:S02]  /*2a50*/  MOV R150, 0x8 ;  /* 0x0000000800967802 */ /* 0x000fe40000000f00 */
[----:B------:R-:W-:-:S07]  /*2a60*/  MOV R111, R149 ;  /* 0x00000095006f7202 */ /* 0x000fce0000000f00 */
[----:B------:R-:W-:Y:S05]  /*2a70*/  WARPSYNC.COLLECTIVE R148, `(.L_x_4985) ;  /* 0x0000000094087348 */ /* 0x000fea0003c00000 */
[----:B------:R0:W1:Y:S02]  /*2a80*/  SHFL.DOWN P6, R149, R147, R150, R151 ;  /* 0x0800009693957389 */ /* 0x00006400000c0097 */
[----:B01----:R-:W-:Y:S01]  /*2a90*/  ENDCOLLECTIVE ;  /* 0x000000000000791b */ /* 0x003fe20003800000 */
.L_x_4985:
[----:B------:R-:W-:-:S05]  /*2aa0*/  FADD.FTZ R111, R111, R146 ;  /* 0x000000926f6f7221 */ /* 0x000fca0000010000 */
[----:B------:R-:W-:Y:S02]  /*2ab0*/  MOV R147, R111 ;  /* 0x0000006f00937202 */ /* 0x000fe40000000f00 */
[----:B------:R-:W-:-:S07]  /*2ac0*/  MOV R113, R149 ;  /* 0x0000009500717202 */ /* 0x000fce0000000f00 */
[----:B------:R-:W-:Y:S05]  /*2ad0*/  WARPSYNC.COLLECTIVE R148, `(.L_x_4986) ;  /* 0x0000000094087348 */ /* 0x000fea0003c00000 */
[----:B------:R0:W1:Y:S02]  /*2ae0*/  SHFL.DOWN P6, R149, R147, R150, R151 ;  /* 0x0800009693957389 */ /* 0x00006400000c0097 */
[----:B01----:R-:W-:Y:S01]  /*2af0*/  ENDCOLLECTIVE ;  /* 0x000000000000791b */ /* 0x003fe20003800000 */
.L_x_4986:
[----:B------:R-:W-:-:S05]  /*2b00*/  FADD.FTZ R113, R110, R113 ;  /* 0x000000716e717221 */ /* 0x000fca0000010000 */
[----:B------:R-:W-:Y:S02]  /*2b10*/  MOV R147, R113 ;  /* 0x0000007100937202 */ /* 0x000fe40000000f00 */
[----:B------:R-:W-:Y:S02]  /*2b20*/  MOV R150, 0x4 ;  /* 0x0000000400967802 */ /* 0x000fe40000000f00 */
[----:B------:R-:W-:-:S07]  /*2b30*/  MOV R112, R149 ;  /* 0x0000009500707202 */ /* 0x000fce0000000f00 */
[----:B------:R-:W-:Y:S05]  /*2b40*/  WARPSYNC.COLLECTIVE R148, `(.L_x_4987) ;  /* 0x0000000094087348 */ /* 0x000fea0003c00000 */
[----:B------:R0:W1:Y:S02]  /*2b50*/  SHFL.DOWN P6, R149, R147, R150, R151 ;  /* 0x0800009693957389 */ /* 0x00006400000c0097 */
[----:B01----:R-:W-:Y:S01]  /*2b60*/  ENDCOLLECTIVE ;  /* 0x000000000000791b */ /* 0x003fe20003800000 */
.L_x_4987:
[----:B------:R-:W-:-:S05]  /*2b70*/  FADD.FTZ R112, R111, R112 ;  /* 0x000000706f707221 */ /* 0x000fca0000010000 */
[----:B------:R-:W-:Y:S02]  /*2b80*/  MOV R147, R112 ;  /* 0x0000007000937202 */ /* 0x000fe40000000f00 */
[----:B------:R-:W-:-:S07]  /*2b90*/  MOV R114, R149 ;  /* 0x0000009500727202 */ /* 0x000fce0000000f00 */
[----:B------:R-:W-:Y:S05]  /*2ba0*/  WARPSYNC.COLLECTIVE R148, `(.L_x_4988) ;  /* 0x0000000094087348 */ /* 0x000fea0003c00000 */
[----:B------:R0:W1:Y:S02]  /*2bb0*/  SHFL.DOWN P6, R149, R147, R150, R151 ;  /* 0x0800009693957389 */ /* 0x00006400000c0097 */
[----:B01----:R-:W-:Y:S01]  /*2bc0*/  ENDCOLLECTIVE ;  /* 0x000000000000791b */ /* 0x003fe20003800000 */
.L_x_4988:
[----:B------:R-:W-:-:S05]  /*2bd0*/  FADD.FTZ R114, R113, R114 ;  /* 0x0000007271727221 */ /* 0x000fca0000010000 */
[----:B------:R-:W-:Y:S02]  /*2be0*/  MOV R147, R114 ;  /* 0x0000007200937202 */ /* 0x000fe40000000f00 */
[----:B------:R-:W-:Y:S02]  /*2bf0*/  MOV R150, 0x2 ;  /* 0x0000000200967802 */ /* 0x000fe40000000f00 */
[----:B------:R-:W-:-:S07]  /*2c00*/  MOV R115, R149 ;  /* 0x0000009500737202 */ /* 0x000fce0000000f00 */
[----:B------:R-:W-:Y:S05]  /*2c10*/  WARPSYNC.COLLECTIVE R148, `(.L_x_4989) ;  /* 0x0000000094087348 */ /* 0x000fea0003c00000 */
[----:B------:R0:W1:Y:S02]  /*2c20*/  SHFL.DOWN P6, R149, R147, R150, R151 ;  /* 0x0800009693957389 */ /* 0x00006400000c0097 */
[----:B01----:R-:W-:Y:S01]  /*2c30*/  ENDCOLLECTIVE ;  /* 0x000000000000791b */ /* 0x003fe20003800000 */
.L_x_4989:
[----:B------:R-:W-:-:S05]  /*2c40*/  FADD.FTZ R115, R112, R115 ;  /* 0x0000007370737221 */ /* 0x000fca0000010000 */
[----:B------:R-:W-:Y:S02]  /*2c50*/  MOV R147, R115 ;  /* 0x0000007300937202 */ /* 0x000fe40000000f00 */
[----:B------:R-:W-:-:S07]  /*2c60*/  MOV R137, R149 ;  /* 0x0000009500897202 */ /* 0x000fce0000000f00 */
[----:B------:R-:W-:Y:S05]  /*2c70*/  WARPSYNC.COLLECTIVE R148, `(.L_x_4990) ;  /* 0x0000000094087348 */ /* 0x000fea0003c00000 */
[----:B------:R0:W1:Y:S02]  /*2c80*/  SHFL.DOWN P6, R149, R147, R150, R151 ;  /* 0x0800009693957389 */ /* 0x00006400000c0097 */
[----:B01----:R-:W-:Y:S01]  /*2c90*/  ENDCOLLECTIVE ;  /* 0x000000000000791b */ /* 0x003fe20003800000 */
.L_x_4990:
[----:B------:R-:W-:-:S05]  /*2ca0*/  FADD.FTZ R137, R114, R137 ;  /* 0x0000008972897221 */ /* 0x000fca0000010000 */
[----:B------:R-:W-:Y:S02]  /*2cb0*/  MOV R147, R137 ;  /* 0x0000008900937202 */ /* 0x000fe40000000f00 */
[----:B------:R-:W-:Y:S02]  /*2cc0*/  MOV R150, 0x1 ;  /* 0x0000000100967802 */ /* 0x000fe40000000f00 */
[----:B------:R-:W-:-:S07]  /*2cd0*/  MOV R136, R149 ;  /* 0x0000009500887202 */ /* 0x000fce0000000f00 */
[----:B------:R-:W-:Y:S05]  /*2ce0*/  WARPSYNC.COLLECTIVE R148, `(.L_x_4991) ;  /* 0x0000000094087348 */ /* 0x000fea0003c00000 */
[----:B------:R0:W1:Y:S02]  /*2cf0*/  SHFL.DOWN P6, R149, R147, R150, R151 ;  /* 0x0800009693957389 */ /* 0x00006400000c0097 */
[----:B01----:R-:W-:Y:S01]  /*2d00*/  ENDCOLLECTIVE ;  /* 0x000000000000791b */ /* 0x003fe20003800000 */
.L_x_4991:
[----:B------:R-:W-:-:S05]  /*2d10*/  FADD.FTZ R110, R115, R136 ;  /* 0x00000088736e7221 */ /* 0x000fca0000010000 */
[----:B------:R-:W-:Y:S02]  /*2d20*/  MOV R147, R110 ;  /* 0x0000006e00937202 */ /* 0x000fe40000000f00 */
[----:B------:R-:W-:-:S07]  /*2d30*/  MOV R136, R149 ;  /* 0x0000009500887202 */ /* 0x000fce0000000f00 */
[----:B------:R-:W-:Y:S05]  /*2d40*/  WARPSYNC.COLLECTIVE R148, `(.L_x_4992) ;  /* 0x0000000094087348 */ /* 0x000fea0003c00000 */
[----:B------:R0:W1:Y:S02]  /*2d50*/  SHFL.DOWN P6, R149, R147, R150, R151 ;  /* 0x0800009693957389 */ /* 0x00006400000c0097 */
[----:B01----:R-:W-:Y:S01]  /*2d60*/  ENDCOLLECTIVE ;  /* 0x000000000000791b */ /* 0x003fe20003800000 */
.L_x_4992:
[----:B------:R-:W-:Y:S01]  /*2d70*/  MOV R111, R149 ;  /* 0x00000095006f7202 */ /* 0x000fe20000000f00 */
[----:B------:R-:W-:Y:S06]  /*2d80*/  BRA `(.L_x_4993) ;  /* 0xffffffe400507947 */ /* 0x000fec000383ffff */
.L_x_4994:
        /* <DEDUP_REMOVED lines=15> */
.L_x_8792:


//--------------------- .text._ZN10layer_norm13ln_bwd_kernelINS_13Kernel_traitsIf6__halfS2_S2_fjLj2048ELj1ELj1ELj4ELj16ENS_18Kernel_traits_baseILj2048EfS2_S2_S2_fjLj128EEEEELb1ELb1ELb0ELb1EEEvNS_9BwdParamsE --------------------------
	.section	.text._ZN10layer_norm13ln_bwd_kernelINS_13Kernel_traitsIf6__halfS2_S2_fjLj2048ELj1ELj1ELj4ELj16ENS_18Kernel_traits_baseILj2048EfS2_S2_S2_fjLj128EEEEELb1ELb1ELb0ELb1EEEvNS_9BwdParamsE,"ax",@progbits
	.align	128
        .global         _ZN10layer_norm13ln_bwd_kernelINS_13Kernel_traitsIf6__halfS2_S2_fjLj2048ELj1ELj1ELj4ELj16ENS_18Kernel_traits_baseILj2048EfS2_S2_S2_fjLj128EEEEELb1ELb1ELb0ELb1EEEvNS_9BwdParamsE
        .type           _ZN10layer_norm13ln_bwd_kernelINS_13Kernel_traitsIf6__halfS2_S2_fjLj2048ELj1ELj1ELj4ELj16ENS_18Kernel_traits_baseILj2048EfS2_S2_S2_fjLj128EEEEELb1ELb1ELb0ELb1EEEvNS_9BwdParamsE,@function
        .size           _ZN10layer_norm13ln_bwd_kernelINS_13Kernel_traitsIf6__halfS2_S2_fjLj2048ELj1ELj1ELj4ELj16ENS_18Kernel_traits_baseILj2048EfS2_S2_S2_fjLj128EEEEELb1ELb1ELb0ELb1EEEvNS_9BwdParamsE,(.L_x_8793 - _ZN10layer_norm13ln_bwd_kernelINS_13Kernel_traitsIf6__halfS2_S2_fjLj2048ELj1ELj1ELj4ELj16ENS_18Kernel_traits_baseILj2048EfS2_S2_S2_fjLj128EEEEELb1ELb1ELb0ELb1EEEvNS_9BwdParamsE)
        .other          _ZN10layer_norm13ln_bwd_kernelINS_13Kernel_traitsIf6__halfS2_S2_fjLj2048ELj1ELj1ELj4ELj16ENS_18Kernel_traits_baseILj2048EfS2_S2_S2_fjLj128EEEEELb1ELb1ELb0ELb1EEEvNS_9BwdParamsE,@"STO_CUDA_ENTRY STV_DEFAULT"
_ZN10layer_norm13ln_bwd_kernelINS_13Kernel_traitsIf6__halfS2_S2_fjLj2048ELj1ELj1ELj4ELj16ENS_18Kernel_traits_baseILj2048EfS2_S2_S2_fjLj128EEEEELb1ELb1ELb0ELb1EEEvNS_9BwdParamsE:
.text._ZN10layer_norm13ln_bwd_kernelINS_13Kernel_traitsIf6__halfS2_S2_fjLj2048ELj1ELj1ELj4ELj16ENS_18Kernel_traits_baseILj2048EfS2_S2_S2_fjLj128EEEEELb1ELb1ELb0ELb1EEEvNS_9BwdParamsE:
        /* <DEDUP_REMOVED lines=41> */
.L_x_4995:
        /* <DEDUP_REMOVED lines=44> */
[----:B0-----:R-:W-:-:S07]  /*0550*/  CS2R R96, SRZ ;  /* 0x0000000000607805 */ /* 0x001fce000001ff00 */
.L_x_4999:
[----:B0-----:R-:W0:Y:S01]  /*0560*/  @P0 LDC.64 R48, c[0x0][0x270] ;  /* 0x00009c00ff300b82 */ /* 0x001e220000000a00 */
        /* <DEDUP_REMOVED lines=14> */
[----:B------:R0:W4:Y:S01]  /*0650*/  LDG.E R126, desc[UR6][R64.64] ;  /* 0x00000006407e7981 */ /* 0x000122000c1e1900 */
[----:B--2---:R-:W-:-:S04]  /*0660*/  IMAD.WIDE.U32 R48, R125, 0x10, R2 ;  /* 0x000000107d307825 */ /* 0x004fc800078e0002 */
[----:B------:R-:W-:Y:S02]  /*0670*/  IMAD.WIDE.U32 R56, R121, 0x10, R2 ;  /* 0x0000001079387825 */ /* 0x000fe400078e0002 */
[----:B------:R-:W1:Y:S01]  /*0680*/  LDC.64 R2, c[0x0][0x258] ;  /* 0x00009600ff027b82 */ /* 0x000e620000000a00 */
[----:B------:R-:W2:Y:S01]  /*0690*/  LDG.E.128 R48, desc[UR6][R48.64] ;  /* 0x0000000630307981 */ /* 0x000ea2000c1e1d00 */
[----:B---3--:R-:W-:-:S03]  /*06a0*/  IMAD.WIDE.U32 R52, R125, 0x10, R60 ;  /* 0x000000107d347825 */ /* 0x008fc600078e003c */
[----:B------:R-:W3:Y:S01]  /*06b0*/  LDG.E.128 R56, desc[UR6][R56.64] ;  /* 0x0000000638387981 */ /* 0x000ee2000c1e1d00 */
[----:B------:R-:W-:-:S03]  /*06c0*/  IMAD.WIDE.U32 R60, R121, 0x10, R60 ;  /* 0x00000010793c7825 */ /* 0x000fc600078e003c */
[----:B------:R-:W3:Y:S04]  /*06d0*/  LDG.E.128 R52, desc[UR6][R52.64] ;  /* 0x0000000634347981 */ /* 0x000ee8000c1e1d00 */
[----:B------:R-:W3:Y:S01]  /*06e0*/  LDG.E.128 R60, desc[UR6][R60.64] ;  /* 0x000000063c3c7981 */ /* 0x000ee2000c1e1d00 */
[----:B-1----:R-:W-:Y:S02]  /*06f0*/  IMAD.WIDE R122, R118, 0x4, R2 ;  /* 0x00000004767a7825 */ /* 0x002fe400078e0202 */
[----:B------:R-:W0:Y:S03]  /*0700*/  LDC.64 R2, c[0x0][0x240] ;  /* 0x00009000ff027b82 */ /* 0x000e260000000a00 */
[----:B------:R1:W3:Y:S01]  /*0710*/  LDG.E R120, desc[UR6][R122.64] ;  /* 0x000000067a787981 */ /* 0x0002e2000c1e1900 */
[----:B0-----:R-:W-:-:S04]  /*0720*/  IMAD.WIDE.U32 R64, R125, 0x8, R2 ;  /* 0x000000087d407825 */ /* 0x001fc800078e0002 */
[----:B------:R-:W-:Y:S02]  /*0730*/  IMAD.WIDE.U32 R2, R121, 0x8, R2 ;  /* 0x0000000879027825 */ /* 0x000fe400078e0002 */
[----:B-----5:R-:W5:Y:S04]  /*0740*/  LDG.E.64 R64, desc[UR6][R64.64] ;  /* 0x0000000640407981 */ /* 0x020f68000c1e1b00 */
[----:B------:R-:W5:Y:S01]  /*0750*/  LDG.E.64 R2, desc[UR6][R2.64] ;  /* 0x0000000602027981 */ /* 0x000f62000c1e1b00 */
[----:B------:R-:W-:-:S04]  /*0760*/  ISETP.NE.U32.AND P1, PT, RZ, UR12, PT ;  /* 0x0000000cff007c0c */ /* 0x000fc8000bf25070 */
[----:B------:R-:W-:-:S13]  /*0770*/  ISETP.NE.AND.EX P1, PT, RZ, UR13, PT, P1 ;  /* 0x0000000dff007c0c */ /* 0x000fda000bf25310 */
[----:B------:R-:W0:Y:S08]  /*0780*/  @P1 LDC.64 R102, c[0x0][0x2c8] ;  /* 0x0000b200ff661b82 */ /* 0x000e300000000a00 */
[----:B------:R-:W0:Y:S01]  /*0790*/  @P1 LDC.64 R104, c[0x0][0x2c8] ;  /* 0x0000b200ff681b82 */ /* 0x000e220000000a00 */
[----:B------:R-:W-:Y:S02]  /*07a0*/  ISETP.NE.AND P4, PT, RZ, UR10, PT ;  /* 0x0000000aff007c0c */ /* 0x000fe4000bf85270 */
[----:B------:R-:W-:-:S02]  /*07b0*/  LOP3.LUT P3, RZ, R0, 0xff, RZ, 0xc0, !PT ;  /* 0x000000ff00ff7812 */ /* 0x000fc4000786c0ff */
[----:B-1----:R-:W-:Y:S01]  /*07c0*/  MOV R122, 0x3f800000 ;  /* 0x3f800000007a7802 */ /* 0x002fe20000000f00 */
[----:B0-----:R-:W-:-:S05]  /*07d0*/  @P1 IMAD.WIDE.U32 R102, R125, 0x10, R102 ;  /* 0x000000107d661825 */ /* 0x001fca00078e0066 */
[----:B------:R0:W5:Y:S01]  /*07e0*/  @P1 LDG.E.128 R36, desc[UR6][R102.64] ;  /* 0x0000000666241981 */ /* 0x000162000c1e1d00 */
[----:B------:R-:W-:-:S05]  /*07f0*/  @P1 IMAD.WIDE.U32 R104, R121, 0x10, R104 ;  /* 0x0000001079681825 */ /* 0x000fca00078e0068 */
[----:B------:R1:W5:Y:S01]  /*0800*/  @P1 LDG.E.128 R40, desc[UR6][R104.64] ;  /* 0x0000000668281981 */ /* 0x000362000c1e1d00 */
[----:B------:R-:W-:Y:S01]  /*0810*/  UMOV UR4, 0xffffffff ;  /* 0xffffffff00047882 */ /* 0x000fe20000000000 */
[----:B------:R-:W-:Y:S02]  /*0820*/  LOP3.LUT P2, RZ, R90, 0x1f, RZ, 0xc0, !PT ;  /* 0x0000001f5aff7812 */ /* 0x000fe4000784c0ff */
[----:B----4-:R-:W-:Y:S01]  /*0830*/  FSEL R128, R126, RZ, !P4 ;  /* 0x000000ff7e807208 */ /* 0x010fe20006000000 */
[----:B--2---:R-:W-:Y:S02]  /*0840*/  HADD2.F32 R0, -RZ, R48.H0_H0 ;  /* 0x20000030ff007230 */ /* 0x004fe40000004100 */
[--C-:B0-----:R-:W-:Y:S02]  /*0850*/  HADD2.F32 R102, -RZ, R50.reuse.H0_H0 ;  /* 0x20000032ff667230 */ /* 0x101fe40000004100 */
[----:B-1----:R-:W-:Y:S02]  /*0860*/  HADD2.F32 R104, -RZ, R50.H1_H1 ;  /* 0x30000032ff687230 */ /* 0x002fe40000004100 */
[----:B------:R-:W-:-:S02]  /*0870*/  HADD2.F32 R105, -RZ, R51.H0_H0 ;  /* 0x20000033ff697230 */ /* 0x000fc40000004100 */
[----:B------:R-:W-:Y:S02]  /*0880*/  HADD2.F32 R51, -RZ, R51.H1_H1 ;  /* 0x30000033ff337230 */ /* 0x000fe40000004100 */
[--C-:B---3--:R-:W-:Y:S02]  /*0890*/  HADD2.F32 R136, -RZ, R55.reuse.H0_H0 ;  /* 0x20000037ff887230 */ /* 0x108fe40000004100 */
[----:B------:R-:W-:Y:S02]  /*08a0*/  HADD2.F32 R50, -RZ, R55.H1_H1 ;  /* 0x30000037ff327230 */ /* 0x000fe40000004100 */
[C---:B------:R-:W-:Y:S01]  /*08b0*/  FADD.FTZ R55, -R128.reuse, R0 ;  /* 0x0000000080377221 */ /* 0x040fe20000010100 */
[----:B------:R-:W-:Y:S02]  /*08c0*/  HADD2.F32 R48, -RZ, R48.H1_H1 ;  /* 0x30000030ff307230 */ /* 0x000fe40000004100 */
[----:B------:R-:W-:Y:S01]  /*08d0*/  FADD.FTZ R151, -R128, R51 ;  /* 0x0000003380977221 */ /* 0x000fe20000010100 */
[----:B------:R-:W-:-:S02]  /*08e0*/  HADD2.F32 R147, -RZ, R52.H0_H0 ;  /* 0x20000034ff937230 */ /* 0x000fc40000004100 */
[----:B------:R-:W-:Y:S02]  /*08f0*/  @P0 HADD2.F32 R122, -RZ, R124.H0_H0 ;  /* 0x2000007cff7a0230 */ /* 0x000fe40000004100 */
[--C-:B------:R-:W-:Y:S02]  /*0900*/  HADD2.F32 R124, -RZ, R57.reuse.H0_H0 ;  /* 0x20000039ff7c7230 */ /* 0x100fe40000004100 */
[----:B------:R-:W-:Y:S02]  /*0910*/  HADD2.F32 R127, -RZ, R57.H1_H1 ;  /* 0x30000039ff7f7230 */ /* 0x000fe40000004100 */
[----:B------:R-:W-:Y:S01]  /*0920*/  FADD.FTZ R57, -R128, R48 ;  /* 0x0000003080397221 */ /* 0x000fe20000010100 */
[--C-:B------:R-:W-:Y:S02]  /*0930*/  HADD2.F32 R123, -RZ, R49.reuse.H0_H0 ;  /* 0x20000031ff7b7230 */ /* 0x100fe40000004100 */
[----:B------:R-:W-:Y:S01]  /*0940*/  FMUL.FTZ R0, R120, R55 ;  /* 0x0000003778007220 */ /* 0x000fe20000410000 */
[----:B------:R-:W-:-:S02]  /*0950*/  HADD2.F32 R49, -RZ, R49.H1_H1 ;  /* 0x30000031ff317230 */ /* 0x000fc40000004100 */
[----:B------:R-:W-:Y:S01]  /*0960*/  FADD.FTZ R116, R147, R116 ;  /* 0x0000007493747221 */ /* 0x000fe20000010000 */
[--C-:B------:R-:W-:Y:S02]  /*0970*/  HADD2.F32 R133, -RZ, R63.reuse.H0_H0 ;  /* 0x2000003fff857230 */ /* 0x100fe40000004100 */
[----:B------:R-:W-:Y:S01]  /*0980*/  FFMA.FTZ R119, R0, R147, R119 ;  /* 0x0000009300777223 */ /* 0x000fe20000010077 */
[----:B------:R-:W-:Y:S02]  /*0990*/  HADD2.F32 R48, -RZ, R63.H1_H1 ;  /* 0x3000003fff307230 */ /* 0x000fe40000004100 */
[----:B------:R-:W-:Y:S01]  /*09a0*/  FMUL.FTZ R63, R120, R151 ;  /* 0x00000097783f7220 */ /* 0x000fe20000410000 */
        /* <DEDUP_REMOVED lines=8> */
[--C-:B------:R-:W-:Y:S02]  /*0a30*/  HADD2.F32 R126, -RZ, R58.reuse.H0_H0 ;  /* 0x2000003aff7e7230 */ /* 0x100fe40000004100 */
[----:B------:R-:W-:Y:S01]  /*0a40*/  FMUL.FTZ R62, R31, R50 ;  /* 0x000000321f3e7220 */ /* 0x000fe20000410000 */
[----:B------:R-:W-:-:S02]  /*0a50*/  HADD2.F32 R131, -RZ, R58.H1_H1 ;  /* 0x3000003aff837230 */ /* 0x000fc40000004100 */
[----:B------:R-:W-:Y:S01]  /*0a60*/  FMUL.FTZ R145, R33, R52 ;  /* 0x0000003421917220 */ /* 0x000fe20000410000 */
[--C-:B------:R-:W-:Y:S02]  /*0a70*/  HADD2.F32 R58, -RZ, R59.reuse.H0_H0 ;  /* 0x2000003bff3a7230 */ /* 0x100fe40000004100 */
[----:B------:R-:W-:Y:S01]  /*0a80*/  FADD.FTZ R50, RZ, R147 ;  /* 0x00000093ff327221 */ /* 0x000fe20000010000 */
[----:B------:R-:W-:Y:S02]  /*0a90*/  HADD2.F32 R135, -RZ, R59.H1_H1 ;  /* 0x3000003bff877230 */ /* 0x000fe40000004100 */
[----:B------:R-:W-:Y:S01]  /*0aa0*/  FADD.FTZ R59, -R128, R123 ;  /* 0x0000007b803b7221 */ /* 0x000fe20000010100 */
[----:B------:R-:W-:Y:S01]  /*0ab0*/  FMUL.FTZ R148, R120, R57 ;  /* 0x0000003978947220 */ /* 0x000fe20000410000 */
[----:B------:R-:W-:Y:S01]  /*0ac0*/  FFMA.FTZ R55, R0, R147, RZ ;  /* 0x0000009300377223 */ /* 0x000fe200000100ff */
[----:B------:R-:W-:Y:S02]  /*0ad0*/  HADD2.F32 R140, -RZ, R53.H1_H1 ;  /* 0x30000035ff8c7230 */ /* 0x000fe40000004100 */
[----:B------:R-:W-:Y:S01]  /*0ae0*/  FADD.FTZ R143, -R128, R102 ;  /* 0x00000066808f7221 */ /* 0x000fe20000010100 */
[----:B------:R-:W-:Y:S01]  /*0af0*/  FMUL.FTZ R144, R120, R137 ;  /* 0x0000008978907220 */ /* 0x000fe20000410000 */
[----:B------:R-:W-:Y:S01]  /*0b00*/  FMUL.FTZ R142, R34, R103 ;  /* 0x00000067228e7220 */ /* 0x000fe20000410000 */
[----:B------:R-:W-:Y:S01]  /*0b10*/  FADD.FTZ R57, R50, R145 ;  /* 0x0000009132397221 */ /* 0x000fe20000010000 */
[----:B------:R-:W-:-:S02]  /*0b20*/  HADD2.F32 R53, -RZ, R56.H0_H0 ;  /* 0x20000038ff357230 */ /* 0x000fc40000004100 */
[----:B------:R-:W-:Y:S01]  /*0b30*/  FMUL.FTZ R146, R120, R59 ;  /* 0x0000003b78927220 */ /* 0x000fe20000410000 */
[----:B------:R-:W-:Y:S01]  /*0b40*/  FFMA.FTZ R55, R148, R145, R55 ;  /* 0x0000009194377223 */ /* 0x000fe20000010037 */
[--C-:B------:R-:W-:Y:S02]  /*0b50*/  HADD2.F32 R139, -RZ, R54.reuse.H0_H0 ;  /* 0x20000036ff8b7230 */ /* 0x100fe40000004100 */
[----:B------:R-:W-:Y:S01]  /*0b60*/  FADD.FTZ R111, R140, R111 ;  /* 0x0000006f8c6f7221 */ /* 0x000fe20000010000 */
[----:B------:R-:W-:Y:S01]  /*0b70*/  FMUL.FTZ R143, R120, R143 ;  /* 0x0000008f788f7220 */ /* 0x000fe20000410000 */
[-C--:B------:R-:W-:Y:S01]  /*0b80*/  FFMA.FTZ R113, R144, R140.reuse, R113 ;  /* 0x0000008c90717223 */ /* 0x080fe20000010071 */
[----:B------:R-:W-:Y:S01]  /*0b90*/  FMUL.FTZ R140, R35, R140 ;  /* 0x0000008c238c7220 */ /* 0x000fe20000410000 */
[----:B------:R-:W-:Y:S01]  /*0ba0*/  FADD.FTZ R57, R57, R142 ;  /* 0x0000008e39397221 */ /* 0x000fe20000010000 */
[----:B------:R-:W-:Y:S01]  /*0bb0*/  FFMA.FTZ R55, R146, R142, R55 ;  /* 0x0000008e92377223 */ /* 0x000fe20000010037 */
[----:B------:R-:W-:Y:S01]  /*0bc0*/  FADD.FTZ R153, -R128, R53 ;  /* 0x0000003580997221 */ /* 0x000fe20000010100 */
[----:B------:R-:W-:-:S02]  /*0bd0*/  HADD2.F32 R54, -RZ, R54.H1_H1 ;  /* 0x30000036ff367230 */ /* 0x000fc40000004100 */
[C---:B------:R-:W-:Y:S01]  /*0be0*/  FADD.FTZ R149, -R128.reuse, R105 ;  /* 0x0000006980957221 */ /* 0x040fe20000010100 */
[----:B------:R-:W-:Y:S01]  /*0bf0*/  FADD.FTZ R53, -R128, R124 ;  /* 0x0000007c80357221 */ /* 0x000fe20000010100 */
[----:B------:R-:W-:Y:S01]  /*0c00*/  FADD.FTZ R109, R139, R109 ;  /* 0x0000006d8b6d7221 */ /* 0x000fe20000010000 */
[-C--:B------:R-:W-:Y:S01]  /*0c10*/  FFMA.FTZ R110, R143, R139.reuse, R110 ;  /* 0x0000008b8f6e7223 */ /* 0x080fe2000001006e */
[----:B------:R-:W-:Y:S01]  /*0c20*/  FADD.FTZ R114, R52, R114 ;  /* 0x0000007234727221 */ /* 0x000fe20000010000 */
[----:B------:R-:W-:Y:S01]  /*0c30*/  FFMA.FTZ R117, R148, R52, R117 ;  /* 0x0000003494757223 */ /* 0x000fe20000010075 */
[----:B------:R-:W-:Y:S01]  /*0c40*/  FMUL.FTZ R139, R28, R139 ;  /* 0x0000008b1c8b7220 */ /* 0x000fe20000410000 */
[----:B------:R-:W-:Y:S01]  /*0c50*/  FADD.FTZ R50, R57, R140 ;  /* 0x0000008c39327221 */ /* 0x000fe20000010000 */
[----:B------:R-:W-:Y:S01]  /*0c60*/  FADD.FTZ R141, -R128, R104 ;  /* 0x00000068808d7221 */ /* 0x000fe20000010100 */
[----:B------:R-:W-:Y:S01]  /*0c70*/  FFMA.FTZ R52, R144, R140, R55 ;  /* 0x0000008c90347223 */ /* 0x000fe20000010037 */
[C---:B------:R-:W-:Y:S01]  /*0c80*/  FMUL.FTZ R137, R120.reuse, R149 ;  /* 0x0000009578897220 */ /* 0x040fe20000410000 */
[----:B------:R-:W-:Y:S01]  /*0c90*/  FMUL.FTZ R124, R120, R53 ;  /* 0x00000035787c7220 */ /* 0x000fe20000410000 */
[----:B------:R-:W-:Y:S01]  /*0ca0*/  FMUL.FTZ R138, R29, R54 ;  /* 0x000000361d8a7220 */ /* 0x000fe20000410000 */
[----:B------:R-:W-:Y:S01]  /*0cb0*/  FADD.FTZ R53, R50, R139 ;  /* 0x0000008b32357221 */ /* 0x000fe20000010000 */
[----:B------:R-:W-:-:S02]  /*0cc0*/  HADD2.F32 R56, -RZ, R56.H1_H1 ;  /* 0x30000038ff387230 */ /* 0x000fc40000004100 */
[----:B------:R-:W-:Y:S01]  /*0cd0*/  FMUL.FTZ R141, R120, R141 ;  /* 0x0000008d788d7220 */ /* 0x000fe20000410000 */
[----:B------:R-:W-:Y:S01]  /*0ce0*/  FFMA.FTZ R52, R143, R139, R52 ;  /* 0x0000008b8f347223 */ /* 0x000fe20000010034 */
[----:B------:R-:W-:Y:S01]  /*0cf0*/  FADD.FTZ R101, R136, R101 ;  /* 0x0000006588657221 */ /* 0x000fe20000010000 */
[-C--:B------:R-:W-:Y:S01]  /*0d00*/  FFMA.FTZ R106, R137, R136.reuse, R106 ;  /* 0x00000088896a7223 */ /* 0x080fe2000001006a */
[----:B------:R-:W-:Y:S01]  /*0d10*/  FMUL.FTZ R136, R30, R136 ;  /* 0x000000881e887220 */ /* 0x000fe20000410000 */
[----:B------:R-:W-:Y:S01]  /*0d20*/  FADD.FTZ R53, R53, R138 ;  /* 0x0000008a35357221 */ /* 0x000fe20000010000 */
[----:B------:R-:W-:Y:S01]  /*0d30*/  FFMA.FTZ R52, R141, R138, R52 ;  /* 0x0000008a8d347223 */ /* 0x000fe20000010034 */
[C---:B------:R-:W-:Y:S01]  /*0d40*/  FADD.FTZ R105, -R128.reuse, R56 ;  /* 0x0000003880697221 */ /* 0x040fe20000010100 */
[--C-:B------:R-:W-:Y:S02]  /*0d50*/  HADD2.F32 R56, -RZ, R60.reuse.H0_H0 ;  /* 0x2000003cff387230 */ /* 0x100fe40000004100 */
[----:B------:R-:W-:Y:S01]  /*0d60*/  FADD.FTZ R53, R53, R136 ;  /* 0x0000008835357221 */ /* 0x000fe20000010000 */
[----:B------:R-:W-:Y:S01]  /*0d70*/  FFMA.FTZ R52, R137, R136, R52 ;  /* 0x0000008889347223 */ /* 0x000fe20000010034 */
[----:B------:R-:W-:Y:S01]  /*0d80*/  FADD.FTZ R51, -R128, R126 ;  /* 0x0000007e80337221 */ /* 0x000fe20000010100 */
[----:B------:R-:W-:-:S02]  /*0d90*/  HADD2.F32 R60, -RZ, R60.H1_H1 ;  /* 0x3000003cff3c7230 */ /* 0x000fc40000004100 */
[----:B------:R-:W-:Y:S01]  /*0da0*/  FADD.FTZ R112, R103, R112 ;  /* 0x0000007067707221 */ /* 0x000fe20000010000 */
[----:B------:R-:W-:Y:S01]  /*0db0*/  FFMA.FTZ R115, R146, R103, R115 ;  /* 0x0000006792737223 */ /* 0x000fe20000010073 */
[----:B------:R-:W-:Y:S01]  /*0dc0*/  FMUL.FTZ R103, R24, R56 ;  /* 0x0000003818677220 */ /* 0x000fe20000410000 */
[----:B------:R-:W-:Y:S01]  /*0dd0*/  FADD.FTZ R50, R53, R62 ;  /* 0x0000003e35327221 */ /* 0x000fe20000010000 */
[----:B------:R-:W-:Y:S01]  /*0de0*/  FMUL.FTZ R102, R120, R153 ;  /* 0x0000009978667220 */ /* 0x000fe20000410000 */
[----:B------:R-:W-:Y:S01]  /*0df0*/  FFMA.FTZ R53, R63, R62, R52 ;  /* 0x0000003e3f357223 */ /* 0x000fe20000010034 */
[C---:B------:R-:W-:Y:S01]  /*0e00*/  FADD.FTZ R127, -R128.reuse, R127 ;  /* 0x0000007f807f7221 */ /* 0x040fe20000010100 */
[C---:B------:R-:W-:Y:S01]  /*0e10*/  FADD.FTZ R131, -R128.reuse, R131 ;  /* 0x0000008380837221 */ /* 0x040fe20000010100 */
[C---:B------:R-:W-:Y:S01]  /*0e20*/  FADD.FTZ R49, -R128.reuse, R58 ;  /* 0x0000003a80317221 */ /* 0x040fe20000010100 */
[----:B------:R-:W-:Y:S01]  /*0e30*/  FADD.FTZ R135, -R128, R135 ;  /* 0x0000008780877221 */ /* 0x000fe20000010100 */
[----:B------:R-:W-:-:S02]  /*0e40*/  HADD2.F32 R123, -RZ, R61.H0_H0 ;  /* 0x2000003dff7b7230 */ /* 0x000fc40000004100 */
[----:B------:R-:W-:Y:S01]  /*0e50*/  FMUL.FTZ R128, R120, R51 ;  /* 0x0000003378807220 */ /* 0x000fe20000410000 */
[----:B------:R-:W-:Y:S01]  /*0e60*/  FMUL.FTZ R104, R25, R60 ;  /* 0x0000003c19687220 */ /* 0x000fe20000410000 */
[----:B------:R-:W-:Y:S01]  /*0e70*/  FADD.FTZ R51, R50, R103 ;  /* 0x0000006732337221 */ /* 0x000fe20000010000 */
[----:B------:R-:W-:Y:S01]  /*0e80*/  FMUL.FTZ R105, R120, R105 ;  /* 0x0000006978697220 */ /* 0x000fe20000410000 */
        /* <DEDUP_REMOVED lines=63> */
.L_x_5010:
        /* <DEDUP_REMOVED lines=12> */
.L_x_4998:
        /* <DEDUP_REMOVED lines=21> */
[----:B------:R-:W-:Y:S02]  /*1490*/  @P1 HADD2.F32 R54, -RZ, R37.H0_H0 ;  /* 0x20000025ff361230 */ /* 0x000fe40000004100 */
[----:B-1----:R-:W-:Y:S01]  /*14a0*/  FADD.FTZ R151, R151, R56 ;  /* 0x0000003897977221 */ /* 0x002fe20000010000 */
[----:B------:R-:W-:-:S03]  /*14b0*/  FADD.FTZ R52, R52, R57 ;  /* 0x0000003934347221 */ /* 0x000fc60000010000 */
[----:B------:R-:W-:Y:S01]  /*14c0*/  FADD.FTZ R58, R58, R151 ;  /* 0x000000973a3a7221 */ /* 0x000fe20000010000 */
[----:B------:R-:W-:-:S03]  /*14d0*/  FADD.FTZ R52, R59, R52 ;  /* 0x000000343b347221 */ /* 0x000fc60000010000 */
[----:B------:R-:W-:Y:S01]  /*14e0*/  FMUL.FTZ R58, R58, UR14 ;  /* 0x0000000e3a3a7c20 */ /* 0x000fe20008410000 */
[----:B------:R-:W-:Y:S01]  /*14f0*/  FMUL.FTZ R149, R52, UR14 ;  /* 0x0000000e34957c20 */ /* 0x000fe20008410000 */
[----:B------:R-:W-:-:S03]  /*1500*/  MOV R52, R64 ;  /* 0x0000004000347202 */ /* 0x000fc60000000f00 */
[----:B------:R-:W-:Y:S01]  /*1510*/  FSEL R150, R58, RZ, !P4 ;  /* 0x000000ff3a967208 */ /* 0x000fe20006000000 */
[----:B------:R-:W-:Y:S01]  /*1520*/  @P1 HADD2.F32 R58, -RZ, R38.H0_H0 ;  /* 0x20000026ff3a1230 */ /* 0x000fe20000004100 */
[----:B------:R-:W-:Y:S01]  /*1530*/  LOP3.LUT P5, RZ, R52, 0xff, RZ, 0xc0, !PT ;  /* 0x000000ff34ff7812 */ /* 0x000fe200078ac0ff */
[--C-:B------:R-:W-:Y:S01]  /*1540*/  @P1 HADD2.F32 R52, -RZ, R36.reuse.H1_H1 ;  /* 0x30000024ff341230 */ /* 0x100fe20000004100 */
[----:B------:R-:W-:Y:S01]  /*1550*/  LOP3.LUT P4, RZ, R64, 0xff0000, RZ, 0xc0, !PT ;  /* 0x00ff000040ff7812 */ /* 0x000fe2000788c0ff */
        /* <DEDUP_REMOVED lines=8> */
[----:B------:R-:W-:Y:S01]  /*15e0*/  FMUL.FTZ R59, R120, R59 ;  /* 0x0000003b783b7220 */ /* 0x000fe20000410000 */
[----:B------:R-:W-:Y:S01]  /*15f0*/  FADD.FTZ R151, R139, -R0 ;  /* 0x800000008b977221 */ /* 0x000fe20000010000 */
[----:B------:R-:W-:-:S02]  /*1600*/  @P1 HADD2.F32 R0, -RZ, R36.H0_H0 ;  /* 0x20000024ff001230 */ /* 0x000fc40000004100 */
[----:B------:R-:W-:Y:S01]  /*1610*/  FFMA.FTZ R139, R141, R149, R150 ;  /* 0x000000958d8b7223 */ /* 0x000fe20000010096 */
[C---:B------:R-:W-:Y:S01]  /*1620*/  FMUL.FTZ R141, R120.reuse, R145 ;  /* 0x00000091788d7220 */ /* 0x040fe20000410000 */
[----:B------:R-:W-:Y:S01]  /*1630*/  FMUL.FTZ R57, R120, R53 ;  /* 0x0000003578397220 */ /* 0x000fe20000410000 */
[----:B------:R-:W-:Y:S01]  /*1640*/  FADD.FTZ R55, R140, -R55 ;  /* 0x800000378c377221 */ /* 0x000fe20000010000 */
[----:B------:R-:W-:Y:S01]  /*1650*/  @P1 FADD.FTZ R59, R59, R0 ;  /* 0x000000003b3b1221 */ /* 0x000fe20000010000 */
[----:B------:R-:W-:Y:S01]  /*1660*/  @P1 FADD.FTZ R141, R141, R52 ;  /* 0x000000348d8d1221 */ /* 0x000fe20000010000 */
[----:B------:R-:W-:Y:S01]  /*1670*/  @P1 FADD.FTZ R57, R57, R54 ;  /* 0x0000003639391221 */ /* 0x000fe20000010000 */
[----:B------:R-:W-:Y:S01]  /*1680*/  HFMA2.MMA R0, -RZ, RZ, 0, 0 ;  /* 0x00000000ff007435 */ /* 0x000fe200000001ff */
[-C--:B------:R-:W-:Y:S01]  /*1690*/  FMUL.FTZ R52, R59, R122.reuse ;  /* 0x0000007a3b347220 */ /* 0x080fe20000410000 */
[----:B------:R-:W-:Y:S01]  /*16a0*/  FMUL.FTZ R54, R141, R122 ;  /* 0x0000007a8d367220 */ /* 0x000fe20000410000 */
[----:B------:R-:W-:Y:S01]  /*16b0*/  FADD.FTZ R145, R138, -R139 ;  /* 0x8000008b8a917221 */ /* 0x000fe20000010000 */
[----:B------:R-:W-:Y:S01]  /*16c0*/  MOV R139, RZ ;  /* 0x000000ff008b7202 */ /* 0x000fe20000000f00 */
[----:B------:R-:W-:Y:S01]  /*16d0*/  FMUL.FTZ R52, R52, UR15 ;  /* 0x0000000f34347c20 */ /* 0x000fe20008410000 */
[----:B------:R-:W-:Y:S01]  /*16e0*/  FMUL.FTZ R54, R54, UR15 ;  /* 0x0000000f36367c20 */ /* 0x000fe20008410000 */
[C---:B------:R-:W-:Y:S01]  /*16f0*/  FMUL.FTZ R147, R120.reuse, R55 ;  /* 0x0000003778937220 */ /* 0x040fe20000410000 */
[----:B------:R-:W-:Y:S01]  /*1700*/  FMUL.FTZ R151, R120, R151 ;  /* 0x0000009778977220 */ /* 0x000fe20000410000 */
[----:B------:R-:W-:Y:S01]  /*1710*/  FMUL.FTZ R56, R16, R52 ;  /* 0x0000003410387220 */ /* 0x000fe20000410000 */
[----:B------:R-:W-:Y:S01]  /*1720*/  FMUL.FTZ R143, R17, R54 ;  /* 0x00000036118f7220 */ /* 0x000fe20000410000 */
[-C--:B------:R-:W-:Y:S01]  /*1730*/  FFMA.FTZ R155, R137, R149.reuse, R150 ;  /* 0x00000095899b7223 */ /* 0x080fe20000010096 */
[----:B------:R-:W-:Y:S01]  /*1740*/  @P1 FADD.FTZ R151, R151, R58 ;  /* 0x0000003a97971221 */ /* 0x000fe20000010000 */
[----:B------:R-:W-:Y:S01]  /*1750*/  FFMA.FTZ R63, R63, R149, R150 ;  /* 0x000000953f3f7223 */ /* 0x000fe20000010096 */
[----:B------:R-:W-:Y:S01]  /*1760*/  FSEL R56, R56, RZ, P5 ;  /* 0x000000ff38387208 */ /* 0x000fe20002800000 */
[----:B------:R-:W-:Y:S01]  /*1770*/  FADD.FTZ R155, R136, -R155 ;  /* 0x8000009b889b7221 */ /* 0x000fe20000010000 */
[----:B------:R-:W-:Y:S01]  /*1780*/  FSEL R143, R143, RZ, P6 ;  /* 0x000000ff8f8f7208 */ /* 0x000fe20003000000 */
[----:B------:R-:W-:Y:S01]  /*1790*/  FMUL.FTZ R58, R151, R122 ;  /* 0x0000007a973a7220 */ /* 0x000fe20000410000 */
[----:B------:R-:W-:Y:S01]  /*17a0*/  CS2R R136, SRZ ;  /* 0x0000000000887805 */ /* 0x000fe2000001ff00 */
[----:B------:R-:W-:Y:S01]  /*17b0*/  FADD.FTZ R63, R62, -R63 ;  /* 0x8000003f3e3f7221 */ /* 0x000fe20000010000 */
[----:B------:R-:W-:Y:S01]  /*17c0*/  FMUL.FTZ R145, R120, R145 ;  /* 0x0000009178917220 */ /* 0x000fe20000410000 */
[----:B------:R-:W-:Y:S01]  /*17d0*/  FMUL.FTZ R157, R58, UR15 ;  /* 0x0000000f3a9d7c20 */ /* 0x000fe20008410000 */
[----:B------:R-:W-:-:S02]  /*17e0*/  @P1 HADD2.F32 R62, -RZ, R39.H0_H0 ;  /* 0x20000027ff3e1230 */ /* 0x000fc40000004100 */
[----:B------:R-:W-:Y:S01]  /*17f0*/  FMUL.FTZ R155, R120, R155 ;  /* 0x0000009b789b7220 */ /* 0x000fe20000410000 */
[----:B------:R-:W-:Y:S01]  /*1800*/  @P1 HADD2.F32 R140, -RZ, R39.H1_H1 ;  /* 0x30000027ff8c1230 */ /* 0x000fe20000004100 */
[----:B------:R-:W-:Y:S02]  /*1810*/  @P2 F2FP.F16.F32.PACK_AB R59, RZ, R59 ;  /* 0x0000003bff3b223e */ /* 0x000fe400000000ff */
[----:B------:R-:W-:Y:S01]  /*1820*/  @P1 FADD.FTZ R155, R155, R62 ;  /* 0x0000003e9b9b1221 */ /* 0x000fe20000010000 */
[----:B------:R-:W-:Y:S02]  /*1830*/  @P2 F2FP.F16.F32.PACK_AB R151, RZ, R151 ;  /* 0x00000097ff97223e */ /* 0x000fe400000000ff */
[----:B------:R-:W-:Y:S02]  /*1840*/  @P2 PRMT R44, R59, 0x7610, R44 ;  /* 0x000076103b2c2816 */ /* 0x000fe4000000002c */
[----:B------:R-:W-:Y:S02]  /*1850*/  @P2 F2FP.F16.F32.PACK_AB R141, RZ, R141 ;  /* 0x0000008dff8d223e */ /* 0x000fe400000000ff */
[----:B------:R-:W-:-:S02]  /*1860*/  @P2 PRMT R46, R151, 0x7610, R46 ;  /* 0x00007610972e2816 */ /* 0x000fc4000000002e */
[----:B------:R-:W-:Y:S02]  /*1870*/  @P2 PRMT R44, R44, 0x5410, R141 ;  /* 0x000054102c2c2816 */ /* 0x000fe4000000008d */
[----:B------:R-:W-:Y:S01]  /*1880*/  F2FP.F16.F32.PACK_AB R56, R143, R56 ;  /* 0x000000388f38723e */ /* 0x000fe200000000ff */
[--C-:B--2---:R-:W-:Y:S02]  /*1890*/  @P5 HADD2.F32 R53, -RZ, R48.reuse.H0_H0 ;  /* 0x20000030ff355230 */ /* 0x104fe40000004100 */
[----:B------:R-:W-:-:S03]  /*18a0*/  @P6 HADD2.F32 R48, -RZ, R48.H1_H1 ;  /* 0x30000030ff306230 */ /* 0x000fc60000004100 */
[----:B------:R-:W-:Y:S01]  /*18b0*/  @P5 FMUL.FTZ R0, R52, R53 ;  /* 0x0000003534005220 */ /* 0x000fe20000410000 */
[----:B------:R-:W-:Y:S01]  /*18c0*/  LOP3.LUT P5, RZ, R64, 0xff000000, RZ, 0xc0, !PT ;  /* 0xff00000040ff7812 */ /* 0x000fe200078ac0ff */
[----:B------:R-:W-:Y:S01]  /*18d0*/  @P6 FMUL.FTZ R139, R54, R48 ;  /* 0x00000030368b6220 */ /* 0x000fe20000410000 */
[----:B------:R-:W-:Y:S02]  /*18e0*/  @P1 HADD2.F32 R54, -RZ, R37.H1_H1 ;  /* 0x30000025ff361230 */ /* 0x000fe40000004100 */
[----:B------:R-:W-:Y:S01]  /*18f0*/  FMUL.FTZ R48, R57, R122 ;  /* 0x0000007a39307220 */ /* 0x000fe20000410000 */
[----:B------:R-:W-:Y:S01]  /*1900*/  HFMA2.MMA R64, -RZ, RZ, 0, 0 ;  /* 0x00000000ff407435 */ /* 0x000fe200000001ff */
[--C-:B------:R-:W-:Y:S01]  /*1910*/  @P4 HADD2.F32 R52, -RZ, R49.reuse.H0_H0 ;  /* 0x20000031ff344230 */ /* 0x100fe20000004100 */
[----:B------:R-:W-:Y:S01]  /*1920*/  LOP3.LUT P6, RZ, R65, 0xff, RZ, 0xc0, !PT ;  /* 0x000000ff41ff7812 */ /* 0x000fe200078cc0ff */
[----:B------:R-:W-:Y:S01]  /*1930*/  FMUL.FTZ R153, R48, UR15 ;  /* 0x0000000f30997c20 */ /* 0x000fe20008410000 */
[----:B------:R-:W-:Y:S01]  /*1940*/  @P1 FADD.FTZ R147, R147, R54 ;  /* 0x0000003693931221 */ /* 0x000fe20000010000 */
[----:B------:R-:W-:Y:S01]  /*1950*/  @P2 F2FP.F16.F32.PACK_AB R57, RZ, R57 ;  /* 0x00000039ff39223e */ /* 0x000fe200000000ff */
[----:B------:R-:W0:Y:S01]  /*1960*/  @P2 LDC.64 R54, c[0x0][0x308] ;  /* 0x0000c200ff362b82 */ /* 0x000e220000000a00 */
[----:B------:R-:W-:Y:S01]  /*1970*/  @P4 FMUL.FTZ R64, R153, R52 ;  /* 0x0000003499404220 */ /* 0x000fe20000410000 */
[----:B------:R-:W-:Y:S01]  /*1980*/  FMUL.FTZ R48, R147, R122 ;  /* 0x0000007a93307220 */ /* 0x000fe20000410000 */
[----:B------:R-:W-:-:S02]  /*1990*/  @P5 HADD2.F32 R49, -RZ, R49.H1_H1 ;  /* 0x30000031ff315230 */ /* 0x000fc40000004100 */
[----:B------:R-:W-:Y:S01]  /*19a0*/  FMUL.FTZ R58, R18, R153 ;  /* 0x00000099123a7220 */ /* 0x000fe20000410000 */
[----:B------:R-:W-:Y:S01]  /*19b0*/  @P2 PRMT R45, R57, 0x7610, R45 ;  /* 0x00007610392d2816 */ /* 0x000fe2000000002d */
[----:B------:R-:W-:Y:S01]  /*19c0*/  FMUL.FTZ R48, R48, UR15 ;  /* 0x0000000f30307c20 */ /* 0x000fe20008410000 */
[----:B------:R-:W-:Y:S01]  /*19d0*/  @P2 F2FP.F16.F32.PACK_AB R147, RZ, R147 ;  /* 0x00000093ff93223e */ /* 0x000fe200000000ff */
[----:B------:R-:W1:Y:S01]  /*19e0*/  LDC.64 R52, c[0x0][0x2f8] ;  /* 0x0000be00ff347b82 */ /* 0x000e620000000a00 */
[----:B------:R-:W-:Y:S02]  /*19f0*/  @P6 HADD2.F32 R138, -RZ, R50.H0_H0 ;  /* 0x20000032ff8a6230 */ /* 0x000fe40000004100 */
[----:B------:R-:W-:Y:S01]  /*1a00*/  FMUL.FTZ R153, R19, R48 ;  /* 0x0000003013997220 */ /* 0x000fe20000410000 */
[----:B------:R-:W-:Y:S01]  /*1a10*/  @P5 FMUL.FTZ R137, R48, R49 ;  /* 0x0000003130895220 */ /* 0x000fe20000410000 */
[----:B------:R-:W-:Y:S01]  /*1a20*/  @P1 HADD2.F32 R48, -RZ, R38.H1_H1 ;  /* 0x30000026ff301230 */ /* 0x000fe20000004100 */
[----:B------:R-:W-:Y:S01]  /*1a30*/  FSEL R58, R58, RZ, P4 ;  /* 0x000000ff3a3a7208 */ /* 0x000fe20002000000 */
[----:B------:R-:W-:Y:S01]  /*1a40*/  @P6 FMUL.FTZ R136, R157, R138 ;  /* 0x0000008a9d886220 */ /* 0x000fe20000410000 */
[----:B------:R-:W-:Y:S01]  /*1a50*/  FMUL.FTZ R138, R12, R157 ;  /* 0x0000009d0c8a7220 */ /* 0x000fe20000410000 */
[----:B------:R-:W-:Y:S01]  /*1a60*/  FMUL.FTZ R157, R120, R63 ;  /* 0x0000003f789d7220 */ /* 0x000fe20000410000 */
[----:B------:R-:W-:Y:S01]  /*1a70*/  @P1 FADD.FTZ R145, R145, R48 ;  /* 0x0000003091911221 */ /* 0x000fe20000010000 */
[----:B------:R-:W-:-:S02]  /*1a80*/  FSEL R153, R153, RZ, P5 ;  /* 0x000000ff99997208 */ /* 0x000fc40002800000 */
[----:B------:R-:W-:Y:S01]  /*1a90*/  @P1 FADD.FTZ R157, R157, R140 ;  /* 0x0000008c9d9d1221 */ /* 0x000fe20000010000 */
[----:B------:R-:W-:Y:S02]  /*1aa0*/  FSEL R138, R138, RZ, P6 ;  /* 0x000000ff8a8a7208 */ /* 0x000fe40003000000 */
[----:B------:R-:W-:Y:S01]  /*1ab0*/  LOP3.LUT P4, RZ, R65, 0xff00, RZ, 0xc0, !PT ;  /* 0x0000ff0041ff7812 */ /* 0x000fe2000788c0ff */
[----:B0-----:R-:W-:Y:S01]  /*1ac0*/  @P2 IMAD.WIDE.U32 R48, R125, 0x10, R54 ;  /* 0x000000107d302825 */ /* 0x001fe200078e0036 */
[----:B------:R-:W-:-:S03]  /*1ad0*/  @P2 F2FP.F16.F32.PACK_AB R54, RZ, R145 ;  /* 0x00000091ff36223e */ /* 0x000fc600000000ff */
[-C--:B------:R-:W-:Y:S01]  /*1ae0*/  FMUL.FTZ R145, R145, R122.reuse ;  /* 0x0000007a91917220 */ /* 0x080fe20000410000 */
[----:B------:R-:W-:Y:S01]  /*1af0*/  LOP3.LUT P5, RZ, R65, 0xff0000, RZ, 0xc0, !PT ;  /* 0x00ff000041ff7812 */ /* 0x000fe200078ac0ff */
[-C--:B------:R-:W-:Y:S01]  /*1b00*/  FMUL.FTZ R140, R157, R122.reuse ;  /* 0x0000007a9d8c7220 */ /* 0x080fe20000410000 */
[----:B------:R-:W-:Y:S01]  /*1b10*/  LOP3.LUT P6, RZ, R65, 0xff000000, RZ, 0xc0, !PT ;  /* 0xff00000041ff7812 */ /* 0x000fe200078cc0ff */
[----:B------:R-:W-:Y:S01]  /*1b20*/  FMUL.FTZ R65, R155, R122 ;  /* 0x0000007a9b417220 */ /* 0x000fe20000410000 */
[----:B------:R-:W-:Y:S01]  /*1b30*/  FMUL.FTZ R145, R145, UR15 ;  /* 0x0000000f91917c20 */ /* 0x000fe20008410000 */
[----:B-1----:R-:W-:Y:S01]  /*1b40*/  IMAD.WIDE.U32 R62, R125, 0x10, R52 ;  /* 0x000000107d3e7825 */ /* 0x002fe200078e0034 */
[----:B------:R-:W-:-:S03]  /*1b50*/  @P2 F2FP.F16.F32.PACK_AB R52, RZ, R155 ;  /* 0x0000009bff34223e */ /* 0x000fc600000000ff */
[----:B------:R-:W-:Y:S01]  /*1b60*/  FMUL.FTZ R65, R65, UR15 ;  /* 0x0000000f41417c20 */ /* 0x000fe20008410000 */
[----:B------:R-:W-:Y:S01]  /*1b70*/  FMUL.FTZ R140, R140, UR15 ;  /* 0x0000000f8c8c7c20 */ /* 0x000fe20008410000 */
[----:B------:R-:W-:Y:S02]  /*1b80*/  @P2 F2FP.F16.F32.PACK_AB R55, RZ, R157 ;  /* 0x0000009dff37223e */ /* 0x000fe400000000ff */
[----:B------:R-:W-:Y:S01]  /*1b90*/  @P2 PRMT R47, R52, 0x7610, R47 ;  /* 0x00007610342f2816 */ /* 0x000fe2000000002f */
[----:B------:R-:W-:Y:S01]  /*1ba0*/  FMUL.FTZ R52, R13, R145 ;  /* 0x000000910d347220 */ /* 0x000fe20000410000 */
[----:B------:R-:W-:Y:S01]  /*1bb0*/  FMUL.FTZ R53, R14, R65 ;  /* 0x000000410e357220 */ /* 0x000fe20000410000 */
[----:B------:R-:W-:Y:S01]  /*1bc0*/  FMUL.FTZ R57, R15, R140 ;  /* 0x0000008c0f397220 */ /* 0x000fe20000410000 */
[----:B------:R-:W-:Y:S02]  /*1bd0*/  @P2 PRMT R45, R45, 0x5410, R147 ;  /* 0x000054102d2d2816 */ /* 0x000fe40000000093 */
[----:B------:R-:W-:-:S02]  /*1be0*/  FSEL R59, R52, RZ, P4 ;  /* 0x000000ff343b7208 */ /* 0x000fc40002000000 */
[----:B------:R-:W-:Y:S02]  /*1bf0*/  FSEL R53, R53, RZ, P5 ;  /* 0x000000ff35357208 */ /* 0x000fe40002800000 */
[----:B------:R-:W-:Y:S02]  /*1c00*/  FSEL R52, R57, RZ, P6 ;  /* 0x000000ff39347208 */ /* 0x000fe40003000000 */
[----:B------:R-:W-:Y:S02]  /*1c10*/  F2FP.F16.F32.PACK_AB R57, R153, R58 ;  /* 0x0000003a9939723e */ /* 0x000fe400000000ff */
[----:B------:R-:W-:Y:S02]  /*1c20*/  F2FP.F16.F32.PACK_AB R58, R59, R138 ;  /* 0x0000008a3b3a723e */ /* 0x000fe400000000ff */
[----:B------:R-:W-:Y:S01]  /*1c30*/  F2FP.F16.F32.PACK_AB R59, R52, R53 ;  /* 0x00000035343b723e */ /* 0x000fe200000000ff */
[----:B------:R-:W-:Y:S01]  /*1c40*/  IMAD.WIDE.U32 R52, R121, 0x10, R60 ;  /* 0x0000001079347825 */ /* 0x000fe200078e003c */
[----:B------:R-:W-:-:S02]  /*1c50*/  @P2 PRMT R46, R46, 0x5410, R54 ;  /* 0x000054102e2e2816 */ /* 0x000fc40000000036 */
[----:B------:R-:W-:-:S05]  /*1c60*/  @P2 PRMT R47, R47, 0x5410, R55 ;  /* 0x000054102f2f2816 */ /* 0x000fca0000000037 */
[----:B------:R0:W-:Y:S04]  /*1c70*/  @P2 STG.E.128 desc[UR6][R48.64], R44 ;  /* 0x0000002c30002986 */ /* 0x0001e8000c101d06 */
[----:B------:R1:W-:Y:S04]  /*1c80*/  STG.E.128 desc[UR6][R62.64], R56 ;  /* 0x000000383e007986 */ /* 0x0003e8000c101d06 */
[----:B------:R-:W2:Y:S01]  /*1c90*/  LDG.E.128 R52, desc[UR6][R52.64] ;  /* 0x0000000634347981 */ /* 0x000ea2000c1e1d00 */
[-CC-:B------:R-:W-:Y:S01]  /*1ca0*/  FFMA.FTZ R102, R102, R149.reuse, R150.reuse ;  /* 0x0000009566667223 */ /* 0x180fe20000010096 */
[----:B------:R-:W-:Y:S01]  /*1cb0*/  FFMA.FTZ R105, R105, R149, R150 ;  /* 0x0000009569697223 */ /* 0x000fe20000010096 */
[----:B------:R-:W-:-:S02]  /*1cc0*/  @P4 HADD2.F32 R50, -RZ, R50.H1_H1 ;  /* 0x30000032ff324230 */ /* 0x000fc40000004100 */
[-C--:B------:R-:W-:Y:S01]  /*1cd0*/  FFMA.FTZ R127, R127, R149.reuse, R150 ;  /* 0x000000957f7f7223 */ /* 0x080fe20000010096 */
[----:B------:R-:W-:Y:S01]  /*1ce0*/  FADD.FTZ R103, R103, -R102 ;  /* 0x8000006667677221 */ /* 0x000fe20000010000 */
[----:B------:R-:W-:Y:S01]  /*1cf0*/  FADD.FTZ R105, R104, -R105 ;  /* 0x8000006968697221 */ /* 0x000fe20000010000 */
[----:B------:R-:W-:Y:S01]  /*1d00*/  MOV R61, RZ ;  /* 0x000000ff003d7202 */ /* 0x000fe20000000f00 */
[----:B------:R-:W-:Y:S01]  /*1d10*/  @P4 FMUL.FTZ R61, R145, R50 ;  /* 0x00000032913d4220 */ /* 0x000fe20000410000 */
[----:B------:R-:W-:Y:S01]  /*1d20*/  FFMA.FTZ R124, R124, R149, R150 ;  /* 0x000000957c7c7223 */ /* 0x000fe20000010096 */
[--C-:B0-----:R-:W-:Y:S02]  /*1d30*/  @P1 HADD2.F32 R48, -RZ, R40.reuse.H0_H0 ;  /* 0x20000028ff301230 */ /* 0x101fe40000004100 */
[----:B------:R-:W-:Y:S01]  /*1d40*/  FADD.FTZ R49, R126, -R127 ;  /* 0x8000007f7e317221 */ /* 0x000fe20000010000 */
[----:B------:R-:W-:Y:S02]  /*1d50*/  @P1 HADD2.F32 R50, -RZ, R40.H1_H1 ;  /* 0x30000028ff321230 */ /* 0x000fe40000004100 */
[C---:B------:R-:W-:Y:S01]  /*1d60*/  FMUL.FTZ R125, R120.reuse, R105 ;  /* 0x00000069787d7220 */ /* 0x040fe20000410000 */
[C---:B-1----:R-:W-:Y:S01]  /*1d70*/  FMUL.FTZ R57, R120.reuse, R103 ;  /* 0x0000006778397220 */ /* 0x042fe20000410000 */
[----:B------:R-:W-:Y:S01]  /*1d80*/  FMUL.FTZ R105, R120, R49 ;  /* 0x0000003178697220 */ /* 0x000fe20000410000 */
[----:B------:R-:W-:-:S02]  /*1d90*/  @P6 HADD2.F32 R49, -RZ, R51.H1_H1 ;  /* 0x30000033ff316230 */ /* 0x000fc40000004100 */
[----:B------:R-:W-:Y:S01]  /*1da0*/  FADD.FTZ R123, R123, -R124 ;  /* 0x8000007c7b7b7221 */ /* 0x000fe20000010000 */
[----:B------:R-:W-:Y:S01]  /*1db0*/  @P1 FADD.FTZ R57, R57, R48 ;  /* 0x0000003039391221 */ /* 0x000fe20000010000 */
[----:B------:R-:W-:Y:S02]  /*1dc0*/  @P5 HADD2.F32 R48, -RZ, R51.H0_H0 ;  /* 0x20000033ff305230 */ /* 0x000fe40000004100 */
[----:B------:R-:W-:Y:S01]  /*1dd0*/  @P1 FADD.FTZ R125, R125, R50 ;  /* 0x000000327d7d1221 */ /* 0x000fe20000010000 */
[-CC-:B------:R-:W-:Y:S01]  /*1de0*/  FFMA.FTZ R128, R128, R149.reuse, R150.reuse ;  /* 0x0000009580807223 */ /* 0x180fe20000010096 */
[-CC-:B------:R-:W-:Y:S01]  /*1df0*/  FFMA.FTZ R131, R131, R149.reuse, R150.reuse ;  /* 0x0000009583837223 */ /* 0x180fe20000010096 */
[----:B------:R-:W-:Y:S01]  /*1e00*/  CS2R R50, SRZ ;  /* 0x0000000000327805 */ /* 0x000fe2000001ff00 */
[--C-:B------:R-:W-:Y:S01]  /*1e10*/  @P1 HADD2.F32 R56, -RZ, R41.reuse.H0_H0 ;  /* 0x20000029ff381230 */ /* 0x100fe20000004100 */
[----:B------:R-:W-:Y:S01]  /*1e20*/  MOV R60, R2 ;  /* 0x00000002003c7202 */ /* 0x000fe20000000f00 */
[----:B------:R-:W-:Y:S01]  /*1e30*/  FFMA.FTZ R132, R132, R149, R150 ;  /* 0x0000009584847223 */ /* 0x000fe20000010096 */
[----:B------:R-:W-:Y:S01]  /*1e40*/  FMUL.FTZ R127, R120, R123 ;  /* 0x0000007b787f7220 */ /* 0x000fe20000410000 */
[----:B------:R-:W-:Y:S01]  /*1e50*/  @P5 FMUL.FTZ R50, R65, R48 ;  /* 0x0000003041325220 */ /* 0x000fe20000410000 */
[----:B------:R-:W-:Y:S01]  /*1e60*/  @P6 FMUL.FTZ R51, R140, R49 ;  /* 0x000000318c336220 */ /* 0x000fe20000410000 */
[----:B------:R-:W-:Y:S01]  /*1e70*/  @P1 HADD2.F32 R58, -RZ, R41.H1_H1 ;  /* 0x30000029ff3a1230 */ /* 0x000fe20000004100 */
[----:B------:R-:W0:Y:S01]  /*1e80*/  @P2 LDC.64 R48, c[0x0][0x308] ;  /* 0x0000c200ff302b82 */ /* 0x000e220000000a00 */
[----:B------:R-:W-:Y:S01]  /*1e90*/  FADD.FTZ R59, R129, -R128 ;  /* 0x80000080813b7221 */ /* 0x000fe20000010000 */
[----:B------:R-:W-:Y:S01]  /*1ea0*/  FADD.FTZ R131, R130, -R131 ;  /* 0x8000008382837221 */ /* 0x000fe20000010000 */
[----:B------:R-:W-:Y:S01]  /*1eb0*/  LOP3.LUT P4, RZ, R60, 0xff, RZ, 0xc0, !PT ;  /* 0x000000ff3cff7812 */ /* 0x000fe2000788c0ff */
[----:B------:R-:W-:Y:S01]  /*1ec0*/  FFMA.FTZ R135, R135, R149, R150 ;  /* 0x0000009587877223 */ /* 0x000fe20000010096 */
[----:B------:R-:W-:Y:S01]  /*1ed0*/  FADD.FTZ R133, R133, -R132 ;  /* 0x8000008485857221 */ /* 0x000fe20000010000 */
[----:B------:R-:W-:Y:S01]  /*1ee0*/  @P1 FADD.FTZ R127, R127, R56 ;  /* 0x000000387f7f1221 */ /* 0x000fe20000010000 */
[----:B------:R-:W-:-:S02]  /*1ef0*/  @P1 HADD2.F32 R60, -RZ, R42.H0_H0 ;  /* 0x2000002aff3c1230 */ /* 0x000fc40000004100 */
[C---:B------:R-:W-:Y:S01]  /*1f00*/  FMUL.FTZ R59, R120.reuse, R59 ;  /* 0x0000003b783b7220 */ /* 0x040fe20000410000 */
[----:B------:R-:W-:Y:S02]  /*1f10*/  @P1 HADD2.F32 R56, -RZ, R42.H1_H1 ;  /* 0x3000002aff381230 */ /* 0x000fe40000004100 */
[----:B------:R-:W-:Y:S01]  /*1f20*/  FMUL.FTZ R63, R120, R131 ;  /* 0x00000083783f7220 */ /* 0x000fe20000410000 */
[----:B------:R-:W-:Y:S01]  /*1f30*/  @P1 FADD.FTZ R105, R105, R58 ;  /* 0x0000003a69691221 */ /* 0x000fe20000010000 */
[--C-:B------:R-:W-:Y:S02]  /*1f40*/  @P1 HADD2.F32 R58, -RZ, R43.reuse.H0_H0 ;  /* 0x2000002bff3a1230 */ /* 0x100fe40000004100 */
[----:B------:R-:W-:Y:S01]  /*1f50*/  FADD.FTZ R135, R134, -R135 ;  /* 0x8000008786877221 */ /* 0x000fe20000010000 */
[C---:B------:R-:W-:Y:S01]  /*1f60*/  FMUL.FTZ R103, R120.reuse, R133 ;  /* 0x0000008578677220 */ /* 0x040fe20000410000 */
[----:B------:R-:W-:Y:S01]  /*1f70*/  @P1 FADD.FTZ R59, R59, R60 ;  /* 0x0000003c3b3b1221 */ /* 0x000fe20000010000 */
[----:B------:R-:W-:Y:S01]  /*1f80*/  @P1 FADD.FTZ R63, R63, R56 ;  /* 0x000000383f3f1221 */ /* 0x000fe20000010000 */
[----:B------:R-:W-:Y:S01]  /*1f90*/  @P1 HADD2.F32 R60, -RZ, R43.H1_H1 ;  /* 0x3000002bff3c1230 */ /* 0x000fe20000004100 */
[----:B------:R-:W-:Y:S01]  /*1fa0*/  @P2 F2FP.F16.F32.PACK_AB R56, RZ, R57 ;  /* 0x00000039ff38223e */ /* 0x000fe200000000ff */
[----:B------:R-:W-:Y:S01]  /*1fb0*/  FMUL.FTZ R123, R120, R135 ;  /* 0x00000087787b7220 */ /* 0x000fe20000410000 */
[----:B------:R-:W-:Y:S01]  /*1fc0*/  @P1 FADD.FTZ R103, R103, R58 ;  /* 0x0000003a67671221 */ /* 0x000fe20000010000 */
[----:B------:R-:W-:Y:S01]  /*1fd0*/  LOP3.LUT P5, RZ, R2, 0xff00, RZ, 0xc0, !PT ;  /* 0x0000ff0002ff7812 */ /* 0x000fe200078ac0ff */
[-C--:B------:R-:W-:Y:S01]  /*1fe0*/  FMUL.FTZ R57, R57, R122.reuse ;  /* 0x0000007a39397220 */ /* 0x080fe20000410000 */
[----:B------:R-:W-:Y:S01]  /*1ff0*/  @P2 F2FP.F16.F32.PACK_AB R58, RZ, R125 ;  /* 0x0000007dff3a223e */ /* 0x000fe200000000ff */
[----:B------:R-:W-:Y:S01]  /*2000*/  @P1 FADD.FTZ R123, R123, R60 ;  /* 0x0000003c7b7b1221 */ /* 0x000fe20000010000 */
[----:B------:R-:W-:Y:S01]  /*2010*/  @P2 PRMT R44, R56, 0x7610, R44 ;  /* 0x00007610382c2816 */ /* 0x000fe2000000002c */
[-C--:B------:R-:W-:Y:S01]  /*2020*/  FMUL.FTZ R125, R125, R122.reuse ;  /* 0x0000007a7d7d7220 */ /* 0x080fe20000410000 */
[----:B------:R-:W-:Y:S01]  /*2030*/  @P2 F2FP.F16.F32.PACK_AB R60, RZ, R127 ;  /* 0x0000007fff3c223e */ /* 0x000fe200000000ff */
[----:B------:R-:W-:Y:S01]  /*2040*/  FMUL.FTZ R129, R57, UR15 ;  /* 0x0000000f39817c20 */ /* 0x000fe20008410000 */
[----:B------:R-:W-:Y:S01]  /*2050*/  @P2 F2FP.F16.F32.PACK_AB R65, RZ, R59 ;  /* 0x0000003bff41223e */ /* 0x000fe200000000ff */
[----:B------:R-:W-:Y:S01]  /*2060*/  FMUL.FTZ R125, R125, UR15 ;  /* 0x0000000f7d7d7c20 */ /* 0x000fe20008410000 */
[----:B------:R-:W-:Y:S01]  /*2070*/  @P2 F2FP.F16.F32.PACK_AB R104, RZ, R103 ;  /* 0x00000067ff68223e */ /* 0x000fe200000000ff */
[-C--:B------:R-:W-:Y:S01]  /*2080*/  FMUL.FTZ R127, R127, R122.reuse ;  /* 0x0000007a7f7f7220 */ /* 0x080fe20000410000 */
[----:B------:R-:W-:Y:S01]  /*2090*/  LOP3.LUT P1, RZ, R2, 0xff0000, RZ, 0xc0, !PT ;  /* 0x00ff000002ff7812 */ /* 0x000fe2000782c0ff */
[----:B0-----:R-:W-:Y:S01]  /*20a0*/  @P2 IMAD.WIDE.U32 R48, R121, 0x10, R48 ;  /* 0x0000001079302825 */ /* 0x001fe200078e0030 */
[----:B------:R-:W-:Y:S01]  /*20b0*/  @P2 PRMT R44, R44, 0x5410, R58 ;  /* 0x000054102c2c2816 */ /* 0x000fe2000000003a */
[----:B------:R-:W-:Y:S01]  /*20c0*/  HFMA2.MMA R58, -RZ, RZ, 0, 0 ;  /* 0x00000000ff3a7435 */ /* 0x000fe200000001ff */
[----:B------:R-:W-:Y:S01]  /*20d0*/  @P2 F2FP.F16.F32.PACK_AB R62, RZ, R105 ;  /* 0x00000069ff3e223e */ /* 0x000fe200000000ff */
[----:B------:R-:W-:Y:S01]  /*20e0*/  FMUL.FTZ R127, R127, UR15 ;  /* 0x0000000f7f7f7c20 */ /* 0x000fe20008410000 */
        /* <DEDUP_REMOVED lines=9> */
[----:B------:R-:W-:Y:S01]  /*2180*/  HFMA2.MMA R60, -RZ, RZ, 0, 0 ;  /* 0x00000000ff3c7435 */ /* 0x000fe200000001ff */
[----:B------:R-:W-:Y:S01]  /*2190*/  @P2 PRMT R45, R45, 0x5410, R62 ;  /* 0x000054102d2d2816 */ /* 0x000fe2000000003e */
[----:B------:R-:W-:Y:S01]  /*21a0*/  FMUL.FTZ R122, R123, R122 ;  /* 0x0000007a7b7a7220 */ /* 0x000fe20000410000 */
[----:B------:R-:W-:Y:S01]  /*21b0*/  @P2 PRMT R46, R46, 0x5410, R102 ;  /* 0x000054102e2e2816 */ /* 0x000fe20000000066 */
[----:B------:R-:W-:Y:S01]  /*21c0*/  FADD.FTZ R77, R64, R77 ;  /* 0x0000004d404d7221 */ /* 0x000fe20000010000 */
[----:B------:R-:W-:Y:S01]  /*21d0*/  @P2 PRMT R47, R47, 0x5410, R120 ;  /* 0x000054102f2f2816 */ /* 0x000fe20000000078 */
[----:B------:R-:W-:Y:S01]  /*21e0*/  FMUL.FTZ R64, R105, UR15 ;  /* 0x0000000f69407c20 */ /* 0x000fe20008410000 */
[----:B------:R-:W-:Y:S01]  /*21f0*/  MOV R65, RZ ;  /* 0x000000ff00417202 */ /* 0x000fe20000000f00 */
[----:B------:R-:W-:Y:S01]  /*2200*/  FMUL.FTZ R103, R103, UR15 ;  /* 0x0000000f67677c20 */ /* 0x000fe20008410000 */
[----:B------:R-:W-:Y:S01]  /*2210*/  FMUL.FTZ R122, R122, UR15 ;  /* 0x0000000f7a7a7c20 */ /* 0x000fe20008410000 */
[----:B------:R0:W-:Y:S01]  /*2220*/  @P2 STG.E.128 desc[UR6][R48.64], R44 ;  /* 0x0000002c30002986 */ /* 0x0001e2000c101d06 */
[----:B------:R-:W-:Y:S01]  /*2230*/  LOP3.LUT P2, RZ, R2, 0xff000000, RZ, 0xc0, !PT ;  /* 0xff00000002ff7812 */ /* 0x000fe2000784c0ff */
[----:B------:R-:W-:Y:S01]  /*2240*/  FMUL.FTZ R2, R10, R127 ;  /* 0x0000007f0a027220 */ /* 0x000fe20000410000 */
[----:B------:R-:W-:Y:S01]  /*2250*/  FMUL.FTZ R105, R59, UR15 ;  /* 0x0000000f3b697c20 */ /* 0x000fe20008410000 */
[----:B------:R-:W-:Y:S01]  /*2260*/  FMUL.FTZ R63, R63, UR15 ;  /* 0x0000000f3f3f7c20 */ /* 0x000fe20008410000 */
[----:B------:R-:W-:Y:S01]  /*2270*/  LOP3.LUT P6, RZ, R3, 0xff00, RZ, 0xc0, !PT ;  /* 0x0000ff0003ff7812 */ /* 0x000fe200078cc0ff */
[----:B------:R-:W-:Y:S01]  /*2280*/  FADD.FTZ R75, R0, R75 ;  /* 0x0000004b004b7221 */ /* 0x000fe20000010000 */
[----:B------:R-:W-:Y:S01]  /*2290*/  FSEL R62, R2, RZ, P1 ;  /* 0x000000ff023e7208 */ /* 0x000fe20000800000 */
[----:B------:R-:W-:Y:S01]  /*22a0*/  FMUL.FTZ R2, R4, R105 ;  /* 0x0000006904027220 */ /* 0x000fe20000410000 */
        /* <DEDUP_REMOVED lines=10> */
[----:B------:R-:W-:Y:S01]  /*2350*/  FMUL.FTZ R49, R7, R122 ;  /* 0x0000007a07317220 */ /* 0x000fe20000410000 */
[----:B--2---:R-:W-:-:S02]  /*2360*/  @P4 HADD2.F32 R56, -RZ, R52.H0_H0 ;  /* 0x20000034ff384230 */ /* 0x004fc40000004100 */
[----:B------:R-:W-:Y:S02]  /*2370*/  @P5 HADD2.F32 R52, -RZ, R52.H1_H1 ;  /* 0x30000034ff345230 */ /* 0x000fe40000004100 */
[--C-:B------:R-:W-:Y:S02]  /*2380*/  @P1 HADD2.F32 R57, -RZ, R53.reuse.H0_H0 ;  /* 0x20000035ff391230 */ /* 0x100fe40000004100 */
[----:B------:R-:W-:Y:S01]  /*2390*/  @P4 FMUL.FTZ R58, R129, R56 ;  /* 0x00000038813a4220 */ /* 0x000fe20000410000 */
[----:B------:R-:W-:Y:S01]  /*23a0*/  FMUL.FTZ R56, R9, R125 ;  /* 0x0000007d09387220 */ /* 0x000fe20000410000 */
[----:B------:R-:W-:Y:S01]  /*23b0*/  @P5 FMUL.FTZ R65, R125, R52 ;  /* 0x000000347d415220 */ /* 0x000fe20000410000 */
[----:B------:R-:W-:Y:S01]  /*23c0*/  FMUL.FTZ R52, R8, R129 ;  /* 0x0000008108347220 */ /* 0x000fe20000410000 */
[----:B------:R-:W-:Y:S01]  /*23d0*/  @P1 FMUL.FTZ R60, R127, R57 ;  /* 0x000000397f3c1220 */ /* 0x000fe20000410000 */
[----:B------:R-:W-:Y:S01]  /*23e0*/  LOP3.LUT P1, RZ, R3, 0xff0000, RZ, 0xc0, !PT ;  /* 0x00ff000003ff7812 */ /* 0x000fe2000782c0ff */
[----:B------:R-:W-:Y:S01]  /*23f0*/  @P2 HADD2.F32 R53, -RZ, R53.H1_H1 ;  /* 0x30000035ff352230 */ /* 0x000fe20000004100 */
[----:B------:R-:W-:Y:S01]  /*2400*/  FSEL R125, R56, RZ, P5 ;  /* 0x000000ff387d7208 */ /* 0x000fe20002800000 */
[----:B------:R-:W-:Y:S01]  /*2410*/  FADD.FTZ R83, R58, R83 ;  /* 0x000000533a537221 */ /* 0x000fe20000010000 */
[----:B------:R-:W-:Y:S01]  /*2420*/  LEA R56, P5, R121, UR18, 0x4 ;  /* 0x0000001279387c11 */ /* 0x000fe2000f8a20ff */
[----:B------:R-:W-:Y:S01]  /*2430*/  FADD.FTZ R82, R65, R82 ;  /* 0x0000005241527221 */ /* 0x000fe20000010000 */
[----:B------:R-:W-:Y:S01]  /*2440*/  FSEL R52, R52, RZ, P4 ;  /* 0x000000ff34347208 */ /* 0x000fe20002000000 */
[----:B------:R-:W-:Y:S01]  /*2450*/  FADD.FTZ R85, R60, R85 ;  /* 0x000000553c557221 */ /* 0x000fe20000010000 */
[----:B------:R-:W-:-:S02]  /*2460*/  LEA.HI.X R57, R121, UR19, RZ, 0x4, P5 ;  /* 0x0000001379397c11 */ /* 0x000fc4000a8f24ff */
[C---:B------:R-:W-:Y:S02]  /*2470*/  LOP3.LUT P4, RZ, R3.reuse, 0xff, RZ, 0xc0, !PT ;  /* 0x000000ff03ff7812 */ /* 0x040fe4000788c0ff */
[----:B------:R-:W-:Y:S01]  /*2480*/  LOP3.LUT P5, RZ, R3, 0xff000000, RZ, 0xc0, !PT ;  /* 0xff00000003ff7812 */ /* 0x000fe200078ac0ff */
[----:B------:R-:W-:Y:S01]  /*2490*/  FMUL.FTZ R3, R5, R63 ;  /* 0x0000003f05037220 */ /* 0x000fe20000410000 */
[----:B------:R-:W-:Y:S02]  /*24a0*/  FSEL R48, R48, RZ, P1 ;  /* 0x000000ff30307208 */ /* 0x000fe40000800000 */
[----:B------:R-:W-:Y:S02]  /*24b0*/  FSEL R59, R49, RZ, P5 ;  /* 0x000000ff313b7208 */ /* 0x000fe40002800000 */
[----:B------:R-:W-:Y:S02]  /*24c0*/  FSEL R2, R2, RZ, P4 ;  /* 0x000000ff02027208 */ /* 0x000fe40002000000 */
[----:B------:R-:W-:-:S02]  /*24d0*/  FSEL R3, R3, RZ, P6 ;  /* 0x000000ff03037208 */ /* 0x000fc40003000000 */
[----:B------:R-:W-:Y:S01]  /*24e0*/  FSEL R49, R0, RZ, P2 ;  /* 0x000000ff00317208 */ /* 0x000fe20001000000 */
[----:B------:R-:W-:Y:S01]  /*24f0*/  HFMA2.MMA R0, -RZ, RZ, 0, 0 ;  /* 0x00000000ff007435 */ /* 0x000fe200000001ff */
[----:B------:R-:W-:Y:S01]  /*2500*/  F2FP.F16.F32.PACK_AB R51, R59, R48 ;  /* 0x000000303b33723e */ /* 0x000fe200000000ff */
[--C-:B------:R-:W-:Y:S01]  /*2510*/  @P1 HADD2.F32 R59, -RZ, R55.reuse.H0_H0 ;  /* 0x20000037ff3b1230 */ /* 0x100fe20000004100 */
[----:B------:R-:W-:Y:S01]  /*2520*/  F2FP.F16.F32.PACK_AB R50, R3, R2 ;  /* 0x000000020332723e */ /* 0x000fe200000000ff */
[--C-:B------:R-:W-:Y:S01]  /*2530*/  @P4 HADD2.F32 R2, -RZ, R54.reuse.H0_H0 ;  /* 0x20000036ff024230 */ /* 0x100fe20000004100 */
[----:B------:R-:W-:Y:S01]  /*2540*/  F2FP.F16.F32.PACK_AB R49, R49, R62 ;  /* 0x0000003e3131723e */ /* 0x000fe200000000ff */
[----:B------:R-:W-:Y:S01]  /*2550*/  @P6 HADD2.F32 R54, -RZ, R54.H1_H1 ;  /* 0x30000036ff366230 */ /* 0x000fe20000004100 */
[----:B------:R-:W-:Y:S01]  /*2560*/  F2FP.F16.F32.PACK_AB R48, R125, R52 ;  /* 0x000000347d30723e */ /* 0x000fe200000000ff */
[----:B------:R-:W-:Y:S01]  /*2570*/  HFMA2.MMA R52, -RZ, RZ, 0, 0 ;  /* 0x00000000ff347435 */ /* 0x000fe200000001ff */
[----:B------:R-:W-:Y:S01]  /*2580*/  @P5 HADD2.F32 R62, -RZ, R55.H1_H1 ;  /* 0x30000037ff3e5230 */ /* 0x000fe20000004100 */
[----:B------:R-:W-:Y:S01]  /*2590*/  MOV R3, RZ ;  /* 0x000000ff00037202 */ /* 0x000fe20000000f00 */
[----:B------:R-:W-:Y:S01]  /*25a0*/  @P4 FMUL.FTZ R0, R105, R2 ;  /* 0x0000000269004220 */ /* 0x000fe20000410000 */
[----:B------:R0:W-:Y:S01]  /*25b0*/  STG.E.128 desc[UR6][R56.64], R48 ;  /* 0x0000003038007986 */ /* 0x0001e2000c101d06 */
[----:B------:R-:W-:Y:S01]  /*25c0*/  MOV R55, RZ ;  /* 0x000000ff00377202 */ /* 0x000fe20000000f00 */
[----:B------:R-:W-:Y:S01]  /*25d0*/  @P1 FMUL.FTZ R52, R103, R59 ;  /* 0x0000003b67341220 */ /* 0x000fe20000410000 */
[----:B------:R-:W-:Y:S01]  /*25e0*/  ISETP.GE.AND P1, PT, R118, UR21, PT ;  /* 0x0000001576007c0c */ /* 0x000fe2000bf26270 */
[----:B------:R-:W-:Y:S01]  /*25f0*/  @P2 FMUL.FTZ R3, R64, R53 ;  /* 0x0000003540032220 */ /* 0x000fe20000410000 */
[----:B------:R-:W-:Y:S01]  /*2600*/  @P6 FMUL.FTZ R55, R63, R54 ;  /* 0x000000363f376220 */ /* 0x000fe20000410000 */
[----:B------:R-:W-:Y:S01]  /*2610*/  @P5 FMUL.FTZ R61, R122, R62 ;  /* 0x0000003e7a3d5220 */ /* 0x000fe20000410000 */
[----:B------:R-:W-:Y:S01]  /*2620*/  FADD.FTZ R87, R0, R87 ;  /* 0x0000005700577221 */ /* 0x000fe20000010000 */
[----:B------:R-:W-:Y:S01]  /*2630*/  FADD.FTZ R84, R3, R84 ;  /* 0x0000005403547221 */ /* 0x000fe20000010000 */
[----:B------:R-:W-:Y:S01]  /*2640*/  SEL R0, RZ, 0x1, P3 ;  /* 0x00000001ff007807 */ /* 0x000fe20001800000 */
[----:B------:R-:W-:Y:S01]  /*2650*/  FADD.FTZ R86, R55, R86 ;  /* 0x0000005637567221 */ /* 0x000fe20000010000 */
[----:B------:R-:W-:Y:S01]  /*2660*/  FADD.FTZ R89, R52, R89 ;  /* 0x0000005934597221 */ /* 0x000fe20000010000 */
[----:B------:R-:W-:-:S04]  /*2670*/  FADD.FTZ R88, R61, R88 ;  /* 0x000000583d587221 */ /* 0x000fc80000010000 */
        /* <DEDUP_REMOVED lines=49> */
.L_x_4996:
        /* <DEDUP_REMOVED lines=25> */
.L_x_4997:
[----:B------:R-:W-:Y:S01]  /*2b20*/  HFMA2.MMA R58, -RZ, RZ, 0, 9.5367431640625e-07 ;  /* 0x00000010ff3a7435 */ /* 0x000fe200000001ff */
[----:B------:R-:W-:Y:S02]  /*2b30*/  MOV R59, R51 ;  /* 0x00000033003b7202 */ /* 0x000fe40000000f00 */
[----:B------:R-:W-:Y:S02]  /*2b40*/  MOV R61, 0x1f ;  /* 0x0000001f003d7802 */ /* 0x000fe40000000f00 */
[----:B------:R-:W-:-:S07]  /*2b50*/  MOV R56, 0xffffffff ;  /* 0xffffffff00387802 */ /* 0x000fce0000000f00 */
[----:B-----5:R-:W-:Y:S05]  /*2b60*/  WARPSYNC.COLLECTIVE R56, `(.L_x_5000) ;  /* 0x0000000038087348 */ /* 0x020fea0003c00000 */
[----:B------:R0:W1:Y:S02]  /*2b70*/  SHFL.DOWN P5, R57, R59, R58, R61 ;  /* 0x0800003a3b397389 */ /* 0x00006400000a003d */
[----:B01---5:R-:W-:Y:S01]  /*2b80*/  ENDCOLLECTIVE ;  /* 0x000000000000791b */ /* 0x023fe20003800000 */
.L_x_5000:
[----:B------:R-:W-:Y:S02]  /*2b90*/  MOV R59, R49 ;  /* 0x00000031003b7202 */ /* 0x000fe40000000f00 */
[----:B------:R-:W-:-:S07]  /*2ba0*/  MOV R48, R57 ;  /* 0x0000003900307202 */ /* 0x000fce0000000f00 */
[----:B------:R-:W-:Y:S05]  /*2bb0*/  WARPSYNC.COLLECTIVE R56, `(.L_x_5001) ;  /* 0x0000000038087348 */ /* 0x000fea0003c00000 */
[----:B------:R0:W1:Y:S02]  /*2bc0*/  SHFL.DOWN P5, R57, R59, R58, R61 ;  /* 0x0800003a3b397389 */ /* 0x00006400000a003d */
[----:B01----:R-:W-:Y:S01]  /*2bd0*/  ENDCOLLECTIVE ;  /* 0x000000000000791b */ /* 0x003fe20003800000 */
.L_x_5001:
[----:B------:R-:W-:Y:S01]  /*2be0*/  FADD.FTZ R48, R51, R48 ;  /* 0x0000003033307221 */ /* 0x000fe20000010000 */
[----:B------:R-:W-:-:S04]  /*2bf0*/  HFMA2.MMA R58, -RZ, RZ, 0, 4.76837158203125e-07 ;  /* 0x00000008ff3a7435 */ /* 0x000fc800000001ff */
[----:B------:R-:W-:Y:S02]  /*2c00*/  MOV R59, R48 ;  /* 0x00000030003b7202 */ /* 0x000fe40000000f00 */
[----:B------:R-:W-:-:S07]  /*2c10*/  MOV R50, R57 ;  /* 0x0000003900327202 */ /* 0x000fce0000000f00 */
[----:B------:R-:W-:Y:S05]  /*2c20*/  WARPSYNC.COLLECTIVE R56, `(.L_x_5002) ;  /* 0x0000000038087348 */ /* 0x000fea0003c00000 */
[----:B------:R0:W1:Y:S02]  /*2c30*/  SHFL.DOWN P5, R57, R59, R58, R61 ;  /* 0x0800003a3b397389 */ /* 0x00006400000a003d */
[----:B01----:R-:W-:Y:S01]  /*2c40*/  ENDCOLLECTIVE ;  /* 0x000000000000791b */ /* 0x003fe20003800000 */
.L_x_5002:
[----:B------:R-:W-:-:S05]  /*2c50*/  FADD.FTZ R50, R49, R50 ;  /* 0x0000003231327221 */ /* 0x000fca0000010000 */
[----:B------:R-:W-:Y:S02]  /*2c60*/  MOV R59, R50 ;  /* 0x00000032003b7202 */ /* 0x000fe40000000f00 */
[----:B------:R-:W-:-:S07]  /*2c70*/  MOV R53, R57 ;  /* 0x0000003900357202 */ /* 0x000fce0000000f00 */
[----:B------:R-:W-:Y:S05]  /*2c80*/  WARPSYNC.COLLECTIVE R56, `(.L_x_5003) ;  /* 0x0000000038087348 */ /* 0x000fea0003c00000 */
[----:B------:R0:W1:Y:S02]  /*2c90*/  SHFL.DOWN P5, R57, R59, R58, R61 ;  /* 0x0800003a3b397389 */ /* 0x00006400000a003d */
[----:B01----:R-:W-:Y:S01]  /*2ca0*/  ENDCOLLECTIVE ;  /* 0x000000000000791b */ /* 0x003fe20003800000 */
.L_x_5003:
[----:B------:R-:W-:Y:S01]  /*2cb0*/  FADD.FTZ R53, R48, R53 ;  /* 0x0000003530357221 */ /* 0x000fe20000010000 */
[----:B------:R-:W-:-:S04]  /*2cc0*/  HFMA2.MMA R58, -RZ, RZ, 0, 2.384185791015625e-07 ;  /* 0x00000004ff3a7435 */ /* 0x000fc800000001ff */
[----:B------:R-:W-:Y:S02]  /*2cd0*/  MOV R59, R53 ;  /* 0x00000035003b7202 */ /* 0x000fe40000000f00 */
[----:B------:R-:W-:-:S07]  /*2ce0*/  MOV R55, R57 ;  /* 0x0000003900377202 */ /* 0x000fce0000000f00 */
[----:B------:R-:W-:Y:S05]  /*2cf0*/  WARPSYNC.COLLECTIVE R56, `(.L_x_5004) ;  /* 0x0000000038087348 */ /* 0x000fea0003c00000 */
[----:B------:R0:W1:Y:S02]  /*2d00*/  SHFL.DOWN P5, R57, R59, R58, R61 ;  /* 0x0800003a3b397389 */ /* 0x00006400000a003d */
[----:B01----:R-:W-:Y:S01]  /*2d10*/  ENDCOLLECTIVE ;  /* 0x000000000000791b */ /* 0x003fe20003800000 */
.L_x_5004:
[----:B------:R-:W-:-:S05]  /*2d20*/  FADD.FTZ R55, R50, R55 ;  /* 0x0000003732377221 */ /* 0x000fca0000010000 */
[----:B------:R-:W-:Y:S02]  /*2d30*/  MOV R59, R55 ;  /* 0x00000037003b7202 */ /* 0x000fe40000000f00 */
[----:B------:R-:W-:-:S07]  /*2d40*/  MOV R52, R57 ;  /* 0x0000003900347202 */ /* 0x000fce0000000f00 */
[----:B------:R-:W-:Y:S05]  /*2d50*/  WARPSYNC.COLLECTIVE R56, `(.L_x_5005) ;  /* 0x0000000038087348 */ /* 0x000fea0003c00000 */
[----:B------:R0:W1:Y:S02]  /*2d60*/  SHFL.DOWN P5, R57, R59, R58, R61 ;  /* 0x0800003a3b397389 */ /* 0x00006400000a003d */
[----:B01----:R-:W-:Y:S01]  /*2d70*/  ENDCOLLECTIVE ;  /* 0x000000000000791b */ /* 0x003fe20003800000 */
.L_x_5005:
[----:B------:R-:W-:Y:S01]  /*2d80*/  FADD.FTZ R52, R53, R52 ;  /* 0x0000003435347221 */ /* 0x000fe20000010000 */
[----:B------:R-:W-:-:S04]  /*2d90*/  HFMA2.MMA R58, -RZ, RZ, 0, 1.1920928955078125e-07 ;  /* 0x00000002ff3a7435 */ /* 0x000fc800000001ff */
[----:B------:R-:W-:Y:S02]  /*2da0*/  MOV R59, R52 ;  /* 0x00000034003b7202 */ /* 0x000fe40000000f00 */
[----:B------:R-:W-:-:S07]  /*2db0*/  MOV R54, R57 ;  /* 0x0000003900367202 */ /* 0x000fce0000000f00 */
[----:B------:R-:W-:Y:S05]  /*2dc0*/  WARPSYNC.COLLECTIVE R56, `(.L_x_5006) ;  /* 0x0000000038087348 */ /* 0x000fea0003c00000 */
[----:B------:R0:W1:Y:S02]  /*2dd0*/  SHFL.DOWN P5, R57, R59, R58, R61 ;  /* 0x0800003a3b397389 */ /* 0x00006400000a003d */
[----:B01----:R-:W-:Y:S01]  /*2de0*/  ENDCOLLECTIVE ;  /* 0x000000000000791b */ /* 0x003fe20003800000 */
.L_x_5006:
[----:B------:R-:W-:-:S05]  /*2df0*/  FADD.FTZ R54, R55, R54 ;  /* 0x0000003637367221 */ /* 0x000fca0000010000 */
[----:B------:R-:W-:Y:S02]  /*2e00*/  MOV R59, R54 ;  /* 0x00000036003b7202 */ /* 0x000fe40000000f00 */
[----:B------:R-:W-:-:S07]  /*2e10*/  MOV R49, R57 ;  /* 0x0000003900317202 */ /* 0x000fce0000000f00 */
[----:B------:R-:W-:Y:S05]  /*2e20*/  WARPSYNC.COLLECTIVE R56, `(.L_x_5007) ;  /* 0x0000000038087348 */ /* 0x000fea0003c00000 */
[----:B------:R0:W1:Y:S02]  /*2e30*/  SHFL.DOWN P5, R57, R59, R58, R61 ;  /* 0x0800003a3b397389 */ /* 0x00006400000a003d */
[----:B01----:R-:W-:Y:S01]  /*2e40*/  ENDCOLLECTIVE ;  /* 0x000000000000791b */ /* 0x003fe20003800000 */
.L_x_5007:
[----:B------:R-:W-:Y:S01]  /*2e50*/  FADD.FTZ R49, R52, R49 ;  /* 0x0000003134317221 */ /* 0x000fe20000010000 */
[----:B------:R-:W-:-:S04]  /*2e60*/  HFMA2.MMA R58, -RZ, RZ, 0, 5.9604644775390625e-08 ;  /* 0x00000001ff3a7435 */ /* 0x000fc800000001ff */
[----:B------:R-:W-:Y:S02]  /*2e70*/  MOV R59, R49 ;  /* 0x00000031003b7202 */ /* 0x000fe40000000f00 */
[----:B------:R-:W-:-:S07]  /*2e80*/  MOV R51, R57 ;  /* 0x0000003900337202 */ /* 0x000fce0000000f00 */
[----:B------:R-:W-:Y:S05]  /*2e90*/  WARPSYNC.COLLECTIVE R56, `(.L_x_5008) ;  /* 0x0000000038087348 */ /* 0x000fea0003c00000 */
[----:B------:R0:W1:Y:S02]  /*2ea0*/  SHFL.DOWN P5, R57, R59, R58, R61 ;  /* 0x0800003a3b397389 */ /* 0x00006400000a003d */
[----:B01----:R-:W-:Y:S01]  /*2eb0*/  ENDCOLLECTIVE ;  /* 0x000000000000791b */ /* 0x003fe20003800000 */
.L_x_5008:
[----:B------:R-:W-:-:S05]  /*2ec0*/  FADD.FTZ R51, R54, R51 ;  /* 0x0000003336337221 */ /* 0x000fca0000010000 */
[----:B------:R-:W-:Y:S02]  /*2ed0*/  MOV R59, R51 ;  /* 0x00000033003b7202 */ /* 0x000fe40000000f00 */
[----:B------:R-:W-:-:S07]  /*2ee0*/  MOV R48, R57 ;  /* 0x0000003900307202 */ /* 0x000fce0000000f00 */
[----:B------:R-:W-:Y:S05]  /*2ef0*/  WARPSYNC.COLLECTIVE R56, `(.L_x_5009) ;  /* 0x0000000038087348 */ /* 0x000fea0003c00000 */
[----:B------:R0:W1:Y:S02]  /*2f00*/  SHFL.DOWN P5, R57, R59, R58, R61 ;  /* 0x0800003a3b397389 */ /* 0x00006400000a003d */
[----:B01----:R-:W-:Y:S01]  /*2f10*/  ENDCOLLECTIVE ;  /* 0x000000000000791b */ /* 0x003fe20003800000 */
.L_x_5009:
[----:B------:R-:W-:Y:S01]  /*2f20*/  MOV R50, R57 ;  /* 0x0000003900327202 */ /* 0x000fe20000000f00 */
[----:B------:R-:W-:Y:S06]  /*2f30*/  BRA `(.L_x_5010) ;  /* 0xffffffe000d07947 */ /* 0x000fec000383ffff */
.L_x_5011:
        /* <DEDUP_REMOVED lines=12> */
.L_x_8793:


//--------------------- .text._ZN10layer_norm22ln_bwd_finalize_kernelINS_22Kernel_traits_finalizeILj2048Ef6__halfS2_S2_fjLb1ELj1024ELj4ENS_18Kernel_traits_baseILj2048EfS2_S2_S2_fjLj1024EEEEELb1ELb0EEEvNS_9BwdParamsE --------------------------
	.section	.text._ZN10layer_norm22ln_bwd_finalize_kernelINS_22Kernel_traits_finalizeILj2048Ef6__halfS2_S2_fjLb1ELj1024ELj4ENS_18Kernel_traits_baseILj2048EfS2_S2_S2_fjLj1024EEEEELb1ELb0EEEvNS_9BwdParamsE,"ax",@progbits
	.align	128
        .global         _ZN10layer_norm22ln_bwd_finalize_kernelINS_22Kernel_traits_finalizeILj2048Ef6__halfS2_S2_fjLb1ELj1024ELj4ENS_18Kernel_traits_baseILj2048EfS2_S2_S2_fjLj1024EEEEELb1ELb0EEEvNS_9BwdParamsE
        .type           _ZN10layer_norm22ln_bwd_finalize_kernelINS_22Kernel_traits_finalizeILj2048Ef6__halfS2_S2_fjLb1ELj1024ELj4ENS_18Kernel_traits_baseILj2048EfS2_S2_S2_fjLj1024EEEEELb1ELb0EEEvNS_9BwdParamsE,@function
        .size           _ZN10layer_norm22ln_bwd_finalize_kernelINS_22Kernel_traits_finalizeILj2048Ef6__halfS2_S2_fjLb1ELj1024ELj4ENS_18Kernel_traits_baseILj2048EfS2_S2_S2_fjLj1024EEEEELb1ELb0EEEvNS_9BwdParamsE,(.L_x_8794 - _ZN10layer_norm22ln_bwd_finalize_kernelINS_22Kernel_traits_finalizeILj2048Ef6__halfS2_S2_fjLb1ELj1024ELj4ENS_18Kernel_traits_baseILj2048EfS2_S2_S2_fjLj1024EEEEELb1ELb0EEEvNS_9BwdParamsE)
        .other          _ZN10layer_norm22ln_bwd_finalize_kernelINS_22Kernel_traits_finalizeILj2048Ef6__halfS2_S2_fjLb1ELj1024ELj4ENS_18Kernel_traits_baseILj2048EfS2_S2_S2_fjLj1024EEEEELb1ELb0EEEvNS_9BwdParamsE,@"STO_CUDA_ENTRY STV_DEFAULT"
_ZN10layer_norm22ln_bwd_finalize_kernelINS_22Kernel_traits_finalizeILj2048Ef6__halfS2_S2_fjLb1ELj1024ELj4ENS_18Kernel_traits_baseILj2048EfS2_S2_S2_fjLj1024EEEEELb1ELb0EEEvNS_9BwdParamsE:
.text._ZN10layer_norm22ln_bwd_finalize_kernelINS_22Kernel_traits_finalizeILj2048Ef6__halfS2_S2_fjLb1ELj1024ELj4ENS_18Kernel_traits_baseILj2048EfS2_S2_S2_fjLj1024EEEEELb1ELb0EEEvNS_9BwdParamsE:
        /* <DEDUP_REMOVED lines=24> */
.L_x_5024:
        /* <DEDUP_REMOVED lines=36> */
.L_x_5016:
        /* <DEDUP_REMOVED lines=49> */
.L_x_5015:
[----:B------:R-:W-:Y:S05]  /*06d0*/  BSYNC B1 ;  /* 0x0000000000017941 */ /* 0x000fea0003800000 */
.L_x_5014:
        /* <DEDUP_REMOVED lines=31> */
.L_x_5018:
[----:B------:R-:W-:Y:S05]  /*08d0*/  BSYNC B1 ;  /* 0x0000000000017941 */ /* 0x000fea0003800000 */
.L_x_5017:
        /* <DEDUP_REMOVED lines=16> */
.L_x_5019:
[----:B------:R-:W-:Y:S05]  /*09e0*/  BSYNC B1 ;  /* 0x0000000000017941 */ /* 0x000fea0003800000 */
.L_x_5013:
[----:B------:R-:W-:Y:S05]  /*09f0*/  BSYNC B0 ;  /* 0x0000000000007941 */ /* 0x000fea0003800000 */
.L_x_5012:
        /* <DEDUP_REMOVED lines=40> */
.L_x_5040:
        /* <DEDUP_REMOVED lines=8> */
.L_x_5020:
        /* <DEDUP_REMOVED lines=20> */
.L_x_5023:
[----:B------:R-:W-:Y:S05]  /*0e40*/  BSYNC B0 ;  /* 0x0000000000007941 */ /* 0x000fea0003800000 */
.L_x_5022:
[C---:B------:R-:W-:Y:S01]  /*0e50*/  ISETP.GT.U32.AND P1, PT, R4.reuse, -0x801, PT ;  /* 0xfffff7ff0400780c */ /* 0x040fe20003f24070 */
[----:B------:R-:W-:Y:S01]  /*0e60*/  VIADD R4, R4, 0x800 ;  /* 0x0000080004047836 */ /* 0x000fe20000000000 */
[----:B------:R-:W-:-:S11]  /*0e70*/  IADD3 R5, R5, 0x400, RZ ;  /* 0x0000040005057810 */ /* 0x000fd60007ffe0ff */
[----:B------:R-:W-:Y:S05]  /*0e80*/  @P1 BRA `(.L_x_5024) ;  /* 0xfffffff000bc1947 */ /* 0x000fea000383ffff */
[----:B------:R-:W-:Y:S05]  /*0e90*/  EXIT ;  /* 0x000000000000794d */ /* 0x000fea0003800000 */
.L_x_5021:
[----:B0-----:R-:W-:Y:S01]  /*0ea0*/  HFMA2.MMA R24, -RZ, RZ, 0, 5.9604644775390625e-08 ;  /* 0x00000001ff187435 */ /* 0x001fe200000001ff */
[----:B----4-:R-:W-:Y:S02]  /*0eb0*/  MOV R23, R10 ;  /* 0x0000000a00177202 */ /* 0x010fe40000000f00 */
[----:B------:R-:W-:Y:S02]  /*0ec0*/  MOV R25, 0x1f ;  /* 0x0000001f00197802 */ /* 0x000fe40000000f00 */
[----:B------:R-:W-:-:S07]  /*0ed0*/  MOV R20, 0xffffffff ;  /* 0xffffffff00147802 */ /* 0x000fce0000000f00 */
[----:B-123--:R-:W-:Y:S05]  /*0ee0*/  WARPSYNC.COLLECTIVE R20, `(.L_x_5025) ;  /* 0x0000000014087348 */ /* 0x00efea0003c00000 */
[----:B------:R0:W4:Y:S02]  /*0ef0*/  SHFL.BFLY P2, R22, R23, R24, R25 ;  /* 0x0c00001817167389 */ /* 0x0001240000040019 */
[----:B01234-:R-:W-:Y:S01]  /*0f00*/  ENDCOLLECTIVE ;  /* 0x000000000000791b */ /* 0x01ffe20003800000 */
.L_x_5025:
[----:B------:R-:W-:Y:S01]  /*0f10*/  IMAD.MOV.U32 R24, RZ, RZ, 0x2 ;  /* 0x00000002ff187424 */ /* 0x000fe200078e00ff */
[----:B------:R-:W-:-:S05]  /*0f20*/  MOV R11, R22 ;  /* 0x00000016000b7202 */ /* 0x000fca0000000f00 */
[----:B------:R-:W-:-:S05]  /*0f30*/  FADD.FTZ R11, R10, R11 ;  /* 0x0000000b0a0b7221 */ /* 0x000fca0000010000 */
[----:B------:R-:W-:-:S07]  /*0f40*/  MOV R23, R11 ;  /* 0x0000000b00177202 */ /* 0x000fce0000000f00 */
[----:B------:R-:W-:Y:S05]  /*0f50*/  WARPSYNC.COLLECTIVE R20, `(.L_x_5026) ;  /* 0x0000000014087348 */ /* 0x000fea0003c00000 */
[----:B------:R0:W1:Y:S02]  /*0f60*/  SHFL.BFLY P2, R22, R23, R24, R25 ;  /* 0x0c00001817167389 */ /* 0x0000640000040019 */
[----:B01----:R-:W-:Y:S01]  /*0f70*/  ENDCOLLECTIVE ;  /* 0x000000000000791b */ /* 0x003fe20003800000 */
.L_x_5026:
[----:B------:R-:W-:Y:S01]  /*0f80*/  HFMA2.MMA R24, -RZ, RZ, 0, 2.384185791015625e-07 ;  /* 0x00000004ff187435 */ /* 0x000fe200000001ff */
[----:B------:R-:W-:-:S05]  /*0f90*/  MOV R14, R22 ;  /* 0x00000016000e7202 */ /* 0x000fca0000000f00 */
[----:B------:R-:W-:-:S05]  /*0fa0*/  FADD.FTZ R14, R11, R14 ;  /* 0x0000000e0b0e7221 */ /* 0x000fca0000010000 */
[----:B------:R-:W-:-:S07]  /*0fb0*/  MOV R23, R14 ;  /* 0x0000000e00177202 */ /* 0x000fce0000000f00 */
[----:B------:R-:W-:Y:S05]  /*0fc0*/  WARPSYNC.COLLECTIVE R20, `(.L_x_5027) ;  /* 0x0000000014087348 */ /* 0x000fea0003c00000 */
[----:B------:R0:W1:Y:S02]  /*0fd0*/  SHFL.BFLY P2, R22, R23, R24, R25 ;  /* 0x0c00001817167389 */ /* 0x0000640000040019 */
[----:B01----:R-:W-:Y:S01]  /*0fe0*/  ENDCOLLECTIVE ;  /* 0x000000000000791b */ /* 0x003fe20003800000 */
.L_x_5027:
[----:B------:R-:W-:Y:S01]  /*0ff0*/  HFMA2.MMA R24, -RZ, RZ, 0, 4.76837158203125e-07 ;  /* 0x00000008ff187435 */ /* 0x000fe200000001ff */
[----:B------:R-:W-:-:S05]  /*1000*/  MOV R13, R22 ;  /* 0x00000016000d7202 */ /* 0x000fca0000000f00 */
[----:B------:R-:W-:-:S05]  /*1010*/  FADD.FTZ R13, R14, R13 ;  /* 0x0000000d0e0d7221 */ /* 0x000fca0000010000 */
[----:B------:R-:W-:-:S07]  /*1020*/  MOV R23, R13 ;  /* 0x0000000d00177202 */ /* 0x000fce0000000f00 */
[----:B------:R-:W-:Y:S05]  /*1030*/  WARPSYNC.COLLECTIVE R20, `(.L_x_5028) ;  /* 0x0000000014087348 */ /* 0x000fea0003c00000 */
[----:B------:R0:W1:Y:S02]  /*1040*/  SHFL.BFLY P2, R22, R23, R24, R25 ;  /* 0x0c00001817167389 */ /* 0x0000640000040019 */
[----:B01----:R-:W-:Y:S01]  /*1050*/  ENDCOLLECTIVE ;  /* 0x000000000000791b */ /* 0x003fe20003800000 */
.L_x_5028:
[----:B------:R-:W-:Y:S01]  /*1060*/  HFMA2.MMA R24, -RZ, RZ, 0, 9.5367431640625e-07 ;  /* 0x00000010ff187435 */ /* 0x000fe200000001ff */
[----:B------:R-:W-:-:S05]  /*1070*/  MOV R10, R22 ;  /* 0x00000016000a7202 */ /* 0x000fca0000000f00 */
[----:B------:R-:W-:-:S04]  /*1080*/  FADD.FTZ R11, R13, R10 ;  /* 0x0000000a0d0b7221 */ /* 0x000fc80000010000 */
[----:B------:R-:W-:-:S07]  /*1090*/  IMAD.MOV.U32 R23, RZ, RZ, R11 ;  /* 0x000000ffff177224 */ /* 0x000fce00078e000b */
[----:B------:R-:W-:Y:S05]  /*10a0*/  WARPSYNC.COLLECTIVE R20, `(.L_x_5029) ;  /* 0x0000000014087348 */ /* 0x000fea0003c00000 */
[----:B------:R0:W1:Y:S02]  /*10b0*/  SHFL.BFLY P2, R22, R23, R24, R25 ;  /* 0x0c00001817167389 */ /* 0x0000640000040019 */
[----:B01----:R-:W-:Y:S01]  /*10c0*/  ENDCOLLECTIVE ;  /* 0x000000000000791b */ /* 0x003fe20003800000 */
.L_x_5029:
[----:B------:R-:W-:Y:S01]  /*10d0*/  HFMA2.MMA R24, -RZ, RZ, 0, 5.9604644775390625e-08 ;  /* 0x00000001ff187435 */ /* 0x000fe200000001ff */
[----:B------:R-:W-:Y:S02]  /*10e0*/  MOV R23, R12 ;  /* 0x0000000c00177202 */ /* 0x000fe40000000f00 */
[----:B------:R-:W-:-:S08]  /*10f0*/  MOV R10, R22 ;  /* 0x00000016000a7202 */ /* 0x000fd00000000f00 */
[----:B------:R-:W-:Y:S05]  /*1100*/  WARPSYNC.COLLECTIVE R20, `(.L_x_5030) ;  /* 0x0000000014087348 */ /* 0x000fea0003c00000 */
[----:B------:R0:W1:Y:S02]  /*1110*/  SHFL.BFLY P2, R22, R23, R24, R25 ;  /* 0x0c00001817167389 */ /* 0x0000640000040019 */
[----:B01----:R-:W-:Y:S01]  /*1120*/  ENDCOLLECTIVE ;  /* 0x000000000000791b */ /* 0x003fe20003800000 */
.L_x_5030:
[----:B------:R-:W-:Y:S01]  /*1130*/  HFMA2.MMA R24, -RZ, RZ, 0, 1.1920928955078125e-07 ;  /* 0x00000002ff187435 */ /* 0x000fe200000001ff */
[----:B------:R-:W-:-:S05]  /*1140*/  MOV R13, R22 ;  /* 0x00000016000d7202 */ /* 0x000fca0000000f00 */
[----:B------:R-:W-:-:S05]  /*1150*/  FADD.FTZ R15, R12, R13 ;  /* 0x0000000d0c0f7221 */ /* 0x000fca0000010000 */
[----:B------:R-:W-:-:S07]  /*1160*/  MOV R23, R15 ;  /* 0x0000000f00177202 */ /* 0x000fce0000000f00 */
[----:B------:R-:W-:Y:S05]  /*1170*/  WARPSYNC.COLLECTIVE R20, `(.L_x_5031) ;  /* 0x0000000014087348 */ /* 0x000fea0003c00000 */
[----:B------:R0:W1:Y:S02]  /*1180*/  SHFL.BFLY P2, R22, R23, R24, R25 ;  /* 0x0c00001817167389 */ /* 0x0000640000040019 */
[----:B01----:R-:W-:Y:S01]  /*1190*/  ENDCOLLECTIVE ;  /* 0x000000000000791b */ /* 0x003fe20003800000 */
.L_x_5031:
[----:B------:R-:W-:Y:S01]  /*11a0*/  HFMA2.MMA R24, -RZ, RZ, 0, 2.384185791015625e-07 ;  /* 0x00000004ff187435 */ /* 0x000fe200000001ff */
[----:B------:R-:W-:-:S04]  /*11b0*/  IMAD.MOV.U32 R16, RZ, RZ, R22 ;  /* 0x000000ffff107224 */ /* 0x000fc800078e0016 */
[----:B------:R-:W-:-:S05]  /*11c0*/  FADD.FTZ R16, R15, R16 ;  /* 0x000000100f107221 */ /* 0x000fca0000010000 */
[----:B------:R-:W-:-:S07]  /*11d0*/  MOV R23, R16 ;  /* 0x0000001000177202 */ /* 0x000fce0000000f00 */
[----:B------:R-:W-:Y:S05]  /*11e0*/  WARPSYNC.COLLECTIVE R20, `(.L_x_5032) ;  /* 0x0000000014087348 */ /* 0x000fea0003c00000 */
[----:B------:R0:W1:Y:S02]  /*11f0*/  SHFL.BFLY P2, R22, R23, R24, R25 ;  /* 0x0c00001817167389 */ /* 0x0000640000040019 */
[----:B01----:R-:W-:Y:S01]  /*1200*/  ENDCOLLECTIVE ;  /* 0x000000000000791b */ /* 0x003fe20003800000 */
.L_x_5032:
[----:B------:R-:W-:Y:S01]  /*1210*/  HFMA2.MMA R24, -RZ, RZ, 0, 4.76837158203125e-07 ;  /* 0x00000008ff187435 */ /* 0x000fe200000001ff */
[----:B------:R-:W-:-:S05]  /*1220*/  MOV R17, R22 ;  /* 0x0000001600117202 */ /* 0x000fca0000000f00 */
[----:B------:R-:W-:-:S05]  /*1230*/  FADD.FTZ R17, R16, R17 ;  /* 0x0000001110117221 */ /* 0x000fca0000010000 */
[----:B------:R-:W-:-:S07]  /*1240*/  MOV R23, R17 ;  /* 0x0000001100177202 */ /* 0x000fce0000000f00 */
[----:B------:R-:W-:Y:S05]  /*1250*/  WARPSYNC.COLLECTIVE R20, `(.L_x_5033) ;  /* 0x0000000014087348 */ /* 0x000fea0003c00000 */
[----:B------:R0:W1:Y:S02]  /*1260*/  SHFL.BFLY P2, R22, R23, R24, R25 ;  /* 0x0c00001817167389 */ /* 0x0000640000040019 */
[----:B01----:R-:W-:Y:S01]  /*1270*/  ENDCOLLECTIVE ;  /* 0x000000000000791b */ /* 0x003fe20003800000 */
.L_x_5033:
[----:B------:R-:W-:Y:S01]  /*1280*/  IMAD.MOV.U32 R24, RZ, RZ, 0x10 ;  /* 0x00000010ff187424 */ /* 0x000fe200078e00ff */
[----:B------:R-:W-:-:S05]  /*1290*/  MOV R12, R22 ;  /* 0x00000016000c7202 */ /* 0x000fca0000000f00 */
[----:B------:R-:W-:-:S05]  /*12a0*/  FADD.FTZ R12, R17, R12 ;  /* 0x0000000c110c7221 */ /* 0x000fca0000010000 */
[----:B------:R-:W-:-:S07]  /*12b0*/  MOV R23, R12 ;  /* 0x0000000c00177202 */ /* 0x000fce0000000f00 */
[----:B------:R-:W-:Y:S05]  /*12c0*/  WARPSYNC.COLLECTIVE R20, `(.L_x_5034) ;  /* 0x0000000014087348 */ /* 0x000fea0003c00000 */
[----:B------:R0:W1:Y:S02]  /*12d0*/  SHFL.BFLY P2, R22, R23, R24, R25 ;  /* 0x0c00001817167389 */ /* 0x0000640000040019 */
[----:B01----:R-:W-:Y:S01]  /*12e0*/  ENDCOLLECTIVE ;  /* 0x000000000000791b */ /* 0x003fe20003800000 */
.L_x_5034:
[----:B------:R-:W-:Y:S01]  /*12f0*/  HFMA2.MMA R24, -RZ, RZ, 0, 5.9604644775390625e-08 ;  /* 0x00000001ff187435 */ /* 0x000fe200000001ff */
[----:B------:R-:W-:Y:S02]  /*1300*/  MOV R23, R8 ;  /* 0x0000000800177202 */ /* 0x000fe40000000f00 */
[----:B------:R-:W-:-:S08]  /*1310*/  MOV R15, R22 ;  /* 0x00000016000f7202 */ /* 0x000fd00000000f00 */
[----:B------:R-:W-:Y:S05]  /*1320*/  WARPSYNC.COLLECTIVE R20, `(.L_x_5035) ;  /* 0x0000000014087348 */ /* 0x000fea0003c00000 */
[----:B------:R0:W1:Y:S02]  /*1330*/  SHFL.BFLY P2, R22, R23, R24, R25 ;  /* 0x0c00001817167389 */ /* 0x0000640000040019 */
[----:B01----:R-:W-:Y:S01]  /*1340*/  ENDCOLLECTIVE ;  /* 0x000000000000791b */ /* 0x003fe20003800000 */
.L_x_5035:
[----:B------:R-:W-:Y:S01]  /*1350*/  HFMA2.MMA R24, -RZ, RZ, 0, 1.1920928955078125e-07 ;  /* 0x00000002ff187435 */ /* 0x000fe200000001ff */
[----:B------:R-:W-:-:S05]  /*1360*/  MOV R17, R22 ;  /* 0x0000001600117202 */ /* 0x000fca0000000f00 */
[----:B------:R-:W-:-:S05]  /*1370*/  FADD.FTZ R18, R8, R17 ;  /* 0x0000001108127221 */ /* 0x000fca0000010000 */
[----:B------:R-:W-:-:S07]  /*1380*/  MOV R23, R18 ;  /* 0x0000001200177202 */ /* 0x000fce0000000f00 */
[----:B------:R-:W-:Y:S05]  /*1390*/  WARPSYNC.COLLECTIVE R20, `(.L_x_5036) ;  /* 0x0000000014087348 */ /* 0x000fea0003c00000 */
[----:B------:R0:W1:Y:S02]  /*13a0*/  SHFL.BFLY P2, R22, R23, R24, R25 ;  /* 0x0c00001817167389 */ /* 0x0000640000040019 */
[----:B01----:R-:W-:Y:S01]  /*13b0*/  ENDCOLLECTIVE ;  /* 0x000000000000791b */ /* 0x003fe20003800000 */
.L_x_5036:
[----:B------:R-:W-:Y:S01]  /*13c0*/  HFMA2.MMA R24, -RZ, RZ, 0, 2.384185791015625e-07 ;  /* 0x00000004ff187435 */ /* 0x000fe200000001ff */
[----:B------:R-:W-:-:S05]  /*13d0*/  MOV R13, R22 ;  /* 0x00000016000d7202 */ /* 0x000fca0000000f00 */
[----:B------:R-:W-:-:S04]  /*13e0*/  FADD.FTZ R19, R18, R13 ;  /* 0x0000000d12137221 */ /* 0x000fc80000010000 */
[----:B------:R-:W-:-:S07]  /*13f0*/  IMAD.MOV.U32 R23, RZ, RZ, R19 ;  /* 0x000000ffff177224 */ /* 0x000fce00078e0013 */
[----:B------:R-:W-:Y:S05]  /*1400*/  WARPSYNC.COLLECTIVE R20, `(.L_x_5037) ;  /* 0x0000000014087348 */ /* 0x000fea0003c00000 */
[----:B------:R0:W1:Y:S02]  /*1410*/  SHFL.BFLY P2, R22, R23, R24, R25 ;  /* 0x0c00001817167389 */ /* 0x0000640000040019 */
[----:B01----:R-:W-:Y:S01]  /*1420*/  ENDCOLLECTIVE ;  /* 0x000000000000791b */ /* 0x003fe20003800000 */
.L_x_5037:
[----:B------:R-:W-:Y:S01]  /*1430*/  HFMA2.MMA R24, -RZ, RZ, 0, 4.76837158203125e-07 ;  /* 0x00000008ff187435 */ /* 0x000fe200000001ff */
[----:B------:R-:W-:-:S05]  /*1440*/  MOV R8, R22 ;  /* 0x0000001600087202 */ /* 0x000fca0000000f00 */
[----:B------:R-:W-:-:S05]  /*1450*/  FADD.FTZ R8, R19, R8 ;  /* 0x0000000813087221 */ /* 0x000fca0000010000 */
[----:B------:R-:W-:-:S07]  /*1460*/  MOV R23, R8 ;  /* 0x0000000800177202 */ /* 0x000fce0000000f00 */
[----:B------:R-:W-:Y:S05]  /*1470*/  WARPSYNC.COLLECTIVE R20, `(.L_x_5038) ;  /* 0x0000000014087348 */ /* 0x000fea0003c00000 */
[----:B------:R0:W1:Y:S02]  /*1480*/  SHFL.BFLY P2, R22, R23, R24, R25 ;  /* 0x0c00001817167389 */ /* 0x0000640000040019 */
[----:B01----:R-:W-:Y:S01]  /*1490*/  ENDCOLLECTIVE ;  /* 0x000000000000791b */ /* 0x003fe20003800000 */
.L_x_5038:
[----:B------:R-:W-:Y:S01]  /*14a0*/  HFMA2.MMA R24, -RZ, RZ, 0, 9.5367431640625e-07 ;  /* 0x00000010ff187435 */ /* 0x000fe200000001ff */
[----:B------:R-:W-:-:S05]  /*14b0*/  MOV R21, R22 ;  /* 0x0000001600157202 */ /* 0x000fca0000000f00 */
[----:B------:R-:W-:-:S05]  /*14c0*/  FADD.FTZ R21, R8, R21 ;  /* 0x0000001508157221 */ /* 0x000fca0000010000 */
[----:B------:R-:W-:-:S07]  /*14d0*/  MOV R23, R21 ;  /* 0x0000001500177202 */ /* 0x000fce0000000f00 */
[----:B------:R-:W-:Y:S05]  /*14e0*/  WARPSYNC.COLLECTIVE R20, `(.L_x_5039) ;  /* 0x0000000014087348 */ /* 0x000fea0003c00000 */
[----:B------:R0:W1:Y:S02]  /*14f0*/  SHFL.BFLY P2, R22, R23, R24, R25 ;  /* 0x0c00001817167389 */ /* 0x0000640000040019 */
[----:B01----:R-:W-:Y:S01]  /*1500*/  ENDCOLLECTIVE ;  /* 0x000000000000791b */ /* 0x003fe20003800000 */
.L_x_5039:
[----:B------:R-:W-:Y:S01]  /*1510*/  MOV R14, R22 ;  /* 0x00000016000e7202 */ /* 0x000fe20000000f00 */
[----:B------:R-:W-:Y:S06]  /*1520*/  BRA `(.L_x_5040) ;  /* 0xfffffff400d47947 */ /* 0x000fec000383ffff */
.L_x_5041:
        /* <DEDUP_REMOVED lines=13> */
.L_x_8794:


//--------------------- .text._ZN10layer_norm13ln_bwd_kernelINS_13Kernel_traitsIf6__halfS2_S2_fjLj2048ELj1ELj1ELj4ELj16ENS_18Kernel_traits_baseILj2048EfS2_S2_S2_fjLj128EEEEELb1ELb1ELb1ELb0EEEvNS_9BwdParamsE --------------------------
	.section	.text._ZN10layer_norm13ln_bwd_kernelINS_13Kernel_traitsIf6__halfS2_S2_fjLj2048ELj1ELj1ELj4ELj16ENS_18Kernel_traits_baseILj2048EfS2_S2_S2_fjLj128EEEEELb1ELb1ELb1ELb0EEEvNS_9BwdParamsE,"ax",@progbits
	.align	128
        .global         _ZN10layer_norm13ln_bwd_kernelINS_13Kernel_traitsIf6__halfS2_S2_fjLj2048ELj1ELj1ELj4ELj16ENS_18Kernel_traits_baseILj2048EfS2_S2_S2_fjLj128EEEEELb1ELb1ELb1ELb0EEEvNS_9BwdParamsE
        .type           _ZN10layer_norm13ln_bwd_kernelINS_13Kernel_traitsIf6__halfS2_S2_fjLj2048ELj1ELj1ELj4ELj16ENS_18Kernel_traits_baseILj2048EfS2_S2_S2_fjLj128EEEEELb1ELb1ELb1ELb0EEEvNS_9BwdParamsE,@function
        .size           _ZN10layer_norm13ln_bwd_kernelINS_13Kernel_traitsIf6__halfS2_S2_fjLj2048ELj1ELj1ELj4ELj16ENS_18Kernel_traits_baseILj2048EfS2_S2_S2_fjLj128EEEEELb1ELb1ELb1ELb0EEEvNS_9BwdParamsE,(.L_x_8795 - _ZN10layer_norm13ln_bwd_kernelINS_13Kernel_traitsIf6__halfS2_S2_fjLj2048ELj1ELj1ELj4ELj16ENS_18Kernel_traits_baseILj2048EfS2_S2_S2_fjLj128EEEEELb1ELb1ELb1ELb0EEEvNS_9BwdParamsE)
        .other          _ZN10layer_norm13ln_bwd_kernelINS_13Kernel_traitsIf6__halfS2_S2_fjLj2048ELj1ELj1ELj4ELj16ENS_18Kernel_traits_baseILj2048EfS2_S2_S2_fjLj128EEEEELb1ELb1ELb1ELb0EEEvNS_9BwdParamsE,@"STO_CUDA_ENTRY STV_DEFAULT"
_ZN10layer_norm13ln_bwd_kernelINS_13Kernel_traitsIf6__halfS2_S2_fjLj2048ELj1ELj1ELj4ELj16ENS_18Kernel_traits_baseILj2048EfS2_S2_S2_fjLj128EEEEELb1ELb1ELb1ELb0EEEvNS_9BwdParamsE:
.text._ZN10layer_norm13ln_bwd_kernelINS_13Kernel_traitsIf6__halfS2_S2_fjLj2048ELj1ELj1ELj4ELj16ENS_18Kernel_traits_baseILj2048EfS2_S2_S2_fjLj128EEEEELb1ELb1ELb1ELb0EEEvNS_9BwdParamsE:
        /* <DEDUP_REMOVED lines=67> */
[----:B------:R-:W-:-:S10]  /*0430*/  MOV R49, RZ ;  /* 0x000000ff00317202 */ /* 0x000fd40000000f00 */
.L_x_5139:
        /* <DEDUP_REMOVED lines=36> */
[----:B------:R-:W-:Y:S02]  /*0680*/  IADD3 R119, R119, 0x80, RZ ;  /* 0x0000008077777810 */ /* 0x000fe40007ffe0ff */
[----:B------:R-:W-:-:S07]  /*0690*/  IADD3 R123, R9, 0x80, RZ ;  /* 0x00000080097b7810 */ /* 0x000fce0007ffe0ff */
.L_x_5046:
[----:B------:R-:W-:Y:S05]  /*06a0*/  BSYNC B1 ;  /* 0x0000000000017941 */ /* 0x000fea0003800000 */
.L_x_5045:
        /* <DEDUP_REMOVED lines=11> */
.L_x_5044:
[----:B------:R-:W1:Y:S02]  /*0760*/  LDC.64 R116, c[0x0][0x250] ;  /* 0x00009400ff747b82 */ /* 0x000e640000000a00 */
[----:B-1----:R-:W-:-:S06]  /*0770*/  IMAD.WIDE R116, R5, 0x4, R116 ;  /* 0x0000000405747825 */ /* 0x002fcc00078e0274 */
[----:B------:R-:W2:Y:S01]  /*0780*/  LDG.E R116, desc[UR4][R116.64] ;  /* 0x0000000474747981 */ /* 0x000ea2000c1e1900 */
[----:B-----5:R-:W-:Y:S01]  /*0790*/  ISETP.GE.AND P3, PT, R0, 0x1, PT ;  /* 0x000000010000780c */ /* 0x020fe20003f66270 */
[----:B------:R-:W-:Y:S01]  /*07a0*/  BSSY B1, `(.L_x_5048) ;  /* 0x0000069000017945 */ /* 0x000fe20003800000 */
[----:B------:R-:W-:Y:S02]  /*07b0*/  IADD3 R143, R143, -0x1, RZ ;  /* 0xffffffff8f8f7810 */ /* 0x000fe40007ffe0ff */
[----:B------:R-:W-:Y:S02]  /*07c0*/  CS2R R158, SRZ ;  /* 0x00000000009e7805 */ /* 0x000fe4000001ff00 */
[----:B0-----:R-:W-:Y:S02]  /*07d0*/  ISETP.NE.AND P4, PT, R4, RZ, PT ;  /* 0x000000ff0400720c */ /* 0x001fe40003f85270 */
[----:B------:R-:W-:Y:S01]  /*07e0*/  MOV R161, R9 ;  /* 0x0000000900a17202 */ /* 0x000fe20000000f00 */
[----:B------:R-:W-:-:S05]  /*07f0*/  IMAD R143, R143, R8, RZ ;  /* 0x000000088f8f7224 */ /* 0x000fca00078e02ff */
[----:B------:R-:W-:Y:S02]  /*0800*/  SHF.R.S32.HI R6, RZ, 0x1f, R143 ;  /* 0x0000001fff067819 */ /* 0x000fe4000001148f */
        /* <DEDUP_REMOVED lines=20> */
[----:B------:R-:W5:Y:S01]  /*0950*/  @P4 LDG.E.128 R96, desc[UR4][R120.64] ;  /* 0x0000000478604981 */ /* 0x000f62000c1e1d00 */
[----:B0-----:R-:W-:-:S05]  /*0960*/  IMAD.WIDE.U32 R10, R143, 0x8, R10 ;  /* 0x000000088f0a7825 */ /* 0x001fca00078e000a */
[----:B------:R0:W5:Y:S01]  /*0970*/  LDG.E.64 R134, desc[UR4][R10.64] ;  /* 0x000000040a867981 */ /* 0x000162000c1e1b00 */
[----:B------:R-:W-:Y:S02]  /*0980*/  IADD3 R122, R122, 0x80, RZ ;  /* 0x000000807a7a7810 */ /* 0x000fe40007ffe0ff */
[----:B------:R-:W-:Y:S02]  /*0990*/  IADD3 R143, R143, 0x80, RZ ;  /* 0x000000808f8f7810 */ /* 0x000fe40007ffe0ff */
[----:B------:R-:W-:Y:S01]  /*09a0*/  IADD3 R161, R9, 0x80, RZ ;  /* 0x0000008009a17810 */ /* 0x000fe20007ffe0ff */
[--C-:B--2---:R-:W-:Y:S02]  /*09b0*/  HADD2.F32 R124, -RZ, R12.reuse.H0_H0 ;  /* 0x2000000cff7c7230 */ /* 0x104fe40000004100 */
[----:B------:R-:W-:Y:S02]  /*09c0*/  HADD2.F32 R126, -RZ, R12.H1_H1 ;  /* 0x3000000cff7e7230 */ /* 0x000fe40000004100 */
[----:B------:R-:W-:-:S02]  /*09d0*/  HADD2.F32 R12, -RZ, R13.H0_H0 ;  /* 0x2000000dff0c7230 */ /* 0x000fc40000004100 */
[C---:B------:R-:W-:Y:S01]  /*09e0*/  FADD.FTZ R3, -R155.reuse, R124 ;  /* 0x0000007c9b037221 */ /* 0x040fe20000010100 */
[----:B------:R-:W-:Y:S02]  /*09f0*/  HADD2.F32 R128, -RZ, R13.H1_H1 ;  /* 0x3000000dff807230 */ /* 0x000fe40000004100 */
[C---:B0-----:R-:W-:Y:S01]  /*0a00*/  FADD.FTZ R11, -R155.reuse, R126 ;  /* 0x0000007e9b0b7221 */ /* 0x041fe20000010100 */
[--C-:B------:R-:W-:Y:S02]  /*0a10*/  HADD2.F32 R130, -RZ, R14.reuse.H0_H0 ;  /* 0x2000000eff827230 */ /* 0x100fe40000004100 */
[----:B------:R-:W-:Y:S01]  /*0a20*/  FADD.FTZ R123, -R155, R12 ;  /* 0x0000000c9b7b7221 */ /* 0x000fe20000010100 */
[----:B------:R-:W-:Y:S02]  /*0a30*/  HADD2.F32 R136, -RZ, R14.H1_H1 ;  /* 0x3000000eff887230 */ /* 0x000fe40000004100 */
[----:B------:R-:W-:Y:S01]  /*0a40*/  FMUL.FTZ R3, R2, R3 ;  /* 0x0000000302037220 */ /* 0x000fe20000410000 */
[----:B---3--:R-:W-:-:S02]  /*0a50*/  HADD2.F32 R13, -RZ, R116.H0_H0 ;  /* 0x20000074ff0d7230 */ /* 0x008fc40000004100 */
[C---:B------:R-:W-:Y:S01]  /*0a60*/  FMUL.FTZ R10, R2.reuse, R11 ;  /* 0x0000000b020a7220 */ /* 0x040fe20000410000 */
[--C-:B------:R-:W-:Y:S02]  /*0a70*/  HADD2.F32 R158, -RZ, R15.reuse.H0_H0 ;  /* 0x2000000fff9e7230 */ /* 0x100fe40000004100 */
[----:B------:R-:W-:Y:S02]  /*0a80*/  HADD2.F32 R160, -RZ, R15.H1_H1 ;  /* 0x3000000fffa07230 */ /* 0x000fe40000004100 */
[----:B------:R-:W-:Y:S02]  /*0a90*/  HADD2.F32 R14, -RZ, R116.H1_H1 ;  /* 0x30000074ff0e7230 */ /* 0x000fe40000004100 */
[C---:B------:R-:W-:Y:S01]  /*0aa0*/  FADD.FTZ R125, -R155.reuse, R128 ;  /* 0x000000809b7d7221 */ /* 0x040fe20000010100 */
[--C-:B------:R-:W-:Y:S02]  /*0ab0*/  HADD2.F32 R15, -RZ, R117.reuse.H0_H0 ;  /* 0x20000075ff0f7230 */ /* 0x100fe40000004100 */
[----:B------:R-:W-:Y:S01]  /*0ac0*/  FMUL.FTZ R11, R2, R123 ;  /* 0x0000007b020b7220 */ /* 0x000fe20000410000 */
[----:B------:R-:W-:Y:S01]  /*0ad0*/  FADD.FTZ R127, -R155, R130 ;  /* 0x000000829b7f7221 */ /* 0x000fe20000010100 */
[----:B------:R-:W-:Y:S01]  /*0ae0*/  FADD.FTZ R64, R64, R13 ;  /* 0x0000000d40407221 */ /* 0x000fe20000010000 */
[-C--:B------:R-:W-:Y:S01]  /*0af0*/  FFMA.FTZ R48, R3, R13.reuse, R48 ;  /* 0x0000000d03307223 */ /* 0x080fe20000010030 */
[----:B------:R-:W-:Y:S01]  /*0b00*/  FMUL.FTZ R12, R16, R13 ;  /* 0x0000000d100c7220 */ /* 0x000fe20000410000 */
[----:B------:R-:W-:-:S02]  /*0b10*/  HADD2.F32 R120, -RZ, R117.H1_H1 ;  /* 0x30000075ff787230 */ /* 0x000fc40000004100 */
[----:B------:R-:W-:Y:S01]  /*0b20*/  FADD.FTZ R65, R65, R14 ;  /* 0x0000000e41417221 */ /* 0x000fe20000010000 */
[-C--:B------:R-:W-:Y:S01]  /*0b30*/  FFMA.FTZ R49, R10, R14.reuse, R49 ;  /* 0x0000000e0a317223 */ /* 0x080fe20000010031 */
[----:B------:R-:W-:Y:S01]  /*0b40*/  FMUL.FTZ R13, R17, R14 ;  /* 0x0000000e110d7220 */ /* 0x000fe20000410000 */
[--C-:B------:R-:W-:Y:S02]  /*0b50*/  HADD2.F32 R121, -RZ, R118.reuse.H0_H0 ;  /* 0x20000076ff797230 */ /* 0x100fe40000004100 */
[----:B------:R-:W-:Y:S01]  /*0b60*/  FADD.FTZ R66, R66, R15 ;  /* 0x0000000f42427221 */ /* 0x000fe20000010000 */
[----:B------:R-:W-:Y:S01]  /*0b70*/  FMUL.FTZ R14, R2, R125 ;  /* 0x0000007d020e7220 */ /* 0x000fe20000410000 */
[-C--:B------:R-:W-:Y:S01]  /*0b80*/  FFMA.FTZ R50, R11, R15.reuse, R50 ;  /* 0x0000000f0b327223 */ /* 0x080fe20000010032 */
[----:B------:R-:W-:Y:S01]  /*0b90*/  FMUL.FTZ R124, R18, R15 ;  /* 0x0000000f127c7220 */ /* 0x000fe20000410000 */
[----:B------:R-:W-:Y:S01]  /*0ba0*/  FMUL.FTZ R15, R2, R127 ;  /* 0x0000007f020f7220 */ /* 0x000fe20000410000 */
[----:B------:R-:W-:Y:S01]  /*0bb0*/  FADD.FTZ R131, -R155, R136 ;  /* 0x000000889b837221 */ /* 0x000fe20000010100 */
        /* <DEDUP_REMOVED lines=22> */
[----:B------:R-:W-:-:S02]  /*0d20*/  HADD2.F32 R116, -RZ, R119.H1_H1 ;  /* 0x30000077ff747230 */ /* 0x000fc40000004100 */
[----:B------:R-:W-:Y:S01]  /*0d30*/  FADD.FTZ R119, -R155, R160 ;  /* 0x000000a09b777221 */ /* 0x000fe20000010100 */
[----:B------:R-:W-:Y:S01]  /*0d40*/  FADD.FTZ R70, R70, R117 ;  /* 0x0000007546467221 */ /* 0x000fe20000010000 */
[-C--:B------:R-:W-:Y:S01]  /*0d50*/  FFMA.FTZ R54, R129, R117.reuse, R54 ;  /* 0x0000007581367223 */ /* 0x080fe20000010036 */
[----:B------:R-:W-:Y:S01]  /*0d60*/  FMUL.FTZ R130, R22, R117 ;  /* 0x0000007516827220 */ /* 0x000fe20000410000 */
[----:B------:R-:W-:Y:S01]  /*0d70*/  FADD.FTZ R120, R123, R126 ;  /* 0x0000007e7b787221 */ /* 0x000fe20000010000 */
[----:B------:R-:W-:Y:S01]  /*0d80*/  FFMA.FTZ R117, R15, R126, R118 ;  /* 0x0000007e0f757223 */ /* 0x000fe20000010076 */
[----:B------:R-:W-:Y:S02]  /*0d90*/  FMUL.FTZ R136, R2, R119 ;  /* 0x0000007702887220 */ /* 0x000fe40000410000 */
        /* <DEDUP_REMOVED lines=9> */
.L_x_5049:
[----:B------:R-:W-:Y:S05]  /*0e30*/  BSYNC B1 ;  /* 0x0000000000017941 */ /* 0x000fea0003800000 */
.L_x_5048:
        /* <DEDUP_REMOVED lines=15> */
[--C-:B------:R-:W-:Y:S02]  /*0f30*/  HADD2.F32 R140, -RZ, R117.reuse.H0_H0 ;  /* 0x20000075ff8c7230 */ /* 0x100fe40000004100 */
[----:B------:R-:W-:Y:S02]  /*0f40*/  HADD2.F32 R144, -RZ, R117.H1_H1 ;  /* 0x30000075ff907230 */ /* 0x000fe40000004100 */
[----:B------:R-:W-:Y:S01]  /*0f50*/  FADD.FTZ R137, -R155, R138 ;  /* 0x0000008a9b897221 */ /* 0x000fe20000010100 */
[--C-:B------:R-:W-:Y:S02]  /*0f60*/  HADD2.F32 R146, -RZ, R118.reuse.H0_H0 ;  /* 0x20000076ff927230 */ /* 0x100fe40000004100 */
[----:B------:R-:W-:-:S02]  /*0f70*/  HADD2.F32 R118, -RZ, R118.H1_H1 ;  /* 0x30000076ff767230 */ /* 0x000fc40000004100 */
[----:B------:R-:W-:Y:S01]  /*0f80*/  FMUL.FTZ R137, R2, R137 ;  /* 0x0000008902897220 */ /* 0x000fe20000410000 */
[----:B----4-:R-:W-:Y:S02]  /*0f90*/  HADD2.F32 R139, -RZ, R120.H0_H0 ;  /* 0x20000078ff8b7230 */ /* 0x010fe40000004100 */
[C---:B------:R-:W-:Y:S01]  /*0fa0*/  FADD.FTZ R143, -R155.reuse, R140 ;  /* 0x0000008c9b8f7221 */ /* 0x040fe20000010100 */
[----:B------:R-:W-:Y:S02]  /*0fb0*/  HADD2.F32 R116, -RZ, R116.H1_H1 ;  /* 0x30000074ff747230 */ /* 0x000fe40000004100 */
[----:B------:R-:W-:Y:S01]  /*0fc0*/  FADD.FTZ R147, -R155, R144 ;  /* 0x000000909b937221 */ /* 0x000fe20000010100 */
[--C-:B------:R-:W-:Y:S02]  /*0fd0*/  HADD2.F32 R148, -RZ, R119.reuse.H0_H0 ;  /* 0x20000077ff947230 */ /* 0x100fe40000004100 */
[----:B------:R-:W-:Y:S01]  /*0fe0*/  FADD.FTZ R72, R72, R139 ;  /* 0x0000008b48487221 */ /* 0x000fe20000010000 */
[----:B------:R-:W-:-:S02]  /*0ff0*/  HADD2.F32 R150, -RZ, R119.H1_H1 ;  /* 0x30000077ff967230 */ /* 0x000fc40000004100 */
[----:B------:R-:W-:Y:S01]  /*1000*/  FADD.FTZ R119, -R155, R118 ;  /* 0x000000769b777221 */ /* 0x000fe20000010100 */
[--C-:B------:R-:W-:Y:S02]  /*1010*/  HADD2.F32 R145, -RZ, R121.reuse.H0_H0 ;  /* 0x20000079ff917230 */ /* 0x100fe40000004100 */
[-C--:B------:R-:W-:Y:S01]  /*1020*/  FFMA.FTZ R56, R137, R139.reuse, R56 ;  /* 0x0000008b89387223 */ /* 0x080fe20000010038 */
[----:B------:R-:W-:Y:S01]  /*1030*/  FMUL.FTZ R140, R32, R139 ;  /* 0x0000008b208c7220 */ /* 0x000fe20000410000 */
[----:B------:R-:W-:Y:S02]  /*1040*/  HADD2.F32 R118, -RZ, R121.H1_H1 ;  /* 0x30000079ff767230 */ /* 0x000fe40000004100 */
[C---:B------:R-:W-:Y:S01]  /*1050*/  FMUL.FTZ R139, R2.reuse, R143 ;  /* 0x0000008f028b7220 */ /* 0x040fe20000410000 */
[C---:B------:R-:W-:Y:S01]  /*1060*/  FADD.FTZ R141, -R155.reuse, R116 ;  /* 0x000000749b8d7221 */ /* 0x040fe20000010100 */
[----:B------:R-:W-:Y:S02]  /*1070*/  HADD2.F32 R120, -RZ, R120.H1_H1 ;  /* 0x30000078ff787230 */ /* 0x000fe40000004100 */
[----:B------:R-:W-:Y:S01]  /*1080*/  FMUL.FTZ R144, R2, R147 ;  /* 0x0000009302907220 */ /* 0x000fe20000410000 */
[----:B------:R-:W-:Y:S01]  /*1090*/  FADD.FTZ R149, -R155, R146 ;  /* 0x000000929b957221 */ /* 0x000fe20000010100 */
[----:B------:R-:W-:Y:S01]  /*10a0*/  FADD.FTZ R74, R74, R145 ;  /* 0x000000914a4a7221 */ /* 0x000fe20000010000 */
[-C--:B------:R-:W-:Y:S01]  /*10b0*/  FFMA.FTZ R58, R139, R145.reuse, R58 ;  /* 0x000000918b3a7223 */ /* 0x080fe2000001003a */
[----:B------:R-:W-:Y:S01]  /*10c0*/  FMUL.FTZ R146, R34, R145 ;  /* 0x0000009122927220 */ /* 0x000fe20000410000 */
[----:B------:R-:W-:Y:S01]  /*10d0*/  FMUL.FTZ R138, R2, R141 ;  /* 0x0000008d028a7220 */ /* 0x000fe20000410000 */
[----:B------:R-:W-:Y:S01]  /*10e0*/  FADD.FTZ R75, R75, R118 ;  /* 0x000000764b4b7221 */ /* 0x000fe20000010000 */
[-C--:B------:R-:W-:Y:S01]  /*10f0*/  FFMA.FTZ R59, R144, R118.reuse, R59 ;  /* 0x00000076903b7223 */ /* 0x080fe2000001003b */
[----:B------:R-:W-:Y:S01]  /*1100*/  FMUL.FTZ R145, R35, R118 ;  /* 0x0000007623917220 */ /* 0x000fe20000410000 */
[----:B------:R-:W-:Y:S01]  /*1110*/  FMUL.FTZ R141, R33, R120 ;  /* 0x00000078218d7220 */ /* 0x000fe20000410000 */
[----:B------:R-:W-:Y:S01]  /*1120*/  FADD.FTZ R118, R159, R140 ;  /* 0x0000008c9f767221 */ /* 0x000fe20000010000 */
[----:B------:R-:W-:Y:S01]  /*1130*/  FFMA.FTZ R121, R137, R140, R158 ;  /* 0x0000008c89797223 */ /* 0x000fe2000001009e */
[----:B------:R-:W-:-:S02]  /*1140*/  HADD2.F32 R117, -RZ, R123.H0_H0 ;  /* 0x2000007bff757230 */ /* 0x000fc40000004100 */
[----:B------:R-:W-:Y:S02]  /*1150*/  HADD2.F32 R116, -RZ, R123.H1_H1 ;  /* 0x3000007bff747230 */ /* 0x000fe40000004100 */
[----:B------:R-:W-:Y:S01]  /*1160*/  FADD.FTZ R123, R118, R141 ;  /* 0x0000008d767b7221 */ /* 0x000fe20000010000 */
[C---:B------:R-:W-:Y:S01]  /*1170*/  FFMA.FTZ R118, R138.reuse, R141, R121 ;  /* 0x0000008d8a767223 */ /* 0x040fe20000010079 */
[C---:B------:R-:W-:Y:S01]  /*1180*/  FADD.FTZ R151, -R155.reuse, R148 ;  /* 0x000000949b977221 */ /* 0x040fe20000010100 */
[----:B------:R-:W-:Y:S01]  /*1190*/  FADD.FTZ R155, -R155, R150 ;  /* 0x000000969b9b7221 */ /* 0x000fe20000010100 */
[--C-:B------:R-:W-:Y:S02]  /*11a0*/  HADD2.F32 R153, -RZ, R122.reuse.H0_H0 ;  /* 0x2000007aff997230 */ /* 0x100fe40000004100 */
[----:B------:R-:W-:Y:S01]  /*11b0*/  FADD.FTZ R73, R73, R120 ;  /* 0x0000007849497221 */ /* 0x000fe20000010000 */
[----:B------:R-:W-:Y:S01]  /*11c0*/  FFMA.FTZ R57, R138, R120, R57 ;  /* 0x000000788a397223 */ /* 0x000fe20000010039 */
        /* <DEDUP_REMOVED lines=29> */
.L_x_5047:
[----:B------:R-:W-:Y:S05]  /*13a0*/  BSYNC B0 ;  /* 0x0000000000007941 */ /* 0x000fea0003800000 */
.L_x_5043:
[----:B------:R-:W-:Y:S01]  /*13b0*/  LOP3.LUT P5, RZ, R142, 0xff, RZ, 0xc0, !PT ;  /* 0x000000ff8eff7812 */ /* 0x000fe200078ac0ff */
[----:B------:R-:W-:Y:S01]  /*13c0*/  UMOV UR11, 0xffffffff ;  /* 0xffffffff000b7882 */ /* 0x000fe20000000000 */
[----:B--2---:R-:W-:Y:S02]  /*13d0*/  SHF.R.U32.HI R117, RZ, 0x5, R7 ;  /* 0x00000005ff757819 */ /* 0x004fe40000011607 */
        /* <DEDUP_REMOVED lines=23> */
.L_x_5152:
        /* <DEDUP_REMOVED lines=12> */
[-C--:B------:R-:W-:Y:S02]  /*1610*/  @!P4 LEA R156, R117, R120.reuse, 0x3 ;  /* 0x00000078759cc211 */ /* 0x080fe400078e18ff */
[----:B------:R-:W-:-:S03]  /*1620*/  LEA R157, R116, R120, 0x3 ;  /* 0x00000078749d7211 */ /* 0x000fc600078e18ff */
        /* <DEDUP_REMOVED lines=24> */
.L_x_5054:
[----:B------:R-:W-:Y:S05]  /*17b0*/  BSYNC B1 ;  /* 0x0000000000017941 */ /* 0x000fea0003800000 */
.L_x_5053:
        /* <DEDUP_REMOVED lines=9> */
.L_x_5056:
        /* <DEDUP_REMOVED lines=10> */
.L_x_5057:
[----:B------:R-:W-:Y:S05]  /*18f0*/  BSYNC B1 ;  /* 0x0000000000017941 */ /* 0x000fea0003800000 */
.L_x_5055:
[----:B------:R-:W-:Y:S01]  /*1900*/  ISETP.NE.U32.AND P5, PT, RZ, UR6, PT ;  /* 0x00000006ff007c0c */ /* 0x000fe2000bfa5070 */
[----:B------:R-:W-:Y:S03]  /*1910*/  BSSY B1, `(.L_x_5058) ;  /* 0x000000f000017945 */ /* 0x000fe60003800000 */
[----:B------:R-:W-:-:S13]  /*1920*/  ISETP.NE.AND.EX P5, PT, RZ, UR7, PT, P5 ;  /* 0x00000007ff007c0c */ /* 0x000fda000bfa5350 */
[----:B------:R-:W-:Y:S01]  /*1930*/  @P5 F2FP.F16.F32.PACK_AB R116, RZ, R117 ;  /* 0x00000075ff74523e */ /* 0x000fe200000000ff */
[----:B------:R-:W-:Y:S06]  /*1940*/  @!P3 BRA `(.L_x_5059) ;  /* 0x00000000002cb947 */ /* 0x000fec0003800000 */
[----:B-----5:R-:W-:Y:S01]  /*1950*/  LOP3.LUT P6, RZ, R134, 0xff, RZ, 0xc0, !PT ;  /* 0x000000ff86ff7812 */ /* 0x020fe200078cc0ff */
[----:B------:R-:W-:-:S04]  /*1960*/  FMUL.FTZ R117, R117, UR13 ;  /* 0x0000000d75757c20 */ /* 0x000fc80008410000 */
[----:B------:R-:W-:Y:S01]  /*1970*/  FMUL.FTZ R119, R117, UR12 ;  /* 0x0000000c75777c20 */ /* 0x000fe20008410000 */
[----:B------:R-:W-:-:S07]  /*1980*/  HFMA2.MMA R117, -RZ, RZ, 0, 0 ;  /* 0x00000000ff757435 */ /* 0x000fce00000001ff */
[----:B------:R-:W-:-:S05]  /*1990*/  @P6 HADD2.F32 R118, -RZ, R104.H0_H0 ;  /* 0x20000068ff766230 */ /* 0x000fca0000004100 */
[----:B------:R-:W-:Y:S01]  /*19a0*/  @P6 FMUL.FTZ R117, R119, R118 ;  /* 0x0000007677756220 */ /* 0x000fe20000410000 */
[----:B------:R-:W-:-:S03]  /*19b0*/  FMUL.FTZ R118, R28, R119 ;  /* 0x000000771c767220 */ /* 0x000fc60000410000 */
[----:B------:R-:W-:Y:S02]  /*19c0*/  FADD.FTZ R80, R80, R117 ;  /* 0x0000007550507221 */ /* 0x000fe40000010000 */
[----:B------:R-:W-:-:S04]  /*19d0*/  FSEL R118, R118, RZ, P6 ;  /* 0x000000ff76767208 */ /* 0x000fc80003000000 */
[----:B------:R-:W-:-:S04]  /*19e0*/  F2FP.F16.F32.PACK_AB R118, RZ, R118 ;  /* 0x00000076ff76723e */ /* 0x000fc800000000ff */
[----:B------:R-:W-:-:S07]  /*19f0*/  PRMT R108, R118, 0x7610, R108 ;  /* 0x00007610766c7816 */ /* 0x000fce000000006c */
.L_x_5059:
[----:B------:R-:W-:Y:S05]  /*1a00*/  BSYNC B1 ;  /* 0x0000000000017941 */ /* 0x000fea0003800000 */
.L_x_5058:
[----:B------:R-:W-:Y:S01]  /*1a10*/  BSSY B1, `(.L_x_5060) ;  /* 0x000000e000017945 */ /* 0x000fe20003800000 */
[----:B------:R-:W-:-:S03]  /*1a20*/  @P5 PRMT R112, R116, 0x7610, R112 ;  /* 0x0000761074705816 */ /* 0x000fc60000000070 */
[----:B------:R-:W-:Y:S05]  /*1a30*/  @P2 BRA `(.L_x_5061) ;  /* 0x0000000000102947 */ /* 0x000fea0003800000 */
[----:B------:R-:W-:Y:S01]  /*1a40*/  MOV R117, RZ ;  /* 0x000000ff00757202 */ /* 0x000fe20000000f00 */
[----:B------:R-:W-:Y:S06]  /*1a50*/  @!P4 BRA `(.L_x_5062) ;  /* 0x000000000024c947 */ /* 0x000fec0003800000 */
[----:B-----5:R-:W-:Y:S01]  /*1a60*/  HADD2.F32 R117, -RZ, R96.H1_H1 ;  /* 0x30000060ff757230 */ /* 0x020fe20000004100 */
[----:B------:R-:W-:Y:S06]  /*1a70*/  BRA `(.L_x_5062) ;  /* 0x00000000001c7947 */ /* 0x000fec0003800000 */
.L_x_5061:
[----:B0-----:R-:W-:-:S04]  /*1a80*/  ISETP.NE.AND P6, PT, R4, RZ, PT ;  /* 0x000000ff0400720c */ /* 0x001fc80003fc5270 */
[----:B------:R-:W-:-:S05]  /*1a90*/  FSEL R117, R0, RZ, !P6 ;  /* 0x000000ff00757208 */ /* 0x000fca0007000000 */
[----:B------:R-:W-:-:S04]  /*1aa0*/  FFMA.FTZ R116, R10, R120, R117 ;  /* 0x000000780a747223 */ /* 0x000fc80000010075 */
[----:B------:R-:W-:Y:S01]  /*1ab0*/  FADD.FTZ R117, R13, -R116 ;  /* 0x800000740d757221 */ /* 0x000fe20000010000 */
[----:B-----5:R-:W-:-:S03]  /*1ac0*/  @P4 HADD2.F32 R116, -RZ, R96.H1_H1 ;  /* 0x30000060ff744230 */ /* 0x020fc60000004100 */
[----:B------:R-:W-:-:S04]  /*1ad0*/  FMUL.FTZ R117, R2, R117 ;  /* 0x0000007502757220 */ /* 0x000fc80000410000 */
[----:B------:R-:W-:-:S07]  /*1ae0*/  @P4 FADD.FTZ R117, R117, R116 ;  /* 0x0000007475754221 */ /* 0x000fce0000010000 */
.L_x_5062:
[----:B------:R-:W-:Y:S05]  /*1af0*/  BSYNC B1 ;  /* 0x0000000000017941 */ /* 0x000fea0003800000 */
.L_x_5060:
[----:B------:R-:W-:Y:S01]  /*1b00*/  BSSY B1, `(.L_x_5063) ;  /* 0x000000e000017945 */ /* 0x000fe20003800000 */
[----:B------:R-:W-:-:S03]  /*1b10*/  @P5 F2FP.F16.F32.PACK_AB R116, RZ, R117 ;  /* 0x00000075ff74523e */ /* 0x000fc600000000ff */
[----:B------:R-:W-:Y:S05]  /*1b20*/  @!P3 BRA `(.L_x_5064) ;  /* 0x00000000002cb947 */ /* 0x000fea0003800000 */
[----:B-----5:R-:W-:Y:S01]  /*1b30*/  LOP3.LUT P6, RZ, R134, 0xff00, RZ, 0xc0, !PT ;  /* 0x0000ff0086ff7812 */ /* 0x020fe200078cc0ff */
[----:B------:R-:W-:Y:S01]  /*1b40*/  FMUL.FTZ R117, R117, UR13 ;  /* 0x0000000d75757c20 */ /* 0x000fe20008410000 */
[----:B------:R-:W-:-:S03]  /*1b50*/  HFMA2.MMA R118, -RZ, RZ, 0, 0 ;  /* 0x00000000ff767435 */ /* 0x000fc600000001ff */
[----:B------:R-:W-:-:S08]  /*1b60*/  FMUL.FTZ R122, R117, UR12 ;  /* 0x0000000c757a7c20 */ /* 0x000fd00008410000 */
[----:B------:R-:W-:-:S05]  /*1b70*/  @P6 HADD2.F32 R117, -RZ, R104.H1_H1 ;  /* 0x30000068ff756230 */ /* 0x000fca0000004100 */
[----:B------:R-:W-:Y:S01]  /*1b80*/  @P6 FMUL.FTZ R118, R122, R117 ;  /* 0x000000757a766220 */ /* 0x000fe20000410000 */
[----:B------:R-:W-:-:S03]  /*1b90*/  FMUL.FTZ R117, R29, R122 ;  /* 0x0000007a1d757220 */ /* 0x000fc60000410000 */
[----:B------:R-:W-:Y:S02]  /*1ba0*/  FADD.FTZ R81, R81, R118 ;  /* 0x0000007651517221 */ /* 0x000fe40000010000 */
[----:B------:R-:W-:-:S04]  /*1bb0*/  FSEL R117, R117, RZ, P6 ;  /* 0x000000ff75757208 */ /* 0x000fc80003000000 */
[----:B------:R-:W-:-:S04]  /*1bc0*/  F2FP.F16.F32.PACK_AB R117, RZ, R117 ;  /* 0x00000075ff75723e */ /* 0x000fc800000000ff */
[----:B------:R-:W-:-:S07]  /*1bd0*/  PRMT R108, R108, 0x5410, R117 ;  /* 0x000054106c6c7816 */ /* 0x000fce0000000075 */
.L_x_5064:
[----:B------:R-:W-:Y:S05]  /*1be0*/  BSYNC B1 ;  /* 0x0000000000017941 */ /* 0x000fea0003800000 */
.L_x_5063:
[----:B------:R-:W-:Y:S01]  /*1bf0*/  BSSY B1, `(.L_x_5065) ;  /* 0x000000e000017945 */ /* 0x000fe20003800000 */
[----:B------:R-:W-:-:S03]  /*1c00*/  @P5 PRMT R112, R112, 0x5410, R116 ;  /* 0x0000541070705816 */ /* 0x000fc60000000074 */
[----:B------:R-:W-:Y:S05]  /*1c10*/  @P2 BRA `(.L_x_5066) ;  /* 0x0000000000102947 */ /* 0x000fea0003800000 */
[----:B------:R-:W-:Y:S01]  /*1c20*/  MOV R117, RZ ;  /* 0x000000ff00757202 */ /* 0x000fe20000000f00 */
[----:B------:R-:W-:Y:S06]  /*1c30*/  @!P4 BRA `(.L_x_5067) ;  /* 0x000000000024c947 */ /* 0x000fec0003800000 */
[----:B-----5:R-:W-:Y:S01]  /*1c40*/  HADD2.F32 R117, -RZ, R97.H0_H0 ;  /* 0x20000061ff757230 */ /* 0x020fe20000004100 */
[----:B------:R-:W-:Y:S06]  /*1c50*/  BRA `(.L_x_5067) ;  /* 0x00000000001c7947 */ /* 0x000fec0003800000 */
.L_x_5066:
[----:B0-----:R-:W-:-:S04]  /*1c60*/  ISETP.NE.AND P6, PT, R4, RZ, PT ;  /* 0x000000ff0400720c */ /* 0x001fc80003fc5270 */
[----:B------:R-:W-:-:S05]  /*1c70*/  FSEL R116, R0, RZ, !P6 ;  /* 0x000000ff00747208 */ /* 0x000fca0007000000 */
[----:B------:R-:W-:Y:S01]  /*1c80*/  FFMA.FTZ R117, R11, R120, R116 ;  /* 0x000000780b757223 */ /* 0x000fe20000010074 */
[----:B-----5:R-:W-:-:S03]  /*1c90*/  @P4 HADD2.F32 R116, -RZ, R97.H0_H0 ;  /* 0x20000061ff744230 */ /* 0x020fc60000004100 */
[----:B------:R-:W-:-:S04]  /*1ca0*/  FADD.FTZ R117, R124, -R117 ;  /* 0x800000757c757221 */ /* 0x000fc80000010000 */
[----:B------:R-:W-:-:S04]  /*1cb0*/  FMUL.FTZ R117, R2, R117 ;  /* 0x0000007502757220 */ /* 0x000fc80000410000 */
[----:B------:R-:W-:-:S07]  /*1cc0*/  @P4 FADD.FTZ R117, R117, R116 ;  /* 0x0000007475754221 */ /* 0x000fce0000010000 */
.L_x_5067:
[----:B------:R-:W-:Y:S05]  /*1cd0*/  BSYNC B1 ;  /* 0x0000000000017941 */ /* 0x000fea0003800000 */
.L_x_5065:
[----:B------:R-:W-:Y:S01]  /*1ce0*/  BSSY B1, `(.L_x_5068) ;  /* 0x000000e000017945 */ /* 0x000fe20003800000 */
[----:B------:R-:W-:-:S03]  /*1cf0*/  @P5 F2FP.F16.F32.PACK_AB R116, RZ, R117 ;  /* 0x00000075ff74523e */ /* 0x000fc600000000ff */
[----:B------:R-:W-:Y:S05]  /*1d00*/  @!P3 BRA `(.L_x_5069) ;  /* 0x00000000002cb947 */ /* 0x000fea0003800000 */
        /* <DEDUP_REMOVED lines=11> */
.L_x_5069:
[----:B------:R-:W-:Y:S05]  /*1dc0*/  BSYNC B1 ;  /* 0x0000000000017941 */ /* 0x000fea0003800000 */
.L_x_5068:
[----:B------:R-:W-:Y:S01]  /*1dd0*/  BSSY B1, `(.L_x_5070) ;  /* 0x000000e000017945 */ /* 0x000fe20003800000 */
[----:B------:R-:W-:-:S03]  /*1de0*/  @P5 PRMT R113, R116, 0x7610, R113 ;  /* 0x0000761074715816 */ /* 0x000fc60000000071 */
[----:B------:R-:W-:Y:S05]  /*1df0*/  @P2 BRA `(.L_x_5071) ;  /* 0x0000000000102947 */ /* 0x000fea0003800000 */
[----:B------:R-:W-:Y:S01]  /*1e00*/  MOV R117, RZ ;  /* 0x000000ff00757202 */ /* 0x000fe20000000f00 */
[----:B------:R-:W-:Y:S06]  /*1e10*/  @!P4 BRA `(.L_x_5072) ;  /* 0x000000000024c947 */ /* 0x000fec0003800000 */
[----:B-----5:R-:W-:Y:S01]  /*1e20*/  HADD2.F32 R117, -RZ, R97.H1_H1 ;  /* 0x30000061ff757230 */ /* 0x020fe20000004100 */
[----:B------:R-:W-:Y:S06]  /*1e30*/  BRA `(.L_x_5072) ;  /* 0x00000000001c7947 */ /* 0x000fec0003800000 */
.L_x_5071:
[----:B0-----:R-:W-:-:S04]  /*1e40*/  ISETP.NE.AND P6, PT, R4, RZ, PT ;  /* 0x000000ff0400720c */ /* 0x001fc80003fc5270 */
[----:B------:R-:W-:-:S05]  /*1e50*/  FSEL R117, R0, RZ, !P6 ;  /* 0x000000ff00757208 */ /* 0x000fca0007000000 */
[----:B------:R-:W-:-:S04]  /*1e60*/  FFMA.FTZ R116, R14, R120, R117 ;  /* 0x000000780e747223 */ /* 0x000fc80000010075 */
[----:B------:R-:W-:Y:S01]  /*1e70*/  FADD.FTZ R117, R125, -R116 ;  /* 0x800000747d757221 */ /* 0x000fe20000010000 */
[----:B-----5:R-:W-:-:S03]  /*1e80*/  @P4 HADD2.F32 R116, -RZ, R97.H1_H1 ;  /* 0x30000061ff744230 */ /* 0x020fc60000004100 */
[----:B------:R-:W-:-:S04]  /*1e90*/  FMUL.FTZ R117, R2, R117 ;  /* 0x0000007502757220 */ /* 0x000fc80000410000 */
[----:B------:R-:W-:-:S07]  /*1ea0*/  @P4 FADD.FTZ R117, R117, R116 ;  /* 0x0000007475754221 */ /* 0x000fce0000010000 */
.L_x_5072:
[----:B------:R-:W-:Y:S05]  /*1eb0*/  BSYNC B1 ;  /* 0x0000000000017941 */ /* 0x000fea0003800000 */
.L_x_5070:
        /* <DEDUP_REMOVED lines=14> */
.L_x_5074:
[----:B------:R-:W-:Y:S05]  /*1fa0*/  BSYNC B1 ;  /* 0x0000000000017941 */ /* 0x000fea0003800000 */
.L_x_5073:
[----:B------:R-:W-:Y:S01]  /*1fb0*/  BSSY B1, `(.L_x_5075) ;  /* 0x000000e000017945 */ /* 0x000fe20003800000 */
[----:B------:R-:W-:-:S03]  /*1fc0*/  @P5 PRMT R113, R113, 0x5410, R116 ;  /* 0x0000541071715816 */ /* 0x000fc60000000074 */
[----:B------:R-:W-:Y:S05]  /*1fd0*/  @P2 BRA `(.L_x_5076) ;  /* 0x0000000000102947 */ /* 0x000fea0003800000 */
[----:B------:R-:W-:Y:S01]  /*1fe0*/  MOV R117, RZ ;  /* 0x000000ff00757202 */ /* 0x000fe20000000f00 */
[----:B------:R-:W-:Y:S06]  /*1ff0*/  @!P4 BRA `(.L_x_5077) ;  /* 0x000000000024c947 */ /* 0x000fec0003800000 */
[----:B-----5:R-:W-:Y:S01]  /*2000*/  HADD2.F32 R117, -RZ, R98.H0_H0 ;  /* 0x20000062ff757230 */ /* 0x020fe20000004100 */
[----:B------:R-:W-:Y:S06]  /*2010*/  BRA `(.L_x_5077) ;  /* 0x00000000001c7947 */ /* 0x000fec0003800000 */
.L_x_5076:
[----:B0-----:R-:W-:-:S04]  /*2020*/  ISETP.NE.AND P6, PT, R4, RZ, PT ;  /* 0x000000ff0400720c */ /* 0x001fc80003fc5270 */
[----:B------:R-:W-:-:S05]  /*2030*/  FSEL R116, R0, RZ, !P6 ;  /* 0x000000ff00747208 */ /* 0x000fca0007000000 */
[----:B------:R-:W-:Y:S01]  /*2040*/  FFMA.FTZ R117, R15, R120, R116 ;  /* 0x000000780f757223 */ /* 0x000fe20000010074 */
[----:B-----5:R-:W-:-:S03]  /*2050*/  @P4 HADD2.F32 R116, -RZ, R98.H0_H0 ;  /* 0x20000062ff744230 */ /* 0x020fc60000004100 */
[----:B------:R-:W-:-:S04]  /*2060*/  FADD.FTZ R117, R126, -R117 ;  /* 0x800000757e757221 */ /* 0x000fc80000010000 */
[----:B------:R-:W-:-:S04]  /*2070*/  FMUL.FTZ R117, R2, R117 ;  /* 0x0000007502757220 */ /* 0x000fc80000410000 */
[----:B------:R-:W-:-:S07]  /*2080*/  @P4 FADD.FTZ R117, R117, R116 ;  /* 0x0000007475754221 */ /* 0x000fce0000010000 */
.L_x_5077:
[----:B------:R-:W-:Y:S05]  /*2090*/  BSYNC B1 ;  /* 0x0000000000017941 */ /* 0x000fea0003800000 */
.L_x_5075:
        /* <DEDUP_REMOVED lines=14> */
.L_x_5079:
[----:B------:R-:W-:Y:S05]  /*2180*/  BSYNC B1 ;  /* 0x0000000000017941 */ /* 0x000fea0003800000 */
.L_x_5078:
[----:B------:R-:W-:Y:S01]  /*2190*/  BSSY B1, `(.L_x_5080) ;  /* 0x000000e000017945 */ /* 0x000fe20003800000 */
[----:B------:R-:W-:-:S03]  /*21a0*/  @P5 PRMT R114, R116, 0x7610, R114 ;  /* 0x0000761074725816 */ /* 0x000fc60000000072 */
[----:B------:R-:W-:Y:S05]  /*21b0*/  @P2 BRA `(.L_x_5081) ;  /* 0x0000000000102947 */ /* 0x000fea0003800000 */
[----:B------:R-:W-:Y:S01]  /*21c0*/  MOV R117, RZ ;  /* 0x000000ff00757202 */ /* 0x000fe20000000f00 */
[----:B------:R-:W-:Y:S06]  /*21d0*/  @!P4 BRA `(.L_x_5082) ;  /* 0x000000000024c947 */ /* 0x000fec0003800000 */
[----:B-----5:R-:W-:Y:S01]  /*21e0*/  HADD2.F32 R117, -RZ, R98.H1_H1 ;  /* 0x30000062ff757230 */ /* 0x020fe20000004100 */
[----:B------:R-:W-:Y:S06]  /*21f0*/  BRA `(.L_x_5082) ;  /* 0x00000000001c7947 */ /* 0x000fec0003800000 */
.L_x_5081:
[----:B0-----:R-:W-:-:S04]  /*2200*/  ISETP.NE.AND P6, PT, R4, RZ, PT ;  /* 0x000000ff0400720c */ /* 0x001fc80003fc5270 */
[----:B------:R-:W-:-:S05]  /*2210*/  FSEL R117, R0, RZ, !P6 ;  /* 0x000000ff00757208 */ /* 0x000fca0007000000 */
[----:B------:R-:W-:-:S04]  /*2220*/  FFMA.FTZ R116, R128, R120, R117 ;  /* 0x0000007880747223 */ /* 0x000fc80000010075 */
[----:B------:R-:W-:Y:S01]  /*2230*/  FADD.FTZ R117, R127, -R116 ;  /* 0x800000747f757221 */ /* 0x000fe20000010000 */
[----:B-----5:R-:W-:-:S03]  /*2240*/  @P4 HADD2.F32 R116, -RZ, R98.H1_H1 ;  /* 0x30000062ff744230 */ /* 0x020fc60000004100 */
[----:B------:R-:W-:-:S04]  /*2250*/  FMUL.FTZ R117, R2, R117 ;  /* 0x0000007502757220 */ /* 0x000fc80000410000 */
[----:B------:R-:W-:-:S07]  /*2260*/  @P4 FADD.FTZ R117, R117, R116 ;  /* 0x0000007475754221 */ /* 0x000fce0000010000 */
.L_x_5082:
[----:B------:R-:W-:Y:S05]  /*2270*/  BSYNC B1 ;  /* 0x0000000000017941 */ /* 0x000fea0003800000 */
.L_x_5080:
        /* <DEDUP_REMOVED lines=14> */
.L_x_5084:
[----:B------:R-:W-:Y:S05]  /*2360*/  BSYNC B1 ;  /* 0x0000000000017941 */ /* 0x000fea0003800000 */
.L_x_5083:
[----:B------:R-:W-:Y:S01]  /*2370*/  BSSY B1, `(.L_x_5085) ;  /* 0x000000e000017945 */ /* 0x000fe20003800000 */
[----:B------:R-:W-:-:S03]  /*2380*/  @P5 PRMT R114, R114, 0x5410, R116 ;  /* 0x0000541072725816 */ /* 0x000fc60000000074 */
[----:B------:R-:W-:Y:S05]  /*2390*/  @P2 BRA `(.L_x_5086) ;  /* 0x0000000000102947 */ /* 0x000fea0003800000 */
[----:B------:R-:W-:Y:S01]  /*23a0*/  MOV R117, RZ ;  /* 0x000000ff00757202 */ /* 0x000fe20000000f00 */
[----:B------:R-:W-:Y:S06]  /*23b0*/  @!P4 BRA `(.L_x_5087) ;  /* 0x000000000024c947 */ /* 0x000fec0003800000 */
[----:B-----5:R-:W-:Y:S01]  /*23c0*/  HADD2.F32 R117, -RZ, R99.H0_H0 ;  /* 0x20000063ff757230 */ /* 0x020fe20000004100 */
[----:B------:R-:W-:Y:S06]  /*23d0*/  BRA `(.L_x_5087) ;  /* 0x00000000001c7947 */ /* 0x000fec0003800000 */
.L_x_5086:
[----:B0-----:R-:W-:-:S04]  /*23e0*/  ISETP.NE.AND P6, PT, R4, RZ, PT ;  /* 0x000000ff0400720c */ /* 0x001fc80003fc5270 */
[----:B------:R-:W-:-:S05]  /*23f0*/  FSEL R116, R0, RZ, !P6 ;  /* 0x000000ff00747208 */ /* 0x000fca0007000000 */
[----:B------:R-:W-:Y:S01]  /*2400*/  FFMA.FTZ R117, R129, R120, R116 ;  /* 0x0000007881757223 */ /* 0x000fe20000010074 */
[----:B-----5:R-:W-:-:S03]  /*2410*/  @P4 HADD2.F32 R116, -RZ, R99.H0_H0 ;  /* 0x20000063ff744230 */ /* 0x020fc60000004100 */
[----:B------:R-:W-:-:S04]  /*2420*/  FADD.FTZ R117, R130, -R117 ;  /* 0x8000007582757221 */ /* 0x000fc80000010000 */
[----:B------:R-:W-:-:S04]  /*2430*/  FMUL.FTZ R117, R2, R117 ;  /* 0x0000007502757220 */ /* 0x000fc80000410000 */
[----:B------:R-:W-:-:S07]  /*2440*/  @P4 FADD.FTZ R117, R117, R116 ;  /* 0x0000007475754221 */ /* 0x000fce0000010000 */
.L_x_5087:
[----:B------:R-:W-:Y:S05]  /*2450*/  BSYNC B1 ;  /* 0x0000000000017941 */ /* 0x000fea0003800000 */
.L_x_5085:
        /* <DEDUP_REMOVED lines=14> */
.L_x_5089:
[----:B------:R-:W-:Y:S05]  /*2540*/  BSYNC B1 ;  /* 0x0000000000017941 */ /* 0x000fea0003800000 */
.L_x_5088:
[----:B------:R-:W-:Y:S01]  /*2550*/  BSSY B1, `(.L_x_5090) ;  /* 0x000000e000017945 */ /* 0x000fe20003800000 */
[----:B------:R-:W-:-:S03]  /*2560*/  @P5 PRMT R115, R116, 0x7610, R115 ;  /* 0x0000761074735816 */ /* 0x000fc60000000073 */
[----:B------:R-:W-:Y:S05]  /*2570*/  @P2 BRA `(.L_x_5091) ;  /* 0x0000000000102947 */ /* 0x000fea0003800000 */
[----:B------:R-:W-:Y:S01]  /*2580*/  MOV R122, RZ ;  /* 0x000000ff007a7202 */ /* 0x000fe20000000f00 */
[----:B------:R-:W-:Y:S06]  /*2590*/  @!P4 BRA `(.L_x_5092) ;  /* 0x000000000024c947 */ /* 0x000fec0003800000 */
[----:B-----5:R-:W-:Y:S01]  /*25a0*/  HADD2.F32 R122, -RZ, R99.H1_H1 ;  /* 0x30000063ff7a7230 */ /* 0x020fe20000004100 */
[----:B------:R-:W-:Y:S06]  /*25b0*/  BRA `(.L_x_5092) ;  /* 0x00000000001c7947 */ /* 0x000fec0003800000 */
.L_x_5091:
[----:B0-----:R-:W-:Y:S01]  /*25c0*/  ISETP.NE.AND P6, PT, R4, RZ, PT ;  /* 0x000000ff0400720c */ /* 0x001fe20003fc5270 */
[----:B-----5:R-:W-:-:S03]  /*25d0*/  @P4 HADD2.F32 R119, -RZ, R99.H1_H1 ;  /* 0x30000063ff774230 */ /* 0x020fc60000004100 */
[----:B------:R-:W-:-:S05]  /*25e0*/  FSEL R117, R0, RZ, !P6 ;  /* 0x000000ff00757208 */ /* 0x000fca0007000000 */
[----:B------:R-:W-:-:S04]  /*25f0*/  FFMA.FTZ R116, R136, R120, R117 ;  /* 0x0000007888747223 */ /* 0x000fc80000010075 */
[----:B------:R-:W-:-:S04]  /*2600*/  FADD.FTZ R117, R131, -R116 ;  /* 0x8000007483757221 */ /* 0x000fc80000010000 */
[----:B------:R-:W-:-:S04]  /*2610*/  FMUL.FTZ R122, R2, R117 ;  /* 0x00000075027a7220 */ /* 0x000fc80000410000 */
[----:B------:R-:W-:-:S07]  /*2620*/  @P4 FADD.FTZ R122, R122, R119 ;  /* 0x000000777a7a4221 */ /* 0x000fce0000010000 */
.L_x_5092:
[----:B------:R-:W-:Y:S05]  /*2630*/  BSYNC B1 ;  /* 0x0000000000017941 */ /* 0x000fea0003800000 */
.L_x_5090:
[----:B------:R-:W1:Y:S01]  /*2640*/  @P5 LDC.64 R116, c[0x0][0x308] ;  /* 0x0000c200ff745b82 */ /* 0x000e620000000a00 */
[----:B------:R-:W-:Y:S01]  /*2650*/  @P5 F2FP.F16.F32.PACK_AB R123, RZ, R122 ;  /* 0x0000007aff7b523e */ /* 0x000fe200000000ff */
        /* <DEDUP_REMOVED lines=18> */
.L_x_5094:
[----:B------:R-:W-:Y:S05]  /*2780*/  BSYNC B1 ;  /* 0x0000000000017941 */ /* 0x000fea0003800000 */
.L_x_5093:
[----:B------:R1:W-:Y:S01]  /*2790*/  @P3 STG.E.128 desc[UR4][R116.64], R108 ;  /* 0x0000006c74003986 */ /* 0x0003e2000c101d04 */
[----:B------:R-:W-:Y:S02]  /*27a0*/  IADD3 R9, R9, 0x80, RZ ;  /* 0x0000008009097810 */ /* 0x000fe40007ffe0ff */
[----:B------:R-:W-:-:S07]  /*27b0*/  IADD3 R121, R121, 0x80, RZ ;  /* 0x0000008079797810 */ /* 0x000fce0007ffe0ff */
.L_x_5052:
[----:B------:R-:W-:Y:S05]  /*27c0*/  BSYNC B0 ;  /* 0x0000000000007941 */ /* 0x000fea0003800000 */
.L_x_5051:
[----:B------:R-:W-:Y:S04]  /*27d0*/  BSSY B0, `(.L_x_5095) ;  /* 0x0000106000007945 */ /* 0x000fe80003800000 */
[----:B------:R-:W-:Y:S05]  /*27e0*/  @!P1 BRA `(.L_x_5096) ;  /* 0x0000001000109947 */ /* 0x000fea0003800000 */
[----:B------:R-:W-:Y:S04]  /*27f0*/  BSSY B1, `(.L_x_5097) ;  /* 0x0000005000017945 */ /* 0x000fe80003800000 */
[----:B------:R-:W-:Y:S05]  /*2800*/  @!P3 BRA `(.L_x_5098) ;  /* 0x00000000000cb947 */ /* 0x000fea0003800000 */
[----:B-----5:R-:W2:Y:S02]  /*2810*/  LDC.64 R104, c[0x0][0x220] ;  /* 0x00008800ff687b82 */ /* 0x020ea40000000a00 */
[----:B--2---:R-:W-:-:S06]  /*2820*/  IMAD.WIDE.U32 R104, R121, 0x10, R104 ;  /* 0x0000001079687825 */ /* 0x004fcc00078e0068 */
[----:B------:R-:W5:Y:S02]  /*2830*/  LDG.E.128 R104, desc[UR4][R104.64] ;  /* 0x0000000468687981 */ /* 0x000f64000c1e1d00 */
.L_x_5098:
[----:B------:R-:W-:Y:S05]  /*2840*/  BSYNC B1 ;  /* 0x0000000000017941 */ /* 0x000fea0003800000 */
.L_x_5097:
[----:B------:R-:W-:Y:S04]  /*2850*/  BSSY B1, `(.L_x_5099) ;  /* 0x0000013000017945 */ /* 0x000fe80003800000 */
[----:B------:R-:W-:Y:S05]  /*2860*/  @P2 BRA `(.L_x_5100) ;  /* 0x00000000001c2947 */ /* 0x000fea0003800000 */
[----:B------:R-:W-:Y:S01]  /*2870*/  UISETP.NE.U32.AND UP0, UPT, UR8, URZ, UPT ;  /* 0x0000003f0800728c */ /* 0x000fe2000bf05070 */
[----:B-1----:R-:W-:-:S03]  /*2880*/  MOV R117, RZ ;  /* 0x000000ff00757202 */ /* 0x002fc60000000f00 */
[----:B------:R-:W-:-:S06]  /*2890*/  UISETP.NE.AND.EX UP0, UPT, UR9, URZ, UPT, UP0 ;  /* 0x0000003f0900728c */ /* 0x000fcc000bf05300 */
[----:B------:R-:W-:-:S13]  /*28a0*/  PLOP3.LUT P4, PT, PT, PT, UP0, 0x80, 0x0 ;  /* 0x000000000000781c */ /* 0x000fda0003f8f008 */
[----:B------:R-:W-:Y:S05]  /*28b0*/  @!P4 BRA `(.L_x_5101) ;  /* 0x000000000030c947 */ /* 0x000fea0003800000 */
[----:B-----5:R-:W-:Y:S01]  /*28c0*/  HADD2.F32 R117, -RZ, R100.H0_H0 ;  /* 0x20000064ff757230 */ /* 0x020fe20000004100 */
[----:B------:R-:W-:Y:S06]  /*28d0*/  BRA `(.L_x_5101) ;  /* 0x0000000000287947 */ /* 0x000fec0003800000 */
.L_x_5100:
        /* <DEDUP_REMOVED lines=10> */
.L_x_5101:
[----:B------:R-:W-:Y:S05]  /*2980*/  BSYNC B1 ;  /* 0x0000000000017941 */ /* 0x000fea0003800000 */
.L_x_5099:
        /* <DEDUP_REMOVED lines=8> */
[----:B------:R-:W-:-:S04]  /*2a10*/  FMUL.FTZ R123, R117, UR12 ;  /* 0x0000000c757b7c20 */ /* 0x000fc80008410000 */
[----:B------:R-:W-:-:S04]  /*2a20*/  FMUL.FTZ R117, R44, R123 ;  /* 0x0000007b2c757220 */ /* 0x000fc80000410000 */
[----:B------:R-:W-:Y:S01]  /*2a30*/  @P6 HADD2.F32 R118, -RZ, R104.H0_H0 ;  /* 0x20000068ff766230 */ /* 0x000fe20000004100 */
[----:B------:R-:W-:-:S04]  /*2a40*/  FSEL R117, R117, RZ, P6 ;  /* 0x000000ff75757208 */ /* 0x000fc80003000000 */
[----:B------:R-:W-:Y:S01]  /*2a50*/  @P6 FMUL.FTZ R119, R118, R123 ;  /* 0x0000007b76776220 */ /* 0x000fe20000410000 */
[----:B------:R-:W-:-:S03]  /*2a60*/  F2FP.F16.F32.PACK_AB R117, RZ, R117 ;  /* 0x00000075ff75723e */ /* 0x000fc600000000ff */
[----:B------:R-:W-:Y:S01]  /*2a70*/  FADD.FTZ R88, R88, R119 ;  /* 0x0000007758587221 */ /* 0x000fe20000010000 */
[----:B------:R-:W-:-:S07]  /*2a80*/  PRMT R108, R117, 0x7610, R108 ;  /* 0x00007610756c7816 */ /* 0x000fce000000006c */
.L_x_5103:
[----:B------:R-:W-:Y:S05]  /*2a90*/  BSYNC B1 ;  /* 0x0000000000017941 */ /* 0x000fea0003800000 */
.L_x_5102:
[----:B------:R-:W-:Y:S01]  /*2aa0*/  BSSY B1, `(.L_x_5104) ;  /* 0x000000e000017945 */ /* 0x000fe20003800000 */
[----:B------:R-:W-:-:S03]  /*2ab0*/  @P5 PRMT R112, R116, 0x7610, R112 ;  /* 0x0000761074705816 */ /* 0x000fc60000000070 */
[----:B------:R-:W-:Y:S05]  /*2ac0*/  @P2 BRA `(.L_x_5105) ;  /* 0x0000000000102947 */ /* 0x000fea0003800000 */
[----:B------:R-:W-:Y:S01]  /*2ad0*/  MOV R117, RZ ;  /* 0x000000ff00757202 */ /* 0x000fe20000000f00 */
[----:B------:R-:W-:Y:S06]  /*2ae0*/  @!P4 BRA `(.L_x_5106) ;  /* 0x000000000024c947 */ /* 0x000fec0003800000 */
[----:B-----5:R-:W-:Y:S01]  /*2af0*/  HADD2.F32 R117, -RZ, R100.H1_H1 ;  /* 0x30000064ff757230 */ /* 0x020fe20000004100 */
[----:B------:R-:W-:Y:S06]  /*2b00*/  BRA `(.L_x_5106) ;  /* 0x00000000001c7947 */ /* 0x000fec0003800000 */
.L_x_5105:
[----:B0-----:R-:W-:-:S04]  /*2b10*/  ISETP.NE.AND P6, PT, R4, RZ, PT ;  /* 0x000000ff0400720c */ /* 0x001fc80003fc5270 */
[----:B------:R-:W-:-:S05]  /*2b20*/  FSEL R117, R0, RZ, !P6 ;  /* 0x000000ff00757208 */ /* 0x000fca0007000000 */
[----:B------:R-:W-:-:S04]  /*2b30*/  FFMA.FTZ R116, R138, R120, R117 ;  /* 0x000000788a747223 */ /* 0x000fc80000010075 */
[----:B------:R-:W-:Y:S01]  /*2b40*/  FADD.FTZ R117, R141, -R116 ;  /* 0x800000748d757221 */ /* 0x000fe20000010000 */
[----:B-----5:R-:W-:-:S03]  /*2b50*/  @P4 HADD2.F32 R116, -RZ, R100.H1_H1 ;  /* 0x30000064ff744230 */ /* 0x020fc60000004100 */
[----:B------:R-:W-:-:S04]  /*2b60*/  FMUL.FTZ R117, R2, R117 ;  /* 0x0000007502757220 */ /* 0x000fc80000410000 */
[----:B------:R-:W-:-:S07]  /*2b70*/  @P4 FADD.FTZ R117, R117, R116 ;  /* 0x0000007475754221 */ /* 0x000fce0000010000 */
.L_x_5106:
[----:B------:R-:W-:Y:S05]  /*2b80*/  BSYNC B1 ;  /* 0x0000000000017941 */ /* 0x000fea0003800000 */
.L_x_5104:
[----:B------:R-:W-:Y:S01]  /*2b90*/  BSSY B1, `(.L_x_5107) ;  /* 0x000000e000017945 */ /* 0x000fe20003800000 */
[----:B------:R-:W-:-:S03]  /*2ba0*/  @P5 F2FP.F16.F32.PACK_AB R116, RZ, R117 ;  /* 0x00000075ff74523e */ /* 0x000fc600000000ff */
[----:B------:R-:W-:Y:S05]  /*2bb0*/  @!P3 BRA `(.L_x_5108) ;  /* 0x00000000002cb947 */ /* 0x000fea0003800000 */
[----:B-----5:R-:W-:Y:S01]  /*2bc0*/  LOP3.LUT P6, RZ, R132, 0xff00, RZ, 0xc0, !PT ;  /* 0x0000ff0084ff7812 */ /* 0x020fe200078cc0ff */
[----:B------:R-:W-:Y:S01]  /*2bd0*/  FMUL.FTZ R117, R117, UR13 ;  /* 0x0000000d75757c20 */ /* 0x000fe20008410000 */
[----:B------:R-:W-:-:S03]  /*2be0*/  HFMA2.MMA R118, -RZ, RZ, 0, 0 ;  /* 0x00000000ff767435 */ /* 0x000fc600000001ff */
[----:B------:R-:W-:-:S04]  /*2bf0*/  FMUL.FTZ R122, R117, UR12 ;  /* 0x0000000c757a7c20 */ /* 0x000fc80008410000 */
[----:B------:R-:W-:-:S04]  /*2c00*/  FMUL.FTZ R117, R45, R122 ;  /* 0x0000007a2d757220 */ /* 0x000fc80000410000 */
[----:B------:R-:W-:Y:S01]  /*2c10*/  @P6 HADD2.F32 R119, -RZ, R104.H1_H1 ;  /* 0x30000068ff776230 */ /* 0x000fe20000004100 */
[----:B------:R-:W-:-:S04]  /*2c20*/  FSEL R117, R117, RZ, P6 ;  /* 0x000000ff75757208 */ /* 0x000fc80003000000 */
[----:B------:R-:W-:Y:S01]  /*2c30*/  @P6 FMUL.FTZ R118, R119, R122 ;  /* 0x0000007a77766220 */ /* 0x000fe20000410000 */
[----:B------:R-:W-:-:S03]  /*2c40*/  F2FP.F16.F32.PACK_AB R117, RZ, R117 ;  /* 0x00000075ff75723e */ /* 0x000fc600000000ff */
[----:B------:R-:W-:Y:S01]  /*2c50*/  FADD.FTZ R89, R89, R118 ;  /* 0x0000007659597221 */ /* 0x000fe20000010000 */
[----:B------:R-:W-:-:S07]  /*2c60*/  PRMT R108, R108, 0x5410, R117 ;  /* 0x000054106c6c7816 */ /* 0x000fce0000000075 */
.L_x_5108:
[----:B------:R-:W-:Y:S05]  /*2c70*/  BSYNC B1 ;  /* 0x0000000000017941 */ /* 0x000fea0003800000 */
.L_x_5107:
[----:B------:R-:W-:Y:S01]  /*2c80*/  BSSY B1, `(.L_x_5109) ;  /* 0x000000e000017945 */ /* 0x000fe20003800000 */
[----:B------:R-:W-:-:S03]  /*2c90*/  @P5 PRMT R112, R112, 0x5410, R116 ;  /* 0x0000541070705816 */ /* 0x000fc60000000074 */
[----:B------:R-:W-:Y:S05]  /*2ca0*/  @P2 BRA `(.L_x_5110) ;  /* 0x0000000000102947 */ /* 0x000fea0003800000 */
[----:B------:R-:W-:Y:S01]  /*2cb0*/  MOV R117, RZ ;  /* 0x000000ff00757202 */ /* 0x000fe20000000f00 */
[----:B------:R-:W-:Y:S06]  /*2cc0*/  @!P4 BRA `(.L_x_5111) ;  /* 0x000000000024c947 */ /* 0x000fec0003800000 */
[----:B-----5:R-:W-:Y:S01]  /*2cd0*/  HADD2.F32 R117, -RZ, R101.H0_H0 ;  /* 0x20000065ff757230 */ /* 0x020fe20000004100 */
[----:B------:R-:W-:Y:S06]  /*2ce0*/  BRA `(.L_x_5111) ;  /* 0x00000000001c7947 */ /* 0x000fec0003800000 */
.L_x_5110:
[----:B0-----:R-:W-:-:S04]  /*2cf0*/  ISETP.NE.AND P6, PT, R4, RZ, PT ;  /* 0x000000ff0400720c */ /* 0x001fc80003fc5270 */
[----:B------:R-:W-:-:S05]  /*2d00*/  FSEL R116, R0, RZ, !P6 ;  /* 0x000000ff00747208 */ /* 0x000fca0007000000 */
[----:B------:R-:W-:Y:S01]  /*2d10*/  FFMA.FTZ R117, R139, R120, R116 ;  /* 0x000000788b757223 */ /* 0x000fe20000010074 */
[----:B-----5:R-:W-:-:S03]  /*2d20*/  @P4 HADD2.F32 R116, -RZ, R101.H0_H0 ;  /* 0x20000065ff744230 */ /* 0x020fc60000004100 */
[----:B------:R-:W-:-:S04]  /*2d30*/  FADD.FTZ R117, R146, -R117 ;  /* 0x8000007592757221 */ /* 0x000fc80000010000 */
[----:B------:R-:W-:-:S04]  /*2d40*/  FMUL.FTZ R117, R2, R117 ;  /* 0x0000007502757220 */ /* 0x000fc80000410000 */
[----:B------:R-:W-:-:S07]  /*2d50*/  @P4 FADD.FTZ R117, R117, R116 ;  /* 0x0000007475754221 */ /* 0x000fce0000010000 */
.L_x_5111:
[----:B------:R-:W-:Y:S05]  /*2d60*/  BSYNC B1 ;  /* 0x0000000000017941 */ /* 0x000fea0003800000 */
.L_x_5109:
        /* <DEDUP_REMOVED lines=14> */
.L_x_5113:
[----:B------:R-:W-:Y:S05]  /*2e50*/  BSYNC B1 ;  /* 0x0000000000017941 */ /* 0x000fea0003800000 */
.L_x_5112:
[----:B------:R-:W-:Y:S01]  /*2e60*/  BSSY B1, `(.L_x_5114) ;  /* 0x000000e000017945 */ /* 0x000fe20003800000 */
[----:B------:R-:W-:-:S03]  /*2e70*/  @P5 PRMT R113, R116, 0x7610, R113 ;  /* 0x0000761074715816 */ /* 0x000fc60000000071 */
[----:B------:R-:W-:Y:S05]  /*2e80*/  @P2 BRA `(.L_x_5115) ;  /* 0x0000000000102947 */ /* 0x000fea0003800000 */
[----:B------:R-:W-:Y:S01]  /*2e90*/  MOV R117, RZ ;  /* 0x000000ff00757202 */ /* 0x000fe20000000f00 */
[----:B------:R-:W-:Y:S06]  /*2ea0*/  @!P4 BRA `(.L_x_5116) ;  /* 0x000000000024c947 */ /* 0x000fec0003800000 */
[----:B-----5:R-:W-:Y:S01]  /*2eb0*/  HADD2.F32 R117, -RZ, R101.H1_H1 ;  /* 0x30000065ff757230 */ /* 0x020fe20000004100 */
[----:B------:R-:W-:Y:S06]  /*2ec0*/  BRA `(.L_x_5116) ;  /* 0x00000000001c7947 */ /* 0x000fec0003800000 */
.L_x_5115:
[----:B0-----:R-:W-:-:S04]  /*2ed0*/  ISETP.NE.AND P6, PT, R4, RZ, PT ;  /* 0x000000ff0400720c */ /* 0x001fc80003fc5270 */
[----:B------:R-:W-:-:S05]  /*2ee0*/  FSEL R117, R0, RZ, !P6 ;  /* 0x000000ff00757208 */ /* 0x000fca0007000000 */
[----:B------:R-:W-:-:S04]  /*2ef0*/  FFMA.FTZ R116, R144, R120, R117 ;  /* 0x0000007890747223 */ /* 0x000fc80000010075 */
[----:B------:R-:W-:Y:S01]  /*2f00*/  FADD.FTZ R117, R145, -R116 ;  /* 0x8000007491757221 */ /* 0x000fe20000010000 */
[----:B-----5:R-:W-:-:S03]  /*2f10*/  @P4 HADD2.F32 R116, -RZ, R101.H1_H1 ;  /* 0x30000065ff744230 */ /* 0x020fc60000004100 */
[----:B------:R-:W-:-:S04]  /*2f20*/  FMUL.FTZ R117, R2, R117 ;  /* 0x0000007502757220 */ /* 0x000fc80000410000 */
[----:B------:R-:W-:-:S07]  /*2f30*/  @P4 FADD.FTZ R117, R117, R116 ;  /* 0x0000007475754221 */ /* 0x000fce0000010000 */
.L_x_5116:
[----:B------:R-:W-:Y:S05]  /*2f40*/  BSYNC B1 ;  /* 0x0000000000017941 */ /* 0x000fea0003800000 */
.L_x_5114:
        /* <DEDUP_REMOVED lines=14> */
.L_x_5118:
[----:B------:R-:W-:Y:S05]  /*3030*/  BSYNC B1 ;  /* 0x0000000000017941 */ /* 0x000fea0003800000 */
.L_x_5117:
[----:B------:R-:W-:Y:S01]  /*3040*/  BSSY B1, `(.L_x_5119) ;  /* 0x000000e000017945 */ /* 0x000fe20003800000 */
[----:B------:R-:W-:-:S03]  /*3050*/  @P5 PRMT R113, R113, 0x5410, R116 ;  /* 0x0000541071715816 */ /* 0x000fc60000000074 */
[----:B------:R-:W-:Y:S05]  /*3060*/  @P2 BRA `(.L_x_5120) ;  /* 0x0000000000102947 */ /* 0x000fea0003800000 */
[----:B------:R-:W-:Y:S01]  /*3070*/  MOV R117, RZ ;  /* 0x000000ff00757202 */ /* 0x000fe20000000f00 */
[----:B------:R-:W-:Y:S06]  /*3080*/  @!P4 BRA `(.L_x_5121) ;  /* 0x000000000024c947 */ /* 0x000fec0003800000 */
[----:B-----5:R-:W-:Y:S01]  /*3090*/  HADD2.F32 R117, -RZ, R102.H0_H0 ;  /* 0x20000066ff757230 */ /* 0x020fe20000004100 */
[----:B------:R-:W-:Y:S06]  /*30a0*/  BRA `(.L_x_5121) ;  /* 0x00000000001c7947 */ /* 0x000fec0003800000 */
.L_x_5120:
[----:B0-----:R-:W-:-:S04]  /*30b0*/  ISETP.NE.AND P6, PT, R4, RZ, PT ;  /* 0x000000ff0400720c */ /* 0x001fc80003fc5270 */
[----:B------:R-:W-:-:S05]  /*30c0*/  FSEL R116, R0, RZ, !P6 ;  /* 0x000000ff00747208 */ /* 0x000fca0007000000 */
[----:B------:R-:W-:Y:S01]  /*30d0*/  FFMA.FTZ R117, R147, R120, R116 ;  /* 0x0000007893757223 */ /* 0x000fe20000010074 */
[----:B-----5:R-:W-:-:S03]  /*30e0*/  @P4 HADD2.F32 R116, -RZ, R102.H0_H0 ;  /* 0x20000066ff744230 */ /* 0x020fc60000004100 */
[----:B------:R-:W-:-:S04]  /*30f0*/  FADD.FTZ R117, R148, -R117 ;  /* 0x8000007594757221 */ /* 0x000fc80000010000 */
[----:B------:R-:W-:-:S04]  /*3100*/  FMUL.FTZ R117, R2, R117 ;  /* 0x0000007502757220 */ /* 0x000fc80000410000 */
[----:B------:R-:W-:-:S07]  /*3110*/  @P4 FADD.FTZ R117, R117, R116 ;  /* 0x0000007475754221 */ /* 0x000fce0000010000 */
.L_x_5121:
[----:B------:R-:W-:Y:S05]  /*3120*/  BSYNC B1 ;  /* 0x0000000000017941 */ /* 0x000fea0003800000 */
.L_x_5119:
        /* <DEDUP_REMOVED lines=14> */
.L_x_5123:
[----:B------:R-:W-:Y:S05]  /*3210*/  BSYNC B1 ;  /* 0x0000000000017941 */ /* 0x000fea0003800000 */
.L_x_5122:
[----:B------:R-:W-:Y:S01]  /*3220*/  BSSY B1, `(.L_x_5124) ;  /* 0x000000e000017945 */ /* 0x000fe20003800000 */
[----:B------:R-:W-:-:S03]  /*3230*/  @P5 PRMT R114, R116, 0x7610, R114 ;  /* 0x0000761074725816 */ /* 0x000fc60000000072 */
[----:B------:R-:W-:Y:S05]  /*3240*/  @P2 BRA `(.L_x_5125) ;  /* 0x0000000000102947 */ /* 0x000fea0003800000 */
[----:B------:R-:W-:Y:S01]  /*3250*/  MOV R117, RZ ;  /* 0x000000ff00757202 */ /* 0x000fe20000000f00 */
[----:B------:R-:W-:Y:S06]  /*3260*/  @!P4 BRA `(.L_x_5126) ;  /* 0x000000000024c947 */ /* 0x000fec0003800000 */
[----:B-----5:R-:W-:Y:S01]  /*3270*/  HADD2.F32 R117, -RZ, R102.H1_H1 ;  /* 0x30000066ff757230 */ /* 0x020fe20000004100 */
[----:B------:R-:W-:Y:S06]  /*3280*/  BRA `(.L_x_5126) ;  /* 0x00000000001c7947 */ /* 0x000fec0003800000 */
.L_x_5125:
[----:B0-----:R-:W-:-:S04]  /*3290*/  ISETP.NE.AND P6, PT, R4, RZ, PT ;  /* 0x000000ff0400720c */ /* 0x001fc80003fc5270 */
[----:B------:R-:W-:-:S05]  /*32a0*/  FSEL R117, R0, RZ, !P6 ;  /* 0x000000ff00757208 */ /* 0x000fca0007000000 */
[----:B------:R-:W-:-:S04]  /*32b0*/  FFMA.FTZ R116, R150, R120, R117 ;  /* 0x0000007896747223 */ /* 0x000fc80000010075 */
[----:B------:R-:W-:Y:S01]  /*32c0*/  FADD.FTZ R117, R149, -R116 ;  /* 0x8000007495757221 */ /* 0x000fe20000010000 */
[----:B-----5:R-:W-:-:S03]  /*32d0*/  @P4 HADD2.F32 R116, -RZ, R102.H1_H1 ;  /* 0x30000066ff744230 */ /* 0x020fc60000004100 */
[----:B------:R-:W-:-:S04]  /*32e0*/  FMUL.FTZ R117, R2, R117 ;  /* 0x0000007502757220 */ /* 0x000fc80000410000 */
[----:B------:R-:W-:-:S07]  /*32f0*/  @P4 FADD.FTZ R117, R117, R116 ;  /* 0x0000007475754221 */ /* 0x000fce0000010000 */
.L_x_5126:
[----:B------:R-:W-:Y:S05]  /*3300*/  BSYNC B1 ;  /* 0x0000000000017941 */ /* 0x000fea0003800000 */
.L_x_5124:
        /* <DEDUP_REMOVED lines=14> */
.L_x_5128:
[----:B------:R-:W-:Y:S05]  /*33f0*/  BSYNC B1 ;  /* 0x0000000000017941 */ /* 0x000fea0003800000 */
.L_x_5127:
[----:B------:R-:W-:Y:S01]  /*3400*/  BSSY B1, `(.L_x_5129) ;  /* 0x000000e000017945 */ /* 0x000fe20003800000 */
[----:B------:R-:W-:-:S03]  /*3410*/  @P5 PRMT R114, R114, 0x5410, R116 ;  /* 0x0000541072725816 */ /* 0x000fc60000000074 */
[----:B------:R-:W-:Y:S05]  /*3420*/  @P2 BRA `(.L_x_5130) ;  /* 0x0000000000102947 */ /* 0x000fea0003800000 */
[----:B------:R-:W-:Y:S01]  /*3430*/  MOV R117, RZ ;  /* 0x000000ff00757202 */ /* 0x000fe20000000f00 */
[----:B------:R-:W-:Y:S06]  /*3440*/  @!P4 BRA `(.L_x_5131) ;  /* 0x000000000024c947 */ /* 0x000fec0003800000 */
[----:B-----5:R-:W-:Y:S01]  /*3450*/  HADD2.F32 R117, -RZ, R103.H0_H0 ;  /* 0x20000067ff757230 */ /* 0x020fe20000004100 */
[----:B------:R-:W-:Y:S06]  /*3460*/  BRA `(.L_x_5131) ;  /* 0x00000000001c7947 */ /* 0x000fec0003800000 */
.L_x_5130:
[----:B0-----:R-:W-:-:S04]  /*3470*/  ISETP.NE.AND P6, PT, R4, RZ, PT ;  /* 0x000000ff0400720c */ /* 0x001fc80003fc5270 */
[----:B------:R-:W-:-:S05]  /*3480*/  FSEL R116, R0, RZ, !P6 ;  /* 0x000000ff00747208 */ /* 0x000fca0007000000 */
[----:B------:R-:W-:Y:S01]  /*3490*/  FFMA.FTZ R117, R151, R120, R116 ;  /* 0x0000007897757223 */ /* 0x000fe20000010074 */
[----:B-----5:R-:W-:-:S03]  /*34a0*/  @P4 HADD2.F32 R116, -RZ, R103.H0_H0 ;  /* 0x20000067ff744230 */ /* 0x020fc60000004100 */
[----:B------:R-:W-:-:S04]  /*34b0*/  FADD.FTZ R117, R152, -R117 ;  /* 0x8000007598757221 */ /* 0x000fc80000010000 */
[----:B------:R-:W-:-:S04]  /*34c0*/  FMUL.FTZ R117, R2, R117 ;  /* 0x0000007502757220 */ /* 0x000fc80000410000 */
[----:B------:R-:W-:-:S07]  /*34d0*/  @P4 FADD.FTZ R117, R117, R116 ;  /* 0x0000007475754221 */ /* 0x000fce0000010000 */
.L_x_5131:
[----:B------:R-:W-:Y:S05]  /*34e0*/  BSYNC B1 ;  /* 0x0000000000017941 */ /* 0x000fea0003800000 */
.L_x_5129:
        /* <DEDUP_REMOVED lines=14> */
.L_x_5133:
[----:B------:R-:W-:Y:S05]  /*35d0*/  BSYNC B1 ;  /* 0x0000000000017941 */ /* 0x000fea0003800000 */
.L_x_5132:
[----:B------:R-:W-:Y:S01]  /*35e0*/  BSSY B1, `(.L_x_5134) ;  /* 0x000000e000017945 */ /* 0x000fe20003800000 */
[----:B------:R-:W-:-:S03]  /*35f0*/  @P5 PRMT R115, R116, 0x7610, R115 ;  /* 0x0000761074735816 */ /* 0x000fc60000000073 */
[----:B------:R-:W-:Y:S05]  /*3600*/  @P2 BRA `(.L_x_5135) ;  /* 0x0000000000102947 */ /* 0x000fea0003800000 */
[----:B------:R-:W-:Y:S01]  /*3610*/  MOV R2, RZ ;  /* 0x000000ff00027202 */ /* 0x000fe20000000f00 */
[----:B------:R-:W-:Y:S06]  /*3620*/  @!P4 BRA `(.L_x_5136) ;  /* 0x000000000024c947 */ /* 0x000fec0003800000 */
[----:B-----5:R-:W-:Y:S01]  /*3630*/  HADD2.F32 R2, -RZ, R103.H1_H1 ;  /* 0x30000067ff027230 */ /* 0x020fe20000004100 */
[----:B------:R-:W-:Y:S06]  /*3640*/  BRA `(.L_x_5136) ;  /* 0x00000000001c7947 */ /* 0x000fec0003800000 */
.L_x_5135:
[----:B0-----:R-:W-:Y:S01]  /*3650*/  ISETP.NE.AND P2, PT, R4, RZ, PT ;  /* 0x000000ff0400720c */ /* 0x001fe20003f45270 */
[----:B-----5:R-:W-:-:S03]  /*3660*/  @P4 HADD2.F32 R119, -RZ, R103.H1_H1 ;  /* 0x30000067ff774230 */ /* 0x020fc60000004100 */
[----:B------:R-:W-:-:S05]  /*3670*/  FSEL R117, R0, RZ, !P2 ;  /* 0x000000ff00757208 */ /* 0x000fca0005000000 */
[----:B------:R-:W-:-:S04]  /*3680*/  FFMA.FTZ R120, R154, R120, R117 ;  /* 0x000000789a787223 */ /* 0x000fc80000010075 */
[----:B------:R-:W-:-:S04]  /*3690*/  FADD.FTZ R117, R153, -R120 ;  /* 0x8000007899757221 */ /* 0x000fc80000010000 */
[----:B------:R-:W-:-:S04]  /*36a0*/  FMUL.FTZ R2, R2, R117 ;  /* 0x0000007502027220 */ /* 0x000fc80000410000 */
[----:B------:R-:W-:-:S07]  /*36b0*/  @P4 FADD.FTZ R2, R2, R119 ;  /* 0x0000007702024221 */ /* 0x000fce0000010000 */
.L_x_5136:
[----:B------:R-:W-:Y:S05]  /*36c0*/  BSYNC B1 ;  /* 0x0000000000017941 */ /* 0x000fea0003800000 */
.L_x_5134:
[----:B------:R-:W1:Y:S01]  /*36d0*/  @P5 LDC.64 R118, c[0x0][0x308] ;  /* 0x0000c200ff765b82 */ /* 0x000e620000000a00 */
[----:B------:R-:W-:Y:S01]  /*36e0*/  @P5 F2FP.F16.F32.PACK_AB R0, RZ, R2 ;  /* 0x00000002ff00523e */ /* 0x000fe200000000ff */
        /* <DEDUP_REMOVED lines=17> */
.L_x_5138:
[----:B------:R-:W-:Y:S05]  /*3800*/  BSYNC B1 ;  /* 0x0000000000017941 */ /* 0x000fea0003800000 */
.L_x_5137:
[----:B------:R2:W-:Y:S04]  /*3810*/  @P5 STG.E.128 desc[UR4][R118.64], R112 ;  /* 0x0000007076005986 */ /* 0x0005e8000c101d04 */
[----:B------:R2:W-:Y:S02]  /*3820*/  @P3 STG.E.128 desc[UR4][R116.64], R108 ;  /* 0x0000006c74003986 */ /* 0x0005e4000c101d04 */
.L_x_5096:
[----:B------:R-:W-:Y:S05]  /*3830*/  BSYNC B0 ;  /* 0x0000000000007941 */ /* 0x000fea0003800000 */
.L_x_5095:
[----:B------:R-:W-:Y:S02]  /*3840*/  IADD3 R5, R5, UR14, RZ ;  /* 0x0000000e05057c10 */ /* 0x000fe4000fffe0ff */
[----:B------:R-:W-:Y:S02]  /*3850*/  ISETP.NE.AND P3, PT, R155, RZ, PT ;  /* 0x000000ff9b00720c */ /* 0x000fe40003f65270 */
[----:B------:R-:W-:Y:S02]  /*3860*/  ISETP.GE.AND P2, PT, R5, UR15, PT ;  /* 0x0000000f05007c0c */ /* 0x000fe4000bf46270 */
[----:B------:R-:W-:-:S11]  /*3870*/  SEL R142, RZ, 0x1, P3 ;  /* 0x00000001ff8e7807 */ /* 0x000fd60001800000 */
[----:B------:R-:W-:Y:S05]  /*3880*/  @!P2 BRA `(.L_x_5139) ;  /* 0xffffffc800eca947 */ /* 0x000fea000383ffff */
.L_x_5042:
        /* <DEDUP_REMOVED lines=20> */
.L_x_5141:
[----:B------:R-:W-:Y:S05]  /*39d0*/  BSYNC B0 ;  /* 0x0000000000007941 */ /* 0x000fea0003800000 */
.L_x_5140:
        /* <DEDUP_REMOVED lines=14> */
.L_x_5050:
[----:B------:R-:W-:Y:S01]  /*3ac0*/  HFMA2.MMA R161, -RZ, RZ, 0, 1.847743988037109375e-06 ;  /* 0x0000001fffa17435 */ /* 0x000fe200000001ff */
[----:B------:R-:W-:Y:S02]  /*3ad0*/  MOV R160, 0x10 ;  /* 0x0000001000a07802 */ /* 0x000fe40000000f00 */
[----:B------:R-:W-:-:S08]  /*3ae0*/  MOV R156, 0xffffffff ;  /* 0xffffffff009c7802 */ /* 0x000fd00000000f00 */
[----:B0----5:R-:W-:Y:S05]  /*3af0*/  WARPSYNC.COLLECTIVE R156, `(.L_x_5142) ;  /* 0x000000009c087348 */ /* 0x021fea0003c00000 */
[----:B------:R1:W2:Y:S02]  /*3b00*/  SHFL.DOWN P5, R157, R159, R160, R161 ;  /* 0x080000a09f9d7389 */ /* 0x0002a400000a00a1 */
[----:B012--5:R-:W-:Y:S01]  /*3b10*/  ENDCOLLECTIVE ;  /* 0x000000000000791b */ /* 0x027fe20003800000 */
.L_x_5142:
[----:B------:R-:W-:-:S05]  /*3b20*/  MOV R118, R157 ;  /* 0x0000009d00767202 */ /* 0x000fca0000000f00 */
[----:B------:R-:W-:Y:S01]  /*3b30*/  FADD.FTZ R118, R118, R159 ;  /* 0x0000009f76767221 */ /* 0x000fe20000010000 */
[----:B------:R-:W-:-:S07]  /*3b40*/  MOV R159, R158 ;  /* 0x0000009e009f7202 */ /* 0x000fce0000000f00 */
[----:B------:R-:W-:Y:S05]  /*3b50*/  WARPSYNC.COLLECTIVE R156, `(.L_x_5143) ;  /* 0x000000009c087348 */ /* 0x000fea0003c00000 */
[----:B------:R0:W1:Y:S02]  /*3b60*/  SHFL.DOWN P5, R157, R159, R160, R161 ;  /* 0x080000a09f9d7389 */ /* 0x00006400000a00a1 */
[----:B01----:R-:W-:Y:S01]  /*3b70*/  ENDCOLLECTIVE ;  /* 0x000000000000791b */ /* 0x003fe20003800000 */
.L_x_5143:
[----:B------:R-:W-:Y:S01]  /*3b80*/  HFMA2.MMA R160, -RZ, RZ, 0, 4.76837158203125e-07 ;  /* 0x00000008ffa07435 */ /* 0x000fe200000001ff */
[----:B------:R-:W-:Y:S02]  /*3b90*/  MOV R159, R118 ;  /* 0x00000076009f7202 */ /* 0x000fe40000000f00 */
[----:B------:R-:W-:-:S08]  /*3ba0*/  MOV R119, R157 ;  /* 0x0000009d00777202 */ /* 0x000fd00000000f00 */
[----:B------:R-:W-:Y:S05]  /*3bb0*/  WARPSYNC.COLLECTIVE R156, `(.L_x_5144) ;  /* 0x000000009c087348 */ /* 0x000fea0003c00000 */
[----:B------:R0:W1:Y:S02]  /*3bc0*/  SHFL.DOWN P5, R157, R159, R160, R161 ;  /* 0x080000a09f9d7389 */ /* 0x00006400000a00a1 */
[----:B01----:R-:W-:Y:S01]  /*3bd0*/  ENDCOLLECTIVE ;  /* 0x000000000000791b */ /* 0x003fe20003800000 */
.L_x_5144:
[----:B------:R-:W-:-:S05]  /*3be0*/  FADD.FTZ R119, R119, R158 ;  /* 0x0000009e77777221 */ /* 0x000fca0000010000 */
[----:B------:R-:W-:Y:S02]  /*3bf0*/  MOV R159, R119 ;  /* 0x00000077009f7202 */ /* 0x000fe40000000f00 */
[----:B------:R-:W-:-:S07]  /*3c00*/  MOV R121, R157 ;  /* 0x0000009d00797202 */ /* 0x000fce0000000f00 */
[----:B------:R-:W-:Y:S05]  /*3c10*/  WARPSYNC.COLLECTIVE R156, `(.L_x_5145) ;  /* 0x000000009c087348 */ /* 0x000fea0003c00000 */
[----:B------:R0:W1:Y:S02]  /*3c20*/  SHFL.DOWN P5, R157, R159, R160, R161 ;  /* 0x080000a09f9d7389 */ /* 0x00006400000a00a1 */
[----:B01----:R-:W-:Y:S01]  /*3c30*/  ENDCOLLECTIVE ;  /* 0x000000000000791b */ /* 0x003fe20003800000 */
.L_x_5145:
[----:B------:R-:W-:Y:S01]  /*3c40*/  FADD.FTZ R121, R118, R121 ;  /* 0x0000007976797221 */ /* 0x000fe20000010000 */
[----:B------:R-:W-:-:S04]  /*3c50*/  HFMA2.MMA R160, -RZ, RZ, 0, 2.384185791015625e-07 ;  /* 0x00000004ffa07435 */ /* 0x000fc800000001ff */
[----:B------:R-:W-:Y:S02]  /*3c60*/  MOV R159, R121 ;  /* 0x00000079009f7202 */ /* 0x000fe40000000f00 */
[----:B------:R-:W-:-:S07]  /*3c70*/  MOV R120, R157 ;  /* 0x0000009d00787202 */ /* 0x000fce0000000f00 */
[----:B------:R-:W-:Y:S05]  /*3c80*/  WARPSYNC.COLLECTIVE R156, `(.L_x_5146) ;  /* 0x000000009c087348 */ /* 0x000fea0003c00000 */
[----:B------:R0:W1:Y:S02]  /*3c90*/  SHFL.DOWN P5, R157, R159, R160, R161 ;  /* 0x080000a09f9d7389 */ /* 0x00006400000a00a1 */
[----:B01----:R-:W-:Y:S01]  /*3ca0*/  ENDCOLLECTIVE ;  /* 0x000000000000791b */ /* 0x003fe20003800000 */
.L_x_5146:
[----:B------:R-:W-:-:S05]  /*3cb0*/  FADD.FTZ R120, R119, R120 ;  /* 0x0000007877787221 */ /* 0x000fca0000010000 */
[----:B------:R-:W-:Y:S02]  /*3cc0*/  MOV R159, R120 ;  /* 0x00000078009f7202 */ /* 0x000fe40000000f00 */
[----:B------:R-:W-:-:S07]  /*3cd0*/  MOV R122, R157 ;  /* 0x0000009d007a7202 */ /* 0x000fce0000000f00 */
[----:B------:R-:W-:Y:S05]  /*3ce0*/  WARPSYNC.COLLECTIVE R156, `(.L_x_5147) ;  /* 0x000000009c087348 */ /* 0x000fea0003c00000 */
[----:B------:R0:W1:Y:S02]  /*3cf0*/  SHFL.DOWN P5, R157, R159, R160, R161 ;  /* 0x080000a09f9d7389 */ /* 0x00006400000a00a1 */
[----:B01----:R-:W-:Y:S01]  /*3d00*/  ENDCOLLECTIVE ;  /* 0x000000000000791b */ /* 0x003fe20003800000 */
.L_x_5147:
[----:B------:R-:W-:Y:S01]  /*3d10*/  FADD.FTZ R122, R121, R122 ;  /* 0x0000007a797a7221 */ /* 0x000fe20000010000 */
[----:B------:R-:W-:-:S04]  /*3d20*/  HFMA2.MMA R160, -RZ, RZ, 0, 1.1920928955078125e-07 ;  /* 0x00000002ffa07435 */ /* 0x000fc800000001ff */
[----:B------:R-:W-:Y:S02]  /*3d30*/  MOV R159, R122 ;  /* 0x0000007a009f7202 */ /* 0x000fe40000000f00 */
[----:B------:R-:W-:-:S07]  /*3d40*/  MOV R123, R157 ;  /* 0x0000009d007b7202 */ /* 0x000fce0000000f00 */
[----:B------:R-:W-:Y:S05]  /*3d50*/  WARPSYNC.COLLECTIVE R156, `(.L_x_5148) ;  /* 0x000000009c087348 */ /* 0x000fea0003c00000 */
[----:B------:R0:W1:Y:S02]  /*3d60*/  SHFL.DOWN P5, R157, R159, R160, R161 ;  /* 0x080000a09f9d7389 */ /* 0x00006400000a00a1 */
[----:B01----:R-:W-:Y:S01]  /*3d70*/  ENDCOLLECTIVE ;  /* 0x000000000000791b */ /* 0x003fe20003800000 */
.L_x_5148:
[----:B------:R-:W-:-:S05]  /*3d80*/  FADD.FTZ R123, R120, R123 ;  /* 0x0000007b787b7221 */ /* 0x000fca0000010000 */
[----:B------:R-:W-:Y:S02]  /*3d90*/  MOV R159, R123 ;  /* 0x0000007b009f7202 */ /* 0x000fe40000000f00 */
[----:B------:R-:W-:-:S07]  /*3da0*/  MOV R143, R157 ;  /* 0x0000009d008f7202 */ /* 0x000fce0000000f00 */
[----:B------:R-:W-:Y:S05]  /*3db0*/  WARPSYNC.COLLECTIVE R156, `(.L_x_5149) ;  /* 0x000000009c087348 */ /* 0x000fea0003c00000 */
[----:B------:R0:W1:Y:S02]  /*3dc0*/  SHFL.DOWN P5, R157, R159, R160, R161 ;  /* 0x080000a09f9d7389 */ /* 0x00006400000a00a1 */
[----:B01----:R-:W-:Y:S01]  /*3dd0*/  ENDCOLLECTIVE ;  /* 0x000000000000791b */ /* 0x003fe20003800000 */
.L_x_5149:
[----:B------:R-:W-:Y:S01]  /*3de0*/  FADD.FTZ R143, R122, R143 ;  /* 0x0000008f7a8f7221 */ /* 0x000fe20000010000 */
[----:B------:R-:W-:-:S04]  /*3df0*/  HFMA2.MMA R160, -RZ, RZ, 0, 5.9604644775390625e-08 ;  /* 0x00000001ffa07435 */ /* 0x000fc800000001ff */
[----:B------:R-:W-:Y:S02]  /*3e00*/  MOV R159, R143 ;  /* 0x0000008f009f7202 */ /* 0x000fe40000000f00 */
[----:B------:R-:W-:-:S07]  /*3e10*/  MOV R142, R157 ;  /* 0x0000009d008e7202 */ /* 0x000fce0000000f00 */
[----:B------:R-:W-:Y:S05]  /*3e20*/  WARPSYNC.COLLECTIVE R156, `(.L_x_5150) ;  /* 0x000000009c087348 */ /* 0x000fea0003c00000 */
[----:B------:R0:W1:Y:S02]  /*3e30*/  SHFL.DOWN P5, R157, R159, R160, R161 ;  /* 0x080000a09f9d7389 */ /* 0x00006400000a00a1 */
[----:B01----:R-:W-:Y:S01]  /*3e40*/  ENDCOLLECTIVE ;  /* 0x000000000000791b */ /* 0x003fe20003800000 */
.L_x_5150:
[----:B------:R-:W-:-:S05]  /*3e50*/  FADD.FTZ R118, R123, R142 ;  /* 0x0000008e7b767221 */ /* 0x000fca0000010000 */
[----:B------:R-:W-:Y:S02]  /*3e60*/  MOV R159, R118 ;  /* 0x00000076009f7202 */ /* 0x000fe40000000f00 */
[----:B------:R-:W-:-:S07]  /*3e70*/  MOV R142, R157 ;  /* 0x0000009d008e7202 */ /* 0x000fce0000000f00 */
[----:B------:R-:W-:Y:S05]  /*3e80*/  WARPSYNC.COLLECTIVE R156, `(.L_x_5151) ;  /* 0x000000009c087348 */ /* 0x000fea0003c00000 */
[----:B------:R0:W1:Y:S02]  /*3e90*/  SHFL.DOWN P5, R157, R159, R160, R161 ;  /* 0x080000a09f9d7389 */ /* 0x00006400000a00a1 */
[----:B01----:R-:W-:Y:S01]  /*3ea0*/  ENDCOLLECTIVE ;  /* 0x000000000000791b */ /* 0x003fe20003800000 */
.L_x_5151:
[----:B------:R-:W-:Y:S01]  /*3eb0*/  MOV R119, R157 ;  /* 0x0000009d00777202 */ /* 0x000fe20000000f00 */
[----:B------:R-:W-:Y:S06]  /*3ec0*/  BRA `(.L_x_5152) ;  /* 0xffffffd400a07947 */ /* 0x000fec000383ffff */
.L_x_5153:
        /* <DEDUP_REMOVED lines=11> */
.L_x_8795:


//--------------------- .text._ZN10layer_norm22ln_bwd_finalize_kernelINS_22Kernel_traits_finalizeILj2048Ef6__halfS2_S2_fjLb1ELj1024ELj4ENS_18Kernel_traits_baseILj2048EfS2_S2_S2_fjLj1024EEEEELb1ELb1EEEvNS_9BwdParamsE --------------------------
	.section	.text._ZN10layer_norm22ln_bwd_finalize_kernelINS_22Kernel_traits_finalizeILj2048Ef6__halfS2_S2_fjLb1ELj1024ELj4ENS_18Kernel_traits_baseILj2048EfS2_S2_S2_fjLj1024EEEEELb1ELb1EEEvNS_9BwdParamsE,"ax",@progbits
	.align	128
        .global         _ZN10layer_norm22ln_bwd_finalize_kernelINS_22Kernel_traits_finalizeILj2048Ef6__halfS2_S2_fjLb1ELj1024ELj4ENS_18Kernel_traits_baseILj2048EfS2_S2_S2_fjLj1024EEEEELb1ELb1EEEvNS_9BwdParamsE
        .type           _ZN10layer_norm22ln_bwd_finalize_kernelINS_22Kernel_traits_finalizeILj2048Ef6__halfS2_S2_fjLb1ELj1024ELj4ENS_18Kernel_traits_baseILj2048EfS2_S2_S2_fjLj1024EEEEELb1ELb1EEEvNS_9BwdParamsE,@function
        .size           _ZN10layer_norm22ln_bwd_finalize_kernelINS_22Kernel_traits_finalizeILj2048Ef6__halfS2_S2_fjLb1ELj1024ELj4ENS_18Kernel_traits_baseILj2048EfS2_S2_S2_fjLj1024EEEEELb1ELb1EEEvNS_9BwdParamsE,(.L_x_8796 - _ZN10layer_norm22ln_bwd_finalize_kernelINS_22Kernel_traits_finalizeILj2048Ef6__halfS2_S2_fjLb1ELj1024ELj4ENS_18Kernel_traits_baseILj2048EfS2_S2_S2_fjLj1024EEEEELb1ELb1EEEvNS_9BwdParamsE)
        .other          _ZN10layer_norm22ln_bwd_finalize_kernelINS_22Kernel_traits_finalizeILj2048Ef6__halfS2_S2_fjLb1ELj1024ELj4ENS_18Kernel_traits_baseILj2048EfS2_S2_S2_fjLj1024EEEEELb1ELb1EEEvNS_9BwdParamsE,@"STO_CUDA_ENTRY STV_DEFAULT"
_ZN10layer_norm22ln_bwd_finalize_kernelINS_22Kernel_traits_finalizeILj2048Ef6__halfS2_S2_fjLb1ELj1024ELj4ENS_18Kernel_traits_baseILj2048EfS2_S2_S2_fjLj1024EEEEELb1ELb1EEEvNS_9BwdParamsE:
.text._ZN10layer_norm22ln_bwd_finalize_kernelINS_22Kernel_traits_finalizeILj2048Ef6__halfS2_S2_fjLb1ELj1024ELj4ENS_18Kernel_traits_baseILj2048EfS2_S2_S2_fjLj1024EEEEELb1ELb1EEEvNS_9BwdParamsE:
        /* <DEDUP_REMOVED lines=25> */
.L_x_5165:
        /* <DEDUP_REMOVED lines=33> */
.L_x_5158:
        /* <DEDUP_REMOVED lines=49> */
.L_x_5157:
[----:B------:R-:W-:Y:S05]  /*06b0*/  BSYNC B1 ;  /* 0x0000000000017941 */ /* 0x000fea0003800000 */
.L_x_5156:
        /* <DEDUP_REMOVED lines=32> */
.L_x_5160:
[----:B------:R-:W-:Y:S05]  /*08c0*/  BSYNC B1 ;  /* 0x0000000000017941 */ /* 0x000fea0003800000 */
.L_x_5159:
        /* <DEDUP_REMOVED lines=16> */
.L_x_5155:
[----:B------:R-:W-:Y:S05]  /*09d0*/  BSYNC B0 ;  /* 0x0000000000007941 */ /* 0x000fea0003800000 */
.L_x_5154:
        /* <DEDUP_REMOVED lines=40> */
.L_x_5181:
        /* <DEDUP_REMOVED lines=8> */
.L_x_5161:
        /* <DEDUP_REMOVED lines=18> */
.L_x_5164:
[----:B------:R-:W-:Y:S05]  /*0e00*/  BSYNC B0 ;  /* 0x0000000000007941 */ /* 0x000fea0003800000 */
.L_x_5163:
[C---:B------:R-:W-:Y:S01]  /*0e10*/  ISETP.GT.U32.AND P1, PT, R4.reuse, -0x801, PT ;  /* 0xfffff7ff0400780c */ /* 0x040fe20003f24070 */
[----:B------:R-:W-:Y:S01]  /*0e20*/  VIADD R4, R4, 0x800 ;  /* 0x0000080004047836 */ /* 0x000fe20000000000 */
[----:B------:R-:W-:-:S11]  /*0e30*/  IADD3 R5, R5, 0x400, RZ ;  /* 0x0000040005057810 */ /* 0x000fd60007ffe0ff */
[----:B------:R-:W-:Y:S05]  /*0e40*/  @P1 BRA `(.L_x_5165) ;  /* 0xfffffff000d01947 */ /* 0x000fea000383ffff */
[----:B------:R-:W-:Y:S05]  /*0e50*/  EXIT ;  /* 0x000000000000794d */ /* 0x000fea0003800000 */
.L_x_5162:
[----:B------:R-:W-:Y:S01]  /*0e60*/  HFMA2.MMA R22, -RZ, RZ, 0, 5.9604644775390625e-08 ;  /* 0x00000001ff167435 */ /* 0x000fe200000001ff */
[----:B---3--:R-:W-:Y:S02]  /*0e70*/  MOV R23, R8 ;  /* 0x0000000800177202 */ /* 0x008fe40000000f00 */
[----:B------:R-:W-:Y:S02]  /*0e80*/  MOV R25, 0x1f ;  /* 0x0000001f00197802 */ /* 0x000fe40000000f00 */
[----:B------:R-:W-:-:S07]  /*0e90*/  MOV R20, 0xffffffff ;  /* 0xffffffff00147802 */ /* 0x000fce0000000f00 */
[----:B012---:R-:W-:Y:S05]  /*0ea0*/  WARPSYNC.COLLECTIVE R20, `(.L_x_5166) ;  /* 0x0000000014087348 */ /* 0x007fea0003c00000 */
[----:B------:R3:W4:Y:S02]  /*0eb0*/  SHFL.BFLY P2, R21, R23, R22, R25 ;  /* 0x0c00001617157389 */ /* 0x0007240000040019 */
[----:B01234-:R-:W-:Y:S01]  /*0ec0*/  ENDCOLLECTIVE ;  /* 0x000000000000791b */ /* 0x01ffe20003800000 */
.L_x_5166:
[----:B------:R-:W-:Y:S01]  /*0ed0*/  HFMA2.MMA R22, -RZ, RZ, 0, 1.1920928955078125e-07 ;  /* 0x00000002ff167435 */ /* 0x000fe200000001ff */
[----:B------:R-:W-:-:S05]  /*0ee0*/  MOV R9, R21 ;  /* 0x0000001500097202 */ /* 0x000fca0000000f00 */
[----:B------:R-:W-:-:S05]  /*0ef0*/  FADD.FTZ R9, R8, R9 ;  /* 0x0000000908097221 */ /* 0x000fca0000010000 */
[----:B------:R-:W-:-:S07]  /*0f00*/  MOV R23, R9 ;  /* 0x0000000900177202 */ /* 0x000fce0000000f00 */
[----:B------:R-:W-:Y:S05]  /*0f10*/  WARPSYNC.COLLECTIVE R20, `(.L_x_5167) ;  /* 0x0000000014087348 */ /* 0x000fea0003c00000 */
[----:B------:R0:W1:Y:S02]  /*0f20*/  SHFL.BFLY P2, R21, R23, R22, R25 ;  /* 0x0c00001617157389 */ /* 0x0000640000040019 */
[----:B01----:R-:W-:Y:S01]  /*0f30*/  ENDCOLLECTIVE ;  /* 0x000000000000791b */ /* 0x003fe20003800000 */
.L_x_5167:
[----:B------:R-:W-:Y:S01]  /*0f40*/  HFMA2.MMA R22, -RZ, RZ, 0, 2.384185791015625e-07 ;  /* 0x00000004ff167435 */ /* 0x000fe200000001ff */
[----:B------:R-:W-:-:S04]  /*0f50*/  IMAD.MOV.U32 R12, RZ, RZ, R21 ;  /* 0x000000ffff0c7224 */ /* 0x000fc800078e0015 */
[----:B------:R-:W-:-:S05]  /*0f60*/  FADD.FTZ R12, R9, R12 ;  /* 0x0000000c090c7221 */ /* 0x000fca0000010000 */
[----:B------:R-:W-:-:S07]  /*0f70*/  MOV R23, R12 ;  /* 0x0000000c00177202 */ /* 0x000fce0000000f00 */
[----:B------:R-:W-:Y:S05]  /*0f80*/  WARPSYNC.COLLECTIVE R20, `(.L_x_5168) ;  /* 0x0000000014087348 */ /* 0x000fea0003c00000 */
[----:B------:R0:W1:Y:S02]  /*0f90*/  SHFL.BFLY P2, R21, R23, R22, R25 ;  /* 0x0c00001617157389 */ /* 0x0000640000040019 */
[----:B01----:R-:W-:Y:S01]  /*0fa0*/  ENDCOLLECTIVE ;  /* 0x000000000000791b */ /* 0x003fe20003800000 */
.L_x_5168:
[----:B------:R-:W-:Y:S01]  /*0fb0*/  HFMA2.MMA R22, -RZ, RZ, 0, 4.76837158203125e-07 ;  /* 0x00000008ff167435 */ /* 0x000fe200000001ff */
[----:B------:R-:W-:-:S05]  /*0fc0*/  MOV R13, R21 ;  /* 0x00000015000d7202 */ /* 0x000fca0000000f00 */
[----:B------:R-:W-:-:S05]  /*0fd0*/  FADD.FTZ R13, R12, R13 ;  /* 0x0000000d0c0d7221 */ /* 0x000fca0000010000 */
[----:B------:R-:W-:-:S07]  /*0fe0*/  MOV R23, R13 ;  /* 0x0000000d00177202 */ /* 0x000fce0000000f00 */
[----:B------:R-:W-:Y:S05]  /*0ff0*/  WARPSYNC.COLLECTIVE R20, `(.L_x_5169) ;  /* 0x0000000014087348 */ /* 0x000fea0003c00000 */
[----:B------:R0:W1:Y:S02]  /*1000*/  SHFL.BFLY P2, R21, R23, R22, R25 ;  /* 0x0c00001617157389 */ /* 0x0000640000040019 */
[----:B01----:R-:W-:Y:S01]  /*1010*/  ENDCOLLECTIVE ;  /* 0x000000000000791b */ /* 0x003fe20003800000 */
.L_x_5169:
[----:B------:R-:W-:Y:S01]  /*1020*/  HFMA2.MMA R22, -RZ, RZ, 0, 9.5367431640625e-07 ;  /* 0x00000010ff167435 */ /* 0x000fe200000001ff */
[----:B------:R-:W-:-:S05]  /*1030*/  MOV R8, R21 ;  /* 0x0000001500087202 */ /* 0x000fca0000000f00 */
[----:B------:R-:W-:-:S05]  /*1040*/  FADD.FTZ R9, R13, R8 ;  /* 0x000000080d097221 */ /* 0x000fca0000010000 */
[----:B------:R-:W-:-:S07]  /*1050*/  MOV R23, R9 ;  /* 0x0000000900177202 */ /* 0x000fce0000000f00 */
[----:B------:R-:W-:Y:S05]  /*1060*/  WARPSYNC.COLLECTIVE R20, `(.L_x_5170) ;  /* 0x0000000014087348 */ /* 0x000fea0003c00000 */
[----:B------:R0:W1:Y:S02]  /*1070*/  SHFL.BFLY P2, R21, R23, R22, R25 ;  /* 0x0c00001617157389 */ /* 0x0000640000040019 */
[----:B01----:R-:W-:Y:S01]  /*1080*/  ENDCOLLECTIVE ;  /* 0x000000000000791b */ /* 0x003fe20003800000 */
.L_x_5170:
[----:B------:R-:W-:Y:S01]  /*1090*/  HFMA2.MMA R22, -RZ, RZ, 0, 5.9604644775390625e-08 ;  /* 0x00000001ff167435 */ /* 0x000fe200000001ff */
[----:B------:R-:W-:Y:S01]  /*10a0*/  IMAD.MOV.U32 R23, RZ, RZ, R11 ;  /* 0x000000ffff177224 */ /* 0x000fe200078e000b */
[----:B------:R-:W-:-:S09]  /*10b0*/  MOV R8, R21 ;  /* 0x0000001500087202 */ /* 0x000fd20000000f00 */
[----:B------:R-:W-:Y:S05]  /*10c0*/  WARPSYNC.COLLECTIVE R20, `(.L_x_5171) ;  /* 0x0000000014087348 */ /* 0x000fea0003c00000 */
[----:B------:R0:W1:Y:S02]  /*10d0*/  SHFL.BFLY P2, R21, R23, R22, R25 ;  /* 0x0c00001617157389 */ /* 0x0000640000040019 */
[----:B01----:R-:W-:Y:S01]  /*10e0*/  ENDCOLLECTIVE ;  /* 0x000000000000791b */ /* 0x003fe20003800000 */
.L_x_5171:
[----:B------:R-:W-:Y:S01]  /*10f0*/  HFMA2.MMA R22, -RZ, RZ, 0, 1.1920928955078125e-07 ;  /* 0x00000002ff167435 */ /* 0x000fe200000001ff */
[----:B------:R-:W-:-:S05]  /*1100*/  MOV R12, R21 ;  /* 0x00000015000c7202 */ /* 0x000fca0000000f00 */
[----:B------:R-:W-:-:S05]  /*1110*/  FADD.FTZ R14, R11, R12 ;  /* 0x0000000c0b0e7221 */ /* 0x000fca0000010000 */
[----:B------:R-:W-:-:S07]  /*1120*/  MOV R23, R14 ;  /* 0x0000000e00177202 */ /* 0x000fce0000000f00 */
[----:B------:R-:W-:Y:S05]  /*1130*/  WARPSYNC.COLLECTIVE R20, `(.L_x_5172) ;  /* 0x0000000014087348 */ /* 0x000fea0003c00000 */
[----:B------:R0:W1:Y:S02]  /*1140*/  SHFL.BFLY P2, R21, R23, R22, R25 ;  /* 0x0c00001617157389 */ /* 0x0000640000040019 */
[----:B01----:R-:W-:Y:S01]  /*1150*/  ENDCOLLECTIVE ;  /* 0x000000000000791b */ /* 0x003fe20003800000 */
.L_x_5172:
[----:B------:R-:W-:Y:S01]  /*1160*/  HFMA2.MMA R22, -RZ, RZ, 0, 2.384185791015625e-07 ;  /* 0x00000004ff167435 */ /* 0x000fe200000001ff */
[----:B------:R-:W-:-:S05]  /*1170*/  MOV R13, R21 ;  /* 0x00000015000d7202 */ /* 0x000fca0000000f00 */
[----:B------:R-:W-:-:S05]  /*1180*/  FADD.FTZ R15, R14, R13 ;  /* 0x0000000d0e0f7221 */ /* 0x000fca0000010000 */
[----:B------:R-:W-:-:S07]  /*1190*/  MOV R23, R15 ;  /* 0x0000000f00177202 */ /* 0x000fce0000000f00 */
[----:B------:R-:W-:Y:S05]  /*11a0*/  WARPSYNC.COLLECTIVE R20, `(.L_x_5173) ;  /* 0x0000000014087348 */ /* 0x000fea0003c00000 */
[----:B------:R0:W1:Y:S02]  /*11b0*/  SHFL.BFLY P2, R21, R23, R22, R25 ;  /* 0x0c00001617157389 */ /* 0x0000640000040019 */
[----:B01----:R-:W-:Y:S01]  /*11c0*/  ENDCOLLECTIVE ;  /* 0x000000000000791b */ /* 0x003fe20003800000 */
.L_x_5173:
[----:B------:R-:W-:Y:S01]  /*11d0*/  IMAD.MOV.U32 R22, RZ, RZ, 0x8 ;  /* 0x00000008ff167424 */ /* 0x000fe200078e00ff */
[----:B------:R-:W-:-:S05]  /*11e0*/  MOV R16, R21 ;  /* 0x0000001500107202 */ /* 0x000fca0000000f00 */
[----:B------:R-:W-:-:S05]  /*11f0*/  FADD.FTZ R16, R15, R16 ;  /* 0x000000100f107221 */ /* 0x000fca0000010000 */
[----:B------:R-:W-:-:S07]  /*1200*/  MOV R23, R16 ;  /* 0x0000001000177202 */ /* 0x000fce0000000f00 */
[----:B------:R-:W-:Y:S05]  /*1210*/  WARPSYNC.COLLECTIVE R20, `(.L_x_5174) ;  /* 0x0000000014087348 */ /* 0x000fea0003c00000 */
[----:B------:R0:W1:Y:S02]  /*1220*/  SHFL.BFLY P2, R21, R23, R22, R25 ;  /* 0x0c00001617157389 */ /* 0x0000640000040019 */
[----:B01----:R-:W-:Y:S01]  /*1230*/  ENDCOLLECTIVE ;  /* 0x000000000000791b */ /* 0x003fe20003800000 */
.L_x_5174:
[----:B------:R-:W-:Y:S01]  /*1240*/  HFMA2.MMA R22, -RZ, RZ, 0, 9.5367431640625e-07 ;  /* 0x00000010ff167435 */ /* 0x000fe200000001ff */
[----:B------:R-:W-:-:S05]  /*1250*/  MOV R11, R21 ;  /* 0x00000015000b7202 */ /* 0x000fca0000000f00 */
[----:B------:R-:W-:-:S05]  /*1260*/  FADD.FTZ R11, R16, R11 ;  /* 0x0000000b100b7221 */ /* 0x000fca0000010000 */
[----:B------:R-:W-:-:S07]  /*1270*/  MOV R23, R11 ;  /* 0x0000000b00177202 */ /* 0x000fce0000000f00 */
[----:B------:R-:W-:Y:S05]  /*1280*/  WARPSYNC.COLLECTIVE R20, `(.L_x_5175) ;  /* 0x0000000014087348 */ /* 0x000fea0003c00000 */
[----:B------:R0:W1:Y:S02]  /*1290*/  SHFL.BFLY P2, R21, R23, R22, R25 ;  /* 0x0c00001617157389 */ /* 0x0000640000040019 */
[----:B01----:R-:W-:Y:S01]  /*12a0*/  ENDCOLLECTIVE ;  /* 0x000000000000791b */ /* 0x003fe20003800000 */
.L_x_5175:
[----:B------:R-:W-:Y:S01]  /*12b0*/  HFMA2.MMA R22, -RZ, RZ, 0, 5.9604644775390625e-08 ;  /* 0x00000001ff167435 */ /* 0x000fe200000001ff */
[----:B------:R-:W-:Y:S02]  /*12c0*/  MOV R23, R10 ;  /* 0x0000000a00177202 */ /* 0x000fe40000000f00 */
[----:B------:R-:W-:-:S08]  /*12d0*/  MOV R12, R21 ;  /* 0x00000015000c7202 */ /* 0x000fd00000000f00 */
[----:B------:R-:W-:Y:S05]  /*12e0*/  WARPSYNC.COLLECTIVE R20, `(.L_x_5176) ;  /* 0x0000000014087348 */ /* 0x000fea0003c00000 */
[----:B------:R0:W1:Y:S02]  /*12f0*/  SHFL.BFLY P2, R21, R23, R22, R25 ;  /* 0x0c00001617157389 */ /* 0x0000640000040019 */
[----:B01----:R-:W-:Y:S01]  /*1300*/  ENDCOLLECTIVE ;  /* 0x000000000000791b */ /* 0x003fe20003800000 */
.L_x_5176:
[----:B------:R-:W-:Y:S01]  /*1310*/  HFMA2.MMA R22, -RZ, RZ, 0, 1.1920928955078125e-07 ;  /* 0x00000002ff167435 */ /* 0x000fe200000001ff */
[----:B------:R-:W-:-:S05]  /*1320*/  MOV R13, R21 ;  /* 0x00000015000d7202 */ /* 0x000fca0000000f00 */
[----:B------:R-:W-:-:S05]  /*1330*/  FADD.FTZ R17, R10, R13 ;  /* 0x0000000d0a117221 */ /* 0x000fca0000010000 */
[----:B------:R-:W-:-:S07]  /*1340*/  MOV R23, R17 ;  /* 0x0000001100177202 */ /* 0x000fce0000000f00 */
[----:B------:R-:W-:Y:S05]  /*1350*/  WARPSYNC.COLLECTIVE R20, `(.L_x_5177) ;  /* 0x0000000014087348 */ /* 0x000fea0003c00000 */
[----:B------:R0:W1:Y:S02]  /*1360*/  SHFL.BFLY P2, R21, R23, R22, R25 ;  /* 0x0c00001617157389 */ /* 0x0000640000040019 */
[----:B01----:R-:W-:Y:S01]  /*1370*/  ENDCOLLECTIVE ;  /* 0x000000000000791b */ /* 0x003fe20003800000 */
.L_x_5177:
[----:B------:R-:W-:Y:S01]  /*1380*/  HFMA2.MMA R22, -RZ, RZ, 0, 2.384185791015625e-07 ;  /* 0x00000004ff167435 */ /* 0x000fe200000001ff */
[----:B------:R-:W-:-:S04]  /*1390*/  IMAD.MOV.U32 R16, RZ, RZ, R21 ;  /* 0x000000ffff107224 */ /* 0x000fc800078e0015 */
[----:B------:R-:W-:-:S05]  /*13a0*/  FADD.FTZ R18, R17, R16 ;  /* 0x0000001011127221 */ /* 0x000fca0000010000 */
[----:B------:R-:W-:-:S07]  /*13b0*/  MOV R23, R18 ;  /* 0x0000001200177202 */ /* 0x000fce0000000f00 */
[----:B------:R-:W-:Y:S05]  /*13c0*/  WARPSYNC.COLLECTIVE R20, `(.L_x_5178) ;  /* 0x0000000014087348 */ /* 0x000fea0003c00000 */
[----:B------:R0:W1:Y:S02]  /*13d0*/  SHFL.BFLY P2, R21, R23, R22, R25 ;  /* 0x0c00001617157389 */ /* 0x0000640000040019 */
[----:B01----:R-:W-:Y:S01]  /*13e0*/  ENDCOLLECTIVE ;  /* 0x000000000000791b */ /* 0x003fe20003800000 */
.L_x_5178:
[----:B------:R-:W-:Y:S01]  /*13f0*/  HFMA2.MMA R22, -RZ, RZ, 0, 4.76837158203125e-07 ;  /* 0x00000008ff167435 */ /* 0x000fe200000001ff */
[----:B------:R-:W-:-:S05]  /*1400*/  MOV R19, R21 ;  /* 0x0000001500137202 */ /* 0x000fca0000000f00 */
[----:B------:R-:W-:-:S05]  /*1410*/  FADD.FTZ R19, R18, R19 ;  /* 0x0000001312137221 */ /* 0x000fca0000010000 */
[----:B------:R-:W-:-:S07]  /*1420*/  MOV R23, R19 ;  /* 0x0000001300177202 */ /* 0x000fce0000000f00 */
[----:B------:R-:W-:Y:S05]  /*1430*/  WARPSYNC.COLLECTIVE R20, `(.L_x_5179) ;  /* 0x0000000014087348 */ /* 0x000fea0003c00000 */
[----:B------:R0:W1:Y:S02]  /*1440*/  SHFL.BFLY P2, R21, R23, R22, R25 ;  /* 0x0c00001617157389 */ /* 0x0000640000040019 */
[----:B01----:R-:W-:Y:S01]  /*1450*/  ENDCOLLECTIVE ;  /* 0x000000000000791b */ /* 0x003fe20003800000 */
.L_x_5179:
[----:B------:R-:W-:Y:S01]  /*1460*/  HFMA2.MMA R22, -RZ, RZ, 0, 9.5367431640625e-07 ;  /* 0x00000010ff167435 */ /* 0x000fe200000001ff */
[----:B------:R-:W-:-:S05]  /*1470*/  MOV R10, R21 ;  /* 0x00000015000a7202 */ /* 0x000fca0000000f00 */
[----:B------:R-:W-:-:S05]  /*1480*/  FADD.FTZ R10, R19, R10 ;  /* 0x0000000a130a7221 */ /* 0x000fca0000010000 */
[----:B------:R-:W-:-:S07]  /*1490*/  MOV R23, R10 ;  /* 0x0000000a00177202 */ /* 0x000fce0000000f00 */
[----:B------:R-:W-:Y:S05]  /*14a0*/  WARPSYNC.COLLECTIVE R20, `(.L_x_5180) ;  /* 0x0000000014087348 */ /* 0x000fea0003c00000 */
[----:B------:R0:W1:Y:S02]  /*14b0*/  SHFL.BFLY P2, R21, R23, R22, R25 ;  /* 0x0c00001617157389 */ /* 0x0000640000040019 */
[----:B01----:R-:W-:Y:S01]  /*14c0*/  ENDCOLLECTIVE ;  /* 0x000000000000791b */ /* 0x003fe20003800000 */
.L_x_5180:
[----:B------:R-:W-:Y:S01]  /*14d0*/  MOV R15, R21 ;  /* 0x00000015000f7202 */ /* 0x000fe20000000f00 */
[----:B------:R-:W-:Y:S06]  /*14e0*/  BRA `(.L_x_5181) ;  /* 0xfffffff400dc7947 */ /* 0x000fec000383ffff */
.L_x_5182:
        /* <DEDUP_REMOVED lines=9> */
.L_x_8796:


//--------------------- .text._ZN10layer_norm13ln_bwd_kernelINS_13Kernel_traitsIf6__halfS2_S2_fjLj2048ELj1ELj1ELj4ELj16ENS_18Kernel_traits_baseILj2048EfS2_S2_S2_fjLj128EEEEELb1ELb1ELb1ELb1EEEvNS_9BwdParamsE --------------------------
	.section	.text._ZN10layer_norm13ln_bwd_kernelINS_13Kernel_traitsIf6__halfS2_S2_fjLj2048ELj1ELj1ELj4ELj16ENS_18Kernel_traits_baseILj2048EfS2_S2_S2_fjLj128EEEEELb1ELb1ELb1ELb1EEEvNS_9BwdParamsE,"ax",@progbits
	.align	128
        .global         _ZN10layer_norm13ln_bwd_kernelINS_13Kernel_traitsIf6__halfS2_S2_fjLj2048ELj1ELj1ELj4ELj16ENS_18Kernel_traits_baseILj2048EfS2_S2_S2_fjLj128EEEEELb1ELb1ELb1ELb1EEEvNS_9BwdParamsE
        .type           _ZN10layer_norm13ln_bwd_kernelINS_13Kernel_traitsIf6__halfS2_S2_fjLj2048ELj1ELj1ELj4ELj16ENS_18Kernel_traits_baseILj2048EfS2_S2_S2_fjLj128EEEEELb1ELb1ELb1ELb1EEEvNS_9BwdParamsE,@function
        .size           _ZN10layer_norm13ln_bwd_kernelINS_13Kernel_traitsIf6__halfS2_S2_fjLj2048ELj1ELj1ELj4ELj16ENS_18Kernel_traits_baseILj2048EfS2_S2_S2_fjLj128EEEEELb1ELb1ELb1ELb1EEEvNS_9BwdParamsE,(.L_x_8797 - _ZN10layer_norm13ln_bwd_kernelINS_13Kernel_traitsIf6__halfS2_S2_fjLj2048ELj1ELj1ELj4ELj16ENS_18Kernel_traits_baseILj2048EfS2_S2_S2_fjLj128EEEEELb1ELb1ELb1ELb1EEEvNS_9BwdParamsE)
        .other          _ZN10layer_norm13ln_bwd_kernelINS_13Kernel_traitsIf6__halfS2_S2_fjLj2048ELj1ELj1ELj4ELj16ENS_18Kernel_traits_baseILj2048EfS2_S2_S2_fjLj128EEEEELb1ELb1ELb1ELb1EEEvNS_9BwdParamsE,@"STO_CUDA_ENTRY STV_DEFAULT"
_ZN10layer_norm13ln_bwd_kernelINS_13Kernel_traitsIf6__halfS2_S2_fjLj2048ELj1ELj1ELj4ELj16ENS_18Kernel_traits_baseILj2048EfS2_S2_S2_fjLj128EEEEELb1ELb1ELb1ELb1EEEvNS_9BwdParamsE:
.text._ZN10layer_norm13ln_bwd_kernelINS_13Kernel_traitsIf6__halfS2_S2_fjLj2048ELj1ELj1ELj4ELj16ENS_18Kernel_traits_baseILj2048EfS2_S2_S2_fjLj128EEEEELb1ELb1ELb1ELb1EEEvNS_9BwdParamsE:
        /* <DEDUP_REMOVED lines=38> */
.L_x_5183:
        /* <DEDUP_REMOVED lines=43> */
.L_x_5271:
        /* <DEDUP_REMOVED lines=27> */
[----:B------:R-:W-:-:S11]  /*06c0*/  MOV R135, RZ ;  /* 0x000000ff00877202 */ /* 0x000fd60000000f00 */
[----:B------:R-:W-:Y:S02]  /*06d0*/  @P4 IADD3 R9, R11, -0x1, RZ ;  /* 0xffffffff0b094810 */ /* 0x000fe40007ffe0ff */
[----:B------:R-:W-:-:S03]  /*06e0*/  @P4 LOP3.LUT R5, R8, 0x7f, RZ, 0xc0, !PT ;  /* 0x0000007f08054812 */ /* 0x000fc600078ec0ff */
[----:B------:R-:W-:-:S05]  /*06f0*/  @P4 IMAD R9, R9, R12, RZ ;  /* 0x0000000c09094224 */ /* 0x000fca00078e02ff */
[----:B------:R-:W-:-:S04]  /*0700*/  @P4 SHF.R.S32.HI R10, RZ, 0x1f, R9 ;  /* 0x0000001fff0a4819 */ /* 0x000fc80000011409 */
[----:B------:R-:W-:Y:S02]  /*0710*/  @P4 LEA.HI R10, R10, R9, RZ, 0x3 ;  /* 0x000000090a0a4211 */ /* 0x000fe400078f18ff */
[----:B------:R-:W-:Y:S02]  /*0720*/  MOV R9, UR18 ;  /* 0x0000001200097c02 */ /* 0x000fe40008000f00 */
[----:B------:R-:W-:Y:S02]  /*0730*/  @P4 LEA.HI.SX32 R135, R10, R5, 0x1d ;  /* 0x000000050a874211 */ /* 0x000fe400078feaff */
[----:B------:R-:W-:Y:S02]  /*0740*/  ISETP.NE.U32.AND P0, PT, R9, RZ, PT ;  /* 0x000000ff0900720c */ /* 0x000fe40003f05070 */
[----:B------:R-:W-:Y:S02]  /*0750*/  MOV R10, UR19 ;  /* 0x00000013000a7c02 */ /* 0x000fe40008000f00 */
        /* <DEDUP_REMOVED lines=9> */
[----:B------:R-:W-:Y:S01]  /*07f0*/  MOV R124, RZ ;  /* 0x000000ff007c7202 */ /* 0x000fe20000000f00 */
[----:B------:R-:W-:Y:S09]  /*0800*/  BRA `(.L_x_5187) ;  /* 0x0000000800dc7947 */ /* 0x000ff20003800000 */
.L_x_5186:
[----:B------:R-:W0:Y:S01]  /*0810*/  LDC.64 R124, c[0x0][0x238] ;  /* 0x00008e00ff7c7b82 */ /* 0x000e220000000a00 */
[----:B------:R-:W-:Y:S02]  /*0820*/  IADD3 R3, R120, -0x1, RZ ;  /* 0xffffffff78037810 */ /* 0x000fe40007ffe0ff */
[----:B------:R-:W-:-:S03]  /*0830*/  LOP3.LUT R5, R8, 0x7f, RZ, 0xc0, !PT ;  /* 0x0000007f08057812 */ /* 0x000fc600078ec0ff */
[----:B------:R-:W-:Y:S02]  /*0840*/  IMAD R3, R3, R12, RZ ;  /* 0x0000000c03037224 */ /* 0x000fe400078e02ff */
[----:B------:R-:W1:Y:S03]  /*0850*/  LDC.64 R128, c[0x0][0x2b8] ;  /* 0x0000ae00ff807b82 */ /* 0x000e660000000a00 */
[----:B------:R-:W-:-:S04]  /*0860*/  SHF.R.S32.HI R10, RZ, 0x1f, R3 ;  /* 0x0000001fff0a7819 */ /* 0x000fc80000011403 */
[----:B------:R-:W-:Y:S01]  /*0870*/  LEA.HI R10, R10, R3, RZ, 0x3 ;  /* 0x000000030a0a7211 */ /* 0x000fe200078f18ff */
[----:B------:R-:W2:Y:S01]  /*0880*/  LDC.64 R14, c[0x0][0x240] ;  /* 0x00009000ff0e7b82 */ /* 0x000ea20000000a00 */
[----:B------:R3:W4:Y:S02]  /*0890*/  LDG.E R3, desc[UR4][R132.64] ;  /* 0x0000000484037981 */ /* 0x000724000c1e1900 */
[----:B------:R-:W-:Y:S01]  /*08a0*/  LEA.HI.SX32 R9, R10, R5, 0x1d ;  /* 0x000000050a097211 */ /* 0x000fe200078feaff */
[----:B0-----:R-:W-:-:S04]  /*08b0*/  IMAD.WIDE.U32 R116, R2, 0x10, R124 ;  /* 0x0000001002747825 */ /* 0x001fc800078e007c */
[----:B------:R-:W-:Y:S02]  /*08c0*/  IMAD.WIDE.U32 R124, R0, 0x10, R124 ;  /* 0x00000010007c7825 */ /* 0x000fe400078e007c */
[----:B------:R-:W4:Y:S02]  /*08d0*/  LDG.E.128 R116, desc[UR4][R116.64] ;  /* 0x0000000474747981 */ /* 0x000f24000c1e1d00 */
[C---:B-1----:R-:W-:Y:S02]  /*08e0*/  IMAD.WIDE.U32 R120, R9.reuse, 0x10, R128 ;  /* 0x0000001009787825 */ /* 0x042fe400078e0080 */
[----:B------:R-:W4:Y:S01]  /*08f0*/  LDG.E.128 R124, desc[UR4][R124.64] ;  /* 0x000000047c7c7981 */ /* 0x000f22000c1e1d00 */
[----:B------:R-:W-:-:S03]  /*0900*/  IADD3 R9, R9, 0x80, RZ ;  /* 0x0000008009097810 */ /* 0x000fc60007ffe0ff */
[----:B------:R-:W4:Y:S02]  /*0910*/  LDG.E.128 R120, desc[UR4][R120.64] ;  /* 0x0000000478787981 */ /* 0x000f24000c1e1d00 */
[----:B------:R-:W-:-:S06]  /*0920*/  IMAD.WIDE.U32 R128, R9, 0x10, R128 ;  /* 0x0000001009807825 */ /* 0x000fcc00078e0080 */
[----:B------:R-:W4:Y:S01]  /*0930*/  LDG.E.128 R128, desc[UR4][R128.64] ;  /* 0x0000000480807981 */ /* 0x000f22000c1e1d00 */
[----:B-----5:R-:W-:-:S13]  /*0940*/  ISETP.GE.AND P4, PT, R11, 0x1, PT ;  /* 0x000000010b00780c */ /* 0x020fda0003f86270 */
[----:B------:R-:W-:-:S05]  /*0950*/  @P4 IADD3 R9, R11, -0x1, RZ ;  /* 0xffffffff0b094810 */ /* 0x000fca0007ffe0ff */
[----:B------:R-:W-:-:S05]  /*0960*/  @P4 IMAD R134, R9, R12, RZ ;  /* 0x0000000c09864224 */ /* 0x000fca00078e02ff */
[----:B------:R-:W-:-:S04]  /*0970*/  @P4 SHF.R.S32.HI R135, RZ, 0x1f, R134 ;  /* 0x0000001fff874819 */ /* 0x000fc80000011486 */
[----:B------:R-:W-:Y:S01]  /*0980*/  @P4 LEA.HI R134, R135, R134, RZ, 0x3 ;  /* 0x0000008687864211 */ /* 0x000fe200078f18ff */
[----:B------:R-:W-:-:S06]  /*0990*/  HFMA2.MMA R135, -RZ, RZ, 0, 0 ;  /* 0x00000000ff877435 */ /* 0x000fcc00000001ff */
[----:B------:R-:W-:-:S04]  /*09a0*/  @P4 LEA.HI.SX32 R135, R134, R5, 0x1d ;  /* 0x0000000586874211 */ /* 0x000fc800078feaff */
[C---:B---3--:R-:W-:Y:S01]  /*09b0*/  IADD3 R133, R135.reuse, 0x80, RZ ;  /* 0x0000008087857810 */ /* 0x048fe20007ffe0ff */
[----:B--2---:R-:W-:-:S04]  /*09c0*/  IMAD.WIDE.U32 R134, R135, 0x8, R14 ;  /* 0x0000000887867825 */ /* 0x004fc800078e000e */
[----:B------:R-:W-:Y:S02]  /*09d0*/  IMAD.WIDE.U32 R132, R133, 0x8, R14 ;  /* 0x0000000885847825 */ /* 0x000fe400078e000e */
[----:B------:R-:W5:Y:S04]  /*09e0*/  LDG.E.64 R134, desc[UR4][R134.64] ;  /* 0x0000000486867981 */ /* 0x000f68000c1e1b00 */
[----:B------:R-:W5:Y:S01]  /*09f0*/  LDG.E.64 R132, desc[UR4][R132.64] ;  /* 0x0000000484847981 */ /* 0x000f62000c1e1b00 */
[----:B------:R-:W-:Y:S02]  /*0a00*/  MOV R9, UR18 ;  /* 0x0000001200097c02 */ /* 0x000fe40008000f00 */
[----:B------:R-:W-:Y:S02]  /*0a10*/  MOV R10, UR19 ;  /* 0x00000013000a7c02 */ /* 0x000fe40008000f00 */
[----:B------:R-:W-:-:S04]  /*0a20*/  ISETP.NE.U32.AND P0, PT, R9, RZ, PT ;  /* 0x000000ff0900720c */ /* 0x000fc80003f05070 */
[----:B------:R-:W-:-:S13]  /*0a30*/  ISETP.NE.AND.EX P0, PT, R10, RZ, PT, P0 ;  /* 0x000000ff0a00720c */ /* 0x000fda0003f05300 */
[----:B------:R-:W5:Y:S04]  /*0a40*/  @P0 LDG.E.128 R20, desc[UR4][R138.64] ;  /* 0x000000048a140981 */ /* 0x000f68000c1e1d00 */
[----:B------:R0:W5:Y:S01]  /*0a50*/  @P0 LDG.E.128 R16, desc[UR4][R136.64] ;  /* 0x0000000488100981 */ /* 0x000162000c1e1d00 */
[----:B------:R-:W-:Y:S01]  /*0a60*/  ISETP.NE.AND P0, PT, R6, RZ, PT ;  /* 0x000000ff0600720c */ /* 0x000fe20003f05270 */
[--C-:B----4-:R-:W-:Y:S02]  /*0a70*/  HADD2.F32 R141, -RZ, R118.reuse.H0_H0 ;  /* 0x20000076ff8d7230 */ /* 0x110fe40000004100 */
[----:B------:R-:W-:Y:S01]  /*0a80*/  HADD2.F32 R149, -RZ, R118.H1_H1 ;  /* 0x30000076ff957230 */ /* 0x000fe20000004100 */
[----:B------:R-:W-:Y:S01]  /*0a90*/  FSEL R118, R3, RZ, !P0 ;  /* 0x000000ff03767208 */ /* 0x000fe20004000000 */
[----:B------:R-:W-:-:S02]  /*0aa0*/  HADD2.F32 R14, -RZ, R116.H0_H0 ;  /* 0x20000074ff0e7230 */ /* 0x000fc40000004100 */
[----:B------:R-:W-:Y:S02]  /*0ab0*/  HADD2.F32 R15, -RZ, R116.H1_H1 ;  /* 0x30000074ff0f7230 */ /* 0x000fe40000004100 */
[--C-:B------:R-:W-:Y:S02]  /*0ac0*/  HADD2.F32 R116, -RZ, R117.reuse.H0_H0 ;  /* 0x20000075ff747230 */ /* 0x100fe40000004100 */
[----:B------:R-:W-:Y:S02]  /*0ad0*/  HADD2.F32 R140, -RZ, R117.H1_H1 ;  /* 0x30000075ff8c7230 */ /* 0x000fe40000004100 */
[----:B------:R-:W-:Y:S01]  /*0ae0*/  FADD.FTZ R15, -R118, R15 ;  /* 0x0000000f760f7221 */ /* 0x000fe20000010100 */
        /* <DEDUP_REMOVED lines=10> */
[C---:B------:R-:W-:Y:S01]  /*0b90*/  FADD.FTZ R3, -R118.reuse, R14 ;  /* 0x0000000e76037221 */ /* 0x040fe20000010100 */
[----:B------:R-:W-:Y:S02]  /*0ba0*/  HADD2.F32 R145, -RZ, R120.H0_H0 ;  /* 0x20000078ff917230 */ /* 0x000fe40000004100 */
[C---:B------:R-:W-:Y:S01]  /*0bb0*/  FADD.FTZ R117, -R118.reuse, R116 ;  /* 0x0000007476757221 */ /* 0x040fe20000010100 */
[C---:B------:R-:W-:Y:S01]  /*0bc0*/  FADD.FTZ R149, -R118.reuse, R149 ;  /* 0x0000009576957221 */ /* 0x040fe20000010100 */
[C---:B------:R-:W-:Y:S01]  /*0bd0*/  FADD.FTZ R141, -R118.reuse, R141 ;  /* 0x0000008d768d7221 */ /* 0x040fe20000010100 */
[--C-:B0-----:R-:W-:Y:S02]  /*0be0*/  HADD2.F32 R137, -RZ, R122.reuse.H0_H0 ;  /* 0x2000007aff897230 */ /* 0x101fe40000004100 */
[----:B------:R-:W-:Y:S01]  /*0bf0*/  FADD.FTZ R119, -R118, R140 ;  /* 0x0000008c76777221 */ /* 0x000fe20000010100 */
[----:B------:R-:W-:-:S02]  /*0c00*/  HADD2.F32 R122, -RZ, R122.H1_H1 ;  /* 0x3000007aff7a7230 */ /* 0x000fc40000004100 */
        /* <DEDUP_REMOVED lines=12> */
[C---:B------:R-:W-:Y:S01]  /*0cd0*/  FMUL.FTZ R3, R4.reuse, R3 ;  /* 0x0000000304037220 */ /* 0x040fe20000410000 */
[C---:B------:R-:W-:Y:S01]  /*0ce0*/  FMUL.FTZ R15, R4.reuse, R117 ;  /* 0x00000075040f7220 */ /* 0x040fe20000410000 */
[C---:B------:R-:W-:Y:S01]  /*0cf0*/  FMUL.FTZ R118, R4.reuse, R149 ;  /* 0x0000009504767220 */ /* 0x040fe20000410000 */
[----:B------:R-:W-:Y:S01]  /*0d00*/  FMUL.FTZ R117, R4, R141 ;  /* 0x0000008d04757220 */ /* 0x000fe20000410000 */
[----:B------:R-:W-:Y:S01]  /*0d10*/  FMUL.FTZ R146, R68, R145 ;  /* 0x0000009144927220 */ /* 0x000fe20000410000 */
[--C-:B------:R-:W-:Y:S02]  /*0d20*/  HADD2.F32 R139, -RZ, R121.reuse.H0_H0 ;  /* 0x20000079ff8b7230 */ /* 0x100fe40000004100 */
[C---:B------:R-:W-:Y:S01]  /*0d30*/  FMUL.FTZ R116, R4.reuse, R119 ;  /* 0x0000007704747220 */ /* 0x040fe20000410000 */
[----:B------:R-:W-:Y:S02]  /*0d40*/  HADD2.F32 R136, -RZ, R121.H1_H1 ;  /* 0x30000079ff887230 */ /* 0x000fe40000004100 */
[----:B------:R-:W-:Y:S01]  /*0d50*/  FMUL.FTZ R119, R4, R151 ;  /* 0x0000009704777220 */ /* 0x000fe20000410000 */
[----:B------:R-:W-:-:S02]  /*0d60*/  HADD2.F32 R121, -RZ, R123.H0_H0 ;  /* 0x2000007bff797230 */ /* 0x000fc40000004100 */
        /* <DEDUP_REMOVED lines=17> */
[----:B------:R-:W-:Y:S01]  /*0e80*/  FMUL.FTZ R152, R74, R121 ;  /* 0x000000794a987220 */ /* 0x000fe20000410000 */
[----:B------:R-:W-:Y:S01]  /*0e90*/  FMUL.FTZ R148, R70, R139 ;  /* 0x0000008b46947220 */ /* 0x000fe20000410000 */
[----:B------:R-:W-:Y:S01]  /*0ea0*/  FADD.FTZ R121, R122, R145 ;  /* 0x000000917a797221 */ /* 0x000fe20000010000 */
[----:B------:R-:W-:Y:S01]  /*0eb0*/  FFMA.FTZ R122, R14, R145, R137 ;  /* 0x000000910e7a7223 */ /* 0x000fe20000010089 */
[----:B------:R-:W-:Y:S01]  /*0ec0*/  FMUL.FTZ R144, R4, R147 ;  /* 0x0000009304907220 */ /* 0x000fe20000410000 */
        /* <DEDUP_REMOVED lines=37> */
[----:B------:R-:W-:Y:S01]  /*1120*/  FFMA.FTZ R120, R130, R153, R121 ;  /* 0x0000009982787223 */ /* 0x000fe20000010079 */
[C---:B------:R-:W-:Y:S01]  /*1130*/  FMUL.FTZ R140, R4.reuse, R163 ;  /* 0x000000a3048c7220 */ /* 0x040fe20000410000 */
[----:B------:R-:W-:Y:S01]  /*1140*/  FMUL.FTZ R141, R4, R165 ;  /* 0x000000a5048d7220 */ /* 0x000fe20000410000 */
        /* <DEDUP_REMOVED lines=35> */
.L_x_5187:
[----:B------:R-:W-:Y:S05]  /*1380*/  BSYNC B0 ;  /* 0x0000000000007941 */ /* 0x000fea0003800000 */
.L_x_5185:
        /* <DEDUP_REMOVED lines=29> */
.L_x_5282:
[----:B------:R-:W0:Y:S01]  /*1560*/  S2R R136, SR_CgaCtaId ;  /* 0x0000000000887919 */ /* 0x000e220000008800 */
[----:B------:R-:W-:Y:S01]  /*1570*/  @P4 IADD3 R11, R11, -0x1, RZ ;  /* 0xffffffff0b0b4810 */ /* 0x000fe20007ffe0ff */
[----:B------:R-:W-:Y:S01]  /*1580*/  HFMA2.MMA R139, -RZ, RZ, 0, 0 ;  /* 0x00000000ff8b7435 */ /* 0x000fe200000001ff */
        /* <DEDUP_REMOVED lines=39> */
.L_x_5190:
        /* <DEDUP_REMOVED lines=9> */
.L_x_5191:
[----:B------:R-:W-:Y:S05]  /*1890*/  BSYNC B0 ;  /* 0x0000000000007941 */ /* 0x000fea0003800000 */
.L_x_5189:
        /* <DEDUP_REMOVED lines=8> */
[----:B-----5:R-:W-:-:S05]  /*1920*/  @P6 HADD2.F32 R10, -RZ, R40.H0_H0 ;  /* 0x20000028ff0a6230 */ /* 0x020fca0000004100 */
[----:B------:R-:W-:Y:S01]  /*1930*/  @P6 FMUL.FTZ R11, R13, R10 ;  /* 0x0000000a0d0b6220 */ /* 0x000fe20000410000 */
[----:B------:R-:W-:-:S03]  /*1940*/  FMUL.FTZ R10, R84, R13 ;  /* 0x0000000d540a7220 */ /* 0x000fc60000410000 */
[----:B------:R-:W-:Y:S02]  /*1950*/  FADD.FTZ R24, R24, R11 ;  /* 0x0000000b18187221 */ /* 0x000fe40000010000 */
[----:B------:R-:W-:-:S04]  /*1960*/  FSEL R10, R10, RZ, P6 ;  /* 0x000000ff0a0a7208 */ /* 0x000fc80003000000 */
[----:B------:R-:W-:-:S04]  /*1970*/  F2FP.F16.F32.PACK_AB R10, RZ, R10 ;  /* 0x0000000aff0a723e */ /* 0x000fc800000000ff */
[----:B------:R-:W-:-:S07]  /*1980*/  PRMT R100, R10, 0x7610, R100 ;  /* 0x000076100a647816 */ /* 0x000fce0000000064 */
.L_x_5193:
[----:B------:R-:W-:Y:S05]  /*1990*/  BSYNC B0 ;  /* 0x0000000000007941 */ /* 0x000fea0003800000 */
.L_x_5192:
[----:B------:R-:W-:Y:S01]  /*19a0*/  @P1 F2FP.F16.F32.PACK_AB R9, RZ, R9 ;  /* 0x00000009ff09123e */ /* 0x000fe200000000ff */
[----:B------:R-:W-:Y:S03]  /*19b0*/  BSSY B0, `(.L_x_5194) ;  /* 0x000000e000007945 */ /* 0x000fe60003800000 */
[----:B------:R-:W-:Y:S01]  /*19c0*/  @P1 PRMT R104, R9, 0x7610, R104 ;  /* 0x0000761009681816 */ /* 0x000fe20000000068 */
[----:B------:R-:W-:Y:S06]  /*19d0*/  @P2 BRA `(.L_x_5195) ;  /* 0x0000000000102947 */ /* 0x000fec0003800000 */
[----:B------:R-:W-:Y:S01]  /*19e0*/  HFMA2.MMA R9, -RZ, RZ, 0, 0 ;  /* 0x00000000ff097435 */ /* 0x000fe200000001ff */
[----:B------:R-:W-:Y:S10]  /*19f0*/  @!P0 BRA `(.L_x_5196) ;  /* 0x0000000000248947 */ /* 0x000ff40003800000 */
[----:B------:R-:W-:Y:S01]  /*1a00*/  HADD2.F32 R9, -RZ, R20.H1_H1 ;  /* 0x30000014ff097230 */ /* 0x000fe20000004100 */
[----:B------:R-:W-:Y:S06]  /*1a10*/  BRA `(.L_x_5196) ;  /* 0x00000000001c7947 */ /* 0x000fec0003800000 */
.L_x_5195:
[----:B------:R-:W-:-:S04]  /*1a20*/  ISETP.NE.AND P6, PT, R6, RZ, PT ;  /* 0x000000ff0600720c */ /* 0x000fc80003fc5270 */
[----:B------:R-:W-:-:S05]  /*1a30*/  FSEL R9, R120, RZ, !P6 ;  /* 0x000000ff78097208 */ /* 0x000fca0007000000 */
[----:B------:R-:W-:-:S04]  /*1a40*/  FFMA.FTZ R10, R14, R121, R9 ;  /* 0x000000790e0a7223 */ /* 0x000fc80000010009 */
[----:B------:R-:W-:Y:S01]  /*1a50*/  FADD.FTZ R9, R145, -R10 ;  /* 0x8000000a91097221 */ /* 0x000fe20000010000 */
[----:B------:R-:W-:-:S03]  /*1a60*/  @P0 HADD2.F32 R10, -RZ, R20.H1_H1 ;  /* 0x30000014ff0a0230 */ /* 0x000fc60000004100 */
[----:B------:R-:W-:-:S04]  /*1a70*/  FMUL.FTZ R9, R4, R9 ;  /* 0x0000000904097220 */ /* 0x000fc80000410000 */
[----:B------:R-:W-:-:S07]  /*1a80*/  @P0 FADD.FTZ R9, R9, R10 ;  /* 0x0000000a09090221 */ /* 0x000fce0000010000 */
.L_x_5196:
[----:B------:R-:W-:Y:S05]  /*1a90*/  BSYNC B0 ;  /* 0x0000000000007941 */ /* 0x000fea0003800000 */
.L_x_5194:
[----:B------:R-:W-:Y:S01]  /*1aa0*/  BSSY B0, `(.L_x_5197) ;  /* 0x000000e000007945 */ /* 0x000fe20003800000 */
[----:B------:R-:W-:-:S03]  /*1ab0*/  @P1 F2FP.F16.F32.PACK_AB R10, RZ, R9 ;  /* 0x00000009ff0a123e */ /* 0x000fc600000000ff */
[----:B------:R-:W-:Y:S05]  /*1ac0*/  @!P4 BRA `(.L_x_5198) ;  /* 0x00000000002cc947 */ /* 0x000fea0003800000 */
[----:B------:R-:W-:Y:S01]  /*1ad0*/  LOP3.LUT P6, RZ, R134, 0xff00, RZ, 0xc0, !PT ;  /* 0x0000ff0086ff7812 */ /* 0x000fe200078cc0ff */
[----:B------:R-:W-:Y:S01]  /*1ae0*/  FMUL.FTZ R9, R9, UR17 ;  /* 0x0000001109097c20 */ /* 0x000fe20008410000 */
[----:B------:R-:W-:-:S03]  /*1af0*/  MOV R12, RZ ;  /* 0x000000ff000c7202 */ /* 0x000fc60000000f00 */
[----:B------:R-:W-:-:S08]  /*1b00*/  FMUL.FTZ R122, R9, UR16 ;  /* 0x00000010097a7c20 */ /* 0x000fd00008410000 */
[----:B-----5:R-:W-:-:S05]  /*1b10*/  @P6 HADD2.F32 R9, -RZ, R40.H1_H1 ;  /* 0x30000028ff096230 */ /* 0x020fca0000004100 */
[----:B------:R-:W-:Y:S01]  /*1b20*/  @P6 FMUL.FTZ R12, R122, R9 ;  /* 0x000000097a0c6220 */ /* 0x000fe20000410000 */
[----:B------:R-:W-:-:S03]  /*1b30*/  FMUL.FTZ R9, R85, R122 ;  /* 0x0000007a55097220 */ /* 0x000fc60000410000 */
[----:B------:R-:W-:Y:S02]  /*1b40*/  FADD.FTZ R25, R25, R12 ;  /* 0x0000000c19197221 */ /* 0x000fe40000010000 */
[----:B------:R-:W-:-:S04]  /*1b50*/  FSEL R9, R9, RZ, P6 ;  /* 0x000000ff09097208 */ /* 0x000fc80003000000 */
[----:B------:R-:W-:-:S04]  /*1b60*/  F2FP.F16.F32.PACK_AB R9, RZ, R9 ;  /* 0x00000009ff09723e */ /* 0x000fc800000000ff */
[----:B------:R-:W-:-:S07]  /*1b70*/  PRMT R100, R100, 0x5410, R9 ;  /* 0x0000541064647816 */ /* 0x000fce0000000009 */
.L_x_5198:
[----:B------:R-:W-:Y:S05]  /*1b80*/  BSYNC B0 ;  /* 0x0000000000007941 */ /* 0x000fea0003800000 */
.L_x_5197:
[----:B------:R-:W-:Y:S01]  /*1b90*/  BSSY B0, `(.L_x_5199) ;  /* 0x000000e000007945 */ /* 0x000fe20003800000 */
[----:B------:R-:W-:-:S03]  /*1ba0*/  @P1 PRMT R104, R104, 0x5410, R10 ;  /* 0x0000541068681816 */ /* 0x000fc6000000000a */
[----:B------:R-:W-:Y:S05]  /*1bb0*/  @P2 BRA `(.L_x_5200) ;  /* 0x0000000000102947 */ /* 0x000fea0003800000 */
[----:B------:R-:W-:Y:S01]  /*1bc0*/  HFMA2.MMA R9, -RZ, RZ, 0, 0 ;  /* 0x00000000ff097435 */ /* 0x000fe200000001ff */
[----:B------:R-:W-:Y:S10]  /*1bd0*/  @!P0 BRA `(.L_x_5201) ;  /* 0x0000000000248947 */ /* 0x000ff40003800000 */
[----:B------:R-:W-:Y:S01]  /*1be0*/  HADD2.F32 R9, -RZ, R21.H0_H0 ;  /* 0x20000015ff097230 */ /* 0x000fe20000004100 */
[----:B------:R-:W-:Y:S06]  /*1bf0*/  BRA `(.L_x_5201) ;  /* 0x00000000001c7947 */ /* 0x000fec0003800000 */
.L_x_5200:
[----:B------:R-:W-:-:S04]  /*1c00*/  ISETP.NE.AND P6, PT, R6, RZ, PT ;  /* 0x000000ff0600720c */ /* 0x000fc80003fc5270 */
[----:B------:R-:W-:-:S05]  /*1c10*/  FSEL R10, R120, RZ, !P6 ;  /* 0x000000ff780a7208 */ /* 0x000fca0007000000 */
[----:B------:R-:W-:Y:S01]  /*1c20*/  FFMA.FTZ R9, R15, R121, R10 ;  /* 0x000000790f097223 */ /* 0x000fe2000001000a */
[----:B------:R-:W-:-:S03]  /*1c30*/  @P0 HADD2.F32 R10, -RZ, R21.H0_H0 ;  /* 0x20000015ff0a0230 */ /* 0x000fc60000004100 */
[----:B------:R-:W-:-:S04]  /*1c40*/  FADD.FTZ R9, R148, -R9 ;  /* 0x8000000994097221 */ /* 0x000fc80000010000 */
[----:B------:R-:W-:-:S04]  /*1c50*/  FMUL.FTZ R9, R4, R9 ;  /* 0x0000000904097220 */ /* 0x000fc80000410000 */
[----:B------:R-:W-:-:S07]  /*1c60*/  @P0 FADD.FTZ R9, R9, R10 ;  /* 0x0000000a09090221 */ /* 0x000fce0000010000 */
.L_x_5201:
[----:B------:R-:W-:Y:S05]  /*1c70*/  BSYNC B0 ;  /* 0x0000000000007941 */ /* 0x000fea0003800000 */
.L_x_5199:
[----:B------:R-:W-:Y:S01]  /*1c80*/  BSSY B0, `(.L_x_5202) ;  /* 0x000000e000007945 */ /* 0x000fe20003800000 */
[----:B------:R-:W-:-:S03]  /*1c90*/  @P1 F2FP.F16.F32.PACK_AB R10, RZ, R9 ;  /* 0x00000009ff0a123e */ /* 0x000fc600000000ff */
[----:B------:R-:W-:Y:S05]  /*1ca0*/  @!P4 BRA `(.L_x_5203) ;  /* 0x00000000002cc947 */ /* 0x000fea0003800000 */
[----:B------:R-:W-:Y:S01]  /*1cb0*/  LOP3.LUT P6, RZ, R134, 0xff0000, RZ, 0xc0, !PT ;  /* 0x00ff000086ff7812 */ /* 0x000fe200078cc0ff */
[----:B------:R-:W-:-:S04]  /*1cc0*/  FMUL.FTZ R9, R9, UR17 ;  /* 0x0000001109097c20 */ /* 0x000fc80008410000 */
[----:B------:R-:W-:Y:S01]  /*1cd0*/  FMUL.FTZ R12, R9, UR16 ;  /* 0x00000010090c7c20 */ /* 0x000fe20008410000 */
[----:B------:R-:W-:-:S07]  /*1ce0*/  MOV R9, RZ ;  /* 0x000000ff00097202 */ /* 0x000fce0000000f00 */
[----:B-----5:R-:W-:-:S05]  /*1cf0*/  @P6 HADD2.F32 R11, -RZ, R41.H0_H0 ;  /* 0x20000029ff0b6230 */ /* 0x020fca0000004100 */
[----:B------:R-:W-:Y:S01]  /*1d00*/  @P6 FMUL.FTZ R9, R12, R11 ;  /* 0x0000000b0c096220 */ /* 0x000fe20000410000 */
[----:B------:R-:W-:-:S03]  /*1d10*/  FMUL.FTZ R11, R86, R12 ;  /* 0x0000000c560b7220 */ /* 0x000fc60000410000 */
[----:B------:R-:W-:Y:S02]  /*1d20*/  FADD.FTZ R26, R26, R9 ;  /* 0x000000091a1a7221 */ /* 0x000fe40000010000 */
[----:B------:R-:W-:-:S04]  /*1d30*/  FSEL R11, R11, RZ, P6 ;  /* 0x000000ff0b0b7208 */ /* 0x000fc80003000000 */
[----:B------:R-:W-:-:S04]  /*1d40*/  F2FP.F16.F32.PACK_AB R11, RZ, R11 ;  /* 0x0000000bff0b723e */ /* 0x000fc800000000ff */
[----:B------:R-:W-:-:S07]  /*1d50*/  PRMT R101, R11, 0x7610, R101 ;  /* 0x000076100b657816 */ /* 0x000fce0000000065 */
.L_x_5203:
[----:B------:R-:W-:Y:S05]  /*1d60*/  BSYNC B0 ;  /* 0x0000000000007941 */ /* 0x000fea0003800000 */
.L_x_5202:
[----:B------:R-:W-:Y:S01]  /*1d70*/  BSSY B0, `(.L_x_5204) ;  /* 0x000000e000007945 */ /* 0x000fe20003800000 */
[----:B------:R-:W-:-:S03]  /*1d80*/  @P1 PRMT R105, R10, 0x7610, R105 ;  /* 0x000076100a691816 */ /* 0x000fc60000000069 */
[----:B------:R-:W-:Y:S05]  /*1d90*/  @P2 BRA `(.L_x_5205) ;  /* 0x0000000000102947 */ /* 0x000fea0003800000 */
[----:B------:R-:W-:Y:S01]  /*1da0*/  HFMA2.MMA R9, -RZ, RZ, 0, 0 ;  /* 0x00000000ff097435 */ /* 0x000fe200000001ff */
[----:B------:R-:W-:Y:S10]  /*1db0*/  @!P0 BRA `(.L_x_5206) ;  /* 0x0000000000248947 */ /* 0x000ff40003800000 */
[----:B------:R-:W-:Y:S01]  /*1dc0*/  HADD2.F32 R9, -RZ, R21.H1_H1 ;  /* 0x30000015ff097230 */ /* 0x000fe20000004100 */
[----:B------:R-:W-:Y:S06]  /*1dd0*/  BRA `(.L_x_5206) ;  /* 0x00000000001c7947 */ /* 0x000fec0003800000 */
.L_x_5205:
[----:B------:R-:W-:-:S04]  /*1de0*/  ISETP.NE.AND P6, PT, R6, RZ, PT ;  /* 0x000000ff0600720c */ /* 0x000fc80003fc5270 */
[----:B------:R-:W-:-:S05]  /*1df0*/  FSEL R9, R120, RZ, !P6 ;  /* 0x000000ff78097208 */ /* 0x000fca0007000000 */
[----:B------:R-:W-:-:S04]  /*1e00*/  FFMA.FTZ R10, R116, R121, R9 ;  /* 0x00000079740a7223 */ /* 0x000fc80000010009 */
[----:B------:R-:W-:Y:S01]  /*1e10*/  FADD.FTZ R9, R147, -R10 ;  /* 0x8000000a93097221 */ /* 0x000fe20000010000 */
[----:B------:R-:W-:-:S03]  /*1e20*/  @P0 HADD2.F32 R10, -RZ, R21.H1_H1 ;  /* 0x30000015ff0a0230 */ /* 0x000fc60000004100 */
[----:B------:R-:W-:-:S04]  /*1e30*/  FMUL.FTZ R9, R4, R9 ;  /* 0x0000000904097220 */ /* 0x000fc80000410000 */
[----:B------:R-:W-:-:S07]  /*1e40*/  @P0 FADD.FTZ R9, R9, R10 ;  /* 0x0000000a09090221 */ /* 0x000fce0000010000 */
.L_x_5206:
[----:B------:R-:W-:Y:S05]  /*1e50*/  BSYNC B0 ;  /* 0x0000000000007941 */ /* 0x000fea0003800000 */
.L_x_5204:
        /* <DEDUP_REMOVED lines=14> */
.L_x_5208:
[----:B------:R-:W-:Y:S05]  /*1f40*/  BSYNC B0 ;  /* 0x0000000000007941 */ /* 0x000fea0003800000 */
.L_x_5207:
[----:B------:R-:W-:Y:S01]  /*1f50*/  BSSY B0, `(.L_x_5209) ;  /* 0x000000e000007945 */ /* 0x000fe20003800000 */
[----:B------:R-:W-:-:S03]  /*1f60*/  @P1 PRMT R105, R105, 0x5410, R10 ;  /* 0x0000541069691816 */ /* 0x000fc6000000000a */
[----:B------:R-:W-:Y:S05]  /*1f70*/  @P2 BRA `(.L_x_5210) ;  /* 0x0000000000102947 */ /* 0x000fea0003800000 */
[----:B------:R-:W-:Y:S01]  /*1f80*/  HFMA2.MMA R9, -RZ, RZ, 0, 0 ;  /* 0x00000000ff097435 */ /* 0x000fe200000001ff */
[----:B------:R-:W-:Y:S10]  /*1f90*/  @!P0 BRA `(.L_x_5211) ;  /* 0x0000000000248947 */ /* 0x000ff40003800000 */
[----:B------:R-:W-:Y:S01]  /*1fa0*/  HADD2.F32 R9, -RZ, R22.H0_H0 ;  /* 0x20000016ff097230 */ /* 0x000fe20000004100 */
[----:B------:R-:W-:Y:S06]  /*1fb0*/  BRA `(.L_x_5211) ;  /* 0x00000000001c7947 */ /* 0x000fec0003800000 */
.L_x_5210:
[----:B------:R-:W-:-:S04]  /*1fc0*/  ISETP.NE.AND P6, PT, R6, RZ, PT ;  /* 0x000000ff0600720c */ /* 0x000fc80003fc5270 */
[----:B------:R-:W-:-:S05]  /*1fd0*/  FSEL R10, R120, RZ, !P6 ;  /* 0x000000ff780a7208 */ /* 0x000fca0007000000 */
[----:B------:R-:W-:Y:S01]  /*1fe0*/  FFMA.FTZ R9, R117, R121, R10 ;  /* 0x0000007975097223 */ /* 0x000fe2000001000a */
[----:B------:R-:W-:-:S03]  /*1ff0*/  @P0 HADD2.F32 R10, -RZ, R22.H0_H0 ;  /* 0x20000016ff0a0230 */ /* 0x000fc60000004100 */
[----:B------:R-:W-:-:S04]  /*2000*/  FADD.FTZ R9, R150, -R9 ;  /* 0x8000000996097221 */ /* 0x000fc80000010000 */
[----:B------:R-:W-:-:S04]  /*2010*/  FMUL.FTZ R9, R4, R9 ;  /* 0x0000000904097220 */ /* 0x000fc80000410000 */
[----:B------:R-:W-:-:S07]  /*2020*/  @P0 FADD.FTZ R9, R9, R10 ;  /* 0x0000000a09090221 */ /* 0x000fce0000010000 */
.L_x_5211:
[----:B------:R-:W-:Y:S05]  /*2030*/  BSYNC B0 ;  /* 0x0000000000007941 */ /* 0x000fea0003800000 */
.L_x_5209:
        /* <DEDUP_REMOVED lines=14> */
.L_x_5213:
[----:B------:R-:W-:Y:S05]  /*2120*/  BSYNC B0 ;  /* 0x0000000000007941 */ /* 0x000fea0003800000 */
.L_x_5212:
[----:B------:R-:W-:Y:S01]  /*2130*/  BSSY B0, `(.L_x_5214) ;  /* 0x000000e000007945 */ /* 0x000fe20003800000 */
[----:B------:R-:W-:-:S03]  /*2140*/  @P1 PRMT R106, R10, 0x7610, R106 ;  /* 0x000076100a6a1816 */ /* 0x000fc6000000006a */
[----:B------:R-:W-:Y:S05]  /*2150*/  @P2 BRA `(.L_x_5215) ;  /* 0x0000000000102947 */ /* 0x000fea0003800000 */
[----:B------:R-:W-:Y:S01]  /*2160*/  HFMA2.MMA R9, -RZ, RZ, 0, 0 ;  /* 0x00000000ff097435 */ /* 0x000fe200000001ff */
[----:B------:R-:W-:Y:S10]  /*2170*/  @!P0 BRA `(.L_x_5216) ;  /* 0x0000000000248947 */ /* 0x000ff40003800000 */
[----:B------:R-:W-:Y:S01]  /*2180*/  HADD2.F32 R9, -RZ, R22.H1_H1 ;  /* 0x30000016ff097230 */ /* 0x000fe20000004100 */
[----:B------:R-:W-:Y:S06]  /*2190*/  BRA `(.L_x_5216) ;  /* 0x00000000001c7947 */ /* 0x000fec0003800000 */
.L_x_5215:
[----:B------:R-:W-:-:S04]  /*21a0*/  ISETP.NE.AND P6, PT, R6, RZ, PT ;  /* 0x000000ff0600720c */ /* 0x000fc80003fc5270 */
[----:B------:R-:W-:-:S05]  /*21b0*/  FSEL R9, R120, RZ, !P6 ;  /* 0x000000ff78097208 */ /* 0x000fca0007000000 */
[----:B------:R-:W-:-:S04]  /*21c0*/  FFMA.FTZ R10, R118, R121, R9 ;  /* 0x00000079760a7223 */ /* 0x000fc80000010009 */
[----:B------:R-:W-:Y:S01]  /*21d0*/  FADD.FTZ R9, R149, -R10 ;  /* 0x8000000a95097221 */ /* 0x000fe20000010000 */
[----:B------:R-:W-:-:S03]  /*21e0*/  @P0 HADD2.F32 R10, -RZ, R22.H1_H1 ;  /* 0x30000016ff0a0230 */ /* 0x000fc60000004100 */
[----:B------:R-:W-:-:S04]  /*21f0*/  FMUL.FTZ R9, R4, R9 ;  /* 0x0000000904097220 */ /* 0x000fc80000410000 */
[----:B------:R-:W-:-:S07]  /*2200*/  @P0 FADD.FTZ R9, R9, R10 ;  /* 0x0000000a09090221 */ /* 0x000fce0000010000 */
.L_x_5216:
[----:B------:R-:W-:Y:S05]  /*2210*/  BSYNC B0 ;  /* 0x0000000000007941 */ /* 0x000fea0003800000 */
.L_x_5214:
        /* <DEDUP_REMOVED lines=14> */
.L_x_5218:
[----:B------:R-:W-:Y:S05]  /*2300*/  BSYNC B0 ;  /* 0x0000000000007941 */ /* 0x000fea0003800000 */
.L_x_5217:
[----:B------:R-:W-:Y:S01]  /*2310*/  BSSY B0, `(.L_x_5219) ;  /* 0x000000e000007945 */ /* 0x000fe20003800000 */
[----:B------:R-:W-:-:S03]  /*2320*/  @P1 PRMT R106, R106, 0x5410, R10 ;  /* 0x000054106a6a1816 */ /* 0x000fc6000000000a */
[----:B------:R-:W-:Y:S05]  /*2330*/  @P2 BRA `(.L_x_5220) ;  /* 0x0000000000102947 */ /* 0x000fea0003800000 */
[----:B------:R-:W-:Y:S01]  /*2340*/  HFMA2.MMA R9, -RZ, RZ, 0, 0 ;  /* 0x00000000ff097435 */ /* 0x000fe200000001ff */
[----:B------:R-:W-:Y:S10]  /*2350*/  @!P0 BRA `(.L_x_5221) ;  /* 0x0000000000248947 */ /* 0x000ff40003800000 */
[----:B------:R-:W-:Y:S01]  /*2360*/  HADD2.F32 R9, -RZ, R23.H0_H0 ;  /* 0x20000017ff097230 */ /* 0x000fe20000004100 */
[----:B------:R-:W-:Y:S06]  /*2370*/  BRA `(.L_x_5221) ;  /* 0x00000000001c7947 */ /* 0x000fec0003800000 */
.L_x_5220:
[----:B------:R-:W-:-:S04]  /*2380*/  ISETP.NE.AND P6, PT, R6, RZ, PT ;  /* 0x000000ff0600720c */ /* 0x000fc80003fc5270 */
[----:B------:R-:W-:-:S05]  /*2390*/  FSEL R10, R120, RZ, !P6 ;  /* 0x000000ff780a7208 */ /* 0x000fca0007000000 */
[----:B------:R-:W-:Y:S01]  /*23a0*/  FFMA.FTZ R9, R119, R121, R10 ;  /* 0x0000007977097223 */ /* 0x000fe2000001000a */
[----:B------:R-:W-:-:S03]  /*23b0*/  @P0 HADD2.F32 R10, -RZ, R23.H0_H0 ;  /* 0x20000017ff0a0230 */ /* 0x000fc60000004100 */
[----:B------:R-:W-:-:S04]  /*23c0*/  FADD.FTZ R9, R152, -R9 ;  /* 0x8000000998097221 */ /* 0x000fc80000010000 */
[----:B------:R-:W-:-:S04]  /*23d0*/  FMUL.FTZ R9, R4, R9 ;  /* 0x0000000904097220 */ /* 0x000fc80000410000 */
[----:B------:R-:W-:-:S07]  /*23e0*/  @P0 FADD.FTZ R9, R9, R10 ;  /* 0x0000000a09090221 */ /* 0x000fce0000010000 */
.L_x_5221:
[----:B------:R-:W-:Y:S05]  /*23f0*/  BSYNC B0 ;  /* 0x0000000000007941 */ /* 0x000fea0003800000 */
.L_x_5219:
        /* <DEDUP_REMOVED lines=14> */
.L_x_5223:
[----:B------:R-:W-:Y:S05]  /*24e0*/  BSYNC B0 ;  /* 0x0000000000007941 */ /* 0x000fea0003800000 */
.L_x_5222:
[----:B------:R-:W-:Y:S01]  /*24f0*/  BSSY B0, `(.L_x_5224) ;  /* 0x000000e000007945 */ /* 0x000fe20003800000 */
[----:B------:R-:W-:-:S03]  /*2500*/  @P1 PRMT R107, R10, 0x7610, R107 ;  /* 0x000076100a6b1816 */ /* 0x000fc6000000006b */
[----:B------:R-:W-:Y:S05]  /*2510*/  @P2 BRA `(.L_x_5225) ;  /* 0x0000000000102947 */ /* 0x000fea0003800000 */
[----:B------:R-:W-:Y:S01]  /*2520*/  HFMA2.MMA R9, -RZ, RZ, 0, 0 ;  /* 0x00000000ff097435 */ /* 0x000fe200000001ff */
[----:B------:R-:W-:Y:S10]  /*2530*/  @!P0 BRA `(.L_x_5226) ;  /* 0x0000000000248947 */ /* 0x000ff40003800000 */
[----:B------:R-:W-:Y:S01]  /*2540*/  HADD2.F32 R9, -RZ, R23.H1_H1 ;  /* 0x30000017ff097230 */ /* 0x000fe20000004100 */
[----:B------:R-:W-:Y:S06]  /*2550*/  BRA `(.L_x_5226) ;  /* 0x00000000001c7947 */ /* 0x000fec0003800000 */
.L_x_5225:
[----:B------:R-:W-:-:S04]  /*2560*/  ISETP.NE.AND P6, PT, R6, RZ, PT ;  /* 0x000000ff0600720c */ /* 0x000fc80003fc5270 */
[----:B------:R-:W-:-:S05]  /*2570*/  FSEL R9, R120, RZ, !P6 ;  /* 0x000000ff78097208 */ /* 0x000fca0007000000 */
[----:B------:R-:W-:-:S04]  /*2580*/  FFMA.FTZ R10, R128, R121, R9 ;  /* 0x00000079800a7223 */ /* 0x000fc80000010009 */
[----:B------:R-:W-:Y:S01]  /*2590*/  FADD.FTZ R9, R151, -R10 ;  /* 0x8000000a97097221 */ /* 0x000fe20000010000 */
[----:B------:R-:W-:-:S03]  /*25a0*/  @P0 HADD2.F32 R10, -RZ, R23.H1_H1 ;  /* 0x30000017ff0a0230 */ /* 0x000fc60000004100 */
[----:B------:R-:W-:-:S04]  /*25b0*/  FMUL.FTZ R9, R4, R9 ;  /* 0x0000000904097220 */ /* 0x000fc80000410000 */
[----:B------:R-:W-:-:S07]  /*25c0*/  @P0 FADD.FTZ R9, R9, R10 ;  /* 0x0000000a09090221 */ /* 0x000fce0000010000 */
.L_x_5226:
[----:B------:R-:W-:Y:S05]  /*25d0*/  BSYNC B0 ;  /* 0x0000000000007941 */ /* 0x000fea0003800000 */
.L_x_5224:
[----:B------:R-:W0:Y:S01]  /*25e0*/  @P1 LDC.64 R12, c[0x0][0x308] ;  /* 0x0000c200ff0c1b82 */ /* 0x000e220000000a00 */
[----:B------:R-:W-:Y:S07]  /*25f0*/  BSSY B0, `(.L_x_5227) ;  /* 0x000000e000007945 */ /* 0x000fee0003800000 */
[----:B------:R-:W1:Y:S01]  /*2600*/  @P4 LDC.64 R10, c[0x0][0x2f8] ;  /* 0x0000be00ff0a4b82 */ /* 0x000e620000000a00 */
[----:B------:R-:W-:Y:S05]  /*2610*/  @!P4 BRA `(.L_x_5228) ;  /* 0x00000000002cc947 */ /* 0x000fea0003800000 */
[----:B------:R-:W-:Y:S01]  /*2620*/  LOP3.LUT P6, RZ, R135, 0xff000000, RZ, 0xc0, !PT ;  /* 0xff00000087ff7812 */ /* 0x000fe200078cc0ff */
[----:B------:R-:W-:-:S04]  /*2630*/  FMUL.FTZ R122, R9, UR17 ;  /* 0x00000011097a7c20 */ /* 0x000fc80008410000 */
[----:B------:R-:W-:Y:S01]  /*2640*/  FMUL.FTZ R124, R122, UR16 ;  /* 0x000000107a7c7c20 */ /* 0x000fe20008410000 */
[----:B------:R-:W-:-:S07]  /*2650*/  MOV R122, RZ ;  /* 0x000000ff007a7202 */ /* 0x000fce0000000f00 */
[----:B-----5:R-:W-:-:S05]  /*2660*/  @P6 HADD2.F32 R123, -RZ, R43.H1_H1 ;  /* 0x3000002bff7b6230 */ /* 0x020fca0000004100 */
[----:B------:R-:W-:Y:S01]  /*2670*/  @P6 FMUL.FTZ R122, R124, R123 ;  /* 0x0000007b7c7a6220 */ /* 0x000fe20000410000 */
[----:B------:R-:W-:-:S03]  /*2680*/  FMUL.FTZ R123, R91, R124 ;  /* 0x0000007c5b7b7220 */ /* 0x000fc60000410000 */
[----:B------:R-:W-:Y:S02]  /*2690*/  FADD.FTZ R31, R31, R122 ;  /* 0x0000007a1f1f7221 */ /* 0x000fe40000010000 */
[----:B------:R-:W-:-:S04]  /*26a0*/  FSEL R123, R123, RZ, P6 ;  /* 0x000000ff7b7b7208 */ /* 0x000fc80003000000 */
[----:B------:R-:W-:-:S04]  /*26b0*/  F2FP.F16.F32.PACK_AB R123, RZ, R123 ;  /* 0x0000007bff7b723e */ /* 0x000fc800000000ff */
[----:B------:R-:W-:-:S07]  /*26c0*/  PRMT R103, R103, 0x5410, R123 ;  /* 0x0000541067677816 */ /* 0x000fce000000007b */
.L_x_5228:
[----:B------:R-:W-:Y:S05]  /*26d0*/  BSYNC B0 ;  /* 0x0000000000007941 */ /* 0x000fea0003800000 */
.L_x_5227:
[----:B------:R-:W-:Y:S01]  /*26e0*/  @P1 F2FP.F16.F32.PACK_AB R9, RZ, R9 ;  /* 0x00000009ff09123e */ /* 0x000fe200000000ff */
        /* <DEDUP_REMOVED lines=11> */
.L_x_5230:
[----:B------:R-:W-:Y:S05]  /*27a0*/  BSYNC B0 ;  /* 0x0000000000007941 */ /* 0x000fea0003800000 */
.L_x_5229:
[----:B------:R-:W-:Y:S04]  /*27b0*/  BSSY B0, `(.L_x_5231) ;  /* 0x000000d000007945 */ /* 0x000fe80003800000 */
[----:B------:R-:W-:Y:S05]  /*27c0*/  @P2 BRA `(.L_x_5232) ;  /* 0x0000000000102947 */ /* 0x000fea0003800000 */
[----:B------:R-:W-:Y:S01]  /*27d0*/  HFMA2.MMA R9, -RZ, RZ, 0, 0 ;  /* 0x00000000ff097435 */ /* 0x000fe200000001ff */
[----:B------:R-:W-:Y:S10]  /*27e0*/  @!P0 BRA `(.L_x_5233) ;  /* 0x0000000000248947 */ /* 0x000ff40003800000 */
[----:B------:R-:W-:Y:S01]  /*27f0*/  HADD2.F32 R9, -RZ, R16.H0_H0 ;  /* 0x20000010ff097230 */ /* 0x000fe20000004100 */
[----:B------:R-:W-:Y:S06]  /*2800*/  BRA `(.L_x_5233) ;  /* 0x00000000001c7947 */ /* 0x000fec0003800000 */
.L_x_5232:
[----:B------:R-:W-:-:S04]  /*2810*/  ISETP.NE.AND P6, PT, R6, RZ, PT ;  /* 0x000000ff0600720c */ /* 0x000fc80003fc5270 */
[----:B------:R-:W-:-:S05]  /*2820*/  FSEL R2, R120, RZ, !P6 ;  /* 0x000000ff78027208 */ /* 0x000fca0007000000 */
[----:B------:R-:W-:Y:S01]  /*2830*/  FFMA.FTZ R9, R129, R121, R2 ;  /* 0x0000007981097223 */ /* 0x000fe20000010002 */
[----:B------:R-:W-:-:S03]  /*2840*/  @P0 HADD2.F32 R2, -RZ, R16.H0_H0 ;  /* 0x20000010ff020230 */ /* 0x000fc60000004100 */
[----:B------:R-:W-:-:S04]  /*2850*/  FADD.FTZ R9, R154, -R9 ;  /* 0x800000099a097221 */ /* 0x000fc80000010000 */
[----:B------:R-:W-:-:S04]  /*2860*/  FMUL.FTZ R9, R4, R9 ;  /* 0x0000000904097220 */ /* 0x000fc80000410000 */
[----:B------:R-:W-:-:S07]  /*2870*/  @P0 FADD.FTZ R9, R9, R2 ;  /* 0x0000000209090221 */ /* 0x000fce0000010000 */
.L_x_5233:
[----:B------:R-:W-:Y:S05]  /*2880*/  BSYNC B0 ;  /* 0x0000000000007941 */ /* 0x000fea0003800000 */
.L_x_5231:
[----:B------:R-:W-:Y:S01]  /*2890*/  BSSY B0, `(.L_x_5234) ;  /* 0x000000e000007945 */ /* 0x000fe20003800000 */
[----:B------:R-:W-:-:S03]  /*28a0*/  @P1 F2FP.F16.F32.PACK_AB R2, RZ, R9 ;  /* 0x00000009ff02123e */ /* 0x000fc600000000ff */
[----:B------:R-:W-:Y:S05]  /*28b0*/  @!P4 BRA `(.L_x_5235) ;  /* 0x00000000002cc947 */ /* 0x000fea0003800000 */
[----:B------:R-:W-:Y:S01]  /*28c0*/  LOP3.LUT P6, RZ, R138, 0xff, RZ, 0xc0, !PT ;  /* 0x000000ff8aff7812 */ /* 0x000fe200078cc0ff */
[----:B------:R-:W-:-:S04]  /*28d0*/  FMUL.FTZ R9, R9, UR17 ;  /* 0x0000001109097c20 */ /* 0x000fc80008410000 */
[----:B01----:R-:W-:Y:S01]  /*28e0*/  FMUL.FTZ R11, R9, UR16 ;  /* 0x00000010090b7c20 */ /* 0x003fe20008410000 */
[----:B------:R-:W-:-:S03]  /*28f0*/  MOV R9, RZ ;  /* 0x000000ff00097202 */ /* 0x000fc60000000f00 */
[----:B------:R-:W-:-:S04]  /*2900*/  FMUL.FTZ R10, R92, R11 ;  /* 0x0000000b5c0a7220 */ /* 0x000fc80000410000 */
[----:B-----5:R-:W-:Y:S01]  /*2910*/  @P6 HADD2.F32 R12, -RZ, R40.H0_H0 ;  /* 0x20000028ff0c6230 */ /* 0x020fe20000004100 */
[----:B------:R-:W-:-:S04]  /*2920*/  FSEL R10, R10, RZ, P6 ;  /* 0x000000ff0a0a7208 */ /* 0x000fc80003000000 */
[----:B------:R-:W-:Y:S01]  /*2930*/  @P6 FMUL.FTZ R9, R12, R11 ;  /* 0x0000000b0c096220 */ /* 0x000fe20000410000 */
[----:B------:R-:W-:-:S03]  /*2940*/  F2FP.F16.F32.PACK_AB R10, RZ, R10 ;  /* 0x0000000aff0a723e */ /* 0x000fc600000000ff */
[----:B------:R-:W-:Y:S01]  /*2950*/  FADD.FTZ R32, R32, R9 ;  /* 0x0000000920207221 */ /* 0x000fe20000010000 */
[----:B------:R-:W-:-:S07]  /*2960*/  PRMT R100, R10, 0x7610, R100 ;  /* 0x000076100a647816 */ /* 0x000fce0000000064 */
.L_x_5235:
[----:B------:R-:W-:Y:S05]  /*2970*/  BSYNC B0 ;  /* 0x0000000000007941 */ /* 0x000fea0003800000 */
.L_x_5234:
[----:B------:R-:W-:Y:S01]  /*2980*/  BSSY B0, `(.L_x_5236) ;  /* 0x000000e000007945 */ /* 0x000fe20003800000 */
[----:B0-----:R-:W-:-:S03]  /*2990*/  @P1 PRMT R104, R2, 0x7610, R104 ;  /* 0x0000761002681816 */ /* 0x001fc60000000068 */
[----:B------:R-:W-:Y:S05]  /*29a0*/  @P2 BRA `(.L_x_5237) ;  /* 0x0000000000102947 */ /* 0x000fea0003800000 */
[----:B------:R-:W-:Y:S01]  /*29b0*/  HFMA2.MMA R9, -RZ, RZ, 0, 0 ;  /* 0x00000000ff097435 */ /* 0x000fe200000001ff */
[----:B------:R-:W-:Y:S10]  /*29c0*/  @!P0 BRA `(.L_x_5238) ;  /* 0x0000000000248947 */ /* 0x000ff40003800000 */
[----:B------:R-:W-:Y:S01]  /*29d0*/  HADD2.F32 R9, -RZ, R16.H1_H1 ;  /* 0x30000010ff097230 */ /* 0x000fe20000004100 */
[----:B------:R-:W-:Y:S06]  /*29e0*/  BRA `(.L_x_5238) ;  /* 0x00000000001c7947 */ /* 0x000fec0003800000 */
.L_x_5237:
[----:B------:R-:W-:-:S04]  /*29f0*/  ISETP.NE.AND P6, PT, R6, RZ, PT ;  /* 0x000000ff0600720c */ /* 0x000fc80003fc5270 */
[----:B------:R-:W-:-:S05]  /*2a00*/  FSEL R9, R120, RZ, !P6 ;  /* 0x000000ff78097208 */ /* 0x000fca0007000000 */
[----:B------:R-:W-:-:S04]  /*2a10*/  FFMA.FTZ R2, R130, R121, R9 ;  /* 0x0000007982027223 */ /* 0x000fc80000010009 */
[----:B------:R-:W-:Y:S01]  /*2a20*/  FADD.FTZ R9, R153, -R2 ;  /* 0x8000000299097221 */ /* 0x000fe20000010000 */
[----:B------:R-:W-:-:S03]  /*2a30*/  @P0 HADD2.F32 R2, -RZ, R16.H1_H1 ;  /* 0x30000010ff020230 */ /* 0x000fc60000004100 */
[----:B------:R-:W-:-:S04]  /*2a40*/  FMUL.FTZ R9, R4, R9 ;  /* 0x0000000904097220 */ /* 0x000fc80000410000 */
[----:B------:R-:W-:-:S07]  /*2a50*/  @P0 FADD.FTZ R9, R9, R2 ;  /* 0x0000000209090221 */ /* 0x000fce0000010000 */
.L_x_5238:
[----:B------:R-:W-:Y:S05]  /*2a60*/  BSYNC B0 ;  /* 0x0000000000007941 */ /* 0x000fea0003800000 */
.L_x_5236:
[----:B------:R-:W-:Y:S01]  /*2a70*/  BSSY B0, `(.L_x_5239) ;  /* 0x000000e000007945 */ /* 0x000fe20003800000 */
[----:B------:R-:W-:-:S03]  /*2a80*/  @P1 F2FP.F16.F32.PACK_AB R2, RZ, R9 ;  /* 0x00000009ff02123e */ /* 0x000fc600000000ff */
[----:B------:R-:W-:Y:S05]  /*2a90*/  @!P4 BRA `(.L_x_5240) ;  /* 0x00000000002cc947 */ /* 0x000fea0003800000 */
[----:B------:R-:W-:Y:S01]  /*2aa0*/  LOP3.LUT P6, RZ, R132, 0xff00, RZ, 0xc0, !PT ;  /* 0x0000ff0084ff7812 */ /* 0x000fe200078cc0ff */
[----:B------:R-:W-:Y:S01]  /*2ab0*/  FMUL.FTZ R9, R9, UR17 ;  /* 0x0000001109097c20 */ /* 0x000fe20008410000 */
[----:B-1----:R-:W-:-:S03]  /*2ac0*/  MOV R10, RZ ;  /* 0x000000ff000a7202 */ /* 0x002fc60000000f00 */
[----:B------:R-:W-:-:S04]  /*2ad0*/  FMUL.FTZ R12, R9, UR16 ;  /* 0x00000010090c7c20 */ /* 0x000fc80008410000 */
[----:B------:R-:W-:-:S04]  /*2ae0*/  FMUL.FTZ R9, R93, R12 ;  /* 0x0000000c5d097220 */ /* 0x000fc80000410000 */
[----:B-----5:R-:W-:Y:S01]  /*2af0*/  @P6 HADD2.F32 R11, -RZ, R40.H1_H1 ;  /* 0x30000028ff0b6230 */ /* 0x020fe20000004100 */
[----:B------:R-:W-:-:S04]  /*2b00*/  FSEL R9, R9, RZ, P6 ;  /* 0x000000ff09097208 */ /* 0x000fc80003000000 */
[----:B------:R-:W-:Y:S01]  /*2b10*/  @P6 FMUL.FTZ R10, R11, R12 ;  /* 0x0000000c0b0a6220 */ /* 0x000fe20000410000 */
[----:B------:R-:W-:-:S03]  /*2b20*/  F2FP.F16.F32.PACK_AB R9, RZ, R9 ;  /* 0x00000009ff09723e */ /* 0x000fc600000000ff */
[----:B------:R-:W-:Y:S01]  /*2b30*/  FADD.FTZ R33, R33, R10 ;  /* 0x0000000a21217221 */ /* 0x000fe20000010000 */
[----:B------:R-:W-:-:S07]  /*2b40*/  PRMT R100, R100, 0x5410, R9 ;  /* 0x0000541064647816 */ /* 0x000fce0000000009 */
.L_x_5240:
[----:B------:R-:W-:Y:S05]  /*2b50*/  BSYNC B0 ;  /* 0x0000000000007941 */ /* 0x000fea0003800000 */
.L_x_5239:
[----:B------:R-:W-:Y:S01]  /*2b60*/  BSSY B0, `(.L_x_5241) ;  /* 0x000000e000007945 */ /* 0x000fe20003800000 */
[----:B------:R-:W-:-:S03]  /*2b70*/  @P1 PRMT R104, R104, 0x5410, R2 ;  /* 0x0000541068681816 */ /* 0x000fc60000000002 */
[----:B------:R-:W-:Y:S05]  /*2b80*/  @P2 BRA `(.L_x_5242) ;  /* 0x0000000000102947 */ /* 0x000fea0003800000 */
[----:B------:R-:W-:Y:S01]  /*2b90*/  HFMA2.MMA R9, -RZ, RZ, 0, 0 ;  /* 0x00000000ff097435 */ /* 0x000fe200000001ff */
[----:B------:R-:W-:Y:S10]  /*2ba0*/  @!P0 BRA `(.L_x_5243) ;  /* 0x0000000000248947 */ /* 0x000ff40003800000 */
[----:B------:R-:W-:Y:S01]  /*2bb0*/  HADD2.F32 R9, -RZ, R17.H0_H0 ;  /* 0x20000011ff097230 */ /* 0x000fe20000004100 */
[----:B------:R-:W-:Y:S06]  /*2bc0*/  BRA `(.L_x_5243) ;  /* 0x00000000001c7947 */ /* 0x000fec0003800000 */
.L_x_5242:
[----:B------:R-:W-:-:S04]  /*2bd0*/  ISETP.NE.AND P6, PT, R6, RZ, PT ;  /* 0x000000ff0600720c */ /* 0x000fc80003fc5270 */
[----:B------:R-:W-:-:S05]  /*2be0*/  FSEL R2, R120, RZ, !P6 ;  /* 0x000000ff78027208 */ /* 0x000fca0007000000 */
[----:B------:R-:W-:Y:S01]  /*2bf0*/  FFMA.FTZ R9, R131, R121, R2 ;  /* 0x0000007983097223 */ /* 0x000fe20000010002 */
[----:B------:R-:W-:-:S03]  /*2c00*/  @P0 HADD2.F32 R2, -RZ, R17.H0_H0 ;  /* 0x20000011ff020230 */ /* 0x000fc60000004100 */
[----:B------:R-:W-:-:S04]  /*2c10*/  FADD.FTZ R9, R156, -R9 ;  /* 0x800000099c097221 */ /* 0x000fc80000010000 */
[----:B------:R-:W-:-:S04]  /*2c20*/  FMUL.FTZ R9, R4, R9 ;  /* 0x0000000904097220 */ /* 0x000fc80000410000 */
[----:B------:R-:W-:-:S07]  /*2c30*/  @P0 FADD.FTZ R9, R9, R2 ;  /* 0x0000000209090221 */ /* 0x000fce0000010000 */
.L_x_5243:
[----:B------:R-:W-:Y:S05]  /*2c40*/  BSYNC B0 ;  /* 0x0000000000007941 */ /* 0x000fea0003800000 */
.L_x_5241:
[----:B------:R-:W-:Y:S01]  /*2c50*/  BSSY B0, `(.L_x_5244) ;  /* 0x000000e000007945 */ /* 0x000fe20003800000 */
[----:B------:R-:W-:-:S03]  /*2c60*/  @P1 F2FP.F16.F32.PACK_AB R2, RZ, R9 ;  /* 0x00000009ff02123e */ /* 0x000fc600000000ff */
[----:B------:R-:W-:Y:S05]  /*2c70*/  @!P4 BRA `(.L_x_5245) ;  /* 0x00000000002cc947 */ /* 0x000fea0003800000 */
[----:B------:R-:W-:Y:S01]  /*2c80*/  LOP3.LUT P6, RZ, R132, 0xff0000, RZ, 0xc0, !PT ;  /* 0x00ff000084ff7812 */ /* 0x000fe200078cc0ff */
[----:B------:R-:W-:-:S04]  /*2c90*/  FMUL.FTZ R9, R9, UR17 ;  /* 0x0000001109097c20 */ /* 0x000fc80008410000 */
[----:B-1----:R-:W-:Y:S01]  /*2ca0*/  FMUL.FTZ R11, R9, UR16 ;  /* 0x00000010090b7c20 */ /* 0x002fe20008410000 */
        /* <DEDUP_REMOVED lines=8> */
.L_x_5245:
[----:B------:R-:W-:Y:S05]  /*2d30*/  BSYNC B0 ;  /* 0x0000000000007941 */ /* 0x000fea0003800000 */
.L_x_5244:
[----:B------:R-:W-:Y:S01]  /*2d40*/  BSSY B0, `(.L_x_5246) ;  /* 0x000000e000007945 */ /* 0x000fe20003800000 */
[----:B------:R-:W-:-:S03]  /*2d50*/  @P1 PRMT R105, R2, 0x7610, R105 ;  /* 0x0000761002691816 */ /* 0x000fc60000000069 */
[----:B------:R-:W-:Y:S05]  /*2d60*/  @P2 BRA `(.L_x_5247) ;  /* 0x0000000000102947 */ /* 0x000fea0003800000 */
[----:B------:R-:W-:Y:S01]  /*2d70*/  HFMA2.MMA R9, -RZ, RZ, 0, 0 ;  /* 0x00000000ff097435 */ /* 0x000fe200000001ff */
[----:B------:R-:W-:Y:S10]  /*2d80*/  @!P0 BRA `(.L_x_5248) ;  /* 0x0000000000248947 */ /* 0x000ff40003800000 */
[----:B------:R-:W-:Y:S01]  /*2d90*/  HADD2.F32 R9, -RZ, R17.H1_H1 ;  /* 0x30000011ff097230 */ /* 0x000fe20000004100 */
[----:B------:R-:W-:Y:S06]  /*2da0*/  BRA `(.L_x_5248) ;  /* 0x00000000001c7947 */ /* 0x000fec0003800000 */
.L_x_5247:
[----:B------:R-:W-:-:S04]  /*2db0*/  ISETP.NE.AND P6, PT, R6, RZ, PT ;  /* 0x000000ff0600720c */ /* 0x000fc80003fc5270 */
[----:B------:R-:W-:-:S05]  /*2dc0*/  FSEL R9, R120, RZ, !P6 ;  /* 0x000000ff78097208 */ /* 0x000fca0007000000 */
[----:B------:R-:W-:-:S04]  /*2dd0*/  FFMA.FTZ R2, R140, R121, R9 ;  /* 0x000000798c027223 */ /* 0x000fc80000010009 */
[----:B------:R-:W-:Y:S01]  /*2de0*/  FADD.FTZ R9, R155, -R2 ;  /* 0x800000029b097221 */ /* 0x000fe20000010000 */
[----:B------:R-:W-:-:S03]  /*2df0*/  @P0 HADD2.F32 R2, -RZ, R17.H1_H1 ;  /* 0x30000011ff020230 */ /* 0x000fc60000004100 */
[----:B------:R-:W-:-:S04]  /*2e00*/  FMUL.FTZ R9, R4, R9 ;  /* 0x0000000904097220 */ /* 0x000fc80000410000 */
[----:B------:R-:W-:-:S07]  /*2e10*/  @P0 FADD.FTZ R9, R9, R2 ;  /* 0x0000000209090221 */ /* 0x000fce0000010000 */
.L_x_5248:
[----:B------:R-:W-:Y:S05]  /*2e20*/  BSYNC B0 ;  /* 0x0000000000007941 */ /* 0x000fea0003800000 */
.L_x_5246:
        /* <DEDUP_REMOVED lines=14> */
.L_x_5250:
[----:B------:R-:W-:Y:S05]  /*2f10*/  BSYNC B0 ;  /* 0x0000000000007941 */ /* 0x000fea0003800000 */
.L_x_5249:
[----:B------:R-:W-:Y:S01]  /*2f20*/  BSSY B0, `(.L_x_5251) ;  /* 0x000000e000007945 */ /* 0x000fe20003800000 */
[----:B------:R-:W-:-:S03]  /*2f30*/  @P1 PRMT R105, R105, 0x5410, R2 ;  /* 0x0000541069691816 */ /* 0x000fc60000000002 */
[----:B------:R-:W-:Y:S05]  /*2f40*/  @P2 BRA `(.L_x_5252) ;  /* 0x0000000000102947 */ /* 0x000fea0003800000 */
[----:B------:R-:W-:Y:S01]  /*2f50*/  HFMA2.MMA R9, -RZ, RZ, 0, 0 ;  /* 0x00000000ff097435 */ /* 0x000fe200000001ff */
[----:B------:R-:W-:Y:S10]  /*2f60*/  @!P0 BRA `(.L_x_5253) ;  /* 0x0000000000248947 */ /* 0x000ff40003800000 */
[----:B------:R-:W-:Y:S01]  /*2f70*/  HADD2.F32 R9, -RZ, R18.H0_H0 ;  /* 0x20000012ff097230 */ /* 0x000fe20000004100 */
[----:B------:R-:W-:Y:S06]  /*2f80*/  BRA `(.L_x_5253) ;  /* 0x00000000001c7947 */ /* 0x000fec0003800000 */
.L_x_5252:
[----:B------:R-:W-:-:S04]  /*2f90*/  ISETP.NE.AND P6, PT, R6, RZ, PT ;  /* 0x000000ff0600720c */ /* 0x000fc80003fc5270 */
[----:B------:R-:W-:-:S05]  /*2fa0*/  FSEL R2, R120, RZ, !P6 ;  /* 0x000000ff78027208 */ /* 0x000fca0007000000 */
[----:B------:R-:W-:Y:S01]  /*2fb0*/  FFMA.FTZ R9, R141, R121, R2 ;  /* 0x000000798d097223 */ /* 0x000fe20000010002 */
[----:B------:R-:W-:-:S03]  /*2fc0*/  @P0 HADD2.F32 R2, -RZ, R18.H0_H0 ;  /* 0x20000012ff020230 */ /* 0x000fc60000004100 */
[----:B------:R-:W-:-:S04]  /*2fd0*/  FADD.FTZ R9, R158, -R9 ;  /* 0x800000099e097221 */ /* 0x000fc80000010000 */
[----:B------:R-:W-:-:S04]  /*2fe0*/  FMUL.FTZ R9, R4, R9 ;  /* 0x0000000904097220 */ /* 0x000fc80000410000 */
[----:B------:R-:W-:-:S07]  /*2ff0*/  @P0 FADD.FTZ R9, R9, R2 ;  /* 0x0000000209090221 */ /* 0x000fce0000010000 */
.L_x_5253:
[----:B------:R-:W-:Y:S05]  /*3000*/  BSYNC B0 ;  /* 0x0000000000007941 */ /* 0x000fea0003800000 */
.L_x_5251:
        /* <DEDUP_REMOVED lines=14> */
.L_x_5255:
[----:B------:R-:W-:Y:S05]  /*30f0*/  BSYNC B0 ;  /* 0x0000000000007941 */ /* 0x000fea0003800000 */
.L_x_5254:
[----:B------:R-:W-:Y:S01]  /*3100*/  BSSY B0, `(.L_x_5256) ;  /* 0x000000e000007945 */ /* 0x000fe20003800000 */
[----:B------:R-:W-:-:S03]  /*3110*/  @P1 PRMT R106, R2, 0x7610, R106 ;  /* 0x00007610026a1816 */ /* 0x000fc6000000006a */
[----:B------:R-:W-:Y:S05]  /*3120*/  @P2 BRA `(.L_x_5257) ;  /* 0x0000000000102947 */ /* 0x000fea0003800000 */
[----:B------:R-:W-:Y:S01]  /*3130*/  HFMA2.MMA R9, -RZ, RZ, 0, 0 ;  /* 0x00000000ff097435 */ /* 0x000fe200000001ff */
[----:B------:R-:W-:Y:S10]  /*3140*/  @!P0 BRA `(.L_x_5258) ;  /* 0x0000000000248947 */ /* 0x000ff40003800000 */
[----:B------:R-:W-:Y:S01]  /*3150*/  HADD2.F32 R9, -RZ, R18.H1_H1 ;  /* 0x30000012ff097230 */ /* 0x000fe20000004100 */
[----:B------:R-:W-:Y:S06]  /*3160*/  BRA `(.L_x_5258) ;  /* 0x00000000001c7947 */ /* 0x000fec0003800000 */
.L_x_5257:
[----:B------:R-:W-:-:S04]  /*3170*/  ISETP.NE.AND P6, PT, R6, RZ, PT ;  /* 0x000000ff0600720c */ /* 0x000fc80003fc5270 */
[----:B------:R-:W-:-:S05]  /*3180*/  FSEL R9, R120, RZ, !P6 ;  /* 0x000000ff78097208 */ /* 0x000fca0007000000 */
[----:B------:R-:W-:-:S04]  /*3190*/  FFMA.FTZ R2, R142, R121, R9 ;  /* 0x000000798e027223 */ /* 0x000fc80000010009 */
[----:B------:R-:W-:Y:S01]  /*31a0*/  FADD.FTZ R9, R157, -R2 ;  /* 0x800000029d097221 */ /* 0x000fe20000010000 */
[----:B------:R-:W-:-:S03]  /*31b0*/  @P0 HADD2.F32 R2, -RZ, R18.H1_H1 ;  /* 0x30000012ff020230 */ /* 0x000fc60000004100 */
[----:B------:R-:W-:-:S04]  /*31c0*/  FMUL.FTZ R9, R4, R9 ;  /* 0x0000000904097220 */ /* 0x000fc80000410000 */
[----:B------:R-:W-:-:S07]  /*31d0*/  @P0 FADD.FTZ R9, R9, R2 ;  /* 0x0000000209090221 */ /* 0x000fce0000010000 */
.L_x_5258:
[----:B------:R-:W-:Y:S05]  /*31e0*/  BSYNC B0 ;  /* 0x0000000000007941 */ /* 0x000fea0003800000 */
.L_x_5256:
        /* <DEDUP_REMOVED lines=14> */
.L_x_5260:
[----:B------:R-:W-:Y:S05]  /*32d0*/  BSYNC B0 ;  /* 0x0000000000007941 */ /* 0x000fea0003800000 */
.L_x_5259:
[----:B------:R-:W-:Y:S01]  /*32e0*/  BSSY B0, `(.L_x_5261) ;  /* 0x000000e000007945 */ /* 0x000fe20003800000 */
[----:B------:R-:W-:-:S03]  /*32f0*/  @P1 PRMT R106, R106, 0x5410, R2 ;  /* 0x000054106a6a1816 */ /* 0x000fc60000000002 */
[----:B------:R-:W-:Y:S05]  /*3300*/  @P2 BRA `(.L_x_5262) ;  /* 0x0000000000102947 */ /* 0x000fea0003800000 */
[----:B------:R-:W-:Y:S01]  /*3310*/  HFMA2.MMA R9, -RZ, RZ, 0, 0 ;  /* 0x00000000ff097435 */ /* 0x000fe200000001ff */
[----:B------:R-:W-:Y:S10]  /*3320*/  @!P0 BRA `(.L_x_5263) ;  /* 0x0000000000248947 */ /* 0x000ff40003800000 */
[----:B------:R-:W-:Y:S01]  /*3330*/  HADD2.F32 R9, -RZ, R19.H0_H0 ;  /* 0x20000013ff097230 */ /* 0x000fe20000004100 */
[----:B------:R-:W-:Y:S06]  /*3340*/  BRA `(.L_x_5263) ;  /* 0x00000000001c7947 */ /* 0x000fec0003800000 */
.L_x_5262:
[----:B------:R-:W-:-:S04]  /*3350*/  ISETP.NE.AND P6, PT, R6, RZ, PT ;  /* 0x000000ff0600720c */ /* 0x000fc80003fc5270 */
[----:B------:R-:W-:-:S05]  /*3360*/  FSEL R2, R120, RZ, !P6 ;  /* 0x000000ff78027208 */ /* 0x000fca0007000000 */
[----:B------:R-:W-:Y:S01]  /*3370*/  FFMA.FTZ R9, R143, R121, R2 ;  /* 0x000000798f097223 */ /* 0x000fe20000010002 */
[----:B------:R-:W-:-:S03]  /*3380*/  @P0 HADD2.F32 R2, -RZ, R19.H0_H0 ;  /* 0x20000013ff020230 */ /* 0x000fc60000004100 */
[----:B------:R-:W-:-:S04]  /*3390*/  FADD.FTZ R9, R160, -R9 ;  /* 0x80000009a0097221 */ /* 0x000fc80000010000 */
[----:B------:R-:W-:-:S04]  /*33a0*/  FMUL.FTZ R9, R4, R9 ;  /* 0x0000000904097220 */ /* 0x000fc80000410000 */
[----:B------:R-:W-:-:S07]  /*33b0*/  @P0 FADD.FTZ R9, R9, R2 ;  /* 0x0000000209090221 */ /* 0x000fce0000010000 */
.L_x_5263:
[----:B------:R-:W-:Y:S05]  /*33c0*/  BSYNC B0 ;  /* 0x0000000000007941 */ /* 0x000fea0003800000 */
.L_x_5261:
        /* <DEDUP_REMOVED lines=14> */
.L_x_5265:
[----:B------:R-:W-:Y:S05]  /*34b0*/  BSYNC B0 ;  /* 0x0000000000007941 */ /* 0x000fea0003800000 */
.L_x_5264:
[----:B------:R-:W-:Y:S01]  /*34c0*/  BSSY B0, `(.L_x_5266) ;  /* 0x000000e000007945 */ /* 0x000fe20003800000 */
[----:B------:R-:W-:-:S03]  /*34d0*/  @P1 PRMT R107, R2, 0x7610, R107 ;  /* 0x00007610026b1816 */ /* 0x000fc6000000006b */
[----:B------:R-:W-:Y:S05]  /*34e0*/  @P2 BRA `(.L_x_5267) ;  /* 0x0000000000102947 */ /* 0x000fea0003800000 */
[----:B------:R-:W-:Y:S01]  /*34f0*/  HFMA2.MMA R4, -RZ, RZ, 0, 0 ;  /* 0x00000000ff047435 */ /* 0x000fe200000001ff */
[----:B------:R-:W-:Y:S10]  /*3500*/  @!P0 BRA `(.L_x_5268) ;  /* 0x0000000000248947 */ /* 0x000ff40003800000 */
[----:B------:R-:W-:Y:S01]  /*3510*/  HADD2.F32 R4, -RZ, R19.H1_H1 ;  /* 0x30000013ff047230 */ /* 0x000fe20000004100 */
[----:B------:R-:W-:Y:S06]  /*3520*/  BRA `(.L_x_5268) ;  /* 0x00000000001c7947 */ /* 0x000fec0003800000 */
.L_x_5267:
[----:B------:R-:W-:Y:S01]  /*3530*/  ISETP.NE.AND P2, PT, R6, RZ, PT ;  /* 0x000000ff0600720c */ /* 0x000fe20003f45270 */
[----:B-1----:R-:W-:-:S03]  /*3540*/  @P0 HADD2.F32 R11, -RZ, R19.H1_H1 ;  /* 0x30000013ff0b0230 */ /* 0x002fc60000004100 */
[----:B------:R-:W-:-:S05]  /*3550*/  FSEL R9, R120, RZ, !P2 ;  /* 0x000000ff78097208 */ /* 0x000fca0005000000 */
[----:B------:R-:W-:-:S04]  /*3560*/  FFMA.FTZ R2, R144, R121, R9 ;  /* 0x0000007990027223 */ /* 0x000fc80000010009 */
[----:B------:R-:W-:-:S04]  /*3570*/  FADD.FTZ R9, R159, -R2 ;  /* 0x800000029f097221 */ /* 0x000fc80000010000 */
[----:B------:R-:W-:-:S04]  /*3580*/  FMUL.FTZ R4, R4, R9 ;  /* 0x0000000904047220 */ /* 0x000fc80000410000 */
[----:B------:R-:W-:-:S07]  /*3590*/  @P0 FADD.FTZ R4, R4, R11 ;  /* 0x0000000b04040221 */ /* 0x000fce0000010000 */
.L_x_5268:
[----:B------:R-:W-:Y:S05]  /*35a0*/  BSYNC B0 ;  /* 0x0000000000007941 */ /* 0x000fea0003800000 */
.L_x_5266:
[----:B------:R-:W-:Y:S01]  /*35b0*/  @P1 F2FP.F16.F32.PACK_AB R2, RZ, R4 ;  /* 0x00000004ff02123e */ /* 0x000fe200000000ff */
[----:B------:R-:W-:Y:S03]  /*35c0*/  BSSY B0, `(.L_x_5269) ;  /* 0x000000e000007945 */ /* 0x000fe60003800000 */
[----:B------:R-:W-:Y:S01]  /*35d0*/  @P1 PRMT R107, R107, 0x5410, R2 ;  /* 0x000054106b6b1816 */ /* 0x000fe20000000002 */
[----:B------:R-:W-:Y:S06]  /*35e0*/  @!P4 BRA `(.L_x_5270) ;  /* 0x00000000002cc947 */ /* 0x000fec0003800000 */
[----:B------:R-:W-:Y:S01]  /*35f0*/  LOP3.LUT P0, RZ, R133, 0xff000000, RZ, 0xc0, !PT ;  /* 0xff00000085ff7812 */ /* 0x000fe2000780c0ff */
[----:B------:R-:W-:Y:S01]  /*3600*/  FMUL.FTZ R4, R4, UR17 ;  /* 0x0000001104047c20 */ /* 0x000fe20008410000 */
[----:B------:R-:W-:-:S03]  /*3610*/  MOV R2, RZ ;  /* 0x000000ff00027202 */ /* 0x000fc60000000f00 */
[----:B-1----:R-:W-:-:S04]  /*3620*/  FMUL.FTZ R10, R4, UR16 ;  /* 0x00000010040a7c20 */ /* 0x002fc80008410000 */
[----:B------:R-:W-:-:S04]  /*3630*/  FMUL.FTZ R4, R99, R10 ;  /* 0x0000000a63047220 */ /* 0x000fc80000410000 */
[----:B-----5:R-:W-:Y:S01]  /*3640*/  @P0 HADD2.F32 R9, -RZ, R43.H1_H1 ;  /* 0x3000002bff090230 */ /* 0x020fe20000004100 */
[----:B------:R-:W-:-:S04]  /*3650*/  FSEL R4, R4, RZ, P0 ;  /* 0x000000ff04047208 */ /* 0x000fc80000000000 */
[----:B------:R-:W-:Y:S01]  /*3660*/  @P0 FMUL.FTZ R2, R9, R10 ;  /* 0x0000000a09020220 */ /* 0x000fe20000410000 */
[----:B------:R-:W-:-:S03]  /*3670*/  F2FP.F16.F32.PACK_AB R4, RZ, R4 ;  /* 0x00000004ff04723e */ /* 0x000fc600000000ff */
[----:B------:R-:W-:Y:S01]  /*3680*/  FADD.FTZ R39, R39, R2 ;  /* 0x0000000227277221 */ /* 0x000fe20000010000 */
[----:B------:R-:W-:-:S07]  /*3690*/  PRMT R103, R103, 0x5410, R4 ;  /* 0x0000541067677816 */ /* 0x000fce0000000004 */
.L_x_5270:
[----:B------:R-:W-:Y:S05]  /*36a0*/  BSYNC B0 ;  /* 0x0000000000007941 */ /* 0x000fea0003800000 */
.L_x_5269:
        /* <DEDUP_REMOVED lines=8> */
.L_x_5184:
        /* <DEDUP_REMOVED lines=25> */
.L_x_5188:
[----:B------:R-:W-:Y:S01]  /*38c0*/  HFMA2.MMA R120, -RZ, RZ, 0, 9.5367431640625e-07 ;  /* 0x00000010ff787435 */ /* 0x000fe200000001ff */
[----:B------:R-:W-:Y:S02]  /*38d0*/  MOV R163, R123 ;  /* 0x0000007b00a37202 */ /* 0x000fe40000000f00 */
[----:B------:R-:W-:Y:S02]  /*38e0*/  MOV R121, 0x1f ;  /* 0x0000001f00797802 */ /* 0x000fe40000000f00 */
[----:B------:R-:W-:-:S07]  /*38f0*/  MOV R127, 0xffffffff ;  /* 0xffffffff007f7802 */ /* 0x000fce0000000f00 */
[----:B------:R-:W-:Y:S05]  /*3900*/  WARPSYNC.COLLECTIVE R127, `(.L_x_5272) ;  /* 0x000000007f087348 */ /* 0x000fea0003c00000 */
[----:B------:R0:W1:Y:S02]  /*3910*/  SHFL.DOWN P1, R164, R163, R120, R121 ;  /* 0x08000078a3a47389 */ /* 0x0000640000020079 */
[----:B01----:R-:W-:Y:S01]  /*3920*/  ENDCOLLECTIVE ;  /* 0x000000000000791b */ /* 0x003fe20003800000 */
.L_x_5272:
[----:B------:R-:W-:Y:S02]  /*3930*/  MOV R163, R124 ;  /* 0x0000007c00a37202 */ /* 0x000fe40000000f00 */
[----:B------:R-:W-:-:S07]  /*3940*/  MOV R126, R164 ;  /* 0x000000a4007e7202 */ /* 0x000fce0000000f00 */
[----:B------:R-:W-:Y:S05]  /*3950*/  WARPSYNC.COLLECTIVE R127, `(.L_x_5273) ;  /* 0x000000007f087348 */ /* 0x000fea0003c00000 */
[----:B------:R0:W1:Y:S02]  /*3960*/  SHFL.DOWN P1, R164, R163, R120, R121 ;  /* 0x08000078a3a47389 */ /* 0x0000640000020079 */
[----:B01----:R-:W-:Y:S01]  /*3970*/  ENDCOLLECTIVE ;  /* 0x000000000000791b */ /* 0x003fe20003800000 */
.L_x_5273:
[----:B------:R-:W-:Y:S01]  /*3980*/  FADD.FTZ R126, R126, R123 ;  /* 0x0000007b7e7e7221 */ /* 0x000fe20000010000 */
[----:B------:R-:W-:-:S04]  /*3990*/  HFMA2.MMA R120, -RZ, RZ, 0, 4.76837158203125e-07 ;  /* 0x00000008ff787435 */ /* 0x000fc800000001ff */
[----:B------:R-:W-:Y:S02]  /*39a0*/  MOV R163, R126 ;  /* 0x0000007e00a37202 */ /* 0x000fe40000000f00 */
[----:B------:R-:W-:-:S07]  /*39b0*/  MOV R125, R164 ;  /* 0x000000a4007d7202 */ /* 0x000fce0000000f00 */
[----:B------:R-:W-:Y:S05]  /*39c0*/  WARPSYNC.COLLECTIVE R127, `(.L_x_5274) ;  /* 0x000000007f087348 */ /* 0x000fea0003c00000 */
[----:B------:R0:W1:Y:S02]  /*39d0*/  SHFL.DOWN P1, R164, R163, R120, R121 ;  /* 0x08000078a3a47389 */ /* 0x0000640000020079 */
[----:B01----:R-:W-:Y:S01]  /*39e0*/  ENDCOLLECTIVE ;  /* 0x000000000000791b */ /* 0x003fe20003800000 */
.L_x_5274:
[----:B------:R-:W-:-:S05]  /*39f0*/  FADD.FTZ R125, R125, R124 ;  /* 0x0000007c7d7d7221 */ /* 0x000fca0000010000 */
[----:B------:R-:W-:Y:S02]  /*3a00*/  MOV R163, R125 ;  /* 0x0000007d00a37202 */ /* 0x000fe40000000f00 */
[----:B------:R-:W-:-:S07]  /*3a10*/  MOV R137, R164 ;  /* 0x000000a400897202 */ /* 0x000fce0000000f00 */
[----:B------:R-:W-:Y:S05]  /*3a20*/  WARPSYNC.COLLECTIVE R127, `(.L_x_5275) ;  /* 0x000000007f087348 */ /* 0x000fea0003c00000 */
[----:B------:R0:W1:Y:S02]  /*3a30*/  SHFL.DOWN P1, R164, R163, R120, R121 ;  /* 0x08000078a3a47389 */ /* 0x0000640000020079 */
[----:B01----:R-:W-:Y:S01]  /*3a40*/  ENDCOLLECTIVE ;  /* 0x000000000000791b */ /* 0x003fe20003800000 */
.L_x_5275:
[----:B------:R-:W-:Y:S01]  /*3a50*/  FADD.FTZ R137, R126, R137 ;  /* 0x000000897e897221 */ /* 0x000fe20000010000 */
[----:B------:R-:W-:-:S04]  /*3a60*/  HFMA2.MMA R120, -RZ, RZ, 0, 2.384185791015625e-07 ;  /* 0x00000004ff787435 */ /* 0x000fc800000001ff */
[----:B------:R-:W-:Y:S02]  /*3a70*/  MOV R163, R137 ;  /* 0x0000008900a37202 */ /* 0x000fe40000000f00 */
[----:B------:R-:W-:-:S07]  /*3a80*/  MOV R136, R164 ;  /* 0x000000a400887202 */ /* 0x000fce0000000f00 */
[----:B------:R-:W-:Y:S05]  /*3a90*/  WARPSYNC.COLLECTIVE R127, `(.L_x_5276) ;  /* 0x000000007f087348 */ /* 0x000fea0003c00000 */
[----:B------:R0:W1:Y:S02]  /*3aa0*/  SHFL.DOWN P1, R164, R163, R120, R121 ;  /* 0x08000078a3a47389 */ /* 0x0000640000020079 */
[----:B01----:R-:W-:Y:S01]  /*3ab0*/  ENDCOLLECTIVE ;  /* 0x000000000000791b */ /* 0x003fe20003800000 */
.L_x_5276:
[----:B------:R-:W-:-:S05]  /*3ac0*/  FADD.FTZ R136, R125, R136 ;  /* 0x000000887d887221 */ /* 0x000fca0000010000 */
[----:B------:R-:W-:Y:S02]  /*3ad0*/  MOV R163, R136 ;  /* 0x0000008800a37202 */ /* 0x000fe40000000f00 */
[----:B------:R-:W-:-:S07]  /*3ae0*/  MOV R162, R164 ;  /* 0x000000a400a27202 */ /* 0x000fce0000000f00 */
[----:B------:R-:W-:Y:S05]  /*3af0*/  WARPSYNC.COLLECTIVE R127, `(.L_x_5277) ;  /* 0x000000007f087348 */ /* 0x000fea0003c00000 */
[----:B------:R0:W1:Y:S02]  /*3b00*/  SHFL.DOWN P1, R164, R163, R120, R121 ;  /* 0x08000078a3a47389 */ /* 0x0000640000020079 */
[----:B01----:R-:W-:Y:S01]  /*3b10*/  ENDCOLLECTIVE ;  /* 0x000000000000791b */ /* 0x003fe20003800000 */
.L_x_5277:
[----:B------:R-:W-:Y:S01]  /*3b20*/  FADD.FTZ R162, R137, R162 ;  /* 0x000000a289a27221 */ /* 0x000fe20000010000 */
[----:B------:R-:W-:-:S04]  /*3b30*/  HFMA2.MMA R120, -RZ, RZ, 0, 1.1920928955078125e-07 ;  /* 0x00000002ff787435 */ /* 0x000fc800000001ff */
[----:B------:R-:W-:Y:S02]  /*3b40*/  MOV R163, R162 ;  /* 0x000000a200a37202 */ /* 0x000fe40000000f00 */
[----:B------:R-:W-:-:S07]  /*3b50*/  MOV R139, R164 ;  /* 0x000000a4008b7202 */ /* 0x000fce0000000f00 */
[----:B------:R-:W-:Y:S05]  /*3b60*/  WARPSYNC.COLLECTIVE R127, `(.L_x_5278) ;  /* 0x000000007f087348 */ /* 0x000fea0003c00000 */
[----:B------:R0:W1:Y:S02]  /*3b70*/  SHFL.DOWN P1, R164, R163, R120, R121 ;  /* 0x08000078a3a47389 */ /* 0x0000640000020079 */
[----:B01----:R-:W-:Y:S01]  /*3b80*/  ENDCOLLECTIVE ;  /* 0x000000000000791b */ /* 0x003fe20003800000 */
.L_x_5278:
[----:B------:R-:W-:-:S05]  /*3b90*/  FADD.FTZ R139, R136, R139 ;  /* 0x0000008b888b7221 */ /* 0x000fca0000010000 */
[----:B------:R-:W-:Y:S02]  /*3ba0*/  MOV R163, R139 ;  /* 0x0000008b00a37202 */ /* 0x000fe40000000f00 */
[----:B------:R-:W-:-:S07]  /*3bb0*/  MOV R123, R164 ;  /* 0x000000a4007b7202 */ /* 0x000fce0000000f00 */
[----:B------:R-:W-:Y:S05]  /*3bc0*/  WARPSYNC.COLLECTIVE R127, `(.L_x_5279) ;  /* 0x000000007f087348 */ /* 0x000fea0003c00000 */
[----:B------:R0:W1:Y:S02]  /*3bd0*/  SHFL.DOWN P1, R164, R163, R120, R121 ;  /* 0x08000078a3a47389 */ /* 0x0000640000020079 */
[----:B01----:R-:W-:Y:S01]  /*3be0*/  ENDCOLLECTIVE ;  /* 0x000000000000791b */ /* 0x003fe20003800000 */
.L_x_5279:
[----:B------:R-:W-:Y:S01]  /*3bf0*/  FADD.FTZ R124, R162, R123 ;  /* 0x0000007ba27c7221 */ /* 0x000fe20000010000 */
[----:B------:R-:W-:-:S04]  /*3c00*/  HFMA2.MMA R120, -RZ, RZ, 0, 5.9604644775390625e-08 ;  /* 0x00000001ff787435 */ /* 0x000fc800000001ff */
[----:B------:R-:W-:Y:S01]  /*3c10*/  MOV R163, R124 ;  /* 0x0000007c00a37202 */ /* 0x000fe20000000f00 */
[----:B------:R-:W-:-:S07]  /*3c20*/  FADD.FTZ R123, R139, R164 ;  /* 0x000000a48b7b7221 */ /* 0x000fce0000010000 */
[----:B------:R-:W-:Y:S05]  /*3c30*/  WARPSYNC.COLLECTIVE R127, `(.L_x_5280) ;  /* 0x000000007f087348 */ /* 0x000fea0003c00000 */
[----:B------:R0:W1:Y:S02]  /*3c40*/  SHFL.DOWN P1, R164, R163, R120, R121 ;  /* 0x08000078a3a47389 */ /* 0x0000640000020079 */
[----:B01----:R-:W-:Y:S01]  /*3c50*/  ENDCOLLECTIVE ;  /* 0x000000000000791b */ /* 0x003fe20003800000 */
.L_x_5280:
[----:B------:R-:W-:Y:S02]  /*3c60*/  MOV R163, R123 ;  /* 0x0000007b00a37202 */ /* 0x000fe40000000f00 */
[----:B------:R-:W-:-:S07]  /*3c70*/  MOV R125, R164 ;  /* 0x000000a4007d7202 */ /* 0x000fce0000000f00 */
[----:B------:R-:W-:Y:S05]  /*3c80*/  WARPSYNC.COLLECTIVE R127, `(.L_x_5281) ;  /* 0x000000007f087348 */ /* 0x000fea0003c00000 */
[----:B------:R0:W1:Y:S02]  /*3c90*/  SHFL.DOWN P1, R164, R163, R120, R121 ;  /* 0x08000078a3a47389 */ /* 0x0000640000020079 */
[----:B01----:R-:W-:Y:S01]  /*3ca0*/  ENDCOLLECTIVE ;  /* 0x000000000000791b */ /* 0x003fe20003800000 */
.L_x_5281:
[----:B------:R-:W-:Y:S01]  /*3cb0*/  MOV R126, R164 ;  /* 0x000000a4007e7202 */ /* 0x000fe20000000f00 */
[----:B------:R-:W-:Y:S06]  /*3cc0*/  BRA `(.L_x_5282) ;  /* 0xffffffd800247947 */ /* 0x000fec000383ffff */
.L_x_5283:
        /* <DEDUP_REMOVED lines=11> */
.L_x_8797:


//--------------------- .text._ZN10layer_norm13ln_bwd_kernelINS_13Kernel_traitsI6__halfS2_fS2_fjLj2048ELj1ELj1ELj4ELj16ENS_18Kernel_traits_baseILj2048ES2_S2_fS2_fjLj128EEEEELb0ELb0ELb0ELb0EEEvNS_9BwdParamsE --------------------------
	.section	.text._ZN10layer_norm13ln_bwd_kernelINS_13Kernel_traitsI6__halfS2_fS2_fjLj2048ELj1ELj1ELj4ELj16ENS_18Kernel_traits_baseILj2048ES2_S2_fS2_fjLj128EEEEELb0ELb0ELb0ELb0EEEvNS_9BwdParamsE,"ax",@progbits
	.align	128
        .global         _ZN10layer_norm13ln_bwd_kernelINS_13Kernel_traitsI6__halfS2_fS2_fjLj2048ELj1ELj1ELj4ELj16ENS_18Kernel_traits_baseILj2048ES2_S2_fS2_fjLj128EEEEELb0ELb0ELb0ELb0EEEvNS_9BwdParamsE
        .type           _ZN10layer_norm13ln_bwd_kernelINS_13Kernel_traitsI6__halfS2_fS2_fjLj2048ELj1ELj1ELj4ELj16ENS_18Kernel_traits_baseILj2048ES2_S2_fS2_fjLj128EEEEELb0ELb0ELb0ELb0EEEvNS_9BwdParamsE,@function
        .size           _ZN10layer_norm13ln_bwd_kernelINS_13Kernel_traitsI6__halfS2_fS2_fjLj2048ELj1ELj1ELj4ELj16ENS_18Kernel_traits_baseILj2048ES2_S2_fS2_fjLj128EEEEELb0ELb0ELb0ELb0EEEvNS_9BwdParamsE,(.L_x_8798 - _ZN10layer_norm13ln_bwd_kernelINS_13Kernel_traitsI6__halfS2_fS2_fjLj2048ELj1ELj1ELj4ELj16ENS_18Kernel_traits_baseILj2048ES2_S2_fS2_fjLj128EEEEELb0ELb0ELb0ELb0EEEvNS_9BwdParamsE)
        .other          _ZN10layer_norm13ln_bwd_kernelINS_13Kernel_traitsI6__halfS2_fS2_fjLj2048ELj1ELj1ELj4ELj16ENS_18Kernel_traits_baseILj2048ES2_S2_fS2_fjLj128EEEEELb0ELb0ELb0ELb0EEEvNS_9BwdParamsE,@"STO_CUDA_ENTRY STV_DEFAULT"
_ZN10layer_norm13ln_bwd_kernelINS_13Kernel_traitsI6__halfS2_fS2_fjLj2048ELj1ELj1ELj4ELj16ENS_18Kernel_traits_baseILj2048ES2_S2_fS2_fjLj128EEEEELb0ELb0ELb0ELb0EEEvNS_9BwdParamsE:
.text._ZN10layer_norm13ln_bwd_kernelINS_13Kernel_traitsI6__halfS2_fS2_fjLj2048ELj1ELj1ELj4ELj16ENS_18Kernel_traits_baseILj2048ES2_S2_fS2_fjLj128EEEEELb0ELb0ELb0ELb0EEEvNS_9BwdParamsE:
        /* <DEDUP_REMOVED lines=68> */
[----:B------:R-:W-:-:S07]  /*0440*/  HADD2.F32 R103, -RZ, R7.H1_H1 ;  /* 0x30000007ff677230 */ /* 0x000fce0000004100 */
.L_x_5294:
[----:B0-2---:R-:W1:Y:S01]  /*0450*/  @P0 LDC.64 R72, c[0x0][0x270] ;  /* 0x00009c00ff480b82 */ /* 0x005e620000000a00 */
[----:B------:R-:W-:-:S07]  /*0460*/  SHF.R.S32.HI R76, RZ, 0x1f, R3 ;  /* 0x0000001fff4c7819 */ /* 0x000fce0000011403 */
[----:B------:R-:W2:Y:S01]  /*0470*/  LDC.64 R74, c[0x0][0x250] ;  /* 0x00009400ff4a7b82 */ /* 0x000ea20000000a00 */
[----:B-1----:R-:W-:-:S04]  /*0480*/  @P0 LEA R72, P1, R3, R72, 0x1 ;  /* 0x0000004803480211 */ /* 0x002fc800078208ff */
[C---:B------:R-:W-:Y:S01]  /*0490*/  @P0 LEA.HI.X R73, R3.reuse, R73, R76, 0x1, P1 ;  /* 0x0000004903490211 */ /* 0x040fe200008f0c4c */
[----:B--2---:R-:W-:-:S04]  /*04a0*/  IMAD.WIDE R74, R3, 0x4, R74 ;  /* 0x00000004034a7825 */ /* 0x004fc800078e024a */
[----:B------:R1:W2:Y:S04]  /*04b0*/  @P0 LDG.E.U16 R76, desc[UR4][R72.64] ;  /* 0x00000004484c0981 */ /* 0x0002a8000c1e1500 */
[----:B------:R-:W3:Y:S01]  /*04c0*/  LDG.E R74, desc[UR4][R74.64] ;  /* 0x000000044a4a7981 */ /* 0x000ee2000c1e1900 */
[----:B-1----:R-:W1:Y:S02]  /*04d0*/  LDC.64 R72, c[0x0][0x258] ;  /* 0x00009600ff487b82 */ /* 0x002e640000000a00 */
[----:B-1----:R-:W-:-:S05]  /*04e0*/  IMAD.WIDE R72, R3, 0x4, R72 ;  /* 0x0000000403487825 */ /* 0x002fca00078e0248 */
[----:B-----5:R1:W5:Y:S01]  /*04f0*/  LDG.E R87, desc[UR4][R72.64] ;  /* 0x0000000448577981 */ /* 0x020362000c1e1900 */
[----:B------:R-:W-:Y:S01]  /*0500*/  MOV R101, UR13 ;  /* 0x0000000d00657c02 */ /* 0x000fe20008000f00 */
[----:B------:R-:W-:Y:S01]  /*0510*/  BSSY B0, `(.L_x_5285) ;  /* 0x000005d000007945 */ /* 0x000fe20003800000 */
[----:B------:R-:W-:Y:S02]  /*0520*/  LOP3.LUT R102, R123, 0x7f, RZ, 0xc0, !PT ;  /* 0x0000007f7b667812 */ /* 0x000fe400078ec0ff */
[----:B------:R-:W-:Y:S01]  /*0530*/  LOP3.LUT P5, RZ, R2, 0xff, RZ, 0xc0, !PT ;  /* 0x000000ff02ff7812 */ /* 0x000fe200078ac0ff */
[----:B------:R-:W-:Y:S01]  /*0540*/  IMAD R77, R3, R101, RZ ;  /* 0x00000065034d7224 */ /* 0x000fe200078e02ff */
[----:B0-----:R-:W-:Y:S02]  /*0550*/  ISETP.NE.AND P2, PT, R124, RZ, PT ;  /* 0x000000ff7c00720c */ /* 0x001fe40003f45270 */
[----:B------:R-:W-:Y:S02]  /*0560*/  MOV R88, 0x3f800000 ;  /* 0x3f80000000587802 */ /* 0x000fe40000000f00 */
[----:B------:R-:W-:-:S02]  /*0570*/  SHF.R.S32.HI R78, RZ, 0x1f, R77 ;  /* 0x0000001fff4e7819 */ /* 0x000fc4000001144d */
[----:B------:R-:W-:Y:S02]  /*0580*/  MOV R113, RZ ;  /* 0x000000ff00717202 */ /* 0x000fe40000000f00 */
[----:B------:R-:W-:Y:S02]  /*0590*/  LEA.HI R77, R78, R77, RZ, 0x3 ;  /* 0x0000004d4e4d7211 */ /* 0x000fe400078f18ff */
[----:B------:R-:W-:Y:S02]  /*05a0*/  MOV R114, RZ ;  /* 0x000000ff00727202 */ /* 0x000fe40000000f00 */
[----:B------:R-:W-:-:S04]  /*05b0*/  LEA.HI.SX32 R2, R77, R102, 0x1d ;  /* 0x000000664d027211 */ /* 0x000fc800078feaff */
[----:B------:R-:W-:Y:S01]  /*05c0*/  MOV R115, R2 ;  /* 0x0000000200737202 */ /* 0x000fe20000000f00 */
[----:B--2---:R-:W-:Y:S01]  /*05d0*/  @P0 HADD2.F32 R88, -RZ, R76.H0_H0 ;  /* 0x2000004cff580230 */ /* 0x004fe20000004100 */
[----:B---3--:R-:W-:Y:S01]  /*05e0*/  FSEL R107, R74, RZ, !P2 ;  /* 0x000000ff4a6b7208 */ /* 0x008fe20005000000 */
        /* <DEDUP_REMOVED lines=20> */
[C---:B---3--:R-:W-:Y:S01]  /*0730*/  FADD.FTZ R114, -R107.reuse, R5 ;  /* 0x000000056b727221 */ /* 0x048fe20000010100 */
[C---:B------:R-:W-:Y:S01]  /*0740*/  FADD.FTZ R84, -R107.reuse, R4 ;  /* 0x000000046b547221 */ /* 0x040fe20000010100 */
[----:B0-----:R-:W-:Y:S01]  /*0750*/  FADD.FTZ R72, -R107, R6 ;  /* 0x000000066b487221 */ /* 0x001fe20000010100 */
[----:B----4-:R-:W-:-:S02]  /*0760*/  HADD2.F32 R11, -RZ, R12.H0_H0 ;  /* 0x2000000cff0b7230 */ /* 0x010fc40000004100 */
[----:B------:R-:W-:-:S03]  /*0770*/  HADD2.F32 R10, -RZ, R12.H1_H1 ;  /* 0x3000000cff0a7230 */ /* 0x000fc60000004100 */
[----:B------:R-:W-:Y:S01]  /*0780*/  FMUL.FTZ R5, R122, R11 ;  /* 0x0000000b7a057220 */ /* 0x000fe20000410000 */
[----:B------:R-:W-:Y:S02]  /*0790*/  HADD2.F32 R9, -RZ, R13.H0_H0 ;  /* 0x2000000dff097230 */ /* 0x000fe40000004100 */
[----:B------:R-:W-:Y:S01]  /*07a0*/  FADD.FTZ R74, -R107, R7 ;  /* 0x000000076b4a7221 */ /* 0x000fe20000010100 */
[--C-:B------:R-:W-:Y:S02]  /*07b0*/  HADD2.F32 R73, -RZ, R15.reuse.H0_H0 ;  /* 0x2000000fff497230 */ /* 0x100fe40000004100 */
[C---:B------:R-:W-:Y:S01]  /*07c0*/  FMUL.FTZ R4, R87.reuse, R76 ;  /* 0x0000004c57047220 */ /* 0x040fe20000410000 */
[----:B------:R-:W-:Y:S02]  /*07d0*/  HADD2.F32 R86, -RZ, R15.H1_H1 ;  /* 0x3000000fff567230 */ /* 0x000fe40000004100 */
[----:B------:R-:W-:Y:S01]  /*07e0*/  FMUL.FTZ R6, R87, R78 ;  /* 0x0000004e57067220 */ /* 0x000fe20000410000 */
[----:B------:R-:W-:Y:S01]  /*07f0*/  FMUL.FTZ R7, R121, R10 ;  /* 0x0000000a79077220 */ /* 0x000fe20000410000 */
[----:B------:R-:W-:Y:S01]  /*0800*/  FADD.FTZ R76, RZ, R5 ;  /* 0x00000005ff4c7221 */ /* 0x000fe20000010000 */
[----:B------:R-:W-:Y:S01]  /*0810*/  FFMA.FTZ R15, R0, R5, RZ ;  /* 0x00000005000f7223 */ /* 0x000fe200000100ff */
[----:B------:R-:W-:-:S02]  /*0820*/  HADD2.F32 R12, -RZ, R13.H1_H1 ;  /* 0x3000000dff0c7230 */ /* 0x000fc40000004100 */
[----:B------:R-:W-:Y:S01]  /*0830*/  FADD.FTZ R38, R38, R9 ;  /* 0x0000000926267221 */ /* 0x000fe20000010000 */
[-C--:B------:R-:W-:Y:S01]  /*0840*/  FFMA.FTZ R54, R6, R9.reuse, R54 ;  /* 0x0000000906367223 */ /* 0x080fe20000010036 */
[----:B------:R-:W-:Y:S01]  /*0850*/  FMUL.FTZ R9, R120, R9 ;  /* 0x0000000978097220 */ /* 0x000fe20000410000 */
[----:B------:R-:W-:Y:S01]  /*0860*/  FADD.FTZ R76, R76, R7 ;  /* 0x000000074c4c7221 */ /* 0x000fe20000010000 */
[C---:B------:R-:W-:Y:S01]  /*0870*/  FFMA.FTZ R15, R4.reuse, R7, R15 ;  /* 0x00000007040f7223 */ /* 0x040fe2000001000f */
[--C-:B------:R-:W-:Y:S02]  /*0880*/  HADD2.F32 R13, -RZ, R14.reuse.H0_H0 ;  /* 0x2000000eff0d7230 */ /* 0x100fe40000004100 */
[----:B------:R-:W-:Y:S01]  /*0890*/  FADD.FTZ R37, R37, R10 ;  /* 0x0000000a25257221 */ /* 0x000fe20000010000 */
[----:B------:R-:W-:Y:S01]  /*08a0*/  FFMA.FTZ R53, R4, R10, R53 ;  /* 0x0000000a04357223 */ /* 0x000fe20000010035 */
[C---:B------:R-:W-:Y:S01]  /*08b0*/  FMUL.FTZ R8, R87.reuse, R8 ;  /* 0x0000000857087220 */ /* 0x040fe20000410000 */
[----:B------:R-:W-:Y:S01]  /*08c0*/  FMUL.FTZ R10, R87, R84 ;  /* 0x00000054570a7220 */ /* 0x000fe20000410000 */
[----:B------:R-:W-:Y:S01]  /*08d0*/  FADD.FTZ R36, R36, R11 ;  /* 0x0000000b24247221 */ /* 0x000fe20000010000 */
[----:B------:R-:W-:Y:S01]  /*08e0*/  FFMA.FTZ R52, R0, R11, R52 ;  /* 0x0000000b00347223 */ /* 0x000fe20000010034 */
[-C--:B------:R-:W-:Y:S01]  /*08f0*/  FMUL.FTZ R11, R119, R12.reuse ;  /* 0x0000000c770b7220 */ /* 0x080fe20000410000 */
[----:B------:R-:W-:Y:S01]  /*0900*/  FADD.FTZ R76, R76, R9 ;  /* 0x000000094c4c7221 */ /* 0x000fe20000010000 */
[----:B------:R-:W-:Y:S01]  /*0910*/  FFMA.FTZ R75, R6, R9, R15 ;  /* 0x00000009064b7223 */ /* 0x000fe2000001000f */
[----:B------:R-:W-:Y:S01]  /*0920*/  FADD.FTZ R39, R39, R12 ;  /* 0x0000000c27277221 */ /* 0x000fe20000010000 */
[----:B------:R-:W-:Y:S01]  /*0930*/  FFMA.FTZ R55, R8, R12, R55 ;  /* 0x0000000c08377223 */ /* 0x000fe20000010037 */
[----:B------:R-:W-:-:S02]  /*0940*/  HADD2.F32 R14, -RZ, R14.H1_H1 ;  /* 0x3000000eff0e7230 */ /* 0x000fc40000004100 */
        /* <DEDUP_REMOVED lines=24> */
[----:B------:R-:W-:-:S07]  /*0ad0*/  FFMA.FTZ R114, R85, R86, R72 ;  /* 0x0000005655727223 */ /* 0x000fce0000010048 */
.L_x_5286:
[----:B------:R-:W-:Y:S05]  /*0ae0*/  BSYNC B0 ;  /* 0x0000000000007941 */ /* 0x000fea0003800000 */
.L_x_5285:
        /* <DEDUP_REMOVED lines=17> */
[----:B------:R-:W-:-:S03]  /*0c00*/  FADD.FTZ R73, -R107, R73 ;  /* 0x000000496b497221 */ /* 0x000fc60000010100 */
[----:B-----5:R-:W-:Y:S01]  /*0c10*/  FMUL.FTZ R100, R87, R72 ;  /* 0x0000004857647220 */ /* 0x020fe20000410000 */
[C---:B---3--:R-:W-:Y:S01]  /*0c20*/  FADD.FTZ R94, -R107.reuse, R77 ;  /* 0x0000004d6b5e7221 */ /* 0x048fe20000010100 */
[C---:B------:R-:W-:Y:S01]  /*0c30*/  FADD.FTZ R98, -R107.reuse, R79 ;  /* 0x0000004f6b627221 */ /* 0x040fe20000010100 */
[----:B------:R-:W-:Y:S01]  /*0c40*/  FADD.FTZ R76, -R107, R76 ;  /* 0x0000004c6b4c7221 */ /* 0x000fe20000010100 */
[--C-:B----4-:R-:W-:Y:S02]  /*0c50*/  HADD2.F32 R75, -RZ, R80.reuse.H0_H0 ;  /* 0x20000050ff4b7230 */ /* 0x110fe40000004100 */
[----:B------:R-:W-:Y:S02]  /*0c60*/  HADD2.F32 R77, -RZ, R80.H1_H1 ;  /* 0x30000050ff4d7230 */ /* 0x000fe40000004100 */
[--C-:B------:R-:W-:Y:S02]  /*0c70*/  HADD2.F32 R79, -RZ, R81.reuse.H0_H0 ;  /* 0x20000051ff4f7230 */ /* 0x100fe40000004100 */
[----:B------:R-:W-:-:S02]  /*0c80*/  HADD2.F32 R93, -RZ, R81.H1_H1 ;  /* 0x30000051ff5d7230 */ /* 0x000fc40000004100 */
[----:B------:R-:W-:Y:S01]  /*0c90*/  FMUL.FTZ R81, R111, R75 ;  /* 0x0000004b6f517220 */ /* 0x000fe20000410000 */
[--C-:B------:R-:W-:Y:S02]  /*0ca0*/  HADD2.F32 R97, -RZ, R83.reuse.H0_H0 ;  /* 0x20000053ff617230 */ /* 0x100fe40000004100 */
[C---:B------:R-:W-:Y:S01]  /*0cb0*/  FMUL.FTZ R80, R87.reuse, R73 ;  /* 0x0000004957507220 */ /* 0x040fe20000410000 */
[----:B------:R-:W-:Y:S02]  /*0cc0*/  HADD2.F32 R72, -RZ, R83.H1_H1 ;  /* 0x30000053ff487230 */ /* 0x000fe40000004100 */
[----:B0-----:R-:W-:Y:S01]  /*0cd0*/  FMUL.FTZ R91, R87, R76 ;  /* 0x0000004c575b7220 */ /* 0x001fe20000410000 */
[----:B------:R-:W-:Y:S01]  /*0ce0*/  FADD.FTZ R96, -R107, R74 ;  /* 0x0000004a6b607221 */ /* 0x000fe20000010100 */
[----:B------:R-:W-:Y:S01]  /*0cf0*/  FMUL.FTZ R83, R110, R77 ;  /* 0x0000004d6e537220 */ /* 0x000fe20000410000 */
[----:B------:R-:W-:Y:S01]  /*0d00*/  FADD.FTZ R76, R113, R81 ;  /* 0x00000051714c7221 */ /* 0x000fe20000010000 */
[----:B------:R-:W-:Y:S01]  /*0d10*/  FFMA.FTZ R73, R100, R81, R114 ;  /* 0x0000005164497223 */ /* 0x000fe20000010072 */
[----:B------:R-:W-:-:S02]  /*0d20*/  HADD2.F32 R95, -RZ, R82.H0_H0 ;  /* 0x20000052ff5f7230 */ /* 0x000fc40000004100 */
[C---:B------:R-:W-:Y:S01]  /*0d30*/  FMUL.FTZ R89, R87.reuse, R92 ;  /* 0x0000005c57597220 */ /* 0x040fe20000410000 */
[----:B------:R-:W-:Y:S02]  /*0d40*/  HADD2.F32 R74, -RZ, R82.H1_H1 ;  /* 0x30000052ff4a7230 */ /* 0x000fe40000004100 */
        /* <DEDUP_REMOVED lines=18> */
[----:B------:R-:W-:-:S02]  /*0e70*/  FADD.FTZ R78, -R107, R78 ;  /* 0x0000004e6b4e7221 */ /* 0x000fc40000010100 */
        /* <DEDUP_REMOVED lines=22> */
.L_x_5288:
[----:B------:R-:W-:Y:S05]  /*0fe0*/  BSYNC B0 ;  /* 0x0000000000007941 */ /* 0x000fea0003800000 */
.L_x_5287:
        /* <DEDUP_REMOVED lines=24> */
.L_x_5307:
        /* <DEDUP_REMOVED lines=31> */
[-CC-:B------:R-:W-:Y:S01]  /*1360*/  FFMA.FTZ R76, R8, R78.reuse, R79.reuse ;  /* 0x0000004e084c7223 */ /* 0x180fe2000001004f */
[----:B------:R-:W-:Y:S01]  /*1370*/  ISETP.NE.AND.EX P1, PT, RZ, UR9, PT, P1 ;  /* 0x00000009ff007c0c */ /* 0x000fe2000bf25310 */
[----:B------:R-:W-:Y:S01]  /*1380*/  FADD.FTZ R72, R5, -R72 ;  /* 0x8000004805487221 */ /* 0x000fe20000010000 */
[----:B------:R-:W-:Y:S01]  /*1390*/  FADD.FTZ R74, R7, -R74 ;  /* 0x8000004a074a7221 */ /* 0x000fe20000010000 */
[----:B------:R-:W-:Y:S01]  /*13a0*/  ISETP.NE.AND.EX P2, PT, RZ, UR15, PT, P2 ;  /* 0x0000000fff007c0c */ /* 0x000fe2000bf45320 */
[--C-:B------:R-:W-:Y:S01]  /*13b0*/  FFMA.FTZ R77, R10, R78, R79.reuse ;  /* 0x0000004e0a4d7223 */ /* 0x100fe2000001004f */
[C---:B-----5:R-:W-:Y:S01]  /*13c0*/  FMUL.FTZ R73, R87.reuse, R72 ;  /* 0x0000004857497220 */ /* 0x060fe20000410000 */
[----:B------:R-:W-:Y:S01]  /*13d0*/  FMUL.FTZ R74, R87, R74 ;  /* 0x0000004a574a7220 */ /* 0x000fe20000410000 */
[-CC-:B------:R-:W-:Y:S01]  /*13e0*/  FFMA.FTZ R113, R13, R78.reuse, R79.reuse ;  /* 0x0000004e0d717223 */ /* 0x180fe2000001004f */
[-CC-:B------:R-:W-:Y:S01]  /*13f0*/  FFMA.FTZ R107, R15, R78.reuse, R79.reuse ;  /* 0x0000004e0f6b7223 */ /* 0x180fe2000001004f */
[----:B------:R-:W-:Y:S01]  /*1400*/  FFMA.FTZ R115, R85, R78, R79 ;  /* 0x0000004e55737223 */ /* 0x000fe2000001004f */
[----:B------:R-:W-:Y:S01]  /*1410*/  FADD.FTZ R76, R11, -R76 ;  /* 0x8000004c0b4c7221 */ /* 0x000fe20000010000 */
        /* <DEDUP_REMOVED lines=13> */
[----:B------:R-:W-:Y:S01]  /*14f0*/  F2FP.F16.F32.PACK_AB R72, R73, R72 ;  /* 0x000000484948723e */ /* 0x000fe200000000ff */
        /* <DEDUP_REMOVED lines=24> */
[----:B------:R-:W-:Y:S01]  /*1680*/  F2FP.F16.F32.PACK_AB R73, R76, R73 ;  /* 0x000000494c49723e */ /* 0x000fe200000000ff */
[----:B0-----:R-:W-:-:S05]  /*1690*/  @P2 IMAD.WIDE.U32 R74, R2, 0x20, R74 ;  /* 0x00000020024a2825 */ /* 0x001fca00078e004a */
[----:B------:R-:W-:Y:S04]  /*16a0*/  @P2 STG.E.128 desc[UR4][R74.64], R64 ;  /* 0x000000404a002986 */ /* 0x000fe8000c101d04 */
[----:B------:R0:W-:Y:S02]  /*16b0*/  @P2 STG.E.128 desc[UR4][R74.64+0x10], R68 ;  /* 0x000010444a002986 */ /* 0x0001e4000c101d04 */
[----:B0-----:R-:W-:Y:S02]  /*16c0*/  F2FP.F16.F32.PACK_AB R74, R113, R77 ;  /* 0x0000004d714a723e */ /* 0x001fe400000000ff */
[----:B------:R-:W0:Y:S01]  /*16d0*/  LDC.64 R76, c[0x0][0x2f8] ;  /* 0x0000be00ff4c7b82 */ /* 0x000e220000000a00 */
[----:B------:R-:W-:Y:S01]  /*16e0*/  F2FP.F16.F32.PACK_AB R75, R114, R107 ;  /* 0x0000006b724b723e */ /* 0x000fe200000000ff */
[C---:B0-----:R-:W-:Y:S01]  /*16f0*/  IMAD.WIDE.U32 R76, R2.reuse, 0x10, R76 ;  /* 0x00000010024c7825 */ /* 0x041fe200078e004c */
[----:B------:R-:W-:-:S04]  /*1700*/  IADD3 R2, R2, 0x80, RZ ;  /* 0x0000008002027810 */ /* 0x000fc80007ffe0ff */
[----:B------:R0:W-:Y:S03]  /*1710*/  STG.E.128 desc[UR4][R76.64], R72 ;  /* 0x000000484c007986 */ /* 0x0001e6000c101d04 */
.L_x_5291:
[----:B------:R-:W-:Y:S05]  /*1720*/  BSYNC B0 ;  /* 0x0000000000007941 */ /* 0x000fea0003800000 */
.L_x_5290:
        /* <DEDUP_REMOVED lines=55> */
[----:B------:R-:W-:-:S02]  /*1aa0*/  F2FP.F16.F32.PACK_AB R73, R74, R73 ;  /* 0x000000494a49723e */ /* 0x000fc400000000ff */
[----:B------:R-:W-:Y:S02]  /*1ab0*/  F2FP.F16.F32.PACK_AB R74, R114, R75 ;  /* 0x0000004b724a723e */ /* 0x000fe400000000ff */
[----:B------:R-:W-:Y:S02]  /*1ac0*/  F2FP.F16.F32.PACK_AB R72, R72, R107 ;  /* 0x0000006b4848723e */ /* 0x000fe400000000ff */
[----:B------:R-:W-:Y:S01]  /*1ad0*/  F2FP.F16.F32.PACK_AB R75, R88, R87 ;  /* 0x00000057584b723e */ /* 0x000fe200000000ff */
[----:B------:R-:W1:Y:S01]  /*1ae0*/  LDC.64 R78, c[0x0][0x2f8] ;  /* 0x0000be00ff4e7b82 */ /* 0x000e620000000a00 */
[----:B0-----:R-:W-:-:S05]  /*1af0*/  @P2 IMAD.WIDE.U32 R76, R2, 0x20, R76 ;  /* 0x00000020024c2825 */ /* 0x001fca00078e004c */
[----:B------:R2:W-:Y:S01]  /*1b00*/  @P2 STG.E.128 desc[UR4][R76.64], R64 ;  /* 0x000000404c002986 */ /* 0x0005e2000c101d04 */
[----:B-1----:R-:W-:-:S03]  /*1b10*/  IMAD.WIDE.U32 R78, R2, 0x10, R78 ;  /* 0x00000010024e7825 */ /* 0x002fc600078e004e */
[----:B------:R2:W-:Y:S04]  /*1b20*/  @P2 STG.E.128 desc[UR4][R76.64+0x10], R68 ;  /* 0x000010444c002986 */ /* 0x0005e8000c101d04 */
[----:B------:R2:W-:Y:S02]  /*1b30*/  STG.E.128 desc[UR4][R78.64], R72 ;  /* 0x000000484e007986 */ /* 0x0005e4000c101d04 */
.L_x_5293:
[----:B------:R-:W-:Y:S05]  /*1b40*/  BSYNC B0 ;  /* 0x0000000000007941 */ /* 0x000fea0003800000 */
.L_x_5292:
[----:B------:R-:W-:Y:S02]  /*1b50*/  IADD3 R3, R3, UR16, RZ ;  /* 0x0000001003037c10 */ /* 0x000fe4000fffe0ff */
[----:B------:R-:W-:Y:S02]  /*1b60*/  SEL R2, RZ, 0x1, P5 ;  /* 0x00000001ff027807 */ /* 0x000fe40002800000 */
[----:B------:R-:W-:-:S13]  /*1b70*/  ISETP.GE.AND P1, PT, R3, UR17, PT ;  /* 0x0000001103007c0c */ /* 0x000fda000bf26270 */
[----:B------:R-:W-:Y:S05]  /*1b80*/  @!P1 BRA `(.L_x_5294) ;  /* 0xffffffe800309947 */ /* 0x000fea000383ffff */
.L_x_5284:
[----:B------:R-:W1:Y:S01]  /*1b90*/  S2UR UR6, SR_CTAID.X ;  /* 0x00000000000679c3 */ /* 0x000e620000002500 */
[----:B------:R-:W-:Y:S01]  /*1ba0*/  BSSY B0, `(.L_x_5295) ;  /* 0x000000e000007945 */ /* 0x000fe20003800000 */
[----:B-1----:R-:W-:-:S05]  /*1bb0*/  LEA.HI R0, R123, UR6, RZ, 0x19 ;  /* 0x000000067b007c11 */ /* 0x002fca000f8fc8ff */
[----:B------:R-:W-:-:S05]  /*1bc0*/  IMAD R101, R0, R101, RZ ;  /* 0x0000006500657224 */ /* 0x000fca00078e02ff */
[----:B------:R-:W-:Y:S01]  /*1bd0*/  LEA.HI R101, R101, R102, RZ, 0x1d ;  /* 0x0000006665657211 */ /* 0x000fe200078fe8ff */
[----:B------:R-:W-:Y:S06]  /*1be0*/  @!P4 BRA `(.L_x_5296) ;  /* 0x000000000024c947 */ /* 0x000fec0003800000 */
[----:B------:R-:W1:Y:S08]  /*1bf0*/  LDC.64 R2, c[0x0][0x2d0] ;  /* 0x0000b400ff027b82 */ /* 0x000e700000000a00 */
[----:B-----5:R-:W3:Y:S01]  /*1c00*/  LDC.64 R4, c[0x0][0x2d8] ;  /* 0x0000b600ff047b82 */ /* 0x020ee20000000a00 */
[----:B-1----:R-:W-:-:S05]  /*1c10*/  IMAD.WIDE.U32 R2, R101, 0x20, R2 ;  /* 0x0000002065027825 */ /* 0x002fca00078e0002 */
[----:B------:R1:W-:Y:S01]  /*1c20*/  STG.E.128 desc[UR4][R2.64], R36 ;  /* 0x0000002402007986 */ /* 0x0003e2000c101d04 */
[----:B---3--:R-:W-:-:S03]  /*1c30*/  IMAD.WIDE.U32 R4, R101, 0x20, R4 ;  /* 0x0000002065047825 */ /* 0x008fc600078e0004 */
[----:B------:R1:W-:Y:S01]  /*1c40*/  STG.E.128 desc[UR4][R2.64+0x10], R32 ;  /* 0x0000102002007986 */ /* 0x0003e2000c101d04 */
[----:B------:R-:W-:-:S03]  /*1c50*/  IADD3 R101, R101, 0x80, RZ ;  /* 0x0000008065657810 */ /* 0x000fc60007ffe0ff */
[----:B------:R1:W-:Y:S04]  /*1c60*/  STG.E.128 desc[UR4][R4.64], R52 ;  /* 0x0000003404007986 */ /* 0x0003e8000c101d04 */
[----:B------:R1:W-:Y:S02]  /*1c70*/  STG.E.128 desc[UR4][R4.64+0x10], R48 ;  /* 0x0000103004007986 */ /* 0x0003e4000c101d04 */
.L_x_5296:
[----:B------:R-:W-:Y:S05]  /*1c80*/  BSYNC B0 ;  /* 0x0000000000007941 */ /* 0x000fea0003800000 */
.L_x_5295:
[----:B------:R-:W-:Y:S05]  /*1c90*/  @!P3 EXIT ;  /* 0x000000000000b94d */ /* 0x000fea0003800000 */
[----:B-1----:R-:W1:Y:S08]  /*1ca0*/  LDC.64 R2, c[0x0][0x2d0] ;  /* 0x0000b400ff027b82 */ /* 0x002e700000000a00 */
[----:B-----5:R-:W3:Y:S01]  /*1cb0*/  LDC.64 R4, c[0x0][0x2d8] ;  /* 0x0000b600ff047b82 */ /* 0x020ee20000000a00 */
[----:B-1----:R-:W-:-:S05]  /*1cc0*/  IMAD.WIDE.U32 R2, R101, 0x20, R2 ;  /* 0x0000002065027825 */ /* 0x002fca00078e0002 */
[----:B------:R-:W-:Y:S01]  /*1cd0*/  STG.E.128 desc[UR4][R2.64], R28 ;  /* 0x0000001c02007986 */ /* 0x000fe2000c101d04 */
[----:B---3--:R-:W-:-:S03]  /*1ce0*/  IMAD.WIDE.U32 R4, R101, 0x20, R4 ;  /* 0x0000002065047825 */ /* 0x008fc600078e0004 */
[----:B------:R-:W-:Y:S04]  /*1cf0*/  STG.E.128 desc[UR4][R2.64+0x10], R24 ;  /* 0x0000101802007986 */ /* 0x000fe8000c101d04 */
[----:B------:R-:W-:Y:S04]  /*1d00*/  STG.E.128 desc[UR4][R4.64], R44 ;  /* 0x0000002c04007986 */ /* 0x000fe8000c101d04 */
[----:B------:R-:W-:Y:S01]  /*1d10*/  STG.E.128 desc[UR4][R4.64+0x10], R40 ;  /* 0x0000102804007986 */ /* 0x000fe2000c101d04 */
[----:B------:R-:W-:Y:S05]  /*1d20*/  EXIT ;  /* 0x000000000000794d */ /* 0x000fea0003800000 */
.L_x_5289:
[----:B------:R-:W-:Y:S01]  /*1d30*/  HFMA2.MMA R76, -RZ, RZ, 0, 9.5367431640625e-07 ;  /* 0x00000010ff4c7435 */ /* 0x000fe200000001ff */
[----:B------:R-:W-:Y:S02]  /*1d40*/  MOV R75, 0x1f ;  /* 0x0000001f004b7802 */ /* 0x000fe40000000f00 */
[----:B------:R-:W-:-:S08]  /*1d50*/  MOV R72, 0xffffffff ;  /* 0xffffffff00487802 */ /* 0x000fd00000000f00 */
[----:B-----5:R-:W-:Y:S05]  /*1d60*/  WARPSYNC.COLLECTIVE R72, `(.L_x_5297) ;  /* 0x0000000048087348 */ /* 0x020fea0003c00000 */
[----:B------:R0:W1:Y:S02]  /*1d70*/  SHFL.DOWN P6, R77, R113, R76, R75 ;  /* 0x0800004c714d7389 */ /* 0x00006400000c004b */
[----:B01---5:R-:W-:Y:S01]  /*1d80*/  ENDCOLLECTIVE ;  /* 0x000000000000791b */ /* 0x023fe20003800000 */
.L_x_5297:
[----:B------:R-:W-:Y:S01]  /*1d90*/  FADD.FTZ R78, R77, R113 ;  /* 0x000000714d4e7221 */ /* 0x000fe20000010000 */
[----:B------:R-:W-:-:S07]  /*1da0*/  MOV R113, R114 ;  /* 0x0000007200717202 */ /* 0x000fce0000000f00 */
[----:B------:R-:W-:Y:S05]  /*1db0*/  WARPSYNC.COLLECTIVE R72, `(.L_x_5298) ;  /* 0x0000000048087348 */ /* 0x000fea0003c00000 */
[----:B------:R0:W1:Y:S02]  /*1dc0*/  SHFL.DOWN P6, R77, R113, R76, R75 ;  /* 0x0800004c714d7389 */ /* 0x00006400000c004b */
[----:B01----:R-:W-:Y:S01]  /*1dd0*/  ENDCOLLECTIVE ;  /* 0x000000000000791b */ /* 0x003fe20003800000 */
.L_x_5298:
[----:B------:R-:W-:Y:S01]  /*1de0*/  HFMA2.MMA R76, -RZ, RZ, 0, 4.76837158203125e-07 ;  /* 0x00000008ff4c7435 */ /* 0x000fe200000001ff */
[----:B------:R-:W-:Y:S02]  /*1df0*/  MOV R113, R78 ;  /* 0x0000004e00717202 */ /* 0x000fe40000000f00 */
[----:B------:R-:W-:-:S08]  /*1e00*/  MOV R79, R77 ;  /* 0x0000004d004f7202 */ /* 0x000fd00000000f00 */
[----:B------:R-:W-:Y:S05]  /*1e10*/  WARPSYNC.COLLECTIVE R72, `(.L_x_5299) ;  /* 0x0000000048087348 */ /* 0x000fea0003c00000 */
[----:B------:R0:W1:Y:S02]  /*1e20*/  SHFL.DOWN P6, R77, R113, R76, R75 ;  /* 0x0800004c714d7389 */ /* 0x00006400000c004b */
[----:B01----:R-:W-:Y:S01]  /*1e30*/  ENDCOLLECTIVE ;  /* 0x000000000000791b */ /* 0x003fe20003800000 */
.L_x_5299:
[----:B------:R-:W-:-:S05]  /*1e40*/  FADD.FTZ R107, R79, R114 ;  /* 0x000000724f6b7221 */ /* 0x000fca0000010000 */
[----:B------:R-:W-:Y:S01]  /*1e50*/  MOV R113, R107 ;  /* 0x0000006b00717202 */ /* 0x000fe20000000f00 */
[----:B------:R-:W-:-:S07]  /*1e60*/  FADD.FTZ R115, R78, R77 ;  /* 0x0000004d4e737221 */ /* 0x000fce0000010000 */
[----:B------:R-:W-:Y:S05]  /*1e70*/  WARPSYNC.COLLECTIVE R72, `(.L_x_5300) ;  /* 0x0000000048087348 */ /* 0x000fea0003c00000 */
[----:B------:R0:W1:Y:S02]  /*1e80*/  SHFL.DOWN P6, R77, R113, R76, R75 ;  /* 0x0800004c714d7389 */ /* 0x00006400000c004b */
[----:B01----:R-:W-:Y:S01]  /*1e90*/  ENDCOLLECTIVE ;  /* 0x000000000000791b */ /* 0x003fe20003800000 */
.L_x_5300:
[----:B------:R-:W-:Y:S01]  /*1ea0*/  HFMA2.MMA R76, -RZ, RZ, 0, 2.384185791015625e-07 ;  /* 0x00000004ff4c7435 */ /* 0x000fe200000001ff */
[----:B------:R-:W-:Y:S02]  /*1eb0*/  MOV R113, R115 ;  /* 0x0000007300717202 */ /* 0x000fe40000000f00 */
[----:B------:R-:W-:-:S08]  /*1ec0*/  MOV R79, R77 ;  /* 0x0000004d004f7202 */ /* 0x000fd00000000f00 */
[----:B------:R-:W-:Y:S05]  /*1ed0*/  WARPSYNC.COLLECTIVE R72, `(.L_x_5301) ;  /* 0x0000000048087348 */ /* 0x000fea0003c00000 */
[----:B------:R0:W1:Y:S02]  /*1ee0*/  SHFL.DOWN P6, R77, R113, R76, R75 ;  /* 0x0800004c714d7389 */ /* 0x00006400000c004b */
[----:B01----:R-:W-:Y:S01]  /*1ef0*/  ENDCOLLECTIVE ;  /* 0x000000000000791b */ /* 0x003fe20003800000 */
.L_x_5301:
[----:B------:R-:W-:-:S05]  /*1f00*/  FADD.FTZ R125, R107, R79 ;  /* 0x0000004f6b7d7221 */ /* 0x000fca0000010000 */
[----:B------:R-:W-:Y:S01]  /*1f10*/  MOV R113, R125 ;  /* 0x0000007d00717202 */ /* 0x000fe20000000f00 */
[----:B------:R-:W-:-:S07]  /*1f20*/  FADD.FTZ R115, R115, R77 ;  /* 0x0000004d73737221 */ /* 0x000fce0000010000 */
[----:B------:R-:W-:Y:S05]  /*1f30*/  WARPSYNC.COLLECTIVE R72, `(.L_x_5302) ;  /* 0x0000000048087348 */ /* 0x000fea0003c00000 */
[----:B------:R0:W1:Y:S02]  /*1f40*/  SHFL.DOWN P6, R77, R113, R76, R75 ;  /* 0x0800004c714d7389 */ /* 0x00006400000c004b */
[----:B01----:R-:W-:Y:S01]  /*1f50*/  ENDCOLLECTIVE ;  /* 0x000000000000791b */ /* 0x003fe20003800000 */
.L_x_5302:
[----:B------:R-:W-:Y:S01]  /*1f60*/  HFMA2.MMA R76, -RZ, RZ, 0, 1.1920928955078125e-07 ;  /* 0x00000002ff4c7435 */ /* 0x000fe200000001ff */
[----:B------:R-:W-:Y:S02]  /*1f70*/  MOV R113, R115 ;  /* 0x0000007300717202 */ /* 0x000fe40000000f00 */
[----:B------:R-:W-:-:S08]  /*1f80*/  MOV R79, R77 ;  /* 0x0000004d004f7202 */ /* 0x000fd00000000f00 */
[----:B------:R-:W-:Y:S05]  /*1f90*/  WARPSYNC.COLLECTIVE R72, `(.L_x_5303) ;  /* 0x0000000048087348 */ /* 0x000fea0003c00000 */
[----:B------:R0:W1:Y:S02]  /*1fa0*/  SHFL.DOWN P6, R77, R113, R76, R75 ;  /* 0x0800004c714d7389 */ /* 0x00006400000c004b */
[----:B01----:R-:W-:Y:S01]  /*1fb0*/  ENDCOLLECTIVE ;  /* 0x000000000000791b */ /* 0x003fe20003800000 */
.L_x_5303:
[----:B------:R-:W-:-:S05]  /*1fc0*/  FADD.FTZ R125, R125, R79 ;  /* 0x0000004f7d7d7221 */ /* 0x000fca0000010000 */
[----:B------:R-:W-:Y:S01]  /*1fd0*/  MOV R113, R125 ;  /* 0x0000007d00717202 */ /* 0x000fe20000000f00 */
[----:B------:R-:W-:-:S07]  /*1fe0*/  FADD.FTZ R79, R115, R77 ;  /* 0x0000004d734f7221 */ /* 0x000fce0000010000 */
[----:B------:R-:W-:Y:S05]  /*1ff0*/  WARPSYNC.COLLECTIVE R72, `(.L_x_5304) ;  /* 0x0000000048087348 */ /* 0x000fea0003c00000 */
[----:B------:R0:W1:Y:S02]  /*2000*/  SHFL.DOWN P6, R77, R113, R76, R75 ;  /* 0x0800004c714d7389 */ /* 0x00006400000c004b */
[----:B01----:R-:W-:Y:S01]  /*2010*/  ENDCOLLECTIVE ;  /* 0x000000000000791b */ /* 0x003fe20003800000 */
.L_x_5304:
[----:B------:R-:W-:Y:S01]  /*2020*/  HFMA2.MMA R76, -RZ, RZ, 0, 5.9604644775390625e-08 ;  /* 0x00000001ff4c7435 */ /* 0x000fe200000001ff */
[----:B------:R-:W-:Y:S02]  /*2030*/  MOV R113, R79 ;  /* 0x0000004f00717202 */ /* 0x000fe40000000f00 */
[----:B------:R-:W-:-:S08]  /*2040*/  MOV R114, R77 ;  /* 0x0000004d00727202 */ /* 0x000fd00000000f00 */
[----:B------:R-:W-:Y:S05]  /*2050*/  WARPSYNC.COLLECTIVE R72, `(.L_x_5305) ;  /* 0x0000000048087348 */ /* 0x000fea0003c00000 */
[----:B------:R0:W1:Y:S02]  /*2060*/  SHFL.DOWN P6, R77, R113, R76, R75 ;  /* 0x0800004c714d7389 */ /* 0x00006400000c004b */
[----:B01----:R-:W-:Y:S01]  /*2070*/  ENDCOLLECTIVE ;  /* 0x000000000000791b */ /* 0x003fe20003800000 */
.L_x_5305:
[----:B------:R-:W-:-:S05]  /*2080*/  FADD.FTZ R78, R125, R114 ;  /* 0x000000727d4e7221 */ /* 0x000fca0000010000 */
[----:B------:R-:W-:Y:S02]  /*2090*/  MOV R113, R78 ;  /* 0x0000004e00717202 */ /* 0x000fe40000000f00 */
[----:B------:R-:W-:-:S07]  /*20a0*/  MOV R114, R77 ;  /* 0x0000004d00727202 */ /* 0x000fce0000000f00 */
[----:B------:R-:W-:Y:S05]  /*20b0*/  WARPSYNC.COLLECTIVE R72, `(.L_x_5306) ;  /* 0x0000000048087348 */ /* 0x000fea0003c00000 */
[----:B------:R0:W1:Y:S02]  /*20c0*/  SHFL.DOWN P6, R77, R113, R76, R75 ;  /* 0x0800004c714d7389 */ /* 0x00006400000c004b */
[----:B01----:R-:W-:Y:S01]  /*20d0*/  ENDCOLLECTIVE ;  /* 0x000000000000791b */ /* 0x003fe20003800000 */
.L_x_5306:
[----:B------:R-:W-:Y:S05]  /*20e0*/  BRA `(.L_x_5307) ;  /* 0xfffffff000207947 */ /* 0x000fea000383ffff */
.L_x_5308:
        /* <DEDUP_REMOVED lines=9> */
.L_x_8798:


//--------------------- .text._ZN10layer_norm13ln_bwd_kernelINS_13Kernel_traitsI6__halfS2_fS2_fjLj2048ELj1ELj1ELj4ELj16ENS_18Kernel_traits_baseILj2048ES2_S2_fS2_fjLj128EEEEELb0ELb0ELb0ELb1EEEvNS_9BwdParamsE --------------------------
	.section	.text._ZN10layer_norm13ln_bwd_kernelINS_13Kernel_traitsI6__halfS2_fS2_fjLj2048ELj1ELj1ELj4ELj16ENS_18Kernel_traits_baseILj2048ES2_S2_fS2_fjLj128EEEEELb0ELb0ELb0ELb1EEEvNS_9BwdParamsE,"ax",@progbits
	.align	128
        .global         _ZN10layer_norm13ln_bwd_kernelINS_13Kernel_traitsI6__halfS2_fS2_fjLj2048ELj1ELj1ELj4ELj16ENS_18Kernel_traits_baseILj2048ES2_S2_fS2_fjLj128EEEEELb0ELb0ELb0ELb1EEEvNS_9BwdParamsE
        .type           _ZN10layer_norm13ln_bwd_kernelINS_13Kernel_traitsI6__halfS2_fS2_fjLj2048ELj1ELj1ELj4ELj16ENS_18Kernel_traits_baseILj2048ES2_S2_fS2_fjLj128EEEEELb0ELb0ELb0ELb1EEEvNS_9BwdParamsE,@function
        .size           _ZN10layer_norm13ln_bwd_kernelINS_13Kernel_traitsI6__halfS2_fS2_fjLj2048ELj1ELj1ELj4ELj16ENS_18Kernel_traits_baseILj2048ES2_S2_fS2_fjLj128EEEEELb0ELb0ELb0ELb1EEEvNS_9BwdParamsE,(.L_x_8799 - _ZN10layer_norm13ln_bwd_kernelINS_13Kernel_traitsI6__halfS2_fS2_fjLj2048ELj1ELj1ELj4ELj16ENS_18Kernel_traits_baseILj2048ES2_S2_fS2_fjLj128EEEEELb0ELb0ELb0ELb1EEEvNS_9BwdParamsE)
        .other          _ZN10layer_norm13ln_bwd_kernelINS_13Kernel_traitsI6__halfS2_fS2_fjLj2048ELj1ELj1ELj4ELj16ENS_18Kernel_traits_baseILj2048ES2_S2_fS2_fjLj128EEEEELb0ELb0ELb0ELb1EEEvNS_9BwdParamsE,@"STO_CUDA_ENTRY STV_DEFAULT"
_ZN10layer_norm13ln_bwd_kernelINS_13Kernel_traitsI6__halfS2_fS2_fjLj2048ELj1ELj1ELj4ELj16ENS_18Kernel_traits_baseILj2048ES2_S2_fS2_fjLj128EEEEELb0ELb0ELb0ELb1EEEvNS_9BwdParamsE:
.text._ZN10layer_norm13ln_bwd_kernelINS_13Kernel_traitsI6__halfS2_fS2_fjLj2048ELj1ELj1ELj4ELj16ENS_18Kernel_traits_baseILj2048ES2_S2_fS2_fjLj128EEEEELb0ELb0ELb0ELb1EEEvNS_9BwdParamsE:
        /* <DEDUP_REMOVED lines=31> */
.L_x_5309:
        /* <DEDUP_REMOVED lines=41> */
.L_x_5313:
        /* <DEDUP_REMOVED lines=20> */
[----:B------:R1:W2:Y:S01]  /*05c0*/  LDG.E.128 R52, desc[UR6][R108.64+0x10] ;  /* 0x000010066c347981 */ /* 0x0002a2000c1e1d00 */
[----:B0-----:R-:W-:-:S03]  /*05d0*/  IMAD.WIDE R116, R101, 0x4, R82 ;  /* 0x0000000465747825 */ /* 0x001fc600078e0252 */
[----:B------:R-:W2:Y:S01]  /*05e0*/  LDG.E.128 R48, desc[UR6][R48.64] ;  /* 0x0000000630307981 */ /* 0x000ea2000c1e1d00 */
[----:B------:R-:W0:Y:S01]  /*05f0*/  LDC.64 R82, c[0x0][0x2c8] ;  /* 0x0000b200ff527b82 */ /* 0x000e220000000a00 */
[----:B------:R-:W-:Y:S02]  /*0600*/  IMAD.WIDE.U32 R64, R104, 0x10, R64 ;  /* 0x0000001068407825 */ /* 0x000fe400078e0040 */
[----:B------:R-:W2:Y:S04]  /*0610*/  LDG.E.128 R56, desc[UR6][R120.64] ;  /* 0x0000000678387981 */ /* 0x000ea8000c1e1d00 */
[----:B------:R-:W2:Y:S04]  /*0620*/  LDG.E R105, desc[UR6][R116.64] ;  /* 0x0000000674697981 */ /* 0x000ea8000c1e1900 */
[----:B------:R-:W2:Y:S04]  /*0630*/  LDG.E.128 R60, desc[UR6][R120.64+0x10] ;  /* 0x00001006783c7981 */ /* 0x000ea8000c1e1d00 */
[----:B------:R-:W2:Y:S01]  /*0640*/  LDG.E.128 R64, desc[UR6][R64.64] ;  /* 0x0000000640407981 */ /* 0x000ea2000c1e1d00 */
[----:B0-----:R-:W-:-:S04]  /*0650*/  ISETP.NE.U32.AND P1, PT, R82, RZ, PT ;  /* 0x000000ff5200720c */ /* 0x001fc80003f25070 */
[----:B------:R-:W-:-:S13]  /*0660*/  ISETP.NE.AND.EX P1, PT, R83, RZ, PT, P1 ;  /* 0x000000ff5300720c */ /* 0x000fda0003f25310 */
[----:B-1----:R-:W0:Y:S08]  /*0670*/  @P1 LDC.64 R108, c[0x0][0x2c8] ;  /* 0x0000b200ff6c1b82 */ /* 0x002e300000000a00 */
[----:B------:R-:W1:Y:S01]  /*0680*/  @P1 LDC.64 R110, c[0x0][0x2c8] ;  /* 0x0000b200ff6e1b82 */ /* 0x000e620000000a00 */
[----:B------:R-:W-:Y:S01]  /*0690*/  ISETP.NE.AND P2, PT, RZ, UR8, PT ;  /* 0x00000008ff007c0c */ /* 0x000fe2000bf45270 */
[----:B0-----:R-:W-:-:S05]  /*06a0*/  @P1 IMAD.WIDE.U32 R114, R104, 0x20, R108 ;  /* 0x0000002068721825 */ /* 0x001fca00078e006c */
[----:B------:R-:W5:Y:S01]  /*06b0*/  @P1 LDG.E.128 R28, desc[UR6][R114.64] ;  /* 0x00000006721c1981 */ /* 0x000f62000c1e1d00 */
        /* <DEDUP_REMOVED lines=8> */
[C---:B---3--:R-:W-:Y:S01]  /*0740*/  FADD.FTZ R108, -R109.reuse, R44 ;  /* 0x0000002c6d6c7221 */ /* 0x048fe20000010100 */
[C---:B------:R-:W-:Y:S01]  /*0750*/  FADD.FTZ R44, -R109.reuse, R45 ;  /* 0x0000002d6d2c7221 */ /* 0x040fe20000010100 */
[C---:B------:R-:W-:Y:S01]  /*0760*/  FADD.FTZ R110, -R109.reuse, R47 ;  /* 0x0000002f6d6e7221 */ /* 0x040fe20000010100 */
[C---:B--2---:R-:W-:Y:S01]  /*0770*/  FADD.FTZ R114, -R109.reuse, R52 ;  /* 0x000000346d727221 */ /* 0x044fe20000010100 */
[--C-:B------:R-:W-:Y:S02]  /*0780*/  HADD2.F32 R45, -RZ, R48.reuse.H0_H0 ;  /* 0x20000030ff2d7230 */ /* 0x100fe40000004100 */
[----:B------:R-:W-:Y:S02]  /*0790*/  HADD2.F32 R47, -RZ, R48.H1_H1 ;  /* 0x30000030ff2f7230 */ /* 0x000fe40000004100 */
        /* <DEDUP_REMOVED lines=16> */
[--C-:B------:R-:W-:Y:S02]  /*08a0*/  HADD2.F32 R61, -RZ, R64.reuse.H0_H0 ;  /* 0x20000040ff3d7230 */ /* 0x100fe40000004100 */
[----:B------:R-:W-:Y:S01]  /*08b0*/  FFMA.FTZ R99, R52, R45, R99 ;  /* 0x0000002d34637223 */ /* 0x000fe20000010063 */
[----:B------:R-:W-:Y:S02]  /*08c0*/  HADD2.F32 R109, -RZ, R64.H1_H1 ;  /* 0x30000040ff6d7230 */ /* 0x000fe40000004100 */
[----:B------:R-:W-:Y:S01]  /*08d0*/  FMUL.FTZ R53, R105, R44 ;  /* 0x0000002c69357220 */ /* 0x000fe20000410000 */
[----:B------:R-:W-:Y:S01]  /*08e0*/  FMUL.FTZ R64, R84, R47 ;  /* 0x0000002f54407220 */ /* 0x000fe20000410000 */
[----:B------:R-:W-:Y:S01]  /*08f0*/  FADD.FTZ R45, RZ, R59 ;  /* 0x0000003bff2d7221 */ /* 0x000fe20000010000 */
[----:B------:R-:W-:Y:S01]  /*0900*/  FFMA.FTZ R44, R52, R59, RZ ;  /* 0x0000003b342c7223 */ /* 0x000fe200000100ff */
[----:B------:R-:W-:-:S02]  /*0910*/  HADD2.F32 R49, -RZ, R49.H1_H1 ;  /* 0x30000031ff317230 */ /* 0x000fc40000004100 */
[--C-:B0-----:R-:W-:Y:S02]  /*0920*/  HADD2.F32 R113, -RZ, R66.reuse.H0_H0 ;  /* 0x20000042ff717230 */ /* 0x101fe40000004100 */
[----:B------:R-:W-:Y:S01]  /*0930*/  FADD.FTZ R45, R45, R64 ;  /* 0x000000402d2d7221 */ /* 0x000fe20000010000 */
[----:B------:R-:W-:Y:S02]  /*0940*/  HADD2.F32 R115, -RZ, R66.H1_H1 ;  /* 0x30000042ff737230 */ /* 0x000fe40000004100 */
[----:B------:R-:W-:Y:S01]  /*0950*/  FMUL.FTZ R66, R85, R48 ;  /* 0x0000003055427220 */ /* 0x000fe20000410000 */
[----:B------:R-:W-:Y:S01]  /*0960*/  FMUL.FTZ R55, R105, R46 ;  /* 0x0000002e69377220 */ /* 0x000fe20000410000 */
[----:B------:R-:W-:Y:S01]  /*0970*/  FFMA.FTZ R44, R53, R64, R44 ;  /* 0x00000040352c7223 */ /* 0x000fe2000001002c */
[----:B------:R-:W-:Y:S02]  /*0980*/  HADD2.F32 R112, -RZ, R50.H0_H0 ;  /* 0x20000032ff707230 */ /* 0x000fe40000004100 */
[----:B------:R-:W-:Y:S01]  /*0990*/  FMUL.FTZ R108, R86, R49 ;  /* 0x00000031566c7220 */ /* 0x000fe20000410000 */
[----:B------:R-:W-:Y:S01]  /*09a0*/  FADD.FTZ R45, R45, R66 ;  /* 0x000000422d2d7221 */ /* 0x000fe20000010000 */
[----:B------:R-:W-:Y:S01]  /*09b0*/  FMUL.FTZ R57, R105, R110 ;  /* 0x0000006e69397220 */ /* 0x000fe20000410000 */
[----:B------:R-:W-:Y:S01]  /*09c0*/  FFMA.FTZ R44, R55, R66, R44 ;  /* 0x00000042372c7223 */ /* 0x000fe2000001002c */
[----:B------:R-:W-:-:S02]  /*09d0*/  @P0 HADD2.F32 R102, -RZ, R107.H0_H0 ;  /* 0x2000006bff660230 */ /* 0x000fc40000004100 */
[----:B------:R-:W-:Y:S01]  /*09e0*/  FMUL.FTZ R121, R87, R112 ;  /* 0x0000007057797220 */ /* 0x000fe20000410000 */
[----:B------:R-:W-:Y:S02]  /*09f0*/  HADD2.F32 R107, -RZ, R50.H1_H1 ;  /* 0x30000032ff6b7230 */ /* 0x000fe40000004100 */
[----:B------:R-:W-:Y:S01]  /*0a00*/  FADD.FTZ R46, R45, R108 ;  /* 0x0000006c2d2e7221 */ /* 0x000fe20000010000 */
[----:B------:R-:W-:Y:S01]  /*0a10*/  FMUL.FTZ R114, R105, R114 ;  /* 0x0000007269727220 */ /* 0x000fe20000410000 */
[----:B------:R-:W-:Y:S01]  /*0a20*/  FFMA.FTZ R45, R57, R108, R44 ;  /* 0x0000006c392d7223 */ /* 0x000fe2000001002c */
[----:B------:R-:W-:Y:S02]  /*0a30*/  HADD2.F32 R50, -RZ, R51.H0_H0 ;  /* 0x20000033ff327230 */ /* 0x000fe40000004100 */
[----:B------:R-:W-:Y:S01]  /*0a40*/  FADD.FTZ R79, R47, R79 ;  /* 0x0000004f2f4f7221 */ /* 0x000fe20000010000 */
[----:B------:R-:W-:Y:S01]  /*0a50*/  FFMA.FTZ R80, R53, R47, R80 ;  /* 0x0000002f35507223 */ /* 0x000fe20000010050 */
[----:B------:R-:W-:-:S02]  /*0a60*/  HADD2.F32 R117, -RZ, R67.H0_H0 ;  /* 0x20000043ff757230 */ /* 0x000fc40000004100 */
[----:B------:R-:W-:Y:S01]  /*0a70*/  FMUL.FTZ R110, R88, R107 ;  /* 0x0000006b586e7220 */ /* 0x000fe20000410000 */
[----:B------:R-:W-:Y:S02]  /*0a80*/  HADD2.F32 R119, -RZ, R67.H1_H1 ;  /* 0x30000043ff777230 */ /* 0x000fe40000004100 */
[----:B------:R-:W-:Y:S01]  /*0a90*/  FADD.FTZ R47, R46, R121 ;  /* 0x000000792e2f7221 */ /* 0x000fe20000010000 */
[----:B------:R-:W-:Y:S01]  /*0aa0*/  FMUL.FTZ R67, R105, R116 ;  /* 0x0000007469437220 */ /* 0x000fe20000410000 */
[----:B------:R-:W-:Y:S01]  /*0ab0*/  FFMA.FTZ R44, R114, R121, R45 ;  /* 0x00000079722c7223 */ /* 0x000fe2000001002d */
[----:B------:R-:W-:Y:S02]  /*0ac0*/  HADD2.F32 R51, -RZ, R51.H1_H1 ;  /* 0x30000033ff337230 */ /* 0x000fe40000004100 */
        /* <DEDUP_REMOVED lines=18> */
[----:B------:R-:W-:-:S02]  /*0bf0*/  HADD2.F32 R111, -RZ, R65.H0_H0 ;  /* 0x20000041ff6f7230 */ /* 0x000fc40000004100 */
[C---:B------:R-:W-:Y:S01]  /*0c00*/  FMUL.FTZ R58, R105.reuse, R58 ;  /* 0x0000003a693a7220 */ /* 0x040fe20000410000 */
[----:B------:R-:W-:Y:S01]  /*0c10*/  FMUL.FTZ R116, R92, R109 ;  /* 0x0000006d5c747220 */ /* 0x000fe20000410000 */
[----:B------:R-:W-:Y:S01]  /*0c20*/  FADD.FTZ R45, R46, R61 ;  /* 0x0000003d2e2d7221 */ /* 0x000fe20000010000 */
[C---:B------:R-:W-:Y:S01]  /*0c30*/  FMUL.FTZ R125, R105.reuse, R120 ;  /* 0x00000078697d7220 */ /* 0x040fe20000410000 */
[----:B------:R-:W-:Y:S01]  /*0c40*/  FFMA.FTZ R44, R56, R61, R47 ;  /* 0x0000003d382c7223 */ /* 0x000fe2000001002f */
[----:B------:R-:W-:Y:S02]  /*0c50*/  HADD2.F32 R65, -RZ, R65.H1_H1 ;  /* 0x30000041ff417230 */ /* 0x000fe40000004100 */
[----:B------:R-:W-:Y:S01]  /*0c60*/  FMUL.FTZ R122, R105, R122 ;  /* 0x0000007a697a7220 */ /* 0x000fe20000410000 */
        /* <DEDUP_REMOVED lines=65> */
.L_x_5324:
[----:B------:R-:W-:Y:S01]  /*1080*/  LOP3.LUT P4, RZ, R106, 0xff, RZ, 0xc0, !PT ;  /* 0x000000ff6aff7812 */ /* 0x000fe2000788c0ff */
[----:B-1----:R-:W-:Y:S01]  /*1090*/  FADD.FTZ R44, R47, R44 ;  /* 0x0000002c2f2c7221 */ /* 0x002fe20000010000 */
[----:B--2---:R-:W-:Y:S01]  /*10a0*/  FADD.FTZ R45, R46, R45 ;  /* 0x0000002d2e2d7221 */ /* 0x004fe20000010000 */
[----:B------:R-:W-:Y:S10]  /*10b0*/  @P1 BRA `(.L_x_5312) ;  /* 0x0000000000241947 */ /* 0x000ff40003800000 */
        /* <DEDUP_REMOVED lines=9> */
.L_x_5312:
        /* <DEDUP_REMOVED lines=32> */
[-C--:B------:R-:W-:Y:S01]  /*1350*/  FFMA.FTZ R55, R55, R45.reuse, R44 ;  /* 0x0000002d37377223 */ /* 0x080fe2000001002c */
[----:B------:R-:W-:Y:S01]  /*1360*/  FADD.FTZ R106, R111, -R58 ;  /* 0x8000003a6f6a7221 */ /* 0x000fe20000010000 */
[----:B------:R-:W-:Y:S01]  /*1370*/  FADD.FTZ R52, R59, -R52 ;  /* 0x800000343b347221 */ /* 0x000fe20000010000 */
[-CC-:B------:R-:W-:Y:S01]  /*1380*/  FFMA.FTZ R57, R57, R45.reuse, R44.reuse ;  /* 0x0000002d39397223 */ /* 0x180fe2000001002c */
[----:B------:R-:W1:Y:S01]  /*1390*/  LDC.64 R58, c[0x0][0x2f8] ;  /* 0x0000be00ff3a7b82 */ /* 0x000e620000000a00 */
        /* <DEDUP_REMOVED lines=11> */
[----:B------:R-:W-:Y:S01]  /*1450*/  ISETP.NE.AND.EX P2, PT, R83, RZ, PT, P2 ;  /* 0x000000ff5300720c */ /* 0x000fe20003f45320 */
[----:B------:R-:W2:Y:S01]  /*1460*/  @P1 LDC.64 R44, c[0x0][0x308] ;  /* 0x0000c200ff2c1b82 */ /* 0x000ea20000000a00 */
        /* <DEDUP_REMOVED lines=10> */
[----:B------:R-:W-:Y:S01]  /*1510*/  FADD.FTZ R60, R113, -R60 ;  /* 0x8000003c713c7221 */ /* 0x000fe20000010000 */
[C---:B------:R-:W-:Y:S01]  /*1520*/  FMUL.FTZ R53, R105.reuse, R46 ;  /* 0x0000002e69357220 */ /* 0x040fe20000410000 */
[----:B------:R-:W-:Y:S01]  /*1530*/  FMUL.FTZ R52, R105, R116 ;  /* 0x0000007469347220 */ /* 0x000fe20000410000 */
[----:B------:R-:W-:Y:S01]  /*1540*/  FADD.FTZ R114, R121, -R114 ;  /* 0x8000007279727221 */ /* 0x000fe20000010000 */
[----:B------:R-:W-:Y:S01]  /*1550*/  FADD.FTZ R50, R110, -R67 ;  /* 0x800000436e327221 */ /* 0x000fe20000010000 */
        /* <DEDUP_REMOVED lines=9> */
[----:B------:R-:W-:Y:S01]  /*15f0*/  FMUL.FTZ R65, R105, R60 ;  /* 0x0000003c69417220 */ /* 0x000fe20000410000 */
[----:B------:R-:W-:Y:S01]  /*1600*/  @P2 FADD.FTZ R53, R28, R53 ;  /* 0x000000351c352221 */ /* 0x000fe20000010000 */
[----:B------:R-:W-:Y:S01]  /*1610*/  @P2 FADD.FTZ R52, R29, R52 ;  /* 0x000000341d342221 */ /* 0x000fe20000010000 */
[C---:B------:R-:W-:Y:S01]  /*1620*/  FMUL.FTZ R63, R105.reuse, R114 ;  /* 0x00000072693f7220 */ /* 0x040fe20000410000 */
[C---:B------:R-:W-:Y:S01]  /*1630*/  FMUL.FTZ R50, R105.reuse, R50 ;  /* 0x0000003269327220 */ /* 0x040fe20000410000 */
[C---:B------:R-:W-:Y:S01]  /*1640*/  FMUL.FTZ R51, R105.reuse, R54 ;  /* 0x0000003669337220 */ /* 0x040fe20000410000 */
[----:B------:R-:W-:Y:S01]  /*1650*/  FMUL.FTZ R55, R105, R62 ;  /* 0x0000003e69377220 */ /* 0x000fe20000410000 */
[----:B-1----:R-:W-:-:S04]  /*1660*/  IMAD.WIDE.U32 R60, R103, 0x10, R58 ;  /* 0x00000010673c7825 */ /* 0x002fc800078e003a */
[C---:B------:R-:W-:Y:S01]  /*1670*/  FMUL.FTZ R54, R105.reuse, R112 ;  /* 0x0000007069367220 */ /* 0x040fe20000410000 */
[C---:B------:R-:W-:Y:S01]  /*1680*/  FMUL.FTZ R67, R105.reuse, R106 ;  /* 0x0000006a69437220 */ /* 0x040fe20000410000 */
[C---:B------:R-:W-:Y:S01]  /*1690*/  FMUL.FTZ R66, R105.reuse, R122 ;  /* 0x0000007a69427220 */ /* 0x040fe20000410000 */
[C---:B------:R-:W-:Y:S01]  /*16a0*/  FMUL.FTZ R64, R105.reuse, R118 ;  /* 0x0000007669407220 */ /* 0x040fe20000410000 */
[----:B------:R-:W-:Y:S01]  /*16b0*/  FMUL.FTZ R62, R105, R120 ;  /* 0x00000078693e7220 */ /* 0x000fe20000410000 */
[----:B------:R-:W-:Y:S01]  /*16c0*/  IMAD.WIDE.U32 R58, R104, 0x10, R58 ;  /* 0x00000010683a7825 */ /* 0x000fe200078e003a */
[----:B------:R-:W-:-:S03]  /*16d0*/  SEL R46, R107, R38, P3 ;  /* 0x000000266b2e7207 */ /* 0x000fc60001800000 */
[----:B------:R-:W-:Y:S01]  /*16e0*/  @P2 FADD.FTZ R63, R24, R63 ;  /* 0x0000003f183f2221 */ /* 0x000fe20000010000 */
[----:B------:R-:W-:Y:S01]  /*16f0*/  SEL R47, R108, R39, P3 ;  /* 0x000000276c2f7207 */ /* 0x000fe20001800000 */
[----:B--2---:R-:W-:Y:S01]  /*1700*/  @P1 IMAD.WIDE.U32 R56, R103, 0x20, R44 ;  /* 0x0000002067381825 */ /* 0x004fe200078e002c */
[----:B------:R-:W-:-:S03]  /*1710*/  SEL R44, R83, R36, P3 ;  /* 0x00000024532c7207 */ /* 0x000fc60001800000 */
[----:B------:R-:W-:Y:S01]  /*1720*/  @P2 FADD.FTZ R50, R25, R50 ;  /* 0x0000003219322221 */ /* 0x000fe20000010000 */
[----:B------:R-:W-:Y:S01]  /*1730*/  SEL R45, R82, R37, P3 ;  /* 0x00000025522d7207 */ /* 0x000fe20001800000 */
        /* <DEDUP_REMOVED lines=9> */
[----:B------:R-:W-:Y:S01]  /*17d0*/  @P2 FADD.FTZ R67, R30, R67 ;  /* 0x000000431e432221 */ /* 0x000fe20000010000 */
[----:B------:R-:W-:Y:S01]  /*17e0*/  @P2 FADD.FTZ R66, R31, R66 ;  /* 0x000000421f422221 */ /* 0x000fe20000010000 */
[----:B------:R-:W-:Y:S01]  /*17f0*/  SEL R37, R52, R37, P3 ;  /* 0x0000002534257207 */ /* 0x000fe20001800000 */
[----:B------:R-:W-:Y:S01]  /*1800*/  @P2 FADD.FTZ R55, R34, R55 ;  /* 0x0000003722372221 */ /* 0x000fe20000010000 */
[----:B------:R0:W-:Y:S01]  /*1810*/  @P1 STG.E.128 desc[UR6][R56.64], R44 ;  /* 0x0000002c38001986 */ /* 0x0001e2000c101d06 */
[----:B------:R-:W-:Y:S01]  /*1820*/  F2FP.F16.F32.PACK_AB R52, R49, R48 ;  /* 0x000000303134723e */ /* 0x000fe200000000ff */
[----:B------:R-:W-:Y:S01]  /*1830*/  @P2 FADD.FTZ R62, R35, R62 ;  /* 0x0000003e233e2221 */ /* 0x000fe20000010000 */
[----:B------:R-:W-:Y:S01]  /*1840*/  SEL R48, R63, R40, P3 ;  /* 0x000000283f307207 */ /* 0x000fe20001800000 */
[-C--:B------:R-:W-:Y:S01]  /*1850*/  FMUL.FTZ R107, R107, R102.reuse ;  /* 0x000000666b6b7220 */ /* 0x080fe20000410000 */
[-C--:B------:R-:W-:Y:S01]  /*1860*/  SEL R49, R50, R41.reuse, P3 ;  /* 0x0000002932317207 */ /* 0x080fe20001800000 */
[-C--:B------:R-:W-:Y:S01]  /*1870*/  FMUL.FTZ R108, R108, R102.reuse ;  /* 0x000000666c6c7220 */ /* 0x080fe20000410000 */
[-C--:B------:R-:W-:Y:S01]  /*1880*/  FMUL.FTZ R103, R51, R102.reuse ;  /* 0x0000006633677220 */ /* 0x080fe20000410000 */
[----:B------:R-:W-:Y:S01]  /*1890*/  FMUL.FTZ R106, R54, R102 ;  /* 0x00000066366a7220 */ /* 0x000fe20000410000 */
[----:B------:R-:W-:Y:S01]  /*18a0*/  SEL R36, R53, R36, P3 ;  /* 0x0000002435247207 */ /* 0x000fe20001800000 */
[----:B------:R-:W-:Y:S01]  /*18b0*/  FMUL.FTZ R53, R67, R102 ;  /* 0x0000006643357220 */ /* 0x000fe20000410000 */
[C---:B------:R-:W-:Y:S01]  /*18c0*/  SEL R40, R65.reuse, R40, P3 ;  /* 0x0000002841287207 */ /* 0x040fe20001800000 */
[-C--:B------:R-:W-:Y:S01]  /*18d0*/  FMUL.FTZ R65, R65, R102.reuse ;  /* 0x0000006641417220 */ /* 0x080fe20000410000 */
[C---:B------:R-:W-:Y:S01]  /*18e0*/  SEL R41, R64.reuse, R41, P3 ;  /* 0x0000002940297207 */ /* 0x040fe20001800000 */
[----:B------:R-:W-:Y:S01]  /*18f0*/  FMUL.FTZ R64, R64, R102 ;  /* 0x0000006640407220 */ /* 0x000fe20000410000 */
[----:B------:R-:W-:-:S02]  /*1900*/  SEL R38, R67, R38, P3 ;  /* 0x0000002643267207 */ /* 0x000fc40001800000 */
[----:B------:R-:W-:Y:S01]  /*1910*/  SEL R39, R66, R39, P3 ;  /* 0x0000002742277207 */ /* 0x000fe20001800000 */
[-C--:B0-----:R-:W-:Y:S01]  /*1920*/  FMUL.FTZ R46, R63, R102.reuse ;  /* 0x000000663f2e7220 */ /* 0x081fe20000410000 */
[-C--:B------:R-:W-:Y:S01]  /*1930*/  FMUL.FTZ R47, R50, R102.reuse ;  /* 0x00000066322f7220 */ /* 0x080fe20000410000 */
[----:B------:R-:W-:Y:S01]  /*1940*/  F2FP.F16.F32.PACK_AB R44, R82, R83 ;  /* 0x00000053522c723e */ /* 0x000fe200000000ff */
[-C--:B------:R-:W-:Y:S01]  /*1950*/  FMUL.FTZ R82, R66, R102.reuse ;  /* 0x0000006642527220 */ /* 0x080fe20000410000 */
[-C--:B------:R-:W-:Y:S01]  /*1960*/  FMUL.FTZ R63, R55, R102.reuse ;  /* 0x00000066373f7220 */ /* 0x080fe20000410000 */
[----:B------:R-:W-:Y:S01]  /*1970*/  FMUL.FTZ R102, R62, R102 ;  /* 0x000000663e667220 */ /* 0x000fe20000410000 */
[----:B------:R-:W-:Y:S02]  /*1980*/  SEL R50, R51, R42, P3 ;  /* 0x0000002a33327207 */ /* 0x000fe40001800000 */
[----:B------:R-:W-:Y:S02]  /*1990*/  F2FP.F16.F32.PACK_AB R46, R47, R46 ;  /* 0x0000002e2f2e723e */ /* 0x000fe400000000ff */
[----:B------:R-:W-:-:S02]  /*19a0*/  SEL R51, R54, R43, P3 ;  /* 0x0000002b36337207 */ /* 0x000fc40001800000 */
[----:B------:R-:W-:Y:S02]  /*19b0*/  F2FP.F16.F32.PACK_AB R45, R108, R107 ;  /* 0x0000006b6c2d723e */ /* 0x000fe400000000ff */
[----:B------:R-:W-:Y:S01]  /*19c0*/  F2FP.F16.F32.PACK_AB R47, R106, R103 ;  /* 0x000000676a2f723e */ /* 0x000fe200000000ff */
[----:B------:R0:W-:Y:S01]  /*19d0*/  @P1 STG.E.128 desc[UR6][R56.64+0x10], R48 ;  /* 0x0000103038001986 */ /* 0x0001e2000c101d06 */
[----:B------:R-:W-:Y:S02]  /*19e0*/  SEL R42, R55, R42, P3 ;  /* 0x0000002a372a7207 */ /* 0x000fe40001800000 */
[----:B------:R-:W-:Y:S01]  /*19f0*/  SEL R43, R62, R43, P3 ;  /* 0x0000002b3e2b7207 */ /* 0x000fe20001800000 */
[----:B------:R0:W-:Y:S01]  /*1a00*/  STG.E.128 desc[UR6][R60.64], R44 ;  /* 0x0000002c3c007986 */ /* 0x0001e2000c101d06 */
[----:B------:R-:W-:Y:S02]  /*1a10*/  F2FP.F16.F32.PACK_AB R53, R82, R53 ;  /* 0x000000355235723e */ /* 0x000fe400000000ff */
[----:B------:R-:W-:Y:S01]  /*1a20*/  F2FP.F16.F32.PACK_AB R54, R64, R65 ;  /* 0x000000414036723e */ /* 0x000fe200000000ff */
[----:B------:R0:W-:Y:S01]  /*1a30*/  @P1 STG.E.128 desc[UR6][R104.64], R36 ;  /* 0x0000002468001986 */ /* 0x0001e2000c101d06 */
[----:B------:R-:W-:-:S02]  /*1a40*/  F2FP.F16.F32.PACK_AB R55, R102, R63 ;  /* 0x0000003f6637723e */ /* 0x000fc400000000ff */
[----:B------:R-:W-:Y:S01]  /*1a50*/  SEL R106, RZ, 0x1, P4 ;  /* 0x00000001ff6a7807 */ /* 0x000fe20002000000 */
        /* <DEDUP_REMOVED lines=36> */
.L_x_5310:
        /* <DEDUP_REMOVED lines=18> */
.L_x_5311:
[----:B------:R-:W-:Y:S01]  /*1dc0*/  HFMA2.MMA R50, -RZ, RZ, 0, 9.5367431640625e-07 ;  /* 0x00000010ff327435 */ /* 0x000fe200000001ff */
[----:B------:R-:W-:Y:S02]  /*1dd0*/  MOV R49, 0x1f ;  /* 0x0000001f00317802 */ /* 0x000fe40000000f00 */
[----:B------:R-:W-:-:S08]  /*1de0*/  MOV R48, 0xffffffff ;  /* 0xffffffff00307802 */ /* 0x000fd00000000f00 */
[----:B-----5:R-:W-:Y:S05]  /*1df0*/  WARPSYNC.COLLECTIVE R48, `(.L_x_5314) ;  /* 0x0000000030087348 */ /* 0x020fea0003c00000 */
[----:B------:R0:W1:Y:S02]  /*1e00*/  SHFL.DOWN P3, R45, R51, R50, R49 ;  /* 0x08000032332d7389 */ /* 0x0000640000060031 */
[----:B01---5:R-:W-:Y:S01]  /*1e10*/  ENDCOLLECTIVE ;  /* 0x000000000000791b */ /* 0x023fe20003800000 */
.L_x_5314:
[----:B------:R-:W-:Y:S01]  /*1e20*/  FADD.FTZ R46, R51, R45 ;  /* 0x0000002d332e7221 */ /* 0x000fe20000010000 */
[----:B------:R-:W-:-:S07]  /*1e30*/  MOV R51, R44 ;  /* 0x0000002c00337202 */ /* 0x000fce0000000f00 */
[----:B------:R-:W-:Y:S05]  /*1e40*/  WARPSYNC.COLLECTIVE R48, `(.L_x_5315) ;  /* 0x0000000030087348 */ /* 0x000fea0003c00000 */
[----:B------:R0:W1:Y:S02]  /*1e50*/  SHFL.DOWN P3, R45, R51, R50, R49 ;  /* 0x08000032332d7389 */ /* 0x0000640000060031 */
[----:B01----:R-:W-:Y:S01]  /*1e60*/  ENDCOLLECTIVE ;  /* 0x000000000000791b */ /* 0x003fe20003800000 */
.L_x_5315:
[----:B------:R-:W-:Y:S01]  /*1e70*/  HFMA2.MMA R50, -RZ, RZ, 0, 4.76837158203125e-07 ;  /* 0x00000008ff327435 */ /* 0x000fe200000001ff */
[----:B------:R-:W-:Y:S02]  /*1e80*/  MOV R51, R46 ;  /* 0x0000002e00337202 */ /* 0x000fe40000000f00 */
[----:B------:R-:W-:-:S08]  /*1e90*/  MOV R47, R45 ;  /* 0x0000002d002f7202 */ /* 0x000fd00000000f00 */
[----:B------:R-:W-:Y:S05]  /*1ea0*/  WARPSYNC.COLLECTIVE R48, `(.L_x_5316) ;  /* 0x0000000030087348 */ /* 0x000fea0003c00000 */
[----:B------:R0:W1:Y:S02]  /*1eb0*/  SHFL.DOWN P3, R45, R51, R50, R49 ;  /* 0x08000032332d7389 */ /* 0x0000640000060031 */
[----:B01----:R-:W-:Y:S01]  /*1ec0*/  ENDCOLLECTIVE ;  /* 0x000000000000791b */ /* 0x003fe20003800000 */
.L_x_5316:
[----:B------:R-:W-:-:S05]  /*1ed0*/  FADD.FTZ R115, R44, R47 ;  /* 0x0000002f2c737221 */ /* 0x000fca0000010000 */
[----:B------:R-:W-:Y:S01]  /*1ee0*/  MOV R51, R115 ;  /* 0x0000007300337202 */ /* 0x000fe20000000f00 */
[----:B------:R-:W-:-:S07]  /*1ef0*/  FADD.FTZ R119, R46, R45 ;  /* 0x0000002d2e777221 */ /* 0x000fce0000010000 */
[----:B------:R-:W-:Y:S05]  /*1f00*/  WARPSYNC.COLLECTIVE R48, `(.L_x_5317) ;  /* 0x0000000030087348 */ /* 0x000fea0003c00000 */
[----:B------:R0:W1:Y:S02]  /*1f10*/  SHFL.DOWN P3, R45, R51, R50, R49 ;  /* 0x08000032332d7389 */ /* 0x0000640000060031 */
[----:B01----:R-:W-:Y:S01]  /*1f20*/  ENDCOLLECTIVE ;  /* 0x000000000000791b */ /* 0x003fe20003800000 */
.L_x_5317:
[----:B------:R-:W-:Y:S01]  /*1f30*/  HFMA2.MMA R50, -RZ, RZ, 0, 2.384185791015625e-07 ;  /* 0x00000004ff327435 */ /* 0x000fe200000001ff */
[----:B------:R-:W-:Y:S02]  /*1f40*/  MOV R51, R119 ;  /* 0x0000007700337202 */ /* 0x000fe40000000f00 */
[----:B------:R-:W-:-:S08]  /*1f50*/  MOV R124, R45 ;  /* 0x0000002d007c7202 */ /* 0x000fd00000000f00 */
[----:B------:R-:W-:Y:S05]  /*1f60*/  WARPSYNC.COLLECTIVE R48, `(.L_x_5318) ;  /* 0x0000000030087348 */ /* 0x000fea0003c00000 */
[----:B------:R0:W1:Y:S02]  /*1f70*/  SHFL.DOWN P3, R45, R51, R50, R49 ;  /* 0x08000032332d7389 */ /* 0x0000640000060031 */
[----:B01----:R-:W-:Y:S01]  /*1f80*/  ENDCOLLECTIVE ;  /* 0x000000000000791b */ /* 0x003fe20003800000 */
.L_x_5318:
[----:B------:R-:W-:-:S05]  /*1f90*/  FADD.FTZ R124, R115, R124 ;  /* 0x0000007c737c7221 */ /* 0x000fca0000010000 */
[----:B------:R-:W-:Y:S01]  /*1fa0*/  MOV R51, R124 ;  /* 0x0000007c00337202 */ /* 0x000fe20000000f00 */
[----:B------:R-:W-:-:S07]  /*1fb0*/  FADD.FTZ R119, R119, R45 ;  /* 0x0000002d77777221 */ /* 0x000fce0000010000 */
[----:B------:R-:W-:Y:S05]  /*1fc0*/  WARPSYNC.COLLECTIVE R48, `(.L_x_5319) ;  /* 0x0000000030087348 */ /* 0x000fea0003c00000 */
[----:B------:R0:W1:Y:S02]  /*1fd0*/  SHFL.DOWN P3, R45, R51, R50, R49 ;  /* 0x08000032332d7389 */ /* 0x0000640000060031 */
[----:B01----:R-:W-:Y:S01]  /*1fe0*/  ENDCOLLECTIVE ;  /* 0x000000000000791b */ /* 0x003fe20003800000 */
.L_x_5319:
[----:B------:R-:W-:Y:S01]  /*1ff0*/  HFMA2.MMA R50, -RZ, RZ, 0, 1.1920928955078125e-07 ;  /* 0x00000002ff327435 */ /* 0x000fe200000001ff */
[----:B------:R-:W-:Y:S02]  /*2000*/  MOV R51, R119 ;  /* 0x0000007700337202 */ /* 0x000fe40000000f00 */
[----:B------:R-:W-:-:S08]  /*2010*/  MOV R47, R45 ;  /* 0x0000002d002f7202 */ /* 0x000fd00000000f00 */
[----:B------:R-:W-:Y:S05]  /*2020*/  WARPSYNC.COLLECTIVE R48, `(.L_x_5320) ;  /* 0x0000000030087348 */ /* 0x000fea0003c00000 */
[----:B------:R0:W1:Y:S02]  /*2030*/  SHFL.DOWN P3, R45, R51, R50, R49 ;  /* 0x08000032332d7389 */ /* 0x0000640000060031 */
[----:B01----:R-:W-:Y:S01]  /*2040*/  ENDCOLLECTIVE ;  /* 0x000000000000791b */ /* 0x003fe20003800000 */
.L_x_5320:
[----:B------:R-:W-:-:S05]  /*2050*/  FADD.FTZ R124, R124, R47 ;  /* 0x0000002f7c7c7221 */ /* 0x000fca0000010000 */
[----:B------:R-:W-:Y:S01]  /*2060*/  MOV R51, R124 ;  /* 0x0000007c00337202 */ /* 0x000fe20000000f00 */
[----:B------:R-:W-:-:S07]  /*2070*/  FADD.FTZ R47, R119, R45 ;  /* 0x0000002d772f7221 */ /* 0x000fce0000010000 */
[----:B------:R-:W-:Y:S05]  /*2080*/  WARPSYNC.COLLECTIVE R48, `(.L_x_5321) ;  /* 0x0000000030087348 */ /* 0x000fea0003c00000 */
[----:B------:R0:W1:Y:S02]  /*2090*/  SHFL.DOWN P3, R45, R51, R50, R49 ;  /* 0x08000032332d7389 */ /* 0x0000640000060031 */
[----:B01----:R-:W-:Y:S01]  /*20a0*/  ENDCOLLECTIVE ;  /* 0x000000000000791b */ /* 0x003fe20003800000 */
.L_x_5321:
[----:B------:R-:W-:Y:S01]  /*20b0*/  HFMA2.MMA R50, -RZ, RZ, 0, 5.9604644775390625e-08 ;  /* 0x00000001ff327435 */ /* 0x000fe200000001ff */
[----:B------:R-:W-:Y:S02]  /*20c0*/  MOV R51, R47 ;  /* 0x0000002f00337202 */ /* 0x000fe40000000f00 */
[----:B------:R-:W-:-:S08]  /*20d0*/  MOV R44, R45 ;  /* 0x0000002d002c7202 */ /* 0x000fd00000000f00 */
[----:B------:R-:W-:Y:S05]  /*20e0*/  WARPSYNC.COLLECTIVE R48, `(.L_x_5322) ;  /* 0x0000000030087348 */ /* 0x000fea0003c00000 */
[----:B------:R0:W1:Y:S02]  /*20f0*/  SHFL.DOWN P3, R45, R51, R50, R49 ;  /* 0x08000032332d7389 */ /* 0x0000640000060031 */
[----:B01----:R-:W-:Y:S01]  /*2100*/  ENDCOLLECTIVE ;  /* 0x000000000000791b */ /* 0x003fe20003800000 */
.L_x_5322:
[----:B------:R-:W-:-:S05]  /*2110*/  FADD.FTZ R46, R124, R44 ;  /* 0x0000002c7c2e7221 */ /* 0x000fca0000010000 */
[----:B------:R-:W-:Y:S02]  /*2120*/  MOV R51, R46 ;  /* 0x0000002e00337202 */ /* 0x000fe40000000f00 */
[----:B------:R-:W-:-:S07]  /*2130*/  MOV R44, R45 ;  /* 0x0000002d002c7202 */ /* 0x000fce0000000f00 */
[----:B------:R-:W-:Y:S05]  /*2140*/  WARPSYNC.COLLECTIVE R48, `(.L_x_5323) ;  /* 0x0000000030087348 */ /* 0x000fea0003c00000 */
[----:B------:R0:W1:Y:S02]  /*2150*/  SHFL.DOWN P3, R45, R51, R50, R49 ;  /* 0x08000032332d7389 */ /* 0x0000640000060031 */
[----:B01----:R-:W-:Y:S01]  /*2160*/  ENDCOLLECTIVE ;  /* 0x000000000000791b */ /* 0x003fe20003800000 */
.L_x_5323:
[----:B------:R-:W-:Y:S05]  /*2170*/  BRA `(.L_x_5324) ;  /* 0xffffffec00c07947 */ /* 0x000fea000383ffff */
.L_x_5325:
        /* <DEDUP_REMOVED lines=16> */
.L_x_8799:


//--------------------- .text._ZN10layer_norm13ln_bwd_kernelINS_13Kernel_traitsI6__halfS2_fS2_fjLj2048ELj1ELj1ELj4ELj16ENS_18Kernel_traits_baseILj2048ES2_S2_fS2_fjLj128EEEEELb0ELb0ELb1ELb0EEEvNS_9BwdParamsE --------------------------
	.section	.text._ZN10layer_norm13ln_bwd_kernelINS_13Kernel_traitsI6__halfS2_fS2_fjLj2048ELj1ELj1ELj4ELj16ENS_18Kernel_traits_baseILj2048ES2_S2_fS2_fjLj128EEEEELb0ELb0ELb1ELb0EEEvNS_9BwdParamsE,"ax",@progbits
	.align	128
        .global         _ZN10layer_norm13ln_bwd_kernelINS_13Kernel_traitsI6__halfS2_fS2_fjLj2048ELj1ELj1ELj4ELj16ENS_18Kernel_traits_baseILj2048ES2_S2_fS2_fjLj128EEEEELb0ELb0ELb1ELb0EEEvNS_9BwdParamsE
        .type           _ZN10layer_norm13ln_bwd_kernelINS_13Kernel_traitsI6__halfS2_fS2_fjLj2048ELj1ELj1ELj4ELj16ENS_18Kernel_traits_baseILj2048ES2_S2_fS2_fjLj128EEEEELb0ELb0ELb1ELb0EEEvNS_9BwdParamsE,@function
        .size           _ZN10layer_norm13ln_bwd_kernelINS_13Kernel_traitsI6__halfS2_fS2_fjLj2048ELj1ELj1ELj4ELj16ENS_18Kernel_traits_baseILj2048ES2_S2_fS2_fjLj128EEEEELb0ELb0ELb1ELb0EEEvNS_9BwdParamsE,(.L_x_8800 - _ZN10layer_norm13ln_bwd_kernelINS_13Kernel_traitsI6__halfS2_fS2_fjLj2048ELj1ELj1ELj4ELj16ENS_18Kernel_traits_baseILj2048ES2_S2_fS2_fjLj128EEEEELb0ELb0ELb1ELb0EEEvNS_9BwdParamsE)
        .other          _ZN10layer_norm13ln_bwd_kernelINS_13Kernel_traitsI6__halfS2_fS2_fjLj2048ELj1ELj1ELj4ELj16ENS_18Kernel_traits_baseILj2048ES2_S2_fS2_fjLj128EEEEELb0ELb0ELb1ELb0EEEvNS_9BwdParamsE,@"STO_CUDA_ENTRY STV_DEFAULT"
_ZN10layer_norm13ln_bwd_kernelINS_13Kernel_traitsI6__halfS2_fS2_fjLj2048ELj1ELj1ELj4ELj16ENS_18Kernel_traits_baseILj2048ES2_S2_fS2_fjLj128EEEEELb0ELb0ELb1ELb0EEEvNS_9BwdParamsE:
.text._ZN10layer_norm13ln_bwd_kernelINS_13Kernel_traitsI6__halfS2_fS2_fjLj2048ELj1ELj1ELj4ELj16ENS_18Kernel_traits_baseILj2048ES2_S2_fS2_fjLj128EEEEELb0ELb0ELb1ELb0EEEvNS_9BwdParamsE:
        /* <DEDUP_REMOVED lines=55> */
[--C-:B------:R-:W-:Y:S01]  /*0370*/  HADD2.F32 R10, -RZ, R14.reuse.H0_H0 ;  /* 0x2000000eff0a7230 */ /* 0x100fe20000004100 */
[----:B------:R-:W-:Y:S01]  /*0380*/  ISETP.LT.U32.OR P0, PT, R3, 0x100, !P0 ;  /* 0x000001000300780c */ /* 0x000fe20004701470 */
[----:B------:R-:W-:-:S02]  /*0390*/  HADD2.F32 R11, -RZ, R14.H1_H1 ;  /* 0x3000000eff0b7230 */ /* 0x000fc40000004100 */
[--C-:B------:R-:W-:Y:S01]  /*03a0*/  HADD2.F32 R12, -RZ, R15.reuse.H0_H0 ;  /* 0x2000000fff0c7230 */ /* 0x100fe20000004100 */
[----:B------:R-:W-:Y:S01]  /*03b0*/  P2R R23, PR, RZ, 0x1 ;  /* 0x00000001ff177803 */ /* 0x000fe20000000000 */
        /* <DEDUP_REMOVED lines=8> */
[----:B------:R-:W-:-:S07]  /*0440*/  HADD2.F32 R21, -RZ, R27.H1_H1 ;  /* 0x3000001bff157230 */ /* 0x000fce0000004100 */
.L_x_5372:
        /* <DEDUP_REMOVED lines=27> */
.L_x_5331:
[----:B------:R-:W-:-:S07]  /*0600*/  IADD3 R85, R96, 0x80, RZ ;  /* 0x0000008060557810 */ /* 0x000fce0007ffe0ff */
.L_x_5330:
[----:B------:R-:W-:Y:S05]  /*0610*/  BSYNC B1 ;  /* 0x0000000000017941 */ /* 0x000fea0003800000 */
.L_x_5329:
        /* <DEDUP_REMOVED lines=8> */
.L_x_5328:
[----:B------:R-:W1:Y:S02]  /*06a0*/  LDC.64 R84, c[0x0][0x250] ;  /* 0x00009400ff547b82 */ /* 0x000e640000000a00 */
[----:B-1----:R-:W-:-:S06]  /*06b0*/  IMAD.WIDE R84, R5, 0x4, R84 ;  /* 0x0000000405547825 */ /* 0x002fcc00078e0254 */
[----:B------:R-:W2:Y:S01]  /*06c0*/  LDG.E R84, desc[UR4][R84.64] ;  /* 0x0000000454547981 */ /* 0x000ea2000c1e1900 */
[----:B------:R-:W-:Y:S01]  /*06d0*/  IADD3 R87, R87, -0x1, RZ ;  /* 0xffffffff57577810 */ /* 0x000fe20007ffe0ff */
[----:B------:R-:W-:Y:S01]  /*06e0*/  BSSY B1, `(.L_x_5333) ;  /* 0x0000059000017945 */ /* 0x000fe20003800000 */
[----:B0-----:R-:W-:Y:S01]  /*06f0*/  ISETP.NE.AND P0, PT, R8, RZ, PT ;  /* 0x000000ff0800720c */ /* 0x001fe20003f05270 */
[----:B------:R-:W-:Y:S01]  /*0700*/  HFMA2.MMA R137, -RZ, RZ, 0, 0 ;  /* 0x00000000ff897435 */ /* 0x000fe200000001ff */
        /* <DEDUP_REMOVED lines=17> */
[----:B------:R-:W-:Y:S02]  /*0820*/  ISETP.NE.AND.EX P0, PT, RZ, UR13, PT, P0 ;  /* 0x0000000dff007c0c */ /* 0x000fe4000bf05300 */
[----:B------:R-:W-:-:S11]  /*0830*/  IADD3 R139, R96, 0x80, RZ ;  /* 0x00000080608b7810 */ /* 0x000fd60007ffe0ff */
[----:B------:R-:W5:Y:S04]  /*0840*/  @P0 LDG.E.128 R28, desc[UR4][R118.64] ;  /* 0x00000004761c0981 */ /* 0x000f68000c1e1d00 */
[----:B------:R1:W5:Y:S01]  /*0850*/  @P0 LDG.E.128 R24, desc[UR4][R118.64+0x10] ;  /* 0x0000100476180981 */ /* 0x000362000c1e1d00 */
[----:B------:R-:W-:Y:S01]  /*0860*/  IADD3 R136, R136, 0x80, RZ ;  /* 0x0000008088887810 */ /* 0x000fe20007ffe0ff */
[C---:B--2---:R-:W-:Y:S01]  /*0870*/  FADD.FTZ R101, -R135.reuse, R85 ;  /* 0x0000005587657221 */ /* 0x044fe20000010100 */
[C---:B------:R-:W-:Y:S01]  /*0880*/  FADD.FTZ R87, -R135.reuse, R87 ;  /* 0x0000005787577221 */ /* 0x040fe20000010100 */
[C---:B------:R-:W-:Y:S01]  /*0890*/  FADD.FTZ R3, -R135.reuse, R84 ;  /* 0x0000005487037221 */ /* 0x040fe20000010100 */
[----:B------:R-:W-:Y:S02]  /*08a0*/  FADD.FTZ R103, -R135, R86 ;  /* 0x0000005687677221 */ /* 0x000fe40000010100 */
[----:B-----5:R-:W-:Y:S01]  /*08b0*/  FMUL.FTZ R100, R22, R87 ;  /* 0x0000005716647220 */ /* 0x020fe20000410000 */
[----:B----4-:R-:W-:-:S02]  /*08c0*/  HADD2.F32 R85, -RZ, R88.H0_H0 ;  /* 0x20000058ff557230 */ /* 0x010fc40000004100 */
[--C-:B------:R-:W-:Y:S02]  /*08d0*/  HADD2.F32 R84, -RZ, R89.reuse.H1_H1 ;  /* 0x30000059ff547230 */ /* 0x100fe40000004100 */
[----:B------:R-:W-:Y:S01]  /*08e0*/  FMUL.FTZ R3, R22, R3 ;  /* 0x0000000316037220 */ /* 0x000fe20000410000 */
[----:B------:R-:W-:Y:S02]  /*08f0*/  HADD2.F32 R88, -RZ, R88.H1_H1 ;  /* 0x30000058ff587230 */ /* 0x000fe40000004100 */
[----:B------:R-:W-:Y:S01]  /*0900*/  FMUL.FTZ R102, R4, R85 ;  /* 0x0000005504667220 */ /* 0x000fe20000410000 */
[----:B------:R-:W-:Y:S02]  /*0910*/  HADD2.F32 R104, -RZ, R89.H0_H0 ;  /* 0x20000059ff687230 */ /* 0x000fe40000004100 */
[----:B0-----:R-:W-:Y:S01]  /*0920*/  FMUL.FTZ R98, R22, R101 ;  /* 0x0000006516627220 */ /* 0x001fe20000410000 */
[----:B------:R-:W-:Y:S01]  /*0930*/  FADD.FTZ R47, R47, R84 ;  /* 0x000000542f2f7221 */ /* 0x000fe20000010000 */
[-C--:B------:R-:W-:Y:S01]  /*0940*/  FFMA.FTZ R63, R100, R84.reuse, R63 ;  /* 0x00000054643f7223 */ /* 0x080fe2000001003f */
[----:B------:R-:W-:Y:S01]  /*0950*/  FMUL.FTZ R105, R9, R84 ;  /* 0x0000005409697220 */ /* 0x000fe20000410000 */
[----:B------:R-:W-:Y:S01]  /*0960*/  FMUL.FTZ R99, R22, R103 ;  /* 0x0000006716637220 */ /* 0x000fe20000410000 */
[----:B------:R-:W-:Y:S01]  /*0970*/  FADD.FTZ R44, R44, R85 ;  /* 0x000000552c2c7221 */ /* 0x000fe20000010000 */
[C---:B------:R-:W-:Y:S01]  /*0980*/  FFMA.FTZ R60, R3.reuse, R85, R60 ;  /* 0x00000055033c7223 */ /* 0x040fe2000001003c */
[----:B------:R-:W-:Y:S01]  /*0990*/  FMUL.FTZ R101, R6, R88 ;  /* 0x0000005806657220 */ /* 0x000fe20000410000 */
[----:B------:R-:W-:Y:S01]  /*09a0*/  FADD.FTZ R84, RZ, R102 ;  /* 0x00000066ff547221 */ /* 0x000fe20000010000 */
[----:B------:R-:W-:Y:S01]  /*09b0*/  FFMA.FTZ R85, R3, R102, RZ ;  /* 0x0000006603557223 */ /* 0x000fe200000100ff */
[----:B------:R-:W-:Y:S01]  /*09c0*/  FADD.FTZ R46, R46, R104 ;  /* 0x000000682e2e7221 */ /* 0x000fe20000010000 */
[-C--:B------:R-:W-:Y:S01]  /*09d0*/  FFMA.FTZ R62, R99, R104.reuse, R62 ;  /* 0x00000068633e7223 */ /* 0x080fe2000001003e */
[----:B------:R-:W-:Y:S01]  /*09e0*/  FADD.FTZ R87, R84, R101 ;  /* 0x0000006554577221 */ /* 0x000fe20000010000 */
[----:B------:R-:W-:Y:S01]  /*09f0*/  FMUL.FTZ R104, R7, R104 ;  /* 0x0000006807687220 */ /* 0x000fe20000410000 */
[----:B------:R-:W-:Y:S01]  /*0a00*/  FFMA.FTZ R84, R98, R101, R85 ;  /* 0x0000006562547223 */ /* 0x000fe20000010055 */
[----:B------:R-:W-:-:S02]  /*0a10*/  HADD2.F32 R107, -RZ, R90.H0_H0 ;  /* 0x2000005aff6b7230 */ /* 0x000fc40000004100 */
[----:B---3--:R-:W-:Y:S01]  /*0a20*/  FADD.FTZ R89, -R135, R92 ;  /* 0x0000005c87597221 */ /* 0x008fe20000010100 */
[----:B------:R-:W-:Y:S01]  /*0a30*/  FADD.FTZ R86, R87, R104 ;  /* 0x0000006857567221 */ /* 0x000fe20000010000 */
[----:B------:R-:W-:Y:S01]  /*0a40*/  FFMA.FTZ R85, R99, R104, R84 ;  /* 0x0000006863557223 */ /* 0x000fe20000010054 */
[----:B------:R-:W-:Y:S02]  /*0a50*/  HADD2.F32 R90, -RZ, R90.H1_H1 ;  /* 0x3000005aff5a7230 */ /* 0x000fe40000004100 */
[----:B------:R-:W-:Y:S01]  /*0a60*/  FMUL.FTZ R103, R22, R89 ;  /* 0x0000005916677220 */ /* 0x000fe20000410000 */
[----:B------:R-:W-:Y:S01]  /*0a70*/  FADD.FTZ R93, -R135, R93 ;  /* 0x0000005d875d7221 */ /* 0x000fe20000010100 */
[----:B------:R-:W-:Y:S01]  /*0a80*/  FMUL.FTZ R106, R10, R107 ;  /* 0x0000006b0a6a7220 */ /* 0x000fe20000410000 */
[----:B------:R-:W-:Y:S01]  /*0a90*/  FADD.FTZ R87, R86, R105 ;  /* 0x0000006956577221 */ /* 0x000fe20000010000 */
[----:B------:R-:W-:Y:S01]  /*0aa0*/  FFMA.FTZ R84, R100, R105, R85 ;  /* 0x0000006964547223 */ /* 0x000fe20000010055 */
[----:B------:R-:W-:-:S02]  /*0ab0*/  HADD2.F32 R111, -RZ, R91.H0_H0 ;  /* 0x2000005bff6f7230 */ /* 0x000fc40000004100 */
[----:B------:R-:W-:Y:S01]  /*0ac0*/  FADD.FTZ R109, -R135, R94 ;  /* 0x0000005e876d7221 */ /* 0x000fe20000010100 */
[----:B------:R-:W-:Y:S01]  /*0ad0*/  FADD.FTZ R40, R40, R107 ;  /* 0x0000006b28287221 */ /* 0x000fe20000010000 */
[----:B------:R-:W-:Y:S01]  /*0ae0*/  FFMA.FTZ R56, R103, R107, R56 ;  /* 0x0000006b67387223 */ /* 0x000fe20000010038 */
[C---:B------:R-:W-:Y:S01]  /*0af0*/  FMUL.FTZ R108, R22.reuse, R93 ;  /* 0x0000005d166c7220 */ /* 0x040fe20000410000 */
[----:B------:R-:W-:Y:S01]  /*0b00*/  FMUL.FTZ R107, R11, R90 ;  /* 0x0000005a0b6b7220 */ /* 0x000fe20000410000 */
[----:B------:R-:W-:Y:S01]  /*0b10*/  FADD.FTZ R86, R87, R106 ;  /* 0x0000006a57567221 */ /* 0x000fe20000010000 */
[----:B------:R-:W-:Y:S01]  /*0b20*/  FFMA.FTZ R85, R103, R106, R84 ;  /* 0x0000006a67557223 */ /* 0x000fe20000010054 */
[----:B-1----:R-:W-:Y:S02]  /*0b30*/  HADD2.F32 R118, -RZ, R91.H1_H1 ;  /* 0x3000005bff767230 */ /* 0x002fe40000004100 */
        /* <DEDUP_REMOVED lines=19> */
.L_x_5334:
[----:B------:R-:W-:Y:S05]  /*0c70*/  BSYNC B1 ;  /* 0x0000000000017941 */ /* 0x000fea0003800000 */
.L_x_5333:
        /* <DEDUP_REMOVED lines=40> */
[----:B---3--:R-:W-:Y:S01]  /*0f00*/  FADD.FTZ R125, -R135, R92 ;  /* 0x0000005c877d7221 */ /* 0x008fe20000010100 */
[----:B------:R-:W-:Y:S01]  /*0f10*/  FADD.FTZ R86, R87, R124 ;  /* 0x0000007c57567221 */ /* 0x000fe20000010000 */
[----:B------:R-:W-:Y:S01]  /*0f20*/  FFMA.FTZ R85, R117, R124, R84 ;  /* 0x0000007c75557223 */ /* 0x000fe20000010054 */
[----:B------:R-:W-:Y:S02]  /*0f30*/  HADD2.F32 R90, -RZ, R90.H1_H1 ;  /* 0x3000005aff5a7230 */ /* 0x000fe40000004100 */
[----:B------:R-:W-:Y:S01]  /*0f40*/  FADD.FTZ R93, -R135, R93 ;  /* 0x0000005d875d7221 */ /* 0x000fe20000010100 */
[----:B------:R-:W-:Y:S01]  /*0f50*/  FMUL.FTZ R125, R22, R125 ;  /* 0x0000007d167d7220 */ /* 0x000fe20000410000 */
[----:B------:R-:W-:Y:S01]  /*0f60*/  FMUL.FTZ R126, R18, R89 ;  /* 0x00000059127e7220 */ /* 0x000fe20000410000 */
[----:B------:R-:W-:Y:S01]  /*0f70*/  FADD.FTZ R87, R86, R123 ;  /* 0x0000007b56577221 */ /* 0x000fe20000010000 */
[----:B------:R-:W-:Y:S01]  /*0f80*/  FFMA.FTZ R84, R120, R123, R85 ;  /* 0x0000007b78547223 */ /* 0x000fe20000010055 */
[----:B-1----:R-:W-:-:S02]  /*0f90*/  HADD2.F32 R113, -RZ, R91.H0_H0 ;  /* 0x2000005bff717230 */ /* 0x002fc40000004100 */
[----:B------:R-:W-:Y:S01]  /*0fa0*/  FADD.FTZ R129, -R135, R94 ;  /* 0x0000005e87817221 */ /* 0x000fe20000010100 */
[C---:B------:R-:W-:Y:S01]  /*0fb0*/  FMUL.FTZ R128, R22.reuse, R93 ;  /* 0x0000005d16807220 */ /* 0x040fe20000410000 */
[----:B------:R-:W-:Y:S01]  /*0fc0*/  FMUL.FTZ R127, R19, R90 ;  /* 0x0000005a137f7220 */ /* 0x000fe20000410000 */
        /* <DEDUP_REMOVED lines=24> */
.L_x_5332:
[----:B------:R-:W-:Y:S05]  /*1150*/  BSYNC B0 ;  /* 0x0000000000007941 */ /* 0x000fea0003800000 */
.L_x_5327:
        /* <DEDUP_REMOVED lines=25> */
.L_x_5385:
        /* <DEDUP_REMOVED lines=30> */
[----:B------:R-:W-:-:S02]  /*14d0*/  HFMA2.MMA R91, -RZ, RZ, 0, 0 ;  /* 0x00000000ff5b7435 */ /* 0x000fc400000001ff */
[----:B------:R-:W-:Y:S01]  /*14e0*/  FMUL.FTZ R90, R90, UR8 ;  /* 0x000000085a5a7c20 */ /* 0x000fe20008410000 */
[----:B------:R-:W-:-:S03]  /*14f0*/  FMUL.FTZ R93, R84, UR8 ;  /* 0x00000008545d7c20 */ /* 0x000fc60008410000 */
[----:B------:R-:W-:Y:S02]  /*1500*/  @P5 LEA.HI.SX32 R91, R86, R97, 0x1d ;  /* 0x00000061565b5211 */ /* 0x000fe400078feaff */
        /* <DEDUP_REMOVED lines=17> */
.L_x_5339:
[----:B------:R-:W-:Y:S05]  /*1620*/  BSYNC B1 ;  /* 0x0000000000017941 */ /* 0x000fea0003800000 */
.L_x_5338:
        /* <DEDUP_REMOVED lines=11> */
.L_x_5341:
[----:B------:R-:W-:Y:S05]  /*16e0*/  BSYNC B1 ;  /* 0x0000000000017941 */ /* 0x000fea0003800000 */
.L_x_5340:
        /* <DEDUP_REMOVED lines=11> */
.L_x_5343:
[----:B------:R-:W-:Y:S05]  /*17a0*/  BSYNC B1 ;  /* 0x0000000000017941 */ /* 0x000fea0003800000 */
.L_x_5342:
        /* <DEDUP_REMOVED lines=11> */
.L_x_5345:
[----:B------:R-:W-:Y:S05]  /*1860*/  BSYNC B1 ;  /* 0x0000000000017941 */ /* 0x000fea0003800000 */
.L_x_5344:
        /* <DEDUP_REMOVED lines=11> */
.L_x_5347:
[----:B------:R-:W-:Y:S05]  /*1920*/  BSYNC B1 ;  /* 0x0000000000017941 */ /* 0x000fea0003800000 */
.L_x_5346:
        /* <DEDUP_REMOVED lines=11> */
.L_x_5349:
[----:B------:R-:W-:Y:S05]  /*19e0*/  BSYNC B1 ;  /* 0x0000000000017941 */ /* 0x000fea0003800000 */
.L_x_5348:
        /* <DEDUP_REMOVED lines=11> */
.L_x_5351:
[----:B------:R-:W-:Y:S05]  /*1aa0*/  BSYNC B1 ;  /* 0x0000000000017941 */ /* 0x000fea0003800000 */
.L_x_5350:
        /* <DEDUP_REMOVED lines=14> */
.L_x_5353:
[----:B------:R-:W-:Y:S05]  /*1b90*/  BSYNC B1 ;  /* 0x0000000000017941 */ /* 0x000fea0003800000 */
.L_x_5352:
        /* <DEDUP_REMOVED lines=14> */
[----:B------:R-:W-:-:S04]  /*1c80*/  @P5 F2FP.F16.F32.PACK_AB R89, RZ, R89 ;  /* 0x00000059ff59523e */ /* 0x000fc800000000ff */
[----:B------:R-:W-:Y:S01]  /*1c90*/  @P5 PRMT R80, R89, 0x7610, R80 ;  /* 0x0000761059505816 */ /* 0x000fe20000000050 */
[----:B------:R-:W3:Y:S01]  /*1ca0*/  @P5 LDC R133, c[0x0][0x29c] ;  /* 0x0000a700ff855b82 */ /* 0x000ee20000000800 */
[----:B-1----:R-:W-:-:S05]  /*1cb0*/  @P5 FMUL.FTZ R95, R95, R134 ;  /* 0x000000865f5f5220 */ /* 0x002fca0000410000 */
[----:B------:R-:W-:Y:S02]  /*1cc0*/  @P5 F2FP.F16.F32.PACK_AB R95, RZ, R95 ;  /* 0x0000005fff5f523e */ /* 0x000fe400000000ff */
[----:B------:R-:W1:Y:S01]  /*1cd0*/  @P5 LDC R135, c[0x0][0x29c] ;  /* 0x0000a700ff875b82 */ /* 0x000e620000000800 */
[----:B0-----:R-:W-:Y:S01]  /*1ce0*/  @P5 FMUL.FTZ R113, R113, R136 ;  /* 0x0000008871715220 */ /* 0x001fe20000410000 */
[----:B------:R-:W-:-:S04]  /*1cf0*/  @P5 PRMT R81, R95, 0x7610, R81 ;  /* 0x000076105f515816 */ /* 0x000fc80000000051 */
[----:B------:R-:W-:Y:S02]  /*1d00*/  @P5 F2FP.F16.F32.PACK_AB R113, RZ, R113 ;  /* 0x00000071ff71523e */ /* 0x000fe400000000ff */
[----:B------:R-:W0:Y:S01]  /*1d10*/  @P5 LDC R137, c[0x0][0x29c] ;  /* 0x0000a700ff895b82 */ /* 0x000e220000000800 */
[----:B--2---:R-:W-:Y:S01]  /*1d20*/  @P5 FMUL.FTZ R119, R119, R138 ;  /* 0x0000008a77775220 */ /* 0x004fe20000410000 */
[----:B------:R-:W-:-:S04]  /*1d30*/  @P5 PRMT R82, R113, 0x7610, R82 ;  /* 0x0000761071525816 */ /* 0x000fc80000000052 */
[----:B------:R-:W-:Y:S02]  /*1d40*/  @P5 F2FP.F16.F32.PACK_AB R119, RZ, R119 ;  /* 0x00000077ff77523e */ /* 0x000fe400000000ff */
[----:B------:R-:W2:Y:S01]  /*1d50*/  @P5 LDC R139, c[0x0][0x29c] ;  /* 0x0000a700ff8b5b82 */ /* 0x000ea20000000800 */
[----:B---3--:R-:W-:Y:S01]  /*1d60*/  @P5 FMUL.FTZ R88, R88, R133 ;  /* 0x0000008558585220 */ /* 0x008fe20000410000 */
[----:B------:R-:W-:-:S04]  /*1d70*/  @P5 PRMT R83, R119, 0x7610, R83 ;  /* 0x0000761077535816 */ /* 0x000fc80000000053 */
[----:B------:R-:W-:Y:S02]  /*1d80*/  @P5 F2FP.F16.F32.PACK_AB R88, RZ, R88 ;  /* 0x00000058ff58523e */ /* 0x000fe400000000ff */
[----:B------:R-:W3:Y:S01]  /*1d90*/  @P0 LDC.64 R84, c[0x0][0x308] ;  /* 0x0000c200ff540b82 */ /* 0x000ee20000000a00 */
[----:B-1----:R-:W-:Y:S01]  /*1da0*/  @P5 FMUL.FTZ R92, R92, R135 ;  /* 0x000000875c5c5220 */ /* 0x002fe20000410000 */
[----:B------:R-:W-:-:S04]  /*1db0*/  @P5 PRMT R80, R80, 0x5410, R88 ;  /* 0x0000541050505816 */ /* 0x000fc80000000058 */
[----:B------:R-:W-:Y:S02]  /*1dc0*/  @P5 F2FP.F16.F32.PACK_AB R92, RZ, R92 ;  /* 0x0000005cff5c523e */ /* 0x000fe400000000ff */
[----:B------:R-:W1:Y:S01]  /*1dd0*/  @P5 LDC.64 R86, c[0x0][0x2f8] ;  /* 0x0000be00ff565b82 */ /* 0x000e620000000a00 */
[----:B0-----:R-:W-:Y:S01]  /*1de0*/  @P5 FMUL.FTZ R94, R94, R137 ;  /* 0x000000895e5e5220 */ /* 0x001fe20000410000 */
[----:B------:R-:W-:-:S04]  /*1df0*/  @P5 PRMT R81, R81, 0x5410, R92 ;  /* 0x0000541051515816 */ /* 0x000fc8000000005c */
[----:B------:R-:W-:Y:S01]  /*1e00*/  @P5 F2FP.F16.F32.PACK_AB R94, RZ, R94 ;  /* 0x0000005eff5e523e */ /* 0x000fe200000000ff */
[----:B--2---:R-:W-:-:S03]  /*1e10*/  @P5 FMUL.FTZ R112, R112, R139 ;  /* 0x0000008b70705220 */ /* 0x004fc60000410000 */
[----:B------:R-:W-:Y:S02]  /*1e20*/  @P5 PRMT R82, R82, 0x5410, R94 ;  /* 0x0000541052525816 */ /* 0x000fe4000000005e */
[----:B------:R-:W-:Y:S01]  /*1e30*/  @P5 F2FP.F16.F32.PACK_AB R112, RZ, R112 ;  /* 0x00000070ff70523e */ /* 0x000fe200000000ff */
[----:B---3--:R-:W-:-:S03]  /*1e40*/  @P0 IMAD.WIDE.U32 R84, R96, 0x20, R84 ;  /* 0x0000002060540825 */ /* 0x008fc600078e0054 */
[----:B------:R-:W-:Y:S02]  /*1e50*/  @P5 PRMT R83, R83, 0x5410, R112 ;  /* 0x0000541053535816 */ /* 0x000fe40000000070 */
[----:B------:R-:W-:Y:S01]  /*1e60*/  IADD3 R96, R96, 0x80, RZ ;  /* 0x0000008060607810 */ /* 0x000fe20007ffe0ff */
[----:B------:R0:W-:Y:S01]  /*1e70*/  @P0 STG.E.128 desc[UR4][R84.64], R72 ;  /* 0x0000004854000986 */ /* 0x0001e2000c101d04 */
[----:B-1----:R-:W-:-:S03]  /*1e80*/  @P5 IMAD.WIDE.U32 R86, R91, 0x10, R86 ;  /* 0x000000105b565825 */ /* 0x002fc600078e0056 */
[----:B------:R0:W-:Y:S01]  /*1e90*/  @P0 STG.E.128 desc[UR4][R84.64+0x10], R76 ;  /* 0x0000104c54000986 */ /* 0x0001e2000c101d04 */
[----:B------:R-:W-:-:S03]  /*1ea0*/  IADD3 R91, R91, 0x80, RZ ;  /* 0x000000805b5b7810 */ /* 0x000fc60007ffe0ff */
[----:B------:R0:W-:Y:S04]  /*1eb0*/  @P5 STG.E.128 desc[UR4][R86.64], R80 ;  /* 0x0000005056005986 */ /* 0x0001e8000c101d04 */
.L_x_5337:
[----:B------:R-:W-:Y:S05]  /*1ec0*/  BSYNC B0 ;  /* 0x0000000000007941 */ /* 0x000fea0003800000 */
.L_x_5336:
        /* <DEDUP_REMOVED lines=17> */
.L_x_5357:
[----:B------:R-:W-:Y:S05]  /*1fe0*/  BSYNC B1 ;  /* 0x0000000000017941 */ /* 0x000fea0003800000 */
.L_x_5356:
        /* <DEDUP_REMOVED lines=11> */
.L_x_5359:
[----:B------:R-:W-:Y:S05]  /*20a0*/  BSYNC B1 ;  /* 0x0000000000017941 */ /* 0x000fea0003800000 */
.L_x_5358:
        /* <DEDUP_REMOVED lines=11> */
.L_x_5361:
[----:B------:R-:W-:Y:S05]  /*2160*/  BSYNC B1 ;  /* 0x0000000000017941 */ /* 0x000fea0003800000 */
.L_x_5360:
        /* <DEDUP_REMOVED lines=11> */
.L_x_5363:
[----:B------:R-:W-:Y:S05]  /*2220*/  BSYNC B1 ;  /* 0x0000000000017941 */ /* 0x000fea0003800000 */
.L_x_5362:
        /* <DEDUP_REMOVED lines=11> */
.L_x_5365:
[----:B------:R-:W-:Y:S05]  /*22e0*/  BSYNC B1 ;  /* 0x0000000000017941 */ /* 0x000fea0003800000 */
.L_x_5364:
        /* <DEDUP_REMOVED lines=11> */
.L_x_5367:
[----:B------:R-:W-:Y:S05]  /*23a0*/  BSYNC B1 ;  /* 0x0000000000017941 */ /* 0x000fea0003800000 */
.L_x_5366:
        /* <DEDUP_REMOVED lines=11> */
.L_x_5369:
[----:B------:R-:W-:Y:S05]  /*2460*/  BSYNC B1 ;  /* 0x0000000000017941 */ /* 0x000fea0003800000 */
.L_x_5368:
        /* <DEDUP_REMOVED lines=22> */
.L_x_5371:
[----:B------:R-:W-:Y:S05]  /*25d0*/  BSYNC B1 ;  /* 0x0000000000017941 */ /* 0x000fea0003800000 */
.L_x_5370:
[----:B------:R-:W-:Y:S01]  /*25e0*/  ISETP.NE.U32.AND P3, PT, R86, RZ, PT ;  /* 0x000000ff5600720c */ /* 0x000fe20003f65070 */
[----:B------:R-:W-:Y:S01]  /*25f0*/  @P5 FMUL.FTZ R84, R92, R135 ;  /* 0x000000875c545220 */ /* 0x000fe20000410000 */
[----:B------:R-:W-:Y:S01]  /*2600*/  @P5 FMUL.FTZ R85, R113, R136 ;  /* 0x0000008871555220 */ /* 0x000fe20000410000 */
[----:B0-----:R-:W-:Y:S01]  /*2610*/  @P5 FMUL.FTZ R22, R95, R118 ;  /* 0x000000765f165220 */ /* 0x001fe20000410000 */
[----:B------:R-:W-:Y:S01]  /*2620*/  ISETP.NE.AND.EX P3, PT, R87, RZ, PT, P3 ;  /* 0x000000ff5700720c */ /* 0x000fe20003f65330 */
[----:B----4-:R-:W-:Y:S01]  /*2630*/  @P5 FMUL.FTZ R93, R119, R138 ;  /* 0x0000008a775d5220 */ /* 0x010fe20000410000 */
[----:B------:R-:W-:Y:S01]  /*2640*/  @P5 F2FP.F16.F32.PACK_AB R86, RZ, R84 ;  /* 0x00000054ff56523e */ /* 0x000fe200000000ff */
[----:B------:R-:W-:Y:S01]  /*2650*/  @P5 FMUL.FTZ R118, R133, R140 ;  /* 0x0000008c85765220 */ /* 0x000fe20000410000 */
[----:B------:R-:W-:Y:S01]  /*2660*/  @P5 F2FP.F16.F32.PACK_AB R87, RZ, R85 ;  /* 0x00000055ff57523e */ /* 0x000fe200000000ff */
[----:B------:R-:W-:Y:S01]  /*2670*/  @P0 IMAD.WIDE.U32 R88, R96, 0x20, R88 ;  /* 0x0000002060580825 */ /* 0x000fe200078e0058 */
[----:B------:R-:W0:Y:S03]  /*2680*/  @P5 LDC.64 R84, c[0x0][0x2f8] ;  /* 0x0000be00ff545b82 */ /* 0x000e260000000a00 */
[----:B---3--:R-:W-:Y:S01]  /*2690*/  @P5 FMUL.FTZ R90, R94, R137 ;  /* 0x000000895e5a5220 */ /* 0x008fe20000410000 */
[----:B------:R-:W-:Y:S01]  /*26a0*/  @P5 FMUL.FTZ R96, R112, R139 ;  /* 0x0000008b70605220 */ /* 0x000fe20000410000 */
[----:B------:R-:W-:Y:S01]  /*26b0*/  @P5 FMUL.FTZ R135, R134, R141 ;  /* 0x0000008d86875220 */ /* 0x000fe20000410000 */
[----:B------:R-:W-:-:S02]  /*26c0*/  @P5 F2FP.F16.F32.PACK_AB R22, RZ, R22 ;  /* 0x00000016ff16523e */ /* 0x000fc400000000ff */
[----:B------:R-:W-:Y:S02]  /*26d0*/  @P5 F2FP.F16.F32.PACK_AB R93, RZ, R93 ;  /* 0x0000005dff5d523e */ /* 0x000fe400000000ff */
[----:B------:R-:W-:Y:S02]  /*26e0*/  @P5 F2FP.F16.F32.PACK_AB R118, RZ, R118 ;  /* 0x00000076ff76523e */ /* 0x000fe400000000ff */
[----:B------:R-:W-:Y:S02]  /*26f0*/  @P5 F2FP.F16.F32.PACK_AB R90, RZ, R90 ;  /* 0x0000005aff5a523e */ /* 0x000fe400000000ff */
[----:B------:R-:W-:Y:S02]  /*2700*/  @P5 F2FP.F16.F32.PACK_AB R96, RZ, R96 ;  /* 0x00000060ff60523e */ /* 0x000fe400000000ff */
[----:B------:R-:W-:Y:S02]  /*2710*/  @P5 F2FP.F16.F32.PACK_AB R135, RZ, R135 ;  /* 0x00000087ff87523e */ /* 0x000fe400000000ff */
        /* <DEDUP_REMOVED lines=20> */
.L_x_5355:
[----:B------:R-:W-:Y:S05]  /*2860*/  BSYNC B0 ;  /* 0x0000000000007941 */ /* 0x000fea0003800000 */
.L_x_5354:
[----:B------:R-:W-:Y:S02]  /*2870*/  IADD3 R5, R5, UR10, RZ ;  /* 0x0000000a05057c10 */ /* 0x000fe4000fffe0ff */
[----:B------:R-:W-:Y:S02]  /*2880*/  SEL R133, RZ, 0x1, P4 ;  /* 0x00000001ff857807 */ /* 0x000fe40002000000 */
[----:B------:R-:W-:-:S13]  /*2890*/  ISETP.GE.AND P0, PT, R5, UR11, PT ;  /* 0x0000000b05007c0c */ /* 0x000fda000bf06270 */
[----:B------:R-:W-:Y:S05]  /*28a0*/  @!P0 BRA `(.L_x_5372) ;  /* 0xffffffd800e88947 */ /* 0x000fea000383ffff */
.L_x_5326:
        /* <DEDUP_REMOVED lines=16> */
.L_x_5374:
[----:B------:R-:W-:Y:S05]  /*29b0*/  BSYNC B0 ;  /* 0x0000000000007941 */ /* 0x000fea0003800000 */
.L_x_5373:
        /* <DEDUP_REMOVED lines=10> */
.L_x_5335:
[----:B--2---:R-:W-:Y:S01]  /*2a60*/  HFMA2.MMA R112, -RZ, RZ, 0, 9.5367431640625e-07 ;  /* 0x00000010ff707435 */ /* 0x004fe200000001ff */
[----:B------:R-:W-:Y:S02]  /*2a70*/  MOV R113, R137 ;  /* 0x0000008900717202 */ /* 0x000fe40000000f00 */
[----:B-1----:R-:W-:Y:S02]  /*2a80*/  MOV R119, 0x1f ;  /* 0x0000001f00777802 */ /* 0x002fe40000000f00 */
[----:B------:R-:W-:-:S07]  /*2a90*/  MOV R94, 0xffffffff ;  /* 0xffffffff005e7802 */ /* 0x000fce0000000f00 */
[----:B0----5:R-:W-:Y:S05]  /*2aa0*/  WARPSYNC.COLLECTIVE R94, `(.L_x_5375) ;  /* 0x000000005e087348 */ /* 0x021fea0003c00000 */
[----:B------:R1:W2:Y:S02]  /*2ab0*/  SHFL.DOWN P5, R95, R113, R112, R119 ;  /* 0x08000070715f7389 */ /* 0x0002a400000a0077 */
[----:B012--5:R-:W-:Y:S01]  /*2ac0*/  ENDCOLLECTIVE ;  /* 0x000000000000791b */ /* 0x027fe20003800000 */
.L_x_5375:
[----:B------:R-:W-:Y:S02]  /*2ad0*/  MOV R113, R138 ;  /* 0x0000008a00717202 */ /* 0x000fe40000000f00 */
[----:B------:R-:W-:-:S07]  /*2ae0*/  MOV R86, R95 ;  /* 0x0000005f00567202 */ /* 0x000fce0000000f00 */
[----:B------:R-:W-:Y:S05]  /*2af0*/  WARPSYNC.COLLECTIVE R94, `(.L_x_5376) ;  /* 0x000000005e087348 */ /* 0x000fea0003c00000 */
[----:B------:R0:W1:Y:S02]  /*2b00*/  SHFL.DOWN P5, R95, R113, R112, R119 ;  /* 0x08000070715f7389 */ /* 0x00006400000a0077 */
[----:B01----:R-:W-:Y:S01]  /*2b10*/  ENDCOLLECTIVE ;  /* 0x000000000000791b */ /* 0x003fe20003800000 */
.L_x_5376:
[----:B------:R-:W-:Y:S01]  /*2b20*/  FADD.FTZ R86, R86, R137 ;  /* 0x0000008956567221 */ /* 0x000fe20000010000 */
[----:B------:R-:W-:-:S04]  /*2b30*/  HFMA2.MMA R112, -RZ, RZ, 0, 4.76837158203125e-07 ;  /* 0x00000008ff707435 */ /* 0x000fc800000001ff */
[----:B------:R-:W-:Y:S02]  /*2b40*/  MOV R113, R86 ;  /* 0x0000005600717202 */ /* 0x000fe40000000f00 */
[----:B------:R-:W-:-:S07]  /*2b50*/  MOV R87, R95 ;  /* 0x0000005f00577202 */ /* 0x000fce0000000f00 */
[----:B------:R-:W-:Y:S05]  /*2b60*/  WARPSYNC.COLLECTIVE R94, `(.L_x_5377) ;  /* 0x000000005e087348 */ /* 0x000fea0003c00000 */
[----:B------:R0:W1:Y:S02]  /*2b70*/  SHFL.DOWN P5, R95, R113, R112, R119 ;  /* 0x08000070715f7389 */ /* 0x00006400000a0077 */
[----:B01----:R-:W-:Y:S01]  /*2b80*/  ENDCOLLECTIVE ;  /* 0x000000000000791b */ /* 0x003fe20003800000 */
.L_x_5377:
[----:B------:R-:W-:-:S05]  /*2b90*/  FADD.FTZ R87, R87, R138 ;  /* 0x0000008a57577221 */ /* 0x000fca0000010000 */
[----:B------:R-:W-:Y:S02]  /*2ba0*/  MOV R113, R87 ;  /* 0x0000005700717202 */ /* 0x000fe40000000f00 */
[----:B------:R-:W-:-:S07]  /*2bb0*/  MOV R89, R95 ;  /* 0x0000005f00597202 */ /* 0x000fce0000000f00 */
[----:B------:R-:W-:Y:S05]  /*2bc0*/  WARPSYNC.COLLECTIVE R94, `(.L_x_5378) ;  /* 0x000000005e087348 */ /* 0x000fea0003c00000 */
[----:B------:R0:W1:Y:S02]  /*2bd0*/  SHFL.DOWN P5, R95, R113, R112, R119 ;  /* 0x08000070715f7389 */ /* 0x00006400000a0077 */
[----:B01----:R-:W-:Y:S01]  /*2be0*/  ENDCOLLECTIVE ;  /* 0x000000000000791b */ /* 0x003fe20003800000 */
.L_x_5378:
[----:B------:R-:W-:Y:S01]  /*2bf0*/  FADD.FTZ R89, R86, R89 ;  /* 0x0000005956597221 */ /* 0x000fe20000010000 */
[----:B------:R-:W-:-:S04]  /*2c00*/  HFMA2.MMA R112, -RZ, RZ, 0, 2.384185791015625e-07 ;  /* 0x00000004ff707435 */ /* 0x000fc800000001ff */
[----:B------:R-:W-:Y:S02]  /*2c10*/  MOV R113, R89 ;  /* 0x0000005900717202 */ /* 0x000fe40000000f00 */
[----:B------:R-:W-:-:S07]  /*2c20*/  MOV R88, R95 ;  /* 0x0000005f00587202 */ /* 0x000fce0000000f00 */
[----:B------:R-:W-:Y:S05]  /*2c30*/  WARPSYNC.COLLECTIVE R94, `(.L_x_5379) ;  /* 0x000000005e087348 */ /* 0x000fea0003c00000 */
[----:B------:R0:W1:Y:S02]  /*2c40*/  SHFL.DOWN P5, R95, R113, R112, R119 ;  /* 0x08000070715f7389 */ /* 0x00006400000a0077 */
[----:B01----:R-:W-:Y:S01]  /*2c50*/  ENDCOLLECTIVE ;  /* 0x000000000000791b */ /* 0x003fe20003800000 */
.L_x_5379:
[----:B------:R-:W-:-:S05]  /*2c60*/  FADD.FTZ R88, R87, R88 ;  /* 0x0000005857587221 */ /* 0x000fca0000010000 */
[----:B------:R-:W-:Y:S02]  /*2c70*/  MOV R113, R88 ;  /* 0x0000005800717202 */ /* 0x000fe40000000f00 */
[----:B------:R-:W-:-:S07]  /*2c80*/  MOV R90, R95 ;  /* 0x0000005f005a7202 */ /* 0x000fce0000000f00 */
[----:B------:R-:W-:Y:S05]  /*2c90*/  WARPSYNC.COLLECTIVE R94, `(.L_x_5380) ;  /* 0x000000005e087348 */ /* 0x000fea0003c00000 */
[----:B------:R0:W1:Y:S02]  /*2ca0*/  SHFL.DOWN P5, R95, R113, R112, R119 ;  /* 0x08000070715f7389 */ /* 0x00006400000a0077 */
[----:B01----:R-:W-:Y:S01]  /*2cb0*/  ENDCOLLECTIVE ;  /* 0x000000000000791b */ /* 0x003fe20003800000 */
.L_x_5380:
[----:B------:R-:W-:Y:S01]  /*2cc0*/  FADD.FTZ R90, R89, R90 ;  /* 0x0000005a595a7221 */ /* 0x000fe20000010000 */
[----:B------:R-:W-:-:S04]  /*2cd0*/  HFMA2.MMA R112, -RZ, RZ, 0, 1.1920928955078125e-07 ;  /* 0x00000002ff707435 */ /* 0x000fc800000001ff */
[----:B------:R-:W-:Y:S02]  /*2ce0*/  MOV R113, R90 ;  /* 0x0000005a00717202 */ /* 0x000fe40000000f00 */
[----:B------:R-:W-:-:S07]  /*2cf0*/  MOV R91, R95 ;  /* 0x0000005f005b7202 */ /* 0x000fce0000000f00 */
[----:B------:R-:W-:Y:S05]  /*2d00*/  WARPSYNC.COLLECTIVE R94, `(.L_x_5381) ;  /* 0x000000005e087348 */ /* 0x000fea0003c00000 */
[----:B------:R0:W1:Y:S02]  /*2d10*/  SHFL.DOWN P5, R95, R113, R112, R119 ;  /* 0x08000070715f7389 */ /* 0x00006400000a0077 */
[----:B01----:R-:W-:Y:S01]  /*2d20*/  ENDCOLLECTIVE ;  /* 0x000000000000791b */ /* 0x003fe20003800000 */
.L_x_5381:
[----:B------:R-:W-:-:S05]  /*2d30*/  FADD.FTZ R91, R88, R91 ;  /* 0x0000005b585b7221 */ /* 0x000fca0000010000 */
[----:B------:R-:W-:Y:S02]  /*2d40*/  MOV R113, R91 ;  /* 0x0000005b00717202 */ /* 0x000fe40000000f00 */
[----:B------:R-:W-:-:S07]  /*2d50*/  MOV R93, R95 ;  /* 0x0000005f005d7202 */ /* 0x000fce0000000f00 */
[----:B------:R-:W-:Y:S05]  /*2d60*/  WARPSYNC.COLLECTIVE R94, `(.L_x_5382) ;  /* 0x000000005e087348 */ /* 0x000fea0003c00000 */
[----:B------:R0:W1:Y:S02]  /*2d70*/  SHFL.DOWN P5, R95, R113, R112, R119 ;  /* 0x08000070715f7389 */ /* 0x00006400000a0077 */
[----:B01----:R-:W-:Y:S01]  /*2d80*/  ENDCOLLECTIVE ;  /* 0x000000000000791b */ /* 0x003fe20003800000 */
.L_x_5382:
[----:B------:R-:W-:Y:S01]  /*2d90*/  FADD.FTZ R93, R90, R93 ;  /* 0x0000005d5a5d7221 */ /* 0x000fe20000010000 */
[----:B------:R-:W-:-:S04]  /*2da0*/  HFMA2.MMA R112, -RZ, RZ, 0, 5.9604644775390625e-08 ;  /* 0x00000001ff707435 */ /* 0x000fc800000001ff */
[----:B------:R-:W-:Y:S02]  /*2db0*/  MOV R113, R93 ;  /* 0x0000005d00717202 */ /* 0x000fe40000000f00 */
[----:B------:R-:W-:-:S07]  /*2dc0*/  MOV R92, R95 ;  /* 0x0000005f005c7202 */ /* 0x000fce0000000f00 */
[----:B------:R-:W-:Y:S05]  /*2dd0*/  WARPSYNC.COLLECTIVE R94, `(.L_x_5383) ;  /* 0x000000005e087348 */ /* 0x000fea0003c00000 */
[----:B------:R0:W1:Y:S02]  /*2de0*/  SHFL.DOWN P5, R95, R113, R112, R119 ;  /* 0x08000070715f7389 */ /* 0x00006400000a0077 */
[----:B01----:R-:W-:Y:S01]  /*2df0*/  ENDCOLLECTIVE ;  /* 0x000000000000791b */ /* 0x003fe20003800000 */
.L_x_5383:
[----:B------:R-:W-:-:S05]  /*2e00*/  FADD.FTZ R86, R91, R92 ;  /* 0x0000005c5b567221 */ /* 0x000fca0000010000 */
[----:B------:R-:W-:Y:S02]  /*2e10*/  MOV R113, R86 ;  /* 0x0000005600717202 */ /* 0x000fe40000000f00 */
[----:B------:R-:W-:-:S07]  /*2e20*/  MOV R92, R95 ;  /* 0x0000005f005c7202 */ /* 0x000fce0000000f00 */
[----:B------:R-:W-:Y:S05]  /*2e30*/  WARPSYNC.COLLECTIVE R94, `(.L_x_5384) ;  /* 0x000000005e087348 */ /* 0x000fea0003c00000 */
[----:B------:R0:W1:Y:S02]  /*2e40*/  SHFL.DOWN P5, R95, R113, R112, R119 ;  /* 0x08000070715f7389 */ /* 0x00006400000a0077 */
[----:B01----:R-:W-:Y:S01]  /*2e50*/  ENDCOLLECTIVE ;  /* 0x000000000000791b */ /* 0x003fe20003800000 */
.L_x_5384:
[----:B------:R-:W-:Y:S01]  /*2e60*/  MOV R87, R95 ;  /* 0x0000005f00577202 */ /* 0x000fe20000000f00 */
[----:B------:R-:W-:Y:S06]  /*2e70*/  BRA `(.L_x_5385) ;  /* 0xffffffe4001c7947 */ /* 0x000fec000383ffff */
.L_x_5386:
        /* <DEDUP_REMOVED lines=16> */
.L_x_8800:


//--------------------- .text._ZN10layer_norm13ln_bwd_kernelINS_13Kernel_traitsI6__halfS2_fS2_fjLj2048ELj1ELj1ELj4ELj16ENS_18Kernel_traits_baseILj2048ES2_S2_fS2_fjLj128EEEEELb0ELb0ELb1ELb1EEEvNS_9BwdParamsE --------------------------
	.section	.text._ZN10layer_norm13ln_bwd_kernelINS_13Kernel_traitsI6__halfS2_fS2_fjLj2048ELj1ELj1ELj4ELj16ENS_18Kernel_traits_baseILj2048ES2_S2_fS2_fjLj128EEEEELb0ELb0ELb1ELb1EEEvNS_9BwdParamsE,"ax",@progbits
	.align	128
        .global         _ZN10layer_norm13ln_bwd_kernelINS_13Kernel_traitsI6__halfS2_fS2_fjLj2048ELj1ELj1ELj4ELj16ENS_18Kernel_traits_baseILj2048ES2_S2_fS2_fjLj128EEEEELb0ELb0ELb1ELb1EEEvNS_9BwdParamsE
        .type           _ZN10layer_norm13ln_bwd_kernelINS_13Kernel_traitsI6__halfS2_fS2_fjLj2048ELj1ELj1ELj4ELj16ENS_18Kernel_traits_baseILj2048ES2_S2_fS2_fjLj128EEEEELb0ELb0ELb1ELb1EEEvNS_9BwdParamsE,@function
        .size           _ZN10layer_norm13ln_bwd_kernelINS_13Kernel_traitsI6__halfS2_fS2_fjLj2048ELj1ELj1ELj4ELj16ENS_18Kernel_traits_baseILj2048ES2_S2_fS2_fjLj128EEEEELb0ELb0ELb1ELb1EEEvNS_9BwdParamsE,(.L_x_8801 - _ZN10layer_norm13ln_bwd_kernelINS_13Kernel_traitsI6__halfS2_fS2_fjLj2048ELj1ELj1ELj4ELj16ENS_18Kernel_traits_baseILj2048ES2_S2_fS2_fjLj128EEEEELb0ELb0ELb1ELb1EEEvNS_9BwdParamsE)
        .other          _ZN10layer_norm13ln_bwd_kernelINS_13Kernel_traitsI6__halfS2_fS2_fjLj2048ELj1ELj1ELj4ELj16ENS_18Kernel_traits_baseILj2048ES2_S2_fS2_fjLj128EEEEELb0ELb0ELb1ELb1EEEvNS_9BwdParamsE,@"STO_CUDA_ENTRY STV_DEFAULT"
_ZN10layer_norm13ln_bwd_kernelINS_13Kernel_traitsI6__halfS2_fS2_fjLj2048ELj1ELj1ELj4ELj16ENS_18Kernel_traits_baseILj2048ES2_S2_fS2_fjLj128EEEEELb0ELb0ELb1ELb1EEEvNS_9BwdParamsE:
.text._ZN10layer_norm13ln_bwd_kernelINS_13Kernel_traitsI6__halfS2_fS2_fjLj2048ELj1ELj1ELj4ELj16ENS_18Kernel_traits_baseILj2048ES2_S2_fS2_fjLj128EEEEELb0ELb0ELb1ELb1EEEvNS_9BwdParamsE:
        /* <DEDUP_REMOVED lines=29> */
.L_x_5387:
[----:B------:R-:W-:Y:S01]  /*01d0*/  SHF.L.U32 R0, R109, 0x4, RZ ;  /* 0x000000046d007819 */ /* 0x000fe200000006ff */
[----:B------:R-:W-:-:S03]  /*01e0*/  ULDC.64 UR6, c[0x0][0x260] ;  /* 0x0000980000067ab9 */ /* 0x000fc60000000a00 */
        /* <DEDUP_REMOVED lines=23> */
[----:B------:R-:W-:Y:S02]  /*0360*/  HADD2.F32 R16, -RZ, R7.H1_H1 ;  /* 0x30000007ff107230 */ /* 0x000fe40000004100 */
[----:B------:R-:W0:Y:S01]  /*0370*/  LDC.U8 R7, c[0x0][0x2a0] ;  /* 0x0000a800ff077b82 */ /* 0x000e220000000000 */
[--C-:B------:R-:W-:Y:S02]  /*0380*/  HADD2.F32 R19, -RZ, R6.reuse.H0_H0 ;  /* 0x20000006ff137230 */ /* 0x100fe40000004100 */
[----:B------:R-:W-:Y:S01]  /*0390*/  HADD2.F32 R18, -RZ, R6.H1_H1 ;  /* 0x30000006ff127230 */ /* 0x000fe20000004100 */
[----:B------:R-:W-:Y:S01]  /*03a0*/  LOP3.LUT R6, R109, 0x7f, RZ, 0xc0, !PT ;  /* 0x0000007f6d067812 */ /* 0x000fe200078ec0ff */
[----:B------:R-:W-:-:S02]  /*03b0*/  HADD2.F32 R23, -RZ, R4.H0_H0 ;  /* 0x20000004ff177230 */ /* 0x000fc40000004100 */
[----:B------:R-:W-:Y:S02]  /*03c0*/  HADD2.F32 R22, -RZ, R4.H1_H1 ;  /* 0x30000004ff167230 */ /* 0x000fe40000004100 */
[--C-:B------:R-:W-:Y:S02]  /*03d0*/  HADD2.F32 R21, -RZ, R5.reuse.H0_H0 ;  /* 0x20000005ff157230 */ /* 0x100fe40000004100 */
[----:B------:R-:W-:Y:S02]  /*03e0*/  HADD2.F32 R20, -RZ, R5.H1_H1 ;  /* 0x30000005ff147230 */ /* 0x000fe40000004100 */
[--C-:B---3--:R-:W-:Y:S02]  /*03f0*/  HADD2.F32 R15, -RZ, R24.reuse.H0_H0 ;  /* 0x20000018ff0f7230 */ /* 0x108fe40000004100 */
[----:B------:R-:W-:Y:S02]  /*0400*/  HADD2.F32 R14, -RZ, R24.H1_H1 ;  /* 0x30000018ff0e7230 */ /* 0x000fe40000004100 */
[----:B------:R-:W-:-:S02]  /*0410*/  HADD2.F32 R13, -RZ, R25.H0_H0 ;  /* 0x20000019ff0d7230 */ /* 0x000fc40000004100 */
[----:B------:R-:W-:Y:S02]  /*0420*/  HADD2.F32 R12, -RZ, R25.H1_H1 ;  /* 0x30000019ff0c7230 */ /* 0x000fe40000004100 */
[--C-:B------:R-:W-:Y:S02]  /*0430*/  HADD2.F32 R11, -RZ, R26.reuse.H0_H0 ;  /* 0x2000001aff0b7230 */ /* 0x100fe40000004100 */
[----:B------:R-:W-:Y:S02]  /*0440*/  HADD2.F32 R10, -RZ, R26.H1_H1 ;  /* 0x3000001aff0a7230 */ /* 0x000fe40000004100 */
[--C-:B------:R-:W-:Y:S02]  /*0450*/  HADD2.F32 R9, -RZ, R27.reuse.H0_H0 ;  /* 0x2000001bff097230 */ /* 0x100fe40000004100 */
[----:B------:R-:W-:-:S07]  /*0460*/  HADD2.F32 R8, -RZ, R27.H1_H1 ;  /* 0x3000001bff087230 */ /* 0x000fce0000004100 */
.L_x_5425:
        /* <DEDUP_REMOVED lines=8> */
[----:B------:R0:W5:Y:S01]  /*04f0*/  LDG.E R5, desc[UR4][R88.64] ;  /* 0x0000000458057981 */ /* 0x000162000c1e1900 */
        /* <DEDUP_REMOVED lines=20> */
[----:B------:R0:W5:Y:S04]  /*0640*/  LDG.E.128 R32, desc[UR4][R112.64+0x10] ;  /* 0x0000100470207981 */ /* 0x000168000c1e1d00 */
[----:B------:R0:W5:Y:S04]  /*0650*/  LDG.E.128 R28, desc[UR4][R110.64] ;  /* 0x000000046e1c7981 */ /* 0x000168000c1e1d00 */
[----:B------:R0:W5:Y:S01]  /*0660*/  LDG.E.128 R24, desc[UR4][R110.64+0x10] ;  /* 0x000010046e187981 */ /* 0x000162000c1e1d00 */
[----:B------:R-:W-:-:S02]  /*0670*/  MOV R86, RZ ;  /* 0x000000ff00567202 */ /* 0x000fc40000000f00 */
[----:B------:R-:W-:Y:S01]  /*0680*/  MOV R88, RZ ;  /* 0x000000ff00587202 */ /* 0x000fe20000000f00 */
[----:B------:R-:W-:Y:S06]  /*0690*/  BRA `(.L_x_5391) ;  /* 0x0000000800807947 */ /* 0x000fec0003800000 */
.L_x_5390:
        /* <DEDUP_REMOVED lines=12> */
[----:B------:R-:W-:Y:S01]  /*0760*/  IMAD.WIDE.U32 R116, R4, 0x20, R116 ;  /* 0x0000002004747825 */ /* 0x000fe200078e0074 */
[----:B------:R-:W4:Y:S03]  /*0770*/  LDG.E.128 R84, desc[UR4][R114.64] ;  /* 0x0000000472547981 */ /* 0x000f26000c1e1d00 */
[C-C-:B--2---:R-:W-:Y:S01]  /*0780*/  IMAD.WIDE.U32 R88, R97.reuse, 0x10, R100.reuse ;  /* 0x0000001061587825 */ /* 0x144fe200078e0064 */
[----:B------:R-:W-:Y:S01]  /*0790*/  IADD3 R97, R97, 0x80, RZ ;  /* 0x0000008061617810 */ /* 0x000fe20007ffe0ff */
[----:B------:R-:W2:Y:S04]  /*07a0*/  LDG.E.128 R104, desc[UR4][R116.64+0x10] ;  /* 0x0000100474687981 */ /* 0x000ea8000c1e1d00 */
[----:B------:R-:W2:Y:S01]  /*07b0*/  LDG.E.128 R88, desc[UR4][R88.64] ;  /* 0x0000000458587981 */ /* 0x000ea2000c1e1d00 */
[----:B------:R-:W-:-:S03]  /*07c0*/  IMAD.WIDE.U32 R100, R97, 0x10, R100 ;  /* 0x0000001061647825 */ /* 0x000fc600078e0064 */
[----:B------:R-:W2:Y:S04]  /*07d0*/  LDG.E.128 R92, desc[UR4][R114.64+0x10] ;  /* 0x00001004725c7981 */ /* 0x000ea8000c1e1d00 */
[----:B------:R4:W2:Y:S04]  /*07e0*/  LDG.E.128 R96, desc[UR4][R116.64] ;  /* 0x0000000474607981 */ /* 0x0008a8000c1e1d00 */
        /* <DEDUP_REMOVED lines=13> */
[C---:B--2---:R-:W-:Y:S01]  /*08c0*/  FADD.FTZ R106, -R3.reuse, R106 ;  /* 0x0000006a036a7221 */ /* 0x044fe20000010100 */
[C---:B------:R-:W-:Y:S01]  /*08d0*/  FADD.FTZ R142, -R3.reuse, R105 ;  /* 0x00000069038e7221 */ /* 0x040fe20000010100 */
[----:B------:R-:W-:Y:S02]  /*08e0*/  HADD2.F32 R85, -RZ, R88.H0_H0 ;  /* 0x20000058ff557230 */ /* 0x000fe40000004100 */
[C---:B------:R-:W-:Y:S01]  /*08f0*/  FADD.FTZ R86, -R3.reuse, R86 ;  /* 0x0000005603567221 */ /* 0x040fe20000010100 */
[--C-:B0-----:R-:W-:Y:S02]  /*0900*/  HADD2.F32 R110, -RZ, R90.reuse.H0_H0 ;  /* 0x2000005aff6e7230 */ /* 0x101fe40000004100 */
[----:B------:R-:W-:Y:S01]  /*0910*/  FADD.FTZ R118, -R3, R87 ;  /* 0x0000005703767221 */ /* 0x000fe20000010100 */
[----:B------:R-:W-:-:S02]  /*0920*/  HADD2.F32 R117, -RZ, R90.H1_H1 ;  /* 0x3000005aff757230 */ /* 0x000fc40000004100 */
[C---:B------:R-:W-:Y:S01]  /*0930*/  FADD.FTZ R90, -R3.reuse, R92 ;  /* 0x0000005c035a7221 */ /* 0x040fe20000010100 */
[----:B------:R-:W-:Y:S02]  /*0940*/  HADD2.F32 R88, -RZ, R88.H1_H1 ;  /* 0x30000058ff587230 */ /* 0x000fe40000004100 */
        /* <DEDUP_REMOVED lines=9> */
[C---:B-----5:R-:W-:Y:S01]  /*09e0*/  FMUL.FTZ R105, R5.reuse, R106 ;  /* 0x0000006a05697220 */ /* 0x060fe20000410000 */
[----:B------:R-:W-:Y:S01]  /*09f0*/  FMUL.FTZ R3, R5, R114 ;  /* 0x0000007205037220 */ /* 0x000fe20000410000 */
[----:B------:R-:W-:Y:S01]  /*0a00*/  FMUL.FTZ R106, R23, R85 ;  /* 0x00000055176a7220 */ /* 0x000fe20000410000 */
[----:B------:R-:W-:-:S02]  /*0a10*/  HADD2.F32 R87, -RZ, R89.H0_H0 ;  /* 0x20000059ff577230 */ /* 0x000fc40000004100 */
[----:B------:R-:W-:Y:S01]  /*0a20*/  FMUL.FTZ R93, R5, R86 ;  /* 0x00000056055d7220 */ /* 0x000fe20000410000 */
[----:B------:R-:W-:Y:S01]  /*0a30*/  FFMA.FTZ R60, R3, R85, R60 ;  /* 0x00000055033c7223 */ /* 0x000fe2000001003c */
[----:B------:R-:W-:Y:S01]  /*0a40*/  FADD.FTZ R56, R56, R85 ;  /* 0x0000005538387221 */ /* 0x000fe20000010000 */
[----:B------:R-:W-:Y:S01]  /*0a50*/  FMUL.FTZ R107, R22, R88 ;  /* 0x00000058166b7220 */ /* 0x000fe20000410000 */
[----:B------:R-:W-:Y:S01]  /*0a60*/  FADD.FTZ R86, RZ, R106 ;  /* 0x0000006aff567221 */ /* 0x000fe20000010000 */
[----:B------:R-:W-:Y:S01]  /*0a70*/  FMUL.FTZ R92, R5, R116 ;  /* 0x00000074055c7220 */ /* 0x000fe20000410000 */
[----:B------:R-:W-:Y:S01]  /*0a80*/  FFMA.FTZ R85, R3, R106, RZ ;  /* 0x0000006a03557223 */ /* 0x000fe200000100ff */
[----:B------:R-:W-:Y:S02]  /*0a90*/  HADD2.F32 R89, -RZ, R89.H1_H1 ;  /* 0x30000059ff597230 */ /* 0x000fe40000004100 */
[-C--:B------:R-:W-:Y:S01]  /*0aa0*/  FFMA.FTZ R62, R93, R87.reuse, R62 ;  /* 0x000000575d3e7223 */ /* 0x080fe2000001003e */
[----:B------:R-:W-:Y:S01]  /*0ab0*/  FADD.FTZ R58, R58, R87 ;  /* 0x000000573a3a7221 */ /* 0x000fe20000010000 */
[----:B------:R-:W-:Y:S01]  /*0ac0*/  FMUL.FTZ R114, R21, R87 ;  /* 0x0000005715727220 */ /* 0x000fe20000410000 */
        /* <DEDUP_REMOVED lines=8> */
[----:B------:R-:W-:Y:S01]  /*0b50*/  FMUL.FTZ R96, R5, R112 ;  /* 0x0000007005607220 */ /* 0x000fe20000410000 */
[----:B------:R-:W-:Y:S01]  /*0b60*/  FMUL.FTZ R116, R19, R110 ;  /* 0x0000006e13747220 */ /* 0x000fe20000410000 */
[----:B------:R-:W-:Y:S01]  /*0b70*/  FADD.FTZ R87, R88, R115 ;  /* 0x0000007358577221 */ /* 0x000fe20000010000 */
[----:B------:R-:W-:Y:S01]  /*0b80*/  FMUL.FTZ R95, R5, R90 ;  /* 0x0000005a055f7220 */ /* 0x000fe20000410000 */
[----:B------:R-:W-:Y:S01]  /*0b90*/  FFMA.FTZ R86, R94, R115, R85 ;  /* 0x000000735e567223 */ /* 0x000fe20000010055 */
[----:B------:R-:W-:-:S02]  /*0ba0*/  HADD2.F32 R111, -RZ, R91.H0_H0 ;  /* 0x2000005bff6f7230 */ /* 0x000fc40000004100 */
        /* <DEDUP_REMOVED lines=12> */
[----:B------:R-:W-:Y:S01]  /*0c70*/  FADD.FTZ R88, R87, R118 ;  /* 0x0000007657587221 */ /* 0x000fe20000010000 */
[----:B------:R-:W-:Y:S01]  /*0c80*/  FMUL.FTZ R98, R5, R132 ;  /* 0x0000008405627220 */ /* 0x000fe20000410000 */
[----:B------:R-:W-:Y:S01]  /*0c90*/  FFMA.FTZ R85, R97, R118, R86 ;  /* 0x0000007661557223 */ /* 0x000fe20000010056 */
[----:B------:R-:W-:Y:S02]  /*0ca0*/  HADD2.F32 R121, -RZ, R100.H1_H1 ;  /* 0x30000064ff797230 */ /* 0x000fe40000004100 */
[----:B------:R-:W-:Y:S01]  /*0cb0*/  FMUL.FTZ R100, R5, R136 ;  /* 0x0000008805647220 */ /* 0x000fe20000410000 */
        /* <DEDUP_REMOVED lines=12> */
[--C-:B------:R-:W-:Y:S02]  /*0d80*/  HADD2.F32 R124, -RZ, R102.reuse.H0_H0 ;  /* 0x20000066ff7c7230 */ /* 0x100fe40000004100 */
[----:B------:R-:W-:Y:S01]  /*0d90*/  FFMA.FTZ R70, R101, R122, R70 ;  /* 0x0000007a65467223 */ /* 0x000fe20000010046 */
[----:B------:R-:W-:-:S02]  /*0da0*/  HADD2.F32 R125, -RZ, R102.H1_H1 ;  /* 0x30000066ff7d7230 */ /* 0x000fc40000004100 */
[----:B------:R-:W-:Y:S01]  /*0db0*/  FMUL.FTZ R102, R5, R140 ;  /* 0x0000008c05667220 */ /* 0x000fe20000410000 */
[----:B------:R-:W-:Y:S01]  /*0dc0*/  FADD.FTZ R54, R54, R122 ;  /* 0x0000007a36367221 */ /* 0x000fe20000010000 */
[----:B------:R-:W-:Y:S01]  /*0dd0*/  FADD.FTZ R87, R86, R121 ;  /* 0x0000007956577221 */ /* 0x000fe20000010000 */
[----:B------:R-:W-:Y:S01]  /*0de0*/  FMUL.FTZ R122, R13, R122 ;  /* 0x0000007a0d7a7220 */ /* 0x000fe20000410000 */
[----:B------:R-:W-:Y:S01]  /*0df0*/  FFMA.FTZ R86, R100, R121, R85 ;  /* 0x0000007964567223 */ /* 0x000fe20000010055 */
[--C-:B------:R-:W-:Y:S02]  /*0e00*/  HADD2.F32 R126, -RZ, R103.reuse.H0_H0 ;  /* 0x20000067ff7e7230 */ /* 0x100fe40000004100 */
[-C--:B------:R-:W-:Y:S01]  /*0e10*/  FFMA.FTZ R71, R102, R123.reuse, R71 ;  /* 0x0000007b66477223 */ /* 0x080fe20000010047 */
[----:B------:R-:W-:Y:S02]  /*0e20*/  HADD2.F32 R84, -RZ, R103.H1_H1 ;  /* 0x30000067ff547230 */ /* 0x000fe40000004100 */
[----:B------:R-:W-:Y:S01]  /*0e30*/  FMUL.FTZ R103, R5, R104 ;  /* 0x0000006805677220 */ /* 0x000fe20000410000 */
[----:B------:R-:W-:Y:S01]  /*0e40*/  FADD.FTZ R55, R55, R123 ;  /* 0x0000007b37377221 */ /* 0x000fe20000010000 */
        /* <DEDUP_REMOVED lines=37> */
.L_x_5391:
[----:B------:R-:W-:Y:S05]  /*10a0*/  BSYNC B0 ;  /* 0x0000000000007941 */ /* 0x000fea0003800000 */
.L_x_5389:
        /* <DEDUP_REMOVED lines=25> */
.L_x_5436:
        /* <DEDUP_REMOVED lines=15> */
[----:B---3--:R-:W-:-:S07]  /*1330*/  LEA R90, R91, R90, 0x18 ;  /* 0x0000005a5b5a7211 */ /* 0x008fce00078ec0ff */
[----:B------:R-:W2:Y:S01]  /*1340*/  @P3 LDC R134, c[0x0][0x29c] ;  /* 0x0000a700ff863b82 */ /* 0x000ea20000000800 */
[-C--:B------:R-:W-:Y:S02]  /*1350*/  @!P0 LEA R112, R84, R90.reuse, 0x3 ;  /* 0x0000005a54708211 */ /* 0x080fe400078e18ff */
[----:B------:R-:W-:-:S03]  /*1360*/  LEA R113, R85, R90, 0x3 ;  /* 0x0000005a55717211 */ /* 0x000fc600078e18ff */
[----:B------:R3:W-:Y:S02]  /*1370*/  @!P0 STS.64 [R112+0x2000], R110 ;  /* 0x0020006e70008388 */ /* 0x0007e40000000a00 */
        /* <DEDUP_REMOVED lines=36> */
.L_x_5394:
[----:B------:R-:W-:Y:S05]  /*15c0*/  BSYNC B0 ;  /* 0x0000000000007941 */ /* 0x000fea0003800000 */
.L_x_5393:
[----:B------:R-:W-:Y:S01]  /*15d0*/  @P3 SHF.R.S32.HI R91, RZ, 0x1f, R88 ;  /* 0x0000001fff5b3819 */ /* 0x000fe20000011458 */
[----:B------:R-:W-:Y:S01]  /*15e0*/  @P3 FMUL.FTZ R90, R85, R110 ;  /* 0x0000006e555a3220 */ /* 0x000fe20000410000 */
[----:B------:R-:W-:Y:S01]  /*15f0*/  @!P5 ISETP.NE.AND.EX P2, PT, R0, RZ, PT, P2 ;  /* 0x000000ff0000d20c */ /* 0x000fe20003f45320 */
[----:B------:R-:W-:Y:S01]  /*1600*/  BSSY B0, `(.L_x_5395) ;  /* 0x0000010000007945 */ /* 0x000fe20003800000 */
[----:B------:R-:W-:Y:S01]  /*1610*/  HFMA2.MMA R133, -RZ, RZ, 0, 0 ;  /* 0x00000000ff857435 */ /* 0x000fe200000001ff */
[----:B------:R-:W-:Y:S02]  /*1620*/  @!P5 FSEL R89, R38, RZ, P1 ;  /* 0x000000ff2659d208 */ /* 0x000fe40000800000 */
[----:B------:R-:W-:Y:S02]  /*1630*/  @P3 LEA.HI R91, R91, R88, RZ, 0x3 ;  /* 0x000000585b5b3211 */ /* 0x000fe400078f18ff */
[C---:B------:R-:W-:Y:S02]  /*1640*/  @!P5 ISETP.NE.U32.AND P6, PT, R2.reuse, RZ, PT ;  /* 0x000000ff0200d20c */ /* 0x040fe40003fc5070 */
[----:B------:R-:W-:-:S02]  /*1650*/  @!P5 ISETP.NE.U32.AND P1, PT, R2, RZ, PT ;  /* 0x000000ff0200d20c */ /* 0x000fc40003f25070 */
[----:B------:R-:W-:Y:S02]  /*1660*/  @P3 F2FP.F16.F32.PACK_AB R90, RZ, R90 ;  /* 0x0000005aff5a323e */ /* 0x000fe400000000ff */
        /* <DEDUP_REMOVED lines=9> */
.L_x_5396:
[----:B------:R-:W-:Y:S05]  /*1700*/  BSYNC B0 ;  /* 0x0000000000007941 */ /* 0x000fea0003800000 */
.L_x_5395:
        /* <DEDUP_REMOVED lines=8> */
.L_x_5398:
[----:B------:R-:W-:Y:S05]  /*1790*/  BSYNC B0 ;  /* 0x0000000000007941 */ /* 0x000fea0003800000 */
.L_x_5397:
        /* <DEDUP_REMOVED lines=8> */
.L_x_5400:
[----:B------:R-:W-:Y:S05]  /*1820*/  BSYNC B0 ;  /* 0x0000000000007941 */ /* 0x000fea0003800000 */
.L_x_5399:
        /* <DEDUP_REMOVED lines=9> */
[----:B------:R-:W-:-:S02]  /*18c0*/  @P3 F2FP.F16.F32.PACK_AB R110, RZ, R110 ;  /* 0x0000006eff6e323e */ /* 0x000fc400000000ff */
        /* <DEDUP_REMOVED lines=8> */
.L_x_5402:
[----:B------:R-:W-:Y:S05]  /*1950*/  BSYNC B0 ;  /* 0x0000000000007941 */ /* 0x000fea0003800000 */
.L_x_5401:
[----:B------:R-:W-:Y:S01]  /*1960*/  @P3 FMUL.FTZ R111, R135, R134 ;  /* 0x00000086876f3220 */ /* 0x000fe20000410000 */
[----:B------:R-:W-:Y:S01]  /*1970*/  @!P5 ISETP.NE.AND.EX P2, PT, R0, RZ, PT, P2 ;  /* 0x000000ff0000d20c */ /* 0x000fe20003f45320 */
[----:B------:R-:W-:Y:S01]  /*1980*/  BSSY B0, `(.L_x_5403) ;  /* 0x000000d000007945 */ /* 0x000fe20003800000 */
[----:B------:R-:W-:Y:S02]  /*1990*/  @P3 PRMT R80, R80, 0x5410, R110 ;  /* 0x0000541050503816 */ /* 0x000fe4000000006e */
[----:B------:R-:W-:Y:S02]  /*19a0*/  @P3 F2FP.F16.F32.PACK_AB R90, RZ, R90 ;  /* 0x0000005aff5a323e */ /* 0x000fe400000000ff */
[----:B------:R-:W-:Y:S02]  /*19b0*/  @P3 F2FP.F16.F32.PACK_AB R91, RZ, R91 ;  /* 0x0000005bff5b323e */ /* 0x000fe400000000ff */
[----:B------:R-:W-:Y:S02]  /*19c0*/  @P3 F2FP.F16.F32.PACK_AB R132, RZ, R111 ;  /* 0x0000006fff84323e */ /* 0x000fe400000000ff */
        /* <DEDUP_REMOVED lines=8> */
.L_x_5404:
[----:B------:R-:W-:Y:S05]  /*1a50*/  BSYNC B0 ;  /* 0x0000000000007941 */ /* 0x000fea0003800000 */
.L_x_5403:
        /* <DEDUP_REMOVED lines=10> */
.L_x_5406:
[----:B------:R-:W-:Y:S05]  /*1b00*/  BSYNC B0 ;  /* 0x0000000000007941 */ /* 0x000fea0003800000 */
.L_x_5405:
[----:B------:R-:W0:Y:S01]  /*1b10*/  @P3 LDC R139, c[0x0][0x29c] ;  /* 0x0000a700ff8b3b82 */ /* 0x000e220000000800 */
[----:B------:R-:W-:Y:S01]  /*1b20*/  @P3 FMUL.FTZ R84, R137, R84 ;  /* 0x0000005489543220 */ /* 0x000fe20000410000 */
[----:B------:R-:W-:Y:S01]  /*1b30*/  ISETP.NE.U32.AND P1, PT, RZ, UR10, PT ;  /* 0x0000000aff007c0c */ /* 0x000fe2000bf25070 */
[----:B------:R-:W-:Y:S01]  /*1b40*/  BSSY B0, `(.L_x_5407) ;  /* 0x000001a000007945 */ /* 0x000fe20003800000 */
[----:B------:R-:W-:Y:S01]  /*1b50*/  @!P5 ISETP.NE.U32.AND P2, PT, R2, RZ, PT ;  /* 0x000000ff0200d20c */ /* 0x000fe20003f45070 */
[----:B------:R-:W-:Y:S01]  /*1b60*/  @P0 IMAD.WIDE.U32 R112, R129, 0x20, R112 ;  /* 0x0000002081700825 */ /* 0x000fe200078e0070 */
[----:B------:R-:W-:Y:S02]  /*1b70*/  @P3 F2FP.F16.F32.PACK_AB R84, RZ, R84 ;  /* 0x00000054ff54323e */ /* 0x000fe400000000ff */
[----:B------:R-:W1:Y:S01]  /*1b80*/  @P3 LDC.64 R110, c[0x0][0x2f8] ;  /* 0x0000be00ff6e3b82 */ /* 0x000e620000000a00 */
[----:B------:R-:W-:Y:S02]  /*1b90*/  ISETP.NE.AND.EX P1, PT, RZ, UR11, PT, P1 ;  /* 0x0000000bff007c0c */ /* 0x000fe4000bf25310 */
[----:B------:R-:W-:-:S02]  /*1ba0*/  @P3 F2FP.F16.F32.PACK_AB R87, RZ, R87 ;  /* 0x00000057ff57323e */ /* 0x000fc400000000ff */
        /* <DEDUP_REMOVED lines=19> */
.L_x_5408:
[----:B------:R-:W-:Y:S05]  /*1ce0*/  BSYNC B0 ;  /* 0x0000000000007941 */ /* 0x000fea0003800000 */
.L_x_5407:
[----:B0-----:R-:W-:Y:S01]  /*1cf0*/  @P3 FMUL.FTZ R129, R132, R139 ;  /* 0x0000008b84813220 */ /* 0x001fe20000410000 */
[----:B------:R-:W-:Y:S01]  /*1d00*/  SEL R88, R135, R76, P1 ;  /* 0x0000004c87587207 */ /* 0x000fe20000800000 */
[----:B-1----:R-:W-:Y:S01]  /*1d10*/  @P3 IMAD.WIDE.U32 R110, R133, 0x10, R110 ;  /* 0x00000010856e3825 */ /* 0x002fe200078e006e */
[----:B------:R-:W-:Y:S01]  /*1d20*/  SEL R89, R134, R77, P1 ;  /* 0x0000004d86597207 */ /* 0x000fe20000800000 */
[----:B------:R0:W-:Y:S01]  /*1d30*/  @P0 STG.E.128 desc[UR4][R112.64], R84 ;  /* 0x0000005470000986 */ /* 0x0001e2000c101d04 */
[----:B------:R-:W-:Y:S01]  /*1d40*/  @P3 F2FP.F16.F32.PACK_AB R129, RZ, R129 ;  /* 0x00000081ff81323e */ /* 0x000fe200000000ff */
        /* <DEDUP_REMOVED lines=35> */
.L_x_5410:
[----:B------:R-:W-:Y:S05]  /*1f80*/  BSYNC B0 ;  /* 0x0000000000007941 */ /* 0x000fea0003800000 */
.L_x_5409:
        /* <DEDUP_REMOVED lines=9> */
.L_x_5412:
[----:B------:R-:W-:Y:S05]  /*2020*/  BSYNC B0 ;  /* 0x0000000000007941 */ /* 0x000fea0003800000 */
.L_x_5411:
        /* <DEDUP_REMOVED lines=9> */
.L_x_5414:
[----:B------:R-:W-:Y:S05]  /*20c0*/  BSYNC B0 ;  /* 0x0000000000007941 */ /* 0x000fea0003800000 */
.L_x_5413:
        /* <DEDUP_REMOVED lines=8> */
.L_x_5416:
[----:B------:R-:W-:Y:S05]  /*2150*/  BSYNC B0 ;  /* 0x0000000000007941 */ /* 0x000fea0003800000 */
.L_x_5415:
        /* <DEDUP_REMOVED lines=8> */
.L_x_5418:
[----:B------:R-:W-:Y:S05]  /*21e0*/  BSYNC B0 ;  /* 0x0000000000007941 */ /* 0x000fea0003800000 */
.L_x_5417:
[----:B------:R-:W-:Y:S01]  /*21f0*/  @!P5 ISETP.NE.U32.AND P6, PT, R2, RZ, PT ;  /* 0x000000ff0200d20c */ /* 0x000fe20003fc5070 */
[----:B------:R-:W-:Y:S01]  /*2200*/  BSSY B0, `(.L_x_5419) ;  /* 0x0000010000007945 */ /* 0x000fe20003800000 */
[----:B--2---:R-:W-:Y:S01]  /*2210*/  @P3 FMUL.FTZ R110, R91, R112 ;  /* 0x000000705b6e3220 */ /* 0x004fe20000410000 */
[C---:B------:R-:W-:Y:S01]  /*2220*/  @!P5 ISETP.NE.AND.EX P2, PT, R0.reuse, RZ, PT, P2 ;  /* 0x000000ff0000d20c */ /* 0x040fe20003f45320 */
[----:B------:R-:W-:Y:S01]  /*2230*/  @P3 FMUL.FTZ R88, R87, R134 ;  /* 0x0000008657583220 */ /* 0x000fe20000410000 */
[----:B------:R-:W-:Y:S01]  /*2240*/  @!P5 ISETP.NE.AND.EX P6, PT, R0, RZ, PT, P6 ;  /* 0x000000ff0000d20c */ /* 0x000fe20003fc5360 */
[----:B0-----:R-:W-:Y:S01]  /*2250*/  @P3 FMUL.FTZ R89, R90, R137 ;  /* 0x000000895a593220 */ /* 0x001fe20000410000 */
        /* <DEDUP_REMOVED lines=10> */
.L_x_5420:
[----:B------:R-:W-:Y:S05]  /*2300*/  BSYNC B0 ;  /* 0x0000000000007941 */ /* 0x000fea0003800000 */
.L_x_5419:
        /* <DEDUP_REMOVED lines=10> */
.L_x_5422:
[----:B------:R-:W-:Y:S05]  /*23b0*/  BSYNC B0 ;  /* 0x0000000000007941 */ /* 0x000fea0003800000 */
.L_x_5421:
[----:B------:R-:W-:Y:S01]  /*23c0*/  @P3 FMUL.FTZ R132, R113, R136 ;  /* 0x0000008871843220 */ /* 0x000fe20000410000 */
[----:B------:R-:W-:Y:S01]  /*23d0*/  @P3 F2FP.F16.F32.PACK_AB R88, RZ, R88 ;  /* 0x00000058ff58323e */ /* 0x000fe200000000ff */
[----:B------:R-:W-:Y:S01]  /*23e0*/  BSSY B0, `(.L_x_5423) ;  /* 0x000001d000007945 */ /* 0x000fe20003800000 */
[----:B------:R-:W-:Y:S02]  /*23f0*/  @P3 F2FP.F16.F32.PACK_AB R110, RZ, R110 ;  /* 0x0000006eff6e323e */ /* 0x000fe400000000ff */
[----:B------:R-:W-:Y:S02]  /*2400*/  @!P5 ISETP.NE.U32.AND P2, PT, R2, RZ, PT ;  /* 0x000000ff0200d20c */ /* 0x000fe40003f45070 */
[----:B------:R-:W-:Y:S02]  /*2410*/  @P3 F2FP.F16.F32.PACK_AB R89, RZ, R89 ;  /* 0x00000059ff59323e */ /* 0x000fe400000000ff */
[----:B------:R-:W-:Y:S02]  /*2420*/  @P3 F2FP.F16.F32.PACK_AB R111, RZ, R111 ;  /* 0x0000006fff6f323e */ /* 0x000fe400000000ff */
[----:B------:R-:W-:-:S02]  /*2430*/  @P3 F2FP.F16.F32.PACK_AB R132, RZ, R132 ;  /* 0x00000084ff84323e */ /* 0x000fc400000000ff */
        /* <DEDUP_REMOVED lines=23> */
.L_x_5424:
[----:B------:R-:W-:Y:S05]  /*25b0*/  BSYNC B0 ;  /* 0x0000000000007941 */ /* 0x000fea0003800000 */
.L_x_5423:
        /* <DEDUP_REMOVED lines=8> */
[----:B------:R-:W-:Y:S01]  /*2640*/  @P3 F2FP.F16.F32.PACK_AB R0, RZ, R0 ;  /* 0x00000000ff00323e */ /* 0x000fe200000000ff */
        /* <DEDUP_REMOVED lines=8> */
.L_x_5388:
        /* <DEDUP_REMOVED lines=19> */
.L_x_5392:
[----:B------:R-:W-:Y:S01]  /*2800*/  HFMA2.MMA R130, -RZ, RZ, 0, 9.5367431640625e-07 ;  /* 0x00000010ff827435 */ /* 0x000fe200000001ff */
[----:B------:R-:W-:Y:S02]  /*2810*/  MOV R135, R88 ;  /* 0x0000005800877202 */ /* 0x000fe40000000f00 */
[----:B------:R-:W-:Y:S02]  /*2820*/  MOV R137, 0x1f ;  /* 0x0000001f00897802 */ /* 0x000fe40000000f00 */
[----:B0-----:R-:W-:-:S07]  /*2830*/  MOV R112, 0xffffffff ;  /* 0xffffffff00707802 */ /* 0x001fce0000000f00 */
[----:B-----5:R-:W-:Y:S05]  /*2840*/  WARPSYNC.COLLECTIVE R112, `(.L_x_5426) ;  /* 0x0000000070087348 */ /* 0x020fea0003c00000 */
[----:B------:R0:W1:Y:S02]  /*2850*/  SHFL.DOWN P1, R113, R135, R130, R137 ;  /* 0x0800008287717389 */ /* 0x0000640000020089 */
[----:B01---5:R-:W-:Y:S01]  /*2860*/  ENDCOLLECTIVE ;  /* 0x000000000000791b */ /* 0x023fe20003800000 */
.L_x_5426:
[----:B------:R-:W-:Y:S02]  /*2870*/  MOV R135, R86 ;  /* 0x0000005600877202 */ /* 0x000fe40000000f00 */
[----:B------:R-:W-:-:S07]  /*2880*/  MOV R87, R113 ;  /* 0x0000007100577202 */ /* 0x000fce0000000f00 */
[----:B------:R-:W-:Y:S05]  /*2890*/  WARPSYNC.COLLECTIVE R112, `(.L_x_5427) ;  /* 0x0000000070087348 */ /* 0x000fea0003c00000 */
[----:B------:R0:W1:Y:S02]  /*28a0*/  SHFL.DOWN P1, R113, R135, R130, R137 ;  /* 0x0800008287717389 */ /* 0x0000640000020089 */
[----:B01----:R-:W-:Y:S01]  /*28b0*/  ENDCOLLECTIVE ;  /* 0x000000000000791b */ /* 0x003fe20003800000 */
.L_x_5427:
[----:B------:R-:W-:Y:S01]  /*28c0*/  FADD.FTZ R87, R87, R88 ;  /* 0x0000005857577221 */ /* 0x000fe20000010000 */
[----:B------:R-:W-:-:S04]  /*28d0*/  HFMA2.MMA R130, -RZ, RZ, 0, 4.76837158203125e-07 ;  /* 0x00000008ff827435 */ /* 0x000fc800000001ff */
[----:B------:R-:W-:Y:S02]  /*28e0*/  MOV R135, R87 ;  /* 0x0000005700877202 */ /* 0x000fe40000000f00 */
[----:B------:R-:W-:-:S07]  /*28f0*/  MOV R89, R113 ;  /* 0x0000007100597202 */ /* 0x000fce0000000f00 */
[----:B------:R-:W-:Y:S05]  /*2900*/  WARPSYNC.COLLECTIVE R112, `(.L_x_5428) ;  /* 0x0000000070087348 */ /* 0x000fea0003c00000 */
[----:B------:R0:W1:Y:S02]  /*2910*/  SHFL.DOWN P1, R113, R135, R130, R137 ;  /* 0x0800008287717389 */ /* 0x0000640000020089 */
[----:B01----:R-:W-:Y:S01]  /*2920*/  ENDCOLLECTIVE ;  /* 0x000000000000791b */ /* 0x003fe20003800000 */
.L_x_5428:
[----:B------:R-:W-:-:S05]  /*2930*/  FADD.FTZ R89, R89, R86 ;  /* 0x0000005659597221 */ /* 0x000fca0000010000 */
[----:B------:R-:W-:Y:S02]  /*2940*/  MOV R135, R89 ;  /* 0x0000005900877202 */ /* 0x000fe40000000f00 */
[----:B------:R-:W-:-:S07]  /*2950*/  MOV R90, R113 ;  /* 0x00000071005a7202 */ /* 0x000fce0000000f00 */
[----:B------:R-:W-:Y:S05]  /*2960*/  WARPSYNC.COLLECTIVE R112, `(.L_x_5429) ;  /* 0x0000000070087348 */ /* 0x000fea0003c00000 */
[----:B------:R0:W1:Y:S02]  /*2970*/  SHFL.DOWN P1, R113, R135, R130, R137 ;  /* 0x0800008287717389 */ /* 0x0000640000020089 */
[----:B01----:R-:W-:Y:S01]  /*2980*/  ENDCOLLECTIVE ;  /* 0x000000000000791b */ /* 0x003fe20003800000 */
.L_x_5429:
[----:B------:R-:W-:Y:S01]  /*2990*/  FADD.FTZ R90, R87, R90 ;  /* 0x0000005a575a7221 */ /* 0x000fe20000010000 */
[----:B------:R-:W-:-:S04]  /*29a0*/  HFMA2.MMA R130, -RZ, RZ, 0, 2.384185791015625e-07 ;  /* 0x00000004ff827435 */ /* 0x000fc800000001ff */
[----:B------:R-:W-:Y:S02]  /*29b0*/  MOV R135, R90 ;  /* 0x0000005a00877202 */ /* 0x000fe40000000f00 */
[----:B------:R-:W-:-:S07]  /*29c0*/  MOV R110, R113 ;  /* 0x00000071006e7202 */ /* 0x000fce0000000f00 */
[----:B------:R-:W-:Y:S05]  /*29d0*/  WARPSYNC.COLLECTIVE R112, `(.L_x_5430) ;  /* 0x0000000070087348 */ /* 0x000fea0003c00000 */
[----:B------:R0:W1:Y:S02]  /*29e0*/  SHFL.DOWN P1, R113, R135, R130, R137 ;  /* 0x0800008287717389 */ /* 0x0000640000020089 */
[----:B01----:R-:W-:Y:S01]  /*29f0*/  ENDCOLLECTIVE ;  /* 0x000000000000791b */ /* 0x003fe20003800000 */
.L_x_5430:
[----:B------:R-:W-:-:S05]  /*2a00*/  FADD.FTZ R110, R89, R110 ;  /* 0x0000006e596e7221 */ /* 0x000fca0000010000 */
[----:B------:R-:W-:Y:S02]  /*2a10*/  MOV R135, R110 ;  /* 0x0000006e00877202 */ /* 0x000fe40000000f00 */
[----:B------:R-:W-:-:S07]  /*2a20*/  MOV R91, R113 ;  /* 0x00000071005b7202 */ /* 0x000fce0000000f00 */
[----:B------:R-:W-:Y:S05]  /*2a30*/  WARPSYNC.COLLECTIVE R112, `(.L_x_5431) ;  /* 0x0000000070087348 */ /* 0x000fea0003c00000 */
[----:B------:R0:W1:Y:S02]  /*2a40*/  SHFL.DOWN P1, R113, R135, R130, R137 ;  /* 0x0800008287717389 */ /* 0x0000640000020089 */
[----:B01----:R-:W-:Y:S01]  /*2a50*/  ENDCOLLECTIVE ;  /* 0x000000000000791b */ /* 0x003fe20003800000 */
.L_x_5431:
[----:B------:R-:W-:Y:S01]  /*2a60*/  FADD.FTZ R91, R90, R91 ;  /* 0x0000005b5a5b7221 */ /* 0x000fe20000010000 */
[----:B------:R-:W-:-:S04]  /*2a70*/  HFMA2.MMA R130, -RZ, RZ, 0, 1.1920928955078125e-07 ;  /* 0x00000002ff827435 */ /* 0x000fc800000001ff */
[----:B------:R-:W-:Y:S02]  /*2a80*/  MOV R135, R91 ;  /* 0x0000005b00877202 */ /* 0x000fe40000000f00 */
[----:B------:R-:W-:-:S07]  /*2a90*/  MOV R111, R113 ;  /* 0x00000071006f7202 */ /* 0x000fce0000000f00 */
[----:B------:R-:W-:Y:S05]  /*2aa0*/  WARPSYNC.COLLECTIVE R112, `(.L_x_5432) ;  /* 0x0000000070087348 */ /* 0x000fea0003c00000 */
[----:B------:R0:W1:Y:S02]  /*2ab0*/  SHFL.DOWN P1, R113, R135, R130, R137 ;  /* 0x0800008287717389 */ /* 0x0000640000020089 */
[----:B01----:R-:W-:Y:S01]  /*2ac0*/  ENDCOLLECTIVE ;  /* 0x000000000000791b */ /* 0x003fe20003800000 */
.L_x_5432:
[----:B------:R-:W-:-:S05]  /*2ad0*/  FADD.FTZ R111, R110, R111 ;  /* 0x0000006f6e6f7221 */ /* 0x000fca0000010000 */
[----:B------:R-:W-:Y:S02]  /*2ae0*/  MOV R135, R111 ;  /* 0x0000006f00877202 */ /* 0x000fe40000000f00 */
[----:B------:R-:W-:-:S07]  /*2af0*/  MOV R86, R113 ;  /* 0x0000007100567202 */ /* 0x000fce0000000f00 */
[----:B------:R-:W-:Y:S05]  /*2b00*/  WARPSYNC.COLLECTIVE R112, `(.L_x_5433) ;  /* 0x0000000070087348 */ /* 0x000fea0003c00000 */
[----:B------:R0:W1:Y:S02]  /*2b10*/  SHFL.DOWN P1, R113, R135, R130, R137 ;  /* 0x0800008287717389 */ /* 0x0000640000020089 */
[----:B01----:R-:W-:Y:S01]  /*2b20*/  ENDCOLLECTIVE ;  /* 0x000000000000791b */ /* 0x003fe20003800000 */
.L_x_5433:
[----:B------:R-:W-:Y:S01]  /*2b30*/  FADD.FTZ R86, R91, R86 ;  /* 0x000000565b567221 */ /* 0x000fe20000010000 */
[----:B------:R-:W-:-:S04]  /*2b40*/  HFMA2.MMA R130, -RZ, RZ, 0, 5.9604644775390625e-08 ;  /* 0x00000001ff827435 */ /* 0x000fc800000001ff */
[----:B------:R-:W-:Y:S02]  /*2b50*/  MOV R135, R86 ;  /* 0x0000005600877202 */ /* 0x000fe40000000f00 */
[----:B------:R-:W-:-:S07]  /*2b60*/  MOV R88, R113 ;  /* 0x0000007100587202 */ /* 0x000fce0000000f00 */
[----:B------:R-:W-:Y:S05]  /*2b70*/  WARPSYNC.COLLECTIVE R112, `(.L_x_5434) ;  /* 0x0000000070087348 */ /* 0x000fea0003c00000 */
[----:B------:R0:W1:Y:S02]  /*2b80*/  SHFL.DOWN P1, R113, R135, R130, R137 ;  /* 0x0800008287717389 */ /* 0x0000640000020089 */
[----:B01----:R-:W-:Y:S01]  /*2b90*/  ENDCOLLECTIVE ;  /* 0x000000000000791b */ /* 0x003fe20003800000 */
.L_x_5434:
[----:B------:R-:W-:-:S05]  /*2ba0*/  FADD.FTZ R88, R111, R88 ;  /* 0x000000586f587221 */ /* 0x000fca0000010000 */
[----:B------:R-:W-:Y:S02]  /*2bb0*/  MOV R135, R88 ;  /* 0x0000005800877202 */ /* 0x000fe40000000f00 */
[----:B------:R-:W-:-:S07]  /*2bc0*/  MOV R87, R113 ;  /* 0x0000007100577202 */ /* 0x000fce0000000f00 */
[----:B------:R-:W-:Y:S05]  /*2bd0*/  WARPSYNC.COLLECTIVE R112, `(.L_x_5435) ;  /* 0x0000000070087348 */ /* 0x000fea0003c00000 */
[----:B------:R0:W1:Y:S02]  /*2be0*/  SHFL.DOWN P1, R113, R135, R130, R137 ;  /* 0x0800008287717389 */ /* 0x0000640000020089 */
[----:B01----:R-:W-:Y:S01]  /*2bf0*/  ENDCOLLECTIVE ;  /* 0x000000000000791b */ /* 0x003fe20003800000 */
.L_x_5435:
[----:B------:R-:W-:Y:S01]  /*2c00*/  MOV R89, R113 ;  /* 0x0000007100597202 */ /* 0x000fe20000000f00 */
[----:B------:R-:W-:Y:S06]  /*2c10*/  BRA `(.L_x_5436) ;  /* 0xffffffe400887947 */ /* 0x000fec000383ffff */
.L_x_5437:
        /* <DEDUP_REMOVED lines=14> */
.L_x_8801:


//--------------------- .text._ZN10layer_norm13ln_bwd_kernelINS_13Kernel_traitsI6__halfS2_fS2_fjLj2048ELj1ELj1ELj4ELj16ENS_18Kernel_traits_baseILj2048ES2_S2_fS2_fjLj128EEEEELb0ELb1ELb0ELb0EEEvNS_9BwdParamsE --------------------------
	.section	.text._ZN10layer_norm13ln_bwd_kernelINS_13Kernel_traitsI6__halfS2_fS2_fjLj2048ELj1ELj1ELj4ELj16ENS_18Kernel_traits_baseILj2048ES2_S2_fS2_fjLj128EEEEELb0ELb1ELb0ELb0EEEvNS_9BwdParamsE,"ax",@progbits
	.align	128
        .global         _ZN10layer_norm13ln_bwd_kernelINS_13Kernel_traitsI6__halfS2_fS2_fjLj2048ELj1ELj1ELj4ELj16ENS_18Kernel_traits_baseILj2048ES2_S2_fS2_fjLj128EEEEELb0ELb1ELb0ELb0EEEvNS_9BwdParamsE
        .type           _ZN10layer_norm13ln_bwd_kernelINS_13Kernel_traitsI6__halfS2_fS2_fjLj2048ELj1ELj1ELj4ELj16ENS_18Kernel_traits_baseILj2048ES2_S2_fS2_fjLj128EEEEELb0ELb1ELb0ELb0EEEvNS_9BwdParamsE,@function
        .size           _ZN10layer_norm13ln_bwd_kernelINS_13Kernel_traitsI6__halfS2_fS2_fjLj2048ELj1ELj1ELj4ELj16ENS_18Kernel_traits_baseILj2048ES2_S2_fS2_fjLj128EEEEELb0ELb1ELb0ELb0EEEvNS_9BwdParamsE,(.L_x_8802 - _ZN10layer_norm13ln_bwd_kernelINS_13Kernel_traitsI6__halfS2_fS2_fjLj2048ELj1ELj1ELj4ELj16ENS_18Kernel_traits_baseILj2048ES2_S2_fS2_fjLj128EEEEELb0ELb1ELb0ELb0EEEvNS_9BwdParamsE)
        .other          _ZN10layer_norm13ln_bwd_kernelINS_13Kernel_traitsI6__halfS2_fS2_fjLj2048ELj1ELj1ELj4ELj16ENS_18Kernel_traits_baseILj2048ES2_S2_fS2_fjLj128EEEEELb0ELb1ELb0ELb0EEEvNS_9BwdParamsE,@"STO_CUDA_ENTRY STV_DEFAULT"
_ZN10layer_norm13ln_bwd_kernelINS_13Kernel_traitsI6__halfS2_fS2_fjLj2048ELj1ELj1ELj4ELj16ENS_18Kernel_traits_baseILj2048ES2_S2_fS2_fjLj128EEEEELb0ELb1ELb0ELb0EEEvNS_9BwdParamsE:
.text._ZN10layer_norm13ln_bwd_kernelINS_13Kernel_traitsI6__halfS2_fS2_fjLj2048ELj1ELj1ELj4ELj16ENS_18Kernel_traits_baseILj2048ES2_S2_fS2_fjLj128EEEEELb0ELb1ELb0ELb0EEEvNS_9BwdParamsE:
        /* <DEDUP_REMOVED lines=99> */
[----:B0-----:R-:W-:-:S07]  /*0630*/  HADD2.F32 R122, -RZ, R75.H1_H1 ;  /* 0x3000004bff7a7230 */ /* 0x001fce0000004100 */
.L_x_5448:
[----:B------:R-:W0:Y:S01]  /*0640*/  @P0 LDC.64 R92, c[0x0][0x270] ;  /* 0x00009c00ff5c0b82 */ /* 0x000e220000000a00 */
[----:B------:R-:W-:-:S07]  /*0650*/  SHF.R.S32.HI R96, RZ, 0x1f, R19 ;  /* 0x0000001fff607819 */ /* 0x000fce0000011413 */
[----:B------:R-:W1:Y:S01]  /*0660*/  LDC.64 R94, c[0x0][0x250] ;  /* 0x00009400ff5e7b82 */ /* 0x000e620000000a00 */
[----:B0-----:R-:W-:-:S04]  /*0670*/  @P0 LEA R92, P1, R19, R92, 0x1 ;  /* 0x0000005c135c0211 */ /* 0x001fc800078208ff */
[C---:B------:R-:W-:Y:S01]  /*0680*/  @P0 LEA.HI.X R93, R19.reuse, R93, R96, 0x1, P1 ;  /* 0x0000005d135d0211 */ /* 0x040fe200008f0c60 */
[----:B-1----:R-:W-:-:S04]  /*0690*/  IMAD.WIDE R96, R19, 0x4, R94 ;  /* 0x0000000413607825 */ /* 0x002fc800078e025e */
[----:B------:R-:W2:Y:S01]  /*06a0*/  @P0 LDG.E.U16 R92, desc[UR4][R92.64] ;  /* 0x000000045c5c0981 */ /* 0x000ea2000c1e1500 */
[----:B------:R-:W0:Y:S03]  /*06b0*/  LDC.64 R94, c[0x0][0x258] ;  /* 0x00009600ff5e7b82 */ /* 0x000e260000000a00 */
[----:B------:R-:W3:Y:S01]  /*06c0*/  LDG.E R96, desc[UR4][R96.64] ;  /* 0x0000000460607981 */ /* 0x000ee2000c1e1900 */
[----:B0-----:R-:W-:-:S05]  /*06d0*/  IMAD.WIDE R94, R19, 0x4, R94 ;  /* 0x00000004135e7825 */ /* 0x001fca00078e025e */
[----:B-----5:R0:W5:Y:S01]  /*06e0*/  LDG.E R125, desc[UR4][R94.64] ;  /* 0x000000045e7d7981 */ /* 0x020162000c1e1900 */
[----:B------:R-:W-:Y:S01]  /*06f0*/  MOV R106, UR13 ;  /* 0x0000000d006a7c02 */ /* 0x000fe20008000f00 */
[----:B------:R-:W-:Y:S01]  /*0700*/  BSSY B0, `(.L_x_5439) ;  /* 0x000005d000007945 */ /* 0x000fe20003800000 */
[----:B------:R-:W-:Y:S02]  /*0710*/  LOP3.LUT R104, R105, 0x7f, RZ, 0xc0, !PT ;  /* 0x0000007f69687812 */ /* 0x000fe400078ec0ff */
[----:B------:R-:W-:Y:S02]  /*0720*/  CS2R R160, SRZ ;  /* 0x0000000000a07805 */ /* 0x000fe4000001ff00 */
[----:B------:R-:W-:Y:S01]  /*0730*/  ISETP.NE.AND P2, PT, R110, RZ, PT ;  /* 0x000000ff6e00720c */ /* 0x000fe20003f45270 */
[----:B------:R-:W-:Y:S01]  /*0740*/  IMAD R99, R19, R106, RZ ;  /* 0x0000006a13637224 */ /* 0x000fe200078e02ff */
[----:B------:R-:W-:Y:S02]  /*0750*/  MOV R124, 0x3f800000 ;  /* 0x3f800000007c7802 */ /* 0x000fe40000000f00 */
[----:B------:R-:W-:-:S02]  /*0760*/  LOP3.LUT P5, RZ, R98, 0xff, RZ, 0xc0, !PT ;  /* 0x000000ff62ff7812 */ /* 0x000fc400078ac0ff */
[----:B------:R-:W-:Y:S02]  /*0770*/  SHF.R.S32.HI R100, RZ, 0x1f, R99 ;  /* 0x0000001fff647819 */ /* 0x000fe40000011463 */
[----:B------:R-:W-:Y:S02]  /*0780*/  SHF.R.U32.HI R157, RZ, 0x5, R105 ;  /* 0x00000005ff9d7819 */ /* 0x000fe40000011669 */
[----:B------:R-:W-:-:S04]  /*0790*/  LEA.HI R99, R100, R99, RZ, 0x3 ;  /* 0x0000006364637211 */ /* 0x000fc800078f18ff */
[----:B------:R-:W-:-:S04]  /*07a0*/  LEA.HI.SX32 R123, R99, R104, 0x1d ;  /* 0x00000068637b7211 */ /* 0x000fc800078feaff */
[----:B------:R-:W-:Y:S01]  /*07b0*/  MOV R159, R123 ;  /* 0x0000007b009f7202 */ /* 0x000fe20000000f00 */
[----:B--2---:R-:W-:Y:S01]  /*07c0*/  @P0 HADD2.F32 R124, -RZ, R92.H0_H0 ;  /* 0x2000005cff7c0230 */ /* 0x004fe20000004100 */
        /* <DEDUP_REMOVED lines=18> */
[----:B------:R-:W-:-:S03]  /*08f0*/  FADD.FTZ R98, -R155, R98 ;  /* 0x000000629b627221 */ /* 0x000fc60000010100 */
[----:B-----5:R-:W-:Y:S01]  /*0900*/  FMUL.FTZ R3, R125, R148 ;  /* 0x000000947d037220 */ /* 0x020fe20000410000 */
[C---:B------:R-:W-:Y:S01]  /*0910*/  FADD.FTZ R152, -R155.reuse, R99 ;  /* 0x000000639b987221 */ /* 0x040fe20000010100 */
[C---:B---3--:R-:W-:Y:S01]  /*0920*/  FADD.FTZ R92, -R155.reuse, R92 ;  /* 0x0000005c9b5c7221 */ /* 0x048fe20000010100 */
[C---:B------:R-:W-:Y:S01]  /*0930*/  FADD.FTZ R146, -R155.reuse, R93 ;  /* 0x0000005d9b927221 */ /* 0x040fe20000010100 */
[----:B0-----:R-:W-:Y:S01]  /*0940*/  FADD.FTZ R144, -R155, R95 ;  /* 0x0000005f9b907221 */ /* 0x001fe20000010100 */
[C---:B------:R-:W-:Y:S01]  /*0950*/  FMUL.FTZ R153, R125.reuse, R98 ;  /* 0x000000627d997220 */ /* 0x040fe20000410000 */
[----:B------:R-:W-:Y:S01]  /*0960*/  FMUL.FTZ R156, R125, R156 ;  /* 0x0000009c7d9c7220 */ /* 0x000fe20000410000 */
[--C-:B----4-:R-:W-:Y:S02]  /*0970*/  HADD2.F32 R97, -RZ, R100.reuse.H0_H0 ;  /* 0x20000064ff617230 */ /* 0x110fe40000004100 */
[----:B------:R-:W-:-:S03]  /*0980*/  HADD2.F32 R100, -RZ, R100.H1_H1 ;  /* 0x30000064ff647230 */ /* 0x000fc60000004100 */
[----:B------:R-:W-:Y:S01]  /*0990*/  FMUL.FTZ R158, R18, R97 ;  /* 0x00000061129e7220 */ /* 0x000fe20000410000 */
[--C-:B------:R-:W-:Y:S02]  /*09a0*/  HADD2.F32 R151, -RZ, R101.reuse.H0_H0 ;  /* 0x20000065ff977230 */ /* 0x100fe40000004100 */
        /* <DEDUP_REMOVED lines=9> */
[----:B------:R-:W-:Y:S01]  /*0a40*/  FMUL.FTZ R151, R16, R151 ;  /* 0x0000009710977220 */ /* 0x000fe20000410000 */
[----:B------:R-:W-:Y:S01]  /*0a50*/  FADD.FTZ R92, R93, R154 ;  /* 0x0000009a5d5c7221 */ /* 0x000fe20000010000 */
        /* <DEDUP_REMOVED lines=39> */
.L_x_5440:
[----:B------:R-:W-:Y:S05]  /*0cd0*/  BSYNC B0 ;  /* 0x0000000000007941 */ /* 0x000fea0003800000 */
.L_x_5439:
        /* <DEDUP_REMOVED lines=18> */
[----:B---3--:R-:W-:Y:S02]  /*0e00*/  FADD.FTZ R100, -R155, R100 ;  /* 0x000000649b647221 */ /* 0x008fe40000010100 */
[----:B0----5:R-:W-:Y:S01]  /*0e10*/  FMUL.FTZ R127, R125, R92 ;  /* 0x0000005c7d7f7220 */ /* 0x021fe20000410000 */
[----:B------:R-:W-:Y:S01]  /*0e20*/  FADD.FTZ R94, -R155, R94 ;  /* 0x0000005e9b5e7221 */ /* 0x000fe20000010100 */
[C---:B------:R-:W-:Y:S01]  /*0e30*/  FMUL.FTZ R131, R125.reuse, R100 ;  /* 0x000000647d837220 */ /* 0x040fe20000410000 */
[----:B------:R-:W-:Y:S01]  /*0e40*/  FMUL.FTZ R140, R125, R140 ;  /* 0x0000008c7d8c7220 */ /* 0x000fe20000410000 */
[----:B----4-:R-:W-:-:S02]  /*0e50*/  HADD2.F32 R95, -RZ, R96.H0_H0 ;  /* 0x20000060ff5f7230 */ /* 0x010fc40000004100 */
[----:B------:R-:W-:Y:S02]  /*0e60*/  HADD2.F32 R96, -RZ, R96.H1_H1 ;  /* 0x30000060ff607230 */ /* 0x000fe40000004100 */
[--C-:B------:R-:W-:Y:S02]  /*0e70*/  HADD2.F32 R129, -RZ, R97.reuse.H0_H0 ;  /* 0x20000061ff817230 */ /* 0x100fe40000004100 */
[-C--:B------:R-:W-:Y:S01]  /*0e80*/  FMUL.FTZ R142, R10, R95.reuse ;  /* 0x0000005f0a8e7220 */ /* 0x080fe20000410000 */
[----:B------:R-:W-:Y:S02]  /*0e90*/  HADD2.F32 R132, -RZ, R97.H1_H1 ;  /* 0x30000061ff847230 */ /* 0x000fe40000004100 */
[--C-:B------:R-:W-:Y:S02]  /*0ea0*/  HADD2.F32 R97, -RZ, R98.reuse.H0_H0 ;  /* 0x20000062ff617230 */ /* 0x100fe40000004100 */
[----:B------:R-:W-:Y:S01]  /*0eb0*/  FADD.FTZ R44, R44, R95 ;  /* 0x0000005f2c2c7221 */ /* 0x000fe20000010000 */
[----:B------:R-:W-:Y:S01]  /*0ec0*/  FFMA.FTZ R28, R127, R95, R28 ;  /* 0x0000005f7f1c7223 */ /* 0x000fe2000001001c */
        /* <DEDUP_REMOVED lines=16> */
[----:B------:R-:W-:-:S02]  /*0fd0*/  HADD2.F32 R98, -RZ, R98.H1_H1 ;  /* 0x30000062ff627230 */ /* 0x000fc40000004100 */
[C---:B------:R-:W-:Y:S01]  /*0fe0*/  FADD.FTZ R102, -R155.reuse, R102 ;  /* 0x000000669b667221 */ /* 0x040fe20000010100 */
[----:B------:R-:W-:Y:S01]  /*0ff0*/  FADD.FTZ R134, -R155, R101 ;  /* 0x000000659b867221 */ /* 0x000fe20000010100 */
[----:B------:R-:W-:Y:S01]  /*1000*/  FADD.FTZ R97, R94, R129 ;  /* 0x000000815e617221 */ /* 0x000fe20000010000 */
[C---:B------:R-:W-:Y:S01]  /*1010*/  FFMA.FTZ R92, R126.reuse, R129, R95 ;  /* 0x000000817e5c7223 */ /* 0x040fe2000001005f */
[--C-:B------:R-:W-:Y:S02]  /*1020*/  HADD2.F32 R93, -RZ, R99.reuse.H0_H0 ;  /* 0x20000063ff5d7230 */ /* 0x100fe40000004100 */
[----:B------:R-:W-:Y:S01]  /*1030*/  FADD.FTZ R47, R47, R132 ;  /* 0x000000842f2f7221 */ /* 0x000fe20000010000 */
        /* <DEDUP_REMOVED lines=25> */
.L_x_5442:
[----:B------:R-:W-:Y:S05]  /*11d0*/  BSYNC B0 ;  /* 0x0000000000007941 */ /* 0x000fea0003800000 */
.L_x_5441:
        /* <DEDUP_REMOVED lines=23> */
.L_x_5461:
        /* <DEDUP_REMOVED lines=37> */
[-C--:B------:R-:W-:Y:S01]  /*15a0*/  FFMA.FTZ R97, R152, R102.reuse, R103 ;  /* 0x0000006698617223 */ /* 0x080fe20000010067 */
[----:B------:R-:W-:Y:S01]  /*15b0*/  FADD.FTZ R101, R147, -R96 ;  /* 0x8000006093657221 */ /* 0x000fe20000010000 */
[----:B------:R-:W-:Y:S01]  /*15c0*/  ISETP.NE.AND.EX P2, PT, RZ, UR9, PT, P2 ;  /* 0x00000009ff007c0c */ /* 0x000fe2000bf45320 */
[----:B------:R-:W-:Y:S01]  /*15d0*/  FADD.FTZ R99, R154, -R99 ;  /* 0x800000639a637221 */ /* 0x000fe20000010000 */
[----:B------:R-:W-:Y:S01]  /*15e0*/  FADD.FTZ R164, R150, -R97 ;  /* 0x8000006196a47221 */ /* 0x000fe20000010000 */
[-CC-:B------:R-:W-:Y:S01]  /*15f0*/  FFMA.FTZ R100, R153, R102.reuse, R103.reuse ;  /* 0x0000006699647223 */ /* 0x180fe20000010067 */
[-CC-:B------:R-:W-:Y:S01]  /*1600*/  FFMA.FTZ R155, R148, R102.reuse, R103.reuse ;  /* 0x00000066949b7223 */ /* 0x180fe20000010067 */
[----:B------:R-:W-:Y:S01]  /*1610*/  FFMA.FTZ R98, R145, R102, R103 ;  /* 0x0000006691627223 */ /* 0x000fe20000010067 */
[----:B-----5:R-:W-:Y:S01]  /*1620*/  FMUL.FTZ R157, R125, R162 ;  /* 0x000000a27d9d7220 */ /* 0x020fe20000410000 */
[----:B------:R-:W-:Y:S01]  /*1630*/  ISETP.NE.U32.AND P1, PT, RZ, UR14, PT ;  /* 0x0000000eff007c0c */ /* 0x000fe2000bf25070 */
[----:B------:R-:W-:Y:S01]  /*1640*/  FADD.FTZ R100, R151, -R100 ;  /* 0x8000006497647221 */ /* 0x000fe20000010000 */
[----:B------:R-:W0:Y:S01]  /*1650*/  @P6 LDC.64 R96, c[0x0][0x308] ;  /* 0x0000c200ff606b82 */ /* 0x000e220000000a00 */
[----:B------:R-:W-:Y:S01]  /*1660*/  FMUL.FTZ R162, R125, R99 ;  /* 0x000000637da27220 */ /* 0x000fe20000410000 */
[----:B------:R-:W-:Y:S01]  /*1670*/  FADD.FTZ R155, R146, -R155 ;  /* 0x8000009b929b7221 */ /* 0x000fe20000010000 */
[----:B------:R-:W-:Y:S01]  /*1680*/  FADD.FTZ R98, R143, -R98 ;  /* 0x800000628f627221 */ /* 0x000fe20000010000 */
[----:B------:R-:W-:Y:S01]  /*1690*/  FFMA.FTZ R160, R144, R102, R103 ;  /* 0x0000006690a07223 */ /* 0x000fe20000010067 */
[----:B------:R-:W-:Y:S01]  /*16a0*/  @P2 FADD.FTZ R157, R68, R157 ;  /* 0x0000009d449d2221 */ /* 0x000fe20000010000 */
[----:B------:R-:W-:Y:S01]  /*16b0*/  ISETP.NE.AND.EX P1, PT, RZ, UR15, PT, P1 ;  /* 0x0000000fff007c0c */ /* 0x000fe2000bf25310 */
[----:B------:R-:W-:Y:S01]  /*16c0*/  FMUL.FTZ R159, R125, R100 ;  /* 0x000000647d9f7220 */ /* 0x000fe20000410000 */
[----:B------:R-:W-:Y:S01]  /*16d0*/  @P2 FADD.FTZ R162, R69, R162 ;  /* 0x000000a245a22221 */ /* 0x000fe20000010000 */
[C---:B------:R-:W-:Y:S01]  /*16e0*/  FMUL.FTZ R100, R125.reuse, R155 ;  /* 0x0000009b7d647220 */ /* 0x040fe20000410000 */
[----:B------:R-:W-:Y:S01]  /*16f0*/  FMUL.FTZ R155, R125, R98 ;  /* 0x000000627d9b7220 */ /* 0x000fe20000410000 */
[----:B------:R-:W-:Y:S01]  /*1700*/  FADD.FTZ R160, R141, -R160 ;  /* 0x800000a08da07221 */ /* 0x000fe20000010000 */
[C---:B------:R-:W-:Y:S01]  /*1710*/  SEL R84, R157.reuse, R84, P1 ;  /* 0x000000549d547207 */ /* 0x040fe20000800000 */
[-C--:B------:R-:W-:Y:S01]  /*1720*/  FMUL.FTZ R157, R157, R124.reuse ;  /* 0x0000007c9d9d7220 */ /* 0x080fe20000410000 */
[C---:B------:R-:W-:Y:S01]  /*1730*/  SEL R85, R162.reuse, R85, P1 ;  /* 0x00000055a2557207 */ /* 0x040fe20000800000 */
[----:B------:R-:W-:Y:S01]  /*1740*/  FMUL.FTZ R162, R162, R124 ;  /* 0x0000007ca2a27220 */ /* 0x000fe20000410000 */
        /* <DEDUP_REMOVED lines=22> */
[--C-:B--2---:R-:W-:Y:S02]  /*18b0*/  HADD2.F32 R96, -RZ, R92.reuse.H0_H0 ;  /* 0x2000005cff607230 */ /* 0x104fe40000004100 */
[----:B------:R-:W-:-:S03]  /*18c0*/  HADD2.F32 R92, -RZ, R92.H1_H1 ;  /* 0x3000005cff5c7230 */ /* 0x000fc60000004100 */
[----:B------:R-:W-:Y:S01]  /*18d0*/  FFMA.FTZ R52, R157, R96, R52 ;  /* 0x000000609d347223 */ /* 0x000fe20000010034 */
[----:B------:R-:W-:Y:S01]  /*18e0*/  FMUL.FTZ R96, R0, R157 ;  /* 0x0000009d00607220 */ /* 0x000fe20000410000 */
[----:B------:R-:W-:Y:S01]  /*18f0*/  FFMA.FTZ R53, R162, R92, R53 ;  /* 0x0000005ca2357223 */ /* 0x000fe20000010035 */
[-C--:B------:R-:W-:Y:S01]  /*1900*/  FMUL.FTZ R92, R164, R124.reuse ;  /* 0x0000007ca45c7220 */ /* 0x080fe20000410000 */
[-C--:B------:R-:W-:Y:S01]  /*1910*/  FMUL.FTZ R157, R101, R124.reuse ;  /* 0x0000007c659d7220 */ /* 0x080fe20000410000 */
[----:B------:R-:W-:Y:S01]  /*1920*/  FMUL.FTZ R162, R100, R124 ;  /* 0x0000007c64a27220 */ /* 0x000fe20000410000 */
[----:B------:R-:W-:Y:S01]  /*1930*/  F2FP.F16.F32.PACK_AB R96, R97, R96 ;  /* 0x000000606160723e */ /* 0x000fe200000000ff */
[--C-:B------:R-:W-:Y:S02]  /*1940*/  HADD2.F32 R97, -RZ, R93.reuse.H0_H0 ;  /* 0x2000005dff617230 */ /* 0x100fe40000004100 */
[----:B0-----:R-:W-:Y:S01]  /*1950*/  FMUL.FTZ R98, R111, R92 ;  /* 0x0000005c6f627220 */ /* 0x001fe20000410000 */
[----:B------:R-:W-:Y:S01]  /*1960*/  FMUL.FTZ R99, R113, R162 ;  /* 0x000000a271637220 */ /* 0x000fe20000410000 */
[----:B------:R-:W-:Y:S01]  /*1970*/  FMUL.FTZ R100, R112, R155 ;  /* 0x0000009b70647220 */ /* 0x000fe20000410000 */
[----:B------:R-:W-:Y:S01]  /*1980*/  FMUL.FTZ R101, R115, R160 ;  /* 0x000000a073657220 */ /* 0x000fe20000410000 */
[----:B------:R-:W-:Y:S01]  /*1990*/  FFMA.FTZ R54, R159, R97, R54 ;  /* 0x000000619f367223 */ /* 0x000fe20000010036 */
[----:B------:R-:W-:Y:S01]  /*19a0*/  FMUL.FTZ R97, R107, R159 ;  /* 0x0000009f6b617220 */ /* 0x000fe20000410000 */
[----:B------:R-:W-:-:S04]  /*19b0*/  HADD2.F32 R93, -RZ, R93.H1_H1 ;  /* 0x3000005dff5d7230 */ /* 0x000fc80000004100 */
[----:B------:R-:W-:Y:S01]  /*19c0*/  F2FP.F16.F32.PACK_AB R97, R98, R97 ;  /* 0x000000616261723e */ /* 0x000fe200000000ff */
[----:B------:R-:W-:Y:S01]  /*19d0*/  FMUL.FTZ R98, R109, R157 ;  /* 0x0000009d6d627220 */ /* 0x000fe20000410000 */
[----:B------:R-:W-:Y:S01]  /*19e0*/  FFMA.FTZ R55, R92, R93, R55 ;  /* 0x0000005d5c377223 */ /* 0x000fe20000010037 */
[--C-:B------:R-:W-:Y:S02]  /*19f0*/  HADD2.F32 R92, -RZ, R94.reuse.H0_H0 ;  /* 0x2000005eff5c7230 */ /* 0x100fe40000004100 */
[----:B------:R-:W-:Y:S01]  /*1a00*/  HADD2.F32 R94, -RZ, R94.H1_H1 ;  /* 0x3000005eff5e7230 */ /* 0x000fe20000004100 */
[----:B------:R-:W-:Y:S02]  /*1a10*/  F2FP.F16.F32.PACK_AB R98, R99, R98 ;  /* 0x000000626362723e */ /* 0x000fe400000000ff */
[----:B------:R-:W-:Y:S01]  /*1a20*/  F2FP.F16.F32.PACK_AB R99, R101, R100 ;  /* 0x000000646563723e */ /* 0x000fe200000000ff */
[----:B------:R-:W-:Y:S01]  /*1a30*/  FFMA.FTZ R56, R157, R92, R56 ;  /* 0x0000005c9d387223 */ /* 0x000fe20000010038 */
[----:B------:R-:W0:Y:S01]  /*1a40*/  LDC.64 R100, c[0x0][0x2f8] ;  /* 0x0000be00ff647b82 */ /* 0x000e220000000a00 */
[----:B------:R-:W-:-:S02]  /*1a50*/  HADD2.F32 R92, -RZ, R95.H0_H0 ;  /* 0x2000005fff5c7230 */ /* 0x000fc40000004100 */
[----:B------:R-:W-:Y:S01]  /*1a60*/  FFMA.FTZ R57, R162, R94, R57 ;  /* 0x0000005ea2397223 */ /* 0x000fe20000010039 */
[----:B------:R-:W-:Y:S02]  /*1a70*/  HADD2.F32 R95, -RZ, R95.H1_H1 ;  /* 0x3000005fff5f7230 */ /* 0x000fe40000004100 */
[----:B------:R-:W-:-:S03]  /*1a80*/  FFMA.FTZ R58, R155, R92, R58 ;  /* 0x0000005c9b3a7223 */ /* 0x000fc6000001003a */
[----:B------:R-:W-:Y:S01]  /*1a90*/  FFMA.FTZ R59, R160, R95, R59 ;  /* 0x0000005fa03b7223 */ /* 0x000fe2000001003b */
[C---:B0-----:R-:W-:Y:S01]  /*1aa0*/  IMAD.WIDE.U32 R100, R123.reuse, 0x10, R100 ;  /* 0x000000107b647825 */ /* 0x041fe200078e0064 */
[----:B------:R-:W-:-:S04]  /*1ab0*/  IADD3 R123, R123, 0x80, RZ ;  /* 0x000000807b7b7810 */ /* 0x000fc80007ffe0ff */
[----:B------:R0:W-:Y:S03]  /*1ac0*/  STG.E.128 desc[UR4][R100.64], R96 ;  /* 0x0000006064007986 */ /* 0x0001e6000c101d04 */
.L_x_5445:
[----:B------:R-:W-:Y:S05]  /*1ad0*/  BSYNC B0 ;  /* 0x0000000000007941 */ /* 0x000fea0003800000 */
.L_x_5444:
        /* <DEDUP_REMOVED lines=45> */
[----:B------:R-:W-:Y:S01]  /*1db0*/  FMUL.FTZ R162, R160, R124 ;  /* 0x0000007ca0a27220 */ /* 0x000fe20000410000 */
[C---:B------:R-:W-:Y:S01]  /*1dc0*/  SEL R84, R99.reuse, R84, P1 ;  /* 0x0000005463547207 */ /* 0x040fe20000800000 */
[-C--:B------:R-:W-:Y:S01]  /*1dd0*/  FMUL.FTZ R99, R99, R124.reuse ;  /* 0x0000007c63637220 */ /* 0x080fe20000410000 */
[----:B------:R-:W-:Y:S01]  /*1de0*/  SEL R85, R98, R85, P1 ;  /* 0x0000005562557207 */ /* 0x000fe20000800000 */
[----:B------:R-:W-:Y:S01]  /*1df0*/  FMUL.FTZ R125, R101, R124 ;  /* 0x0000007c657d7220 */ /* 0x000fe20000410000 */
[C---:B------:R-:W-:Y:S01]  /*1e00*/  SEL R86, R155.reuse, R86, P1 ;  /* 0x000000569b567207 */ /* 0x040fe20000800000 */
[-C--:B------:R-:W-:Y:S01]  /*1e10*/  FMUL.FTZ R155, R155, R124.reuse ;  /* 0x0000007c9b9b7220 */ /* 0x080fe20000410000 */
[----:B------:R-:W-:Y:S01]  /*1e20*/  SEL R87, R160, R87, P1 ;  /* 0x00000057a0577207 */ /* 0x000fe20000800000 */
[C---:B------:R-:W-:Y:S01]  /*1e30*/  FMUL.FTZ R160, R100.reuse, R124 ;  /* 0x0000007c64a07220 */ /* 0x040fe20000410000 */
[C---:B------:R-:W-:Y:S01]  /*1e40*/  SEL R88, R103.reuse, R88, P1 ;  /* 0x0000005867587207 */ /* 0x040fe20000800000 */
[-C--:B------:R-:W-:Y:S01]  /*1e50*/  FMUL.FTZ R103, R103, R124.reuse ;  /* 0x0000007c67677220 */ /* 0x080fe20000410000 */
[----:B------:R-:W-:Y:S01]  /*1e60*/  SEL R89, R100, R89, P1 ;  /* 0x0000005964597207 */ /* 0x000fe20000800000 */
[----:B------:R-:W-:Y:S01]  /*1e70*/  FMUL.FTZ R124, R164, R124 ;  /* 0x0000007ca47c7220 */ /* 0x000fe20000410000 */
[----:B------:R-:W-:Y:S01]  /*1e80*/  SEL R90, R101, R90, P1 ;  /* 0x0000005a655a7207 */ /* 0x000fe20000800000 */
[----:B------:R-:W-:Y:S01]  /*1e90*/  FMUL.FTZ R100, R120, R125 ;  /* 0x0000007d78647220 */ /* 0x000fe20000410000 */
[----:B------:R-:W-:Y:S01]  /*1ea0*/  @P6 LEA.HI.X R97, R123, UR15, RZ, 0x5, P2 ;  /* 0x0000000f7b616c11 */ /* 0x000fe200090f2cff */
[----:B------:R-:W-:Y:S01]  /*1eb0*/  FMUL.FTZ R101, R122, R124 ;  /* 0x0000007c7a657220 */ /* 0x000fe20000410000 */
[----:B------:R-:W-:-:S03]  /*1ec0*/  SEL R91, R164, R91, P1 ;  /* 0x0000005ba45b7207 */ /* 0x000fc60000800000 */
[----:B------:R-:W-:Y:S04]  /*1ed0*/  @P6 STG.E.128 desc[UR4][R96.64], R84 ;  /* 0x0000005460006986 */ /* 0x000fe8000c101d04 */
[----:B------:R0:W-:Y:S02]  /*1ee0*/  @P6 STG.E.128 desc[UR4][R96.64+0x10], R88 ;  /* 0x0000105860006986 */ /* 0x0001e4000c101d04 */
[----:B0-----:R-:W-:Y:S01]  /*1ef0*/  FMUL.FTZ R96, R114, R99 ;  /* 0x0000006372607220 */ /* 0x001fe20000410000 */
[----:B------:R-:W-:-:S05]  /*1f00*/  FMUL.FTZ R97, R117, R102 ;  /* 0x0000006675617220 */ /* 0x000fca0000410000 */
[----:B------:R-:W-:Y:S01]  /*1f10*/  F2FP.F16.F32.PACK_AB R96, R97, R96 ;  /* 0x000000606160723e */ /* 0x000fe200000000ff */
[--C-:B--2---:R-:W-:Y:S02]  /*1f20*/  HADD2.F32 R98, -RZ, R92.reuse.H0_H0 ;  /* 0x2000005cff627230 */ /* 0x104fe40000004100 */
[----:B------:R-:W-:-:S03]  /*1f30*/  HADD2.F32 R92, -RZ, R92.H1_H1 ;  /* 0x3000005cff5c7230 */ /* 0x000fc60000004100 */
[----:B------:R-:W-:Y:S01]  /*1f40*/  FFMA.FTZ R60, R99, R98, R60 ;  /* 0x00000062633c7223 */ /* 0x000fe2000001003c */
[----:B------:R-:W-:Y:S01]  /*1f50*/  FMUL.FTZ R98, R116, R155 ;  /* 0x0000009b74627220 */ /* 0x000fe20000410000 */
[----:B------:R-:W-:Y:S01]  /*1f60*/  FMUL.FTZ R99, R119, R162 ;  /* 0x000000a277637220 */ /* 0x000fe20000410000 */
[----:B------:R-:W-:Y:S01]  /*1f70*/  FFMA.FTZ R61, R102, R92, R61 ;  /* 0x0000005c663d7223 */ /* 0x000fe2000001003d */
[--C-:B------:R-:W-:Y:S02]  /*1f80*/  HADD2.F32 R92, -RZ, R93.reuse.H0_H0 ;  /* 0x2000005dff5c7230 */ /* 0x100fe40000004100 */
[----:B------:R-:W-:Y:S01]  /*1f90*/  HADD2.F32 R93, -RZ, R93.H1_H1 ;  /* 0x3000005dff5d7230 */ /* 0x000fe20000004100 */
[----:B------:R-:W-:Y:S01]  /*1fa0*/  F2FP.F16.F32.PACK_AB R97, R99, R98 ;  /* 0x000000626361723e */ /* 0x000fe200000000ff */
[----:B------:R-:W-:Y:S01]  /*1fb0*/  FMUL.FTZ R98, R118, R103 ;  /* 0x0000006776627220 */ /* 0x000fe20000410000 */
[----:B------:R-:W-:Y:S01]  /*1fc0*/  FMUL.FTZ R99, R121, R160 ;  /* 0x000000a079637220 */ /* 0x000fe20000410000 */
[----:B------:R-:W-:Y:S01]  /*1fd0*/  FFMA.FTZ R62, R155, R92, R62 ;  /* 0x0000005c9b3e7223 */ /* 0x000fe2000001003e */
[----:B------:R-:W-:Y:S01]  /*1fe0*/  FFMA.FTZ R63, R162, R93, R63 ;  /* 0x0000005da23f7223 */ /* 0x000fe2000001003f */
[----:B------:R-:W-:-:S02]  /*1ff0*/  HADD2.F32 R92, -RZ, R94.H0_H0 ;  /* 0x2000005eff5c7230 */ /* 0x000fc40000004100 */
[----:B------:R-:W-:Y:S01]  /*2000*/  F2FP.F16.F32.PACK_AB R98, R99, R98 ;  /* 0x000000626362723e */ /* 0x000fe200000000ff */
[--C-:B------:R-:W-:Y:S01]  /*2010*/  HADD2.F32 R93, -RZ, R95.reuse.H0_H0 ;  /* 0x2000005fff5d7230 */ /* 0x100fe20000004100 */
[----:B------:R-:W-:Y:S01]  /*2020*/  F2FP.F16.F32.PACK_AB R99, R101, R100 ;  /* 0x000000646563723e */ /* 0x000fe200000000ff */
[----:B------:R-:W-:Y:S01]  /*2030*/  HADD2.F32 R94, -RZ, R94.H1_H1 ;  /* 0x3000005eff5e7230 */ /* 0x000fe20000004100 */
[----:B------:R-:W-:Y:S01]  /*2040*/  LEA R100, P1, R123, UR16, 0x4 ;  /* 0x000000107b647c11 */ /* 0x000fe2000f8220ff */
[----:B------:R-:W-:Y:S02]  /*2050*/  HADD2.F32 R95, -RZ, R95.H1_H1 ;  /* 0x3000005fff5f7230 */ /* 0x000fe40000004100 */
[----:B------:R-:W-:Y:S01]  /*2060*/  FFMA.FTZ R64, R103, R92, R64 ;  /* 0x0000005c67407223 */ /* 0x000fe20000010040 */
[----:B------:R-:W-:Y:S01]  /*2070*/  FFMA.FTZ R66, R125, R93, R66 ;  /* 0x0000005d7d427223 */ /* 0x000fe20000010042 */
[----:B------:R-:W-:Y:S01]  /*2080*/  LEA.HI.X R101, R123, UR17, RZ, 0x4, P1 ;  /* 0x000000117b657c11 */ /* 0x000fe200088f24ff */
[----:B------:R-:W-:Y:S01]  /*2090*/  FFMA.FTZ R65, R160, R94, R65 ;  /* 0x0000005ea0417223 */ /* 0x000fe20000010041 */
[----:B------:R-:W-:-:S03]  /*20a0*/  FFMA.FTZ R67, R124, R95, R67 ;  /* 0x0000005f7c437223 */ /* 0x000fc60000010043 */
[----:B------:R1:W-:Y:S04]  /*20b0*/  STG.E.128 desc[UR4][R100.64], R96 ;  /* 0x0000006064007986 */ /* 0x0003e8000c101d04 */
.L_x_5447:
[----:B------:R-:W-:Y:S05]  /*20c0*/  BSYNC B0 ;  /* 0x0000000000007941 */ /* 0x000fea0003800000 */
.L_x_5446:
[----:B------:R-:W-:Y:S02]  /*20d0*/  IADD3 R19, R19, UR18, RZ ;  /* 0x0000001213137c10 */ /* 0x000fe4000fffe0ff */
[----:B01----:R-:W-:Y:S02]  /*20e0*/  SEL R98, RZ, 0x1, P5 ;  /* 0x00000001ff627807 */ /* 0x003fe40002800000 */
[----:B------:R-:W-:-:S13]  /*20f0*/  ISETP.GE.AND P1, PT, R19, UR19, PT ;  /* 0x0000001313007c0c */ /* 0x000fda000bf26270 */
[----:B------:R-:W-:Y:S05]  /*2100*/  @!P1 BRA `(.L_x_5448) ;  /* 0xffffffe4004c9947 */ /* 0x000fea000383ffff */
.L_x_5438:
        /* <DEDUP_REMOVED lines=19> */
.L_x_5450:
[----:B------:R-:W-:Y:S05]  /*2240*/  BSYNC B0 ;  /* 0x0000000000007941 */ /* 0x000fea0003800000 */
.L_x_5449:
        /* <DEDUP_REMOVED lines=14> */
.L_x_5443:
[----:B------:R-:W-:Y:S01]  /*2330*/  HFMA2.MMA R155, -RZ, RZ, 0, 9.5367431640625e-07 ;  /* 0x00000010ff9b7435 */ /* 0x000fe200000001ff */
[----:B------:R-:W-:Y:S02]  /*2340*/  MOV R162, 0x1f ;  /* 0x0000001f00a27802 */ /* 0x000fe40000000f00 */
[----:B------:R-:W-:-:S08]  /*2350*/  MOV R102, 0xffffffff ;  /* 0xffffffff00667802 */ /* 0x000fd00000000f00 */
[----:B-----5:R-:W-:Y:S05]  /*2360*/  WARPSYNC.COLLECTIVE R102, `(.L_x_5451) ;  /* 0x0000000066087348 */ /* 0x020fea0003c00000 */
[----:B------:R0:W1:Y:S02]  /*2370*/  SHFL.DOWN P6, R103, R161, R155, R162 ;  /* 0x0800009ba1677389 */ /* 0x00006400000c00a2 */
[----:B01---5:R-:W-:Y:S01]  /*2380*/  ENDCOLLECTIVE ;  /* 0x000000000000791b */ /* 0x023fe20003800000 */
.L_x_5451:
[----:B------:R-:W-:-:S05]  /*2390*/  MOV R94, R103 ;  /* 0x00000067005e7202 */ /* 0x000fca0000000f00 */
[----:B------:R-:W-:Y:S01]  /*23a0*/  FADD.FTZ R94, R94, R161 ;  /* 0x000000a15e5e7221 */ /* 0x000fe20000010000 */
[----:B------:R-:W-:-:S07]  /*23b0*/  MOV R161, R160 ;  /* 0x000000a000a17202 */ /* 0x000fce0000000f00 */
[----:B------:R-:W-:Y:S05]  /*23c0*/  WARPSYNC.COLLECTIVE R102, `(.L_x_5452) ;  /* 0x0000000066087348 */ /* 0x000fea0003c00000 */
[----:B------:R0:W1:Y:S02]  /*23d0*/  SHFL.DOWN P6, R103, R161, R155, R162 ;  /* 0x0800009ba1677389 */ /* 0x00006400000c00a2 */
[----:B01----:R-:W-:Y:S01]  /*23e0*/  ENDCOLLECTIVE ;  /* 0x000000000000791b */ /* 0x003fe20003800000 */
.L_x_5452:
[----:B------:R-:W-:Y:S01]  /*23f0*/  HFMA2.MMA R155, -RZ, RZ, 0, 4.76837158203125e-07 ;  /* 0x00000008ff9b7435 */ /* 0x000fe200000001ff */
[----:B------:R-:W-:Y:S02]  /*2400*/  MOV R161, R94 ;  /* 0x0000005e00a17202 */ /* 0x000fe40000000f00 */
[----:B------:R-:W-:-:S08]  /*2410*/  MOV R93, R103 ;  /* 0x00000067005d7202 */ /* 0x000fd00000000f00 */
[----:B------:R-:W-:Y:S05]  /*2420*/  WARPSYNC.COLLECTIVE R102, `(.L_x_5453) ;  /* 0x0000000066087348 */ /* 0x000fea0003c00000 */
[----:B------:R0:W1:Y:S02]  /*2430*/  SHFL.DOWN P6, R103, R161, R155, R162 ;  /* 0x0800009ba1677389 */ /* 0x00006400000c00a2 */
[----:B01----:R-:W-:Y:S01]  /*2440*/  ENDCOLLECTIVE ;  /* 0x000000000000791b */ /* 0x003fe20003800000 */
.L_x_5453:
[----:B------:R-:W-:-:S05]  /*2450*/  FADD.FTZ R93, R93, R160 ;  /* 0x000000a05d5d7221 */ /* 0x000fca0000010000 */
[----:B------:R-:W-:Y:S02]  /*2460*/  MOV R161, R93 ;  /* 0x0000005d00a17202 */ /* 0x000fe40000000f00 */
[----:B------:R-:W-:-:S07]  /*2470*/  MOV R95, R103 ;  /* 0x00000067005f7202 */ /* 0x000fce0000000f00 */
[----:B------:R-:W-:Y:S05]  /*2480*/  WARPSYNC.COLLECTIVE R102, `(.L_x_5454) ;  /* 0x0000000066087348 */ /* 0x000fea0003c00000 */
[----:B------:R0:W1:Y:S02]  /*2490*/  SHFL.DOWN P6, R103, R161, R155, R162 ;  /* 0x0800009ba1677389 */ /* 0x00006400000c00a2 */
[----:B01----:R-:W-:Y:S01]  /*24a0*/  ENDCOLLECTIVE ;  /* 0x000000000000791b */ /* 0x003fe20003800000 */
.L_x_5454:
[----:B------:R-:W-:Y:S01]  /*24b0*/  FADD.FTZ R95, R94, R95 ;  /* 0x0000005f5e5f7221 */ /* 0x000fe20000010000 */
[----:B------:R-:W-:-:S04]  /*24c0*/  HFMA2.MMA R155, -RZ, RZ, 0, 2.384185791015625e-07 ;  /* 0x00000004ff9b7435 */ /* 0x000fc800000001ff */
[----:B------:R-:W-:Y:S02]  /*24d0*/  MOV R161, R95 ;  /* 0x0000005f00a17202 */ /* 0x000fe40000000f00 */
[----:B------:R-:W-:-:S07]  /*24e0*/  MOV R96, R103 ;  /* 0x0000006700607202 */ /* 0x000fce0000000f00 */
[----:B------:R-:W-:Y:S05]  /*24f0*/  WARPSYNC.COLLECTIVE R102, `(.L_x_5455) ;  /* 0x0000000066087348 */ /* 0x000fea0003c00000 */
[----:B------:R0:W1:Y:S02]  /*2500*/  SHFL.DOWN P6, R103, R161, R155, R162 ;  /* 0x0800009ba1677389 */ /* 0x00006400000c00a2 */
[----:B01----:R-:W-:Y:S01]  /*2510*/  ENDCOLLECTIVE ;  /* 0x000000000000791b */ /* 0x003fe20003800000 */
.L_x_5455:
[----:B------:R-:W-:-:S05]  /*2520*/  FADD.FTZ R96, R93, R96 ;  /* 0x000000605d607221 */ /* 0x000fca0000010000 */
[----:B------:R-:W-:Y:S02]  /*2530*/  MOV R161, R96 ;  /* 0x0000006000a17202 */ /* 0x000fe40000000f00 */
[----:B------:R-:W-:-:S07]  /*2540*/  MOV R98, R103 ;  /* 0x0000006700627202 */ /* 0x000fce0000000f00 */
[----:B------:R-:W-:Y:S05]  /*2550*/  WARPSYNC.COLLECTIVE R102, `(.L_x_5456) ;  /* 0x0000000066087348 */ /* 0x000fea0003c00000 */
[----:B------:R0:W1:Y:S02]  /*2560*/  SHFL.DOWN P6, R103, R161, R155, R162 ;  /* 0x0800009ba1677389 */ /* 0x00006400000c00a2 */
[----:B01----:R-:W-:Y:S01]  /*2570*/  ENDCOLLECTIVE ;  /* 0x000000000000791b */ /* 0x003fe20003800000 */
.L_x_5456:
[----:B------:R-:W-:Y:S01]  /*2580*/  FADD.FTZ R98, R95, R98 ;  /* 0x000000625f627221 */ /* 0x000fe20000010000 */
[----:B------:R-:W-:-:S04]  /*2590*/  HFMA2.MMA R155, -RZ, RZ, 0, 1.1920928955078125e-07 ;  /* 0x00000002ff9b7435 */ /* 0x000fc800000001ff */
[----:B------:R-:W-:Y:S02]  /*25a0*/  MOV R161, R98 ;  /* 0x0000006200a17202 */ /* 0x000fe40000000f00 */
[----:B------:R-:W-:-:S07]  /*25b0*/  MOV R97, R103 ;  /* 0x0000006700617202 */ /* 0x000fce0000000f00 */
[----:B------:R-:W-:Y:S05]  /*25c0*/  WARPSYNC.COLLECTIVE R102, `(.L_x_5457) ;  /* 0x0000000066087348 */ /* 0x000fea0003c00000 */
[----:B------:R0:W1:Y:S02]  /*25d0*/  SHFL.DOWN P6, R103, R161, R155, R162 ;  /* 0x0800009ba1677389 */ /* 0x00006400000c00a2 */
[----:B01----:R-:W-:Y:S01]  /*25e0*/  ENDCOLLECTIVE ;  /* 0x000000000000791b */ /* 0x003fe20003800000 */
.L_x_5457:
[----:B------:R-:W-:-:S05]  /*25f0*/  FADD.FTZ R97, R96, R97 ;  /* 0x0000006160617221 */ /* 0x000fca0000010000 */
[----:B------:R-:W-:Y:S02]  /*2600*/  MOV R161, R97 ;  /* 0x0000006100a17202 */ /* 0x000fe40000000f00 */
[----:B------:R-:W-:-:S07]  /*2610*/  MOV R99, R103 ;  /* 0x0000006700637202 */ /* 0x000fce0000000f00 */
[----:B------:R-:W-:Y:S05]  /*2620*/  WARPSYNC.COLLECTIVE R102, `(.L_x_5458) ;  /* 0x0000000066087348 */ /* 0x000fea0003c00000 */
[----:B------:R0:W1:Y:S02]  /*2630*/  SHFL.DOWN P6, R103, R161, R155, R162 ;  /* 0x0800009ba1677389 */ /* 0x00006400000c00a2 */
[----:B01----:R-:W-:Y:S01]  /*2640*/  ENDCOLLECTIVE ;  /* 0x000000000000791b */ /* 0x003fe20003800000 */
.L_x_5458:
[----:B------:R-:W-:Y:S01]  /*2650*/  FADD.FTZ R99, R98, R99 ;  /* 0x0000006362637221 */ /* 0x000fe20000010000 */
[----:B------:R-:W-:-:S04]  /*2660*/  HFMA2.MMA R155, -RZ, RZ, 0, 5.9604644775390625e-08 ;  /* 0x00000001ff9b7435 */ /* 0x000fc800000001ff */
[----:B------:R-:W-:Y:S02]  /*2670*/  MOV R161, R99 ;  /* 0x0000006300a17202 */ /* 0x000fe40000000f00 */
[----:B------:R-:W-:-:S07]  /*2680*/  MOV R100, R103 ;  /* 0x0000006700647202 */ /* 0x000fce0000000f00 */
[----:B------:R-:W-:Y:S05]  /*2690*/  WARPSYNC.COLLECTIVE R102, `(.L_x_5459) ;  /* 0x0000000066087348 */ /* 0x000fea0003c00000 */
[----:B------:R0:W1:Y:S02]  /*26a0*/  SHFL.DOWN P6, R103, R161, R155, R162 ;  /* 0x0800009ba1677389 */ /* 0x00006400000c00a2 */
[----:B01----:R-:W-:Y:S01]  /*26b0*/  ENDCOLLECTIVE ;  /* 0x000000000000791b */ /* 0x003fe20003800000 */
.L_x_5459:
[----:B------:R-:W-:-:S05]  /*26c0*/  FADD.FTZ R101, R97, R100 ;  /* 0x0000006461657221 */ /* 0x000fca0000010000 */
[----:B------:R-:W-:Y:S02]  /*26d0*/  MOV R161, R101 ;  /* 0x0000006500a17202 */ /* 0x000fe40000000f00 */
[----:B------:R-:W-:-:S07]  /*26e0*/  MOV R100, R103 ;  /* 0x0000006700647202 */ /* 0x000fce0000000f00 */
[----:B------:R-:W-:Y:S05]  /*26f0*/  WARPSYNC.COLLECTIVE R102, `(.L_x_5460) ;  /* 0x0000000066087348 */ /* 0x000fea0003c00000 */
[----:B------:R0:W1:Y:S02]  /*2700*/  SHFL.DOWN P6, R103, R161, R155, R162 ;  /* 0x0800009ba1677389 */ /* 0x00006400000c00a2 */
[----:B01----:R-:W-:Y:S01]  /*2710*/  ENDCOLLECTIVE ;  /* 0x000000000000791b */ /* 0x003fe20003800000 */
.L_x_5460:
[----:B------:R-:W-:Y:S01]  /*2720*/  MOV R94, R103 ;  /* 0x00000067005e7202 */ /* 0x000fe20000000f00 */
[----:B------:R-:W-:Y:S06]  /*2730*/  BRA `(.L_x_5461) ;  /* 0xffffffec00047947 */ /* 0x000fec000383ffff */
.L_x_5462:
        /* <DEDUP_REMOVED lines=12> */
.L_x_8802:


//--------------------- .text._ZN10layer_norm13ln_bwd_kernelINS_13Kernel_traitsI6__halfS2_fS2_fjLj2048ELj1ELj1ELj4ELj16ENS_18Kernel_traits_baseILj2048ES2_S2_fS2_fjLj128EEEEELb0ELb1ELb0ELb1EEEvNS_9BwdParamsE --------------------------
	.section	.text._ZN10layer_norm13ln_bwd_kernelINS_13Kernel_traitsI6__halfS2_fS2_fjLj2048ELj1ELj1ELj4ELj16ENS_18Kernel_traits_baseILj2048ES2_S2_fS2_fjLj128EEEEELb0ELb1ELb0ELb1EEEvNS_9BwdParamsE,"ax",@progbits
	.align	128
        .global         _ZN10layer_norm13ln_bwd_kernelINS_13Kernel_traitsI6__halfS2_fS2_fjLj2048ELj1ELj1ELj4ELj16ENS_18Kernel_traits_baseILj2048ES2_S2_fS2_fjLj128EEEEELb0ELb1ELb0ELb1EEEvNS_9BwdParamsE
        .type           _ZN10layer_norm13ln_bwd_kernelINS_13Kernel_traitsI6__halfS2_fS2_fjLj2048ELj1ELj1ELj4ELj16ENS_18Kernel_traits_baseILj2048ES2_S2_fS2_fjLj128EEEEELb0ELb1ELb0ELb1EEEvNS_9BwdParamsE,@function
        .size           _ZN10layer_norm13ln_bwd_kernelINS_13Kernel_traitsI6__halfS2_fS2_fjLj2048ELj1ELj1ELj4ELj16ENS_18Kernel_traits_baseILj2048ES2_S2_fS2_fjLj128EEEEELb0ELb1ELb0ELb1EEEvNS_9BwdParamsE,(.L_x_8803 - _ZN10layer_norm13ln_bwd_kernelINS_13Kernel_traitsI6__halfS2_fS2_fjLj2048ELj1ELj1ELj4ELj16ENS_18Kernel_traits_baseILj2048ES2_S2_fS2_fjLj128EEEEELb0ELb1ELb0ELb1EEEvNS_9BwdParamsE)
        .other          _ZN10layer_norm13ln_bwd_kernelINS_13Kernel_traitsI6__halfS2_fS2_fjLj2048ELj1ELj1ELj4ELj16ENS_18Kernel_traits_baseILj2048ES2_S2_fS2_fjLj128EEEEELb0ELb1ELb0ELb1EEEvNS_9BwdParamsE,@"STO_CUDA_ENTRY STV_DEFAULT"
_ZN10layer_norm13ln_bwd_kernelINS_13Kernel_traitsI6__halfS2_fS2_fjLj2048ELj1ELj1ELj4ELj16ENS_18Kernel_traits_baseILj2048ES2_S2_fS2_fjLj128EEEEELb0ELb1ELb0ELb1EEEvNS_9BwdParamsE:
.text._ZN10layer_norm13ln_bwd_kernelINS_13Kernel_traitsI6__halfS2_fS2_fjLj2048ELj1ELj1ELj4ELj16ENS_18Kernel_traits_baseILj2048ES2_S2_fS2_fjLj128EEEEELb0ELb1ELb0ELb1EEEvNS_9BwdParamsE:
        /* <DEDUP_REMOVED lines=41> */
.L_x_5463:
        /* <DEDUP_REMOVED lines=73> */
.L_x_5467:
[----:B------:R-:W0:Y:S01]  /*0720*/  @P0 LDC.64 R56, c[0x0][0x270] ;  /* 0x00009c00ff380b82 */ /* 0x000e220000000a00 */
[----:B------:R-:W-:Y:S01]  /*0730*/  IMAD R58, R132, UR9, RZ ;  /* 0x00000009843a7c24 */ /* 0x000fe2000f8e02ff */
[----:B------:R-:W-:-:S04]  /*0740*/  LOP3.LUT R136, R0, 0x7f, RZ, 0xc0, !PT ;  /* 0x0000007f00887812 */ /* 0x000fc800078ec0ff */
        /* <DEDUP_REMOVED lines=10> */
[----:B-1----:R-:W-:Y:S01]  /*07f0*/  IMAD.WIDE R68, R132, 0x4, R68 ;  /* 0x0000000484447825 */ /* 0x002fe200078e0244 */
[----:B------:R-:W4:Y:S04]  /*0800*/  @P0 LDG.E.U16 R144, desc[UR6][R74.64] ;  /* 0x000000064a900981 */ /* 0x000f28000c1e1500 */
[----:B------:R-:W4:Y:S01]  /*0810*/  LDG.E R145, desc[UR6][R68.64] ;  /* 0x0000000644917981 */ /* 0x000f22000c1e1900 */
[C---:B--2---:R-:W-:Y:S01]  /*0820*/  IMAD.WIDE.U32 R142, R136.reuse, 0x20, R142 ;  /* 0x00000020888e7825 */ /* 0x044fe200078e008e */
[----:B------:R-:W1:Y:S04]  /*0830*/  LDC.64 R102, c[0x0][0x2c8] ;  /* 0x0000b200ff667b82 */ /* 0x000e680000000a00 */
[----:B------:R-:W2:Y:S01]  /*0840*/  LDG.E.128 R56, desc[UR6][R142.64] ;  /* 0x000000068e387981 */ /* 0x000ea2000c1e1d00 */
[----:B---3--:R-:W-:-:S03]  /*0850*/  IMAD.WIDE.U32 R60, R136, 0x10, R72 ;  /* 0x00000010883c7825 */ /* 0x008fc600078e0048 */
[----:B------:R3:W2:Y:S04]  /*0860*/  LDG.E.128 R64, desc[UR6][R142.64+0x10] ;  /* 0x000010068e407981 */ /* 0x0006a8000c1e1d00 */
[----:B------:R-:W2:Y:S01]  /*0870*/  LDG.E.128 R60, desc[UR6][R60.64] ;  /* 0x000000063c3c7981 */ /* 0x000ea2000c1e1d00 */
[----:B0-----:R-:W-:-:S06]  /*0880*/  IMAD.WIDE R134, R132, 0x4, R134 ;  /* 0x0000000484867825 */ /* 0x001fcc00078e0286 */
[----:B------:R0:W2:Y:S01]  /*0890*/  LDG.E R135, desc[UR6][R134.64] ;  /* 0x0000000686877981 */ /* 0x0000a2000c1e1900 */
[----:B------:R-:W-:-:S04]  /*08a0*/  IADD3 R133, R136, 0x80, RZ ;  /* 0x0000008088857810 */ /* 0x000fc80007ffe0ff */
[C---:B------:R-:W-:Y:S01]  /*08b0*/  LEA R140, P1, R133.reuse, UR10, 0x5 ;  /* 0x0000000a858c7c11 */ /* 0x040fe2000f8228ff */
[----:B------:R-:W-:-:S03]  /*08c0*/  IMAD.WIDE.U32 R72, R133, 0x10, R72 ;  /* 0x0000001085487825 */ /* 0x000fc600078e0048 */
[----:B------:R-:W-:-:S03]  /*08d0*/  LEA.HI.X R141, R133, UR11, RZ, 0x5, P1 ;  /* 0x0000000b858d7c11 */ /* 0x000fc600088f2cff */
[----:B------:R-:W2:Y:S04]  /*08e0*/  LDG.E.128 R72, desc[UR6][R72.64] ;  /* 0x0000000648487981 */ /* 0x000ea8000c1e1d00 */
[----:B------:R-:W2:Y:S04]  /*08f0*/  LDG.E.128 R68, desc[UR6][R140.64] ;  /* 0x000000068c447981 */ /* 0x000ea8000c1e1d00 */
[----:B------:R4:W2:Y:S01]  /*0900*/  LDG.E.128 R76, desc[UR6][R140.64+0x10] ;  /* 0x000010068c4c7981 */ /* 0x0008a2000c1e1d00 */
[----:B-1----:R-:W-:-:S04]  /*0910*/  ISETP.NE.U32.AND P1, PT, R102, RZ, PT ;  /* 0x000000ff6600720c */ /* 0x002fc80003f25070 */
[----:B------:R-:W-:-:S13]  /*0920*/  ISETP.NE.AND.EX P1, PT, R103, RZ, PT, P1 ;  /* 0x000000ff6700720c */ /* 0x000fda0003f25310 */
[C---:B---3--:R-:W-:Y:S01]  /*0930*/  @P1 LEA R142, P2, R133.reuse, R102, 0x5 ;  /* 0x00000066858e1211 */ /* 0x048fe200078428ff */
[----:B------:R-:W1:Y:S03]  /*0940*/  @P1 LDC.64 R138, c[0x0][0x2c8] ;  /* 0x0000b200ff8a1b82 */ /* 0x000e660000000a00 */
[----:B------:R-:W-:Y:S02]  /*0950*/  @P1 LEA.HI.X R143, R133, R103, RZ, 0x5, P2 ;  /* 0x00000067858f1211 */ /* 0x000fe400010f2cff */
[----:B------:R-:W-:Y:S02]  /*0960*/  ISETP.NE.AND P2, PT, RZ, UR8, PT ;  /* 0x00000008ff007c0c */ /* 0x000fe4000bf45270 */
[----:B0-----:R-:W-:Y:S01]  /*0970*/  MOV R134, 0x3f800000 ;  /* 0x3f80000000867802 */ /* 0x001fe20000000f00 */
[----:B------:R-:W5:Y:S04]  /*0980*/  @P1 LDG.E.128 R32, desc[UR6][R142.64] ;  /* 0x000000068e201981 */ /* 0x000f68000c1e1d00 */
[----:B------:R0:W5:Y:S01]  /*0990*/  @P1 LDG.E.128 R36, desc[UR6][R142.64+0x10] ;  /* 0x000010068e241981 */ /* 0x000162000c1e1d00 */
[----:B------:R-:W-:Y:S01]  /*09a0*/  LOP3.LUT P4, RZ, R137, 0xff, RZ, 0xc0, !PT ;  /* 0x000000ff89ff7812 */ /* 0x000fe2000788c0ff */
[----:B-1----:R-:W-:-:S05]  /*09b0*/  @P1 IMAD.WIDE.U32 R138, R136, 0x20, R138 ;  /* 0x00000020888a1825 */ /* 0x002fca00078e008a */
[----:B------:R-:W5:Y:S04]  /*09c0*/  @P1 LDG.E.128 R40, desc[UR6][R138.64] ;  /* 0x000000068a281981 */ /* 0x000f68000c1e1d00 */
[----:B------:R1:W5:Y:S01]  /*09d0*/  @P1 LDG.E.128 R44, desc[UR6][R138.64+0x10] ;  /* 0x000010068a2c1981 */ /* 0x000362000c1e1d00 */
[----:B------:R-:W-:Y:S01]  /*09e0*/  UMOV UR4, 0xffffffff ;  /* 0xffffffff00047882 */ /* 0x000fe20000000000 */
[----:B------:R-:W-:Y:S01]  /*09f0*/  LOP3.LUT P1, RZ, R0, 0x1f, RZ, 0xc0, !PT ;  /* 0x0000001f00ff7812 */ /* 0x000fe2000782c0ff */
[----:B----4-:R-:W-:Y:S01]  /*0a00*/  @P0 HADD2.F32 R134, -RZ, R144.H0_H0 ;  /* 0x20000090ff860230 */ /* 0x010fe20000004100 */
[----:B------:R-:W-:-:S05]  /*0a10*/  FSEL R140, R145, RZ, !P2 ;  /* 0x000000ff918c7208 */ /* 0x000fca0005000000 */
[C---:B--2---:R-:W-:Y:S01]  /*0a20*/  FADD.FTZ R144, -R140.reuse, R56 ;  /* 0x000000388c907221 */ /* 0x044fe20000010100 */
[C---:B------:R-:W-:Y:S01]  /*0a30*/  FADD.FTZ R154, -R140.reuse, R57 ;  /* 0x000000398c9a7221 */ /* 0x040fe20000010100 */
[C---:B------:R-:W-:Y:S01]  /*0a40*/  FADD.FTZ R148, -R140.reuse, R64 ;  /* 0x000000408c947221 */ /* 0x040fe20000010100 */
[C---:B------:R-:W-:Y:S01]  /*0a50*/  FADD.FTZ R66, -R140.reuse, R66 ;  /* 0x000000428c427221 */ /* 0x040fe20000010100 */
[C---:B------:R-:W-:Y:S01]  /*0a60*/  FADD.FTZ R146, -R140.reuse, R65 ;  /* 0x000000418c927221 */ /* 0x040fe20000010100 */
[--C-:B------:R-:W-:Y:S02]  /*0a70*/  HADD2.F32 R149, -RZ, R60.reuse.H0_H0 ;  /* 0x2000003cff957230 */ /* 0x100fe40000004100 */
[----:B------:R-:W-:Y:S01]  /*0a80*/  FADD.FTZ R152, -R140, R58 ;  /* 0x0000003a8c987221 */ /* 0x000fe20000010100 */
[----:B------:R-:W-:Y:S02]  /*0a90*/  HADD2.F32 R147, -RZ, R60.H1_H1 ;  /* 0x3000003cff937230 */ /* 0x000fe40000004100 */
[----:B------:R-:W-:-:S02]  /*0aa0*/  HADD2.F32 R145, -RZ, R61.H0_H0 ;  /* 0x2000003dff917230 */ /* 0x000fc40000004100 */
[C---:B------:R-:W-:Y:S01]  /*0ab0*/  FMUL.FTZ R64, R135.reuse, R144 ;  /* 0x0000009087407220 */ /* 0x040fe20000410000 */
[----:B0-----:R-:W-:Y:S02]  /*0ac0*/  HADD2.F32 R143, -RZ, R61.H1_H1 ;  /* 0x3000003dff8f7230 */ /* 0x001fe40000004100 */
[----:B------:R-:W-:Y:S01]  /*0ad0*/  FMUL.FTZ R154, R135, R154 ;  /* 0x0000009a879a7220 */ /* 0x000fe20000410000 */
[----:B------:R-:W-:Y:S02]  /*0ae0*/  HADD2.F32 R58, -RZ, R63.H0_H0 ;  /* 0x2000003fff3a7230 */ /* 0x000fe40000004100 */
[----:B------:R-:W-:Y:S01]  /*0af0*/  FADD.FTZ R96, R149, R96 ;  /* 0x0000006095607221 */ /* 0x000fe20000010000 */
[--C-:B------:R-:W-:Y:S02]  /*0b00*/  HADD2.F32 R61, -RZ, R62.reuse.H1_H1 ;  /* 0x3000003eff3d7230 */ /* 0x100fe40000004100 */
[-C--:B------:R-:W-:Y:S01]  /*0b10*/  FFMA.FTZ R129, R64, R149.reuse, R129 ;  /* 0x0000009540817223 */ /* 0x080fe20000010081 */
[----:B------:R-:W-:Y:S01]  /*0b20*/  FMUL.FTZ R144, R135, R66 ;  /* 0x0000004287907220 */ /* 0x000fe20000410000 */
[----:B------:R-:W-:Y:S01]  /*0b30*/  FMUL.FTZ R149, R131, R149 ;  /* 0x0000009583957220 */ /* 0x000fe20000410000 */
[C---:B------:R-:W-:Y:S01]  /*0b40*/  FMUL.FTZ R146, R135.reuse, R146 ;  /* 0x0000009287927220 */ /* 0x040fe20000410000 */
[----:B------:R-:W-:Y:S01]  /*0b50*/  FADD.FTZ R150, -R140, R59 ;  /* 0x0000003b8c967221 */ /* 0x000fe20000010100 */
[----:B------:R-:W-:Y:S01]  /*0b60*/  FMUL.FTZ R152, R135, R152 ;  /* 0x0000009887987220 */ /* 0x000fe20000410000 */
[----:B------:R-:W-:Y:S01]  /*0b70*/  FADD.FTZ R94, R147, R94 ;  /* 0x0000005e935e7221 */ /* 0x000fe20000010000 */
[-C--:B------:R-:W-:Y:S01]  /*0b80*/  FFMA.FTZ R95, R154, R147.reuse, R95 ;  /* 0x000000939a5f7223 */ /* 0x080fe2000001005f */
        /* <DEDUP_REMOVED lines=8> */
[----:B------:R-:W-:Y:S01]  /*0c10*/  FFMA.FTZ R61, R64, R149, RZ ;  /* 0x00000095403d7223 */ /* 0x000fe200000100ff */
[----:B------:R-:W-:Y:S01]  /*0c20*/  FMUL.FTZ R150, R135, R150 ;  /* 0x0000009687967220 */ /* 0x000fe20000410000 */
[----:B------:R-:W-:Y:S01]  /*0c30*/  FADD.FTZ R92, R145, R92 ;  /* 0x0000005c915c7221 */ /* 0x000fe20000010000 */
        /* <DEDUP_REMOVED lines=25> */
[----:B------:R-:W-:Y:S01]  /*0dd0*/  FADD.FTZ R62, -R140, R70 ;  /* 0x000000468c3e7221 */ /* 0x000fe20000010100 */
[----:B------:R-:W-:Y:S01]  /*0de0*/  FADD.FTZ R63, R58, R65 ;  /* 0x000000413a3f7221 */ /* 0x000fe20000010000 */
[----:B------:R-:W-:Y:S01]  /*0df0*/  FADD.FTZ R158, -R140, R69 ;  /* 0x000000458c9e7221 */ /* 0x000fe20000010100 */
[----:B------:R-:W-:-:S02]  /*0e00*/  HADD2.F32 R70, -RZ, R72.H0_H0 ;  /* 0x20000048ff467230 */ /* 0x000fc40000004100 */
[----:B------:R-:W-:Y:S01]  /*0e10*/  FFMA.FTZ R61, R146, R65, R61 ;  /* 0x00000041923d7223 */ /* 0x000fe2000001003d */
[----:B------:R-:W-:Y:S01]  /*0e20*/  FMUL.FTZ R69, R135, R68 ;  /* 0x0000004487457220 */ /* 0x000fe20000410000 */
[----:B------:R-:W-:Y:S01]  /*0e30*/  FADD.FTZ R60, -R140, R71 ;  /* 0x000000478c3c7221 */ /* 0x000fe20000010100 */
[----:B------:R-:W-:Y:S01]  /*0e40*/  FADD.FTZ R58, R63, R66 ;  /* 0x000000423f3a7221 */ /* 0x000fe20000010000 */
[----:B------:R-:W-:Y:S01]  /*0e50*/  FFMA.FTZ R61, R144, R66, R61 ;  /* 0x00000042903d7223 */ /* 0x000fe2000001003d */
[----:B------:R-:W-:Y:S02]  /*0e60*/  HADD2.F32 R71, -RZ, R72.H1_H1 ;  /* 0x30000048ff477230 */ /* 0x000fe40000004100 */
[----:B------:R-:W-:Y:S01]  /*0e70*/  FADD.FTZ R24, R70, R24 ;  /* 0x0000001846187221 */ /* 0x000fe20000010000 */
[-C--:B------:R-:W-:Y:S01]  /*0e80*/  FFMA.FTZ R80, R69, R70.reuse, R80 ;  /* 0x0000004645507223 */ /* 0x080fe20000010050 */
[----:B------:R-:W-:Y:S01]  /*0e90*/  FMUL.FTZ R68, R105, R70 ;  /* 0x0000004669447220 */ /* 0x000fe20000410000 */
[----:B------:R-:W-:-:S02]  /*0ea0*/  HADD2.F32 R59, -RZ, R74.H0_H0 ;  /* 0x2000004aff3b7230 */ /* 0x000fc40000004100 */
[----:B------:R-:W-:Y:S01]  /*0eb0*/  FADD.FTZ R76, -R140, R76 ;  /* 0x0000004c8c4c7221 */ /* 0x000fe20000010100 */
[----:B------:R-:W-:Y:S02]  /*0ec0*/  HADD2.F32 R57, -RZ, R74.H1_H1 ;  /* 0x3000004aff397230 */ /* 0x000fe40000004100 */
[C---:B------:R-:W-:Y:S01]  /*0ed0*/  FMUL.FTZ R70, R135.reuse, R158 ;  /* 0x0000009e87467220 */ /* 0x040fe20000410000 */
[----:B------:R-:W-:Y:S01]  /*0ee0*/  FMUL.FTZ R74, R135, R60 ;  /* 0x0000003c874a7220 */ /* 0x000fe20000410000 */
[----:B------:R-:W-:Y:S01]  /*0ef0*/  FADD.FTZ R63, R58, R67 ;  /* 0x000000433a3f7221 */ /* 0x000fe20000010000 */
[----:B------:R-:W-:Y:S01]  /*0f00*/  FFMA.FTZ R60, R142, R67, R61 ;  /* 0x000000438e3c7223 */ /* 0x000fe2000001003d */
[--C-:B------:R-:W-:Y:S02]  /*0f10*/  HADD2.F32 R72, -RZ, R73.reuse.H0_H0 ;  /* 0x20000049ff487230 */ /* 0x100fe40000004100 */
[----:B------:R-:W-:Y:S01]  /*0f20*/  FADD.FTZ R160, -R140, R77 ;  /* 0x0000004d8ca07221 */ /* 0x000fe20000010100 */
[----:B------:R-:W-:-:S02]  /*0f30*/  HADD2.F32 R137, -RZ, R73.H1_H1 ;  /* 0x30000049ff897230 */ /* 0x000fc40000004100 */
        /* <DEDUP_REMOVED lines=15> */
[----:B------:R-:W-:Y:S01]  /*1030*/  FADD.FTZ R156, -R140, R78 ;  /* 0x0000004e8c9c7221 */ /* 0x000fe20000010100 */
[----:B-1----:R-:W-:-:S02]  /*1040*/  HADD2.F32 R138, -RZ, R75.H0_H0 ;  /* 0x2000004bff8a7230 */ /* 0x002fc40000004100 */
[----:B------:R-:W-:Y:S01]  /*1050*/  FMUL.FTZ R78, R135, R160 ;  /* 0x000000a0874e7220 */ /* 0x000fe20000410000 */
[----:B------:R-:W-:Y:S02]  /*1060*/  HADD2.F32 R56, -RZ, R75.H1_H1 ;  /* 0x3000004bff387230 */ /* 0x000fe40000004100 */
        /* <DEDUP_REMOVED lines=46> */
.L_x_5478:
        /* <DEDUP_REMOVED lines=12> */
.L_x_5466:
        /* <DEDUP_REMOVED lines=40> */
[-CC-:B------:R-:W-:Y:S01]  /*1690*/  FFMA.FTZ R158, R146, R156.reuse, R151.reuse ;  /* 0x0000009c929e7223 */ /* 0x180fe20000010097 */
[-CC-:B------:R-:W-:Y:S01]  /*16a0*/  FFMA.FTZ R142, R142, R156.reuse, R151.reuse ;  /* 0x0000009c8e8e7223 */ /* 0x180fe20000010097 */
[----:B------:R-:W-:Y:S01]  /*16b0*/  FADD.FTZ R148, R141, -R148 ;  /* 0x800000948d947221 */ /* 0x000fe20000010000 */
[----:B------:R-:W2:Y:S01]  /*16c0*/  LDG.E.128 R56, desc[UR6][R56.64] ;  /* 0x0000000638387981 */ /* 0x000ea2000c1e1d00 */
[----:B------:R-:W-:Y:S01]  /*16d0*/  FFMA.FTZ R143, R144, R156, R151 ;  /* 0x0000009c908f7223 */ /* 0x000fe20000010097 */
        /* <DEDUP_REMOVED lines=33> */
[----:B------:R-:W-:-:S02]  /*18f0*/  SHF.L.U32 R148, R133, 0x4, RZ ;  /* 0x0000000485947819 */ /* 0x000fc400000006ff */
[----:B------:R-:W-:Y:S02]  /*1900*/  F2FP.F16.F32.PACK_AB R64, R65, R64 ;  /* 0x000000404140723e */ /* 0x000fe400000000ff */
[----:B------:R-:W-:Y:S02]  /*1910*/  F2FP.F16.F32.PACK_AB R65, R67, R66 ;  /* 0x000000424341723e */ /* 0x000fe400000000ff */
[C---:B------:R-:W-:Y:S02]  /*1920*/  LEA R142, P5, R136.reuse, UR16, 0x4 ;  /* 0x00000010888e7c11 */ /* 0x040fe4000f8a20ff */
        /* <DEDUP_REMOVED lines=16> */
[----:B------:R-:W-:Y:S02]  /*1a30*/  F2FP.F16.F32.PACK_AB R66, R61, R66 ;  /* 0x000000423d42723e */ /* 0x000fe400000000ff */
[----:B------:R-:W-:Y:S02]  /*1a40*/  IADD3.X R61, R147, UR19, RZ, P6, !PT ;  /* 0x00000013933d7c10 */ /* 0x000fe4000b7fe4ff */
[----:B------:R-:W-:-:S05]  /*1a50*/  F2FP.F16.F32.PACK_AB R67, R62, R67 ;  /* 0x000000433e43723e */ /* 0x000fca00000000ff */
[----:B------:R2:W-:Y:S04]  /*1a60*/  STG.E.128 desc[UR6][R142.64], R64 ;  /* 0x000000408e007986 */ /* 0x0005e8000c101d06 */
[----:B------:R-:W3:Y:S01]  /*1a70*/  LDG.E.128 R60, desc[UR6][R60.64] ;  /* 0x000000063c3c7981 */ /* 0x000ee2000c1e1d00 */
[-CC-:B------:R-:W-:Y:S01]  /*1a80*/  FFMA.FTZ R69, R69, R156.reuse, R151.reuse ;  /* 0x0000009c45457223 */ /* 0x180fe20000010097 */
[-CC-:B------:R-:W-:Y:S01]  /*1a90*/  FFMA.FTZ R70, R70, R156.reuse, R151.reuse ;  /* 0x0000009c46467223 */ /* 0x180fe20000010097 */
[-CC-:B------:R-:W-:Y:S01]  /*1aa0*/  FFMA.FTZ R73, R73, R156.reuse, R151.reuse ;  /* 0x0000009c49497223 */ /* 0x180fe20000010097 */
[-C--:B------:R-:W-:Y:S01]  /*1ab0*/  FFMA.FTZ R74, R74, R156.reuse, R151 ;  /* 0x0000009c4a4a7223 */ /* 0x080fe20000010097 */
[----:B------:R-:W-:Y:S01]  /*1ac0*/  FADD.FTZ R68, R68, -R69 ;  /* 0x8000004544447221 */ /* 0x000fe20000010000 */
[----:B------:R-:W-:Y:S01]  /*1ad0*/  FADD.FTZ R70, R71, -R70 ;  /* 0x8000004647467221 */ /* 0x000fe20000010000 */
[-CC-:B------:R-:W-:Y:S01]  /*1ae0*/  FFMA.FTZ R77, R77, R156.reuse, R151.reuse ;  /* 0x0000009c4d4d7223 */ /* 0x180fe20000010097 */
[--C-:B------:R-:W-:Y:S01]  /*1af0*/  FFMA.FTZ R78, R78, R156, R151.reuse ;  /* 0x0000009c4e4e7223 */ /* 0x100fe20000010097 */
[C---:B------:R-:W-:Y:S01]  /*1b00*/  FMUL.FTZ R69, R135.reuse, R68 ;  /* 0x0000004487457220 */ /* 0x040fe20000410000 */
[----:B------:R-:W-:Y:S01]  /*1b10*/  FMUL.FTZ R70, R135, R70 ;  /* 0x0000004687467220 */ /* 0x000fe20000410000 */
[-CC-:B------:R-:W-:Y:S01]  /*1b20*/  FFMA.FTZ R137, R137, R156.reuse, R151.reuse ;  /* 0x0000009c89897223 */ /* 0x180fe20000010097 */
[----:B------:R-:W-:Y:S01]  /*1b30*/  FFMA.FTZ R140, R140, R156, R151 ;  /* 0x0000009c8c8c7223 */ /* 0x000fe20000010097 */
[----:B------:R-:W-:Y:S01]  /*1b40*/  FADD.FTZ R72, R72, -R73 ;  /* 0x8000004948487221 */ /* 0x000fe20000010000 */
        /* <DEDUP_REMOVED lines=30> */
[-C--:B------:R-:W-:Y:S01]  /*1d30*/  FMUL.FTZ R78, R78, R134.reuse ;  /* 0x000000864e4e7220 */ /* 0x080fe20000410000 */
[CC--:B------:R-:W-:Y:S01]  /*1d40*/  FMUL.FTZ R77, R75.reuse, R134.reuse ;  /* 0x000000864b4d7220 */ /* 0x0c0fe20000410000 */
[----:B------:R-:W-:Y:S01]  /*1d50*/  FMUL.FTZ R134, R140, R134 ;  /* 0x000000868c867220 */ /* 0x000fe20000410000 */
[----:B------:R-:W-:Y:S01]  /*1d60*/  SEL R54, R75, R54, P3 ;  /* 0x000000364b367207 */ /* 0x000fe20001800000 */
[----:B------:R-:W-:Y:S01]  /*1d70*/  FMUL.FTZ R68, R126, R78 ;  /* 0x0000004e7e447220 */ /* 0x000fe20000410000 */
[----:B------:R-:W-:Y:S01]  /*1d80*/  SEL R55, R140, R55, P3 ;  /* 0x000000378c377207 */ /* 0x000fe20001800000 */
[----:B------:R-:W-:Y:S01]  /*1d90*/  FMUL.FTZ R72, R127, R77 ;  /* 0x0000004d7f487220 */ /* 0x000fe20000410000 */
[----:B------:R-:W-:Y:S01]  /*1da0*/  FMUL.FTZ R75, R128, R134 ;  /* 0x00000086804b7220 */ /* 0x000fe20000410000 */
[----:B------:R-:W-:-:S02]  /*1db0*/  IADD3 R132, R132, UR20, RZ ;  /* 0x0000001484847c10 */ /* 0x000fc4000fffe0ff */
[----:B------:R-:W-:Y:S01]  /*1dc0*/  SEL R137, RZ, 0x1, P4 ;  /* 0x00000001ff897807 */ /* 0x000fe20002000000 */
[--C-:B--2---:R-:W-:Y:S02]  /*1dd0*/  HADD2.F32 R64, -RZ, R56.reuse.H0_H0 ;  /* 0x20000038ff407230 */ /* 0x104fe40000004100 */
[--C-:B------:R-:W-:Y:S02]  /*1de0*/  HADD2.F32 R65, -RZ, R57.reuse.H0_H0 ;  /* 0x20000039ff417230 */ /* 0x100fe40000004100 */
[----:B------:R-:W-:Y:S02]  /*1df0*/  HADD2.F32 R56, -RZ, R56.H1_H1 ;  /* 0x30000038ff387230 */ /* 0x000fe40000004100 */
[----:B------:R-:W-:Y:S01]  /*1e00*/  FFMA.FTZ R16, R141, R64, R16 ;  /* 0x000000408d107223 */ /* 0x000fe20000010010 */
[----:B------:R-:W-:Y:S01]  /*1e10*/  HADD2.F32 R57, -RZ, R57.H1_H1 ;  /* 0x30000039ff397230 */ /* 0x000fe20000004100 */
[----:B------:R-:W-:Y:S01]  /*1e20*/  IADD3 R64, P3, R148, UR16, RZ ;  /* 0x0000001094407c10 */ /* 0x000fe2000ff7e0ff */
[----:B------:R-:W-:-:S02]  /*1e30*/  HADD2.F32 R66, -RZ, R58.H0_H0 ;  /* 0x2000003aff427230 */ /* 0x000fc40000004100 */
[----:B------:R-:W-:Y:S01]  /*1e40*/  FFMA.FTZ R17, R144, R56, R17 ;  /* 0x0000003890117223 */ /* 0x000fe20000010011 */
[----:B------:R-:W-:Y:S02]  /*1e50*/  HADD2.F32 R58, -RZ, R58.H1_H1 ;  /* 0x3000003aff3a7230 */ /* 0x000fe40000004100 */
[----:B------:R-:W-:Y:S01]  /*1e60*/  FFMA.FTZ R15, R146, R57, R15 ;  /* 0x00000039920f7223 */ /* 0x000fe2000001000f */
[--C-:B------:R-:W-:Y:S02]  /*1e70*/  HADD2.F32 R67, -RZ, R59.reuse.H0_H0 ;  /* 0x2000003bff437230 */ /* 0x100fe40000004100 */
[----:B------:R-:W-:Y:S01]  /*1e80*/  FMUL.FTZ R56, R121, R69 ;  /* 0x0000004579387220 */ /* 0x000fe20000410000 */
[----:B------:R-:W-:Y:S01]  /*1e90*/  FMUL.FTZ R57, R122, R70 ;  /* 0x000000467a397220 */ /* 0x000fe20000410000 */
[----:B------:R-:W-:Y:S02]  /*1ea0*/  HADD2.F32 R59, -RZ, R59.H1_H1 ;  /* 0x3000003bff3b7230 */ /* 0x000fe40000004100 */
[----:B------:R-:W-:Y:S01]  /*1eb0*/  FFMA.FTZ R13, R150, R58, R13 ;  /* 0x0000003a960d7223 */ /* 0x000fe2000001000d */
[----:B------:R-:W-:Y:S01]  /*1ec0*/  FMUL.FTZ R58, R124, R74 ;  /* 0x0000004a7c3a7220 */ /* 0x000fe20000410000 */
[----:B------:R-:W-:Y:S01]  /*1ed0*/  FFMA.FTZ R12, R149, R66, R12 ;  /* 0x00000042950c7223 */ /* 0x000fe2000001000c */
[----:B------:R-:W-:Y:S01]  /*1ee0*/  F2FP.F16.F32.PACK_AB R56, R57, R56 ;  /* 0x000000383938723e */ /* 0x000fe200000000ff */
[----:B------:R-:W-:Y:S01]  /*1ef0*/  FFMA.FTZ R11, R152, R59, R11 ;  /* 0x0000003b980b7223 */ /* 0x000fe2000001000b */
[----:B------:R-:W-:Y:S01]  /*1f00*/  FMUL.FTZ R57, R123, R71 ;  /* 0x000000477b397220 */ /* 0x000fe20000410000 */
[----:B------:R-:W-:Y:S01]  /*1f10*/  FMUL.FTZ R59, R125, R73 ;  /* 0x000000497d3b7220 */ /* 0x000fe20000410000 */
[----:B------:R-:W-:Y:S01]  /*1f20*/  @P1 LEA R66, P2, R133, UR14, 0x5 ;  /* 0x0000000e85421c11 */ /* 0x000fe2000f8428ff */
[----:B------:R-:W-:Y:S01]  /*1f30*/  FFMA.FTZ R10, R153, R67, R10 ;  /* 0x00000043990a7223 */ /* 0x000fe2000001000a */
[----:B------:R-:W-:Y:S01]  /*1f40*/  FFMA.FTZ R14, R145, R65, R14 ;  /* 0x00000041910e7223 */ /* 0x000fe2000001000e */
[----:B------:R-:W-:-:S02]  /*1f50*/  F2FP.F16.F32.PACK_AB R57, R58, R57 ;  /* 0x000000393a39723e */ /* 0x000fc400000000ff */
[----:B------:R-:W-:Y:S02]  /*1f60*/  @P1 LEA.HI.X R67, R133, UR15, RZ, 0x5, P2 ;  /* 0x0000000f85431c11 */ /* 0x000fe400090f2cff */
[----:B------:R-:W-:Y:S02]  /*1f70*/  F2FP.F16.F32.PACK_AB R58, R68, R59 ;  /* 0x0000003b443a723e */ /* 0x000fe400000000ff */
[----:B------:R-:W-:Y:S01]  /*1f80*/  IADD3.X R65, R147, UR17, RZ, P3, !PT ;  /* 0x0000001193417c10 */ /* 0x000fe20009ffe4ff */
[----:B------:R0:W-:Y:S01]  /*1f90*/  @P1 STG.E.128 desc[UR6][R66.64], R48 ;  /* 0x0000003042001986 */ /* 0x0001e2000c101d06 */
[----:B------:R-:W-:-:S03]  /*1fa0*/  F2FP.F16.F32.PACK_AB R59, R75, R72 ;  /* 0x000000484b3b723e */ /* 0x000fc600000000ff */
[----:B------:R0:W-:Y:S01]  /*1fb0*/  @P1 STG.E.128 desc[UR6][R66.64+0x10], R52 ;  /* 0x0000103442001986 */ /* 0x0001e2000c101d06 */
[----:B------:R-:W-:-:S03]  /*1fc0*/  ISETP.GE.AND P1, PT, R132, UR21, PT ;  /* 0x0000001584007c0c */ /* 0x000fc6000bf26270 */
[----:B------:R0:W-:Y:S01]  /*1fd0*/  STG.E.128 desc[UR6][R64.64], R56 ;  /* 0x0000003840007986 */ /* 0x0001e2000c101d06 */
[----:B---3--:R-:W-:Y:S02]  /*1fe0*/  HADD2.F32 R68, -RZ, R60.H0_H0 ;  /* 0x2000003cff447230 */ /* 0x008fe40000004100 */
[----:B------:R-:W-:Y:S02]  /*1ff0*/  HADD2.F32 R72, -RZ, R61.H0_H0 ;  /* 0x2000003dff487230 */ /* 0x000fe40000004100 */
[----:B------:R-:W-:Y:S02]  /*2000*/  HADD2.F32 R75, -RZ, R62.H0_H0 ;  /* 0x2000003eff4b7230 */ /* 0x000fe40000004100 */
[----:B------:R-:W-:Y:S01]  /*2010*/  FFMA.FTZ R8, R69, R68, R8 ;  /* 0x0000004445087223 */ /* 0x000fe20000010008 */
[----:B------:R-:W-:Y:S02]  /*2020*/  HADD2.F32 R76, -RZ, R63.H0_H0 ;  /* 0x2000003fff4c7230 */ /* 0x000fe40000004100 */
[----:B------:R-:W-:Y:S01]  /*2030*/  FFMA.FTZ R6, R71, R72, R6 ;  /* 0x0000004847067223 */ /* 0x000fe20000010006 */
[----:B------:R-:W-:-:S02]  /*2040*/  HADD2.F32 R60, -RZ, R60.H1_H1 ;  /* 0x3000003cff3c7230 */ /* 0x000fc40000004100 */
[----:B------:R-:W-:Y:S01]  /*2050*/  FFMA.FTZ R4, R73, R75, R4 ;  /* 0x0000004b49047223 */ /* 0x000fe20000010004 */
[----:B------:R-:W-:Y:S02]  /*2060*/  HADD2.F32 R61, -RZ, R61.H1_H1 ;  /* 0x3000003dff3d7230 */ /* 0x000fe40000004100 */
[----:B------:R-:W-:Y:S01]  /*2070*/  FFMA.FTZ R2, R77, R76, R2 ;  /* 0x0000004c4d027223 */ /* 0x000fe20000010002 */
[----:B------:R-:W-:Y:S02]  /*2080*/  HADD2.F32 R62, -RZ, R62.H1_H1 ;  /* 0x3000003eff3e7230 */ /* 0x000fe40000004100 */
[----:B------:R-:W-:Y:S01]  /*2090*/  FFMA.FTZ R9, R70, R60, R9 ;  /* 0x0000003c46097223 */ /* 0x000fe20000010009 */
[----:B------:R-:W-:Y:S02]  /*20a0*/  HADD2.F32 R63, -RZ, R63.H1_H1 ;  /* 0x3000003fff3f7230 */ /* 0x000fe40000004100 */
[----:B------:R-:W-:Y:S01]  /*20b0*/  FFMA.FTZ R7, R74, R61, R7 ;  /* 0x0000003d4a077223 */ /* 0x000fe20000010007 */
[----:B------:R-:W-:-:S02]  /*20c0*/  FFMA.FTZ R5, R78, R62, R5 ;  /* 0x0000003e4e057223 */ /* 0x000fc40000010005 */
        /* <DEDUP_REMOVED lines=38> */
.L_x_5464:
        /* <DEDUP_REMOVED lines=25> */
.L_x_5465:
[----:B------:R-:W-:Y:S01]  /*24c0*/  HFMA2.MMA R156, -RZ, RZ, 0, 9.5367431640625e-07 ;  /* 0x00000010ff9c7435 */ /* 0x000fe200000001ff */
[----:B------:R-:W-:Y:S02]  /*24d0*/  MOV R157, 0x1f ;  /* 0x0000001f009d7802 */ /* 0x000fe40000000f00 */
[----:B------:R-:W-:-:S08]  /*24e0*/  MOV R153, 0xffffffff ;  /* 0xffffffff00997802 */ /* 0x000fd00000000f00 */
[----:B-----5:R-:W-:Y:S05]  /*24f0*/  WARPSYNC.COLLECTIVE R153, `(.L_x_5468) ;  /* 0x0000000099087348 */ /* 0x020fea0003c00000 */
[----:B------:R0:W1:Y:S02]  /*2500*/  SHFL.DOWN P3, R155, R60, R156, R157 ;  /* 0x0800009c3c9b7389 */ /* 0x000064000006009d */
[----:B01---5:R-:W-:Y:S01]  /*2510*/  ENDCOLLECTIVE ;  /* 0x000000000000791b */ /* 0x023fe20003800000 */
.L_x_5468:
[----:B------:R-:W-:-:S05]  /*2520*/  MOV R57, R155 ;  /* 0x0000009b00397202 */ /* 0x000fca0000000f00 */
[----:B------:R-:W-:Y:S01]  /*2530*/  FADD.FTZ R57, R60, R57 ;  /* 0x000000393c397221 */ /* 0x000fe20000010000 */
[----:B------:R-:W-:-:S07]  /*2540*/  MOV R60, R58 ;  /* 0x0000003a003c7202 */ /* 0x000fce0000000f00 */
[----:B------:R-:W-:Y:S05]  /*2550*/  WARPSYNC.COLLECTIVE R153, `(.L_x_5469) ;  /* 0x0000000099087348 */ /* 0x000fea0003c00000 */
[----:B------:R0:W1:Y:S02]  /*2560*/  SHFL.DOWN P3, R155, R60, R156, R157 ;  /* 0x0800009c3c9b7389 */ /* 0x000064000006009d */
[----:B01----:R-:W-:Y:S01]  /*2570*/  ENDCOLLECTIVE ;  /* 0x000000000000791b */ /* 0x003fe20003800000 */
.L_x_5469:
[----:B------:R-:W-:Y:S01]  /*2580*/  HFMA2.MMA R156, -RZ, RZ, 0, 4.76837158203125e-07 ;  /* 0x00000008ff9c7435 */ /* 0x000fe200000001ff */
[----:B------:R-:W-:Y:S02]  /*2590*/  MOV R60, R57 ;  /* 0x00000039003c7202 */ /* 0x000fe40000000f00 */
[----:B------:R-:W-:-:S08]  /*25a0*/  MOV R59, R155 ;  /* 0x0000009b003b7202 */ /* 0x000fd00000000f00 */
[----:B------:R-:W-:Y:S05]  /*25b0*/  WARPSYNC.COLLECTIVE R153, `(.L_x_5470) ;  /* 0x0000000099087348 */ /* 0x000fea0003c00000 */
[----:B------:R0:W1:Y:S02]  /*25c0*/  SHFL.DOWN P3, R155, R60, R156, R157 ;  /* 0x0800009c3c9b7389 */ /* 0x000064000006009d */
[----:B01----:R-:W-:Y:S01]  /*25d0*/  ENDCOLLECTIVE ;  /* 0x000000000000791b */ /* 0x003fe20003800000 */
.L_x_5470:
[----:B------:R-:W-:-:S05]  /*25e0*/  FADD.FTZ R59, R58, R59 ;  /* 0x0000003b3a3b7221 */ /* 0x000fca0000010000 */
[----:B------:R-:W-:Y:S02]  /*25f0*/  MOV R60, R59 ;  /* 0x0000003b003c7202 */ /* 0x000fe40000000f00 */
[----:B------:R-:W-:-:S07]  /*2600*/  MOV R56, R155 ;  /* 0x0000009b00387202 */ /* 0x000fce0000000f00 */
[----:B------:R-:W-:Y:S05]  /*2610*/  WARPSYNC.COLLECTIVE R153, `(.L_x_5471) ;  /* 0x0000000099087348 */ /* 0x000fea0003c00000 */
[----:B------:R0:W1:Y:S02]  /*2620*/  SHFL.DOWN P3, R155, R60, R156, R157 ;  /* 0x0800009c3c9b7389 */ /* 0x000064000006009d */
[----:B01----:R-:W-:Y:S01]  /*2630*/  ENDCOLLECTIVE ;  /* 0x000000000000791b */ /* 0x003fe20003800000 */
.L_x_5471:
[----:B------:R-:W-:Y:S01]  /*2640*/  FADD.FTZ R61, R57, R56 ;  /* 0x00000038393d7221 */ /* 0x000fe20000010000 */
[----:B------:R-:W-:-:S04]  /*2650*/  HFMA2.MMA R156, -RZ, RZ, 0, 2.384185791015625e-07 ;  /* 0x00000004ff9c7435 */ /* 0x000fc800000001ff */
[----:B------:R-:W-:Y:S02]  /*2660*/  MOV R60, R61 ;  /* 0x0000003d003c7202 */ /* 0x000fe40000000f00 */
[----:B------:R-:W-:-:S07]  /*2670*/  MOV R62, R155 ;  /* 0x0000009b003e7202 */ /* 0x000fce0000000f00 */
[----:B------:R-:W-:Y:S05]  /*2680*/  WARPSYNC.COLLECTIVE R153, `(.L_x_5472) ;  /* 0x0000000099087348 */ /* 0x000fea0003c00000 */
[----:B------:R0:W1:Y:S02]  /*2690*/  SHFL.DOWN P3, R155, R60, R156, R157 ;  /* 0x0800009c3c9b7389 */ /* 0x000064000006009d */
[----:B01----:R-:W-:Y:S01]  /*26a0*/  ENDCOLLECTIVE ;  /* 0x000000000000791b */ /* 0x003fe20003800000 */
.L_x_5472:
[----:B------:R-:W-:-:S05]  /*26b0*/  FADD.FTZ R62, R59, R62 ;  /* 0x0000003e3b3e7221 */ /* 0x000fca0000010000 */
[----:B------:R-:W-:Y:S02]  /*26c0*/  MOV R60, R62 ;  /* 0x0000003e003c7202 */ /* 0x000fe40000000f00 */
[----:B------:R-:W-:-:S07]  /*26d0*/  MOV R56, R155 ;  /* 0x0000009b00387202 */ /* 0x000fce0000000f00 */
[----:B------:R-:W-:Y:S05]  /*26e0*/  WARPSYNC.COLLECTIVE R153, `(.L_x_5473) ;  /* 0x0000000099087348 */ /* 0x000fea0003c00000 */
[----:B------:R0:W1:Y:S02]  /*26f0*/  SHFL.DOWN P3, R155, R60, R156, R157 ;  /* 0x0800009c3c9b7389 */ /* 0x000064000006009d */
[----:B01----:R-:W-:Y:S01]  /*2700*/  ENDCOLLECTIVE ;  /* 0x000000000000791b */ /* 0x003fe20003800000 */
.L_x_5473:
[----:B------:R-:W-:Y:S01]  /*2710*/  FADD.FTZ R151, R61, R56 ;  /* 0x000000383d977221 */ /* 0x000fe20000010000 */
[----:B------:R-:W-:-:S04]  /*2720*/  HFMA2.MMA R156, -RZ, RZ, 0, 1.1920928955078125e-07 ;  /* 0x00000002ff9c7435 */ /* 0x000fc800000001ff */
[----:B------:R-:W-:Y:S02]  /*2730*/  MOV R60, R151 ;  /* 0x00000097003c7202 */ /* 0x000fe40000000f00 */
[----:B------:R-:W-:-:S07]  /*2740*/  MOV R63, R155 ;  /* 0x0000009b003f7202 */ /* 0x000fce0000000f00 */
[----:B------:R-:W-:Y:S05]  /*2750*/  WARPSYNC.COLLECTIVE R153, `(.L_x_5474) ;  /* 0x0000000099087348 */ /* 0x000fea0003c00000 */
[----:B------:R0:W1:Y:S02]  /*2760*/  SHFL.DOWN P3, R155, R60, R156, R157 ;  /* 0x0800009c3c9b7389 */ /* 0x000064000006009d */
[----:B01----:R-:W-:Y:S01]  /*2770*/  ENDCOLLECTIVE ;  /* 0x000000000000791b */ /* 0x003fe20003800000 */
.L_x_5474:
[----:B------:R-:W-:-:S05]  /*2780*/  FADD.FTZ R63, R62, R63 ;  /* 0x0000003f3e3f7221 */ /* 0x000fca0000010000 */
[----:B------:R-:W-:Y:S02]  /*2790*/  MOV R60, R63 ;  /* 0x0000003f003c7202 */ /* 0x000fe40000000f00 */
[----:B------:R-:W-:-:S07]  /*27a0*/  MOV R56, R155 ;  /* 0x0000009b00387202 */ /* 0x000fce0000000f00 */
[----:B------:R-:W-:Y:S05]  /*27b0*/  WARPSYNC.COLLECTIVE R153, `(.L_x_5475) ;  /* 0x0000000099087348 */ /* 0x000fea0003c00000 */
[----:B------:R0:W1:Y:S02]  /*27c0*/  SHFL.DOWN P3, R155, R60, R156, R157 ;  /* 0x0800009c3c9b7389 */ /* 0x000064000006009d */
[----:B01----:R-:W-:Y:S01]  /*27d0*/  ENDCOLLECTIVE ;  /* 0x000000000000791b */ /* 0x003fe20003800000 */
.L_x_5475:
[----:B------:R-:W-:Y:S01]  /*27e0*/  FADD.FTZ R56, R151, R56 ;  /* 0x0000003897387221 */ /* 0x000fe20000010000 */
[----:B------:R-:W-:-:S04]  /*27f0*/  HFMA2.MMA R156, -RZ, RZ, 0, 5.9604644775390625e-08 ;  /* 0x00000001ff9c7435 */ /* 0x000fc800000001ff */
[----:B------:R-:W-:Y:S02]  /*2800*/  MOV R60, R56 ;  /* 0x00000038003c7202 */ /* 0x000fe40000000f00 */
[----:B------:R-:W-:-:S07]  /*2810*/  MOV R58, R155 ;  /* 0x0000009b003a7202 */ /* 0x000fce0000000f00 */
[----:B------:R-:W-:Y:S05]  /*2820*/  WARPSYNC.COLLECTIVE R153, `(.L_x_5476) ;  /* 0x0000000099087348 */ /* 0x000fea0003c00000 */
[----:B------:R0:W1:Y:S02]  /*2830*/  SHFL.DOWN P3, R155, R60, R156, R157 ;  /* 0x0800009c3c9b7389 */ /* 0x000064000006009d */
[----:B01----:R-:W-:Y:S01]  /*2840*/  ENDCOLLECTIVE ;  /* 0x000000000000791b */ /* 0x003fe20003800000 */
.L_x_5476:
[----:B------:R-:W-:-:S05]  /*2850*/  FADD.FTZ R57, R63, R58 ;  /* 0x0000003a3f397221 */ /* 0x000fca0000010000 */
[----:B------:R-:W-:Y:S02]  /*2860*/  MOV R60, R57 ;  /* 0x00000039003c7202 */ /* 0x000fe40000000f00 */
[----:B------:R-:W-:-:S07]  /*2870*/  MOV R59, R155 ;  /* 0x0000009b003b7202 */ /* 0x000fce0000000f00 */
[----:B------:R-:W-:Y:S05]  /*2880*/  WARPSYNC.COLLECTIVE R153, `(.L_x_5477) ;  /* 0x0000000099087348 */ /* 0x000fea0003c00000 */
[----:B------:R0:W1:Y:S02]  /*2890*/  SHFL.DOWN P3, R155, R60, R156, R157 ;  /* 0x0800009c3c9b7389 */ /* 0x000064000006009d */
[----:B01----:R-:W-:Y:S01]  /*28a0*/  ENDCOLLECTIVE ;  /* 0x000000000000791b */ /* 0x003fe20003800000 */
.L_x_5477:
[----:B------:R-:W-:Y:S01]  /*28b0*/  MOV R58, R155 ;  /* 0x0000009b003a7202 */ /* 0x000fe20000000f00 */
[----:B------:R-:W-:Y:S06]  /*28c0*/  BRA `(.L_x_5478) ;  /* 0xffffffe800a07947 */ /* 0x000fec000383ffff */
.L_x_5479:
        /* <DEDUP_REMOVED lines=11> */
.L_x_8803:


//--------------------- .text._ZN10layer_norm13ln_bwd_kernelINS_13Kernel_traitsI6__halfS2_fS2_fjLj2048ELj1ELj1ELj4ELj16ENS_18Kernel_traits_baseILj2048ES2_S2_fS2_fjLj128EEEEELb0ELb1ELb1ELb0EEEvNS_9BwdParamsE --------------------------
	.section	.text._ZN10layer_norm13ln_bwd_kernelINS_13Kernel_traitsI6__halfS2_fS2_fjLj2048ELj1ELj1ELj4ELj16ENS_18Kernel_traits_baseILj2048ES2_S2_fS2_fjLj128EEEEELb0ELb1ELb1ELb0EEEvNS_9BwdParamsE,"ax",@progbits
	.align	128
        .global         _ZN10layer_norm13ln_bwd_kernelINS_13Kernel_traitsI6__halfS2_fS2_fjLj2048ELj1ELj1ELj4ELj16ENS_18Kernel_traits_baseILj2048ES2_S2_fS2_fjLj128EEEEELb0ELb1ELb1ELb0EEEvNS_9BwdParamsE
        .type           _ZN10layer_norm13ln_bwd_kernelINS_13Kernel_traitsI6__halfS2_fS2_fjLj2048ELj1ELj1ELj4ELj16ENS_18Kernel_traits_baseILj2048ES2_S2_fS2_fjLj128EEEEELb0ELb1ELb1ELb0EEEvNS_9BwdParamsE,@function
        .size           _ZN10layer_norm13ln_bwd_kernelINS_13Kernel_traitsI6__halfS2_fS2_fjLj2048ELj1ELj1ELj4ELj16ENS_18Kernel_traits_baseILj2048ES2_S2_fS2_fjLj128EEEEELb0ELb1ELb1ELb0EEEvNS_9BwdParamsE,(.L_x_8804 - _ZN10layer_norm13ln_bwd_kernelINS_13Kernel_traitsI6__halfS2_fS2_fjLj2048ELj1ELj1ELj4ELj16ENS_18Kernel_traits_baseILj2048ES2_S2_fS2_fjLj128EEEEELb0ELb1ELb1ELb0EEEvNS_9BwdParamsE)
        .other          _ZN10layer_norm13ln_bwd_kernelINS_13Kernel_traitsI6__halfS2_fS2_fjLj2048ELj1ELj1ELj4ELj16ENS_18Kernel_traits_baseILj2048ES2_S2_fS2_fjLj128EEEEELb0ELb1ELb1ELb0EEEvNS_9BwdParamsE,@"STO_CUDA_ENTRY STV_DEFAULT"
_ZN10layer_norm13ln_bwd_kernelINS_13Kernel_traitsI6__halfS2_fS2_fjLj2048ELj1ELj1ELj4ELj16ENS_18Kernel_traits_baseILj2048ES2_S2_fS2_fjLj128EEEEELb0ELb1ELb1ELb0EEEvNS_9BwdParamsE:
.text._ZN10layer_norm13ln_bwd_kernelINS_13Kernel_traitsI6__halfS2_fS2_fjLj2048ELj1ELj1ELj4ELj16ENS_18Kernel_traits_baseILj2048ES2_S2_fS2_fjLj128EEEEELb0ELb1ELb1ELb0EEEvNS_9BwdParamsE:
        /* <DEDUP_REMOVED lines=72> */
[----:B------:R-:W-:Y:S01]  /*0480*/  HADD2.F32 R6, -RZ, R7.H0_H0 ;  /* 0x20000007ff067230 */ /* 0x000fe20000004100 */
        /* <DEDUP_REMOVED lines=25> */
[----:B0-----:R-:W-:-:S07]  /*0620*/  HADD2.F32 R7, -RZ, R7.H1_H1 ;  /* 0x30000007ff077230 */ /* 0x001fce0000004100 */
.L_x_5530:
        /* <DEDUP_REMOVED lines=27> */
.L_x_5485:
[----:B------:R-:W-:-:S07]  /*07e0*/  IADD3 R100, R9, 0x80, RZ ;  /* 0x0000008009647810 */ /* 0x000fce0007ffe0ff */
.L_x_5484:
[----:B------:R-:W-:Y:S05]  /*07f0*/  BSYNC B1 ;  /* 0x0000000000017941 */ /* 0x000fea0003800000 */
.L_x_5483:
[----:B------:R-:W-:Y:S01]  /*0800*/  ISETP.NE.AND P0, PT, R156, RZ, PT ;  /* 0x000000ff9c00720c */ /* 0x000fe20003f05270 */
[----:B------:R-:W-:Y:S01]  /*0810*/  HFMA2.MMA R149, -RZ, RZ, 0, 0 ;  /* 0x00000000ff957435 */ /* 0x000fe200000001ff */
[----:B------:R-:W-:-:S11]  /*0820*/  MOV R150, RZ ;  /* 0x000000ff00967202 */ /* 0x000fd60000000f00 */
[----:B------:R-:W-:Y:S05]  /*0830*/  @P0 BRA `(.L_x_5486) ;  /* 0x0000000800c40947 */ /* 0x000fea0003800000 */
[----:B------:R-:W-:-:S05]  /*0840*/  IMAD.WIDE.U32 R20, R100, 0x20, R106 ;  /* 0x0000002064147825 */ /* 0x000fca00078e006a */
[----:B------:R1:W5:Y:S04]  /*0850*/  LDG.E.128 R24, desc[UR4][R20.64] ;  /* 0x0000000414187981 */ /* 0x000368000c1e1d00 */
[----:B------:R-:W5:Y:S01]  /*0860*/  LDG.E.128 R20, desc[UR4][R20.64+0x10] ;  /* 0x0000100414147981 */ /* 0x000f62000c1e1d00 */
[----:B-1----:R-:W-:Y:S05]  /*0870*/  BRA `(.L_x_5486) ;  /* 0x0000000800b47947 */ /* 0x002fea0003800000 */
.L_x_5482:
[----:B------:R-:W0:Y:S02]  /*0880*/  LDC.64 R100, c[0x0][0x250] ;  /* 0x00009400ff647b82 */ /* 0x000e240000000a00 */
[----:B0-----:R-:W-:-:S06]  /*0890*/  IMAD.WIDE R100, R3, 0x4, R100 ;  /* 0x0000000403647825 */ /* 0x001fcc00078e0264 */
[----:B------:R-:W2:Y:S01]  /*08a0*/  LDG.E R100, desc[UR4][R100.64] ;  /* 0x0000000464647981 */ /* 0x000ea2000c1e1900 */
[----:B------:R-:W-:Y:S01]  /*08b0*/  IADD3 R103, R102, -0x1, RZ ;  /* 0xffffffff66677810 */ /* 0x000fe20007ffe0ff */
[----:B------:R-:W-:Y:S01]  /*08c0*/  BSSY B1, `(.L_x_5487) ;  /* 0x000005a000017945 */ /* 0x000fe20003800000 */
[----:B------:R-:W-:Y:S01]  /*08d0*/  ISETP.NE.AND P0, PT, R165, RZ, PT ;  /* 0x000000ffa500720c */ /* 0x000fe20003f05270 */
[----:B------:R-:W0:Y:S01]  /*08e0*/  S2R R106, SR_TID.X ;  /* 0x00000000006a7919 */ /* 0x000e220000002100 */
[----:B------:R-:W-:Y:S01]  /*08f0*/  HFMA2.MMA R149, -RZ, RZ, 0, 0 ;  /* 0x00000000ff957435 */ /* 0x000fe200000001ff */
[----:B------:R-:W-:Y:S01]  /*0900*/  IMAD R103, R103, R2, RZ ;  /* 0x0000000267677224 */ /* 0x000fe200078e02ff */
[----:B------:R-:W-:Y:S02]  /*0910*/  MOV R150, RZ ;  /* 0x000000ff00967202 */ /* 0x000fe40000000f00 */
        /* <DEDUP_REMOVED lines=20> */
[C---:B--2---:R-:W-:Y:S01]  /*0a60*/  FADD.FTZ R0, -R133.reuse, R12 ;  /* 0x0000000c85007221 */ /* 0x044fe20000010100 */
[C---:B------:R-:W-:Y:S01]  /*0a70*/  FADD.FTZ R11, -R133.reuse, R13 ;  /* 0x0000000d850b7221 */ /* 0x040fe20000010100 */
[C---:B------:R-:W-:Y:S01]  /*0a80*/  FADD.FTZ R12, -R133.reuse, R14 ;  /* 0x0000000e850c7221 */ /* 0x040fe20000010100 */
[----:B------:R-:W-:Y:S01]  /*0a90*/  FADD.FTZ R13, -R133, R15 ;  /* 0x0000000f850d7221 */ /* 0x000fe20000010100 */
[----:B-----5:R-:W-:Y:S01]  /*0aa0*/  FMUL.FTZ R0, R8, R0 ;  /* 0x0000000008007220 */ /* 0x020fe20000410000 */
[----:B---3--:R-:W-:-:S02]  /*0ab0*/  HADD2.F32 R14, -RZ, R16.H0_H0 ;  /* 0x20000010ff0e7230 */ /* 0x008fc40000004100 */
[----:B------:R-:W-:Y:S02]  /*0ac0*/  HADD2.F32 R15, -RZ, R16.H1_H1 ;  /* 0x30000010ff0f7230 */ /* 0x000fe40000004100 */
[--C-:B------:R-:W-:Y:S02]  /*0ad0*/  HADD2.F32 R16, -RZ, R17.reuse.H0_H0 ;  /* 0x20000011ff107230 */ /* 0x100fe40000004100 */
[----:B0-----:R-:W-:Y:S02]  /*0ae0*/  HADD2.F32 R105, -RZ, R17.H1_H1 ;  /* 0x30000011ff697230 */ /* 0x001fe40000004100 */
[----:B----4-:R-:W-:Y:S01]  /*0af0*/  FADD.FTZ R17, -R133, R100 ;  /* 0x0000006485117221 */ /* 0x010fe20000010100 */
[----:B------:R-:W-:Y:S02]  /*0b00*/  HADD2.F32 R104, -RZ, R18.H0_H0 ;  /* 0x20000012ff687230 */ /* 0x000fe40000004100 */
[----:B------:R-:W-:Y:S01]  /*0b10*/  FMUL.FTZ R11, R8, R11 ;  /* 0x0000000b080b7220 */ /* 0x000fe20000410000 */
[----:B------:R-:W-:Y:S01]  /*0b20*/  FADD.FTZ R64, R64, R14 ;  /* 0x0000000e40407221 */ /* 0x000fe20000010000 */
[-C--:B------:R-:W-:Y:S01]  /*0b30*/  FFMA.FTZ R80, R0, R14.reuse, R80 ;  /* 0x0000000e00507223 */ /* 0x080fe20000010050 */
[----:B------:R-:W-:Y:S01]  /*0b40*/  FMUL.FTZ R17, R8, R17 ;  /* 0x0000001108117220 */ /* 0x000fe20000410000 */
[----:B------:R-:W-:Y:S01]  /*0b50*/  FMUL.FTZ R14, R164, R14 ;  /* 0x0000000ea40e7220 */ /* 0x000fe20000410000 */
[----:B------:R-:W-:-:S02]  /*0b60*/  HADD2.F32 R115, -RZ, R19.H0_H0 ;  /* 0x20000013ff737230 */ /* 0x000fc40000004100 */
[----:B------:R-:W-:Y:S01]  /*0b70*/  FADD.FTZ R101, -R133, R101 ;  /* 0x0000006585657221 */ /* 0x000fe20000010100 */
[----:B------:R-:W-:Y:S02]  /*0b80*/  HADD2.F32 R117, -RZ, R19.H1_H1 ;  /* 0x30000013ff757230 */ /* 0x000fe40000004100 */
[C---:B------:R-:W-:Y:S01]  /*0b90*/  FMUL.FTZ R12, R8.reuse, R12 ;  /* 0x0000000c080c7220 */ /* 0x040fe20000410000 */
        /* <DEDUP_REMOVED lines=8> */
[----:B------:R-:W-:Y:S01]  /*0c20*/  FFMA.FTZ R104, R0, R14, RZ ;  /* 0x0000000e00687223 */ /* 0x000fe200000100ff */
[----:B------:R-:W-:-:S02]  /*0c30*/  HADD2.F32 R113, -RZ, R18.H1_H1 ;  /* 0x30000012ff717230 */ /* 0x000fc40000004100 */
[----:B------:R-:W-:Y:S01]  /*0c40*/  FADD.FTZ R66, R66, R16 ;  /* 0x0000001042427221 */ /* 0x000fe20000010000 */
[-C--:B------:R-:W-:Y:S01]  /*0c50*/  FFMA.FTZ R82, R12, R16.reuse, R82 ;  /* 0x000000100c527223 */ /* 0x080fe20000010052 */
[----:B------:R-:W-:Y:S01]  /*0c60*/  FADD.FTZ R67, R67, R105 ;  /* 0x0000006943437221 */ /* 0x000fe20000010000 */
[-C--:B------:R-:W-:Y:S01]  /*0c70*/  FFMA.FTZ R83, R13, R105.reuse, R83 ;  /* 0x000000690d537223 */ /* 0x080fe20000010053 */
[----:B------:R-:W-:Y:S01]  /*0c80*/  FMUL.FTZ R18, R161, R105 ;  /* 0x00000069a1127220 */ /* 0x000fe20000410000 */
[----:B------:R-:W-:Y:S01]  /*0c90*/  FMUL.FTZ R112, R8, R101 ;  /* 0x0000006508707220 */ /* 0x000fe20000410000 */
[----:B------:R-:W-:Y:S01]  /*0ca0*/  FMUL.FTZ R16, R162, R16 ;  /* 0x00000010a2107220 */ /* 0x000fe20000410000 */
[----:B------:R-:W-:Y:S01]  /*0cb0*/  FADD.FTZ R101, R100, R15 ;  /* 0x0000000f64657221 */ /* 0x000fe20000010000 */
[----:B------:R-:W-:Y:S01]  /*0cc0*/  FFMA.FTZ R105, R11, R15, R104 ;  /* 0x0000000f0b697223 */ /* 0x000fe20000010068 */
[----:B------:R-:W-:Y:S02]  /*0cd0*/  FADD.FTZ R102, -R133, R102 ;  /* 0x0000006685667221 */ /* 0x000fe40000010100 */
[----:B------:R-:W-:Y:S01]  /*0ce0*/  FADD.FTZ R101, R101, R16 ;  /* 0x0000001065657221 */ /* 0x000fe20000010000 */
[----:B------:R-:W-:Y:S01]  /*0cf0*/  FFMA.FTZ R100, R12, R16, R105 ;  /* 0x000000100c647223 */ /* 0x000fe20000010069 */
[----:B------:R-:W-:-:S02]  /*0d00*/  FMUL.FTZ R114, R8, R102 ;  /* 0x0000006608727220 */ /* 0x000fc40000410000 */
        /* <DEDUP_REMOVED lines=21> */
.L_x_5488:
[----:B------:R-:W-:Y:S05]  /*0e60*/  BSYNC B1 ;  /* 0x0000000000017941 */ /* 0x000fea0003800000 */
.L_x_5487:
        /* <DEDUP_REMOVED lines=17> */
[C---:B------:R-:W-:Y:S01]  /*0f80*/  FADD.FTZ R129, -R133.reuse, R102 ;  /* 0x0000006685817221 */ /* 0x040fe20000010100 */
[----:B----4-:R-:W-:Y:S01]  /*0f90*/  FADD.FTZ R121, -R133, R104 ;  /* 0x0000006885797221 */ /* 0x010fe20000010100 */
[----:B------:R-:W-:-:S02]  /*0fa0*/  HADD2.F32 R104, -RZ, R108.H0_H0 ;  /* 0x2000006cff687230 */ /* 0x000fc40000004100 */
[----:B------:R-:W-:Y:S01]  /*0fb0*/  FADD.FTZ R101, -R133, R106 ;  /* 0x0000006a85657221 */ /* 0x000fe20000010100 */
[----:B------:R-:W-:Y:S02]  /*0fc0*/  HADD2.F32 R106, -RZ, R108.H1_H1 ;  /* 0x3000006cff6a7230 */ /* 0x000fe40000004100 */
[----:B-----5:R-:W-:Y:S01]  /*0fd0*/  FMUL.FTZ R108, R8, R123 ;  /* 0x0000007b086c7220 */ /* 0x020fe20000410000 */
[-C--:B0-----:R-:W-:Y:S01]  /*0fe0*/  FMUL.FTZ R118, R155, R104.reuse ;  /* 0x000000689b767220 */ /* 0x081fe20000410000 */
[----:B------:R-:W-:Y:S01]  /*0ff0*/  FADD.FTZ R105, -R133, R105 ;  /* 0x0000006985697221 */ /* 0x000fe20000010100 */
[--C-:B------:R-:W-:Y:S02]  /*1000*/  HADD2.F32 R153, -RZ, R109.reuse.H0_H0 ;  /* 0x2000006dff997230 */ /* 0x100fe40000004100 */
[----:B------:R-:W-:Y:S01]  /*1010*/  FADD.FTZ R56, R56, R104 ;  /* 0x0000006838387221 */ /* 0x000fe20000010000 */
[----:B------:R-:W-:Y:S02]  /*1020*/  HADD2.F32 R122, -RZ, R109.H1_H1 ;  /* 0x3000006dff7a7230 */ /* 0x000fe40000004100 */
[----:B------:R-:W-:Y:S01]  /*1030*/  FFMA.FTZ R72, R108, R104, R72 ;  /* 0x000000686c487223 */ /* 0x000fe20000010048 */
[----:B------:R-:W-:Y:S01]  /*1040*/  FMUL.FTZ R109, R8, R125 ;  /* 0x0000007d086d7220 */ /* 0x000fe20000410000 */
[----:B------:R-:W-:Y:S01]  /*1050*/  FMUL.FTZ R119, R154, R106 ;  /* 0x0000006a9a777220 */ /* 0x000fe20000410000 */
[----:B------:R-:W-:Y:S01]  /*1060*/  FADD.FTZ R104, R149, R118 ;  /* 0x0000007695687221 */ /* 0x000fe20000010000 */
[----:B------:R-:W-:Y:S01]  /*1070*/  FFMA.FTZ R150, R108, R118, R150 ;  /* 0x000000766c967223 */ /* 0x000fe20000010096 */
[----:B------:R-:W-:Y:S01]  /*1080*/  FADD.FTZ R107, -R133, R107 ;  /* 0x0000006b856b7221 */ /* 0x000fe20000010100 */
[----:B------:R-:W-:-:S02]  /*1090*/  HADD2.F32 R102, -RZ, R110.H1_H1 ;  /* 0x3000006eff667230 */ /* 0x000fc40000004100 */
[C---:B------:R-:W-:Y:S01]  /*10a0*/  FMUL.FTZ R124, R8.reuse, R105 ;  /* 0x00000069087c7220 */ /* 0x040fe20000410000 */
[--C-:B------:R-:W-:Y:S02]  /*10b0*/  HADD2.F32 R127, -RZ, R111.reuse.H0_H0 ;  /* 0x2000006fff7f7230 */ /* 0x100fe40000004100 */
[----:B------:R-:W-:Y:S02]  /*10c0*/  HADD2.F32 R100, -RZ, R111.H1_H1 ;  /* 0x3000006fff647230 */ /* 0x000fe40000004100 */
[C---:B------:R-:W-:Y:S01]  /*10d0*/  FMUL.FTZ R111, R8.reuse, R103 ;  /* 0x00000067086f7220 */ /* 0x040fe20000410000 */
[----:B------:R-:W-:Y:S02]  /*10e0*/  HADD2.F32 R133, -RZ, R110.H0_H0 ;  /* 0x2000006eff857230 */ /* 0x000fe40000004100 */
        /* <DEDUP_REMOVED lines=38> */
.L_x_5486:
[----:B------:R-:W-:Y:S05]  /*1350*/  BSYNC B0 ;  /* 0x0000000000007941 */ /* 0x000fea0003800000 */
.L_x_5481:
        /* <DEDUP_REMOVED lines=26> */
.L_x_5543:
        /* <DEDUP_REMOVED lines=11> */
[-C--:B------:R-:W-:Y:S02]  /*15b0*/  LEA R137, R102, R104.reuse, 0x3 ;  /* 0x0000006866897211 */ /* 0x080fe400078e18ff */
[----:B------:R-:W-:-:S05]  /*15c0*/  @!P0 LEA R133, R103, R104, 0x3 ;  /* 0x0000006867858211 */ /* 0x000fca00078e18ff */
        /* <DEDUP_REMOVED lines=8> */
[----:B------:R-:W-:Y:S02]  /*1650*/  @P5 IADD3 R101, R132, -0x1, RZ ;  /* 0xffffffff84655810 */ /* 0x000fe40007ffe0ff */
[----:B------:R-:W-:-:S03]  /*1660*/  FADD.FTZ R102, R103, R102 ;  /* 0x0000006667667221 */ /* 0x000fc60000010000 */
        /* <DEDUP_REMOVED lines=17> */
.L_x_5493:
[----:B------:R-:W-:Y:S05]  /*1780*/  BSYNC B1 ;  /* 0x0000000000017941 */ /* 0x000fea0003800000 */
.L_x_5492:
[----:B------:R-:W0:Y:S01]  /*1790*/  @!P3 LDC.64 R100, c[0x0][0x2c8] ;  /* 0x0000b200ff64bb82 */ /* 0x000e220000000a00 */
[----:B------:R-:W-:Y:S07]  /*17a0*/  BSSY B1, `(.L_x_5494) ;  /* 0x0000010000017945 */ /* 0x000fee0003800000 */
[----:B------:R-:W1:Y:S01]  /*17b0*/  LDC.64 R102, c[0x0][0x308] ;  /* 0x0000c200ff667b82 */ /* 0x000e620000000a00 */
[----:B0-----:R-:W-:-:S04]  /*17c0*/  @!P3 ISETP.NE.U32.AND P0, PT, R100, RZ, PT ;  /* 0x000000ff6400b20c */ /* 0x001fc80003f05070 */
[----:B------:R-:W-:-:S04]  /*17d0*/  @!P3 ISETP.NE.AND.EX P0, PT, R101, RZ, PT, P0 ;  /* 0x000000ff6500b20c */ /* 0x000fc80003f05300 */
[----:B------:R-:W-:Y:S01]  /*17e0*/  @!P3 FSEL R107, R32, RZ, P0 ;  /* 0x000000ff206bb208 */ /* 0x000fe20000000000 */
[----:B-1----:R-:W-:Y:S08]  /*17f0*/  @!P3 BRA `(.L_x_5495) ;  /* 0x000000000028b947 */ /* 0x002ff00003800000 */
[----:B------:R-:W-:Y:S02]  /*1800*/  ISETP.NE.AND P0, PT, R165, RZ, PT ;  /* 0x000000ffa500720c */ /* 0x000fe40003f05270 */
[----:B------:R-:W-:Y:S02]  /*1810*/  MOV R100, UR12 ;  /* 0x0000000c00647c02 */ /* 0x000fe40008000f00 */
[----:B------:R-:W-:Y:S02]  /*1820*/  FSEL R107, R105, RZ, !P0 ;  /* 0x000000ff696b7208 */ /* 0x000fe40004000000 */
[----:B------:R-:W-:Y:S02]  /*1830*/  ISETP.NE.U32.AND P0, PT, R100, RZ, PT ;  /* 0x000000ff6400720c */ /* 0x000fe40003f05070 */
[----:B------:R-:W-:Y:S01]  /*1840*/  MOV R101, UR13 ;  /* 0x0000000d00657c02 */ /* 0x000fe20008000f00 */
[----:B------:R-:W-:-:S03]  /*1850*/  FFMA.FTZ R107, R0, R106, R107 ;  /* 0x0000006a006b7223 */ /* 0x000fc6000001006b */
[----:B------:R-:W-:Y:S01]  /*1860*/  ISETP.NE.AND.EX P0, PT, R101, RZ, PT, P0 ;  /* 0x000000ff6500720c */ /* 0x000fe20003f05300 */
[----:B------:R-:W-:-:S04]  /*1870*/  FADD.FTZ R107, R14, -R107 ;  /* 0x8000006b0e6b7221 */ /* 0x000fc80000010000 */
[----:B------:R-:W-:-:S08]  /*1880*/  FMUL.FTZ R107, R8, R107 ;  /* 0x0000006b086b7220 */ /* 0x000fd00000410000 */
[----:B------:R-:W-:-:S07]  /*1890*/  @P0 FADD.FTZ R107, R32, R107 ;  /* 0x0000006b206b0221 */ /* 0x000fce0000010000 */
.L_x_5495:
[----:B------:R-:W-:Y:S05]  /*18a0*/  BSYNC B1 ;  /* 0x0000000000017941 */ /* 0x000fea0003800000 */
.L_x_5494:
        /* <DEDUP_REMOVED lines=8> */
[----:B-----5:R-:W-:-:S05]  /*1930*/  @P5 HADD2.F32 R132, -RZ, R84.H0_H0 ;  /* 0x20000054ff845230 */ /* 0x020fca0000004100 */
[----:B------:R-:W-:Y:S01]  /*1940*/  @P5 FFMA.FTZ R48, R107, R132, R48 ;  /* 0x000000846b305223 */ /* 0x000fe20000010030 */
[----:B------:R-:W-:Y:S01]  /*1950*/  @P5 FMUL.FTZ R107, R144, R107 ;  /* 0x0000006b906b5220 */ /* 0x000fe20000410000 */
[----:B------:R-:W-:-:S04]  /*1960*/  @!P3 FSEL R132, R33, RZ, P0 ;  /* 0x000000ff2184b208 */ /* 0x000fc80000000000 */
[----:B------:R-:W-:-:S04]  /*1970*/  @P5 F2FP.F16.F32.PACK_AB R107, RZ, R107 ;  /* 0x0000006bff6b523e */ /* 0x000fc800000000ff */
        /* <DEDUP_REMOVED lines=10> */
.L_x_5497:
[----:B------:R-:W-:Y:S05]  /*1a20*/  BSYNC B1 ;  /* 0x0000000000017941 */ /* 0x000fea0003800000 */
.L_x_5496:
[----:B------:R-:W0:Y:S01]  /*1a30*/  @P5 LDC R107, c[0x0][0x29c] ;  /* 0x0000a700ff6b5b82 */ /* 0x000e220000000800 */
[----:B------:R-:W-:Y:S01]  /*1a40*/  SEL R89, R132, R89, P6 ;  /* 0x0000005984597207 */ /* 0x000fe20003000000 */
[----:B------:R-:W-:Y:S01]  /*1a50*/  BSSY B1, `(.L_x_5498) ;  /* 0x0000013000017945 */ /* 0x000fe20003800000 */
[----:B------:R-:W-:-:S04]  /*1a60*/  @!P3 ISETP.NE.U32.AND P0, PT, R100, RZ, PT ;  /* 0x000000ff6400b20c */ /* 0x000fc80003f05070 */
[----:B------:R-:W-:Y:S01]  /*1a70*/  @!P3 ISETP.NE.AND.EX P0, PT, R101, RZ, PT, P0 ;  /* 0x000000ff6500b20c */ /* 0x000fe20003f05300 */
[----:B0-----:R-:W-:Y:S01]  /*1a80*/  @P5 FMUL.FTZ R132, R132, R107 ;  /* 0x0000006b84845220 */ /* 0x001fe20000410000 */
[----:B------:R-:W-:-:S05]  /*1a90*/  @P5 HADD2.F32 R107, -RZ, R84.H1_H1 ;  /* 0x30000054ff6b5230 */ /* 0x000fca0000004100 */
        /* <DEDUP_REMOVED lines=14> */
.L_x_5499:
[----:B------:R-:W-:Y:S05]  /*1b80*/  BSYNC B1 ;  /* 0x0000000000017941 */ /* 0x000fea0003800000 */
.L_x_5498:
[----:B------:R-:W0:Y:S01]  /*1b90*/  @P5 LDC R132, c[0x0][0x29c] ;  /* 0x0000a700ff845b82 */ /* 0x000e220000000800 */
[----:B------:R-:W-:Y:S01]  /*1ba0*/  SEL R90, R107, R90, P6 ;  /* 0x0000005a6b5a7207 */ /* 0x000fe20003000000 */
[----:B------:R-:W-:Y:S01]  /*1bb0*/  BSSY B1, `(.L_x_5500) ;  /* 0x0000013000017945 */ /* 0x000fe20003800000 */
[----:B------:R-:W-:-:S04]  /*1bc0*/  @!P3 ISETP.NE.U32.AND P0, PT, R100, RZ, PT ;  /* 0x000000ff6400b20c */ /* 0x000fc80003f05070 */
[----:B------:R-:W-:Y:S01]  /*1bd0*/  @!P3 ISETP.NE.AND.EX P0, PT, R101, RZ, PT, P0 ;  /* 0x000000ff6500b20c */ /* 0x000fe20003f05300 */
[----:B0-----:R-:W-:Y:S01]  /*1be0*/  @P5 FMUL.FTZ R107, R107, R132 ;  /* 0x000000846b6b5220 */ /* 0x001fe20000410000 */
[----:B------:R-:W-:-:S05]  /*1bf0*/  @P5 HADD2.F32 R132, -RZ, R85.H0_H0 ;  /* 0x20000055ff845230 */ /* 0x000fca0000004100 */
        /* <DEDUP_REMOVED lines=14> */
.L_x_5501:
[----:B------:R-:W-:Y:S05]  /*1ce0*/  BSYNC B1 ;  /* 0x0000000000017941 */ /* 0x000fea0003800000 */
.L_x_5500:
        /* <DEDUP_REMOVED lines=21> */
.L_x_5503:
[----:B------:R-:W-:Y:S05]  /*1e40*/  BSYNC B1 ;  /* 0x0000000000017941 */ /* 0x000fea0003800000 */
.L_x_5502:
        /* <DEDUP_REMOVED lines=21> */
.L_x_5505:
[----:B------:R-:W-:Y:S05]  /*1fa0*/  BSYNC B1 ;  /* 0x0000000000017941 */ /* 0x000fea0003800000 */
.L_x_5504:
        /* <DEDUP_REMOVED lines=21> */
.L_x_5507:
[----:B------:R-:W-:Y:S05]  /*2100*/  BSYNC B1 ;  /* 0x0000000000017941 */ /* 0x000fea0003800000 */
.L_x_5506:
        /* <DEDUP_REMOVED lines=21> */
.L_x_5509:
[----:B------:R-:W-:Y:S05]  /*2260*/  BSYNC B1 ;  /* 0x0000000000017941 */ /* 0x000fea0003800000 */
.L_x_5508:
        /* <DEDUP_REMOVED lines=9> */
[----:B------:R-:W-:Y:S02]  /*2300*/  @P5 F2FP.F16.F32.PACK_AB R107, RZ, R107 ;  /* 0x0000006bff6b523e */ /* 0x000fe400000000ff */
[----:B------:R-:W-:Y:S02]  /*2310*/  IADD3 R104, R104, 0x80, RZ ;  /* 0x0000008068687810 */ /* 0x000fe40007ffe0ff */
[----:B------:R-:W-:Y:S01]  /*2320*/  @P5 PRMT R95, R95, 0x5410, R107 ;  /* 0x000054105f5f5816 */ /* 0x000fe2000000006b */
[----:B------:R-:W-:Y:S02]  /*2330*/  @P5 HADD2.F32 R107, -RZ, R87.H1_H1 ;  /* 0x30000057ff6b5230 */ /* 0x000fe40000004100 */
[C---:B--2---:R-:W-:Y:S01]  /*2340*/  @P0 IMAD.WIDE.U32 R100, R9.reuse, 0x20, R100 ;  /* 0x0000002009640825 */ /* 0x044fe200078e0064 */
[----:B------:R-:W-:-:S03]  /*2350*/  IADD3 R9, R9, 0x80, RZ ;  /* 0x0000008009097810 */ /* 0x000fc60007ffe0ff */
[----:B------:R-:W-:Y:S01]  /*2360*/  @P5 FFMA.FTZ R47, R132, R107, R47 ;  /* 0x0000006b842f5223 */ /* 0x000fe2000001002f */
[----:B------:R0:W-:Y:S04]  /*2370*/  @P0 STG.E.128 desc[UR4][R100.64], R88 ;  /* 0x0000005864000986 */ /* 0x0001e8000c101d04 */
[----:B------:R0:W-:Y:S04]  /*2380*/  @P0 STG.E.128 desc[UR4][R100.64+0x10], R96 ;  /* 0x0000106064000986 */ /* 0x0001e8000c101d04 */
[----:B------:R0:W-:Y:S02]  /*2390*/  @P5 STG.E.128 desc[UR4][R102.64], R92 ;  /* 0x0000005c66005986 */ /* 0x0001e4000c101d04 */
.L_x_5491:
[----:B------:R-:W-:Y:S05]  /*23a0*/  BSYNC B0 ;  /* 0x0000000000007941 */ /* 0x000fea0003800000 */
.L_x_5490:
        /* <DEDUP_REMOVED lines=8> */
.L_x_5513:
[----:B------:R-:W-:Y:S05]  /*2430*/  BSYNC B1 ;  /* 0x0000000000017941 */ /* 0x000fea0003800000 */
.L_x_5512:
[----:B------:R-:W1:Y:S01]  /*2440*/  @P5 LDC R150, c[0x0][0x29c] ;  /* 0x0000a700ff965b82 */ /* 0x000e620000000800 */
[----:B0-----:R-:W-:Y:S01]  /*2450*/  @!P3 ISETP.NE.U32.AND P0, PT, R100, RZ, PT ;  /* 0x000000ff6400b20c */ /* 0x001fe20003f05070 */
[----:B------:R-:W-:Y:S03]  /*2460*/  BSSY B1, `(.L_x_5514) ;  /* 0x000000f000017945 */ /* 0x000fe60003800000 */
[----:B------:R-:W-:-:S03]  /*2470*/  @!P3 ISETP.NE.AND.EX P0, PT, R101, RZ, PT, P0 ;  /* 0x000000ff6500b20c */ /* 0x000fc60003f05300 */
[----:B------:R-:W0:Y:S01]  /*2480*/  LDC.64 R102, c[0x0][0x308] ;  /* 0x0000c200ff667b82 */ /* 0x000e220000000a00 */
[----:B------:R-:W-:Y:S01]  /*2490*/  @!P3 FSEL R107, R24, RZ, P0 ;  /* 0x000000ff186bb208 */ /* 0x000fe20000000000 */
[----:B------:R-:W-:Y:S08]  /*24a0*/  @!P3 BRA `(.L_x_5515) ;  /* 0x000000000028b947 */ /* 0x000ff00003800000 */
        /* <DEDUP_REMOVED lines=10> */
.L_x_5515:
[----:B------:R-:W-:Y:S05]  /*2550*/  BSYNC B1 ;  /* 0x0000000000017941 */ /* 0x000fea0003800000 */
.L_x_5514:
[----:B0-----:R-:W-:Y:S01]  /*2560*/  ISETP.NE.U32.AND P6, PT, R102, RZ, PT ;  /* 0x000000ff6600720c */ /* 0x001fe20003fc5070 */
[----:B-1----:R-:W-:Y:S01]  /*2570*/  @P5 FMUL.FTZ R133, R107, R150 ;  /* 0x000000966b855220 */ /* 0x002fe20000410000 */
[----:B------:R-:W-:Y:S01]  /*2580*/  @!P3 ISETP.NE.U32.AND P0, PT, R100, RZ, PT ;  /* 0x000000ff6400b20c */ /* 0x000fe20003f05070 */
[----:B------:R-:W-:Y:S01]  /*2590*/  BSSY B1, `(.L_x_5516) ;  /* 0x0000010000017945 */ /* 0x000fe20003800000 */
[----:B------:R-:W-:Y:S02]  /*25a0*/  ISETP.NE.AND.EX P6, PT, R103, RZ, PT, P6 ;  /* 0x000000ff6700720c */ /* 0x000fe40003fc5360 */
[----:B------:R-:W-:Y:S02]  /*25b0*/  @!P3 ISETP.NE.AND.EX P0, PT, R101, RZ, PT, P0 ;  /* 0x000000ff6500b20c */ /* 0x000fe40003f05300 */
[----:B------:R-:W-:Y:S01]  /*25c0*/  SEL R88, R107, R88, P6 ;  /* 0x000000586b587207 */ /* 0x000fe20003000000 */
[----:B-----5:R-:W-:Y:S01]  /*25d0*/  @P5 HADD2.F32 R107, -RZ, R84.H0_H0 ;  /* 0x20000054ff6b5230 */ /* 0x020fe20000004100 */
[----:B------:R-:W-:-:S04]  /*25e0*/  @!P3 FSEL R132, R25, RZ, P0 ;  /* 0x000000ff1984b208 */ /* 0x000fc80000000000 */
        /* <DEDUP_REMOVED lines=10> */
.L_x_5517:
[----:B------:R-:W-:Y:S05]  /*2690*/  BSYNC B1 ;  /* 0x0000000000017941 */ /* 0x000fea0003800000 */
.L_x_5516:
[----:B------:R-:W-:Y:S01]  /*26a0*/  @P5 FMUL.FTZ R133, R135, R133 ;  /* 0x0000008587855220 */ /* 0x000fe20000410000 */
[----:B------:R-:W-:Y:S01]  /*26b0*/  @!P3 ISETP.NE.U32.AND P0, PT, R100, RZ, PT ;  /* 0x000000ff6400b20c */ /* 0x000fe20003f05070 */
[----:B------:R-:W-:Y:S01]  /*26c0*/  BSSY B1, `(.L_x_5518) ;  /* 0x0000013000017945 */ /* 0x000fe20003800000 */
[----:B------:R-:W-:Y:S02]  /*26d0*/  SEL R89, R132, R89, P6 ;  /* 0x0000005984597207 */ /* 0x000fe40003000000 */
[----:B------:R-:W-:Y:S02]  /*26e0*/  @P5 F2FP.F16.F32.PACK_AB R133, RZ, R133 ;  /* 0x00000085ff85523e */ /* 0x000fe400000000ff */
[----:B------:R-:W-:Y:S02]  /*26f0*/  @!P3 ISETP.NE.AND.EX P0, PT, R101, RZ, PT, P0 ;  /* 0x000000ff6500b20c */ /* 0x000fe40003f05300 */
[----:B------:R-:W-:Y:S02]  /*2700*/  @P5 PRMT R92, R133, 0x7610, R92 ;  /* 0x00007610855c5816 */ /* 0x000fe4000000005c */
[----:B------:R-:W0:Y:S01]  /*2710*/  @P5 LDC R133, c[0x0][0x29c] ;  /* 0x0000a700ff855b82 */ /* 0x000e220000000800 */
[----:B------:R-:W-:Y:S01]  /*2720*/  @!P3 FSEL R107, R26, RZ, P0 ;  /* 0x000000ff1a6bb208 */ /* 0x000fe20000000000 */
[----:B0-----:R-:W-:Y:S01]  /*2730*/  @P5 FMUL.FTZ R133, R132, R133 ;  /* 0x0000008584855220 */ /* 0x001fe20000410000 */
[----:B------:R-:W-:-:S05]  /*2740*/  @P5 HADD2.F32 R132, -RZ, R84.H1_H1 ;  /* 0x30000054ff845230 */ /* 0x000fca0000004100 */
        /* <DEDUP_REMOVED lines=10> */
.L_x_5519:
[----:B------:R-:W-:Y:S05]  /*27f0*/  BSYNC B1 ;  /* 0x0000000000017941 */ /* 0x000fea0003800000 */
.L_x_5518:
[----:B------:R-:W0:Y:S01]  /*2800*/  @P5 LDC R150, c[0x0][0x29c] ;  /* 0x0000a700ff965b82 */ /* 0x000e220000000800 */
[----:B------:R-:W-:Y:S01]  /*2810*/  @P5 FMUL.FTZ R133, R134, R133 ;  /* 0x0000008586855220 */ /* 0x000fe20000410000 */
[----:B------:R-:W-:Y:S01]  /*2820*/  @!P3 ISETP.NE.U32.AND P0, PT, R100, RZ, PT ;  /* 0x000000ff6400b20c */ /* 0x000fe20003f05070 */
[----:B------:R-:W-:Y:S01]  /*2830*/  BSSY B1, `(.L_x_5520) ;  /* 0x0000012000017945 */ /* 0x000fe20003800000 */
[----:B------:R-:W-:Y:S02]  /*2840*/  SEL R90, R107, R90, P6 ;  /* 0x0000005a6b5a7207 */ /* 0x000fe40003000000 */
[----:B------:R-:W-:Y:S02]  /*2850*/  @P5 F2FP.F16.F32.PACK_AB R133, RZ, R133 ;  /* 0x00000085ff85523e */ /* 0x000fe400000000ff */
[----:B------:R-:W-:Y:S02]  /*2860*/  @!P3 ISETP.NE.AND.EX P0, PT, R101, RZ, PT, P0 ;  /* 0x000000ff6500b20c */ /* 0x000fe40003f05300 */
[----:B------:R-:W-:-:S02]  /*2870*/  @P5 PRMT R92, R92, 0x5410, R133 ;  /* 0x000054105c5c5816 */ /* 0x000fc40000000085 */
[----:B------:R-:W-:Y:S01]  /*2880*/  @!P3 FSEL R132, R27, RZ, P0 ;  /* 0x000000ff1b84b208 */ /* 0x000fe20000000000 */
[----:B0-----:R-:W-:Y:S01]  /*2890*/  @P5 FMUL.FTZ R133, R107, R150 ;  /* 0x000000966b855220 */ /* 0x001fe20000410000 */
[----:B------:R-:W-:-:S05]  /*28a0*/  @P5 HADD2.F32 R107, -RZ, R85.H0_H0 ;  /* 0x20000055ff6b5230 */ /* 0x000fca0000004100 */
        /* <DEDUP_REMOVED lines=10> */
.L_x_5521:
[----:B------:R-:W-:Y:S05]  /*2950*/  BSYNC B1 ;  /* 0x0000000000017941 */ /* 0x000fea0003800000 */
.L_x_5520:
        /* <DEDUP_REMOVED lines=21> */
.L_x_5523:
[----:B------:R-:W-:Y:S05]  /*2ab0*/  BSYNC B1 ;  /* 0x0000000000017941 */ /* 0x000fea0003800000 */
.L_x_5522:
[----:B------:R-:W0:Y:S01]  /*2ac0*/  @P5 LDC R150, c[0x0][0x29c] ;  /* 0x0000a700ff965b82 */ /* 0x000e220000000800 */
[----:B------:R-:W-:Y:S01]  /*2ad0*/  @P5 FMUL.FTZ R133, R130, R133 ;  /* 0x0000008582855220 */ /* 0x000fe20000410000 */
[----:B------:R-:W-:Y:S01]  /*2ae0*/  @!P3 ISETP.NE.U32.AND P0, PT, R100, RZ, PT ;  /* 0x000000ff6400b20c */ /* 0x000fe20003f05070 */
[----:B------:R-:W-:Y:S01]  /*2af0*/  BSSY B1, `(.L_x_5524) ;  /* 0x0000012000017945 */ /* 0x000fe20003800000 */
[----:B------:R-:W-:Y:S02]  /*2b00*/  SEL R96, R107, R96, P6 ;  /* 0x000000606b607207 */ /* 0x000fe40003000000 */
[----:B------:R-:W-:Y:S02]  /*2b10*/  @P5 F2FP.F16.F32.PACK_AB R133, RZ, R133 ;  /* 0x00000085ff85523e */ /* 0x000fe400000000ff */
[----:B------:R-:W-:Y:S02]  /*2b20*/  @!P3 ISETP.NE.AND.EX P0, PT, R101, RZ, PT, P0 ;  /* 0x000000ff6500b20c */ /* 0x000fe40003f05300 */
[----:B------:R-:W-:Y:S01]  /*2b30*/  @P5 PRMT R93, R93, 0x5410, R133 ;  /* 0x000054105d5d5816 */ /* 0x000fe20000000085 */
[----:B------:R-:W-:Y:S01]  /*2b40*/  @P5 HADD2.F32 R133, -RZ, R86.H0_H0 ;  /* 0x20000056ff855230 */ /* 0x000fe20000004100 */
        /* <DEDUP_REMOVED lines=12> */
.L_x_5525:
[----:B------:R-:W-:Y:S05]  /*2c10*/  BSYNC B1 ;  /* 0x0000000000017941 */ /* 0x000fea0003800000 */
.L_x_5524:
[----:B------:R-:W-:Y:S01]  /*2c20*/  @P5 FMUL.FTZ R107, R4, R107 ;  /* 0x0000006b046b5220 */ /* 0x000fe20000410000 */
[----:B------:R-:W-:Y:S01]  /*2c30*/  @!P3 ISETP.NE.U32.AND P0, PT, R100, RZ, PT ;  /* 0x000000ff6400b20c */ /* 0x000fe20003f05070 */
[----:B------:R-:W-:Y:S01]  /*2c40*/  @P5 HADD2.F32 R150, -RZ, R86.H1_H1 ;  /* 0x30000056ff965230 */ /* 0x000fe20000004100 */
[----:B------:R-:W-:Y:S01]  /*2c50*/  SEL R97, R132, R97, P6 ;  /* 0x0000006184617207 */ /* 0x000fe20003000000 */
[----:B------:R-:W-:Y:S01]  /*2c60*/  BSSY B1, `(.L_x_5526) ;  /* 0x0000011000017945 */ /* 0x000fe20003800000 */
[----:B------:R-:W-:Y:S02]  /*2c70*/  @P5 F2FP.F16.F32.PACK_AB R107, RZ, R107 ;  /* 0x0000006bff6b523e */ /* 0x000fe400000000ff */
        /* <DEDUP_REMOVED lines=15> */
.L_x_5527:
[----:B------:R-:W-:Y:S05]  /*2d70*/  BSYNC B1 ;  /* 0x0000000000017941 */ /* 0x000fea0003800000 */
.L_x_5526:
        /* <DEDUP_REMOVED lines=21> */
.L_x_5529:
[----:B------:R-:W-:Y:S05]  /*2ed0*/  BSYNC B1 ;  /* 0x0000000000017941 */ /* 0x000fea0003800000 */
.L_x_5528:
[----:B------:R-:W-:Y:S01]  /*2ee0*/  ISETP.NE.U32.AND P0, PT, R102, RZ, PT ;  /* 0x000000ff6600720c */ /* 0x000fe20003f05070 */
[----:B------:R-:W0:Y:S01]  /*2ef0*/  @P5 LDC R8, c[0x0][0x29c] ;  /* 0x0000a700ff085b82 */ /* 0x000e220000000800 */
[----:B------:R-:W-:Y:S01]  /*2f00*/  @P5 FMUL.FTZ R132, R6, R132 ;  /* 0x0000008406845220 */ /* 0x000fe20000410000 */
[----:B------:R-:W-:Y:S02]  /*2f10*/  SEL R99, R107, R99, P6 ;  /* 0x000000636b637207 */ /* 0x000fe40003000000 */
[----:B------:R-:W-:Y:S02]  /*2f20*/  ISETP.NE.AND.EX P0, PT, R103, RZ, PT, P0 ;  /* 0x000000ff6700720c */ /* 0x000fe40003f05300 */
[----:B------:R-:W-:Y:S02]  /*2f30*/  @P5 F2FP.F16.F32.PACK_AB R132, RZ, R132 ;  /* 0x00000084ff84523e */ /* 0x000fe400000000ff */
[----:B------:R-:W1:Y:S02]  /*2f40*/  @P5 LDC.64 R102, c[0x0][0x2f8] ;  /* 0x0000be00ff665b82 */ /* 0x000e640000000a00 */
[----:B------:R-:W-:-:S07]  /*2f50*/  @P5 PRMT R95, R132, 0x7610, R95 ;  /* 0x00007610845f5816 */ /* 0x000fce000000005f */
[----:B------:R-:W2:Y:S01]  /*2f60*/  @P0 LDC.64 R100, c[0x0][0x308] ;  /* 0x0000c200ff640b82 */ /* 0x000ea20000000a00 */
[----:B0-----:R-:W-:Y:S01]  /*2f70*/  @P5 FMUL.FTZ R8, R107, R8 ;  /* 0x000000086b085220 */ /* 0x001fe20000410000 */
[----:B-1----:R-:W-:-:S04]  /*2f80*/  @P5 IMAD.WIDE.U32 R102, R104, 0x10, R102 ;  /* 0x0000001068665825 */ /* 0x002fc800078e0066 */
[----:B------:R-:W-:Y:S02]  /*2f90*/  @P5 HADD2.F32 R104, -RZ, R87.H1_H1 ;  /* 0x30000057ff685230 */ /* 0x000fe40000004100 */
[----:B--2---:R-:W-:-:S04]  /*2fa0*/  @P0 IMAD.WIDE.U32 R100, R9, 0x20, R100 ;  /* 0x0000002009640825 */ /* 0x004fc800078e0064 */
[-C--:B------:R-:W-:Y:S01]  /*2fb0*/  @P5 FMUL.FTZ R9, R7, R8.reuse ;  /* 0x0000000807095220 */ /* 0x080fe20000410000 */
[----:B------:R-:W-:Y:S01]  /*2fc0*/  @P5 FFMA.FTZ R39, R104, R8, R39 ;  /* 0x0000000868275223 */ /* 0x000fe20000010027 */
[----:B------:R1:W-:Y:S03]  /*2fd0*/  @P0 STG.E.128 desc[UR4][R100.64], R88 ;  /* 0x0000005864000986 */ /* 0x0003e6000c101d04 */
[----:B------:R-:W-:Y:S01]  /*2fe0*/  @P5 F2FP.F16.F32.PACK_AB R9, RZ, R9 ;  /* 0x00000009ff09523e */ /* 0x000fe200000000ff */
[----:B------:R1:W-:Y:S03]  /*2ff0*/  @P0 STG.E.128 desc[UR4][R100.64+0x10], R96 ;  /* 0x0000106064000986 */ /* 0x0003e6000c101d04 */
[----:B------:R-:W-:-:S05]  /*3000*/  @P5 PRMT R95, R95, 0x5410, R9 ;  /* 0x000054105f5f5816 */ /* 0x000fca0000000009 */
[----:B------:R1:W-:Y:S02]  /*3010*/  @P5 STG.E.128 desc[UR4][R102.64], R92 ;  /* 0x0000005c66005986 */ /* 0x0003e4000c101d04 */
.L_x_5511:
[----:B------:R-:W-:Y:S05]  /*3020*/  BSYNC B0 ;  /* 0x0000000000007941 */ /* 0x000fea0003800000 */
.L_x_5510:
[----:B------:R-:W-:Y:S02]  /*3030*/  IADD3 R3, R3, UR10, RZ ;  /* 0x0000000a03037c10 */ /* 0x000fe4000fffe0ff */
[----:B------:R-:W-:Y:S02]  /*3040*/  SEL R137, RZ, 0x1, P4 ;  /* 0x00000001ff897807 */ /* 0x000fe40002000000 */
[----:B------:R-:W-:-:S13]  /*3050*/  ISETP.GE.AND P0, PT, R3, UR11, PT ;  /* 0x0000000b03007c0c */ /* 0x000fda000bf06270 */
[----:B------:R-:W-:Y:S05]  /*3060*/  @!P0 BRA `(.L_x_5530) ;  /* 0xffffffd400708947 */ /* 0x000fea000383ffff */
.L_x_5480:
        /* <DEDUP_REMOVED lines=21> */
.L_x_5532:
[----:B------:R-:W-:Y:S05]  /*31c0*/  BSYNC B0 ;  /* 0x0000000000007941 */ /* 0x000fea0003800000 */
.L_x_5531:
        /* <DEDUP_REMOVED lines=14> */
.L_x_5489:
[----:B------:R-:W-:Y:S01]  /*32b0*/  HFMA2.MMA R103, -RZ, RZ, 0, 1.847743988037109375e-06 ;  /* 0x0000001fff677435 */ /* 0x000fe200000001ff */
[----:B------:R-:W-:Y:S02]  /*32c0*/  MOV R100, 0x10 ;  /* 0x0000001000647802 */ /* 0x000fe40000000f00 */
[----:B0-----:R-:W-:-:S08]  /*32d0*/  MOV R104, 0xffffffff ;  /* 0xffffffff00687802 */ /* 0x001fd00000000f00 */
[----:B-----5:R-:W-:Y:S05]  /*32e0*/  WARPSYNC.COLLECTIVE R104, `(.L_x_5533) ;  /* 0x0000000068087348 */ /* 0x020fea0003c00000 */
[----:B------:R0:W1:Y:S02]  /*32f0*/  SHFL.DOWN P5, R105, R149, R100, R103 ;  /* 0x0800006495697389 */ /* 0x00006400000a0067 */
[----:B01---5:R-:W-:Y:S01]  /*3300*/  ENDCOLLECTIVE ;  /* 0x000000000000791b */ /* 0x023fe20003800000 */
.L_x_5533:
[----:B------:R-:W-:Y:S01]  /*3310*/  FADD.FTZ R106, R105, R149 ;  /* 0x00000095696a7221 */ /* 0x000fe20000010000 */
[----:B------:R-:W-:-:S07]  /*3320*/  MOV R149, R150 ;  /* 0x0000009600957202 */ /* 0x000fce0000000f00 */
[----:B------:R-:W-:Y:S05]  /*3330*/  WARPSYNC.COLLECTIVE R104, `(.L_x_5534) ;  /* 0x0000000068087348 */ /* 0x000fea0003c00000 */
[----:B------:R0:W1:Y:S02]  /*3340*/  SHFL.DOWN P5, R105, R149, R100, R103 ;  /* 0x0800006495697389 */ /* 0x00006400000a0067 */
[----:B01----:R-:W-:Y:S01]  /*3350*/  ENDCOLLECTIVE ;  /* 0x000000000000791b */ /* 0x003fe20003800000 */
.L_x_5534:
[----:B------:R-:W-:Y:S01]  /*3360*/  HFMA2.MMA R100, -RZ, RZ, 0, 4.76837158203125e-07 ;  /* 0x00000008ff647435 */ /* 0x000fe200000001ff */
[----:B------:R-:W-:Y:S02]  /*3370*/  MOV R149, R106 ;  /* 0x0000006a00957202 */ /* 0x000fe40000000f00 */
[----:B------:R-:W-:-:S08]  /*3380*/  MOV R133, R105 ;  /* 0x0000006900857202 */ /* 0x000fd00000000f00 */
[----:B------:R-:W-:Y:S05]  /*3390*/  WARPSYNC.COLLECTIVE R104, `(.L_x_5535) ;  /* 0x0000000068087348 */ /* 0x000fea0003c00000 */
[----:B------:R0:W1:Y:S02]  /*33a0*/  SHFL.DOWN P5, R105, R149, R100, R103 ;  /* 0x0800006495697389 */ /* 0x00006400000a0067 */
[----:B01----:R-:W-:Y:S01]  /*33b0*/  ENDCOLLECTIVE ;  /* 0x000000000000791b */ /* 0x003fe20003800000 */
.L_x_5535:
[----:B------:R-:W-:-:S05]  /*33c0*/  FADD.FTZ R133, R133, R150 ;  /* 0x0000009685857221 */ /* 0x000fca0000010000 */
[----:B------:R-:W-:Y:S01]  /*33d0*/  MOV R149, R133 ;  /* 0x0000008500957202 */ /* 0x000fe20000000f00 */
[----:B------:R-:W-:-:S07]  /*33e0*/  FADD.FTZ R137, R106, R105 ;  /* 0x000000696a897221 */ /* 0x000fce0000010000 */
[----:B------:R-:W-:Y:S05]  /*33f0*/  WARPSYNC.COLLECTIVE R104, `(.L_x_5536) ;  /* 0x0000000068087348 */ /* 0x000fea0003c00000 */
[----:B------:R0:W1:Y:S02]  /*3400*/  SHFL.DOWN P5, R105, R149, R100, R103 ;  /* 0x0800006495697389 */ /* 0x00006400000a0067 */
[----:B01----:R-:W-:Y:S01]  /*3410*/  ENDCOLLECTIVE ;  /* 0x000000000000791b */ /* 0x003fe20003800000 */
.L_x_5536:
[----:B------:R-:W-:Y:S01]  /*3420*/  HFMA2.MMA R100, -RZ, RZ, 0, 2.384185791015625e-07 ;  /* 0x00000004ff647435 */ /* 0x000fe200000001ff */
[----:B------:R-:W-:Y:S02]  /*3430*/  MOV R149, R137 ;  /* 0x0000008900957202 */ /* 0x000fe40000000f00 */
[----:B------:R-:W-:-:S08]  /*3440*/  MOV R153, R105 ;  /* 0x0000006900997202 */ /* 0x000fd00000000f00 */
[----:B------:R-:W-:Y:S05]  /*3450*/  WARPSYNC.COLLECTIVE R104, `(.L_x_5537) ;  /* 0x0000000068087348 */ /* 0x000fea0003c00000 */
[----:B------:R0:W1:Y:S02]  /*3460*/  SHFL.DOWN P5, R105, R149, R100, R103 ;  /* 0x0800006495697389 */ /* 0x00006400000a0067 */
[----:B01----:R-:W-:Y:S01]  /*3470*/  ENDCOLLECTIVE ;  /* 0x000000000000791b */ /* 0x003fe20003800000 */
.L_x_5537:
[----:B------:R-:W-:-:S05]  /*3480*/  FADD.FTZ R153, R133, R153 ;  /* 0x0000009985997221 */ /* 0x000fca0000010000 */
[----:B------:R-:W-:Y:S01]  /*3490*/  MOV R149, R153 ;  /* 0x0000009900957202 */ /* 0x000fe20000000f00 */
[----:B------:R-:W-:-:S07]  /*34a0*/  FADD.FTZ R107, R137, R105 ;  /* 0x00000069896b7221 */ /* 0x000fce0000010000 */
[----:B------:R-:W-:Y:S05]  /*34b0*/  WARPSYNC.COLLECTIVE R104, `(.L_x_5538) ;  /* 0x0000000068087348 */ /* 0x000fea0003c00000 */
[----:B------:R0:W1:Y:S02]  /*34c0*/  SHFL.DOWN P5, R105, R149, R100, R103 ;  /* 0x0800006495697389 */ /* 0x00006400000a0067 */
[----:B01----:R-:W-:Y:S01]  /*34d0*/  ENDCOLLECTIVE ;  /* 0x000000000000791b */ /* 0x003fe20003800000 */
.L_x_5538:
[----:B------:R-:W-:Y:S01]  /*34e0*/  HFMA2.MMA R100, -RZ, RZ, 0, 1.1920928955078125e-07 ;  /* 0x00000002ff647435 */ /* 0x000fe200000001ff */
[----:B------:R-:W-:Y:S02]  /*34f0*/  MOV R149, R107 ;  /* 0x0000006b00957202 */ /* 0x000fe40000000f00 */
[----:B------:R-:W-:-:S08]  /*3500*/  MOV R106, R105 ;  /* 0x00000069006a7202 */ /* 0x000fd00000000f00 */
[----:B------:R-:W-:Y:S05]  /*3510*/  WARPSYNC.COLLECTIVE R104, `(.L_x_5539) ;  /* 0x0000000068087348 */ /* 0x000fea0003c00000 */
[----:B------:R0:W1:Y:S02]  /*3520*/  SHFL.DOWN P5, R105, R149, R100, R103 ;  /* 0x0800006495697389 */ /* 0x00006400000a0067 */
[----:B01----:R-:W-:Y:S01]  /*3530*/  ENDCOLLECTIVE ;  /* 0x000000000000791b */ /* 0x003fe20003800000 */
.L_x_5539:
[----:B------:R-:W-:-:S05]  /*3540*/  FADD.FTZ R153, R153, R106 ;  /* 0x0000006a99997221 */ /* 0x000fca0000010000 */
[----:B------:R-:W-:Y:S01]  /*3550*/  MOV R149, R153 ;  /* 0x0000009900957202 */ /* 0x000fe20000000f00 */
[----:B------:R-:W-:-:S07]  /*3560*/  FADD.FTZ R107, R107, R105 ;  /* 0x000000696b6b7221 */ /* 0x000fce0000010000 */
[----:B------:R-:W-:Y:S05]  /*3570*/  WARPSYNC.COLLECTIVE R104, `(.L_x_5540) ;  /* 0x0000000068087348 */ /* 0x000fea0003c00000 */
[----:B------:R0:W1:Y:S02]  /*3580*/  SHFL.DOWN P5, R105, R149, R100, R103 ;  /* 0x0800006495697389 */ /* 0x00006400000a0067 */
[----:B01----:R-:W-:Y:S01]  /*3590*/  ENDCOLLECTIVE ;  /* 0x000000000000791b */ /* 0x003fe20003800000 */
.L_x_5540:
[----:B------:R-:W-:Y:S01]  /*35a0*/  HFMA2.MMA R100, -RZ, RZ, 0, 5.9604644775390625e-08 ;  /* 0x00000001ff647435 */ /* 0x000fe200000001ff */
[----:B------:R-:W-:Y:S02]  /*35b0*/  MOV R149, R107 ;  /* 0x0000006b00957202 */ /* 0x000fe40000000f00 */
[----:B------:R-:W-:-:S08]  /*35c0*/  MOV R150, R105 ;  /* 0x0000006900967202 */ /* 0x000fd00000000f00 */
[----:B------:R-:W-:Y:S05]  /*35d0*/  WARPSYNC.COLLECTIVE R104, `(.L_x_5541) ;  /* 0x0000000068087348 */ /* 0x000fea0003c00000 */
[----:B------:R0:W1:Y:S02]  /*35e0*/  SHFL.DOWN P5, R105, R149, R100, R103 ;  /* 0x0800006495697389 */ /* 0x00006400000a0067 */
[----:B01----:R-:W-:Y:S01]  /*35f0*/  ENDCOLLECTIVE ;  /* 0x000000000000791b */ /* 0x003fe20003800000 */
.L_x_5541:
[----:B------:R-:W-:-:S05]  /*3600*/  FADD.FTZ R106, R153, R150 ;  /* 0x00000096996a7221 */ /* 0x000fca0000010000 */
[----:B------:R-:W-:Y:S02]  /*3610*/  MOV R149, R106 ;  /* 0x0000006a00957202 */ /* 0x000fe40000000f00 */
[----:B------:R-:W-:-:S07]  /*3620*/  MOV R150, R105 ;  /* 0x0000006900967202 */ /* 0x000fce0000000f00 */
[----:B------:R-:W-:Y:S05]  /*3630*/  WARPSYNC.COLLECTIVE R104, `(.L_x_5542) ;  /* 0x0000000068087348 */ /* 0x000fea0003c00000 */
[----:B------:R0:W1:Y:S02]  /*3640*/  SHFL.DOWN P5, R105, R149, R100, R103 ;  /* 0x0800006495697389 */ /* 0x00006400000a0067 */
[----:B01----:R-:W-:Y:S01]  /*3650*/  ENDCOLLECTIVE ;  /* 0x000000000000791b */ /* 0x003fe20003800000 */
.L_x_5542:
[----:B------:R-:W-:Y:S05]  /*3660*/  BRA `(.L_x_5543) ;  /* 0xffffffdc00a47947 */ /* 0x000fea000383ffff */
.L_x_5544:
        /* <DEDUP_REMOVED lines=9> */
.L_x_8804:


//--------------------- .text._ZN10layer_norm13ln_bwd_kernelINS_13Kernel_traitsI6__halfS2_fS2_fjLj2048ELj1ELj1ELj4ELj16ENS_18Kernel_traits_baseILj2048ES2_S2_fS2_fjLj128EEEEELb0ELb1ELb1ELb1EEEvNS_9BwdParamsE --------------------------
	.section	.text._ZN10layer_norm13ln_bwd_kernelINS_13Kernel_traitsI6__halfS2_fS2_fjLj2048ELj1ELj1ELj4ELj16ENS_18Kernel_traits_baseILj2048ES2_S2_fS2_fjLj128EEEEELb0ELb1ELb1ELb1EEEvNS_9BwdParamsE,"ax",@progbits
	.align	128
        .global         _ZN10layer_norm13ln_bwd_kernelINS_13Kernel_traitsI6__halfS2_fS2_fjLj2048ELj1ELj1ELj4ELj16ENS_18Kernel_traits_baseILj2048ES2_S2_fS2_fjLj128EEEEELb0ELb1ELb1ELb1EEEvNS_9BwdParamsE
        .type           _ZN10layer_norm13ln_bwd_kernelINS_13Kernel_traitsI6__halfS2_fS2_fjLj2048ELj1ELj1ELj4ELj16ENS_18Kernel_traits_baseILj2048ES2_S2_fS2_fjLj128EEEEELb0ELb1ELb1ELb1EEEvNS_9BwdParamsE,@function
        .size           _ZN10layer_norm13ln_bwd_kernelINS_13Kernel_traitsI6__halfS2_fS2_fjLj2048ELj1ELj1ELj4ELj16ENS_18Kernel_traits_baseILj2048ES2_S2_fS2_fjLj128EEEEELb0ELb1ELb1ELb1EEEvNS_9BwdParamsE,(.L_x_8805 - _ZN10layer_norm13ln_bwd_kernelINS_13Kernel_traitsI6__halfS2_fS2_fjLj2048ELj1ELj1ELj4ELj16ENS_18Kernel_traits_baseILj2048ES2_S2_fS2_fjLj128EEEEELb0ELb1ELb1ELb1EEEvNS_9BwdParamsE)
        .other          _ZN10layer_norm13ln_bwd_kernelINS_13Kernel_traitsI6__halfS2_fS2_fjLj2048ELj1ELj1ELj4ELj16ENS_18Kernel_traits_baseILj2048ES2_S2_fS2_fjLj128EEEEELb0ELb1ELb1ELb1EEEvNS_9BwdParamsE,@"STO_CUDA_ENTRY STV_DEFAULT"
_ZN10layer_norm13ln_bwd_kernelINS_13Kernel_traitsI6__halfS2_fS2_fjLj2048ELj1ELj1ELj4ELj16ENS_18Kernel_traits_baseILj2048ES2_S2_fS2_fjLj128EEEEELb0ELb1ELb1ELb1EEEvNS_9BwdParamsE:
.text._ZN10layer_norm13ln_bwd_kernelINS_13Kernel_traitsI6__halfS2_fS2_fjLj2048ELj1ELj1ELj4ELj16ENS_18Kernel_traits_baseILj2048ES2_S2_fS2_fjLj128EEEEELb0ELb1ELb1ELb1EEEvNS_9BwdParamsE:
        /* <DEDUP_REMOVED lines=8> */
[----:B0-----:R-:W-:-:S04]  /*0080*/  SHF.L.U32 R0, R165, 0x4, RZ ;  /* 0x00000004a5007819 */ /* 0x001fc800000006ff */
[----:B------:R-:W-:-:S04]  /*0090*/  LOP3.LUT R0, R0, 0x7f0, RZ, 0xc0, !PT ;  /* 0x000007f000007812 */ /* 0x000fc800078ec0ff */
[----:B------:R-:W-:-:S04]  /*00a0*/  IADD3 R2, P0, R0, UR4, RZ ;  /* 0x0000000400027c10 */ /* 0x000fc8000ff1e0ff */
[----:B------:R-:W-:-:S05]  /*00b0*/  IADD3.X R3, RZ, UR5, RZ, P0, !PT ;  /* 0x00000005ff037c10 */ /* 0x000fca00087fe4ff */
[----:B------:R0:W5:Y:S01]  /*00c0*/  LDG.E.128 R84, desc[UR6][R2.64] ;  /* 0x0000000602547981 */ /* 0x000162000c1e1d00 */
[----:B------:R-:W1:Y:S01]  /*00d0*/  S2UR UR4, SR_CTAID.X ;  /* 0x00000000000479c3 */ /* 0x000e620000002500 */
[----:B------:R-:W-:Y:S02]  /*00e0*/  SHF.R.U32.HI R159, RZ, 0x7, R165 ;  /* 0x00000007ff9f7819 */ /* 0x000fe400000116a5 */
[----:B------:R-:W-:Y:S02]  /*00f0*/  LOP3.LUT R160, R165, 0x7f, RZ, 0xc0, !PT ;  /* 0x0000007fa5a07812 */ /* 0x000fe400078ec0ff */
[C---:B-1----:R-:W-:Y:S01]  /*0100*/  IADD3 R6, R159.reuse, UR4, RZ ;  /* 0x000000049f067c10 */ /* 0x042fe2000fffe0ff */
[----:B------:R-:W-:Y:S01]  /*0110*/  ULDC UR4, c[0x0][0x214] ;  /* 0x0000850000047ab9 */ /* 0x000fe20000000800 */
[----:B------:R-:W-:Y:S02]  /*0120*/  SHF.L.U32 R159, R159, 0x2, RZ ;  /* 0x000000029f9f7819 */ /* 0x000fe400000006ff */
        /* <DEDUP_REMOVED lines=27> */
.L_x_5545:
[----:B------:R-:W-:Y:S01]  /*02e0*/  ULDC.64 UR4, c[0x0][0x260] ;  /* 0x0000980000047ab9 */ /* 0x000fe20000000a00 */
[----:B------:R-:W2:Y:S01]  /*02f0*/  LDG.E.128 R16, desc[UR6][R2.64+0x800] ;  /* 0x0008000602107981 */ /* 0x000ea2000c1e1d00 */
[----:B------:R-:W-:Y:S01]  /*0300*/  LEA R4, P0, R160, UR4, 0x4 ;  /* 0x00000004a0047c11 */ /* 0x000fe2000f8020ff */
[----:B------:R-:W0:Y:S03]  /*0310*/  LDC.U8 R158, c[0x0][0x2a0] ;  /* 0x0000a800ff9e7b82 */ /* 0x000e260000000000 */
[----:B------:R-:W-:-:S05]  /*0320*/  IADD3.X R5, RZ, UR5, RZ, P0, !PT ;  /* 0x00000005ff057c10 */ /* 0x000fca00087fe4ff */
[----:B------:R-:W3:Y:S04]  /*0330*/  LDG.E.128 R8, desc[UR6][R4.64] ;  /* 0x0000000604087981 */ /* 0x000ee8000c1e1d00 */
[----:B------:R1:W4:Y:S01]  /*0340*/  LDG.E.128 R12, desc[UR6][R4.64+0x800] ;  /* 0x00080006040c7981 */ /* 0x000322000c1e1d00 */
[----:B------:R-:W-:Y:S01]  /*0350*/  HFMA2.MMA R138, -RZ, RZ, 0, 5.9604644775390625e-08 ;  /* 0x00000001ff8a7435 */ /* 0x000fe200000001ff */
[----:B-----5:R-:W-:Y:S01]  /*0360*/  HADD2.F32 R141, -RZ, R87.H0_H0 ;  /* 0x20000057ff8d7230 */ /* 0x020fe20000004100 */
[----:B------:R-:W-:Y:S02]  /*0370*/  IADD3 R164, R159, 0x4, RZ ;  /* 0x000000049fa47810 */ /* 0x000fe40007ffe0ff */
        /* <DEDUP_REMOVED lines=27> */
[----:B------:R-:W-:Y:S02]  /*0530*/  HADD2.F32 R135, -RZ, R17.H1_H1 ;  /* 0x30000011ff877230 */ /* 0x000fe40000004100 */
[----:B-1----:R-:W-:Y:S02]  /*0540*/  HADD2.F32 R5, -RZ, R18.H0_H0 ;  /* 0x20000012ff057230 */ /* 0x002fe40000004100 */
[--C-:B---3--:R-:W-:Y:S02]  /*0550*/  HADD2.F32 R157, -RZ, R8.reuse.H0_H0 ;  /* 0x20000008ff9d7230 */ /* 0x108fe40000004100 */
[----:B------:R-:W-:Y:S02]  /*0560*/  HADD2.F32 R156, -RZ, R8.H1_H1 ;  /* 0x30000008ff9c7230 */ /* 0x000fe40000004100 */
[--C-:B------:R-:W-:Y:S02]  /*0570*/  HADD2.F32 R155, -RZ, R9.reuse.H0_H0 ;  /* 0x20000009ff9b7230 */ /* 0x100fe40000004100 */
[----:B------:R-:W-:-:S02]  /*0580*/  HADD2.F32 R154, -RZ, R9.H1_H1 ;  /* 0x30000009ff9a7230 */ /* 0x000fc40000004100 */
[--C-:B------:R-:W-:Y:S02]  /*0590*/  HADD2.F32 R153, -RZ, R10.reuse.H0_H0 ;  /* 0x2000000aff997230 */ /* 0x100fe40000004100 */
[----:B------:R-:W-:Y:S02]  /*05a0*/  HADD2.F32 R152, -RZ, R10.H1_H1 ;  /* 0x3000000aff987230 */ /* 0x000fe40000004100 */
[--C-:B------:R-:W-:Y:S02]  /*05b0*/  HADD2.F32 R151, -RZ, R11.reuse.H0_H0 ;  /* 0x2000000bff977230 */ /* 0x100fe40000004100 */
[----:B------:R-:W-:Y:S02]  /*05c0*/  HADD2.F32 R150, -RZ, R11.H1_H1 ;  /* 0x3000000bff967230 */ /* 0x000fe40000004100 */
[--C-:B----4-:R-:W-:Y:S02]  /*05d0*/  HADD2.F32 R149, -RZ, R12.reuse.H0_H0 ;  /* 0x2000000cff957230 */ /* 0x110fe40000004100 */
[----:B------:R-:W-:-:S02]  /*05e0*/  HADD2.F32 R148, -RZ, R12.H1_H1 ;  /* 0x3000000cff947230 */ /* 0x000fc40000004100 */
[--C-:B------:R-:W-:Y:S02]  /*05f0*/  HADD2.F32 R147, -RZ, R13.reuse.H0_H0 ;  /* 0x2000000dff937230 */ /* 0x100fe40000004100 */
[----:B------:R-:W-:Y:S02]  /*0600*/  HADD2.F32 R146, -RZ, R13.H1_H1 ;  /* 0x3000000dff927230 */ /* 0x000fe40000004100 */
[--C-:B------:R-:W-:Y:S02]  /*0610*/  HADD2.F32 R145, -RZ, R14.reuse.H0_H0 ;  /* 0x2000000eff917230 */ /* 0x100fe40000004100 */
[----:B------:R-:W-:Y:S02]  /*0620*/  HADD2.F32 R144, -RZ, R14.H1_H1 ;  /* 0x3000000eff907230 */ /* 0x000fe40000004100 */
[--C-:B------:R-:W-:Y:S02]  /*0630*/  HADD2.F32 R143, -RZ, R15.reuse.H0_H0 ;  /* 0x2000000fff8f7230 */ /* 0x100fe40000004100 */
[----:B------:R-:W-:-:S02]  /*0640*/  HADD2.F32 R142, -RZ, R15.H1_H1 ;  /* 0x3000000fff8e7230 */ /* 0x000fc40000004100 */
[----:B------:R-:W-:Y:S02]  /*0650*/  HADD2.F32 R4, -RZ, R18.H1_H1 ;  /* 0x30000012ff047230 */ /* 0x000fe40000004100 */
[--C-:B------:R-:W-:Y:S02]  /*0660*/  HADD2.F32 R3, -RZ, R19.reuse.H0_H0 ;  /* 0x20000013ff037230 */ /* 0x100fe40000004100 */
[----:B------:R-:W-:Y:S02]  /*0670*/  HADD2.F32 R2, -RZ, R19.H1_H1 ;  /* 0x30000013ff027230 */ /* 0x000fe40000004100 */
[----:B0-----:R-:W-:-:S07]  /*0680*/  HADD2.F32 R8, -RZ, R87.H1_H1 ;  /* 0x30000057ff087230 */ /* 0x001fce0000004100 */
.L_x_5584:
        /* <DEDUP_REMOVED lines=15> */
[----:B------:R-:W-:-:S04]  /*0780*/  LEA.HI.SX32 R134, R7, R160, 0x1d ;  /* 0x000000a007867211 */ /* 0x000fc800078feaff */
[C---:B------:R-:W-:Y:S01]  /*0790*/  IADD3 R7, R134.reuse, 0x80, RZ ;  /* 0x0000008086077810 */ /* 0x040fe20007ffe0ff */
[----:B0-----:R-:W-:-:S04]  /*07a0*/  IMAD.WIDE.U32 R106, R134, 0x20, R104 ;  /* 0x00000020866a7825 */ /* 0x001fc800078e0068 */
[----:B------:R-:W-:Y:S01]  /*07b0*/  IMAD.WIDE.U32 R104, R7, 0x20, R104 ;  /* 0x0000002007687825 */ /* 0x000fe200078e0068 */
[----:B---3--:R-:W-:-:S13]  /*07c0*/  ISETP.GT.AND P2, PT, R108, RZ, PT ;  /* 0x000000ff6c00720c */ /* 0x008fda0003f44270 */
[----:B------:R-:W-:Y:S05]  /*07d0*/  @P2 BRA `(.L_x_5548) ;  /* 0x0000000000302947 */ /* 0x000fea0003800000 */
[----:B------:R-:W-:Y:S02]  /*07e0*/  MOV R133, UR14 ;  /* 0x0000000e00857c02 */ /* 0x000fe40008000f00 */
[----:B------:R-:W-:Y:S02]  /*07f0*/  CS2R R108, SRZ ;  /* 0x00000000006c7805 */ /* 0x000fe4000001ff00 */
[----:B------:R-:W-:Y:S02]  /*0800*/  MOV R132, UR15 ;  /* 0x0000000f00847c02 */ /* 0x000fe40008000f00 */
        /* <DEDUP_REMOVED lines=9> */
.L_x_5548:
        /* <DEDUP_REMOVED lines=13> */
[C---:B--2---:R-:W-:Y:S01]  /*0970*/  IMAD.WIDE.U32 R116, R9.reuse, 0x10, R120 ;  /* 0x0000001009747825 */ /* 0x044fe200078e0078 */
[----:B------:R-:W2:Y:S01]  /*0980*/  LDG.E.128 R108, desc[UR6][R112.64] ;  /* 0x00000006706c7981 */ /* 0x000ea2000c1e1d00 */
[----:B------:R-:W-:-:S04]  /*0990*/  IADD3 R9, R9, 0x80, RZ ;  /* 0x0000008009097810 */ /* 0x000fc80007ffe0ff */
[----:B------:R-:W2:Y:S04]  /*09a0*/  LDG.E.128 R116, desc[UR6][R116.64] ;  /* 0x0000000674747981 */ /* 0x000ea8000c1e1d00 */
[----:B------:R-:W2:Y:S04]  /*09b0*/  LDG.E.128 R16, desc[UR6][R16.64+0x10] ;  /* 0x0000100610107981 */ /* 0x000ea8000c1e1d00 */
        /* <DEDUP_REMOVED lines=15> */
[C---:B------:R-:W-:Y:S02]  /*0ab0*/  FADD.FTZ R9, -R124.reuse, R13 ;  /* 0x0000000d7c097221 */ /* 0x040fe40000010100 */
[C---:B-----5:R-:W-:Y:S01]  /*0ac0*/  FMUL.FTZ R0, R131.reuse, R0 ;  /* 0x0000000083007220 */ /* 0x060fe20000410000 */
[C---:B------:R-:W-:Y:S01]  /*0ad0*/  FADD.FTZ R11, -R124.reuse, R15 ;  /* 0x0000000f7c0b7221 */ /* 0x040fe20000010100 */
[----:B------:R-:W-:Y:S01]  /*0ae0*/  FMUL.FTZ R9, R131, R9 ;  /* 0x0000000983097220 */ /* 0x000fe20000410000 */
[----:B--2---:R-:W-:Y:S02]  /*0af0*/  HADD2.F32 R105, -RZ, R119.H0_H0 ;  /* 0x20000077ff697230 */ /* 0x004fe40000004100 */
[C---:B------:R-:W-:Y:S01]  /*0b00*/  FADD.FTZ R87, -R124.reuse, R112 ;  /* 0x000000707c577221 */ /* 0x040fe20000010100 */
[C---:B------:R-:W-:Y:S01]  /*0b10*/  FADD.FTZ R112, -R124.reuse, R113 ;  /* 0x000000717c707221 */ /* 0x040fe20000010100 */
[C---:B------:R-:W-:Y:S01]  /*0b20*/  FADD.FTZ R113, -R124.reuse, R114 ;  /* 0x000000727c717221 */ /* 0x040fe20000010100 */
[----:B------:R-:W-:Y:S01]  /*0b30*/  FADD.FTZ R114, -R124, R115 ;  /* 0x000000737c727221 */ /* 0x000fe20000010100 */
[----:B------:R-:W-:-:S02]  /*0b40*/  HADD2.F32 R115, -RZ, R116.H0_H0 ;  /* 0x20000074ff737230 */ /* 0x000fc40000004100 */
[C---:B------:R-:W-:Y:S01]  /*0b50*/  FADD.FTZ R14, -R124.reuse, R18 ;  /* 0x000000127c0e7221 */ /* 0x040fe20000010100 */
[C---:B------:R-:W-:Y:S01]  /*0b60*/  FADD.FTZ R13, -R124.reuse, R17 ;  /* 0x000000117c0d7221 */ /* 0x040fe20000010100 */
[C---:B------:R-:W-:Y:S01]  /*0b70*/  FADD.FTZ R12, -R124.reuse, R16 ;  /* 0x000000107c0c7221 */ /* 0x040fe20000010100 */
[----:B------:R-:W-:Y:S01]  /*0b80*/  FADD.FTZ R16, -R124, R108 ;  /* 0x0000006c7c107221 */ /* 0x000fe20000010100 */
[----:B------:R-:W-:Y:S02]  /*0b90*/  HADD2.F32 R116, -RZ, R116.H1_H1 ;  /* 0x30000074ff747230 */ /* 0x000fe40000004100 */
[C---:B------:R-:W-:Y:S01]  /*0ba0*/  FMUL.FTZ R14, R131.reuse, R14 ;  /* 0x0000000e830e7220 */ /* 0x040fe20000410000 */
[----:B------:R-:W-:Y:S02]  /*0bb0*/  HADD2.F32 R108, -RZ, R118.H1_H1 ;  /* 0x30000076ff6c7230 */ /* 0x000fe40000004100 */
[----:B------:R-:W-:Y:S01]  /*0bc0*/  FFMA.FTZ R36, R0, R115, R36 ;  /* 0x0000007300247223 */ /* 0x000fe20000010024 */
[----:B------:R-:W-:Y:S01]  /*0bd0*/  FADD.FTZ R80, R80, R115 ;  /* 0x0000007350507221 */ /* 0x000fe20000010000 */
[----:B------:R-:W-:Y:S01]  /*0be0*/  FMUL.FTZ R13, R131, R13 ;  /* 0x0000000d830d7220 */ /* 0x000fe20000410000 */
[----:B------:R-:W-:Y:S01]  /*0bf0*/  FMUL.FTZ R115, R157, R115 ;  /* 0x000000739d737220 */ /* 0x000fe20000410000 */
[C---:B------:R-:W-:Y:S01]  /*0c00*/  FADD.FTZ R15, -R124.reuse, R19 ;  /* 0x000000137c0f7221 */ /* 0x040fe20000010100 */
[C---:B------:R-:W-:Y:S01]  /*0c10*/  FADD.FTZ R18, -R124.reuse, R110 ;  /* 0x0000006e7c127221 */ /* 0x040fe20000010100 */
[C---:B------:R-:W-:Y:S01]  /*0c20*/  FADD.FTZ R17, -R124.reuse, R109 ;  /* 0x0000006d7c117221 */ /* 0x040fe20000010100 */
[----:B------:R-:W-:Y:S01]  /*0c30*/  FADD.FTZ R19, -R124, R111 ;  /* 0x0000006f7c137221 */ /* 0x000fe20000010100 */
[----:B------:R-:W-:-:S02]  /*0c40*/  HADD2.F32 R110, -RZ, R117.H1_H1 ;  /* 0x30000075ff6e7230 */ /* 0x000fc40000004100 */
[----:B------:R-:W-:Y:S01]  /*0c50*/  FMUL.FTZ R11, R131, R11 ;  /* 0x0000000b830b7220 */ /* 0x000fe20000410000 */
[--C-:B------:R-:W-:Y:S02]  /*0c60*/  HADD2.F32 R125, -RZ, R121.reuse.H0_H0 ;  /* 0x20000079ff7d7230 */ /* 0x100fe40000004100 */
[----:B------:R-:W-:Y:S01]  /*0c70*/  FFMA.FTZ R37, R9, R116, R37 ;  /* 0x0000007409257223 */ /* 0x000fe20000010025 */
[----:B------:R-:W-:Y:S02]  /*0c80*/  HADD2.F32 R126, -RZ, R121.H1_H1 ;  /* 0x30000079ff7e7230 */ /* 0x000fe40000004100 */
[----:B------:R-:W-:Y:S01]  /*0c90*/  FADD.FTZ R81, R81, R116 ;  /* 0x0000007451517221 */ /* 0x000fe20000010000 */
[----:B------:R-:W-:Y:S02]  /*0ca0*/  HADD2.F32 R109, -RZ, R117.H0_H0 ;  /* 0x20000075ff6d7230 */ /* 0x000fe40000004100 */
[----:B------:R-:W-:Y:S01]  /*0cb0*/  FADD.FTZ R78, R78, R105 ;  /* 0x000000694e4e7221 */ /* 0x000fe20000010000 */
[----:B------:R-:W-:-:S02]  /*0cc0*/  HADD2.F32 R104, -RZ, R120.H0_H0 ;  /* 0x20000078ff687230 */ /* 0x000fc40000004100 */
[-C--:B------:R-:W-:Y:S01]  /*0cd0*/  FFMA.FTZ R42, R14, R105.reuse, R42 ;  /* 0x000000690e2a7223 */ /* 0x080fe2000001002a */
[----:B------:R-:W-:Y:S02]  /*0ce0*/  HADD2.F32 R124, -RZ, R120.H1_H1 ;  /* 0x30000078ff7c7230 */ /* 0x000fe40000004100 */
[----:B------:R-:W-:Y:S01]  /*0cf0*/  FMUL.FTZ R121, R151, R105 ;  /* 0x0000006997797220 */ /* 0x000fe20000410000 */
[----:B------:R-:W-:Y:S01]  /*0d00*/  FMUL.FTZ R116, R156, R116 ;  /* 0x000000749c747220 */ /* 0x000fe20000410000 */
[----:B------:R-:W-:Y:S01]  /*0d10*/  FADD.FTZ R77, R77, R108 ;  /* 0x0000006c4d4d7221 */ /* 0x000fe20000010000 */
[-C--:B------:R-:W-:Y:S01]  /*0d20*/  FFMA.FTZ R41, R13, R108.reuse, R41 ;  /* 0x0000006c0d297223 */ /* 0x080fe20000010029 */
[----:B------:R-:W-:Y:S01]  /*0d30*/  FMUL.FTZ R120, R152, R108 ;  /* 0x0000006c98787220 */ /* 0x000fe20000410000 */
[----:B------:R-:W-:Y:S01]  /*0d40*/  FADD.FTZ R105, RZ, R115 ;  /* 0x00000073ff697221 */ /* 0x000fe20000010000 */
[----:B------:R-:W-:Y:S01]  /*0d50*/  FFMA.FTZ R108, R0, R115, RZ ;  /* 0x00000073006c7223 */ /* 0x000fe200000100ff */
[----:B------:R-:W-:-:S02]  /*0d60*/  HADD2.F32 R107, -RZ, R118.H0_H0 ;  /* 0x20000076ff6b7230 */ /* 0x000fc40000004100 */
[----:B------:R-:W-:Y:S01]  /*0d70*/  FMUL.FTZ R12, R131, R12 ;  /* 0x0000000c830c7220 */ /* 0x000fe20000410000 */
[----:B------:R-:W-:Y:S02]  /*0d80*/  HADD2.F32 R106, -RZ, R119.H1_H1 ;  /* 0x30000077ff6a7230 */ /* 0x000fe40000004100 */
[-C--:B------:R-:W-:Y:S01]  /*0d90*/  FFMA.FTZ R39, R11, R110.reuse, R39 ;  /* 0x0000006e0b277223 */ /* 0x080fe20000010027 */
[----:B------:R-:W-:Y:S01]  /*0da0*/  FADD.FTZ R83, R83, R110 ;  /* 0x0000006e53537221 */ /* 0x000fe20000010000 */
[----:B------:R-:W-:Y:S01]  /*0db0*/  FMUL.FTZ R118, R154, R110 ;  /* 0x0000006e9a767220 */ /* 0x000fe20000410000 */
        /* <DEDUP_REMOVED lines=18> */
[--C-:B------:R-:W-:Y:S02]  /*0ee0*/  HADD2.F32 R129, -RZ, R123.reuse.H0_H0 ;  /* 0x2000007bff817230 */ /* 0x100fe40000004100 */
[-C--:B------:R-:W-:Y:S01]  /*0ef0*/  FFMA.FTZ R44, R16, R104.reuse, R44 ;  /* 0x00000068102c7223 */ /* 0x080fe2000001002c */
[----:B------:R-:W-:Y:S02]  /*0f00*/  HADD2.F32 R130, -RZ, R123.H1_H1 ;  /* 0x3000007bff827230 */ /* 0x000fe40000004100 */
        /* <DEDUP_REMOVED lines=8> */
[----:B------:R-:W-:Y:S02]  /*0f90*/  FMUL.FTZ R17, R131, R17 ;  /* 0x0000001183117220 */ /* 0x000fe40000410000 */
        /* <DEDUP_REMOVED lines=41> */
[-C--:B------:R-:W-:Y:S01]  /*1230*/  FFMA.FTZ R51, R114, R130.reuse, R51 ;  /* 0x0000008272337223 */ /* 0x080fe20000010033 */
[----:B------:R-:W-:Y:S01]  /*1240*/  FMUL.FTZ R130, R142, R130 ;  /* 0x000000828e827220 */ /* 0x000fe20000410000 */
[----:B------:R-:W-:Y:S01]  /*1250*/  FADD.FTZ R109, R104, R129 ;  /* 0x00000081686d7221 */ /* 0x000fe20000010000 */
[----:B------:R-:W-:-:S03]  /*1260*/  FFMA.FTZ R105, R113, R129, R106 ;  /* 0x0000008171697223 */ /* 0x000fc6000001006a */
[----:B------:R-:W-:Y:S01]  /*1270*/  FADD.FTZ R109, R109, R130 ;  /* 0x000000826d6d7221 */ /* 0x000fe20000010000 */
[----:B------:R-:W-:-:S07]  /*1280*/  FFMA.FTZ R108, R114, R130, R105 ;  /* 0x00000082726c7223 */ /* 0x000fce0000010069 */
.L_x_5549:
[----:B------:R-:W-:Y:S05]  /*1290*/  BSYNC B0 ;  /* 0x0000000000007941 */ /* 0x000fea0003800000 */
.L_x_5547:
        /* <DEDUP_REMOVED lines=22> */
.L_x_5595:
        /* <DEDUP_REMOVED lines=13> */
.L_x_5551:
[----:B------:R-:W-:Y:S05]  /*14d0*/  WARPSYNC.ALL ;  /* 0x0000000000007948 */ /* 0x000fea0003800000 */
[----:B------:R-:W2:Y:S08]  /*14e0*/  S2UR UR5, SR_CgaCtaId ;  /* 0x00000000000579c3 */ /* 0x000eb00000008800 */
[----:B------:R-:W-:Y:S01]  /*14f0*/  BAR.SYNC.DEFER_BLOCKING 0x0 ;  /* 0x0000000000007b1d */ /* 0x000fe20000010000 */
[----:B-----5:R-:W-:Y:S01]  /*1500*/  ISETP.GE.AND P4, PT, R139, 0x1, PT ;  /* 0x000000018b00780c */ /* 0x020fe20003f86270 */
[----:B------:R-:W-:-:S04]  /*1510*/  HFMA2.MMA R138, -RZ, RZ, 0, 0 ;  /* 0x00000000ff8a7435 */ /* 0x000fc800000001ff */
[----:B------:R-:W-:-:S08]  /*1520*/  UMOV UR4, 0x400 ;  /* 0x0000040000047882 */ /* 0x000fd00000000000 */
[----:B0-----:R-:W-:-:S05]  /*1530*/  @P4 IADD3 R108, R139, -0x1, RZ ;  /* 0xffffffff8b6c4810 */ /* 0x001fca0007ffe0ff */
        /* <DEDUP_REMOVED lines=22> */
[----:B0-----:R-:W-:Y:S01]  /*16a0*/  @P4 IMAD.WIDE.U32 R104, R138, 0x10, R104 ;  /* 0x000000108a684825 */ /* 0x001fe200078e0068 */
[----:B------:R-:W-:-:S03]  /*16b0*/  @!P2 ISETP.NE.U32.AND P0, PT, R133, RZ, PT ;  /* 0x000000ff8500a20c */ /* 0x000fc60003f05070 */
        /* <DEDUP_REMOVED lines=13> */
.L_x_5553:
[----:B------:R-:W-:Y:S05]  /*1790*/  BSYNC B0 ;  /* 0x0000000000007941 */ /* 0x000fea0003800000 */
.L_x_5552:
[----:B-----5:R-:W-:Y:S02]  /*17a0*/  @P4 HADD2.F32 R105, -RZ, R88.H0_H0 ;  /* 0x20000058ff694230 */ /* 0x020fe40000004100 */
[----:B------:R-:W-:Y:S01]  /*17b0*/  @P4 FMUL.FTZ R107, R104, R107 ;  /* 0x0000006b686b4220 */ /* 0x000fe20000410000 */
[----:B------:R-:W-:Y:S01]  /*17c0*/  @P4 HADD2.F32 R106, -RZ, R84.H0_H0 ;  /* 0x20000054ff6a4230 */ /* 0x000fe20000004100 */
[----:B------:R-:W-:Y:S01]  /*17d0*/  @!P2 ISETP.NE.AND.EX P0, PT, R132, RZ, PT, P0 ;  /* 0x000000ff8400a20c */ /* 0x000fe20003f05300 */
[----:B------:R-:W-:Y:S01]  /*17e0*/  BSSY B0, `(.L_x_5554) ;  /* 0x000000d000007945 */ /* 0x000fe20003800000 */
[C---:B------:R-:W-:Y:S02]  /*17f0*/  @P4 FFMA.FTZ R64, R107.reuse, R105, R64 ;  /* 0x000000696b404223 */ /* 0x040fe40000010040 */
[----:B------:R-:W-:Y:S01]  /*1800*/  @P4 FMUL.FTZ R106, R107, R106 ;  /* 0x0000006a6b6a4220 */ /* 0x000fe20000410000 */
        /* <DEDUP_REMOVED lines=10> */
.L_x_5555:
[----:B------:R-:W-:Y:S05]  /*18b0*/  BSYNC B0 ;  /* 0x0000000000007941 */ /* 0x000fea0003800000 */
.L_x_5554:
[----:B------:R-:W-:Y:S02]  /*18c0*/  @P4 HADD2.F32 R107, -RZ, R88.H1_H1 ;  /* 0x30000058ff6b4230 */ /* 0x000fe40000004100 */
[----:B------:R-:W-:Y:S01]  /*18d0*/  @P4 FMUL.FTZ R108, R105, R108 ;  /* 0x0000006c696c4220 */ /* 0x000fe20000410000 */
[----:B------:R-:W-:Y:S01]  /*18e0*/  @P4 F2FP.F16.F32.PACK_AB R106, RZ, R106 ;  /* 0x0000006aff6a423e */ /* 0x000fe200000000ff */
[----:B------:R-:W-:Y:S01]  /*18f0*/  BSSY B0, `(.L_x_5556) ;  /* 0x0000014000007945 */ /* 0x000fe20003800000 */
[----:B------:R-:W-:Y:S01]  /*1900*/  @!P2 ISETP.NE.U32.AND P0, PT, R133, RZ, PT ;  /* 0x000000ff8500a20c */ /* 0x000fe20003f05070 */
[----:B------:R-:W-:Y:S01]  /*1910*/  @P4 FFMA.FTZ R65, R108, R107, R65 ;  /* 0x0000006b6c414223 */ /* 0x000fe20000010041 */
[----:B------:R-:W-:Y:S01]  /*1920*/  @P4 HADD2.F32 R107, -RZ, R84.H1_H1 ;  /* 0x30000054ff6b4230 */ /* 0x000fe20000004100 */
[----:B------:R-:W-:Y:S02]  /*1930*/  @P4 PRMT R92, R106, 0x7610, R92 ;  /* 0x000076106a5c4816 */ /* 0x000fe4000000005c */
[----:B------:R-:W-:-:S02]  /*1940*/  @!P2 ISETP.NE.AND.EX P0, PT, R132, RZ, PT, P0 ;  /* 0x000000ff8400a20c */ /* 0x000fc40003f05300 */
[----:B------:R-:W-:Y:S02]  /*1950*/  @P4 FMUL.FTZ R108, R108, R107 ;  /* 0x0000006b6c6c4220 */ /* 0x000fe40000410000 */
[----:B------:R-:W0:Y:S01]  /*1960*/  @P4 LDC R107, c[0x0][0x29c] ;  /* 0x0000a700ff6b4b82 */ /* 0x000e220000000800 */
[----:B------:R-:W-:Y:S02]  /*1970*/  @!P2 FSEL R106, R34, RZ, P0 ;  /* 0x000000ff226aa208 */ /* 0x000fe40000000000 */
[----:B------:R-:W-:-:S04]  /*1980*/  @P4 F2FP.F16.F32.PACK_AB R108, RZ, R108 ;  /* 0x0000006cff6c423e */ /* 0x000fc800000000ff */
        /* <DEDUP_REMOVED lines=10> */
.L_x_5557:
[----:B------:R-:W-:Y:S05]  /*1a30*/  BSYNC B0 ;  /* 0x0000000000007941 */ /* 0x000fea0003800000 */
.L_x_5556:
[----:B------:R-:W-:Y:S01]  /*1a40*/  @P4 HADD2.F32 R108, -RZ, R89.H0_H0 ;  /* 0x20000059ff6c4230 */ /* 0x000fe20000004100 */
[----:B------:R-:W1:Y:S01]  /*1a50*/  @P4 LDC R162, c[0x0][0x29c] ;  /* 0x0000a700ffa24b82 */ /* 0x000e620000000800 */
[----:B0-----:R-:W-:Y:S01]  /*1a60*/  @P4 FMUL.FTZ R107, R106, R107 ;  /* 0x0000006b6a6b4220 */ /* 0x001fe20000410000 */
[----:B------:R-:W-:Y:S01]  /*1a70*/  @!P2 ISETP.NE.U32.AND P0, PT, R133, RZ, PT ;  /* 0x000000ff8500a20c */ /* 0x000fe20003f05070 */
[----:B------:R-:W-:Y:S02]  /*1a80*/  BSSY B0, `(.L_x_5558) ;  /* 0x0000011000007945 */ /* 0x000fe40003800000 */
[----:B------:R-:W-:Y:S01]  /*1a90*/  @P4 FFMA.FTZ R66, R107, R108, R66 ;  /* 0x0000006c6b424223 */ /* 0x000fe20000010042 */
[----:B------:R-:W-:Y:S01]  /*1aa0*/  @P4 HADD2.F32 R108, -RZ, R85.H0_H0 ;  /* 0x20000055ff6c4230 */ /* 0x000fe20000004100 */
[----:B------:R-:W-:-:S04]  /*1ab0*/  @!P2 ISETP.NE.AND.EX P0, PT, R132, RZ, PT, P0 ;  /* 0x000000ff8400a20c */ /* 0x000fc80003f05300 */
[----:B------:R-:W-:Y:S01]  /*1ac0*/  @P4 FMUL.FTZ R108, R107, R108 ;  /* 0x0000006c6b6c4220 */ /* 0x000fe20000410000 */
[----:B------:R-:W-:-:S04]  /*1ad0*/  @!P2 FSEL R107, R35, RZ, P0 ;  /* 0x000000ff236ba208 */ /* 0x000fc80000000000 */
        /* <DEDUP_REMOVED lines=11> */
.L_x_5559:
[----:B------:R-:W-:Y:S05]  /*1b90*/  BSYNC B0 ;  /* 0x0000000000007941 */ /* 0x000fea0003800000 */
.L_x_5558:
[----:B------:R-:W-:Y:S02]  /*1ba0*/  @P4 HADD2.F32 R109, -RZ, R89.H1_H1 ;  /* 0x30000059ff6d4230 */ /* 0x000fe40000004100 */
[----:B-1----:R-:W-:Y:S01]  /*1bb0*/  @P4 FMUL.FTZ R108, R107, R162 ;  /* 0x000000a26b6c4220 */ /* 0x002fe20000410000 */
[----:B------:R-:W-:Y:S01]  /*1bc0*/  @!P2 ISETP.NE.U32.AND P0, PT, R133, RZ, PT ;  /* 0x000000ff8500a20c */ /* 0x000fe20003f05070 */
[----:B------:R-:W-:Y:S02]  /*1bd0*/  BSSY B0, `(.L_x_5560) ;  /* 0x0000011000007945 */ /* 0x000fe40003800000 */
[----:B------:R-:W-:Y:S01]  /*1be0*/  @P4 FFMA.FTZ R67, R108, R109, R67 ;  /* 0x0000006d6c434223 */ /* 0x000fe20000010043 */
[----:B------:R-:W-:Y:S01]  /*1bf0*/  @P4 HADD2.F32 R109, -RZ, R85.H1_H1 ;  /* 0x30000055ff6d4230 */ /* 0x000fe20000004100 */
        /* <DEDUP_REMOVED lines=14> */
.L_x_5561:
[----:B------:R-:W-:Y:S05]  /*1ce0*/  BSYNC B0 ;  /* 0x0000000000007941 */ /* 0x000fea0003800000 */
.L_x_5560:
[----:B------:R-:W0:Y:S01]  /*1cf0*/  @P4 LDC R108, c[0x0][0x29c] ;  /* 0x0000a700ff6c4b82 */ /* 0x000e220000000800 */
[----:B------:R-:W-:Y:S01]  /*1d00*/  @!P2 ISETP.NE.U32.AND P0, PT, R133, RZ, PT ;  /* 0x000000ff8500a20c */ /* 0x000fe20003f05070 */
[----:B------:R-:W-:Y:S03]  /*1d10*/  BSSY B0, `(.L_x_5562) ;  /* 0x0000013000007945 */ /* 0x000fe60003800000 */
[----:B------:R-:W-:-:S04]  /*1d20*/  @!P2 ISETP.NE.AND.EX P0, PT, R132, RZ, PT, P0 ;  /* 0x000000ff8400a20c */ /* 0x000fc80003f05300 */
[----:B------:R-:W-:Y:S01]  /*1d30*/  @!P2 FSEL R162, R29, RZ, P0 ;  /* 0x000000ff1da2a208 */ /* 0x000fe20000000000 */
[----:B0-----:R-:W-:Y:S01]  /*1d40*/  @P4 FMUL.FTZ R109, R163, R108 ;  /* 0x0000006ca36d4220 */ /* 0x001fe20000410000 */
[----:B------:R-:W-:-:S05]  /*1d50*/  @P4 HADD2.F32 R108, -RZ, R90.H0_H0 ;  /* 0x2000005aff6c4230 */ /* 0x000fca0000004100 */
[----:B------:R-:W-:Y:S01]  /*1d60*/  @P4 FFMA.FTZ R60, R109, R108, R60 ;  /* 0x0000006c6d3c4223 */ /* 0x000fe2000001003c */
[----:B------:R-:W-:-:S05]  /*1d70*/  @P4 HADD2.F32 R108, -RZ, R86.H0_H0 ;  /* 0x20000056ff6c4230 */ /* 0x000fca0000004100 */
[----:B------:R-:W-:-:S05]  /*1d80*/  @P4 FMUL.FTZ R108, R109, R108 ;  /* 0x0000006c6d6c4220 */ /* 0x000fca0000410000 */
        /* <DEDUP_REMOVED lines=11> */
.L_x_5563:
[----:B------:R-:W-:Y:S05]  /*1e40*/  BSYNC B0 ;  /* 0x0000000000007941 */ /* 0x000fea0003800000 */
.L_x_5562:
[----:B------:R-:W0:Y:S01]  /*1e50*/  @P4 LDC R109, c[0x0][0x29c] ;  /* 0x0000a700ff6d4b82 */ /* 0x000e220000000800 */
[----:B------:R-:W-:Y:S01]  /*1e60*/  @!P2 ISETP.NE.U32.AND P0, PT, R133, RZ, PT ;  /* 0x000000ff8500a20c */ /* 0x000fe20003f05070 */
[----:B------:R-:W-:Y:S03]  /*1e70*/  BSSY B0, `(.L_x_5564) ;  /* 0x0000013000007945 */ /* 0x000fe60003800000 */
[----:B------:R-:W-:-:S04]  /*1e80*/  @!P2 ISETP.NE.AND.EX P0, PT, R132, RZ, PT, P0 ;  /* 0x000000ff8400a20c */ /* 0x000fc80003f05300 */
[----:B------:R-:W-:Y:S01]  /*1e90*/  @!P2 FSEL R161, R30, RZ, P0 ;  /* 0x000000ff1ea1a208 */ /* 0x000fe20000000000 */
[----:B0-----:R-:W-:Y:S01]  /*1ea0*/  @P4 FMUL.FTZ R108, R162, R109 ;  /* 0x0000006da26c4220 */ /* 0x001fe20000410000 */
[----:B------:R-:W-:-:S05]  /*1eb0*/  @P4 HADD2.F32 R109, -RZ, R90.H1_H1 ;  /* 0x3000005aff6d4230 */ /* 0x000fca0000004100 */
[----:B------:R-:W-:Y:S01]  /*1ec0*/  @P4 FFMA.FTZ R61, R108, R109, R61 ;  /* 0x0000006d6c3d4223 */ /* 0x000fe2000001003d */
[----:B------:R-:W-:-:S05]  /*1ed0*/  @P4 HADD2.F32 R109, -RZ, R86.H1_H1 ;  /* 0x30000056ff6d4230 */ /* 0x000fca0000004100 */
        /* <DEDUP_REMOVED lines=12> */
.L_x_5565:
[----:B------:R-:W-:Y:S05]  /*1fa0*/  BSYNC B0 ;  /* 0x0000000000007941 */ /* 0x000fea0003800000 */
.L_x_5564:
        /* <DEDUP_REMOVED lines=20> */
.L_x_5567:
[----:B------:R-:W-:Y:S05]  /*20f0*/  BSYNC B0 ;  /* 0x0000000000007941 */ /* 0x000fea0003800000 */
.L_x_5566:
[----:B------:R-:W0:Y:S01]  /*2100*/  @P4 LDC R108, c[0x0][0x29c] ;  /* 0x0000a700ff6c4b82 */ /* 0x000e220000000800 */
[----:B------:R-:W-:Y:S01]  /*2110*/  @P4 HADD2.F32 R109, -RZ, R91.H1_H1 ;  /* 0x3000005bff6d4230 */ /* 0x000fe20000004100 */
[----:B------:R-:W-:Y:S02]  /*2120*/  ISETP.NE.U32.AND P0, PT, RZ, UR10, PT ;  /* 0x0000000aff007c0c */ /* 0x000fe4000bf05070 */
[----:B------:R-:W-:Y:S02]  /*2130*/  ISETP.NE.U32.AND P1, PT, RZ, UR10, PT ;  /* 0x0000000aff007c0c */ /* 0x000fe4000bf25070 */
[----:B------:R-:W-:Y:S02]  /*2140*/  ISETP.NE.AND.EX P0, PT, RZ, UR11, PT, P0 ;  /* 0x0000000bff007c0c */ /* 0x000fe4000bf05300 */
        /* <DEDUP_REMOVED lines=8> */
[----:B------:R-:W-:-:S04]  /*21d0*/  @P4 F2FP.F16.F32.PACK_AB R108, RZ, R108 ;  /* 0x0000006cff6c423e */ /* 0x000fc800000000ff */
        /* <DEDUP_REMOVED lines=9> */
[----:B------:R-:W1:Y:S01]  /*2270*/  @P4 LDC R161, c[0x0][0x29c] ;  /* 0x0000a700ffa14b82 */ /* 0x000e620000000800 */
[----:B------:R-:W-:-:S03]  /*2280*/  IADD3 R139, R138, 0x80, RZ ;  /* 0x000000808a8b7810 */ /* 0x000fc60007ffe0ff */
[----:B------:R2:W-:Y:S04]  /*2290*/  @P0 STG.E.128 desc[UR6][R108.64+0x10], R104 ;  /* 0x000010686c000986 */ /* 0x0005e8000c101d06 */
        /* <DEDUP_REMOVED lines=19> */
.L_x_5569:
[----:B------:R-:W-:Y:S05]  /*23d0*/  BSYNC B0 ;  /* 0x0000000000007941 */ /* 0x000fea0003800000 */
.L_x_5568:
[----:B------:R-:W-:Y:S01]  /*23e0*/  @!P2 ISETP.NE.U32.AND P5, PT, R133, RZ, PT ;  /* 0x000000ff8500a20c */ /* 0x000fe20003fa5070 */
[----:B------:R-:W-:Y:S01]  /*23f0*/  BSSY B0, `(.L_x_5570) ;  /* 0x000000d000007945 */ /* 0x000fe20003800000 */
[----:B------:R-:W-:Y:S02]  /*2400*/  @P4 FMUL.FTZ R105, R109, R134 ;  /* 0x000000866d694220 */ /* 0x000fe40000410000 */
        /* <DEDUP_REMOVED lines=11> */
.L_x_5571:
[----:B------:R-:W-:Y:S05]  /*24c0*/  BSYNC B0 ;  /* 0x0000000000007941 */ /* 0x000fea0003800000 */
.L_x_5570:
[--C-:B-----5:R-:W-:Y:S02]  /*24d0*/  @P4 HADD2.F32 R107, -RZ, R88.reuse.H0_H0 ;  /* 0x20000058ff6b4230 */ /* 0x120fe40000004100 */
[----:B------:R-:W-:Y:S01]  /*24e0*/  @P4 FMUL.FTZ R104, R108, R161 ;  /* 0x000000a16c684220 */ /* 0x000fe20000410000 */
[----:B------:R-:W-:Y:S01]  /*24f0*/  @P4 HADD2.F32 R106, -RZ, R88.H1_H1 ;  /* 0x30000058ff6a4230 */ /* 0x000fe20000004100 */
[----:B------:R-:W-:Y:S01]  /*2500*/  @!P2 ISETP.NE.U32.AND P5, PT, R133, RZ, PT ;  /* 0x000000ff8500a20c */ /* 0x000fe20003fa5070 */
[----:B------:R-:W-:Y:S01]  /*2510*/  BSSY B0, `(.L_x_5572) ;  /* 0x0000016000007945 */ /* 0x000fe20003800000 */
[-C--:B------:R-:W-:Y:S01]  /*2520*/  @P4 FFMA.FTZ R56, R107, R105.reuse, R56 ;  /* 0x000000696b384223 */ /* 0x080fe20000010038 */
[----:B------:R-:W-:Y:S01]  /*2530*/  @P4 FMUL.FTZ R105, R140, R105 ;  /* 0x000000698c694220 */ /* 0x000fe20000410000 */
[-C--:B------:R-:W-:Y:S01]  /*2540*/  @P4 FFMA.FTZ R57, R106, R104.reuse, R57 ;  /* 0x000000686a394223 */ /* 0x080fe20000010039 */
[----:B------:R-:W0:Y:S01]  /*2550*/  @P4 LDC R107, c[0x0][0x29c] ;  /* 0x0000a700ff6b4b82 */ /* 0x000e220000000800 */
[----:B------:R-:W-:Y:S01]  /*2560*/  @P4 FMUL.FTZ R104, R137, R104 ;  /* 0x0000006889684220 */ /* 0x000fe20000410000 */
[----:B------:R-:W-:-:S02]  /*2570*/  @!P2 ISETP.NE.AND.EX P5, PT, R132, RZ, PT, P5 ;  /* 0x000000ff8400a20c */ /* 0x000fc40003fa5350 */
[----:B------:R-:W-:Y:S02]  /*2580*/  SEL R96, R109, R96, P1 ;  /* 0x000000606d607207 */ /* 0x000fe40000800000 */
[----:B------:R-:W-:Y:S02]  /*2590*/  @P4 F2FP.F16.F32.PACK_AB R105, RZ, R105 ;  /* 0x00000069ff69423e */ /* 0x000fe400000000ff */
[----:B------:R-:W1:Y:S01]  /*25a0*/  @P4 LDC R106, c[0x0][0x29c] ;  /* 0x0000a700ff6a4b82 */ /* 0x000e620000000800 */
[----:B------:R-:W-:Y:S02]  /*25b0*/  @P4 F2FP.F16.F32.PACK_AB R104, RZ, R104 ;  /* 0x00000068ff68423e */ /* 0x000fe400000000ff */
        /* <DEDUP_REMOVED lines=11> */
.L_x_5573:
[----:B------:R-:W-:Y:S05]  /*2670*/  BSYNC B0 ;  /* 0x0000000000007941 */ /* 0x000fea0003800000 */
.L_x_5572:
[----:B------:R-:W-:Y:S01]  /*2680*/  @!P2 ISETP.NE.U32.AND P5, PT, R133, RZ, PT ;  /* 0x000000ff8500a20c */ /* 0x000fe20003fa5070 */
[----:B0-----:R-:W-:Y:S01]  /*2690*/  @P4 FMUL.FTZ R161, R109, R107 ;  /* 0x0000006b6da14220 */ /* 0x001fe20000410000 */
[----:B------:R-:W-:Y:S01]  /*26a0*/  @P4 HADD2.F32 R107, -RZ, R89.H0_H0 ;  /* 0x20000059ff6b4230 */ /* 0x000fe20000004100 */
[----:B------:R-:W-:Y:S01]  /*26b0*/  BSSY B0, `(.L_x_5574) ;  /* 0x000000d000007945 */ /* 0x000fe20003800000 */
[----:B------:R-:W-:-:S03]  /*26c0*/  @!P2 ISETP.NE.AND.EX P5, PT, R132, RZ, PT, P5 ;  /* 0x000000ff8400a20c */ /* 0x000fc60003fa5350 */
        /* <DEDUP_REMOVED lines=11> */
.L_x_5575:
[----:B------:R-:W-:Y:S05]  /*2780*/  BSYNC B0 ;  /* 0x0000000000007941 */ /* 0x000fea0003800000 */
.L_x_5574:
[----:B------:R-:W0:Y:S01]  /*2790*/  @P4 LDC R107, c[0x0][0x29c] ;  /* 0x0000a700ff6b4b82 */ /* 0x000e220000000800 */
[----:B-1----:R-:W-:Y:S01]  /*27a0*/  @P4 FMUL.FTZ R134, R108, R106 ;  /* 0x0000006a6c864220 */ /* 0x002fe20000410000 */
[----:B------:R-:W-:Y:S01]  /*27b0*/  @P4 HADD2.F32 R106, -RZ, R89.H1_H1 ;  /* 0x30000059ff6a4230 */ /* 0x000fe20000004100 */
[----:B------:R-:W-:Y:S01]  /*27c0*/  @!P2 ISETP.NE.U32.AND P5, PT, R133, RZ, PT ;  /* 0x000000ff8500a20c */ /* 0x000fe20003fa5070 */
[----:B------:R-:W-:Y:S01]  /*27d0*/  BSSY B0, `(.L_x_5576) ;  /* 0x0000013000007945 */ /* 0x000fe20003800000 */
[----:B------:R-:W-:Y:S02]  /*27e0*/  SEL R98, R109, R98, P1 ;  /* 0x000000626d627207 */ /* 0x000fe40000800000 */
[-C--:B------:R-:W-:Y:S01]  /*27f0*/  @P4 FFMA.FTZ R59, R106, R134.reuse, R59 ;  /* 0x000000866a3b4223 */ /* 0x080fe2000001003b */
[----:B------:R-:W-:Y:S01]  /*2800*/  @P4 FMUL.FTZ R106, R136, R161 ;  /* 0x000000a1886a4220 */ /* 0x000fe20000410000 */
[----:B------:R-:W-:Y:S01]  /*2810*/  @P4 FMUL.FTZ R134, R135, R134 ;  /* 0x0000008687864220 */ /* 0x000fe20000410000 */
[----:B------:R-:W-:-:S02]  /*2820*/  @!P2 ISETP.NE.AND.EX P5, PT, R132, RZ, PT, P5 ;  /* 0x000000ff8400a20c */ /* 0x000fc40003fa5350 */
[----:B------:R-:W-:Y:S02]  /*2830*/  SEL R99, R108, R99, P1 ;  /* 0x000000636c637207 */ /* 0x000fe40000800000 */
[----:B------:R-:W-:Y:S02]  /*2840*/  @P4 F2FP.F16.F32.PACK_AB R106, RZ, R106 ;  /* 0x0000006aff6a423e */ /* 0x000fe400000000ff */
[----:B------:R-:W-:Y:S02]  /*2850*/  @P4 F2FP.F16.F32.PACK_AB R134, RZ, R134 ;  /* 0x00000086ff86423e */ /* 0x000fe400000000ff */
        /* <DEDUP_REMOVED lines=10> */
.L_x_5577:
[----:B------:R-:W-:Y:S05]  /*2900*/  BSYNC B0 ;  /* 0x0000000000007941 */ /* 0x000fea0003800000 */
.L_x_5576:
[----:B------:R-:W1:Y:S01]  /*2910*/  @P4 LDC R108, c[0x0][0x29c] ;  /* 0x0000a700ff6c4b82 */ /* 0x000e620000000800 */
[C---:B------:R-:W-:Y:S01]  /*2920*/  SEL R100, R109.reuse, R100, P1 ;  /* 0x000000646d647207 */ /* 0x040fe20000800000 */
[----:B0-----:R-:W-:Y:S01]  /*2930*/  @P4 FMUL.FTZ R107, R109, R107 ;  /* 0x0000006b6d6b4220 */ /* 0x001fe20000410000 */
[----:B------:R-:W-:Y:S01]  /*2940*/  @P4 HADD2.F32 R109, -RZ, R90.H0_H0 ;  /* 0x2000005aff6d4230 */ /* 0x000fe20000004100 */
[----:B------:R-:W-:Y:S01]  /*2950*/  @!P2 ISETP.NE.U32.AND P5, PT, R133, RZ, PT ;  /* 0x000000ff8500a20c */ /* 0x000fe20003fa5070 */
[----:B------:R-:W-:Y:S01]  /*2960*/  BSSY B0, `(.L_x_5578) ;  /* 0x0000010000007945 */ /* 0x000fe20003800000 */
[----:B------:R-:W-:Y:S02]  /*2970*/  @P4 PRMT R92, R105, 0x7610, R92 ;  /* 0x00007610695c4816 */ /* 0x000fe4000000005c */
[-C--:B------:R-:W-:Y:S01]  /*2980*/  @P4 FFMA.FTZ R52, R109, R107.reuse, R52 ;  /* 0x0000006b6d344223 */ /* 0x080fe20000010034 */
[----:B------:R-:W-:Y:S01]  /*2990*/  @P4 FMUL.FTZ R107, R5, R107 ;  /* 0x0000006b056b4220 */ /* 0x000fe20000410000 */
[----:B------:R-:W-:-:S04]  /*29a0*/  @!P2 ISETP.NE.AND.EX P5, PT, R132, RZ, PT, P5 ;  /* 0x000000ff8400a20c */ /* 0x000fc80003fa5350 */
        /* <DEDUP_REMOVED lines=11> */
.L_x_5579:
[----:B------:R-:W-:Y:S05]  /*2a60*/  BSYNC B0 ;  /* 0x0000000000007941 */ /* 0x000fea0003800000 */
.L_x_5578:
[C---:B------:R-:W-:Y:S01]  /*2a70*/  SEL R101, R138.reuse, R101, P1 ;  /* 0x000000658a657207 */ /* 0x040fe20000800000 */
[----:B-1----:R-:W-:Y:S01]  /*2a80*/  @P4 FMUL.FTZ R138, R138, R108 ;  /* 0x0000006c8a8a4220 */ /* 0x002fe20000410000 */
[----:B------:R-:W-:Y:S01]  /*2a90*/  @!P2 ISETP.NE.U32.AND P5, PT, R133, RZ, PT ;  /* 0x000000ff8500a20c */ /* 0x000fe20003fa5070 */
[----:B------:R-:W0:Y:S01]  /*2aa0*/  @P4 LDC R108, c[0x0][0x29c] ;  /* 0x0000a700ff6c4b82 */ /* 0x000e220000000800 */
[----:B------:R-:W-:Y:S02]  /*2ab0*/  @P4 HADD2.F32 R162, -RZ, R90.H1_H1 ;  /* 0x3000005affa24230 */ /* 0x000fe40000004100 */
[-C--:B------:R-:W-:Y:S01]  /*2ac0*/  @P4 FMUL.FTZ R105, R4, R138.reuse ;  /* 0x0000008a04694220 */ /* 0x080fe20000410000 */
[----:B------:R-:W-:Y:S01]  /*2ad0*/  @!P2 ISETP.NE.AND.EX P5, PT, R132, RZ, PT, P5 ;  /* 0x000000ff8400a20c */ /* 0x000fe20003fa5350 */
[----:B------:R-:W-:Y:S01]  /*2ae0*/  BSSY B0, `(.L_x_5580) ;  /* 0x000000e000007945 */ /* 0x000fe20003800000 */
[----:B------:R-:W-:Y:S01]  /*2af0*/  @P4 PRMT R92, R92, 0x5410, R104 ;  /* 0x000054105c5c4816 */ /* 0x000fe20000000068 */
[----:B------:R-:W-:Y:S01]  /*2b00*/  @P4 FFMA.FTZ R53, R162, R138, R53 ;  /* 0x0000008aa2354223 */ /* 0x000fe20000010035 */
[----:B------:R-:W-:-:S02]  /*2b10*/  @P4 F2FP.F16.F32.PACK_AB R105, RZ, R105 ;  /* 0x00000069ff69423e */ /* 0x000fc400000000ff */
        /* <DEDUP_REMOVED lines=10> */
.L_x_5581:
[----:B------:R-:W-:Y:S05]  /*2bc0*/  BSYNC B0 ;  /* 0x0000000000007941 */ /* 0x000fea0003800000 */
.L_x_5580:
        /* <DEDUP_REMOVED lines=8> */
[----:B------:R-:W-:Y:S02]  /*2c50*/  @!P2 ISETP.NE.AND.EX P5, PT, R132, RZ, PT, P5 ;  /* 0x000000ff8400a20c */ /* 0x000fe40003fa5350 */
[----:B------:R-:W-:-:S02]  /*2c60*/  @P4 PRMT R94, R107, 0x7610, R94 ;  /* 0x000076106b5e4816 */ /* 0x000fc4000000005e */
[----:B------:R-:W-:Y:S02]  /*2c70*/  @P4 F2FP.F16.F32.PACK_AB R108, RZ, R108 ;  /* 0x0000006cff6c423e */ /* 0x000fe400000000ff */
        /* <DEDUP_REMOVED lines=13> */
.L_x_5583:
[----:B------:R-:W-:Y:S05]  /*2d50*/  BSYNC B0 ;  /* 0x0000000000007941 */ /* 0x000fea0003800000 */
.L_x_5582:
[----:B------:R-:W0:Y:S01]  /*2d60*/  @P4 LDC R109, c[0x0][0x29c] ;  /* 0x0000a700ff6d4b82 */ /* 0x000e220000000800 */
[----:B------:R-:W-:Y:S01]  /*2d70*/  SEL R103, R108, R103, P1 ;  /* 0x000000676c677207 */ /* 0x000fe20000800000 */
[----:B------:R-:W-:Y:S01]  /*2d80*/  @P4 HADD2.F32 R110, -RZ, R91.H1_H1 ;  /* 0x3000005bff6e4230 */ /* 0x000fe20000004100 */
[----:B------:R-:W-:Y:S02]  /*2d90*/  IADD3 R6, R6, UR12, RZ ;  /* 0x0000000c06067c10 */ /* 0x000fe4000fffe0ff */
[----:B------:R-:W-:-:S03]  /*2da0*/  SEL R138, RZ, 0x1, P3 ;  /* 0x00000001ff8a7807 */ /* 0x000fc60001800000 */
[----:B------:R-:W1:Y:S08]  /*2db0*/  @P0 LDC.64 R104, c[0x0][0x308] ;  /* 0x0000c200ff680b82 */ /* 0x000e700000000a00 */
[----:B------:R-:W2:Y:S01]  /*2dc0*/  @P4 LDC.64 R106, c[0x0][0x2f8] ;  /* 0x0000be00ff6a4b82 */ /* 0x000ea20000000a00 */
[----:B0-----:R-:W-:-:S04]  /*2dd0*/  @P4 FMUL.FTZ R108, R108, R109 ;  /* 0x0000006d6c6c4220 */ /* 0x001fc80000410000 */
[----:B------:R-:W-:Y:S01]  /*2de0*/  @P4 FFMA.FTZ R55, R110, R108, R55 ;  /* 0x0000006c6e374223 */ /* 0x000fe20000010037 */
[----:B-1----:R-:W-:-:S04]  /*2df0*/  @P0 IMAD.WIDE.U32 R104, R7, 0x20, R104 ;  /* 0x0000002007680825 */ /* 0x002fc800078e0068 */
[----:B------:R-:W-:Y:S01]  /*2e00*/  @P4 FMUL.FTZ R7, R2, R108 ;  /* 0x0000006c02074220 */ /* 0x000fe20000410000 */
[----:B------:R0:W-:Y:S04]  /*2e10*/  @P0 STG.E.128 desc[UR6][R104.64], R96 ;  /* 0x0000006068000986 */ /* 0x0001e8000c101d06 */
[----:B------:R-:W-:Y:S01]  /*2e20*/  @P4 F2FP.F16.F32.PACK_AB R7, RZ, R7 ;  /* 0x00000007ff07423e */ /* 0x000fe200000000ff */
[----:B--2---:R-:W-:Y:S01]  /*2e30*/  @P4 IMAD.WIDE.U32 R106, R139, 0x10, R106 ;  /* 0x000000108b6a4825 */ /* 0x004fe200078e006a */
[----:B------:R0:W-:Y:S02]  /*2e40*/  @P0 STG.E.128 desc[UR6][R104.64+0x10], R100 ;  /* 0x0000106468000986 */ /* 0x0001e4000c101d06 */
[----:B------:R-:W-:Y:S02]  /*2e50*/  @P4 PRMT R95, R95, 0x5410, R7 ;  /* 0x000054105f5f4816 */ /* 0x000fe40000000007 */
[----:B------:R-:W-:-:S03]  /*2e60*/  ISETP.GE.AND P0, PT, R6, UR13, PT ;  /* 0x0000000d06007c0c */ /* 0x000fc6000bf06270 */
[----:B------:R0:W-:Y:S10]  /*2e70*/  @P4 STG.E.128 desc[UR6][R106.64], R92 ;  /* 0x0000005c6a004986 */ /* 0x0001f4000c101d06 */
[----:B------:R-:W-:Y:S05]  /*2e80*/  @!P0 BRA `(.L_x_5584) ;  /* 0xffffffd800008947 */ /* 0x000fea000383ffff */
.L_x_5546:
        /* <DEDUP_REMOVED lines=25> */
.L_x_5550:
[----:B------:R-:W-:Y:S01]  /*3020*/  HFMA2.MMA R107, -RZ, RZ, 0, 9.5367431640625e-07 ;  /* 0x00000010ff6b7435 */ /* 0x000fe200000001ff */
[----:B------:R-:W-:Y:S02]  /*3030*/  MOV R138, R109 ;  /* 0x0000006d008a7202 */ /* 0x000fe40000000f00 */
[----:B------:R-:W-:Y:S02]  /*3040*/  MOV R105, 0x1f ;  /* 0x0000001f00697802 */ /* 0x000fe40000000f00 */
[----:B------:R-:W-:-:S07]  /*3050*/  MOV R104, 0xffffffff ;  /* 0xffffffff00687802 */ /* 0x000fce0000000f00 */
[----:B-----5:R-:W-:Y:S05]  /*3060*/  WARPSYNC.COLLECTIVE R104, `(.L_x_5585) ;  /* 0x0000000068087348 */ /* 0x020fea0003c00000 */
[----:B------:R0:W1:Y:S02]  /*3070*/  SHFL.DOWN P0, R163, R138, R107, R105 ;  /* 0x0800006b8aa37389 */ /* 0x0000640000000069 */
[----:B01---5:R-:W-:Y:S01]  /*3080*/  ENDCOLLECTIVE ;  /* 0x000000000000791b */ /* 0x023fe20003800000 */
.L_x_5585:
[----:B------:R-:W-:Y:S01]  /*3090*/  MOV R138, R108 ;  /* 0x0000006c008a7202 */ /* 0x000fe20000000f00 */
[----:B------:R-:W-:-:S07]  /*30a0*/  FADD.FTZ R110, R163, R109 ;  /* 0x0000006da36e7221 */ /* 0x000fce0000010000 */
[----:B------:R-:W-:Y:S05]  /*30b0*/  WARPSYNC.COLLECTIVE R104, `(.L_x_5586) ;  /* 0x0000000068087348 */ /* 0x000fea0003c00000 */
[----:B------:R0:W1:Y:S02]  /*30c0*/  SHFL.DOWN P0, R163, R138, R107, R105 ;  /* 0x0800006b8aa37389 */ /* 0x0000640000000069 */
[----:B01----:R-:W-:Y:S01]  /*30d0*/  ENDCOLLECTIVE ;  /* 0x000000000000791b */ /* 0x003fe20003800000 */
.L_x_5586:
[----:B------:R-:W-:Y:S01]  /*30e0*/  HFMA2.MMA R107, -RZ, RZ, 0, 4.76837158203125e-07 ;  /* 0x00000008ff6b7435 */ /* 0x000fe200000001ff */
[----:B------:R-:W-:Y:S02]  /*30f0*/  MOV R138, R110 ;  /* 0x0000006e008a7202 */ /* 0x000fe40000000f00 */
[----:B------:R-:W-:-:S08]  /*3100*/  MOV R111, R163 ;  /* 0x000000a3006f7202 */ /* 0x000fd00000000f00 */
[----:B------:R-:W-:Y:S05]  /*3110*/  WARPSYNC.COLLECTIVE R104, `(.L_x_5587) ;  /* 0x0000000068087348 */ /* 0x000fea0003c00000 */
[----:B------:R0:W1:Y:S02]  /*3120*/  SHFL.DOWN P0, R163, R138, R107, R105 ;  /* 0x0800006b8aa37389 */ /* 0x0000640000000069 */
[----:B01----:R-:W-:Y:S01]  /*3130*/  ENDCOLLECTIVE ;  /* 0x000000000000791b */ /* 0x003fe20003800000 */
.L_x_5587:
[----:B------:R-:W-:-:S05]  /*3140*/  FADD.FTZ R109, R111, R108 ;  /* 0x0000006c6f6d7221 */ /* 0x000fca0000010000 */
[----:B------:R-:W-:Y:S01]  /*3150*/  MOV R138, R109 ;  /* 0x0000006d008a7202 */ /* 0x000fe20000000f00 */
[----:B------:R-:W-:-:S07]  /*3160*/  FADD.FTZ R111, R110, R163 ;  /* 0x000000a36e6f7221 */ /* 0x000fce0000010000 */
[----:B------:R-:W-:Y:S05]  /*3170*/  WARPSYNC.COLLECTIVE R104, `(.L_x_5588) ;  /* 0x0000000068087348 */ /* 0x000fea0003c00000 */
[----:B------:R0:W1:Y:S02]  /*3180*/  SHFL.DOWN P0, R163, R138, R107, R105 ;  /* 0x0800006b8aa37389 */ /* 0x0000640000000069 */
[----:B01----:R-:W-:Y:S01]  /*3190*/  ENDCOLLECTIVE ;  /* 0x000000000000791b */ /* 0x003fe20003800000 */
.L_x_5588:
[----:B------:R-:W-:Y:S01]  /*31a0*/  HFMA2.MMA R107, -RZ, RZ, 0, 2.384185791015625e-07 ;  /* 0x00000004ff6b7435 */ /* 0x000fe200000001ff */
[----:B------:R-:W-:Y:S02]  /*31b0*/  MOV R138, R111 ;  /* 0x0000006f008a7202 */ /* 0x000fe40000000f00 */
[----:B------:R-:W-:-:S08]  /*31c0*/  MOV R162, R163 ;  /* 0x000000a300a27202 */ /* 0x000fd00000000f00 */
[----:B------:R-:W-:Y:S05]  /*31d0*/  WARPSYNC.COLLECTIVE R104, `(.L_x_5589) ;  /* 0x0000000068087348 */ /* 0x000fea0003c00000 */
[----:B------:R0:W1:Y:S02]  /*31e0*/  SHFL.DOWN P0, R163, R138, R107, R105 ;  /* 0x0800006b8aa37389 */ /* 0x0000640000000069 */
[----:B01----:R-:W-:Y:S01]  /*31f0*/  ENDCOLLECTIVE ;  /* 0x000000000000791b */ /* 0x003fe20003800000 */
.L_x_5589:
[----:B------:R-:W-:-:S05]  /*3200*/  FADD.FTZ R110, R109, R162 ;  /* 0x000000a26d6e7221 */ /* 0x000fca0000010000 */
[----:B------:R-:W-:Y:S01]  /*3210*/  MOV R138, R110 ;  /* 0x0000006e008a7202 */ /* 0x000fe20000000f00 */
[----:B------:R-:W-:-:S07]  /*3220*/  FADD.FTZ R162, R111, R163 ;  /* 0x000000a36fa27221 */ /* 0x000fce0000010000 */
[----:B------:R-:W-:Y:S05]  /*3230*/  WARPSYNC.COLLECTIVE R104, `(.L_x_5590) ;  /* 0x0000000068087348 */ /* 0x000fea0003c00000 */
[----:B------:R0:W1:Y:S02]  /*3240*/  SHFL.DOWN P0, R163, R138, R107, R105 ;  /* 0x0800006b8aa37389 */ /* 0x0000640000000069 */
[----:B01----:R-:W-:Y:S01]  /*3250*/  ENDCOLLECTIVE ;  /* 0x000000000000791b */ /* 0x003fe20003800000 */
.L_x_5590:
[----:B------:R-:W-:Y:S01]  /*3260*/  HFMA2.MMA R107, -RZ, RZ, 0, 1.1920928955078125e-07 ;  /* 0x00000002ff6b7435 */ /* 0x000fe200000001ff */
[----:B------:R-:W-:Y:S02]  /*3270*/  MOV R138, R162 ;  /* 0x000000a2008a7202 */ /* 0x000fe40000000f00 */
[----:B------:R-:W-:-:S08]  /*3280*/  MOV R108, R163 ;  /* 0x000000a3006c7202 */ /* 0x000fd00000000f00 */
[----:B------:R-:W-:Y:S05]  /*3290*/  WARPSYNC.COLLECTIVE R104, `(.L_x_5591) ;  /* 0x0000000068087348 */ /* 0x000fea0003c00000 */
[----:B------:R0:W1:Y:S02]  /*32a0*/  SHFL.DOWN P0, R163, R138, R107, R105 ;  /* 0x0800006b8aa37389 */ /* 0x0000640000000069 */
[----:B01----:R-:W-:Y:S01]  /*32b0*/  ENDCOLLECTIVE ;  /* 0x000000000000791b */ /* 0x003fe20003800000 */
.L_x_5591:
[----:B------:R-:W-:-:S05]  /*32c0*/  FADD.FTZ R109, R110, R108 ;  /* 0x0000006c6e6d7221 */ /* 0x000fca0000010000 */
[----:B------:R-:W-:Y:S01]  /*32d0*/  MOV R138, R109 ;  /* 0x0000006d008a7202 */ /* 0x000fe20000000f00 */
[----:B------:R-:W-:-:S07]  /*32e0*/  FADD.FTZ R108, R162, R163 ;  /* 0x000000a3a26c7221 */ /* 0x000fce0000010000 */
[----:B------:R-:W-:Y:S05]  /*32f0*/  WARPSYNC.COLLECTIVE R104, `(.L_x_5592) ;  /* 0x0000000068087348 */ /* 0x000fea0003c00000 */
[----:B------:R0:W1:Y:S02]  /*3300*/  SHFL.DOWN P0, R163, R138, R107, R105 ;  /* 0x0800006b8aa37389 */ /* 0x0000640000000069 */
[----:B01----:R-:W-:Y:S01]  /*3310*/  ENDCOLLECTIVE ;  /* 0x000000000000791b */ /* 0x003fe20003800000 */
.L_x_5592:
[----:B------:R-:W-:Y:S01]  /*3320*/  HFMA2.MMA R107, -RZ, RZ, 0, 5.9604644775390625e-08 ;  /* 0x00000001ff6b7435 */ /* 0x000fe200000001ff */
[----:B------:R-:W-:Y:S02]  /*3330*/  MOV R138, R108 ;  /* 0x0000006c008a7202 */ /* 0x000fe40000000f00 */
[----:B------:R-:W-:-:S08]  /*3340*/  MOV R111, R163 ;  /* 0x000000a3006f7202 */ /* 0x000fd00000000f00 */
[----:B------:R-:W-:Y:S05]  /*3350*/  WARPSYNC.COLLECTIVE R104, `(.L_x_5593) ;  /* 0x0000000068087348 */ /* 0x000fea0003c00000 */
[----:B------:R0:W1:Y:S02]  /*3360*/  SHFL.DOWN P0, R163, R138, R107, R105 ;  /* 0x0800006b8aa37389 */ /* 0x0000640000000069 */
[----:B01----:R-:W-:Y:S01]  /*3370*/  ENDCOLLECTIVE ;  /* 0x000000000000791b */ /* 0x003fe20003800000 */
.L_x_5593:
[----:B------:R-:W-:-:S05]  /*3380*/  FADD.FTZ R111, R109, R111 ;  /* 0x0000006f6d6f7221 */ /* 0x000fca0000010000 */
[----:B------:R-:W-:Y:S02]  /*3390*/  MOV R138, R111 ;  /* 0x0000006f008a7202 */ /* 0x000fe40000000f00 */
[----:B------:R-:W-:-:S07]  /*33a0*/  MOV R109, R163 ;  /* 0x000000a3006d7202 */ /* 0x000fce0000000f00 */
[----:B------:R-:W-:Y:S05]  /*33b0*/  WARPSYNC.COLLECTIVE R104, `(.L_x_5594) ;  /* 0x0000000068087348 */ /* 0x000fea0003c00000 */
[----:B------:R0:W1:Y:S02]  /*33c0*/  SHFL.DOWN P0, R163, R138, R107, R105 ;  /* 0x0800006b8aa37389 */ /* 0x0000640000000069 */
[----:B01----:R-:W-:Y:S01]  /*33d0*/  ENDCOLLECTIVE ;  /* 0x000000000000791b */ /* 0x003fe20003800000 */
.L_x_5594:
[----:B------:R-:W-:Y:S05]  /*33e0*/  BRA `(.L_x_5595) ;  /* 0xffffffe000047947 */ /* 0x000fea000383ffff */
.L_x_5596:
        /* <DEDUP_REMOVED lines=9> */
.L_x_8805:


//--------------------- .text._ZN10layer_norm13ln_bwd_kernelINS_13Kernel_traitsI6__halfS2_fS2_fjLj2048ELj1ELj1ELj4ELj16ENS_18Kernel_traits_baseILj2048ES2_S2_fS2_fjLj128EEEEELb1ELb0ELb0ELb0EEEvNS_9BwdParamsE --------------------------
	.section	.text._ZN10layer_norm13ln_bwd_kernelINS_13Kernel_traitsI6__halfS2_fS2_fjLj2048ELj1ELj1ELj4ELj16ENS_18Kernel_traits_baseILj2048ES2_S2_fS2_fjLj128EEEEELb1ELb0ELb0ELb0EEEvNS_9BwdParamsE,"ax",@progbits
	.align	128
        .global         _ZN10layer_norm13ln_bwd_kernelINS_13Kernel_traitsI6__halfS2_fS2_fjLj2048ELj1ELj1ELj4ELj16ENS_18Kernel_traits_baseILj2048ES2_S2_fS2_fjLj128EEEEELb1ELb0ELb0ELb0EEEvNS_9BwdParamsE
        .type           _ZN10layer_norm13ln_bwd_kernelINS_13Kernel_traitsI6__halfS2_fS2_fjLj2048ELj1ELj1ELj4ELj16ENS_18Kernel_traits_baseILj2048ES2_S2_fS2_fjLj128EEEEELb1ELb0ELb0ELb0EEEvNS_9BwdParamsE,@function
        .size           _ZN10layer_norm13ln_bwd_kernelINS_13Kernel_traitsI6__halfS2_fS2_fjLj2048ELj1ELj1ELj4ELj16ENS_18Kernel_traits_baseILj2048ES2_S2_fS2_fjLj128EEEEELb1ELb0ELb0ELb0EEEvNS_9BwdParamsE,(.L_x_8806 - _ZN10layer_norm13ln_bwd_kernelINS_13Kernel_traitsI6__halfS2_fS2_fjLj2048ELj1ELj1ELj4ELj16ENS_18Kernel_traits_baseILj2048ES2_S2_fS2_fjLj128EEEEELb1ELb0ELb0ELb0EEEvNS_9BwdParamsE)
        .other          _ZN10layer_norm13ln_bwd_kernelINS_13Kernel_traitsI6__halfS2_fS2_fjLj2048ELj1ELj1ELj4ELj16ENS_18Kernel_traits_baseILj2048ES2_S2_fS2_fjLj128EEEEELb1ELb0ELb0ELb0EEEvNS_9BwdParamsE,@"STO_CUDA_ENTRY STV_DEFAULT"
_ZN10layer_norm13ln_bwd_kernelINS_13Kernel_traitsI6__halfS2_fS2_fjLj2048ELj1ELj1ELj4ELj16ENS_18Kernel_traits_baseILj2048ES2_S2_fS2_fjLj128EEEEELb1ELb0ELb0ELb0EEEvNS_9BwdParamsE:
.text._ZN10layer_norm13ln_bwd_kernelINS_13Kernel_traitsI6__halfS2_fS2_fjLj2048ELj1ELj1ELj4ELj16ENS_18Kernel_traits_baseILj2048ES2_S2_fS2_fjLj128EEEEELb1ELb0ELb0ELb0EEEvNS_9BwdParamsE:
        /* <DEDUP_REMOVED lines=71> */
.L_x_5607:
[----:B01----:R-:W1:Y:S01]  /*0470*/  @P0 LDC.64 R72, c[0x0][0x270] ;  /* 0x00009c00ff480b82 */ /* 0x003e620000000a00 */
[----:B------:R-:W-:Y:S02]  /*0480*/  SHF.R.S32.HI R74, RZ, 0x1f, R88 ;  /* 0x0000001fff4a7819 */ /* 0x000fe40000011458 */
[----:B-1----:R-:W-:-:S04]  /*0490*/  @P0 LEA R72, P1, R88, R72, 0x1 ;  /* 0x0000004858480211 */ /* 0x002fc800078208ff */
[C---:B------:R-:W-:Y:S02]  /*04a0*/  @P0 LEA.HI.X R73, R88.reuse, R73, R74, 0x1, P1 ;  /* 0x0000004958490211 */ /* 0x040fe400008f0c4a */
[----:B------:R-:W1:Y:S03]  /*04b0*/  LDC.64 R74, c[0x0][0x250] ;  /* 0x00009400ff4a7b82 */ /* 0x000e660000000a00 */
[----:B------:R2:W3:Y:S01]  /*04c0*/  @P0 LDG.E.U16 R72, desc[UR4][R72.64] ;  /* 0x0000000448480981 */ /* 0x0004e2000c1e1500 */
[----:B-1----:R-:W-:-:S04]  /*04d0*/  IMAD.WIDE R76, R88, 0x4, R74 ;  /* 0x00000004584c7825 */ /* 0x002fc800078e024a */
[----:B------:R-:W1:Y:S02]  /*04e0*/  LDC.64 R74, c[0x0][0x258] ;  /* 0x00009600ff4a7b82 */ /* 0x000e640000000a00 */
[----:B------:R-:W4:Y:S01]  /*04f0*/  LDG.E R76, desc[UR4][R76.64] ;  /* 0x000000044c4c7981 */ /* 0x000f22000c1e1900 */
[----:B-1----:R-:W-:-:S05]  /*0500*/  IMAD.WIDE R74, R88, 0x4, R74 ;  /* 0x00000004584a7825 */ /* 0x002fca00078e024a */
[----:B-----5:R1:W5:Y:S01]  /*0510*/  LDG.E R93, desc[UR4][R74.64] ;  /* 0x000000044a5d7981 */ /* 0x020362000c1e1900 */
[----:B------:R-:W-:Y:S01]  /*0520*/  MOV R91, UR20 ;  /* 0x00000014005b7c02 */ /* 0x000fe20008000f00 */
[----:B------:R-:W-:Y:S01]  /*0530*/  BSSY B0, `(.L_x_5598) ;  /* 0x0000060000007945 */ /* 0x000fe20003800000 */
[----:B------:R-:W-:Y:S02]  /*0540*/  LOP3.LUT P5, RZ, R0, 0xff, RZ, 0xc0, !PT ;  /* 0x000000ff00ff7812 */ /* 0x000fe400078ac0ff */
[----:B------:R-:W-:Y:S01]  /*0550*/  LOP3.LUT R89, R90, 0x7f, RZ, 0xc0, !PT ;  /* 0x0000007f5a597812 */ /* 0x000fe200078ec0ff */
[----:B------:R-:W-:Y:S01]  /*0560*/  IMAD R0, R88, R91, RZ ;  /* 0x0000005b58007224 */ /* 0x000fe200078e02ff */
[----:B0-----:R-:W-:Y:S02]  /*0570*/  ISETP.NE.AND P2, PT, R15, RZ, PT ;  /* 0x000000ff0f00720c */ /* 0x001fe40003f45270 */
[----:B------:R-:W-:Y:S02]  /*0580*/  MOV R92, 0x3f800000 ;  /* 0x3f800000005c7802 */ /* 0x000fe40000000f00 */
[----:B--2---:R-:W-:-:S02]  /*0590*/  SHF.R.S32.HI R73, RZ, 0x1f, R0 ;  /* 0x0000001fff497819 */ /* 0x004fc40000011400 */
[----:B------:R-:W-:Y:S02]  /*05a0*/  MOV R127, RZ ;  /* 0x000000ff007f7202 */ /* 0x000fe40000000f00 */
[----:B------:R-:W-:Y:S02]  /*05b0*/  LEA.HI R0, R73, R0, RZ, 0x3 ;  /* 0x0000000049007211 */ /* 0x000fe400078f18ff */
[----:B------:R-:W-:Y:S02]  /*05c0*/  MOV R128, RZ ;  /* 0x000000ff00807202 */ /* 0x000fe40000000f00 */
[----:B------:R-:W-:-:S04]  /*05d0*/  LEA.HI.SX32 R0, R0, R89, 0x1d ;  /* 0x0000005900007211 */ /* 0x000fc800078feaff */
[----:B------:R-:W-:Y:S01]  /*05e0*/  MOV R126, R0 ;  /* 0x00000000007e7202 */ /* 0x000fe20000000f00 */
[----:B---3--:R-:W-:Y:S01]  /*05f0*/  @P0 HADD2.F32 R92, -RZ, R72.H0_H0 ;  /* 0x20000048ff5c0230 */ /* 0x008fe20000004100 */
[----:B----4-:R-:W-:Y:S01]  /*0600*/  FSEL R125, R76, RZ, !P2 ;  /* 0x000000ff4c7d7208 */ /* 0x010fe20005000000 */
[----:B-1----:R-:W-:Y:S06]  /*0610*/  @!P3 BRA `(.L_x_5599) ;  /* 0x000000040044b947 */ /* 0x002fec0003800000 */
        /* <DEDUP_REMOVED lines=17> */
[----:B--2---:R-:W-:-:S04]  /*0730*/  FADD.FTZ R112, -R125, R76 ;  /* 0x0000004c7d707221 */ /* 0x004fc80000010100 */
[----:B-----5:R-:W-:Y:S01]  /*0740*/  FMUL.FTZ R3, R93, R112 ;  /* 0x000000705d037220 */ /* 0x020fe20000410000 */
[C---:B------:R-:W-:Y:S01]  /*0750*/  FADD.FTZ R78, -R125.reuse, R78 ;  /* 0x0000004e7d4e7221 */ /* 0x040fe20000010100 */
[----:B------:R-:W-:-:S03]  /*0760*/  FADD.FTZ R124, -R125, R77 ;  /* 0x0000004d7d7c7221 */ /* 0x000fc60000010100 */
[C---:B------:R-:W-:Y:S01]  /*0770*/  FMUL.FTZ R121, R93.reuse, R78 ;  /* 0x0000004e5d797220 */ /* 0x040fe20000410000 */
[----:B------:R-:W-:Y:S01]  /*0780*/  FMUL.FTZ R124, R93, R124 ;  /* 0x0000007c5d7c7220 */ /* 0x000fe20000410000 */
[--C-:B----4-:R-:W-:Y:S02]  /*0790*/  HADD2.F32 R123, -RZ, R80.reuse.H0_H0 ;  /* 0x20000050ff7b7230 */ /* 0x110fe40000004100 */
[----:B------:R-:W-:-:S03]  /*07a0*/  HADD2.F32 R80, -RZ, R80.H1_H1 ;  /* 0x30000050ff507230 */ /* 0x000fc60000004100 */
[----:B------:R-:W-:Y:S01]  /*07b0*/  FADD.FTZ R28, R28, R123 ;  /* 0x0000007b1c1c7221 */ /* 0x000fe20000010000 */
[-C--:B------:R-:W-:Y:S01]  /*07c0*/  FFMA.FTZ R44, R3, R123.reuse, R44 ;  /* 0x0000007b032c7223 */ /* 0x080fe2000001002c */
[----:B------:R-:W-:Y:S01]  /*07d0*/  FMUL.FTZ R123, R87, R123 ;  /* 0x0000007b577b7220 */ /* 0x000fe20000410000 */
[--C-:B------:R-:W-:Y:S02]  /*07e0*/  HADD2.F32 R119, -RZ, R81.reuse.H0_H0 ;  /* 0x20000051ff777230 */ /* 0x100fe40000004100 */
[C---:B---3--:R-:W-:Y:S01]  /*07f0*/  FADD.FTZ R72, -R125.reuse, R72 ;  /* 0x000000487d487221 */ /* 0x048fe20000010100 */
[C---:B0-----:R-:W-:Y:S01]  /*0800*/  FADD.FTZ R116, -R125.reuse, R73 ;  /* 0x000000497d747221 */ /* 0x041fe20000010100 */
[----:B------:R-:W-:Y:S01]  /*0810*/  FADD.FTZ R112, -R125, R75 ;  /* 0x0000004b7d707221 */ /* 0x000fe20000010100 */
[----:B------:R-:W-:Y:S01]  /*0820*/  FMUL.FTZ R122, R86, R80 ;  /* 0x00000050567a7220 */ /* 0x000fe20000410000 */
[----:B------:R-:W-:Y:S01]  /*0830*/  FADD.FTZ R73, RZ, R123 ;  /* 0x0000007bff497221 */ /* 0x000fe20000010000 */
[----:B------:R-:W-:Y:S01]  /*0840*/  FFMA.FTZ R75, R3, R123, RZ ;  /* 0x0000007b034b7223 */ /* 0x000fe200000100ff */
[----:B------:R-:W-:-:S02]  /*0850*/  HADD2.F32 R81, -RZ, R81.H1_H1 ;  /* 0x30000051ff517230 */ /* 0x000fc40000004100 */
[----:B------:R-:W-:Y:S01]  /*0860*/  FADD.FTZ R30, R30, R119 ;  /* 0x000000771e1e7221 */ /* 0x000fe20000010000 */
[-C--:B------:R-:W-:Y:S01]  /*0870*/  FFMA.FTZ R46, R121, R119.reuse, R46 ;  /* 0x00000077792e7223 */ /* 0x080fe2000001002e */
[----:B------:R-:W-:Y:S01]  /*0880*/  FMUL.FTZ R117, R93, R72 ;  /* 0x000000485d757220 */ /* 0x000fe20000410000 */
[----:B------:R-:W-:Y:S01]  /*0890*/  FADD.FTZ R120, -R125, R79 ;  /* 0x0000004f7d787221 */ /* 0x000fe20000010100 */
        /* <DEDUP_REMOVED lines=41> */
.L_x_5599:
[----:B------:R-:W-:Y:S05]  /*0b30*/  BSYNC B0 ;  /* 0x0000000000007941 */ /* 0x000fea0003800000 */
.L_x_5598:
        /* <DEDUP_REMOVED lines=20> */
[C---:B---3--:R-:W-:Y:S01]  /*0c80*/  FADD.FTZ R108, -R125.reuse, R73 ;  /* 0x000000497d6c7221 */ /* 0x048fe20000010100 */
[C---:B------:R-:W-:Y:S01]  /*0c90*/  FADD.FTZ R96, -R125.reuse, R72 ;  /* 0x000000487d607221 */ /* 0x040fe20000010100 */
[----:B------:R-:W-:Y:S01]  /*0ca0*/  FADD.FTZ R72, -R125, R75 ;  /* 0x0000004b7d487221 */ /* 0x000fe20000010100 */
[C---:B-----5:R-:W-:Y:S01]  /*0cb0*/  FMUL.FTZ R99, R93.reuse, R76 ;  /* 0x0000004c5d637220 */ /* 0x060fe20000410000 */
[C---:B------:R-:W-:Y:S01]  /*0cc0*/  FMUL.FTZ R108, R93.reuse, R108 ;  /* 0x0000006c5d6c7220 */ /* 0x040fe20000410000 */
[----:B0-----:R-:W-:Y:S01]  /*0cd0*/  FMUL.FTZ R95, R93, R96 ;  /* 0x000000605d5f7220 */ /* 0x001fe20000410000 */
[C---:B------:R-:W-:Y:S01]  /*0ce0*/  FADD.FTZ R100, -R125.reuse, R77 ;  /* 0x0000004d7d647221 */ /* 0x040fe20000010100 */
[----:B------:R-:W-:Y:S01]  /*0cf0*/  FADD.FTZ R74, -R125, R74 ;  /* 0x0000004a7d4a7221 */ /* 0x000fe20000010100 */
[----:B----4-:R-:W-:-:S02]  /*0d00*/  HADD2.F32 R79, -RZ, R80.H0_H0 ;  /* 0x20000050ff4f7230 */ /* 0x010fc40000004100 */
[----:B------:R-:W-:Y:S02]  /*0d10*/  HADD2.F32 R106, -RZ, R80.H1_H1 ;  /* 0x30000050ff6a7230 */ /* 0x000fe40000004100 */
[----:B------:R-:W-:Y:S02]  /*0d20*/  HADD2.F32 R75, -RZ, R82.H0_H0 ;  /* 0x20000052ff4b7230 */ /* 0x000fe40000004100 */
[----:B------:R-:W-:Y:S01]  /*0d30*/  FMUL.FTZ R110, R10, R79 ;  /* 0x0000004f0a6e7220 */ /* 0x000fe20000410000 */
[--C-:B------:R-:W-:Y:S02]  /*0d40*/  HADD2.F32 R77, -RZ, R81.reuse.H0_H0 ;  /* 0x20000051ff4d7230 */ /* 0x100fe40000004100 */
        /* <DEDUP_REMOVED lines=8> */
[----:B------:R-:W-:-:S02]  /*0dd0*/  HADD2.F32 R80, -RZ, R81.H1_H1 ;  /* 0x30000051ff507230 */ /* 0x000fc40000004100 */
[C---:B------:R-:W-:Y:S01]  /*0de0*/  FMUL.FTZ R94, R93.reuse, R72 ;  /* 0x000000485d5e7220 */ /* 0x040fe20000410000 */
[----:B------:R-:W-:Y:S01]  /*0df0*/  FMUL.FTZ R97, R93, R74 ;  /* 0x0000004a5d617220 */ /* 0x000fe20000410000 */
[----:B------:R-:W-:Y:S01]  /*0e00*/  FMUL.FTZ R96, R8, R77 ;  /* 0x0000004d08607220 */ /* 0x000fe20000410000 */
[----:B------:R-:W-:Y:S01]  /*0e10*/  FADD.FTZ R127, R127, R106 ;  /* 0x0000006a7f7f7221 */ /* 0x000fe20000010000 */
[----:B------:R-:W-:Y:S01]  /*0e20*/  FFMA.FTZ R72, R108, R106, R75 ;  /* 0x0000006a6c487223 */ /* 0x000fe2000001004b */
[----:B------:R-:W-:Y:S01]  /*0e30*/  FADD.FTZ R78, -R125, R78 ;  /* 0x0000004e7d4e7221 */ /* 0x000fe20000010100 */
[----:B------:R-:W-:Y:S01]  /*0e40*/  FMUL.FTZ R101, R7, R80 ;  /* 0x0000005007657220 */ /* 0x000fe20000410000 */
[----:B------:R-:W-:Y:S01]  /*0e50*/  FADD.FTZ R74, R127, R96 ;  /* 0x000000607f4a7221 */ /* 0x000fe20000010000 */
[----:B------:R-:W-:Y:S01]  /*0e60*/  FFMA.FTZ R75, R97, R96, R72 ;  /* 0x00000060614b7223 */ /* 0x000fe20000010048 */
[----:B------:R-:W-:Y:S02]  /*0e70*/  HADD2.F32 R73, -RZ, R83.H0_H0 ;  /* 0x20000053ff497230 */ /* 0x000fe40000004100 */
[----:B------:R-:W-:Y:S01]  /*0e80*/  FADD.FTZ R22, R22, R77 ;  /* 0x0000004d16167221 */ /* 0x000fe20000010000 */
[----:B------:R-:W-:-:S02]  /*0e90*/  HADD2.F32 R82, -RZ, R82.H1_H1 ;  /* 0x30000052ff527230 */ /* 0x000fc40000004100 */
[----:B------:R-:W-:Y:S01]  /*0ea0*/  FFMA.FTZ R38, R97, R77, R38 ;  /* 0x0000004d61267223 */ /* 0x000fe20000010026 */
        /* <DEDUP_REMOVED lines=27> */
.L_x_5601:
[----:B------:R-:W-:Y:S05]  /*1060*/  BSYNC B0 ;  /* 0x0000000000007941 */ /* 0x000fea0003800000 */
.L_x_5600:
        /* <DEDUP_REMOVED lines=24> */
.L_x_5620:
        /* <DEDUP_REMOVED lines=59> */
[----:B------:R-:W-:Y:S01]  /*15a0*/  F2FP.F16.F32.PACK_AB R72, R74, R73 ;  /* 0x000000494a48723e */ /* 0x000fe200000000ff */
        /* <DEDUP_REMOVED lines=20> */
[----:B------:R-:W-:Y:S01]  /*16f0*/  F2FP.F16.F32.PACK_AB R73, R78, R73 ;  /* 0x000000494e49723e */ /* 0x000fe200000000ff */
        /* <DEDUP_REMOVED lines=15> */
[----:B------:R-:W-:Y:S01]  /*17f0*/  F2FP.F16.F32.PACK_AB R74, R75, R74 ;  /* 0x0000004a4b4a723e */ /* 0x000fe200000000ff */
        /* <DEDUP_REMOVED lines=14> */
[----:B------:R-:W-:Y:S02]  /*18e0*/  F2FP.F16.F32.PACK_AB R75, R80, R75 ;  /* 0x0000004b504b723e */ /* 0x000fe400000000ff */
[----:B------:R-:W1:Y:S02]  /*18f0*/  LDC.64 R80, c[0x0][0x2f8] ;  /* 0x0000be00ff507b82 */ /* 0x000e640000000a00 */
[C---:B-1----:R-:W-:Y:S01]  /*1900*/  IMAD.WIDE.U32 R80, R0.reuse, 0x10, R80 ;  /* 0x0000001000507825 */ /* 0x042fe200078e0050 */
[----:B------:R-:W-:-:S04]  /*1910*/  IADD3 R0, R0, 0x80, RZ ;  /* 0x0000008000007810 */ /* 0x000fc80007ffe0ff */
[----:B------:R0:W-:Y:S03]  /*1920*/  STG.E.128 desc[UR4][R80.64], R72 ;  /* 0x0000004850007986 */ /* 0x0001e6000c101d04 */
.L_x_5604:
[----:B------:R-:W-:Y:S05]  /*1930*/  BSYNC B0 ;  /* 0x0000000000007941 */ /* 0x000fea0003800000 */
.L_x_5603:
        /* <DEDUP_REMOVED lines=52> */
[----:B------:R-:W-:Y:S01]  /*1c80*/  F2FP.F16.F32.PACK_AB R73, R78, R73 ;  /* 0x000000494e49723e */ /* 0x000fe200000000ff */
        /* <DEDUP_REMOVED lines=11> */
[----:B------:R-:W-:Y:S01]  /*1d40*/  F2FP.F16.F32.PACK_AB R74, R75, R74 ;  /* 0x0000004a4b4a723e */ /* 0x000fe200000000ff */
        /* <DEDUP_REMOVED lines=22> */
[----:B------:R-:W-:Y:S01]  /*1eb0*/  F2FP.F16.F32.PACK_AB R75, R92, R75 ;  /* 0x0000004b5c4b723e */ /* 0x000fe200000000ff */
[----:B0-----:R-:W-:-:S05]  /*1ec0*/  IMAD.WIDE.U32 R76, R0, 0x10, R76 ;  /* 0x00000010004c7825 */ /* 0x001fca00078e004c */
[----:B------:R1:W-:Y:S02]  /*1ed0*/  STG.E.128 desc[UR4][R76.64], R72 ;  /* 0x000000484c007986 */ /* 0x0003e4000c101d04 */
.L_x_5606:
[----:B------:R-:W-:Y:S05]  /*1ee0*/  BSYNC B0 ;  /* 0x0000000000007941 */ /* 0x000fea0003800000 */
.L_x_5605:
[----:B------:R-:W-:Y:S02]  /*1ef0*/  IADD3 R88, R88, UR18, RZ ;  /* 0x0000001258587c10 */ /* 0x000fe4000fffe0ff */
[----:B------:R-:W-:Y:S02]  /*1f00*/  SEL R0, RZ, 0x1, P5 ;  /* 0x00000001ff007807 */ /* 0x000fe40002800000 */
[----:B------:R-:W-:-:S13]  /*1f10*/  ISETP.GE.AND P1, PT, R88, UR19, PT ;  /* 0x0000001358007c0c */ /* 0x000fda000bf26270 */
[----:B------:R-:W-:Y:S05]  /*1f20*/  @!P1 BRA `(.L_x_5607) ;  /* 0xffffffe400509947 */ /* 0x000fea000383ffff */
.L_x_5597:
        /* <DEDUP_REMOVED lines=15> */
.L_x_5609:
[----:B------:R-:W-:Y:S05]  /*2020*/  BSYNC B0 ;  /* 0x0000000000007941 */ /* 0x000fea0003800000 */
.L_x_5608:
        /* <DEDUP_REMOVED lines=10> */
.L_x_5602:
[----:B------:R-:W-:Y:S01]  /*20d0*/  HFMA2.MMA R76, -RZ, RZ, 0, 9.5367431640625e-07 ;  /* 0x00000010ff4c7435 */ /* 0x000fe200000001ff */
[----:B------:R-:W-:Y:S02]  /*20e0*/  MOV R75, 0x1f ;  /* 0x0000001f004b7802 */ /* 0x000fe40000000f00 */
[----:B------:R-:W-:-:S08]  /*20f0*/  MOV R74, 0xffffffff ;  /* 0xffffffff004a7802 */ /* 0x000fd00000000f00 */
[----:B-----5:R-:W-:Y:S05]  /*2100*/  WARPSYNC.COLLECTIVE R74, `(.L_x_5610) ;  /* 0x000000004a087348 */ /* 0x020fea0003c00000 */
[----:B------:R0:W1:Y:S02]  /*2110*/  SHFL.DOWN P6, R80, R127, R76, R75 ;  /* 0x0800004c7f507389 */ /* 0x00006400000c004b */
[----:B01---5:R-:W-:Y:S01]  /*2120*/  ENDCOLLECTIVE ;  /* 0x000000000000791b */ /* 0x023fe20003800000 */
.L_x_5610:
[----:B------:R-:W-:Y:S01]  /*2130*/  FADD.FTZ R77, R80, R127 ;  /* 0x0000007f504d7221 */ /* 0x000fe20000010000 */
[----:B------:R-:W-:-:S07]  /*2140*/  MOV R127, R128 ;  /* 0x00000080007f7202 */ /* 0x000fce0000000f00 */
[----:B------:R-:W-:Y:S05]  /*2150*/  WARPSYNC.COLLECTIVE R74, `(.L_x_5611) ;  /* 0x000000004a087348 */ /* 0x000fea0003c00000 */
[----:B------:R0:W1:Y:S02]  /*2160*/  SHFL.DOWN P6, R80, R127, R76, R75 ;  /* 0x0800004c7f507389 */ /* 0x00006400000c004b */
[----:B01----:R-:W-:Y:S01]  /*2170*/  ENDCOLLECTIVE ;  /* 0x000000000000791b */ /* 0x003fe20003800000 */
.L_x_5611:
[----:B------:R-:W-:Y:S01]  /*2180*/  HFMA2.MMA R76, -RZ, RZ, 0, 4.76837158203125e-07 ;  /* 0x00000008ff4c7435 */ /* 0x000fe200000001ff */
[----:B------:R-:W-:Y:S01]  /*2190*/  MOV R127, R77 ;  /* 0x0000004d007f7202 */ /* 0x000fe20000000f00 */
[----:B------:R-:W-:-:S09]  /*21a0*/  FADD.FTZ R126, R80, R128 ;  /* 0x00000080507e7221 */ /* 0x000fd20000010000 */
[----:B------:R-:W-:Y:S05]  /*21b0*/  WARPSYNC.COLLECTIVE R74, `(.L_x_5612) ;  /* 0x000000004a087348 */ /* 0x000fea0003c00000 */
[----:B------:R0:W1:Y:S02]  /*21c0*/  SHFL.DOWN P6, R80, R127, R76, R75 ;  /* 0x0800004c7f507389 */ /* 0x00006400000c004b */
[----:B01----:R-:W-:Y:S01]  /*21d0*/  ENDCOLLECTIVE ;  /* 0x000000000000791b */ /* 0x003fe20003800000 */
.L_x_5612:
[----:B------:R-:W-:Y:S01]  /*21e0*/  MOV R127, R126 ;  /* 0x0000007e007f7202 */ /* 0x000fe20000000f00 */
[----:B------:R-:W-:-:S07]  /*21f0*/  FADD.FTZ R125, R77, R80 ;  /* 0x000000504d7d7221 */ /* 0x000fce0000010000 */
[----:B------:R-:W-:Y:S05]  /*2200*/  WARPSYNC.COLLECTIVE R74, `(.L_x_5613) ;  /* 0x000000004a087348 */ /* 0x000fea0003c00000 */
[----:B------:R0:W1:Y:S02]  /*2210*/  SHFL.DOWN P6, R80, R127, R76, R75 ;  /* 0x0800004c7f507389 */ /* 0x00006400000c004b */
[----:B01----:R-:W-:Y:S01]  /*2220*/  ENDCOLLECTIVE ;  /* 0x000000000000791b */ /* 0x003fe20003800000 */
.L_x_5613:
[----:B------:R-:W-:Y:S01]  /*2230*/  HFMA2.MMA R76, -RZ, RZ, 0, 2.384185791015625e-07 ;  /* 0x00000004ff4c7435 */ /* 0x000fe200000001ff */
[----:B------:R-:W-:Y:S01]  /*2240*/  MOV R127, R125 ;  /* 0x0000007d007f7202 */ /* 0x000fe20000000f00 */
[----:B------:R-:W-:-:S09]  /*2250*/  FADD.FTZ R83, R126, R80 ;  /* 0x000000507e537221 */ /* 0x000fd20000010000 */
[----:B------:R-:W-:Y:S05]  /*2260*/  WARPSYNC.COLLECTIVE R74, `(.L_x_5614) ;  /* 0x000000004a087348 */ /* 0x000fea0003c00000 */
[----:B------:R0:W1:Y:S02]  /*2270*/  SHFL.DOWN P6, R80, R127, R76, R75 ;  /* 0x0800004c7f507389 */ /* 0x00006400000c004b */
[----:B01----:R-:W-:Y:S01]  /*2280*/  ENDCOLLECTIVE ;  /* 0x000000000000791b */ /* 0x003fe20003800000 */
.L_x_5614:
[----:B------:R-:W-:Y:S01]  /*2290*/  MOV R127, R83 ;  /* 0x00000053007f7202 */ /* 0x000fe20000000f00 */
[----:B------:R-:W-:-:S07]  /*22a0*/  FADD.FTZ R82, R125, R80 ;  /* 0x000000507d527221 */ /* 0x000fce0000010000 */
[----:B------:R-:W-:Y:S05]  /*22b0*/  WARPSYNC.COLLECTIVE R74, `(.L_x_5615) ;  /* 0x000000004a087348 */ /* 0x000fea0003c00000 */
[----:B------:R0:W1:Y:S02]  /*22c0*/  SHFL.DOWN P6, R80, R127, R76, R75 ;  /* 0x0800004c7f507389 */ /* 0x00006400000c004b */
[----:B01----:R-:W-:Y:S01]  /*22d0*/  ENDCOLLECTIVE ;  /* 0x000000000000791b */ /* 0x003fe20003800000 */
.L_x_5615:
[----:B------:R-:W-:Y:S01]  /*22e0*/  HFMA2.MMA R76, -RZ, RZ, 0, 1.1920928955078125e-07 ;  /* 0x00000002ff4c7435 */ /* 0x000fe200000001ff */
[----:B------:R-:W-:Y:S01]  /*22f0*/  MOV R127, R82 ;  /* 0x00000052007f7202 */ /* 0x000fe20000000f00 */
[----:B------:R-:W-:-:S09]  /*2300*/  FADD.FTZ R81, R83, R80 ;  /* 0x0000005053517221 */ /* 0x000fd20000010000 */
[----:B------:R-:W-:Y:S05]  /*2310*/  WARPSYNC.COLLECTIVE R74, `(.L_x_5616) ;  /* 0x000000004a087348 */ /* 0x000fea0003c00000 */
[----:B------:R0:W1:Y:S02]  /*2320*/  SHFL.DOWN P6, R80, R127, R76, R75 ;  /* 0x0800004c7f507389 */ /* 0x00006400000c004b */
[----:B01----:R-:W-:Y:S01]  /*2330*/  ENDCOLLECTIVE ;  /* 0x000000000000791b */ /* 0x003fe20003800000 */
.L_x_5616:
[----:B------:R-:W-:Y:S01]  /*2340*/  MOV R127, R81 ;  /* 0x00000051007f7202 */ /* 0x000fe20000000f00 */
[----:B------:R-:W-:-:S07]  /*2350*/  FADD.FTZ R78, R82, R80 ;  /* 0x00000050524e7221 */ /* 0x000fce0000010000 */
[----:B------:R-:W-:Y:S05]  /*2360*/  WARPSYNC.COLLECTIVE R74, `(.L_x_5617) ;  /* 0x000000004a087348 */ /* 0x000fea0003c00000 */
[----:B------:R0:W1:Y:S02]  /*2370*/  SHFL.DOWN P6, R80, R127, R76, R75 ;  /* 0x0800004c7f507389 */ /* 0x00006400000c004b */
[----:B01----:R-:W-:Y:S01]  /*2380*/  ENDCOLLECTIVE ;  /* 0x000000000000791b */ /* 0x003fe20003800000 */
.L_x_5617:
[----:B------:R-:W-:Y:S01]  /*2390*/  HFMA2.MMA R76, -RZ, RZ, 0, 5.9604644775390625e-08 ;  /* 0x00000001ff4c7435 */ /* 0x000fe200000001ff */
[----:B------:R-:W-:Y:S01]  /*23a0*/  MOV R127, R78 ;  /* 0x0000004e007f7202 */ /* 0x000fe20000000f00 */
[----:B------:R-:W-:-:S09]  /*23b0*/  FADD.FTZ R77, R81, R80 ;  /* 0x00000050514d7221 */ /* 0x000fd20000010000 */
[----:B------:R-:W-:Y:S05]  /*23c0*/  WARPSYNC.COLLECTIVE R74, `(.L_x_5618) ;  /* 0x000000004a087348 */ /* 0x000fea0003c00000 */
[----:B------:R0:W1:Y:S02]  /*23d0*/  SHFL.DOWN P6, R80, R127, R76, R75 ;  /* 0x0800004c7f507389 */ /* 0x00006400000c004b */
[----:B01----:R-:W-:Y:S01]  /*23e0*/  ENDCOLLECTIVE ;  /* 0x000000000000791b */ /* 0x003fe20003800000 */
.L_x_5618:
[----:B------:R-:W-:Y:S02]  /*23f0*/  MOV R127, R77 ;  /* 0x0000004d007f7202 */ /* 0x000fe40000000f00 */
[----:B------:R-:W-:-:S07]  /*2400*/  MOV R79, R80 ;  /* 0x00000050004f7202 */ /* 0x000fce0000000f00 */
[----:B------:R-:W-:Y:S05]  /*2410*/  WARPSYNC.COLLECTIVE R74, `(.L_x_5619) ;  /* 0x000000004a087348 */ /* 0x000fea0003c00000 */
[----:B------:R0:W1:Y:S02]  /*2420*/  SHFL.DOWN P6, R80, R127, R76, R75 ;  /* 0x0800004c7f507389 */ /* 0x00006400000c004b */
[----:B01----:R-:W-:Y:S01]  /*2430*/  ENDCOLLECTIVE ;  /* 0x000000000000791b */ /* 0x003fe20003800000 */
.L_x_5619:
[----:B------:R-:W-:Y:S05]  /*2440*/  BRA `(.L_x_5620) ;  /* 0xffffffec00687947 */ /* 0x000fea000383ffff */
.L_x_5621:
        /* <DEDUP_REMOVED lines=11> */
.L_x_8806:


//--------------------- .text._ZN10layer_norm13ln_bwd_kernelINS_13Kernel_traitsI6__halfS2_fS2_fjLj2048ELj1ELj1ELj4ELj16ENS_18Kernel_traits_baseILj2048ES2_S2_fS2_fjLj128EEEEELb1ELb0ELb0ELb1EEEvNS_9BwdParamsE --------------------------
	.section	.text._ZN10layer_norm13ln_bwd_kernelINS_13Kernel_traitsI6__halfS2_fS2_fjLj2048ELj1ELj1ELj4ELj16ENS_18Kernel_traits_baseILj2048ES2_S2_fS2_fjLj128EEEEELb1ELb0ELb0ELb1EEEvNS_9BwdParamsE,"ax",@progbits
	.align	128
        .global         _ZN10layer_norm13ln_bwd_kernelINS_13Kernel_traitsI6__halfS2_fS2_fjLj2048ELj1ELj1ELj4ELj16ENS_18Kernel_traits_baseILj2048ES2_S2_fS2_fjLj128EEEEELb1ELb0ELb0ELb1EEEvNS_9BwdParamsE
        .type           _ZN10layer_norm13ln_bwd_kernelINS_13Kernel_traitsI6__halfS2_fS2_fjLj2048ELj1ELj1ELj4ELj16ENS_18Kernel_traits_baseILj2048ES2_S2_fS2_fjLj128EEEEELb1ELb0ELb0ELb1EEEvNS_9BwdParamsE,@function
        .size           _ZN10layer_norm13ln_bwd_kernelINS_13Kernel_traitsI6__halfS2_fS2_fjLj2048ELj1ELj1ELj4ELj16ENS_18Kernel_traits_baseILj2048ES2_S2_fS2_fjLj128EEEEELb1ELb0ELb0ELb1EEEvNS_9BwdParamsE,(.L_x_8807 - _ZN10layer_norm13ln_bwd_kernelINS_13Kernel_traitsI6__halfS2_fS2_fjLj2048ELj1ELj1ELj4ELj16ENS_18Kernel_traits_baseILj2048ES2_S2_fS2_fjLj128EEEEELb1ELb0ELb0ELb1EEEvNS_9BwdParamsE)
        .other          _ZN10layer_norm13ln_bwd_kernelINS_13Kernel_traitsI6__halfS2_fS2_fjLj2048ELj1ELj1ELj4ELj16ENS_18Kernel_traits_baseILj2048ES2_S2_fS2_fjLj128EEEEELb1ELb0ELb0ELb1EEEvNS_9BwdParamsE,@"STO_CUDA_ENTRY STV_DEFAULT"
_ZN10layer_norm13ln_bwd_kernelINS_13Kernel_traitsI6__halfS2_fS2_fjLj2048ELj1ELj1ELj4ELj16ENS_18Kernel_traits_baseILj2048ES2_S2_fS2_fjLj128EEEEELb1ELb0ELb0ELb1EEEvNS_9BwdParamsE:
.text._ZN10layer_norm13ln_bwd_kernelINS_13Kernel_traitsI6__halfS2_fS2_fjLj2048ELj1ELj1ELj4ELj16ENS_18Kernel_traits_baseILj2048ES2_S2_fS2_fjLj128EEEEELb1ELb0ELb0ELb1EEEvNS_9BwdParamsE:
        /* <DEDUP_REMOVED lines=32> */
.L_x_5622:
        /* <DEDUP_REMOVED lines=41> */
.L_x_5626:
        /* <DEDUP_REMOVED lines=15> */
[--C-:B--2---:R-:W-:Y:S02]  /*0580*/  IMAD.WIDE.U32 R48, R96, 0x20, R56.reuse ;  /* 0x0000002060307825 */ /* 0x104fe400078e0038 */
[----:B------:R-:W1:Y:S02]  /*0590*/  LDC.64 R86, c[0x0][0x2c8] ;  /* 0x0000b200ff567b82 */ /* 0x000e640000000a00 */
[----:B------:R-:W2:Y:S01]  /*05a0*/  @P0 LDG.E.U16 R102, desc[UR6][R102.64] ;  /* 0x0000000666660981 */ /* 0x000ea2000c1e1500 */
[----:B------:R-:W-:-:S03]  /*05b0*/  IMAD.WIDE.U32 R56, R97, 0x20, R56 ;  /* 0x0000002061387825 */ /* 0x000fc600078e0038 */
[----:B------:R-:W2:Y:S01]  /*05c0*/  LDG.E.128 R44, desc[UR6][R48.64] ;  /* 0x00000006302c7981 */ /* 0x000ea2000c1e1d00 */
[----:B---3--:R-:W-:Y:S01]  /*05d0*/  IMAD.WIDE.U32 R60, R96, 0x10, R64 ;  /* 0x00000010603c7825 */ /* 0x008fe200078e0040 */
[----:B------:R-:W3:Y:S02]  /*05e0*/  LDC.64 R104, c[0x0][0x240] ;  /* 0x00009000ff687b82 */ /* 0x000ee40000000a00 */
[----:B------:R-:W2:Y:S01]  /*05f0*/  LDG.E.128 R52, desc[UR6][R56.64] ;  /* 0x0000000638347981 */ /* 0x000ea2000c1e1d00 */
[----:B0-----:R-:W-:-:S03]  /*0600*/  IMAD.WIDE R80, R82, 0x4, R80 ;  /* 0x0000000452507825 */ /* 0x001fc600078e0250 */
[----:B------:R-:W2:Y:S04]  /*0610*/  LDG.E.128 R48, desc[UR6][R48.64+0x10] ;  /* 0x0000100630307981 */ /* 0x000ea8000c1e1d00 */
[----:B------:R-:W2:Y:S01]  /*0620*/  LDG.E.128 R60, desc[UR6][R60.64] ;  /* 0x000000063c3c7981 */ /* 0x000ea2000c1e1d00 */
[----:B------:R-:W-:-:S03]  /*0630*/  IMAD.WIDE.U32 R64, R97, 0x10, R64 ;  /* 0x0000001061407825 */ /* 0x000fc600078e0040 */
[----:B------:R0:W2:Y:S04]  /*0640*/  LDG.E R99, desc[UR6][R80.64] ;  /* 0x0000000650637981 */ /* 0x0000a8000c1e1900 */
[----:B------:R-:W2:Y:S04]  /*0650*/  LDG.E.128 R56, desc[UR6][R56.64+0x10] ;  /* 0x0000100638387981 */ /* 0x000ea8000c1e1d00 */
[----:B------:R-:W2:Y:S01]  /*0660*/  LDG.E.128 R64, desc[UR6][R64.64] ;  /* 0x0000000640407981 */ /* 0x000ea2000c1e1d00 */
[----:B-1----:R-:W-:-:S04]  /*0670*/  ISETP.NE.U32.AND P1, PT, R86, RZ, PT ;  /* 0x000000ff5600720c */ /* 0x002fc80003f25070 */
[----:B------:R-:W-:-:S13]  /*0680*/  ISETP.NE.AND.EX P1, PT, R87, RZ, PT, P1 ;  /* 0x000000ff5700720c */ /* 0x000fda0003f25310 */
[----:B0-----:R-:W0:Y:S08]  /*0690*/  @P1 LDC.64 R80, c[0x0][0x2c8] ;  /* 0x0000b200ff501b82 */ /* 0x001e300000000a00 */
[----:B------:R-:W1:Y:S01]  /*06a0*/  @P1 LDC.64 R84, c[0x0][0x2c8] ;  /* 0x0000b200ff541b82 */ /* 0x000e620000000a00 */
[----:B0-----:R-:W-:-:S05]  /*06b0*/  @P1 IMAD.WIDE.U32 R80, R96, 0x20, R80 ;  /* 0x0000002060501825 */ /* 0x001fca00078e0050 */
[----:B------:R-:W5:Y:S04]  /*06c0*/  @P1 LDG.E.128 R20, desc[UR6][R80.64] ;  /* 0x0000000650141981 */ /* 0x000f68000c1e1d00 */
[----:B------:R3:W5:Y:S02]  /*06d0*/  @P1 LDG.E.128 R24, desc[UR6][R80.64+0x10] ;  /* 0x0000100650181981 */ /* 0x000764000c1e1d00 */
[----:B---3--:R-:W-:-:S06]  /*06e0*/  IMAD.WIDE.U32 R80, R97, 0x8, R104 ;  /* 0x0000000861507825 */ /* 0x008fcc00078e0068 */
        /* <DEDUP_REMOVED lines=14> */
[C---:B------:R-:W-:Y:S01]  /*07d0*/  FADD.FTZ R106, -R110.reuse, R46 ;  /* 0x0000002e6e6a7221 */ /* 0x040fe20000010100 */
[C---:B------:R-:W-:Y:S01]  /*07e0*/  FADD.FTZ R44, -R110.reuse, R52 ;  /* 0x000000346e2c7221 */ /* 0x040fe20000010100 */
[C---:B------:R-:W-:Y:S01]  /*07f0*/  FADD.FTZ R45, -R110.reuse, R53 ;  /* 0x000000356e2d7221 */ /* 0x040fe20000010100 */
[C---:B------:R-:W-:Y:S01]  /*0800*/  FADD.FTZ R54, -R110.reuse, R54 ;  /* 0x000000366e367221 */ /* 0x040fe20000010100 */
[C---:B------:R-:W-:Y:S01]  /*0810*/  FADD.FTZ R101, -R110.reuse, R48 ;  /* 0x000000306e657221 */ /* 0x040fe20000010100 */
[--C-:B------:R-:W-:Y:S02]  /*0820*/  HADD2.F32 R104, -RZ, R60.reuse.H0_H0 ;  /* 0x2000003cff687230 */ /* 0x100fe40000004100 */
[----:B------:R-:W-:Y:S01]  /*0830*/  FADD.FTZ R115, -R110, R50 ;  /* 0x000000326e737221 */ /* 0x000fe20000010100 */
[----:B------:R-:W-:-:S02]  /*0840*/  HADD2.F32 R60, -RZ, R60.H1_H1 ;  /* 0x3000003cff3c7230 */ /* 0x000fc40000004100 */
[C---:B------:R-:W-:Y:S01]  /*0850*/  FMUL.FTZ R48, R99.reuse, R91 ;  /* 0x0000005b63307220 */ /* 0x040fe20000410000 */
[C---:B------:R-:W-:Y:S01]  /*0860*/  FMUL.FTZ R107, R99.reuse, R107 ;  /* 0x0000006b636b7220 */ /* 0x040fe20000410000 */
[C---:B------:R-:W-:Y:S01]  /*0870*/  FADD.FTZ R117, -R110.reuse, R49 ;  /* 0x000000316e757221 */ /* 0x040fe20000010100 */
[C---:B------:R-:W-:Y:S01]  /*0880*/  FADD.FTZ R109, -R110.reuse, R58 ;  /* 0x0000003a6e6d7221 */ /* 0x040fe20000010100 */
[----:B------:R-:W-:Y:S02]  /*0890*/  HADD2.F32 R58, -RZ, R62.H0_H0 ;  /* 0x2000003eff3a7230 */ /* 0x000fe40000004100 */
[C---:B------:R-:W-:Y:S01]  /*08a0*/  FADD.FTZ R47, -R110.reuse, R51 ;  /* 0x000000336e2f7221 */ /* 0x040fe20000010100 */
[C---:B------:R-:W-:Y:S01]  /*08b0*/  FADD.FTZ R55, -R110.reuse, R55 ;  /* 0x000000376e377221 */ /* 0x040fe20000010100 */
[C---:B------:R-:W-:Y:S01]  /*08c0*/  FADD.FTZ R52, -R110.reuse, R56 ;  /* 0x000000386e347221 */ /* 0x040fe20000010100 */
[----:B------:R-:W-:Y:S01]  /*08d0*/  FADD.FTZ R50, -R110, R57 ;  /* 0x000000396e327221 */ /* 0x000fe20000010100 */
[----:B------:R-:W-:Y:S01]  /*08e0*/  FADD.FTZ R79, R104, R79 ;  /* 0x0000004f684f7221 */ /* 0x000fe20000010000 */
[-C--:B------:R-:W-:Y:S01]  /*08f0*/  FFMA.FTZ R89, R48, R104.reuse, R89 ;  /* 0x0000006830597223 */ /* 0x080fe20000010059 */
[----:B------:R-:W-:Y:S01]  /*0900*/  FMUL.FTZ R101, R99, R101 ;  /* 0x0000006563657220 */ /* 0x000fe20000410000 */
[----:B------:R-:W-:Y:S01]  /*0910*/  FADD.FTZ R110, -R110, R59 ;  /* 0x0000003b6e6e7221 */ /* 0x000fe20000010100 */
[----:B------:R-:W-:Y:S01]  /*0920*/  FMUL.FTZ R104, R123, R104 ;  /* 0x000000687b687220 */ /* 0x000fe20000410000 */
[----:B------:R-:W-:-:S02]  /*0930*/  @P0 HADD2.F32 R90, -RZ, R102.H0_H0 ;  /* 0x20000066ff5a0230 */ /* 0x000fc40000004100 */
[----:B------:R-:W-:Y:S01]  /*0940*/  FMUL.FTZ R105, R99, R105 ;  /* 0x0000006963697220 */ /* 0x000fe20000410000 */
[--C-:B------:R-:W-:Y:S02]  /*0950*/  HADD2.F32 R59, -RZ, R61.reuse.H1_H1 ;  /* 0x3000003dff3b7230 */ /* 0x100fe40000004100 */
[----:B------:R-:W-:Y:S01]  /*0960*/  FADD.FTZ R77, R60, R77 ;  /* 0x0000004d3c4d7221 */ /* 0x000fe20000010000 */
[----:B------:R-:W-:Y:S02]  /*0970*/  HADD2.F32 R102, -RZ, R61.H0_H0 ;  /* 0x2000003dff667230 */ /* 0x000fe40000004100 */
[-C--:B------:R-:W-:Y:S01]  /*0980*/  FFMA.FTZ R78, R107, R60.reuse, R78 ;  /* 0x0000003c6b4e7223 */ /* 0x080fe2000001004e */
[--C-:B------:R-:W-:Y:S02]  /*0990*/  HADD2.F32 R51, -RZ, R66.reuse.H0_H0 ;  /* 0x20000042ff337230 */ /* 0x100fe40000004100 */
[----:B------:R-:W-:Y:S01]  /*09a0*/  FMUL.FTZ R103, R122, R60 ;  /* 0x0000003c7a677220 */ /* 0x000fe20000410000 */
[----:B------:R-:W-:-:S02]  /*09b0*/  HADD2.F32 R49, -RZ, R66.H1_H1 ;  /* 0x30000042ff317230 */ /* 0x000fc40000004100 */
[----:B------:R-:W-:Y:S01]  /*09c0*/  FMUL.FTZ R106, R99, R106 ;  /* 0x0000006a636a7220 */ /* 0x000fe20000410000 */
[----:B------:R-:W-:Y:S01]  /*09d0*/  FADD.FTZ R3, R58, R3 ;  /* 0x000000033a037221 */ /* 0x000fe20000010000 */
[-C--:B------:R-:W-:Y:S01]  /*09e0*/  FFMA.FTZ R4, R101, R58.reuse, R4 ;  /* 0x0000003a65047223 */ /* 0x080fe20000010004 */
[----:B------:R-:W-:Y:S01]  /*09f0*/  FMUL.FTZ R66, R119, R58 ;  /* 0x0000003a77427220 */ /* 0x000fe20000410000 */
[C---:B------:R-:W-:Y:S01]  /*0a00*/  FMUL.FTZ R60, R99.reuse, R44 ;  /* 0x0000002c633c7220 */ /* 0x040fe20000410000 */
[----:B------:R-:W-:Y:S01]  /*0a10*/  FMUL.FTZ R58, R99, R54 ;  /* 0x00000036633a7220 */ /* 0x000fe20000410000 */
[----:B------:R-:W-:Y:S01]  /*0a20*/  FADD.FTZ R44, RZ, R104 ;  /* 0x00000068ff2c7221 */ /* 0x000fe20000010000 */
[----:B------:R-:W-:Y:S01]  /*0a30*/  FFMA.FTZ R54, R48, R104, RZ ;  /* 0x0000006830367223 */ /* 0x000fe200000100ff */
[----:B------:R-:W-:Y:S02]  /*0a40*/  HADD2.F32 R57, -RZ, R62.H1_H1 ;  /* 0x3000003eff397230 */ /* 0x000fe40000004100 */
[----:B------:R-:W-:Y:S01]  /*0a50*/  FADD.FTZ R73, R59, R73 ;  /* 0x000000493b497221 */ /* 0x000fe20000010000 */
[-C--:B------:R-:W-:Y:S01]  /*0a60*/  FFMA.FTZ R75, R105, R59.reuse, R75 ;  /* 0x0000003b694b7223 */ /* 0x080fe2000001004b */
[----:B------:R-:W-:Y:S01]  /*0a70*/  FMUL.FTZ R91, R120, R59 ;  /* 0x0000003b785b7220 */ /* 0x000fe20000410000 */
[----:B------:R-:W-:-:S02]  /*0a80*/  HADD2.F32 R62, -RZ, R63.H0_H0 ;  /* 0x2000003fff3e7230 */ /* 0x000fc40000004100 */
[----:B------:R-:W-:Y:S01]  /*0a90*/  FADD.FTZ R74, R102, R74 ;  /* 0x0000004a664a7221 */ /* 0x000fe20000010000 */
[----:B------:R-:W-:Y:S02]  /*0aa0*/  HADD2.F32 R61, -RZ, R63.H1_H1 ;  /* 0x3000003fff3d7230 */ /* 0x000fe40000004100 */
[-C--:B------:R-:W-:Y:S01]  /*0ab0*/  FFMA.FTZ R76, R106, R102.reuse, R76 ;  /* 0x000000666a4c7223 */ /* 0x080fe2000001004c */
[----:B------:R-:W-:Y:S01]  /*0ac0*/  FMUL.FTZ R59, R99, R45 ;  /* 0x0000002d633b7220 */ /* 0x000fe20000410000 */
[----:B------:R-:W-:Y:S01]  /*0ad0*/  FMUL.FTZ R102, R121, R102 ;  /* 0x0000006679667220 */ /* 0x000fe20000410000 */
[----:B------:R-:W-:Y:S01]  /*0ae0*/  FMUL.FTZ R63, R99, R47 ;  /* 0x0000002f633f7220 */ /* 0x000fe20000410000 */
[----:B------:R-:W-:Y:S01]  /*0af0*/  FADD.FTZ R45, R44, R103 ;  /* 0x000000672c2d7221 */ /* 0x000fe20000010000 */
[----:B------:R-:W-:-:S03]  /*0b00*/  FFMA.FTZ R47, R107, R103, R54 ;  /* 0x000000676b2f7223 */ /* 0x000fc60000010036 */
[----:B------:R-:W-:Y:S01]  /*0b10*/  FADD.FTZ R44, R45, R102 ;  /* 0x000000662d2c7221 */ /* 0x000fe20000010000 */
[----:B------:R-:W-:Y:S01]  /*0b20*/  FFMA.FTZ R54, R106, R102, R47 ;  /* 0x000000666a367223 */ /* 0x000fe2000001002f */
[--C-:B------:R-:W-:Y:S02]  /*0b30*/  HADD2.F32 R46, -RZ, R65.reuse.H0_H0 ;  /* 0x20000041ff2e7230 */ /* 0x100fe40000004100 */
[----:B------:R-:W-:Y:S01]  /*0b40*/  FADD.FTZ R45, R44, R91 ;  /* 0x0000005b2c2d7221 */ /* 0x000fe20000010000 */
[----:B------:R-:W-:Y:S01]  /*0b50*/  FFMA.FTZ R54, R105, R91, R54 ;  /* 0x0000005b69367223 */ /* 0x000fe20000010036 */
[----:B------:R-:W-:Y:S02]  /*0b60*/  HADD2.F32 R53, -RZ, R65.H1_H1 ;  /* 0x30000041ff357230 */ /* 0x000fe40000004100 */
[----:B------:R-:W-:Y:S01]  /*0b70*/  FMUL.FTZ R65, R99, R115 ;  /* 0x0000007363417220 */ /* 0x000fe20000410000 */
[--C-:B------:R-:W-:Y:S02]  /*0b80*/  HADD2.F32 R56, -RZ, R64.reuse.H0_H0 ;  /* 0x20000040ff387230 */ /* 0x100fe40000004100 */
[----:B------:R-:W-:Y:S01]  /*0b90*/  FADD.FTZ R45, R45, R66 ;  /* 0x000000422d2d7221 */ /* 0x000fe20000010000 */
[----:B------:R-:W-:-:S02]  /*0ba0*/  HADD2.F32 R116, -RZ, R64.H1_H1 ;  /* 0x30000040ff747230 */ /* 0x000fc40000004100 */
[----:B------:R-:W-:Y:S01]  /*0bb0*/  FMUL.FTZ R64, R118, R57 ;  /* 0x0000003976407220 */ /* 0x000fe20000410000 */
[--C-:B------:R-:W-:Y:S02]  /*0bc0*/  HADD2.F32 R108, -RZ, R67.reuse.H0_H0 ;  /* 0x20000043ff6c7230 */ /* 0x100fe40000004100 */
[----:B------:R-:W-:Y:S01]  /*0bd0*/  FFMA.FTZ R44, R101, R66, R54 ;  /* 0x00000042652c7223 */ /* 0x000fe20000010036 */
[----:B------:R-:W-:Y:S02]  /*0be0*/  HADD2.F32 R111, -RZ, R67.H1_H1 ;  /* 0x30000043ff6f7230 */ /* 0x000fe40000004100 */
        /* <DEDUP_REMOVED lines=79> */
.L_x_5637:
        /* <DEDUP_REMOVED lines=13> */
.L_x_5625:
        /* <DEDUP_REMOVED lines=32> */
[----:B------:R-:W-:Y:S01]  /*13b0*/  FADD.FTZ R44, R104, -R45 ;  /* 0x8000002d682c7221 */ /* 0x000fe20000010000 */
[-C--:B------:R-:W-:Y:S01]  /*13c0*/  FFMA.FTZ R45, R106, R115.reuse, R100 ;  /* 0x000000736a2d7223 */ /* 0x080fe20000010064 */
[----:B------:R-:W-:Y:S01]  /*13d0*/  FADD.FTZ R46, R103, -R46 ;  /* 0x8000002e672e7221 */ /* 0x000fe20000010000 */
[-C--:B------:R-:W-:Y:S01]  /*13e0*/  FFMA.FTZ R67, R67, R115.reuse, R100 ;  /* 0x0000007343437223 */ /* 0x080fe20000010064 */
[----:B------:R-:W-:Y:S01]  /*13f0*/  FMUL.FTZ R44, R99, R44 ;  /* 0x0000002c632c7220 */ /* 0x000fe20000410000 */
[----:B------:R-:W-:Y:S01]  /*1400*/  FADD.FTZ R102, R102, -R45 ;  /* 0x8000002d66667221 */ /* 0x000fe20000010000 */
[----:B------:R-:W-:Y:S01]  /*1410*/  MOV R45, R84 ;  /* 0x00000054002d7202 */ /* 0x000fe20000000f00 */
[----:B------:R-:W-:Y:S01]  /*1420*/  FADD.FTZ R48, R91, -R48 ;  /* 0x800000305b307221 */ /* 0x000fe20000010000 */
[----:B------:R-:W-:Y:S01]  /*1430*/  @P2 FADD.FTZ R44, R20, R44 ;  /* 0x0000002c142c2221 */ /* 0x000fe20000010000 */
[----:B------:R-:W-:Y:S01]  /*1440*/  FADD.FTZ R106, R64, -R67 ;  /* 0x80000043406a7221 */ /* 0x000fe20000010000 */
[----:B------:R-:W-:Y:S01]  /*1450*/  LOP3.LUT P6, RZ, R45, 0xff, RZ, 0xc0, !PT ;  /* 0x000000ff2dff7812 */ /* 0x000fe200078cc0ff */
[C---:B------:R-:W-:Y:S01]  /*1460*/  FMUL.FTZ R45, R99.reuse, R46 ;  /* 0x0000002e632d7220 */ /* 0x040fe20000410000 */
[C---:B------:R-:W-:Y:S01]  /*1470*/  FMUL.FTZ R46, R99.reuse, R102 ;  /* 0x00000066632e7220 */ /* 0x040fe20000410000 */
[----:B------:R-:W-:Y:S01]  /*1480*/  FADD.FTZ R102, R66, -R101 ;  /* 0x8000006542667221 */ /* 0x000fe20000010000 */
[----:B------:R-:W-:Y:S01]  /*1490*/  FMUL.FTZ R47, R99, R48 ;  /* 0x00000030632f7220 */ /* 0x000fe20000410000 */
[----:B------:R-:W-:Y:S01]  /*14a0*/  FMUL.FTZ R48, R44, R90 ;  /* 0x0000005a2c307220 */ /* 0x000fe20000410000 */
[-CC-:B------:R-:W-:Y:S01]  /*14b0*/  FFMA.FTZ R66, R63, R115.reuse, R100.reuse ;  /* 0x000000733f427223 */ /* 0x180fe20000010064 */
[----:B------:R-:W-:Y:S01]  /*14c0*/  FMUL.FTZ R64, R99, R102 ;  /* 0x0000006663407220 */ /* 0x000fe20000410000 */
[-C--:B------:R-:W-:Y:S01]  /*14d0*/  FFMA.FTZ R102, R50, R115.reuse, R100 ;  /* 0x0000007332667223 */ /* 0x080fe20000010064 */
[----:B------:R-:W-:Y:S01]  /*14e0*/  FMUL.FTZ R48, R48, UR11 ;  /* 0x0000000b30307c20 */ /* 0x000fe20008410000 */
[----:B------:R-:W-:Y:S01]  /*14f0*/  @P2 FADD.FTZ R45, R21, R45 ;  /* 0x0000002d152d2221 */ /* 0x000fe20000010000 */
[----:B------:R-:W-:Y:S01]  /*1500*/  @P2 FADD.FTZ R64, R24, R64 ;  /* 0x0000004018402221 */ /* 0x000fe20000010000 */
[-CC-:B------:R-:W-:Y:S01]  /*1510*/  FFMA.FTZ R63, R60, R115.reuse, R100.reuse ;  /* 0x000000733c3f7223 */ /* 0x180fe20000010064 */
[-CC-:B------:R-:W-:Y:S01]  /*1520*/  FFMA.FTZ R104, R52, R115.reuse, R100.reuse ;  /* 0x0000007334687223 */ /* 0x180fe20000010064 */
[-CC-:B------:R-:W-:Y:S01]  /*1530*/  FFMA.FTZ R60, R59, R115.reuse, R100.reuse ;  /* 0x000000733b3c7223 */ /* 0x180fe20000010064 */
[----:B------:R-:W-:Y:S01]  /*1540*/  FMUL.FTZ R50, R64, R90 ;  /* 0x0000005a40327220 */ /* 0x000fe20000410000 */
[----:B------:R-:W-:Y:S01]  /*1550*/  FMUL.FTZ R52, R99, R106 ;  /* 0x0000006a63347220 */ /* 0x000fe20000410000 */
[----:B------:R-:W-:Y:S01]  /*1560*/  FSEL R48, R48, RZ, P6 ;  /* 0x000000ff30307208 */ /* 0x000fe20003000000 */
[-CC-:B------:R-:W-:Y:S01]  /*1570*/  FFMA.FTZ R59, R58, R115.reuse, R100.reuse ;  /* 0x000000733a3b7223 */ /* 0x180fe20000010064 */
[----:B------:R-:W-:Y:S01]  /*1580*/  FMUL.FTZ R50, R50, UR11 ;  /* 0x0000000b32327c20 */ /* 0x000fe20008410000 */
[----:B------:R-:W-:Y:S01]  /*1590*/  LOP3.LUT P6, RZ, R85, 0xff, RZ, 0xc0, !PT ;  /* 0x000000ff55ff7812 */ /* 0x000fe200078cc0ff */
[-C--:B------:R-:W-:Y:S01]  /*15a0*/  FFMA.FTZ R58, R57, R115.reuse, R100 ;  /* 0x00000073393a7223 */ /* 0x080fe20000010064 */
[----:B------:R-:W-:Y:S01]  /*15b0*/  @P2 FADD.FTZ R47, R23, R47 ;  /* 0x0000002f172f2221 */ /* 0x000fe20000010000 */
[----:B------:R-:W-:Y:S01]  /*15c0*/  FMUL.FTZ R84, R45, R90 ;  /* 0x0000005a2d547220 */ /* 0x000fe20000410000 */
[----:B------:R-:W-:Y:S01]  /*15d0*/  MOV R57, R80 ;  /* 0x0000005000397202 */ /* 0x000fe20000000f00 */
[----:B------:R-:W-:Y:S01]  /*15e0*/  @P2 FADD.FTZ R52, R25, R52 ;  /* 0x0000003419342221 */ /* 0x000fe20000010000 */
[----:B------:R-:W-:Y:S01]  /*15f0*/  FSEL R50, R50, RZ, P6 ;  /* 0x000000ff32327208 */ /* 0x000fe20003000000 */
[----:B------:R-:W-:Y:S01]  /*1600*/  FMUL.FTZ R84, R84, UR11 ;  /* 0x0000000b54547c20 */ /* 0x000fe20008410000 */
[-C--:B------:R-:W-:Y:S01]  /*1610*/  FMUL.FTZ R87, R47, R90.reuse ;  /* 0x0000005a2f577220 */ /* 0x080fe20000410000 */
[----:B------:R-:W-:Y:S01]  /*1620*/  LOP3.LUT P6, RZ, R57, 0xff, RZ, 0xc0, !PT ;  /* 0x000000ff39ff7812 */ /* 0x000fe200078cc0ff */
[----:B------:R-:W-:Y:S01]  /*1630*/  FMUL.FTZ R57, R52, R90 ;  /* 0x0000005a34397220 */ /* 0x000fe20000410000 */
[-CC-:B------:R-:W-:Y:S01]  /*1640*/  FFMA.FTZ R65, R65, R115.reuse, R100.reuse ;  /* 0x0000007341417223 */ /* 0x180fe20000010064 */
[----:B------:R-:W-:Y:S01]  /*1650*/  FMUL.FTZ R91, R87, UR11 ;  /* 0x0000000b575b7c20 */ /* 0x000fe20008410000 */
[----:B------:R-:W-:Y:S01]  /*1660*/  FSEL R87, R84, RZ, P1 ;  /* 0x000000ff54577208 */ /* 0x000fe20000800000 */
[----:B------:R-:W-:Y:S01]  /*1670*/  FMUL.FTZ R57, R57, UR11 ;  /* 0x0000000b39397c20 */ /* 0x000fe20008410000 */
[----:B------:R-:W-:Y:S01]  /*1680*/  LOP3.LUT P1, RZ, R85, 0xff00, RZ, 0xc0, !PT ;  /* 0x0000ff0055ff7812 */ /* 0x000fe2000782c0ff */
[-CC-:B------:R-:W-:Y:S01]  /*1690*/  FFMA.FTZ R109, R109, R115.reuse, R100.reuse ;  /* 0x000000736d6d7223 */ /* 0x180fe20000010064 */
[----:B------:R-:W-:Y:S01]  /*16a0*/  FFMA.FTZ R100, R110, R115, R100 ;  /* 0x000000736e647223 */ /* 0x000fe20000010064 */
[----:B------:R-:W-:Y:S01]  /*16b0*/  FADD.FTZ R110, R51, -R104 ;  /* 0x80000068336e7221 */ /* 0x000fe20000010000 */
[----:B------:R-:W-:Y:S01]  /*16c0*/  FSEL R51, R57, RZ, P1 ;  /* 0x000000ff39337208 */ /* 0x000fe20000800000 */
[----:B------:R-:W-:Y:S01]  /*16d0*/  FADD.FTZ R62, R62, -R65 ;  /* 0x800000413e3e7221 */ /* 0x000fe20000010000 */
[----:B------:R-:W-:Y:S01]  /*16e0*/  ISETP.NE.U32.AND P1, PT, RZ, UR12, PT ;  /* 0x0000000cff007c0c */ /* 0x000fe2000bf25070 */
[----:B------:R-:W-:Y:S01]  /*16f0*/  FADD.FTZ R56, R56, -R63 ;  /* 0x8000003f38387221 */ /* 0x000fe20000010000 */
[----:B------:R-:W-:Y:S01]  /*1700*/  @P2 FADD.FTZ R46, R22, R46 ;  /* 0x0000002e162e2221 */ /* 0x000fe20000010000 */
[----:B------:R-:W-:Y:S01]  /*1710*/  FADD.FTZ R111, R111, -R100 ;  /* 0x800000646f6f7221 */ /* 0x000fe20000010000 */
[----:B------:R-:W-:Y:S01]  /*1720*/  ISETP.NE.AND.EX P1, PT, RZ, UR13, PT, P1 ;  /* 0x0000000dff007c0c */ /* 0x000fe2000bf25310 */
[C---:B------:R-:W-:Y:S01]  /*1730*/  FMUL.FTZ R100, R99.reuse, R62 ;  /* 0x0000003e63647220 */ /* 0x040fe20000410000 */
[----:B------:R-:W-:Y:S01]  /*1740*/  FMUL.FTZ R106, R99, R56 ;  /* 0x00000038636a7220 */ /* 0x000fe20000410000 */
[----:B------:R-:W-:Y:S01]  /*1750*/  FMUL.FTZ R86, R46, R90 ;  /* 0x0000005a2e567220 */ /* 0x000fe20000410000 */
[----:B------:R-:W-:Y:S01]  /*1760*/  FADD.FTZ R66, R61, -R66 ;  /* 0x800000423d427221 */ /* 0x000fe20000010000 */
[----:B------:R-:W-:Y:S01]  /*1770*/  @P2 FADD.FTZ R100, R26, R100 ;  /* 0x000000641a642221 */ /* 0x000fe20000010000 */
[----:B------:R-:W-:Y:S01]  /*1780*/  FADD.FTZ R116, R49, -R102 ;  /* 0x8000006631747221 */ /* 0x000fe20000010000 */
[----:B------:R-:W-:Y:S01]  /*1790*/  FMUL.FTZ R86, R86, UR11 ;  /* 0x0000000b56567c20 */ /* 0x000fe20008410000 */
[----:B------:R-:W-:Y:S01]  /*17a0*/  FADD.FTZ R58, R53, -R58 ;  /* 0x8000003a353a7221 */ /* 0x000fe20000010000 */
[----:B------:R-:W-:Y:S01]  /*17b0*/  FMUL.FTZ R49, R99, R66 ;  /* 0x0000004263317220 */ /* 0x000fe20000410000 */
[----:B------:R-:W-:Y:S01]  /*17c0*/  FMUL.FTZ R53, R100, R90 ;  /* 0x0000005a64357220 */ /* 0x000fe20000410000 */
[----:B------:R-:W-:Y:S01]  /*17d0*/  FADD.FTZ R54, R54, -R59 ;  /* 0x8000003b36367221 */ /* 0x000fe20000010000 */
[----:B------:R-:W-:Y:S01]  /*17e0*/  FSEL R84, R86, RZ, P3 ;  /* 0x000000ff56547208 */ /* 0x000fe20001800000 */
[----:B------:R-:W0:Y:S01]  /*17f0*/  @P1 LDC.64 R56, c[0x0][0x308] ;  /* 0x0000c200ff381b82 */ /* 0x000e220000000a00 */
[----:B------:R-:W-:Y:S01]  /*1800*/  @P2 FADD.FTZ R49, R27, R49 ;  /* 0x000000311b312221 */ /* 0x000fe20000010000 */
[----:B------:R-:W-:Y:S01]  /*1810*/  FADD.FTZ R60, R55, -R60 ;  /* 0x8000003c373c7221 */ /* 0x000fe20000010000 */
[----:B------:R-:W-:Y:S01]  /*1820*/  FMUL.FTZ R53, R53, UR11 ;  /* 0x0000000b35357c20 */ /* 0x000fe20008410000 */
[----:B------:R-:W-:Y:S01]  /*1830*/  LOP3.LUT P3, RZ, R85, 0xff0000, RZ, 0xc0, !PT ;  /* 0x00ff000055ff7812 */ /* 0x000fe2000786c0ff */
[----:B------:R-:W-:Y:S01]  /*1840*/  FMUL.FTZ R104, R99, R54 ;  /* 0x0000003663687220 */ /* 0x000fe20000410000 */
[----:B------:R-:W-:Y:S01]  /*1850*/  FMUL.FTZ R54, R49, R90 ;  /* 0x0000005a31367220 */ /* 0x000fe20000410000 */
[----:B------:R-:W-:Y:S01]  /*1860*/  FMUL.FTZ R105, R99, R60 ;  /* 0x0000003c63697220 */ /* 0x000fe20000410000 */
[----:B------:R-:W-:Y:S01]  /*1870*/  @P2 FADD.FTZ R106, R28, R106 ;  /* 0x0000006a1c6a2221 */ /* 0x000fe20000010000 */
[----:B------:R-:W-:Y:S01]  /*1880*/  FSEL R67, R53, RZ, P3 ;  /* 0x000000ff35437208 */ /* 0x000fe20001800000 */
[----:B------:R-:W-:Y:S01]  /*1890*/  FMUL.FTZ R54, R54, UR11 ;  /* 0x0000000b36367c20 */ /* 0x000fe20008410000 */
[----:B------:R-:W-:Y:S01]  /*18a0*/  ISETP.NE.U32.AND P3, PT, RZ, UR12, PT ;  /* 0x0000000cff007c0c */ /* 0x000fe2000bf65070 */
[----:B------:R-:W-:Y:S01]  /*18b0*/  FADD.FTZ R108, R108, -R109 ;  /* 0x8000006d6c6c7221 */ /* 0x000fe20000010000 */
[----:B------:R-:W-:Y:S01]  /*18c0*/  FSEL R86, R91, RZ, P5 ;  /* 0x000000ff5b567208 */ /* 0x000fe20002800000 */
[----:B------:R-:W-:Y:S01]  /*18d0*/  FMUL.FTZ R55, R106, R90 ;  /* 0x0000005a6a377220 */ /* 0x000fe20000410000 */
[----:B------:R-:W-:Y:S01]  /*18e0*/  LOP3.LUT P5, RZ, R85, 0xff000000, RZ, 0xc0, !PT ;  /* 0xff00000055ff7812 */ /* 0x000fe200078ac0ff */
[----:B------:R-:W-:Y:S01]  /*18f0*/  @P2 FADD.FTZ R105, R29, R105 ;  /* 0x000000691d692221 */ /* 0x000fe20000010000 */
[C---:B------:R-:W-:Y:S01]  /*1900*/  FMUL.FTZ R103, R99.reuse, R58 ;  /* 0x0000003a63677220 */ /* 0x040fe20000410000 */
[----:B------:R-:W-:Y:S01]  /*1910*/  @P2 FADD.FTZ R104, R30, R104 ;  /* 0x000000681e682221 */ /* 0x000fe20000010000 */
[C---:B------:R-:W-:Y:S01]  /*1920*/  FMUL.FTZ R102, R99.reuse, R110 ;  /* 0x0000006e63667220 */ /* 0x040fe20000410000 */
[----:B------:R-:W1:Y:S01]  /*1930*/  LDC.64 R58, c[0x0][0x2f8] ;  /* 0x0000be00ff3a7b82 */ /* 0x000e620000000a00 */
[----:B------:R-:W-:Y:S01]  /*1940*/  ISETP.NE.AND.EX P3, PT, RZ, UR13, PT, P3 ;  /* 0x0000000dff007c0c */ /* 0x000fe2000bf65330 */
[C---:B------:R-:W-:Y:S01]  /*1950*/  FMUL.FTZ R101, R99.reuse, R116 ;  /* 0x0000007463657220 */ /* 0x040fe20000410000 */
[----:B------:R-:W-:Y:S01]  /*1960*/  FMUL.FTZ R91, R99, R108 ;  /* 0x0000006c635b7220 */ /* 0x000fe20000410000 */
[----:B------:R-:W-:Y:S01]  /*1970*/  FMUL.FTZ R55, R55, UR11 ;  /* 0x0000000b37377c20 */ /* 0x000fe20008410000 */
[----:B------:R-:W-:Y:S01]  /*1980*/  FSEL R85, R54, RZ, P5 ;  /* 0x000000ff36557208 */ /* 0x000fe20002800000 */
[-C--:B------:R-:W-:Y:S01]  /*1990*/  FMUL.FTZ R53, R105, R90.reuse ;  /* 0x0000005a69357220 */ /* 0x080fe20000410000 */
[----:B------:R-:W-:Y:S01]  /*19a0*/  FMUL.FTZ R54, R104, R90 ;  /* 0x0000005a68367220 */ /* 0x000fe20000410000 */
[----:B------:R-:W2:Y:S01]  /*19b0*/  @P1 LDC.64 R62, c[0x0][0x308] ;  /* 0x0000c200ff3e1b82 */ /* 0x000ea20000000a00 */
[----:B------:R-:W-:Y:S01]  /*19c0*/  @P2 FADD.FTZ R103, R31, R103 ;  /* 0x000000671f672221 */ /* 0x000fe20000010000 */
        /* <DEDUP_REMOVED lines=10> */
[----:B------:R-:W-:Y:S01]  /*1a70*/  LOP3.LUT P5, RZ, R80, 0xff00, RZ, 0xc0, !PT ;  /* 0x0000ff0050ff7812 */ /* 0x000fe200078ac0ff */
[----:B------:R-:W-:Y:S01]  /*1a80*/  FMUL.FTZ R54, R54, UR11 ;  /* 0x0000000b36367c20 */ /* 0x000fe20008410000 */
[----:B------:R-:W-:Y:S01]  /*1a90*/  FSEL R65, R55, RZ, P6 ;  /* 0x000000ff37417208 */ /* 0x000fe20003000000 */
[-C--:B------:R-:W-:Y:S01]  /*1aa0*/  FMUL.FTZ R55, R103, R90.reuse ;  /* 0x0000005a67377220 */ /* 0x080fe20000410000 */
[----:B------:R-:W-:Y:S01]  /*1ab0*/  LOP3.LUT P6, RZ, R80, 0xff0000, RZ, 0xc0, !PT ;  /* 0x00ff000050ff7812 */ /* 0x000fe200078cc0ff */
[----:B------:R-:W-:Y:S01]  /*1ac0*/  FMUL.FTZ R60, R102, R90 ;  /* 0x0000005a663c7220 */ /* 0x000fe20000410000 */
[----:B------:R-:W-:Y:S01]  /*1ad0*/  @P2 FADD.FTZ R99, R35, R99 ;  /* 0x0000006323632221 */ /* 0x000fe20000010000 */
[----:B------:R0:W-:Y:S01]  /*1ae0*/  @P1 STG.E.128 desc[UR6][R56.64], R44 ;  /* 0x0000002c38001986 */ /* 0x0001e2000c101d06 */
[----:B------:R-:W-:Y:S01]  /*1af0*/  FSEL R66, R53, RZ, P5 ;  /* 0x000000ff35427208 */ /* 0x000fe20002800000 */
[----:B------:R-:W-:Y:S01]  /*1b00*/  FMUL.FTZ R55, R55, UR11 ;  /* 0x0000000b37377c20 */ /* 0x000fe20008410000 */
[----:B------:R-:W-:Y:S01]  /*1b10*/  FMUL.FTZ R60, R60, UR11 ;  /* 0x0000000b3c3c7c20 */ /* 0x000fe20008410000 */
[----:B------:R-:W-:Y:S01]  /*1b20*/  FSEL R53, R54, RZ, P6 ;  /* 0x000000ff36357208 */ /* 0x000fe20003000000 */
[----:B--2---:R-:W-:Y:S01]  /*1b30*/  @P1 IMAD.WIDE.U32 R62, R97, 0x20, R62 ;  /* 0x00000020613e1825 */ /* 0x004fe200078e003e */
[----:B------:R-:W-:-:S02]  /*1b40*/  LOP3.LUT P5, RZ, R80, 0xff000000, RZ, 0xc0, !PT ;  /* 0xff00000050ff7812 */ /* 0x000fc400078ac0ff */
[----:B------:R-:W-:Y:S02]  /*1b50*/  LOP3.LUT P6, RZ, R81, 0xff, RZ, 0xc0, !PT ;  /* 0x000000ff51ff7812 */ /* 0x000fe400078cc0ff */
[----:B------:R-:W-:Y:S02]  /*1b60*/  FSEL R55, R55, RZ, P5 ;  /* 0x000000ff37377208 */ /* 0x000fe40002800000 */
[----:B------:R-:W-:Y:S01]  /*1b70*/  FSEL R54, R60, RZ, P6 ;  /* 0x000000ff3c367208 */ /* 0x000fe20003000000 */
[--C-:B-1----:R-:W-:Y:S01]  /*1b80*/  IMAD.WIDE.U32 R60, R96, 0x10, R58.reuse ;  /* 0x00000010603c7825 */ /* 0x102fe200078e003a */
[C---:B------:R-:W-:Y:S02]  /*1b90*/  LOP3.LUT P5, RZ, R81.reuse, 0xff00, RZ, 0xc0, !PT ;  /* 0x0000ff0051ff7812 */ /* 0x040fe400078ac0ff */
[----:B------:R-:W-:Y:S01]  /*1ba0*/  LOP3.LUT P6, RZ, R81, 0xff0000, RZ, 0xc0, !PT ;  /* 0x00ff000051ff7812 */ /* 0x000fe200078cc0ff */
[----:B------:R-:W-:Y:S01]  /*1bb0*/  IMAD.WIDE.U32 R58, R97, 0x10, R58 ;  /* 0x00000010613a7825 */ /* 0x000fe200078e003a */
[----:B0-----:R-:W-:-:S02]  /*1bc0*/  SEL R45, R52, R41, P3 ;  /* 0x00000029342d7207 */ /* 0x001fc40001800000 */
[----:B------:R-:W-:Y:S02]  /*1bd0*/  SEL R46, R100, R42, P3 ;  /* 0x0000002a642e7207 */ /* 0x000fe40001800000 */
[C---:B------:R-:W-:Y:S01]  /*1be0*/  SEL R41, R101.reuse, R41, P3 ;  /* 0x0000002965297207 */ /* 0x040fe20001800000 */
[----:B------:R-:W-:Y:S01]  /*1bf0*/  FMUL.FTZ R101, R101, R90 ;  /* 0x0000005a65657220 */ /* 0x000fe20000410000 */
[C---:B------:R-:W-:Y:S01]  /*1c00*/  SEL R42, R91.reuse, R42, P3 ;  /* 0x0000002a5b2a7207 */ /* 0x040fe20001800000 */
[-C--:B------:R-:W-:Y:S01]  /*1c10*/  FMUL.FTZ R91, R91, R90.reuse ;  /* 0x0000005a5b5b7220 */ /* 0x080fe20000410000 */
[----:B------:R-:W-:Y:S01]  /*1c20*/  FMUL.FTZ R90, R99, R90 ;  /* 0x0000005a635a7220 */ /* 0x000fe20000410000 */
[----:B------:R-:W-:Y:S01]  /*1c30*/  FMUL.FTZ R101, R101, UR11 ;  /* 0x0000000b65657c20 */ /* 0x000fe20008410000 */
[----:B------:R-:W-:Y:S01]  /*1c40*/  LOP3.LUT P2, RZ, R81, 0xff000000, RZ, 0xc0, !PT ;  /* 0xff00000051ff7812 */ /* 0x000fe2000784c0ff */
[----:B------:R-:W-:Y:S01]  /*1c50*/  FMUL.FTZ R91, R91, UR11 ;  /* 0x0000000b5b5b7c20 */ /* 0x000fe20008410000 */
[----:B------:R-:W-:Y:S01]  /*1c60*/  FMUL.FTZ R90, R90, UR11 ;  /* 0x0000000b5a5a7c20 */ /* 0x000fe20008410000 */
[----:B------:R-:W-:-:S02]  /*1c70*/  SEL R44, R64, R40, P3 ;  /* 0x00000028402c7207 */ /* 0x000fc40001800000 */
[----:B------:R-:W-:Y:S02]  /*1c80*/  FSEL R101, R101, RZ, P5 ;  /* 0x000000ff65657208 */ /* 0x000fe40002800000 */
[----:B------:R-:W-:Y:S02]  /*1c90*/  FSEL R91, R91, RZ, P6 ;  /* 0x000000ff5b5b7208 */ /* 0x000fe40003000000 */
[----:B------:R-:W-:Y:S02]  /*1ca0*/  FSEL R90, R90, RZ, P2 ;  /* 0x000000ff5a5a7208 */ /* 0x000fe40001000000 */
[----:B------:R-:W-:Y:S02]  /*1cb0*/  SEL R47, R49, R43, P3 ;  /* 0x0000002b312f7207 */ /* 0x000fe40001800000 */
[----:B------:R-:W-:Y:S02]  /*1cc0*/  F2FP.F16.F32.PACK_AB R50, R51, R50 ;  /* 0x000000323332723e */ /* 0x000fe400000000ff */
[----:B------:R-:W-:Y:S01]  /*1cd0*/  F2FP.F16.F32.PACK_AB R48, R87, R48 ;  /* 0x000000305730723e */ /* 0x000fe200000000ff */
[----:B------:R0:W-:Y:S01]  /*1ce0*/  @P1 STG.E.128 desc[UR6][R56.64+0x10], R44 ;  /* 0x0000102c38001986 */ /* 0x0001e2000c101d06 */
[----:B------:R-:W-:-:S02]  /*1cf0*/  F2FP.F16.F32.PACK_AB R49, R86, R84 ;  /* 0x000000545631723e */ /* 0x000fc400000000ff */
[----:B------:R-:W-:Y:S02]  /*1d00*/  F2FP.F16.F32.PACK_AB R51, R85, R67 ;  /* 0x000000435533723e */ /* 0x000fe400000000ff */
        /* <DEDUP_REMOVED lines=8> */
[----:B------:R-:W-:Y:S02]  /*1d90*/  F2FP.F16.F32.PACK_AB R53, R55, R53 ;  /* 0x000000353735723e */ /* 0x000fe400000000ff */
[----:B------:R-:W-:Y:S01]  /*1da0*/  F2FP.F16.F32.PACK_AB R52, R66, R65 ;  /* 0x000000414234723e */ /* 0x000fe200000000ff */
[----:B------:R0:W-:Y:S01]  /*1db0*/  @P1 STG.E.128 desc[UR6][R62.64+0x10], R40 ;  /* 0x000010283e001986 */ /* 0x0001e2000c101d06 */
[----:B------:R-:W-:Y:S02]  /*1dc0*/  F2FP.F16.F32.PACK_AB R54, R101, R54 ;  /* 0x000000366536723e */ /* 0x000fe400000000ff */
[----:B------:R-:W-:Y:S02]  /*1dd0*/  F2FP.F16.F32.PACK_AB R55, R90, R91 ;  /* 0x0000005b5a37723e */ /* 0x000fe400000000ff */
        /* <DEDUP_REMOVED lines=35> */
.L_x_5623:
        /* <DEDUP_REMOVED lines=18> */
.L_x_5624:
[----:B------:R-:W-:Y:S01]  /*2130*/  HFMA2.MMA R117, -RZ, RZ, 0, 9.5367431640625e-07 ;  /* 0x00000010ff757435 */ /* 0x000fe200000001ff */
[----:B------:R-:W-:Y:S02]  /*2140*/  MOV R46, R45 ;  /* 0x0000002d002e7202 */ /* 0x000fe40000000f00 */
[----:B------:R-:W-:Y:S02]  /*2150*/  MOV R116, 0x1f ;  /* 0x0000001f00747802 */ /* 0x000fe40000000f00 */
[----:B------:R-:W-:-:S07]  /*2160*/  MOV R115, 0xffffffff ;  /* 0xffffffff00737802 */ /* 0x000fce0000000f00 */
[----:B-----5:R-:W-:Y:S05]  /*2170*/  WARPSYNC.COLLECTIVE R115, `(.L_x_5627) ;  /* 0x0000000073087348 */ /* 0x020fea0003c00000 */
[----:B------:R0:W1:Y:S02]  /*2180*/  SHFL.DOWN P2, R46, R46, R117, R116 ;  /* 0x080000752e2e7389 */ /* 0x0000640000040074 */
[----:B01---5:R-:W-:Y:S01]  /*2190*/  ENDCOLLECTIVE ;  /* 0x000000000000791b */ /* 0x023fe20003800000 */
.L_x_5627:
[----:B------:R-:W-:Y:S02]  /*21a0*/  MOV R44, R46 ;  /* 0x0000002e002c7202 */ /* 0x000fe40000000f00 */
[----:B------:R-:W-:-:S03]  /*21b0*/  MOV R46, R47 ;  /* 0x0000002f002e7202 */ /* 0x000fc60000000f00 */
[----:B------:R-:W-:-:S07]  /*21c0*/  FADD.FTZ R45, R45, R44 ;  /* 0x0000002c2d2d7221 */ /* 0x000fce0000010000 */
[----:B------:R-:W-:Y:S05]  /*21d0*/  WARPSYNC.COLLECTIVE R115, `(.L_x_5628) ;  /* 0x0000000073087348 */ /* 0x000fea0003c00000 */
[----:B------:R0:W1:Y:S02]  /*21e0*/  SHFL.DOWN P2, R46, R46, R117, R116 ;  /* 0x080000752e2e7389 */ /* 0x0000640000040074 */
[----:B01----:R-:W-:Y:S01]  /*21f0*/  ENDCOLLECTIVE ;  /* 0x000000000000791b */ /* 0x003fe20003800000 */
.L_x_5628:
[----:B------:R-:W-:Y:S01]  /*2200*/  HFMA2.MMA R117, -RZ, RZ, 0, 4.76837158203125e-07 ;  /* 0x00000008ff757435 */ /* 0x000fe200000001ff */
[----:B------:R-:W-:Y:S02]  /*2210*/  MOV R44, R46 ;  /* 0x0000002e002c7202 */ /* 0x000fe40000000f00 */
[----:B------:R-:W-:-:S03]  /*2220*/  MOV R46, R45 ;  /* 0x0000002d002e7202 */ /* 0x000fc60000000f00 */
[----:B------:R-:W-:-:S07]  /*2230*/  FADD.FTZ R47, R47, R44 ;  /* 0x0000002c2f2f7221 */ /* 0x000fce0000010000 */
[----:B------:R-:W-:Y:S05]  /*2240*/  WARPSYNC.COLLECTIVE R115, `(.L_x_5629) ;  /* 0x0000000073087348 */ /* 0x000fea0003c00000 */
[----:B------:R0:W1:Y:S02]  /*2250*/  SHFL.DOWN P2, R46, R46, R117, R116 ;  /* 0x080000752e2e7389 */ /* 0x0000640000040074 */
[----:B01----:R-:W-:Y:S01]  /*2260*/  ENDCOLLECTIVE ;  /* 0x000000000000791b */ /* 0x003fe20003800000 */
.L_x_5629:
[----:B------:R-:W-:Y:S02]  /*2270*/  MOV R44, R46 ;  /* 0x0000002e002c7202 */ /* 0x000fe40000000f00 */
[----:B------:R-:W-:-:S03]  /*2280*/  MOV R46, R47 ;  /* 0x0000002f002e7202 */ /* 0x000fc60000000f00 */
[----:B------:R-:W-:-:S07]  /*2290*/  FADD.FTZ R44, R45, R44 ;  /* 0x0000002c2d2c7221 */ /* 0x000fce0000010000 */
[----:B------:R-:W-:Y:S05]  /*22a0*/  WARPSYNC.COLLECTIVE R115, `(.L_x_5630) ;  /* 0x0000000073087348 */ /* 0x000fea0003c00000 */
[----:B------:R0:W1:Y:S02]  /*22b0*/  SHFL.DOWN P2, R46, R46, R117, R116 ;  /* 0x080000752e2e7389 */ /* 0x0000640000040074 */
[----:B01----:R-:W-:Y:S01]  /*22c0*/  ENDCOLLECTIVE ;  /* 0x000000000000791b */ /* 0x003fe20003800000 */
.L_x_5630:
[----:B------:R-:W-:Y:S01]  /*22d0*/  HFMA2.MMA R117, -RZ, RZ, 0, 2.384185791015625e-07 ;  /* 0x00000004ff757435 */ /* 0x000fe200000001ff */
[----:B------:R-:W-:Y:S01]  /*22e0*/  FADD.FTZ R47, R47, R46 ;  /* 0x0000002e2f2f7221 */ /* 0x000fe20000010000 */
[----:B------:R-:W-:-:S09]  /*22f0*/  MOV R46, R44 ;  /* 0x0000002c002e7202 */ /* 0x000fd20000000f00 */
[----:B------:R-:W-:Y:S05]  /*2300*/  WARPSYNC.COLLECTIVE R115, `(.L_x_5631) ;  /* 0x0000000073087348 */ /* 0x000fea0003c00000 */
[----:B------:R0:W1:Y:S02]  /*2310*/  SHFL.DOWN P2, R46, R46, R117, R116 ;  /* 0x080000752e2e7389 */ /* 0x0000640000040074 */
[----:B01----:R-:W-:Y:S01]  /*2320*/  ENDCOLLECTIVE ;  /* 0x000000000000791b */ /* 0x003fe20003800000 */
.L_x_5631:
[----:B------:R-:W-:Y:S02]  /*2330*/  MOV R45, R46 ;  /* 0x0000002e002d7202 */ /* 0x000fe40000000f00 */
[----:B------:R-:W-:-:S03]  /*2340*/  MOV R46, R47 ;  /* 0x0000002f002e7202 */ /* 0x000fc60000000f00 */
[----:B------:R-:W-:-:S07]  /*2350*/  FADD.FTZ R44, R44, R45 ;  /* 0x0000002d2c2c7221 */ /* 0x000fce0000010000 */
[----:B------:R-:W-:Y:S05]  /*2360*/  WARPSYNC.COLLECTIVE R115, `(.L_x_5632) ;  /* 0x0000000073087348 */ /* 0x000fea0003c00000 */
[----:B------:R0:W1:Y:S02]  /*2370*/  SHFL.DOWN P2, R46, R46, R117, R116 ;  /* 0x080000752e2e7389 */ /* 0x0000640000040074 */
[----:B01----:R-:W-:Y:S01]  /*2380*/  ENDCOLLECTIVE ;  /* 0x000000000000791b */ /* 0x003fe20003800000 */
.L_x_5632:
[----:B------:R-:W-:Y:S01]  /*2390*/  HFMA2.MMA R117, -RZ, RZ, 0, 1.1920928955078125e-07 ;  /* 0x00000002ff757435 */ /* 0x000fe200000001ff */
[----:B------:R-:W-:Y:S01]  /*23a0*/  FADD.FTZ R45, R47, R46 ;  /* 0x0000002e2f2d7221 */ /* 0x000fe20000010000 */
[----:B------:R-:W-:-:S09]  /*23b0*/  MOV R46, R44 ;  /* 0x0000002c002e7202 */ /* 0x000fd20000000f00 */
[----:B------:R-:W-:Y:S05]  /*23c0*/  WARPSYNC.COLLECTIVE R115, `(.L_x_5633) ;  /* 0x0000000073087348 */ /* 0x000fea0003c00000 */
[----:B------:R0:W1:Y:S02]  /*23d0*/  SHFL.DOWN P2, R46, R46, R117, R116 ;  /* 0x080000752e2e7389 */ /* 0x0000640000040074 */
[----:B01----:R-:W-:Y:S01]  /*23e0*/  ENDCOLLECTIVE ;  /* 0x000000000000791b */ /* 0x003fe20003800000 */
.L_x_5633:
[----:B------:R-:W-:Y:S01]  /*23f0*/  FADD.FTZ R44, R44, R46 ;  /* 0x0000002e2c2c7221 */ /* 0x000fe20000010000 */
[----:B------:R-:W-:-:S07]  /*2400*/  MOV R46, R45 ;  /* 0x0000002d002e7202 */ /* 0x000fce0000000f00 */
[----:B------:R-:W-:Y:S05]  /*2410*/  WARPSYNC.COLLECTIVE R115, `(.L_x_5634) ;  /* 0x0000000073087348 */ /* 0x000fea0003c00000 */
[----:B------:R0:W1:Y:S02]  /*2420*/  SHFL.DOWN P2, R46, R46, R117, R116 ;  /* 0x080000752e2e7389 */ /* 0x0000640000040074 */
[----:B01----:R-:W-:Y:S01]  /*2430*/  ENDCOLLECTIVE ;  /* 0x000000000000791b */ /* 0x003fe20003800000 */
.L_x_5634:
[----:B------:R-:W-:Y:S01]  /*2440*/  HFMA2.MMA R117, -RZ, RZ, 0, 5.9604644775390625e-08 ;  /* 0x00000001ff757435 */ /* 0x000fe200000001ff */
[----:B------:R-:W-:Y:S01]  /*2450*/  FADD.FTZ R45, R45, R46 ;  /* 0x0000002e2d2d7221 */ /* 0x000fe20000010000 */
[----:B------:R-:W-:-:S09]  /*2460*/  MOV R46, R44 ;  /* 0x0000002c002e7202 */ /* 0x000fd20000000f00 */
[----:B------:R-:W-:Y:S05]  /*2470*/  WARPSYNC.COLLECTIVE R115, `(.L_x_5635) ;  /* 0x0000000073087348 */ /* 0x000fea0003c00000 */
[----:B------:R0:W1:Y:S02]  /*2480*/  SHFL.DOWN P2, R46, R46, R117, R116 ;  /* 0x080000752e2e7389 */ /* 0x0000640000040074 */
[----:B01----:R-:W-:Y:S01]  /*2490*/  ENDCOLLECTIVE ;  /* 0x000000000000791b */ /* 0x003fe20003800000 */
.L_x_5635:
[----:B------:R-:W-:Y:S02]  /*24a0*/  MOV R47, R46 ;  /* 0x0000002e002f7202 */ /* 0x000fe40000000f00 */
[----:B------:R-:W-:-:S07]  /*24b0*/  MOV R46, R45 ;  /* 0x0000002d002e7202 */ /* 0x000fce0000000f00 */
[----:B------:R-:W-:Y:S05]  /*24c0*/  WARPSYNC.COLLECTIVE R115, `(.L_x_5636) ;  /* 0x0000000073087348 */ /* 0x000fea0003c00000 */
[----:B------:R0:W1:Y:S02]  /*24d0*/  SHFL.DOWN P2, R46, R46, R117, R116 ;  /* 0x080000752e2e7389 */ /* 0x0000640000040074 */
[----:B01----:R-:W-:Y:S01]  /*24e0*/  ENDCOLLECTIVE ;  /* 0x000000000000791b */ /* 0x003fe20003800000 */
.L_x_5636:
[----:B------:R-:W-:Y:S05]  /*24f0*/  BRA `(.L_x_5637) ;  /* 0xffffffe800f87947 */ /* 0x000fea000383ffff */
.L_x_5638:
        /* <DEDUP_REMOVED lines=16> */
.L_x_8807:


//--------------------- .text._ZN10layer_norm22ln_bwd_finalize_kernelINS_22Kernel_traits_finalizeILj2048E6__halfS2_fS2_fjLb0ELj1024ELj4ENS_18Kernel_traits_baseILj2048ES2_S2_fS2_fjLj1024EEEEELb0ELb0EEEvNS_9BwdParamsE --------------------------
	.section	.text._ZN10layer_norm22ln_bwd_finalize_kernelINS_22Kernel_traits_finalizeILj2048E6__halfS2_fS2_fjLb0ELj1024ELj4ENS_18Kernel_traits_baseILj2048ES2_S2_fS2_fjLj1024EEEEELb0ELb0EEEvNS_9BwdParamsE,"ax",@progbits
	.align	128
        .global         _ZN10layer_norm22ln_bwd_finalize_kernelINS_22Kernel_traits_finalizeILj2048E6__halfS2_fS2_fjLb0ELj1024ELj4ENS_18Kernel_traits_baseILj2048ES2_S2_fS2_fjLj1024EEEEELb0ELb0EEEvNS_9BwdParamsE
        .type           _ZN10layer_norm22ln_bwd_finalize_kernelINS_22Kernel_traits_finalizeILj2048E6__halfS2_fS2_fjLb0ELj1024ELj4ENS_18Kernel_traits_baseILj2048ES2_S2_fS2_fjLj1024EEEEELb0ELb0EEEvNS_9BwdParamsE,@function
        .size           _ZN10layer_norm22ln_bwd_finalize_kernelINS_22Kernel_traits_finalizeILj2048E6__halfS2_fS2_fjLb0ELj1024ELj4ENS_18Kernel_traits_baseILj2048ES2_S2_fS2_fjLj1024EEEEELb0ELb0EEEvNS_9BwdParamsE,(.L_x_8808 - _ZN10layer_norm22ln_bwd_finalize_kernelINS_22Kernel_traits_finalizeILj2048E6__halfS2_fS2_fjLb0ELj1024ELj4ENS_18Kernel_traits_baseILj2048ES2_S2_fS2_fjLj1024EEEEELb0ELb0EEEvNS_9BwdParamsE)
        .other          _ZN10layer_norm22ln_bwd_finalize_kernelINS_22Kernel_traits_finalizeILj2048E6__halfS2_fS2_fjLb0ELj1024ELj4ENS_18Kernel_traits_baseILj2048ES2_S2_fS2_fjLj1024EEEEELb0ELb0EEEvNS_9BwdParamsE,@"STO_CUDA_ENTRY STV_DEFAULT"
_ZN10layer_norm22ln_bwd_finalize_kernelINS_22Kernel_traits_finalizeILj2048E6__halfS2_fS2_fjLb0ELj1024ELj4ENS_18Kernel_traits_baseILj2048ES2_S2_fS2_fjLj1024EEEEELb0ELb0EEEvNS_9BwdParamsE:
.text._ZN10layer_norm22ln_bwd_finalize_kernelINS_22Kernel_traits_finalizeILj2048E6__halfS2_fS2_fjLb0ELj1024ELj4ENS_18Kernel_traits_baseILj2048ES2_S2_fS2_fjLj1024EEEEELb0ELb0EEEvNS_9BwdParamsE:
        /* <DEDUP_REMOVED lines=25> */
.L_x_5651:
        /* <DEDUP_REMOVED lines=30> */
.L_x_5643:
        /* <DEDUP_REMOVED lines=36> */
.L_x_5642:
[----:B------:R-:W-:Y:S05]  /*05b0*/  BSYNC B1 ;  /* 0x0000000000017941 */ /* 0x000fea0003800000 */
.L_x_5641:
        /* <DEDUP_REMOVED lines=24> */
.L_x_5645:
[----:B------:R-:W-:Y:S05]  /*0740*/  BSYNC B1 ;  /* 0x0000000000017941 */ /* 0x000fea0003800000 */
.L_x_5644:
        /* <DEDUP_REMOVED lines=12> */
.L_x_5646:
[----:B------:R-:W-:Y:S05]  /*0810*/  BSYNC B1 ;  /* 0x0000000000017941 */ /* 0x000fea0003800000 */
.L_x_5640:
[----:B------:R-:W-:Y:S05]  /*0820*/  BSYNC B0 ;  /* 0x0000000000007941 */ /* 0x000fea0003800000 */
.L_x_5639:
        /* <DEDUP_REMOVED lines=29> */
.L_x_5662:
[----:B---3--:R-:W-:Y:S01]  /*0a00*/  FADD.FTZ R9, R18, R9 ;  /* 0x0000000912097221 */ /* 0x008fe20000010000 */
[----:B--2---:R-:W-:-:S04]  /*0a10*/  FADD.FTZ R11, R10, R11 ;  /* 0x0000000b0a0b7221 */ /* 0x004fc80000010000 */
[----:B------:R2:W-:Y:S04]  /*0a20*/  @!P1 STS [R6+0x2000], R9 ;  /* 0x0020000906009388 */ /* 0x0005e80000000800 */
[----:B------:R2:W-:Y:S02]  /*0a30*/  @!P1 STS [R6+0x2080], R11 ;  /* 0x0020800b06009388 */ /* 0x0005e40000000800 */
.L_x_5647:
        /* <DEDUP_REMOVED lines=18> */
.L_x_5650:
[----:B------:R-:W-:Y:S05]  /*0b60*/  BSYNC B0 ;  /* 0x0000000000007941 */ /* 0x000fea0003800000 */
.L_x_5649:
[C---:B------:R-:W-:Y:S01]  /*0b70*/  ISETP.GT.U32.AND P1, PT, R3.reuse, -0x801, PT ;  /* 0xfffff7ff0300780c */ /* 0x040fe20003f24070 */
[----:B------:R-:W-:Y:S01]  /*0b80*/  VIADD R4, R4, 0x400 ;  /* 0x0000040004047836 */ /* 0x000fe20000000000 */
[----:B------:R-:W-:-:S11]  /*0b90*/  IADD3 R3, R3, 0x800, RZ ;  /* 0x0000080003037810 */ /* 0x000fd60007ffe0ff */
[----:B------:R-:W-:Y:S05]  /*0ba0*/  @P1 BRA `(.L_x_5651) ;  /* 0xfffffff400781947 */ /* 0x000fea000383ffff */
[----:B------:R-:W-:Y:S05]  /*0bb0*/  EXIT ;  /* 0x000000000000794d */ /* 0x000fea0003800000 */
.L_x_5648:
[----:B------:R-:W-:Y:S01]  /*0bc0*/  HFMA2.MMA R21, -RZ, RZ, 0, 5.9604644775390625e-08 ;  /* 0x00000001ff157435 */ /* 0x000fe200000001ff */
[----:B0--3--:R-:W-:Y:S01]  /*0bd0*/  MOV R22, R10 ;  /* 0x0000000a00167202 */ /* 0x009fe20000000f00 */
[----:B------:R-:W-:Y:S01]  /*0be0*/  IMAD.MOV.U32 R19, RZ, RZ, -0x1 ;  /* 0xffffffffff137424 */ /* 0x000fe200078e00ff */
[----:B------:R-:W-:-:S08]  /*0bf0*/  MOV R24, 0x1f ;  /* 0x0000001f00187802 */ /* 0x000fd00000000f00 */
[----:B-12---:R-:W-:Y:S05]  /*0c00*/  WARPSYNC.COLLECTIVE R19, `(.L_x_5652) ;  /* 0x0000000013087348 */ /* 0x006fea0003c00000 */
[----:B------:R0:W3:Y:S02]  /*0c10*/  SHFL.BFLY P2, R20, R22, R21, R24 ;  /* 0x0c00001516147389 */ /* 0x0000e40000040018 */
[----:B0123--:R-:W-:Y:S01]  /*0c20*/  ENDCOLLECTIVE ;  /* 0x000000000000791b */ /* 0x00ffe20003800000 */
.L_x_5652:
[----:B------:R-:W-:Y:S01]  /*0c30*/  HFMA2.MMA R21, -RZ, RZ, 0, 1.1920928955078125e-07 ;  /* 0x00000002ff157435 */ /* 0x000fe200000001ff */
[----:B------:R-:W-:-:S05]  /*0c40*/  MOV R11, R20 ;  /* 0x00000014000b7202 */ /* 0x000fca0000000f00 */
[----:B------:R-:W-:-:S05]  /*0c50*/  FADD.FTZ R11, R10, R11 ;  /* 0x0000000b0a0b7221 */ /* 0x000fca0000010000 */
[----:B------:R-:W-:-:S07]  /*0c60*/  MOV R22, R11 ;  /* 0x0000000b00167202 */ /* 0x000fce0000000f00 */
[----:B------:R-:W-:Y:S05]  /*0c70*/  WARPSYNC.COLLECTIVE R19, `(.L_x_5653) ;  /* 0x0000000013087348 */ /* 0x000fea0003c00000 */
[----:B------:R0:W1:Y:S02]  /*0c80*/  SHFL.BFLY P2, R20, R22, R21, R24 ;  /* 0x0c00001516147389 */ /* 0x0000640000040018 */
[----:B01----:R-:W-:Y:S01]  /*0c90*/  ENDCOLLECTIVE ;  /* 0x000000000000791b */ /* 0x003fe20003800000 */
.L_x_5653:
[----:B------:R-:W-:Y:S01]  /*0ca0*/  HFMA2.MMA R21, -RZ, RZ, 0, 2.384185791015625e-07 ;  /* 0x00000004ff157435 */ /* 0x000fe200000001ff */
[----:B------:R-:W-:-:S04]  /*0cb0*/  IMAD.MOV.U32 R14, RZ, RZ, R20 ;  /* 0x000000ffff0e7224 */ /* 0x000fc800078e0014 */
[----:B------:R-:W-:-:S05]  /*0cc0*/  FADD.FTZ R14, R11, R14 ;  /* 0x0000000e0b0e7221 */ /* 0x000fca0000010000 */
[----:B------:R-:W-:-:S07]  /*0cd0*/  MOV R22, R14 ;  /* 0x0000000e00167202 */ /* 0x000fce0000000f00 */
[----:B------:R-:W-:Y:S05]  /*0ce0*/  WARPSYNC.COLLECTIVE R19, `(.L_x_5654) ;  /* 0x0000000013087348 */ /* 0x000fea0003c00000 */
[----:B------:R0:W1:Y:S02]  /*0cf0*/  SHFL.BFLY P2, R20, R22, R21, R24 ;  /* 0x0c00001516147389 */ /* 0x0000640000040018 */
[----:B01----:R-:W-:Y:S01]  /*0d00*/  ENDCOLLECTIVE ;  /* 0x000000000000791b */ /* 0x003fe20003800000 */
.L_x_5654:
[----:B------:R-:W-:Y:S01]  /*0d10*/  HFMA2.MMA R21, -RZ, RZ, 0, 4.76837158203125e-07 ;  /* 0x00000008ff157435 */ /* 0x000fe200000001ff */
[----:B------:R-:W-:-:S05]  /*0d20*/  MOV R13, R20 ;  /* 0x00000014000d7202 */ /* 0x000fca0000000f00 */
[----:B------:R-:W-:-:S04]  /*0d30*/  FADD.FTZ R13, R14, R13 ;  /* 0x0000000d0e0d7221 */ /* 0x000fc80000010000 */
[----:B------:R-:W-:-:S07]  /*0d40*/  IMAD.MOV.U32 R22, RZ, RZ, R13 ;  /* 0x000000ffff167224 */ /* 0x000fce00078e000d */
[----:B------:R-:W-:Y:S05]  /*0d50*/  WARPSYNC.COLLECTIVE R19, `(.L_x_5655) ;  /* 0x0000000013087348 */ /* 0x000fea0003c00000 */
[----:B------:R0:W1:Y:S02]  /*0d60*/  SHFL.BFLY P2, R20, R22, R21, R24 ;  /* 0x0c00001516147389 */ /* 0x0000640000040018 */
[----:B01----:R-:W-:Y:S01]  /*0d70*/  ENDCOLLECTIVE ;  /* 0x000000000000791b */ /* 0x003fe20003800000 */
.L_x_5655:
[----:B------:R-:W-:Y:S01]  /*0d80*/  IMAD.MOV.U32 R21, RZ, RZ, 0x10 ;  /* 0x00000010ff157424 */ /* 0x000fe200078e00ff */
[----:B------:R-:W-:-:S05]  /*0d90*/  MOV R10, R20 ;  /* 0x00000014000a7202 */ /* 0x000fca0000000f00 */
[----:B------:R-:W-:-:S05]  /*0da0*/  FADD.FTZ R10, R13, R10 ;  /* 0x0000000a0d0a7221 */ /* 0x000fca0000010000 */
[----:B------:R-:W-:-:S07]  /*0db0*/  MOV R22, R10 ;  /* 0x0000000a00167202 */ /* 0x000fce0000000f00 */
[----:B------:R-:W-:Y:S05]  /*0dc0*/  WARPSYNC.COLLECTIVE R19, `(.L_x_5656) ;  /* 0x0000000013087348 */ /* 0x000fea0003c00000 */
[----:B------:R0:W1:Y:S02]  /*0dd0*/  SHFL.BFLY P2, R20, R22, R21, R24 ;  /* 0x0c00001516147389 */ /* 0x0000640000040018 */
[----:B01----:R-:W-:Y:S01]  /*0de0*/  ENDCOLLECTIVE ;  /* 0x000000000000791b */ /* 0x003fe20003800000 */
.L_x_5656:
[----:B------:R-:W-:Y:S01]  /*0df0*/  HFMA2.MMA R21, -RZ, RZ, 0, 5.9604644775390625e-08 ;  /* 0x00000001ff157435 */ /* 0x000fe200000001ff */
[----:B------:R-:W-:Y:S02]  /*0e00*/  MOV R22, R9 ;  /* 0x0000000900167202 */ /* 0x000fe40000000f00 */
[----:B------:R-:W-:-:S08]  /*0e10*/  MOV R11, R20 ;  /* 0x00000014000b7202 */ /* 0x000fd00000000f00 */
[----:B------:R-:W-:Y:S05]  /*0e20*/  WARPSYNC.COLLECTIVE R19, `(.L_x_5657) ;  /* 0x0000000013087348 */ /* 0x000fea0003c00000 */
[----:B------:R0:W1:Y:S02]  /*0e30*/  SHFL.BFLY P2, R20, R22, R21, R24 ;  /* 0x0c00001516147389 */ /* 0x0000640000040018 */
[----:B01----:R-:W-:Y:S01]  /*0e40*/  ENDCOLLECTIVE ;  /* 0x000000000000791b */ /* 0x003fe20003800000 */
.L_x_5657:
[----:B------:R-:W-:Y:S01]  /*0e50*/  HFMA2.MMA R21, -RZ, RZ, 0, 1.1920928955078125e-07 ;  /* 0x00000002ff157435 */ /* 0x000fe200000001ff */
[----:B------:R-:W-:-:S04]  /*0e60*/  IMAD.MOV.U32 R14, RZ, RZ, R20 ;  /* 0x000000ffff0e7224 */ /* 0x000fc800078e0014 */
[----:B------:R-:W-:-:S05]  /*0e70*/  FADD.FTZ R15, R9, R14 ;  /* 0x0000000e090f7221 */ /* 0x000fca0000010000 */
[----:B------:R-:W-:-:S07]  /*0e80*/  MOV R22, R15 ;  /* 0x0000000f00167202 */ /* 0x000fce0000000f00 */
[----:B------:R-:W-:Y:S05]  /*0e90*/  WARPSYNC.COLLECTIVE R19, `(.L_x_5658) ;  /* 0x0000000013087348 */ /* 0x000fea0003c00000 */
[----:B------:R0:W1:Y:S02]  /*0ea0*/  SHFL.BFLY P2, R20, R22, R21, R24 ;  /* 0x0c00001516147389 */ /* 0x0000640000040018 */
[----:B01----:R-:W-:Y:S01]  /*0eb0*/  ENDCOLLECTIVE ;  /* 0x000000000000791b */ /* 0x003fe20003800000 */
.L_x_5658:
[----:B------:R-:W-:Y:S01]  /*0ec0*/  HFMA2.MMA R21, -RZ, RZ, 0, 2.384185791015625e-07 ;  /* 0x00000004ff157435 */ /* 0x000fe200000001ff */
[----:B------:R-:W-:-:S05]  /*0ed0*/  MOV R16, R20 ;  /* 0x0000001400107202 */ /* 0x000fca0000000f00 */
[----:B------:R-:W-:-:S04]  /*0ee0*/  FADD.FTZ R16, R15, R16 ;  /* 0x000000100f107221 */ /* 0x000fc80000010000 */
[----:B------:R-:W-:-:S07]  /*0ef0*/  IMAD.MOV.U32 R22, RZ, RZ, R16 ;  /* 0x000000ffff167224 */ /* 0x000fce00078e0010 */
[----:B------:R-:W-:Y:S05]  /*0f00*/  WARPSYNC.COLLECTIVE R19, `(.L_x_5659) ;  /* 0x0000000013087348 */ /* 0x000fea0003c00000 */
[----:B------:R0:W1:Y:S02]  /*0f10*/  SHFL.BFLY P2, R20, R22, R21, R24 ;  /* 0x0c00001516147389 */ /* 0x0000640000040018 */
[----:B01----:R-:W-:Y:S01]  /*0f20*/  ENDCOLLECTIVE ;  /* 0x000000000000791b */ /* 0x003fe20003800000 */
.L_x_5659:
[----:B------:R-:W-:Y:S01]  /*0f30*/  IMAD.MOV.U32 R21, RZ, RZ, 0x8 ;  /* 0x00000008ff157424 */ /* 0x000fe200078e00ff */
[----:B------:R-:W-:-:S05]  /*0f40*/  MOV R17, R20 ;  /* 0x0000001400117202 */ /* 0x000fca0000000f00 */
[----:B------:R-:W-:-:S05]  /*0f50*/  FADD.FTZ R17, R16, R17 ;  /* 0x0000001110117221 */ /* 0x000fca0000010000 */
[----:B------:R-:W-:-:S07]  /*0f60*/  MOV R22, R17 ;  /* 0x0000001100167202 */ /* 0x000fce0000000f00 */
[----:B------:R-:W-:Y:S05]  /*0f70*/  WARPSYNC.COLLECTIVE R19, `(.L_x_5660) ;  /* 0x0000000013087348 */ /* 0x000fea0003c00000 */
[----:B------:R0:W1:Y:S02]  /*0f80*/  SHFL.BFLY P2, R20, R22, R21, R24 ;  /* 0x0c00001516147389 */ /* 0x0000640000040018 */
[----:B01----:R-:W-:Y:S01]  /*0f90*/  ENDCOLLECTIVE ;  /* 0x000000000000791b */ /* 0x003fe20003800000 */
.L_x_5660:
[----:B------:R-:W-:Y:S01]  /*0fa0*/  HFMA2.MMA R21, -RZ, RZ, 0, 9.5367431640625e-07 ;  /* 0x00000010ff157435 */ /* 0x000fe200000001ff */
[----:B------:R-:W-:-:S05]  /*0fb0*/  MOV R18, R20 ;  /* 0x0000001400127202 */ /* 0x000fca0000000f00 */
[----:B------:R-:W-:-:S05]  /*0fc0*/  FADD.FTZ R18, R17, R18 ;  /* 0x0000001211127221 */ /* 0x000fca0000010000 */
[----:B------:R-:W-:-:S07]  /*0fd0*/  MOV R22, R18 ;  /* 0x0000001200167202 */ /* 0x000fce0000000f00 */
[----:B------:R-:W-:Y:S05]  /*0fe0*/  WARPSYNC.COLLECTIVE R19, `(.L_x_5661) ;  /* 0x0000000013087348 */ /* 0x000fea0003c00000 */
[----:B------:R0:W1:Y:S02]  /*0ff0*/  SHFL.BFLY P2, R20, R22, R21, R24 ;  /* 0x0c00001516147389 */ /* 0x0000640000040018 */
[----:B01----:R-:W-:Y:S01]  /*1000*/  ENDCOLLECTIVE ;  /* 0x000000000000791b */ /* 0x003fe20003800000 */
.L_x_5661:
[----:B------:R-:W-:Y:S01]  /*1010*/  MOV R9, R20 ;  /* 0x0000001400097202 */ /* 0x000fe20000000f00 */
[----:B------:R-:W-:Y:S06]  /*1020*/  BRA `(.L_x_5662) ;  /* 0xfffffff800747947 */ /* 0x000fec000383ffff */
.L_x_5663:
        /* <DEDUP_REMOVED lines=13> */
.L_x_8808:


//--------------------- .text._ZN10layer_norm13ln_bwd_kernelINS_13Kernel_traitsI6__halfS2_fS2_fjLj2048ELj1ELj1ELj4ELj16ENS_18Kernel_traits_baseILj2048ES2_S2_fS2_fjLj128EEEEELb1ELb0ELb1ELb0EEEvNS_9BwdParamsE --------------------------
	.section	.text._ZN10layer_norm13ln_bwd_kernelINS_13Kernel_traitsI6__halfS2_fS2_fjLj2048ELj1ELj1ELj4ELj16ENS_18Kernel_traits_baseILj2048ES2_S2_fS2_fjLj128EEEEELb1ELb0ELb1ELb0EEEvNS_9BwdParamsE,"ax",@progbits
	.align	128
        .global         _ZN10layer_norm13ln_bwd_kernelINS_13Kernel_traitsI6__halfS2_fS2_fjLj2048ELj1ELj1ELj4ELj16ENS_18Kernel_traits_baseILj2048ES2_S2_fS2_fjLj128EEEEELb1ELb0ELb1ELb0EEEvNS_9BwdParamsE
        .type           _ZN10layer_norm13ln_bwd_kernelINS_13Kernel_traitsI6__halfS2_fS2_fjLj2048ELj1ELj1ELj4ELj16ENS_18Kernel_traits_baseILj2048ES2_S2_fS2_fjLj128EEEEELb1ELb0ELb1ELb0EEEvNS_9BwdParamsE,@function
        .size           _ZN10layer_norm13ln_bwd_kernelINS_13Kernel_traitsI6__halfS2_fS2_fjLj2048ELj1ELj1ELj4ELj16ENS_18Kernel_traits_baseILj2048ES2_S2_fS2_fjLj128EEEEELb1ELb0ELb1ELb0EEEvNS_9BwdParamsE,(.L_x_8809 - _ZN10layer_norm13ln_bwd_kernelINS_13Kernel_traitsI6__halfS2_fS2_fjLj2048ELj1ELj1ELj4ELj16ENS_18Kernel_traits_baseILj2048ES2_S2_fS2_fjLj128EEEEELb1ELb0ELb1ELb0EEEvNS_9BwdParamsE)
        .other          _ZN10layer_norm13ln_bwd_kernelINS_13Kernel_traitsI6__halfS2_fS2_fjLj2048ELj1ELj1ELj4ELj16ENS_18Kernel_traits_baseILj2048ES2_S2_fS2_fjLj128EEEEELb1ELb0ELb1ELb0EEEvNS_9BwdParamsE,@"STO_CUDA_ENTRY STV_DEFAULT"
_ZN10layer_norm13ln_bwd_kernelINS_13Kernel_traitsI6__halfS2_fS2_fjLj2048ELj1ELj1ELj4ELj16ENS_18Kernel_traits_baseILj2048ES2_S2_fS2_fjLj128EEEEELb1ELb0ELb1ELb0EEEvNS_9BwdParamsE:
.text._ZN10layer_norm13ln_bwd_kernelINS_13Kernel_traitsI6__halfS2_fS2_fjLj2048ELj1ELj1ELj4ELj16ENS_18Kernel_traits_baseILj2048ES2_S2_fS2_fjLj128EEEEELb1ELb0ELb1ELb0EEEvNS_9BwdParamsE:
        /* <DEDUP_REMOVED lines=64> */
.L_x_5709:
        /* <DEDUP_REMOVED lines=37> */
[----:B------:R-:W-:Y:S02]  /*0650*/  IADD3 R89, R0, 0x80, RZ ;  /* 0x0000008000597810 */ /* 0x000fe40007ffe0ff */
[----:B------:R-:W-:-:S07]  /*0660*/  IADD3 R87, R87, 0x80, RZ ;  /* 0x0000008057577810 */ /* 0x000fce0007ffe0ff */
.L_x_5668:
[----:B------:R-:W-:Y:S05]  /*0670*/  BSYNC B1 ;  /* 0x0000000000017941 */ /* 0x000fea0003800000 */
.L_x_5667:
[----:B------:R-:W-:Y:S01]  /*0680*/  HFMA2.MMA R145, -RZ, RZ, 0, 0 ;  /* 0x00000000ff917435 */ /* 0x000fe200000001ff */
[----:B------:R-:W-:Y:S01]  /*0690*/  MOV R140, RZ ;  /* 0x000000ff008c7202 */ /* 0x000fe20000000f00 */
        /* <DEDUP_REMOVED lines=11> */
.L_x_5666:
[----:B------:R-:W1:Y:S02]  /*0750*/  LDC.64 R84, c[0x0][0x250] ;  /* 0x00009400ff547b82 */ /* 0x000e640000000a00 */
[----:B-1----:R-:W-:-:S06]  /*0760*/  IMAD.WIDE R84, R20, 0x4, R84 ;  /* 0x0000000414547825 */ /* 0x002fcc00078e0254 */
[----:B------:R-:W2:Y:S01]  /*0770*/  LDG.E R84, desc[UR4][R84.64] ;  /* 0x0000000454547981 */ /* 0x000ea2000c1e1900 */
[----:B-----5:R-:W-:Y:S01]  /*0780*/  ISETP.GE.AND P3, PT, R122, 0x1, PT ;  /* 0x000000017a00780c */ /* 0x020fe20003f66270 */
[----:B------:R-:W-:Y:S01]  /*0790*/  HFMA2.MMA R125, -RZ, RZ, 0, 0 ;  /* 0x00000000ff7d7435 */ /* 0x000fe200000001ff */
[----:B------:R-:W-:Y:S01]  /*07a0*/  IADD3 R86, R86, -0x1, RZ ;  /* 0xffffffff56567810 */ /* 0x000fe20007ffe0ff */
[----:B------:R-:W-:Y:S01]  /*07b0*/  BSSY B1, `(.L_x_5670) ;  /* 0x0000062000017945 */ /* 0x000fe20003800000 */
[----:B0-----:R-:W-:Y:S01]  /*07c0*/  ISETP.NE.AND P0, PT, R17, RZ, PT ;  /* 0x000000ff1100720c */ /* 0x001fe20003f05270 */
        /* <DEDUP_REMOVED lines=25> */
[----:B--2---:R-:W-:-:S05]  /*0960*/  IMAD.WIDE.U32 R96, R125, 0x8, R96 ;  /* 0x000000087d607825 */ /* 0x004fca00078e0060 */
[----:B------:R-:W5:Y:S07]  /*0970*/  LDG.E.64 R110, desc[UR4][R96.64] ;  /* 0x00000004606e7981 */ /* 0x000f6e000c1e1b00 */
[----:B------:R-:W5:Y:S04]  /*0980*/  @P0 LDG.E.128 R60, desc[UR4][R120.64] ;  /* 0x00000004783c0981 */ /* 0x000f68000c1e1d00 */
[----:B------:R0:W5:Y:S01]  /*0990*/  @P0 LDG.E.128 R64, desc[UR4][R120.64+0x10] ;  /* 0x0000100478400981 */ /* 0x000162000c1e1d00 */
[----:B------:R-:W-:-:S02]  /*09a0*/  IADD3 R143, R0, 0x80, RZ ;  /* 0x00000080008f7810 */ /* 0x000fc40007ffe0ff */
[----:B------:R-:W-:Y:S02]  /*09b0*/  IADD3 R141, R141, 0x80, RZ ;  /* 0x000000808d8d7810 */ /* 0x000fe40007ffe0ff */
[----:B------:R-:W-:Y:S01]  /*09c0*/  IADD3 R125, R125, 0x80, RZ ;  /* 0x000000807d7d7810 */ /* 0x000fe20007ffe0ff */
[----:B---3--:R-:W-:-:S04]  /*09d0*/  FADD.FTZ R139, -R124, R84 ;  /* 0x000000547c8b7221 */ /* 0x008fc80000010100 */
[----:B------:R-:W-:Y:S01]  /*09e0*/  FMUL.FTZ R139, R2, R139 ;  /* 0x0000008b028b7220 */ /* 0x000fe20000410000 */
[--C-:B----4-:R-:W-:Y:S02]  /*09f0*/  HADD2.F32 R137, -RZ, R88.reuse.H0_H0 ;  /* 0x20000058ff897230 */ /* 0x110fe40000004100 */
[C---:B------:R-:W-:Y:S01]  /*0a00*/  FADD.FTZ R85, -R124.reuse, R85 ;  /* 0x000000557c557221 */ /* 0x040fe20000010100 */
[C---:B------:R-:W-:Y:S01]  /*0a10*/  FADD.FTZ R135, -R124.reuse, R86 ;  /* 0x000000567c877221 */ /* 0x040fe20000010100 */
[----:B------:R-:W-:Y:S02]  /*0a20*/  HADD2.F32 R88, -RZ, R88.H1_H1 ;  /* 0x30000058ff587230 */ /* 0x000fe40000004100 */
[----:B------:R-:W-:Y:S01]  /*0a30*/  FADD.FTZ R87, -R124, R87 ;  /* 0x000000577c577221 */ /* 0x000fe20000010100 */
[----:B------:R-:W-:Y:S01]  /*0a40*/  FADD.FTZ R44, R44, R137 ;  /* 0x000000892c2c7221 */ /* 0x000fe20000010000 */
[-C--:B------:R-:W-:Y:S01]  /*0a50*/  FFMA.FTZ R32, R139, R137.reuse, R32 ;  /* 0x000000898b207223 */ /* 0x080fe20000010020 */
[----:B------:R-:W-:Y:S01]  /*0a60*/  FMUL.FTZ R137, R19, R137 ;  /* 0x0000008913897220 */ /* 0x000fe20000410000 */
[----:B------:R-:W-:-:S02]  /*0a70*/  HADD2.F32 R133, -RZ, R89.H0_H0 ;  /* 0x20000059ff857230 */ /* 0x000fc40000004100 */
[C---:B------:R-:W-:Y:S01]  /*0a80*/  FMUL.FTZ R138, R2.reuse, R85 ;  /* 0x00000055028a7220 */ /* 0x040fe20000410000 */
[C---:B------:R-:W-:Y:S01]  /*0a90*/  FMUL.FTZ R135, R2.reuse, R135 ;  /* 0x0000008702877220 */ /* 0x040fe20000410000 */
[----:B------:R-:W-:Y:S01]  /*0aa0*/  FMUL.FTZ R134, R2, R87 ;  /* 0x0000005702867220 */ /* 0x000fe20000410000 */
[----:B------:R-:W-:Y:S01]  /*0ab0*/  FMUL.FTZ R136, R18, R88 ;  /* 0x0000005812887220 */ /* 0x000fe20000410000 */
[----:B------:R-:W-:Y:S01]  /*0ac0*/  FADD.FTZ R85, RZ, R137 ;  /* 0x00000089ff557221 */ /* 0x000fe20000010000 */
[----:B------:R-:W-:Y:S01]  /*0ad0*/  FFMA.FTZ R87, R139, R137, RZ ;  /* 0x000000898b577223 */ /* 0x000fe200000100ff */
[----:B------:R-:W-:Y:S02]  /*0ae0*/  HADD2.F32 R132, -RZ, R89.H1_H1 ;  /* 0x30000059ff847230 */ /* 0x000fe40000004100 */
        /* <DEDUP_REMOVED lines=18> */
[----:B------:R-:W-:Y:S01]  /*0c10*/  FADD.FTZ R93, -R124, R93 ;  /* 0x0000005d7c5d7221 */ /* 0x000fe20000010100 */
[----:B------:R-:W-:Y:S01]  /*0c20*/  FFMA.FTZ R86, R134, R132, R87 ;  /* 0x0000008486567223 */ /* 0x000fe20000010057 */
[----:B------:R-:W-:-:S02]  /*0c30*/  HADD2.F32 R89, -RZ, R91.H0_H0 ;  /* 0x2000005bff597230 */ /* 0x000fc40000004100 */
[----:B------:R-:W-:Y:S01]  /*0c40*/  FMUL.FTZ R128, R13, R90 ;  /* 0x0000005a0d807220 */ /* 0x000fe20000410000 */
[----:B------:R-:W-:Y:S01]  /*0c50*/  FADD.FTZ R85, R84, R129 ;  /* 0x0000008154557221 */ /* 0x000fe20000010000 */
[----:B------:R-:W-:Y:S01]  /*0c60*/  FADD.FTZ R127, -R124, R94 ;  /* 0x0000005e7c7f7221 */ /* 0x000fe20000010100 */
[----:B------:R-:W-:Y:S01]  /*0c70*/  FMUL.FTZ R130, R2, R93 ;  /* 0x0000005d02827220 */ /* 0x000fe20000410000 */
[----:B------:R-:W-:Y:S01]  /*0c80*/  FFMA.FTZ R87, R131, R129, R86 ;  /* 0x0000008183577223 */ /* 0x000fe20000010056 */
[----:B0-----:R-:W-:Y:S02]  /*0c90*/  HADD2.F32 R120, -RZ, R91.H1_H1 ;  /* 0x3000005bff787230 */ /* 0x001fe40000004100 */
[----:B------:R-:W-:Y:S01]  /*0ca0*/  FMUL.FTZ R96, R12, R89 ;  /* 0x000000590c607220 */ /* 0x000fe20000410000 */
[----:B------:R-:W-:Y:S01]  /*0cb0*/  FADD.FTZ R85, R85, R128 ;  /* 0x0000008055557221 */ /* 0x000fe20000010000 */
[----:B------:R-:W-:Y:S01]  /*0cc0*/  FADD.FTZ R95, -R124, R95 ;  /* 0x0000005f7c5f7221 */ /* 0x000fe20000010100 */
[----:B------:R-:W-:Y:S01]  /*0cd0*/  FMUL.FTZ R127, R2, R127 ;  /* 0x0000007f027f7220 */ /* 0x000fe20000410000 */
        /* <DEDUP_REMOVED lines=15> */
.L_x_5671:
[----:B------:R-:W-:Y:S05]  /*0dd0*/  BSYNC B1 ;  /* 0x0000000000017941 */ /* 0x000fea0003800000 */
.L_x_5670:
        /* <DEDUP_REMOVED lines=9> */
[----:B--2---:R-:W-:Y:S01]  /*0e70*/  IMAD.WIDE.U32 R100, R125, 0x8, R100 ;  /* 0x000000087d647825 */ /* 0x004fe200078e0064 */
[----:B------:R-:W-:-:S04]  /*0e80*/  ISETP.NE.U32.AND P0, PT, RZ, UR6, PT ;  /* 0x00000006ff007c0c */ /* 0x000fc8000bf05070 */
[----:B------:R1:W5:Y:S01]  /*0e90*/  LDG.E.64 R108, desc[UR4][R100.64] ;  /* 0x00000004646c7981 */ /* 0x000362000c1e1b00 */
[----:B------:R-:W-:-:S13]  /*0ea0*/  ISETP.NE.AND.EX P0, PT, RZ, UR7, PT, P0 ;  /* 0x00000007ff007c0c */ /* 0x000fda000bf05300 */
[----:B------:R-:W-:-:S05]  /*0eb0*/  @P0 IMAD.WIDE.U32 R118, R143, 0x20, R118 ;  /* 0x000000208f760825 */ /* 0x000fca00078e0076 */
[----:B------:R-:W5:Y:S04]  /*0ec0*/  @P0 LDG.E.128 R28, desc[UR4][R118.64] ;  /* 0x00000004761c0981 */ /* 0x000f68000c1e1d00 */
[----:B------:R2:W5:Y:S01]  /*0ed0*/  @P0 LDG.E.128 R24, desc[UR4][R118.64+0x10] ;  /* 0x0000100476180981 */ /* 0x000562000c1e1d00 */
[C---:B---3--:R-:W-:Y:S01]  /*0ee0*/  FADD.FTZ R105, -R124.reuse, R85 ;  /* 0x000000557c697221 */ /* 0x048fe20000010100 */
[C---:B------:R-:W-:Y:S01]  /*0ef0*/  FADD.FTZ R107, -R124.reuse, R87 ;  /* 0x000000577c6b7221 */ /* 0x040fe20000010100 */
[C---:B------:R-:W-:Y:S01]  /*0f00*/  FADD.FTZ R99, -R124.reuse, R84 ;  /* 0x000000547c637221 */ /* 0x040fe20000010100 */
[----:B0-----:R-:W-:Y:S02]  /*0f10*/  FADD.FTZ R103, -R124, R86 ;  /* 0x000000567c677221 */ /* 0x001fe40000010100 */
[----:B------:R-:W-:Y:S01]  /*0f20*/  FMUL.FTZ R102, R2, R107 ;  /* 0x0000006b02667220 */ /* 0x000fe20000410000 */
[----:B----4-:R-:W-:-:S02]  /*0f30*/  HADD2.F32 R85, -RZ, R88.H0_H0 ;  /* 0x20000058ff557230 */ /* 0x010fc40000004100 */
[--C-:B------:R-:W-:Y:S02]  /*0f40*/  HADD2.F32 R84, -RZ, R89.reuse.H1_H1 ;  /* 0x30000059ff547230 */ /* 0x100fe40000004100 */
[----:B------:R-:W-:Y:S01]  /*0f50*/  FMUL.FTZ R99, R2, R99 ;  /* 0x0000006302637220 */ /* 0x000fe20000410000 */
[----:B------:R-:W-:Y:S02]  /*0f60*/  HADD2.F32 R88, -RZ, R88.H1_H1 ;  /* 0x30000058ff587230 */ /* 0x000fe40000004100 */
[----:B------:R-:W-:Y:S01]  /*0f70*/  FMUL.FTZ R104, R10, R85 ;  /* 0x000000550a687220 */ /* 0x000fe20000410000 */
[----:B------:R-:W-:Y:S02]  /*0f80*/  HADD2.F32 R87, -RZ, R89.H0_H0 ;  /* 0x20000059ff577230 */ /* 0x000fe40000004100 */
[C---:B-1----:R-:W-:Y:S01]  /*0f90*/  FMUL.FTZ R100, R2.reuse, R105 ;  /* 0x0000006902647220 */ /* 0x042fe20000410000 */
        /* <DEDUP_REMOVED lines=15> */
[----:B------:R-:W-:Y:S01]  /*1090*/  FADD.FTZ R89, -R124, R92 ;  /* 0x0000005c7c597221 */ /* 0x000fe20000010100 */
        /* <DEDUP_REMOVED lines=16> */
[----:B--2---:R-:W-:Y:S02]  /*11a0*/  HADD2.F32 R118, -RZ, R91.H1_H1 ;  /* 0x3000005bff767230 */ /* 0x004fe40000004100 */
        /* <DEDUP_REMOVED lines=19> */
.L_x_5669:
[----:B------:R-:W-:Y:S05]  /*12e0*/  BSYNC B0 ;  /* 0x0000000000007941 */ /* 0x000fea0003800000 */
.L_x_5665:
        /* <DEDUP_REMOVED lines=25> */
.L_x_5722:
[----:B------:R-:W0:Y:S01]  /*1480*/  S2R R89, SR_CgaCtaId ;  /* 0x0000000000597919 */ /* 0x000e220000008800 */
[----:B------:R-:W-:Y:S01]  /*1490*/  MOV R88, 0x400 ;  /* 0x0000040000587802 */ /* 0x000fe20000000f00 */
[----:B--2---:R-:W-:Y:S01]  /*14a0*/  FADD.FTZ R92, R93, R92 ;  /* 0x0000005c5d5c7221 */ /* 0x004fe20000010000 */
[----:B------:R-:W-:Y:S01]  /*14b0*/  @!P0 LOP3.LUT R84, R84, 0x3, RZ, 0xc0, !PT ;  /* 0x0000000354548812 */ /* 0x000fe200078ec0ff */
[----:B-1--4-:R-:W-:Y:S01]  /*14c0*/  FADD.FTZ R93, R86, R87 ;  /* 0x00000057565d7221 */ /* 0x012fe20000010000 */
[----:B------:R-:W-:Y:S05]  /*14d0*/  WARPSYNC.ALL ;  /* 0x0000000000007948 */ /* 0x000fea0003800000 */
[----:B------:R-:W-:Y:S01]  /*14e0*/  @!P0 IADD3 R84, R85, R84, RZ ;  /* 0x0000005455548210 */ /* 0x000fe20007ffe0ff */
[----:B------:R-:W-:Y:S01]  /*14f0*/  HFMA2.MMA R142, -RZ, RZ, 0, 0 ;  /* 0x00000000ff8e7435 */ /* 0x000fe200000001ff */
[----:B------:R-:W-:Y:S01]  /*1500*/  @P3 IADD3 R122, R122, -0x1, RZ ;  /* 0xffffffff7a7a3810 */ /* 0x000fe20007ffe0ff */
[----:B------:R-:W-:Y:S01]  /*1510*/  BSSY B0, `(.L_x_5673) ;  /* 0x00000cb000007945 */ /* 0x000fe20003800000 */
[----:B------:R-:W-:-:S03]  /*1520*/  @P3 LOP3.LUT R21, R22, 0x7f, RZ, 0xc0, !PT ;  /* 0x0000007f16153812 */ /* 0x000fc600078ec0ff */
[----:B------:R-:W-:Y:S01]  /*1530*/  @P3 IMAD R122, R122, R23, RZ ;  /* 0x000000177a7a3224 */ /* 0x000fe200078e02ff */
[----:B0-----:R-:W-:-:S04]  /*1540*/  LEA R88, R89, R88, 0x18 ;  /* 0x0000005859587211 */ /* 0x001fc800078ec0ff */
[-C--:B------:R-:W-:Y:S02]  /*1550*/  @!P0 LEA R94, R84, R88.reuse, 0x3 ;  /* 0x00000058545e8211 */ /* 0x080fe400078e18ff */
[----:B------:R-:W-:-:S03]  /*1560*/  LEA R95, R85, R88, 0x3 ;  /* 0x00000058555f7211 */ /* 0x000fc600078e18ff */
        /* <DEDUP_REMOVED lines=46> */
.L_x_5676:
[----:B------:R-:W-:Y:S05]  /*1850*/  BSYNC B1 ;  /* 0x0000000000017941 */ /* 0x000fea0003800000 */
.L_x_5675:
        /* <DEDUP_REMOVED lines=15> */
.L_x_5678:
[----:B------:R-:W-:Y:S05]  /*1950*/  BSYNC B1 ;  /* 0x0000000000017941 */ /* 0x000fea0003800000 */
.L_x_5677:
        /* <DEDUP_REMOVED lines=15> */
.L_x_5680:
[----:B------:R-:W-:Y:S05]  /*1a50*/  BSYNC B1 ;  /* 0x0000000000017941 */ /* 0x000fea0003800000 */
.L_x_5679:
        /* <DEDUP_REMOVED lines=15> */
.L_x_5682:
[----:B------:R-:W-:Y:S05]  /*1b50*/  BSYNC B1 ;  /* 0x0000000000017941 */ /* 0x000fea0003800000 */
.L_x_5681:
        /* <DEDUP_REMOVED lines=15> */
.L_x_5684:
[----:B------:R-:W-:Y:S05]  /*1c50*/  BSYNC B1 ;  /* 0x0000000000017941 */ /* 0x000fea0003800000 */
.L_x_5683:
        /* <DEDUP_REMOVED lines=15> */
.L_x_5686:
[----:B------:R-:W-:Y:S05]  /*1d50*/  BSYNC B1 ;  /* 0x0000000000017941 */ /* 0x000fea0003800000 */
.L_x_5685:
        /* <DEDUP_REMOVED lines=15> */
.L_x_5688:
[----:B------:R-:W-:Y:S05]  /*1e50*/  BSYNC B1 ;  /* 0x0000000000017941 */ /* 0x000fea0003800000 */
.L_x_5687:
        /* <DEDUP_REMOVED lines=15> */
.L_x_5690:
[----:B------:R-:W-:Y:S05]  /*1f50*/  BSYNC B1 ;  /* 0x0000000000017941 */ /* 0x000fea0003800000 */
.L_x_5689:
[----:B------:R-:W-:Y:S01]  /*1f60*/  @P3 FMUL.FTZ R125, R120, R125 ;  /* 0x0000007d787d3220 */ /* 0x000fe20000410000 */
[----:B------:R-:W-:Y:S01]  /*1f70*/  @P3 LOP3.LUT P1, RZ, R111, 0xff000000, RZ, 0xc0, !PT ;  /* 0xff0000006fff3812 */ /* 0x000fe2000782c0ff */
[----:B------:R-:W-:Y:S01]  /*1f80*/  @P0 IMAD.WIDE.U32 R140, R0, 0x20, R140 ;  /* 0x00000020008c0825 */ /* 0x000fe200078e008c */
[----:B------:R-:W-:-:S03]  /*1f90*/  @P3 F2FP.F16.F32.PACK_AB R88, RZ, R88 ;  /* 0x00000058ff58323e */ /* 0x000fc600000000ff */
[----:B------:R-:W-:Y:S01]  /*1fa0*/  @P3 FMUL.FTZ R124, R125, R124 ;  /* 0x0000007c7d7c3220 */ /* 0x000fe20000410000 */
[----:B------:R-:W-:Y:S02]  /*1fb0*/  @P3 F2FP.F16.F32.PACK_AB R90, RZ, R90 ;  /* 0x0000005aff5a323e */ /* 0x000fe400000000ff */
[----:B------:R-:W-:Y:S02]  /*1fc0*/  @P3 F2FP.F16.F32.PACK_AB R95, RZ, R95 ;  /* 0x0000005fff5f323e */ /* 0x000fe400000000ff */
[----:B------:R-:W-:Y:S02]  /*1fd0*/  @P3 FSEL R124, R124, RZ, P1 ;  /* 0x000000ff7c7c3208 */ /* 0x000fe40000800000 */
[----:B------:R-:W-:Y:S02]  /*1fe0*/  ISETP.NE.U32.AND P1, PT, R84, RZ, PT ;  /* 0x000000ff5400720c */ /* 0x000fe40003f25070 */
[----:B------:R-:W-:Y:S02]  /*1ff0*/  @P3 F2FP.F16.F32.PACK_AB R122, RZ, R122 ;  /* 0x0000007aff7a323e */ /* 0x000fe400000000ff */
[----:B------:R-:W-:-:S02]  /*2000*/  ISETP.NE.AND.EX P1, PT, R85, RZ, PT, P1 ;  /* 0x000000ff5500720c */ /* 0x000fc40003f25310 */
[----:B------:R-:W0:Y:S01]  /*2010*/  @P3 LDC.64 R84, c[0x0][0x2f8] ;  /* 0x0000be00ff543b82 */ /* 0x000e220000000a00 */
[----:B------:R-:W-:Y:S02]  /*2020*/  @P3 F2FP.F16.F32.PACK_AB R89, RZ, R89 ;  /* 0x00000059ff59323e */ /* 0x000fe400000000ff */
[----:B------:R-:W-:Y:S02]  /*2030*/  @P3 F2FP.F16.F32.PACK_AB R94, RZ, R94 ;  /* 0x0000005eff5e323e */ /* 0x000fe400000000ff */
[----:B------:R-:W-:Y:S02]  /*2040*/  @P3 F2FP.F16.F32.PACK_AB R119, RZ, R119 ;  /* 0x00000077ff77323e */ /* 0x000fe400000000ff */
[----:B------:R-:W-:Y:S02]  /*2050*/  @P3 F2FP.F16.F32.PACK_AB R124, RZ, R124 ;  /* 0x0000007cff7c323e */ /* 0x000fe400000000ff */
        /* <DEDUP_REMOVED lines=19> */
[----:B------:R-:W-:Y:S02]  /*2190*/  IADD3 R0, R0, 0x80, RZ ;  /* 0x0000008000007810 */ /* 0x000fe40007ffe0ff */
[----:B------:R-:W-:Y:S01]  /*21a0*/  IADD3 R142, R142, 0x80, RZ ;  /* 0x000000808e8e7810 */ /* 0x000fe20007ffe0ff */
[----:B------:R0:W-:Y:S06]  /*21b0*/  @P3 STG.E.128 desc[UR4][R84.64], R68 ;  /* 0x0000004454003986 */ /* 0x0001ec000c101d04 */
.L_x_5674:
[----:B------:R-:W-:Y:S05]  /*21c0*/  BSYNC B0 ;  /* 0x0000000000007941 */ /* 0x000fea0003800000 */
.L_x_5673:
        /* <DEDUP_REMOVED lines=23> */
.L_x_5694:
[----:B------:R-:W-:Y:S05]  /*2340*/  BSYNC B1 ;  /* 0x0000000000017941 */ /* 0x000fea0003800000 */
.L_x_5693:
        /* <DEDUP_REMOVED lines=11> */
.L_x_5696:
[----:B------:R-:W-:Y:S05]  /*2400*/  BSYNC B1 ;  /* 0x0000000000017941 */ /* 0x000fea0003800000 */
.L_x_5695:
        /* <DEDUP_REMOVED lines=11> */
.L_x_5698:
[----:B------:R-:W-:Y:S05]  /*24c0*/  BSYNC B1 ;  /* 0x0000000000017941 */ /* 0x000fea0003800000 */
.L_x_5697:
        /* <DEDUP_REMOVED lines=11> */
.L_x_5700:
[----:B------:R-:W-:Y:S05]  /*2580*/  BSYNC B1 ;  /* 0x0000000000017941 */ /* 0x000fea0003800000 */
.L_x_5699:
        /* <DEDUP_REMOVED lines=11> */
.L_x_5702:
[----:B------:R-:W-:Y:S05]  /*2640*/  BSYNC B1 ;  /* 0x0000000000017941 */ /* 0x000fea0003800000 */
.L_x_5701:
        /* <DEDUP_REMOVED lines=11> */
.L_x_5704:
[----:B------:R-:W-:Y:S05]  /*2700*/  BSYNC B1 ;  /* 0x0000000000017941 */ /* 0x000fea0003800000 */
.L_x_5703:
        /* <DEDUP_REMOVED lines=12> */
.L_x_5706:
[----:B------:R-:W-:Y:S05]  /*27d0*/  BSYNC B1 ;  /* 0x0000000000017941 */ /* 0x000fea0003800000 */
.L_x_5705:
        /* <DEDUP_REMOVED lines=12> */
.L_x_5708:
[----:B------:R-:W-:Y:S05]  /*28a0*/  BSYNC B1 ;  /* 0x0000000000017941 */ /* 0x000fea0003800000 */
.L_x_5707:
        /* <DEDUP_REMOVED lines=37> */
[----:B------:R-:W-:-:S02]  /*2b00*/  @P3 F2FP.F16.F32.PACK_AB R118, RZ, R118 ;  /* 0x00000076ff76323e */ /* 0x000fc400000000ff */
[----:B------:R-:W-:Y:S02]  /*2b10*/  @P3 F2FP.F16.F32.PACK_AB R2, RZ, R2 ;  /* 0x00000002ff02323e */ /* 0x000fe400000000ff */
[----:B------:R-:W-:Y:S01]  /*2b20*/  @P3 FSEL R122, R122, RZ, P4 ;  /* 0x000000ff7a7a3208 */ /* 0x000fe20002000000 */
[----:B--2---:R-:W-:Y:S01]  /*2b30*/  @P3 IMAD.WIDE.U32 R84, R142, 0x10, R84 ;  /* 0x000000108e543825 */ /* 0x004fe200078e0054 */
[----:B------:R-:W-:Y:S02]  /*2b40*/  @P3 F2FP.F16.F32.PACK_AB R89, RZ, R89 ;  /* 0x00000059ff59323e */ /* 0x000fe400000000ff */
[----:B------:R-:W-:Y:S02]  /*2b50*/  @P3 F2FP.F16.F32.PACK_AB R120, RZ, R120 ;  /* 0x00000078ff78323e */ /* 0x000fe400000000ff */
[----:B------:R-:W-:Y:S02]  /*2b60*/  ISETP.NE.AND.EX P0, PT, R91, RZ, PT, P0 ;  /* 0x000000ff5b00720c */ /* 0x000fe40003f05300 */
[----:B------:R-:W-:-:S02]  /*2b70*/  @P3 F2FP.F16.F32.PACK_AB R94, RZ, R94 ;  /* 0x0000005eff5e323e */ /* 0x000fc400000000ff */
[----:B------:R-:W-:Y:S02]  /*2b80*/  @P3 F2FP.F16.F32.PACK_AB R88, RZ, R88 ;  /* 0x00000058ff58323e */ /* 0x000fe400000000ff */
[----:B------:R-:W-:Y:S02]  /*2b90*/  @P3 F2FP.F16.F32.PACK_AB R92, RZ, R92 ;  /* 0x0000005cff5c323e */ /* 0x000fe400000000ff */
[----:B------:R-:W-:Y:S02]  /*2ba0*/  @P3 F2FP.F16.F32.PACK_AB R122, RZ, R122 ;  /* 0x0000007aff7a323e */ /* 0x000fe400000000ff */
        /* <DEDUP_REMOVED lines=19> */
.L_x_5692:
[----:B------:R-:W-:Y:S05]  /*2ce0*/  BSYNC B0 ;  /* 0x0000000000007941 */ /* 0x000fea0003800000 */
.L_x_5691:
[----:B------:R-:W-:Y:S02]  /*2cf0*/  IADD3 R20, R20, UR10, RZ ;  /* 0x0000000a14147c10 */ /* 0x000fe4000fffe0ff */
[----:B------:R-:W-:Y:S02]  /*2d00*/  SEL R123, RZ, 0x1, P2 ;  /* 0x00000001ff7b7807 */ /* 0x000fe40001000000 */
[----:B------:R-:W-:-:S13]  /*2d10*/  ISETP.GE.AND P0, PT, R20, UR11, PT ;  /* 0x0000000b14007c0c */ /* 0x000fda000bf06270 */
[----:B------:R-:W-:Y:S05]  /*2d20*/  @!P0 BRA `(.L_x_5709) ;  /* 0xffffffd400b48947 */ /* 0x000fea000383ffff */
.L_x_5664:
        /* <DEDUP_REMOVED lines=16> */
.L_x_5711:
[----:B------:R-:W-:Y:S05]  /*2e30*/  BSYNC B0 ;  /* 0x0000000000007941 */ /* 0x000fea0003800000 */
.L_x_5710:
        /* <DEDUP_REMOVED lines=10> */
.L_x_5672:
[----:B---3--:R-:W-:Y:S01]  /*2ee0*/  HFMA2.MMA R118, -RZ, RZ, 0, 9.5367431640625e-07 ;  /* 0x00000010ff767435 */ /* 0x008fe200000001ff */
[----:B------:R-:W-:Y:S02]  /*2ef0*/  MOV R119, R145 ;  /* 0x0000009100777202 */ /* 0x000fe40000000f00 */
[----:B------:R-:W-:Y:S02]  /*2f00*/  MOV R121, 0x1f ;  /* 0x0000001f00797802 */ /* 0x000fe40000000f00 */
[----:B------:R-:W-:-:S07]  /*2f10*/  MOV R94, 0xffffffff ;  /* 0xffffffff005e7802 */ /* 0x000fce0000000f00 */
[----:B0----5:R-:W-:Y:S05]  /*2f20*/  WARPSYNC.COLLECTIVE R94, `(.L_x_5712) ;  /* 0x000000005e087348 */ /* 0x021fea0003c00000 */
[----:B------:R1:W2:Y:S02]  /*2f30*/  SHFL.DOWN P1, R95, R119, R118, R121 ;  /* 0x08000076775f7389 */ /* 0x0002a40000020079 */
[----:B012--5:R-:W-:Y:S01]  /*2f40*/  ENDCOLLECTIVE ;  /* 0x000000000000791b */ /* 0x027fe20003800000 */
.L_x_5712:
[----:B------:R-:W-:Y:S02]  /*2f50*/  MOV R119, R140 ;  /* 0x0000008c00777202 */ /* 0x000fe40000000f00 */
[----:B------:R-:W-:-:S07]  /*2f60*/  MOV R86, R95 ;  /* 0x0000005f00567202 */ /* 0x000fce0000000f00 */
[----:B------:R-:W-:Y:S05]  /*2f70*/  WARPSYNC.COLLECTIVE R94, `(.L_x_5713) ;  /* 0x000000005e087348 */ /* 0x000fea0003c00000 */
[----:B------:R0:W1:Y:S02]  /*2f80*/  SHFL.DOWN P1, R95, R119, R118, R121 ;  /* 0x08000076775f7389 */ /* 0x0000640000020079 */
[----:B01----:R-:W-:Y:S01]  /*2f90*/  ENDCOLLECTIVE ;  /* 0x000000000000791b */ /* 0x003fe20003800000 */
.L_x_5713:
[----:B------:R-:W-:Y:S01]  /*2fa0*/  FADD.FTZ R86, R86, R145 ;  /* 0x0000009156567221 */ /* 0x000fe20000010000 */
[----:B------:R-:W-:-:S04]  /*2fb0*/  HFMA2.MMA R118, -RZ, RZ, 0, 4.76837158203125e-07 ;  /* 0x00000008ff767435 */ /* 0x000fc800000001ff */
[----:B------:R-:W-:Y:S02]  /*2fc0*/  MOV R119, R86 ;  /* 0x0000005600777202 */ /* 0x000fe40000000f00 */
[----:B------:R-:W-:-:S07]  /*2fd0*/  MOV R87, R95 ;  /* 0x0000005f00577202 */ /* 0x000fce0000000f00 */
[----:B------:R-:W-:Y:S05]  /*2fe0*/  WARPSYNC.COLLECTIVE R94, `(.L_x_5714) ;  /* 0x000000005e087348 */ /* 0x000fea0003c00000 */
[----:B------:R0:W1:Y:S02]  /*2ff0*/  SHFL.DOWN P1, R95, R119, R118, R121 ;  /* 0x08000076775f7389 */ /* 0x0000640000020079 */
[----:B01----:R-:W-:Y:S01]  /*3000*/  ENDCOLLECTIVE ;  /* 0x000000000000791b */ /* 0x003fe20003800000 */
.L_x_5714:
[----:B------:R-:W-:-:S05]  /*3010*/  FADD.FTZ R87, R87, R140 ;  /* 0x0000008c57577221 */ /* 0x000fca0000010000 */
[----:B------:R-:W-:Y:S02]  /*3020*/  MOV R119, R87 ;  /* 0x0000005700777202 */ /* 0x000fe40000000f00 */
[----:B------:R-:W-:-:S07]  /*3030*/  MOV R89, R95 ;  /* 0x0000005f00597202 */ /* 0x000fce0000000f00 */
[----:B------:R-:W-:Y:S05]  /*3040*/  WARPSYNC.COLLECTIVE R94, `(.L_x_5715) ;  /* 0x000000005e087348 */ /* 0x000fea0003c00000 */
[----:B------:R0:W1:Y:S02]  /*3050*/  SHFL.DOWN P1, R95, R119, R118, R121 ;  /* 0x08000076775f7389 */ /* 0x0000640000020079 */
[----:B01----:R-:W-:Y:S01]  /*3060*/  ENDCOLLECTIVE ;  /* 0x000000000000791b */ /* 0x003fe20003800000 */
.L_x_5715:
[----:B------:R-:W-:Y:S01]  /*3070*/  FADD.FTZ R89, R86, R89 ;  /* 0x0000005956597221 */ /* 0x000fe20000010000 */
[----:B------:R-:W-:-:S04]  /*3080*/  HFMA2.MMA R118, -RZ, RZ, 0, 2.384185791015625e-07 ;  /* 0x00000004ff767435 */ /* 0x000fc800000001ff */
[----:B------:R-:W-:Y:S02]  /*3090*/  MOV R119, R89 ;  /* 0x0000005900777202 */ /* 0x000fe40000000f00 */
[----:B------:R-:W-:-:S07]  /*30a0*/  MOV R88, R95 ;  /* 0x0000005f00587202 */ /* 0x000fce0000000f00 */
[----:B------:R-:W-:Y:S05]  /*30b0*/  WARPSYNC.COLLECTIVE R94, `(.L_x_5716) ;  /* 0x000000005e087348 */ /* 0x000fea0003c00000 */
[----:B------:R0:W1:Y:S02]  /*30c0*/  SHFL.DOWN P1, R95, R119, R118, R121 ;  /* 0x08000076775f7389 */ /* 0x0000640000020079 */
[----:B01----:R-:W-:Y:S01]  /*30d0*/  ENDCOLLECTIVE ;  /* 0x000000000000791b */ /* 0x003fe20003800000 */
.L_x_5716:
[----:B------:R-:W-:-:S05]  /*30e0*/  FADD.FTZ R88, R87, R88 ;  /* 0x0000005857587221 */ /* 0x000fca0000010000 */
[----:B------:R-:W-:Y:S02]  /*30f0*/  MOV R119, R88 ;  /* 0x0000005800777202 */ /* 0x000fe40000000f00 */
[----:B------:R-:W-:-:S07]  /*3100*/  MOV R90, R95 ;  /* 0x0000005f005a7202 */ /* 0x000fce0000000f00 */
[----:B------:R-:W-:Y:S05]  /*3110*/  WARPSYNC.COLLECTIVE R94, `(.L_x_5717) ;  /* 0x000000005e087348 */ /* 0x000fea0003c00000 */
[----:B------:R0:W1:Y:S02]  /*3120*/  SHFL.DOWN P1, R95, R119, R118, R121 ;  /* 0x08000076775f7389 */ /* 0x0000640000020079 */
[----:B01----:R-:W-:Y:S01]  /*3130*/  ENDCOLLECTIVE ;  /* 0x000000000000791b */ /* 0x003fe20003800000 */
.L_x_5717:
[----:B------:R-:W-:Y:S01]  /*3140*/  FADD.FTZ R90, R89, R90 ;  /* 0x0000005a595a7221 */ /* 0x000fe20000010000 */
[----:B------:R-:W-:-:S04]  /*3150*/  HFMA2.MMA R118, -RZ, RZ, 0, 1.1920928955078125e-07 ;  /* 0x00000002ff767435 */ /* 0x000fc800000001ff */
[----:B------:R-:W-:Y:S02]  /*3160*/  MOV R119, R90 ;  /* 0x0000005a00777202 */ /* 0x000fe40000000f00 */
[----:B------:R-:W-:-:S07]  /*3170*/  MOV R91, R95 ;  /* 0x0000005f005b7202 */ /* 0x000fce0000000f00 */
[----:B------:R-:W-:Y:S05]  /*3180*/  WARPSYNC.COLLECTIVE R94, `(.L_x_5718) ;  /* 0x000000005e087348 */ /* 0x000fea0003c00000 */
[----:B------:R0:W1:Y:S02]  /*3190*/  SHFL.DOWN P1, R95, R119, R118, R121 ;  /* 0x08000076775f7389 */ /* 0x0000640000020079 */
[----:B01----:R-:W-:Y:S01]  /*31a0*/  ENDCOLLECTIVE ;  /* 0x000000000000791b */ /* 0x003fe20003800000 */
.L_x_5718:
[----:B------:R-:W-:-:S05]  /*31b0*/  FADD.FTZ R91, R88, R91 ;  /* 0x0000005b585b7221 */ /* 0x000fca0000010000 */
[----:B------:R-:W-:Y:S02]  /*31c0*/  MOV R119, R91 ;  /* 0x0000005b00777202 */ /* 0x000fe40000000f00 */
[----:B------:R-:W-:-:S07]  /*31d0*/  MOV R93, R95 ;  /* 0x0000005f005d7202 */ /* 0x000fce0000000f00 */
[----:B------:R-:W-:Y:S05]  /*31e0*/  WARPSYNC.COLLECTIVE R94, `(.L_x_5719) ;  /* 0x000000005e087348 */ /* 0x000fea0003c00000 */
[----:B------:R0:W1:Y:S02]  /*31f0*/  SHFL.DOWN P1, R95, R119, R118, R121 ;  /* 0x08000076775f7389 */ /* 0x0000640000020079 */
[----:B01----:R-:W-:Y:S01]  /*3200*/  ENDCOLLECTIVE ;  /* 0x000000000000791b */ /* 0x003fe20003800000 */
.L_x_5719:
[----:B------:R-:W-:Y:S01]  /*3210*/  FADD.FTZ R93, R90, R93 ;  /* 0x0000005d5a5d7221 */ /* 0x000fe20000010000 */
[----:B------:R-:W-:-:S04]  /*3220*/  HFMA2.MMA R118, -RZ, RZ, 0, 5.9604644775390625e-08 ;  /* 0x00000001ff767435 */ /* 0x000fc800000001ff */
[----:B------:R-:W-:Y:S02]  /*3230*/  MOV R119, R93 ;  /* 0x0000005d00777202 */ /* 0x000fe40000000f00 */
[----:B------:R-:W-:-:S07]  /*3240*/  MOV R92, R95 ;  /* 0x0000005f005c7202 */ /* 0x000fce0000000f00 */
[----:B------:R-:W-:Y:S05]  /*3250*/  WARPSYNC.COLLECTIVE R94, `(.L_x_5720) ;  /* 0x000000005e087348 */ /* 0x000fea0003c00000 */
[----:B------:R0:W1:Y:S02]  /*3260*/  SHFL.DOWN P1, R95, R119, R118, R121 ;  /* 0x08000076775f7389 */ /* 0x0000640000020079 */
[----:B01----:R-:W-:Y:S01]  /*3270*/  ENDCOLLECTIVE ;  /* 0x000000000000791b */ /* 0x003fe20003800000 */
.L_x_5720:
[----:B------:R-:W-:-:S05]  /*3280*/  FADD.FTZ R86, R91, R92 ;  /* 0x0000005c5b567221 */ /* 0x000fca0000010000 */
[----:B------:R-:W-:Y:S02]  /*3290*/  MOV R119, R86 ;  /* 0x0000005600777202 */ /* 0x000fe40000000f00 */
[----:B------:R-:W-:-:S07]  /*32a0*/  MOV R92, R95 ;  /* 0x0000005f005c7202 */ /* 0x000fce0000000f00 */
[----:B------:R-:W-:Y:S05]  /*32b0*/  WARPSYNC.COLLECTIVE R94, `(.L_x_5721) ;  /* 0x000000005e087348 */ /* 0x000fea0003c00000 */
[----:B------:R0:W1:Y:S02]  /*32c0*/  SHFL.DOWN P1, R95, R119, R118, R121 ;  /* 0x08000076775f7389 */ /* 0x0000640000020079 */
[----:B01----:R-:W-:Y:S01]  /*32d0*/  ENDCOLLECTIVE ;  /* 0x000000000000791b */ /* 0x003fe20003800000 */
.L_x_5721:
[----:B------:R-:W-:Y:S01]  /*32e0*/  MOV R87, R95 ;  /* 0x0000005f00577202 */ /* 0x000fe20000000f00 */
[----:B------:R-:W-:Y:S06]  /*32f0*/  BRA `(.L_x_5722) ;  /* 0xffffffe000607947 */ /* 0x000fec000383ffff */
.L_x_5723:
        /* <DEDUP_REMOVED lines=16> */
.L_x_8809:


//--------------------- .text._ZN10layer_norm22ln_bwd_finalize_kernelINS_22Kernel_traits_finalizeILj2048E6__halfS2_fS2_fjLb0ELj1024ELj4ENS_18Kernel_traits_baseILj2048ES2_S2_fS2_fjLj1024EEEEELb0ELb1EEEvNS_9BwdParamsE --------------------------
	.section	.text._ZN10layer_norm22ln_bwd_finalize_kernelINS_22Kernel_traits_finalizeILj2048E6__halfS2_fS2_fjLb0ELj1024ELj4ENS_18Kernel_traits_baseILj2048ES2_S2_fS2_fjLj1024EEEEELb0ELb1EEEvNS_9BwdParamsE,"ax",@progbits
	.align	128
        .global         _ZN10layer_norm22ln_bwd_finalize_kernelINS_22Kernel_traits_finalizeILj2048E6__halfS2_fS2_fjLb0ELj1024ELj4ENS_18Kernel_traits_baseILj2048ES2_S2_fS2_fjLj1024EEEEELb0ELb1EEEvNS_9BwdParamsE
        .type           _ZN10layer_norm22ln_bwd_finalize_kernelINS_22Kernel_traits_finalizeILj2048E6__halfS2_fS2_fjLb0ELj1024ELj4ENS_18Kernel_traits_baseILj2048ES2_S2_fS2_fjLj1024EEEEELb0ELb1EEEvNS_9BwdParamsE,@function
        .size           _ZN10layer_norm22ln_bwd_finalize_kernelINS_22Kernel_traits_finalizeILj2048E6__halfS2_fS2_fjLb0ELj1024ELj4ENS_18Kernel_traits_baseILj2048ES2_S2_fS2_fjLj1024EEEEELb0ELb1EEEvNS_9BwdParamsE,(.L_x_8810 - _ZN10layer_norm22ln_bwd_finalize_kernelINS_22Kernel_traits_finalizeILj2048E6__halfS2_fS2_fjLb0ELj1024ELj4ENS_18Kernel_traits_baseILj2048ES2_S2_fS2_fjLj1024EEEEELb0ELb1EEEvNS_9BwdParamsE)
        .other          _ZN10layer_norm22ln_bwd_finalize_kernelINS_22Kernel_traits_finalizeILj2048E6__halfS2_fS2_fjLb0ELj1024ELj4ENS_18Kernel_traits_baseILj2048ES2_S2_fS2_fjLj1024EEEEELb0ELb1EEEvNS_9BwdParamsE,@"STO_CUDA_ENTRY STV_DEFAULT"
_ZN10layer_norm22ln_bwd_finalize_kernelINS_22Kernel_traits_finalizeILj2048E6__halfS2_fS2_fjLb0ELj1024ELj4ENS_18Kernel_traits_baseILj2048ES2_S2_fS2_fjLj1024EEEEELb0ELb1EEEvNS_9BwdParamsE:
.text._ZN10layer_norm22ln_bwd_finalize_kernelINS_22Kernel_traits_finalizeILj2048E6__halfS2_fS2_fjLb0ELj1024ELj4ENS_18Kernel_traits_baseILj2048ES2_S2_fS2_fjLj1024EEEEELb0ELb1EEEvNS_9BwdParamsE:
        /* <DEDUP_REMOVED lines=26> */
.L_x_5735:
        /* <DEDUP_REMOVED lines=31> */
.L_x_5728:
        /* <DEDUP_REMOVED lines=34> */
.L_x_5727:
[----:B------:R-:W-:Y:S05]  /*05b0*/  BSYNC B1 ;  /* 0x0000000000017941 */ /* 0x000fea0003800000 */
.L_x_5726:
        /* <DEDUP_REMOVED lines=25> */
.L_x_5730:
[----:B------:R-:W-:Y:S05]  /*0750*/  BSYNC B1 ;  /* 0x0000000000017941 */ /* 0x000fea0003800000 */
.L_x_5729:
        /* <DEDUP_REMOVED lines=12> */
.L_x_5725:
[----:B------:R-:W-:Y:S05]  /*0820*/  BSYNC B0 ;  /* 0x0000000000007941 */ /* 0x000fea0003800000 */
.L_x_5724:
        /* <DEDUP_REMOVED lines=29> */
.L_x_5746:
[----:B------:R-:W-:Y:S01]  /*0a00*/  @!P1 SHF.R.U32.HI R12, RZ, 0x3, R0 ;  /* 0x00000003ff0c9819 */ /* 0x000fe20000011600 */
[----:B----4-:R-:W-:Y:S01]  /*0a10*/  FADD.FTZ R14, R9, R14 ;  /* 0x0000000e090e7221 */ /* 0x010fe20000010000 */
[----:B---3--:R-:W-:Y:S02]  /*0a20*/  FADD.FTZ R11, R10, R11 ;  /* 0x0000000b0a0b7221 */ /* 0x008fe40000010000 */
[----:B------:R-:W-:-:S05]  /*0a30*/  @!P1 LOP3.LUT R12, R12, 0x1ffffffc, RZ, 0xc0, !PT ;  /* 0x1ffffffc0c0c9812 */ /* 0x000fca00078ec0ff */
[----:B------:R3:W-:Y:S04]  /*0a40*/  @!P1 STS [R12+UR4+0x2000], R14 ;  /* 0x0020000e0c009988 */ /* 0x0007e80008000804 */
[----:B------:R3:W-:Y:S02]  /*0a50*/  @!P1 STS [R12+UR4+0x2080], R11 ;  /* 0x0020800b0c009988 */ /* 0x0007e40008000804 */
.L_x_5731:
        /* <DEDUP_REMOVED lines=14> */
.L_x_5734:
[----:B------:R-:W-:Y:S05]  /*0b40*/  BSYNC B0 ;  /* 0x0000000000007941 */ /* 0x000fea0003800000 */
.L_x_5733:
[C---:B------:R-:W-:Y:S02]  /*0b50*/  ISETP.GT.U32.AND P1, PT, R3.reuse, -0x801, PT ;  /* 0xfffff7ff0300780c */ /* 0x040fe40003f24070 */
[----:B------:R-:W-:Y:S02]  /*0b60*/  IADD3 R3, R3, 0x800, RZ ;  /* 0x0000080003037810 */ /* 0x000fe40007ffe0ff */
[----:B------:R-:W-:-:S09]  /*0b70*/  IADD3 R4, R4, 0x400, RZ ;  /* 0x0000040004047810 */ /* 0x000fd20007ffe0ff */
[----:B------:R-:W-:Y:S05]  /*0b80*/  @P1 BRA `(.L_x_5735) ;  /* 0xfffffff400841947 */ /* 0x000fea000383ffff */
[----:B------:R-:W-:Y:S05]  /*0b90*/  EXIT ;  /* 0x000000000000794d */ /* 0x000fea0003800000 */
.L_x_5732:
[----:B------:R-:W-:Y:S01]  /*0ba0*/  HFMA2.MMA R22, -RZ, RZ, 0, 1.847743988037109375e-06 ;  /* 0x0000001fff167435 */ /* 0x000fe200000001ff */
[----:B0--3--:R-:W-:Y:S01]  /*0bb0*/  MOV R20, R10 ;  /* 0x0000000a00147202 */ /* 0x009fe20000000f00 */
[----:B------:R-:W-:Y:S01]  /*0bc0*/  IMAD.MOV.U32 R19, RZ, RZ, 0x1 ;  /* 0x00000001ff137424 */ /* 0x000fe200078e00ff */
[----:B------:R-:W-:-:S08]  /*0bd0*/  MOV R17, 0xffffffff ;  /* 0xffffffff00117802 */ /* 0x000fd00000000f00 */
[----:B-12---:R-:W-:Y:S05]  /*0be0*/  WARPSYNC.COLLECTIVE R17, `(.L_x_5736) ;  /* 0x0000000011087348 */ /* 0x006fea0003c00000 */
[----:B------:R0:W3:Y:S02]  /*0bf0*/  SHFL.BFLY P2, R18, R20, R19, R22 ;  /* 0x0c00001314127389 */ /* 0x0000e40000040016 */
[----:B0123--:R-:W-:Y:S01]  /*0c00*/  ENDCOLLECTIVE ;  /* 0x000000000000791b */ /* 0x00ffe20003800000 */
.L_x_5736:
[----:B------:R-:W-:Y:S01]  /*0c10*/  HFMA2.MMA R19, -RZ, RZ, 0, 1.1920928955078125e-07 ;  /* 0x00000002ff137435 */ /* 0x000fe200000001ff */
[----:B------:R-:W-:-:S05]  /*0c20*/  MOV R11, R18 ;  /* 0x00000012000b7202 */ /* 0x000fca0000000f00 */
[----:B------:R-:W-:-:S04]  /*0c30*/  FADD.FTZ R11, R10, R11 ;  /* 0x0000000b0a0b7221 */ /* 0x000fc80000010000 */
[----:B------:R-:W-:-:S07]  /*0c40*/  IMAD.MOV.U32 R20, RZ, RZ, R11 ;  /* 0x000000ffff147224 */ /* 0x000fce00078e000b */
[----:B------:R-:W-:Y:S05]  /*0c50*/  WARPSYNC.COLLECTIVE R17, `(.L_x_5737) ;  /* 0x0000000011087348 */ /* 0x000fea0003c00000 */
[----:B------:R0:W1:Y:S02]  /*0c60*/  SHFL.BFLY P2, R18, R20, R19, R22 ;  /* 0x0c00001314127389 */ /* 0x0000640000040016 */
[----:B01----:R-:W-:Y:S01]  /*0c70*/  ENDCOLLECTIVE ;  /* 0x000000000000791b */ /* 0x003fe20003800000 */
.L_x_5737:
[----:B------:R-:W-:Y:S01]  /*0c80*/  IMAD.MOV.U32 R19, RZ, RZ, 0x4 ;  /* 0x00000004ff137424 */ /* 0x000fe200078e00ff */
[----:B------:R-:W-:-:S05]  /*0c90*/  MOV R12, R18 ;  /* 0x00000012000c7202 */ /* 0x000fca0000000f00 */
[----:B------:R-:W-:-:S05]  /*0ca0*/  FADD.FTZ R12, R11, R12 ;  /* 0x0000000c0b0c7221 */ /* 0x000fca0000010000 */
[----:B------:R-:W-:-:S07]  /*0cb0*/  MOV R20, R12 ;  /* 0x0000000c00147202 */ /* 0x000fce0000000f00 */
[----:B------:R-:W-:Y:S05]  /*0cc0*/  WARPSYNC.COLLECTIVE R17, `(.L_x_5738) ;  /* 0x0000000011087348 */ /* 0x000fea0003c00000 */
[----:B------:R0:W1:Y:S02]  /*0cd0*/  SHFL.BFLY P2, R18, R20, R19, R22 ;  /* 0x0c00001314127389 */ /* 0x0000640000040016 */
[----:B01----:R-:W-:Y:S01]  /*0ce0*/  ENDCOLLECTIVE ;  /* 0x000000000000791b */ /* 0x003fe20003800000 */
.L_x_5738:
[----:B------:R-:W-:Y:S01]  /*0cf0*/  HFMA2.MMA R19, -RZ, RZ, 0, 4.76837158203125e-07 ;  /* 0x00000008ff137435 */ /* 0x000fe200000001ff */
[----:B------:R-:W-:-:S05]  /*0d00*/  MOV R13, R18 ;  /* 0x00000012000d7202 */ /* 0x000fca0000000f00 */
[----:B------:R-:W-:-:S05]  /*0d10*/  FADD.FTZ R13, R12, R13 ;  /* 0x0000000d0c0d7221 */ /* 0x000fca0000010000 */
[----:B------:R-:W-:-:S07]  /*0d20*/  MOV R20, R13 ;  /* 0x0000000d00147202 */ /* 0x000fce0000000f00 */
[----:B------:R-:W-:Y:S05]  /*0d30*/  WARPSYNC.COLLECTIVE R17, `(.L_x_5739) ;  /* 0x0000000011087348 */ /* 0x000fea0003c00000 */
[----:B------:R0:W1:Y:S02]  /*0d40*/  SHFL.BFLY P2, R18, R20, R19, R22 ;  /* 0x0c00001314127389 */ /* 0x0000640000040016 */
[----:B01----:R-:W-:Y:S01]  /*0d50*/  ENDCOLLECTIVE ;  /* 0x000000000000791b */ /* 0x003fe20003800000 */
.L_x_5739:
[----:B------:R-:W-:Y:S01]  /*0d60*/  HFMA2.MMA R19, -RZ, RZ, 0, 9.5367431640625e-07 ;  /* 0x00000010ff137435 */ /* 0x000fe200000001ff */
[----:B------:R-:W-:-:S04]  /*0d70*/  IMAD.MOV.U32 R10, RZ, RZ, R18 ;  /* 0x000000ffff0a7224 */ /* 0x000fc800078e0012 */
[----:B------:R-:W-:-:S05]  /*0d80*/  FADD.FTZ R10, R13, R10 ;  /* 0x0000000a0d0a7221 */ /* 0x000fca0000010000 */
[----:B------:R-:W-:-:S07]  /*0d90*/  MOV R20, R10 ;  /* 0x0000000a00147202 */ /* 0x000fce0000000f00 */
[----:B------:R-:W-:Y:S05]  /*0da0*/  WARPSYNC.COLLECTIVE R17, `(.L_x_5740) ;  /* 0x0000000011087348 */ /* 0x000fea0003c00000 */
[----:B------:R0:W1:Y:S02]  /*0db0*/  SHFL.BFLY P2, R18, R20, R19, R22 ;  /* 0x0c00001314127389 */ /* 0x0000640000040016 */
[----:B01----:R-:W-:Y:S01]  /*0dc0*/  ENDCOLLECTIVE ;  /* 0x000000000000791b */ /* 0x003fe20003800000 */
.L_x_5740:
[----:B------:R-:W-:Y:S01]  /*0dd0*/  HFMA2.MMA R19, -RZ, RZ, 0, 5.9604644775390625e-08 ;  /* 0x00000001ff137435 */ /* 0x000fe200000001ff */
[----:B------:R-:W-:Y:S01]  /*0de0*/  IMAD.MOV.U32 R20, RZ, RZ, R9 ;  /* 0x000000ffff147224 */ /* 0x000fe200078e0009 */
[----:B------:R-:W-:-:S09]  /*0df0*/  MOV R11, R18 ;  /* 0x00000012000b7202 */ /* 0x000fd20000000f00 */
[----:B------:R-:W-:Y:S05]  /*0e00*/  WARPSYNC.COLLECTIVE R17, `(.L_x_5741) ;  /* 0x0000000011087348 */ /* 0x000fea0003c00000 */
[----:B------:R0:W1:Y:S02]  /*0e10*/  SHFL.BFLY P2, R18, R20, R19, R22 ;  /* 0x0c00001314127389 */ /* 0x0000640000040016 */
[----:B01----:R-:W-:Y:S01]  /*0e20*/  ENDCOLLECTIVE ;  /* 0x000000000000791b */ /* 0x003fe20003800000 */
.L_x_5741:
[----:B------:R-:W-:Y:S01]  /*0e30*/  HFMA2.MMA R19, -RZ, RZ, 0, 1.1920928955078125e-07 ;  /* 0x00000002ff137435 */ /* 0x000fe200000001ff */
[----:B------:R-:W-:-:S05]  /*0e40*/  MOV R12, R18 ;  /* 0x00000012000c7202 */ /* 0x000fca0000000f00 */
[----:B------:R-:W-:-:S05]  /*0e50*/  FADD.FTZ R14, R9, R12 ;  /* 0x0000000c090e7221 */ /* 0x000fca0000010000 */
[----:B------:R-:W-:-:S07]  /*0e60*/  MOV R20, R14 ;  /* 0x0000000e00147202 */ /* 0x000fce0000000f00 */
[----:B------:R-:W-:Y:S05]  /*0e70*/  WARPSYNC.COLLECTIVE R17, `(.L_x_5742) ;  /* 0x0000000011087348 */ /* 0x000fea0003c00000 */
[----:B------:R0:W1:Y:S02]  /*0e80*/  SHFL.BFLY P2, R18, R20, R19, R22 ;  /* 0x0c00001314127389 */ /* 0x0000640000040016 */
[----:B01----:R-:W-:Y:S01]  /*0e90*/  ENDCOLLECTIVE ;  /* 0x000000000000791b */ /* 0x003fe20003800000 */
.L_x_5742:
[----:B------:R-:W-:Y:S01]  /*0ea0*/  HFMA2.MMA R19, -RZ, RZ, 0, 2.384185791015625e-07 ;  /* 0x00000004ff137435 */ /* 0x000fe200000001ff */
[----:B------:R-:W-:-:S04]  /*0eb0*/  IMAD.MOV.U32 R13, RZ, RZ, R18 ;  /* 0x000000ffff0d7224 */ /* 0x000fc800078e0012 */
[----:B------:R-:W-:-:S05]  /*0ec0*/  FADD.FTZ R15, R14, R13 ;  /* 0x0000000d0e0f7221 */ /* 0x000fca0000010000 */
[----:B------:R-:W-:-:S07]  /*0ed0*/  MOV R20, R15 ;  /* 0x0000000f00147202 */ /* 0x000fce0000000f00 */
[----:B------:R-:W-:Y:S05]  /*0ee0*/  WARPSYNC.COLLECTIVE R17, `(.L_x_5743) ;  /* 0x0000000011087348 */ /* 0x000fea0003c00000 */
[----:B------:R0:W1:Y:S02]  /*0ef0*/  SHFL.BFLY P2, R18, R20, R19, R22 ;  /* 0x0c00001314127389 */ /* 0x0000640000040016 */
[----:B01----:R-:W-:Y:S01]  /*0f00*/  ENDCOLLECTIVE ;  /* 0x000000000000791b */ /* 0x003fe20003800000 */
.L_x_5743:
[----:B------:R-:W-:Y:S01]  /*0f10*/  IMAD.MOV.U32 R19, RZ, RZ, 0x8 ;  /* 0x00000008ff137424 */ /* 0x000fe200078e00ff */
[----:B------:R-:W-:-:S05]  /*0f20*/  MOV R16, R18 ;  /* 0x0000001200107202 */ /* 0x000fca0000000f00 */
[----:B------:R-:W-:-:S05]  /*0f30*/  FADD.FTZ R16, R15, R16 ;  /* 0x000000100f107221 */ /* 0x000fca0000010000 */
[----:B------:R-:W-:-:S07]  /*0f40*/  MOV R20, R16 ;  /* 0x0000001000147202 */ /* 0x000fce0000000f00 */
[----:B------:R-:W-:Y:S05]  /*0f50*/  WARPSYNC.COLLECTIVE R17, `(.L_x_5744) ;  /* 0x0000000011087348 */ /* 0x000fea0003c00000 */
[----:B------:R0:W1:Y:S02]  /*0f60*/  SHFL.BFLY P2, R18, R20, R19, R22 ;  /* 0x0c00001314127389 */ /* 0x0000640000040016 */
[----:B01----:R-:W-:Y:S01]  /*0f70*/  ENDCOLLECTIVE ;  /* 0x000000000000791b */ /* 0x003fe20003800000 */
.L_x_5744:
[----:B------:R-:W-:Y:S01]  /*0f80*/  HFMA2.MMA R19, -RZ, RZ, 0, 9.5367431640625e-07 ;  /* 0x00000010ff137435 */ /* 0x000fe200000001ff */
[----:B------:R-:W-:-:S05]  /*0f90*/  MOV R9, R18 ;  /* 0x0000001200097202 */ /* 0x000fca0000000f00 */
[----:B------:R-:W-:-:S05]  /*0fa0*/  FADD.FTZ R9, R16, R9 ;  /* 0x0000000910097221 */ /* 0x000fca0000010000 */
[----:B------:R-:W-:-:S07]  /*0fb0*/  MOV R20, R9 ;  /* 0x0000000900147202 */ /* 0x000fce0000000f00 */
[----:B------:R-:W-:Y:S05]  /*0fc0*/  WARPSYNC.COLLECTIVE R17, `(.L_x_5745) ;  /* 0x0000000011087348 */ /* 0x000fea0003c00000 */
[----:B------:R0:W1:Y:S02]  /*0fd0*/  SHFL.BFLY P2, R18, R20, R19, R22 ;  /* 0x0c00001314127389 */ /* 0x0000640000040016 */
[----:B01----:R-:W-:Y:S01]  /*0fe0*/  ENDCOLLECTIVE ;  /* 0x000000000000791b */ /* 0x003fe20003800000 */
.L_x_5745:
[----:B------:R-:W-:Y:S01]  /*0ff0*/  MOV R14, R18 ;  /* 0x00000012000e7202 */ /* 0x000fe20000000f00 */
[----:B------:R-:W-:Y:S06]  /*1000*/  BRA `(.L_x_5746) ;  /* 0xfffffff8007c7947 */ /* 0x000fec000383ffff */
.L_x_5747:
        /* <DEDUP_REMOVED lines=15> */
.L_x_8810:


//--------------------- .text._ZN10layer_norm13ln_bwd_kernelINS_13Kernel_traitsI6__halfS2_fS2_fjLj2048ELj1ELj1ELj4ELj16ENS_18Kernel_traits_baseILj2048ES2_S2_fS2_fjLj128EEEEELb1ELb0ELb1ELb1EEEvNS_9BwdParamsE --------------------------
	.section	.text._ZN10layer_norm13ln_bwd_kernelINS_13Kernel_traitsI6__halfS2_fS2_fjLj2048ELj1ELj1ELj4ELj16ENS_18Kernel_traits_baseILj2048ES2_S2_fS2_fjLj128EEEEELb1ELb0ELb1ELb1EEEvNS_9BwdParamsE,"ax",@progbits
	.align	128
        .global         _ZN10layer_norm13ln_bwd_kernelINS_13Kernel_traitsI6__halfS2_fS2_fjLj2048ELj1ELj1ELj4ELj16ENS_18Kernel_traits_baseILj2048ES2_S2_fS2_fjLj128EEEEELb1ELb0ELb1ELb1EEEvNS_9BwdParamsE
        .type           _ZN10layer_norm13ln_bwd_kernelINS_13Kernel_traitsI6__halfS2_fS2_fjLj2048ELj1ELj1ELj4ELj16ENS_18Kernel_traits_baseILj2048ES2_S2_fS2_fjLj128EEEEELb1ELb0ELb1ELb1EEEvNS_9BwdParamsE,@function
        .size           _ZN10layer_norm13ln_bwd_kernelINS_13Kernel_traitsI6__halfS2_fS2_fjLj2048ELj1ELj1ELj4ELj16ENS_18Kernel_traits_baseILj2048ES2_S2_fS2_fjLj128EEEEELb1ELb0ELb1ELb1EEEvNS_9BwdParamsE,(.L_x_8811 - _ZN10layer_norm13ln_bwd_kernelINS_13Kernel_traitsI6__halfS2_fS2_fjLj2048ELj1ELj1ELj4ELj16ENS_18Kernel_traits_baseILj2048ES2_S2_fS2_fjLj128EEEEELb1ELb0ELb1ELb1EEEvNS_9BwdParamsE)
        .other          _ZN10layer_norm13ln_bwd_kernelINS_13Kernel_traitsI6__halfS2_fS2_fjLj2048ELj1ELj1ELj4ELj16ENS_18Kernel_traits_baseILj2048ES2_S2_fS2_fjLj128EEEEELb1ELb0ELb1ELb1EEEvNS_9BwdParamsE,@"STO_CUDA_ENTRY STV_DEFAULT"
_ZN10layer_norm13ln_bwd_kernelINS_13Kernel_traitsI6__halfS2_fS2_fjLj2048ELj1ELj1ELj4ELj16ENS_18Kernel_traits_baseILj2048ES2_S2_fS2_fjLj128EEEEELb1ELb0ELb1ELb1EEEvNS_9BwdParamsE:
.text._ZN10layer_norm13ln_bwd_kernelINS_13Kernel_traitsI6__halfS2_fS2_fjLj2048ELj1ELj1ELj4ELj16ENS_18Kernel_traits_baseILj2048ES2_S2_fS2_fjLj128EEEEELb1ELb0ELb1ELb1EEEvNS_9BwdParamsE:
        /* <DEDUP_REMOVED lines=29> */
.L_x_5748:
        /* <DEDUP_REMOVED lines=27> */
[--C-:B---3--:R-:W-:Y:S02]  /*0380*/  HADD2.F32 R106, -RZ, R12.reuse.H0_H0 ;  /* 0x2000000cff6a7230 */ /* 0x108fe40000004100 */
[----:B------:R-:W-:Y:S02]  /*0390*/  HADD2.F32 R105, -RZ, R12.H1_H1 ;  /* 0x3000000cff697230 */ /* 0x000fe40000004100 */
[----:B------:R-:W-:-:S02]  /*03a0*/  HADD2.F32 R104, -RZ, R13.H0_H0 ;  /* 0x2000000dff687230 */ /* 0x000fc40000004100 */
[----:B------:R-:W-:Y:S02]  /*03b0*/  HADD2.F32 R19, -RZ, R13.H1_H1 ;  /* 0x3000000dff137230 */ /* 0x000fe40000004100 */
[--C-:B------:R-:W-:Y:S02]  /*03c0*/  HADD2.F32 R18, -RZ, R14.reuse.H0_H0 ;  /* 0x2000000eff127230 */ /* 0x100fe40000004100 */
[----:B------:R-:W-:Y:S02]  /*03d0*/  HADD2.F32 R17, -RZ, R14.H1_H1 ;  /* 0x3000000eff117230 */ /* 0x000fe40000004100 */
[----:B------:R-:W-:Y:S02]  /*03e0*/  HADD2.F32 R16, -RZ, R15.H0_H0 ;  /* 0x2000000fff107230 */ /* 0x000fe40000004100 */
[--C-:B------:R-:W-:Y:S02]  /*03f0*/  HADD2.F32 R12, -RZ, R5.reuse.H0_H0 ;  /* 0x20000005ff0c7230 */ /* 0x100fe40000004100 */
[----:B------:R-:W-:Y:S01]  /*0400*/  HADD2.F32 R11, -RZ, R5.H1_H1 ;  /* 0x30000005ff0b7230 */ /* 0x000fe20000004100 */
[----:B------:R-:W-:Y:S01]  /*0410*/  LOP3.LUT R5, R108, 0x7f, RZ, 0xc0, !PT ;  /* 0x0000007f6c057812 */ /* 0x000fe200078ec0ff */
[----:B------:R-:W-:-:S02]  /*0420*/  HADD2.F32 R8, -RZ, R7.H0_H0 ;  /* 0x20000007ff087230 */ /* 0x000fc40000004100 */
[----:B------:R-:W-:Y:S02]  /*0430*/  HADD2.F32 R15, -RZ, R15.H1_H1 ;  /* 0x3000000fff0f7230 */ /* 0x000fe40000004100 */
[--C-:B------:R-:W-:Y:S02]  /*0440*/  HADD2.F32 R14, -RZ, R4.reuse.H0_H0 ;  /* 0x20000004ff0e7230 */ /* 0x100fe40000004100 */
[----:B------:R-:W-:Y:S02]  /*0450*/  HADD2.F32 R13, -RZ, R4.H1_H1 ;  /* 0x30000004ff0d7230 */ /* 0x000fe40000004100 */
[----:B------:R-:W-:-:S07]  /*0460*/  HADD2.F32 R7, -RZ, R7.H1_H1 ;  /* 0x30000007ff077230 */ /* 0x000fce0000004100 */
.L_x_5786:
        /* <DEDUP_REMOVED lines=17> */
[----:B------:R-:W-:Y:S01]  /*0580*/  IADD3 R107, R107, UR8, RZ ;  /* 0x000000086b6b7c10 */ /* 0x000fe2000fffe0ff */
[----:B------:R-:W-:Y:S01]  /*0590*/  BSSY B0, `(.L_x_5750) ;  /* 0x00000cb000007945 */ /* 0x000fe20003800000 */
[C---:B-1----:R-:W-:Y:S01]  /*05a0*/  IADD3 R3, R109.reuse, 0x80, RZ ;  /* 0x000000806d037810 */ /* 0x042fe20007ffe0ff */
[----:B0-----:R-:W-:Y:S01]  /*05b0*/  IMAD.WIDE.U32 R114, R109, 0x20, R112 ;  /* 0x000000206d727825 */ /* 0x001fe200078e0070 */
[----:B------:R-:W-:-:S03]  /*05c0*/  ISETP.GE.AND P3, PT, R107, UR9, PT ;  /* 0x000000096b007c0c */ /* 0x000fc6000bf66270 */
[----:B------:R-:W-:Y:S01]  /*05d0*/  IMAD.WIDE.U32 R112, R3, 0x20, R112 ;  /* 0x0000002003707825 */ /* 0x000fe200078e0070 */
[----:B----4-:R-:W-:-:S13]  /*05e0*/  ISETP.GT.AND P2, PT, R80, RZ, PT ;  /* 0x000000ff5000720c */ /* 0x010fda0003f44270 */
[----:B------:R-:W-:Y:S05]  /*05f0*/  @P2 BRA `(.L_x_5751) ;  /* 0x0000000000642947 */ /* 0x000fea0003800000 */
        /* <DEDUP_REMOVED lines=23> */
[----:B------:R-:W-:Y:S01]  /*0770*/  MOV R82, RZ ;  /* 0x000000ff00527202 */ /* 0x000fe20000000f00 */
[----:B-1----:R-:W-:Y:S09]  /*0780*/  BRA `(.L_x_5752) ;  /* 0x0000000800ac7947 */ /* 0x002ff20003800000 */
.L_x_5751:
        /* <DEDUP_REMOVED lines=10> */
[C---:B0-----:R-:W-:Y:S01]  /*0830*/  IMAD.WIDE.U32 R84, R93.reuse, 0x10, R96 ;  /* 0x000000105d547825 */ /* 0x041fe200078e0060 */
[----:B------:R-:W-:-:S05]  /*0840*/  IADD3 R93, R93, 0x80, RZ ;  /* 0x000000805d5d7810 */ /* 0x000fca0007ffe0ff */
[----:B------:R-:W4:Y:S01]  /*0850*/  LDG.E.128 R84, desc[UR4][R84.64] ;  /* 0x0000000454547981 */ /* 0x000f22000c1e1d00 */
[----:B-1----:R-:W-:-:S04]  /*0860*/  IMAD.WIDE.U32 R118, R109, 0x20, R120 ;  /* 0x000000206d767825 */ /* 0x002fc800078e0078 */
[----:B------:R-:W-:Y:S01]  /*0870*/  IMAD.WIDE.U32 R120, R3, 0x20, R120 ;  /* 0x0000002003787825 */ /* 0x000fe200078e0078 */
[----:B------:R-:W4:Y:S04]  /*0880*/  LDG.E.128 R80, desc[UR4][R118.64] ;  /* 0x0000000476507981 */ /* 0x000f28000c1e1d00 */
[----:B------:R-:W4:Y:S01]  /*0890*/  LDG.E.128 R88, desc[UR4][R118.64+0x10] ;  /* 0x0000100476587981 */ /* 0x000f22000c1e1d00 */
[----:B------:R-:W-:-:S03]  /*08a0*/  IMAD.WIDE.U32 R96, R93, 0x10, R96 ;  /* 0x000000105d607825 */ /* 0x000fc600078e0060 */
[----:B------:R-:W4:Y:S04]  /*08b0*/  LDG.E.128 R92, desc[UR4][R120.64] ;  /* 0x00000004785c7981 */ /* 0x000f28000c1e1d00 */
[----:B------:R-:W4:Y:S01]  /*08c0*/  LDG.E.128 R100, desc[UR4][R120.64+0x10] ;  /* 0x0000100478647981 */ /* 0x000f22000c1e1d00 */
[----:B-----5:R-:W-:-:S03]  /*08d0*/  ISETP.GE.AND P4, PT, R111, 0x1, PT ;  /* 0x000000016f00780c */ /* 0x020fc60003f86270 */
[----:B------:R-:W4:Y:S10]  /*08e0*/  LDG.E.128 R96, desc[UR4][R96.64] ;  /* 0x0000000460607981 */ /* 0x000f34000c1e1d00 */
[----:B------:R-:W-:-:S05]  /*08f0*/  @P4 IADD3 R117, R111, -0x1, RZ ;  /* 0xffffffff6f754810 */ /* 0x000fca0007ffe0ff */
[----:B------:R-:W-:Y:S01]  /*0900*/  @P4 IMAD R117, R117, R110, RZ ;  /* 0x0000006e75754224 */ /* 0x000fe200078e02ff */
[----:B------:R-:W-:-:S04]  /*0910*/  HFMA2.MMA R147, -RZ, RZ, 0, 0 ;  /* 0x00000000ff937435 */ /* 0x000fc800000001ff */
[----:B------:R-:W-:-:S04]  /*0920*/  @P4 SHF.R.S32.HI R124, RZ, 0x1f, R117 ;  /* 0x0000001fff7c4819 */ /* 0x000fc80000011475 */
[----:B------:R-:W-:-:S04]  /*0930*/  @P4 LEA.HI R124, R124, R117, RZ, 0x3 ;  /* 0x000000757c7c4211 */ /* 0x000fc800078f18ff */
[----:B------:R-:W-:-:S04]  /*0940*/  @P4 LEA.HI.SX32 R147, R124, R5, 0x1d ;  /* 0x000000057c934211 */ /* 0x000fc800078feaff */
[C---:B------:R-:W-:Y:S01]  /*0950*/  IADD3 R117, R147.reuse, 0x80, RZ ;  /* 0x0000008093757810 */ /* 0x040fe20007ffe0ff */
[----:B---3--:R-:W-:-:S04]  /*0960*/  IMAD.WIDE.U32 R146, R147, 0x8, R144 ;  /* 0x0000000893927825 */ /* 0x008fc800078e0090 */
        /* <DEDUP_REMOVED lines=8> */
[----:B------:R4:W5:Y:S04]  /*09f0*/  @P0 LDG.E.128 R56, desc[UR4][R114.64+0x10] ;  /* 0x0000100472380981 */ /* 0x000968000c1e1d00 */
[----:B------:R-:W5:Y:S04]  /*0a00*/  @P0 LDG.E.128 R60, desc[UR4][R112.64] ;  /* 0x00000004703c0981 */ /* 0x000f68000c1e1d00 */
[----:B------:R0:W5:Y:S01]  /*0a10*/  @P0 LDG.E.128 R64, desc[UR4][R112.64+0x10] ;  /* 0x0000100470400981 */ /* 0x000162000c1e1d00 */
[----:B------:R-:W-:-:S04]  /*0a20*/  ISETP.NE.AND P0, PT, R6, RZ, PT ;  /* 0x000000ff0600720c */ /* 0x000fc80003f05270 */
[----:B--2---:R-:W-:Y:S01]  /*0a30*/  FSEL R122, R122, RZ, !P0 ;  /* 0x000000ff7a7a7208 */ /* 0x004fe20004000000 */
[----:B----4-:R-:W-:Y:S02]  /*0a40*/  HADD2.F32 R115, -RZ, R84.H0_H0 ;  /* 0x20000054ff737230 */ /* 0x010fe40000004100 */
[--C-:B------:R-:W-:Y:S02]  /*0a50*/  HADD2.F32 R123, -RZ, R86.reuse.H0_H0 ;  /* 0x20000056ff7b7230 */ /* 0x100fe40000004100 */
[----:B------:R-:W-:Y:S02]  /*0a60*/  HADD2.F32 R120, -RZ, R86.H1_H1 ;  /* 0x30000056ff787230 */ /* 0x000fe40000004100 */
[C---:B------:R-:W-:Y:S01]  /*0a70*/  FADD.FTZ R143, -R122.reuse, R80 ;  /* 0x000000507a8f7221 */ /* 0x040fe20000010100 */
[----:B------:R-:W-:Y:S01]  /*0a80*/  FADD.FTZ R119, -R122, R82 ;  /* 0x000000527a777221 */ /* 0x000fe20000010100 */
[----:B------:R-:W-:Y:S02]  /*0a90*/  HADD2.F32 R114, -RZ, R84.H1_H1 ;  /* 0x30000054ff727230 */ /* 0x000fe40000004100 */
[----:B------:R-:W-:Y:S01]  /*0aa0*/  FMUL.FTZ R142, R106, R115 ;  /* 0x000000736a8e7220 */ /* 0x000fe20000410000 */
[----:B------:R-:W-:-:S02]  /*0ab0*/  HADD2.F32 R133, -RZ, R87.H0_H0 ;  /* 0x20000057ff857230 */ /* 0x000fc40000004100 */
[C---:B------:R-:W-:Y:S01]  /*0ac0*/  FADD.FTZ R127, -R122.reuse, R90 ;  /* 0x0000005a7a7f7221 */ /* 0x040fe20000010100 */
[----:B------:R-:W-:Y:S02]  /*0ad0*/  HADD2.F32 R86, -RZ, R87.H1_H1 ;  /* 0x30000057ff567230 */ /* 0x000fe40000004100 */
[C---:B------:R-:W-:Y:S01]  /*0ae0*/  FADD.FTZ R87, -R122.reuse, R88 ;  /* 0x000000587a577221 */ /* 0x040fe20000010100 */
[----:B------:R-:W-:Y:S01]  /*0af0*/  FADD.FTZ R117, -R122, R81 ;  /* 0x000000517a757221 */ /* 0x000fe20000010100 */
[----:B------:R-:W-:Y:S01]  /*0b00*/  FMUL.FTZ R143, R4, R143 ;  /* 0x0000008f048f7220 */ /* 0x000fe20000410000 */
[--C-:B0-----:R-:W-:Y:S02]  /*0b10*/  HADD2.F32 R113, -RZ, R85.reuse.H0_H0 ;  /* 0x20000055ff717230 */ /* 0x101fe40000004100 */
        /* <DEDUP_REMOVED lines=8> */
[----:B------:R-:W-:Y:S01]  /*0ba0*/  FADD.FTZ R102, RZ, R142 ;  /* 0x0000008eff667221 */ /* 0x000fe20000010000 */
[----:B------:R-:W-:Y:S01]  /*0bb0*/  FMUL.FTZ R88, R4, R117 ;  /* 0x0000007504587220 */ /* 0x000fe20000410000 */
[----:B------:R-:W-:Y:S01]  /*0bc0*/  FFMA.FTZ R87, R143, R142, RZ ;  /* 0x0000008e8f577223 */ /* 0x000fe200000100ff */
[----:B------:R-:W-:-:S02]  /*0bd0*/  HADD2.F32 R118, -RZ, R85.H1_H1 ;  /* 0x30000055ff767230 */ /* 0x000fc40000004100 */
[-C--:B------:R-:W-:Y:S01]  /*0be0*/  FFMA.FTZ R22, R89, R113.reuse, R22 ;  /* 0x0000007159167223 */ /* 0x080fe20000010016 */
[----:B------:R-:W-:Y:S01]  /*0bf0*/  FADD.FTZ R42, R42, R113 ;  /* 0x000000712a2a7221 */ /* 0x000fe20000010000 */
[----:B------:R-:W-:Y:S01]  /*0c00*/  FMUL.FTZ R126, R104, R113 ;  /* 0x00000071687e7220 */ /* 0x000fe20000410000 */
[----:B------:R-:W-:Y:S01]  /*0c10*/  FADD.FTZ R113, R102, R127 ;  /* 0x0000007f66717221 */ /* 0x000fe20000010000 */
[----:B------:R-:W-:Y:S01]  /*0c20*/  FADD.FTZ R121, -R122, R83 ;  /* 0x000000537a797221 */ /* 0x000fe20000010100 */
[----:B------:R-:W-:Y:S01]  /*0c30*/  FFMA.FTZ R102, R88, R127, R87 ;  /* 0x0000007f58667223 */ /* 0x000fe20000010057 */
[----:B------:R-:W-:Y:S01]  /*0c40*/  FADD.FTZ R139, -R122, R94 ;  /* 0x0000005e7a8b7221 */ /* 0x000fe20000010100 */
[----:B------:R-:W-:Y:S01]  /*0c50*/  FMUL.FTZ R94, R4, R129 ;  /* 0x00000081045e7220 */ /* 0x000fe20000410000 */
[----:B------:R-:W-:Y:S01]  /*0c60*/  FFMA.FTZ R21, R88, R114, R21 ;  /* 0x0000007258157223 */ /* 0x000fe20000010015 */
[----:B------:R-:W-:Y:S01]  /*0c70*/  FADD.FTZ R41, R41, R114 ;  /* 0x0000007229297221 */ /* 0x000fe20000010000 */
        /* <DEDUP_REMOVED lines=14> */
[----:B------:R-:W-:Y:S01]  /*0d60*/  FADD.FTZ R141, -R122, R95 ;  /* 0x0000005f7a8d7221 */ /* 0x000fe20000010100 */
[C---:B------:R-:W-:Y:S01]  /*0d70*/  FMUL.FTZ R95, R4.reuse, R131 ;  /* 0x00000083045f7220 */ /* 0x040fe20000410000 */
[----:B------:R-:W-:Y:S01]  /*0d80*/  FMUL.FTZ R131, R17, R120 ;  /* 0x0000007811837220 */ /* 0x000fe20000410000 */
[----:B------:R-:W-:Y:S01]  /*0d90*/  FADD.FTZ R102, R113, R128 ;  /* 0x0000008071667221 */ /* 0x000fe20000010000 */
[----:B------:R-:W-:Y:S01]  /*0da0*/  FMUL.FTZ R92, R4, R125 ;  /* 0x0000007d045c7220 */ /* 0x000fe20000410000 */
[----:B------:R-:W-:-:S02]  /*0db0*/  FFMA.FTZ R87, R91, R128, R86 ;  /* 0x000000805b577223 */ /* 0x000fc40000010056 */
[----:B------:R-:W-:Y:S01]  /*0dc0*/  FADD.FTZ R113, R102, R131 ;  /* 0x0000008366717221 */ /* 0x000fe20000010000 */
[--C-:B------:R-:W-:Y:S02]  /*0dd0*/  HADD2.F32 R85, -RZ, R97.reuse.H0_H0 ;  /* 0x20000061ff557230 */ /* 0x100fe40000004100 */
[----:B------:R-:W-:Y:S01]  /*0de0*/  FFMA.FTZ R86, R92, R131, R87 ;  /* 0x000000835c567223 */ /* 0x000fe20000010057 */
[----:B------:R-:W-:Y:S02]  /*0df0*/  HADD2.F32 R84, -RZ, R97.H1_H1 ;  /* 0x30000061ff547230 */ /* 0x000fe40000004100 */
[----:B------:R-:W-:Y:S01]  /*0e00*/  FMUL.FTZ R97, R4, R139 ;  /* 0x0000008b04617220 */ /* 0x000fe20000410000 */
[--C-:B------:R-:W-:Y:S02]  /*0e10*/  HADD2.F32 R135, -RZ, R96.reuse.H0_H0 ;  /* 0x20000060ff877230 */ /* 0x100fe40000004100 */
[----:B------:R-:W-:Y:S01]  /*0e20*/  FADD.FTZ R102, R113, R130 ;  /* 0x0000008271667221 */ /* 0x000fe20000010000 */
[----:B------:R-:W-:Y:S01]  /*0e30*/  FFMA.FTZ R87, R93, R130, R86 ;  /* 0x000000825d577223 */ /* 0x000fe20000010056 */
[----:B------:R-:W-:-:S02]  /*0e40*/  HADD2.F32 R112, -RZ, R96.H1_H1 ;  /* 0x30000060ff707230 */ /* 0x000fc40000004100 */
[-C--:B------:R-:W-:Y:S01]  /*0e50*/  FFMA.FTZ R50, R97, R85.reuse, R50 ;  /* 0x0000005561327223 */ /* 0x080fe20000010032 */
[----:B------:R-:W-:Y:S01]  /*0e60*/  FADD.FTZ R34, R34, R85 ;  /* 0x0000005522227221 */ /* 0x000fe20000010000 */
[----:B------:R-:W-:Y:S01]  /*0e70*/  FMUL.FTZ R134, R12, R85 ;  /* 0x000000550c867220 */ /* 0x000fe20000410000 */
[----:B------:R-:W-:Y:S01]  /*0e80*/  FMUL.FTZ R132, R14, R135 ;  /* 0x000000870e847220 */ /* 0x000fe20000410000 */
[----:B------:R-:W-:Y:S01]  /*0e90*/  FADD.FTZ R85, R102, R133 ;  /* 0x0000008566557221 */ /* 0x000fe20000010000 */
[----:B------:R-:W-:Y:S01]  /*0ea0*/  FFMA.FTZ R102, R94, R133, R87 ;  /* 0x000000855e667223 */ /* 0x000fe20000010057 */
[--C-:B------:R-:W-:Y:S02]  /*0eb0*/  HADD2.F32 R83, -RZ, R98.reuse.H0_H0 ;  /* 0x20000062ff537230 */ /* 0x100fe40000004100 */
[----:B------:R-:W-:Y:S01]  /*0ec0*/  FFMA.FTZ R48, R95, R135, R48 ;  /* 0x000000875f307223 */ /* 0x000fe20000010030 */
[----:B------:R-:W-:Y:S02]  /*0ed0*/  HADD2.F32 R82, -RZ, R98.H1_H1 ;  /* 0x30000062ff527230 */ /* 0x000fe40000004100 */
[----:B------:R-:W-:Y:S01]  /*0ee0*/  FADD.FTZ R32, R32, R135 ;  /* 0x0000008720207221 */ /* 0x000fe20000010000 */
[----:B------:R-:W-:-:S02]  /*0ef0*/  HADD2.F32 R81, -RZ, R99.H0_H0 ;  /* 0x20000063ff517230 */ /* 0x000fc40000004100 */
[----:B------:R-:W-:Y:S01]  /*0f00*/  FMUL.FTZ R98, R4, R141 ;  /* 0x0000008d04627220 */ /* 0x000fe20000410000 */
[----:B------:R-:W-:Y:S02]  /*0f10*/  HADD2.F32 R80, -RZ, R99.H1_H1 ;  /* 0x30000063ff507230 */ /* 0x000fe40000004100 */
[----:B------:R-:W-:Y:S01]  /*0f20*/  FADD.FTZ R99, -R122, R100 ;  /* 0x000000647a637221 */ /* 0x000fe20000010100 */
[----:B------:R-:W-:Y:S01]  /*0f30*/  FMUL.FTZ R135, R13, R112 ;  /* 0x000000700d877220 */ /* 0x000fe20000410000 */
[----:B------:R-:W-:Y:S01]  /*0f40*/  FADD.FTZ R86, R85, R132 ;  /* 0x0000008455567221 */ /* 0x000fe20000010000 */
[C---:B------:R-:W-:Y:S01]  /*0f50*/  FMUL.FTZ R96, R4.reuse, R137 ;  /* 0x0000008904607220 */ /* 0x040fe20000410000 */
[----:B------:R-:W-:Y:S01]  /*0f60*/  FFMA.FTZ R85, R95, R132, R102 ;  /* 0x000000845f557223 */ /* 0x000fe20000010066 */
[----:B------:R-:W-:Y:S01]  /*0f70*/  FMUL.FTZ R99, R4, R99 ;  /* 0x0000006304637220 */ /* 0x000fe20000410000 */
[-C--:B------:R-:W-:Y:S01]  /*0f80*/  FFMA.FTZ R51, R98, R84.reuse, R51 ;  /* 0x0000005462337223 */ /* 0x080fe20000010033 */
[----:B------:R-:W-:Y:S01]  /*0f90*/  FADD.FTZ R35, R35, R84 ;  /* 0x0000005423237221 */ /* 0x000fe20000010000 */
        /* <DEDUP_REMOVED lines=22> */
[----:B------:R-:W-:Y:S01]  /*1100*/  FADD.FTZ R103, -R122, R103 ;  /* 0x000000677a677221 */ /* 0x000fe20000010100 */
[----:B------:R-:W-:Y:S01]  /*1110*/  FFMA.FTZ R82, R100, R139, R83 ;  /* 0x0000008b64527223 */ /* 0x000fe20000010053 */
[----:B------:R-:W-:Y:S01]  /*1120*/  FMUL.FTZ R141, R7, R80 ;  /* 0x00000050078d7220 */ /* 0x000fe20000410000 */
[----:B------:R-:W-:Y:S01]  /*1130*/  FADD.FTZ R84, R81, R138 ;  /* 0x0000008a51547221 */ /* 0x000fe20000010000 */
[----:B------:R-:W-:Y:S01]  /*1140*/  FMUL.FTZ R140, R4, R103 ;  /* 0x00000067048c7220 */ /* 0x000fe20000410000 */
        /* <DEDUP_REMOVED lines=15> */
.L_x_5752:
[----:B------:R-:W-:Y:S05]  /*1240*/  BSYNC B0 ;  /* 0x0000000000007941 */ /* 0x000fea0003800000 */
.L_x_5750:
        /* <DEDUP_REMOVED lines=29> */
.L_x_5797:
        /* <DEDUP_REMOVED lines=16> */
[-C--:B------:R-:W-:Y:S02]  /*1520*/  @!P0 LEA R120, R80, R85.reuse, 0x3 ;  /* 0x0000005550788211 */ /* 0x080fe400078e18ff */
[----:B------:R-:W-:-:S03]  /*1530*/  LEA R124, R81, R85, 0x3 ;  /* 0x00000055517c7211 */ /* 0x000fc600078e18ff */
        /* <DEDUP_REMOVED lines=29> */
.L_x_5755:
[----:B------:R-:W-:Y:S05]  /*1710*/  BSYNC B0 ;  /* 0x0000000000007941 */ /* 0x000fea0003800000 */
.L_x_5754:
        /* <DEDUP_REMOVED lines=13> */
.L_x_5757:
[----:B------:R-:W-:Y:S05]  /*17f0*/  BSYNC B0 ;  /* 0x0000000000007941 */ /* 0x000fea0003800000 */
.L_x_5756:
        /* <DEDUP_REMOVED lines=15> */
.L_x_5759:
[----:B------:R-:W-:Y:S05]  /*18f0*/  BSYNC B0 ;  /* 0x0000000000007941 */ /* 0x000fea0003800000 */
.L_x_5758:
        /* <DEDUP_REMOVED lines=15> */
.L_x_5761:
[----:B------:R-:W-:Y:S05]  /*19f0*/  BSYNC B0 ;  /* 0x0000000000007941 */ /* 0x000fea0003800000 */
.L_x_5760:
        /* <DEDUP_REMOVED lines=15> */
.L_x_5763:
[----:B------:R-:W-:Y:S05]  /*1af0*/  BSYNC B0 ;  /* 0x0000000000007941 */ /* 0x000fea0003800000 */
.L_x_5762:
        /* <DEDUP_REMOVED lines=15> */
.L_x_5765:
[----:B------:R-:W-:Y:S05]  /*1bf0*/  BSYNC B0 ;  /* 0x0000000000007941 */ /* 0x000fea0003800000 */
.L_x_5764:
        /* <DEDUP_REMOVED lines=15> */
.L_x_5767:
[----:B------:R-:W-:Y:S05]  /*1cf0*/  BSYNC B0 ;  /* 0x0000000000007941 */ /* 0x000fea0003800000 */
.L_x_5766:
        /* <DEDUP_REMOVED lines=15> */
.L_x_5769:
[----:B------:R-:W-:Y:S05]  /*1df0*/  BSYNC B0 ;  /* 0x0000000000007941 */ /* 0x000fea0003800000 */
.L_x_5768:
        /* <DEDUP_REMOVED lines=22> */
.L_x_5771:
[----:B------:R-:W-:Y:S05]  /*1f60*/  BSYNC B0 ;  /* 0x0000000000007941 */ /* 0x000fea0003800000 */
.L_x_5770:
        /* <DEDUP_REMOVED lines=15> */
.L_x_5773:
[----:B------:R-:W-:Y:S05]  /*2060*/  BSYNC B0 ;  /* 0x0000000000007941 */ /* 0x000fea0003800000 */
.L_x_5772:
        /* <DEDUP_REMOVED lines=15> */
.L_x_5775:
[----:B------:R-:W-:Y:S05]  /*2160*/  BSYNC B0 ;  /* 0x0000000000007941 */ /* 0x000fea0003800000 */
.L_x_5774:
[----:B--2---:R-:W-:Y:S01]  /*2170*/  @P4 FMUL.FTZ R85, R125, R85 ;  /* 0x000000557d554220 */ /* 0x004fe20000410000 */
[----:B------:R-:W-:Y:S01]  /*2180*/  @!P2 ISETP.NE.U32.AND P0, PT, R2, RZ, PT ;  /* 0x000000ff0200a20c */ /* 0x000fe20003f05070 */
[----:B------:R-:W-:Y:S01]  /*2190*/  BSSY B0, `(.L_x_5776) ;  /* 0x000000e000007945 */ /* 0x000fe20003800000 */
[----:B------:R-:W-:Y:S01]  /*21a0*/  @P4 LOP3.LUT P1, RZ, R144, 0xff0000, RZ, 0xc0, !PT ;  /* 0x00ff000090ff4812 */ /* 0x000fe2000782c0ff */
[----:B------:R-:W-:Y:S01]  /*21b0*/  @P4 FMUL.FTZ R84, R85, R84 ;  /* 0x0000005455544220 */ /* 0x000fe20000410000 */
[----:B------:R-:W-:Y:S02]  /*21c0*/  @!P2 ISETP.NE.AND.EX P0, PT, R0, RZ, PT, P0 ;  /* 0x000000ff0000a20c */ /* 0x000fe40003f05300 */
[----:B------:R-:W-:Y:S02]  /*21d0*/  @P4 IADD3 R147, R111, -0x1, RZ ;  /* 0xffffffff6f934810 */ /* 0x000fe40007ffe0ff */
        /* <DEDUP_REMOVED lines=9> */
.L_x_5777:
[----:B------:R-:W-:Y:S05]  /*2270*/  BSYNC B0 ;  /* 0x0000000000007941 */ /* 0x000fea0003800000 */
.L_x_5776:
        /* <DEDUP_REMOVED lines=24> */
.L_x_5779:
[----:B------:R-:W-:Y:S05]  /*2400*/  BSYNC B0 ;  /* 0x0000000000007941 */ /* 0x000fea0003800000 */
.L_x_5778:
[----:B0-----:R-:W-:Y:S01]  /*2410*/  @P4 FMUL.FTZ R85, R109, R85 ;  /* 0x000000556d554220 */ /* 0x001fe20000410000 */
[----:B------:R0:W-:Y:S01]  /*2420*/  @P6 STG.E.128 desc[UR4][R102.64], R80 ;  /* 0x0000005066006986 */ /* 0x0001e2000c101d04 */
[----:B------:R-:W1:Y:S01]  /*2430*/  @P4 LDC.64 R152, c[0x0][0x2f8] ;  /* 0x0000be00ff984b82 */ /* 0x000e620000000a00 */
[----:B------:R-:W-:Y:S01]  /*2440*/  @P4 LOP3.LUT P0, RZ, R145, 0xff, RZ, 0xc0, !PT ;  /* 0x000000ff91ff4812 */ /* 0x000fe2000780c0ff */
[----:B------:R-:W-:Y:S01]  /*2450*/  @P4 FMUL.FTZ R85, R85, R84 ;  /* 0x0000005455554220 */ /* 0x000fe20000410000 */
[----:B------:R-:W-:Y:S01]  /*2460*/  @P4 SHF.R.S32.HI R84, RZ, 0x1f, R147 ;  /* 0x0000001fff544819 */ /* 0x000fe20000011493 */
[----:B------:R-:W-:Y:S01]  /*2470*/  BSSY B0, `(.L_x_5780) ;  /* 0x0000018000007945 */ /* 0x000fe20003800000 */
[----:B------:R-:W-:Y:S02]  /*2480*/  @P4 F2FP.F16.F32.PACK_AB R151, RZ, R151 ;  /* 0x00000097ff97423e */ /* 0x000fe400000000ff */
[----:B------:R-:W-:Y:S01]  /*2490*/  @P4 LEA.HI R156, R84, R147, RZ, 0x3 ;  /* 0x00000093549c4211 */ /* 0x000fe200078f18ff */
[----:B------:R-:W2:Y:S01]  /*24a0*/  @P4 LDC.64 R86, c[0x0][0x298] ;  /* 0x0000a600ff564b82 */ /* 0x000ea20000000a00 */
[----:B------:R-:W-:Y:S01]  /*24b0*/  @P4 F2FP.F16.F32.PACK_AB R84, RZ, R112 ;  /* 0x00000070ff54423e */ /* 0x000fe200000000ff */
[----:B------:R-:W-:Y:S01]  /*24c0*/  IMAD.MOV.U32 R147, RZ, RZ, RZ ;  /* 0x000000ffff937224 */ /* 0x000fe200078e00ff */
[----:B------:R-:W-:-:S02]  /*24d0*/  @P4 FSEL R112, R85, RZ, P0 ;  /* 0x000000ff55704208 */ /* 0x000fc40000000000 */
[----:B------:R-:W-:Y:S02]  /*24e0*/  @!P2 ISETP.NE.U32.AND P0, PT, R2, RZ, PT ;  /* 0x000000ff0200a20c */ /* 0x000fe40003f05070 */
[----:B------:R-:W-:Y:S02]  /*24f0*/  @P4 F2FP.F16.F32.PACK_AB R114, RZ, R114 ;  /* 0x00000072ff72423e */ /* 0x000fe400000000ff */
[----:B------:R-:W-:Y:S02]  /*2500*/  @P4 LOP3.LUT R5, R108, 0x7f, RZ, 0xc0, !PT ;  /* 0x0000007f6c054812 */ /* 0x000fe400078ec0ff */
[----:B------:R-:W-:Y:S02]  /*2510*/  @P4 PRMT R72, R151, 0x7610, R72 ;  /* 0x0000761097484816 */ /* 0x000fe40000000048 */
[----:B------:R-:W-:Y:S02]  /*2520*/  @!P2 ISETP.NE.AND.EX P0, PT, R0, RZ, PT, P0 ;  /* 0x000000ff0000a20c */ /* 0x000fe40003f05300 */
[----:B------:R-:W-:-:S02]  /*2530*/  @P4 PRMT R73, R114, 0x7610, R73 ;  /* 0x0000761072494816 */ /* 0x000fc40000000049 */
[----:B------:R-:W-:Y:S02]  /*2540*/  @P4 LEA.HI.SX32 R147, R156, R5, 0x1d ;  /* 0x000000059c934211 */ /* 0x000fe400078feaff */
[----:B------:R-:W-:Y:S02]  /*2550*/  @P4 PRMT R72, R72, 0x5410, R84 ;  /* 0x0000541048484816 */ /* 0x000fe40000000054 */
[----:B------:R-:W-:Y:S02]  /*2560*/  @P4 F2FP.F16.F32.PACK_AB R154, RZ, R154 ;  /* 0x0000009aff9a423e */ /* 0x000fe400000000ff */
        /* <DEDUP_REMOVED lines=8> */
.L_x_5781:
[----:B------:R-:W-:Y:S05]  /*25f0*/  BSYNC B0 ;  /* 0x0000000000007941 */ /* 0x000fea0003800000 */
.L_x_5780:
[----:B------:R-:W0:Y:S01]  /*2600*/  @P4 LDC.64 R84, c[0x0][0x298] ;  /* 0x0000a600ff544b82 */ /* 0x000e220000000a00 */
[----:B--2---:R-:W-:Y:S01]  /*2610*/  @P4 FMUL.FTZ R87, R114, R87 ;  /* 0x0000005772574220 */ /* 0x004fe20000410000 */
[----:B------:R-:W-:Y:S01]  /*2620*/  @P4 LOP3.LUT P0, RZ, R145, 0xff00, RZ, 0xc0, !PT ;  /* 0x0000ff0091ff4812 */ /* 0x000fe2000780c0ff */
[----:B------:R-:W-:Y:S01]  /*2630*/  BSSY B0, `(.L_x_5782) ;  /* 0x000001a000007945 */ /* 0x000fe20003800000 */
[----:B------:R-:W-:Y:S01]  /*2640*/  @P4 F2FP.F16.F32.PACK_AB R117, RZ, R117 ;  /* 0x00000075ff75423e */ /* 0x000fe200000000ff */
[----:B------:R-:W-:Y:S01]  /*2650*/  @P4 FMUL.FTZ R86, R87, R86 ;  /* 0x0000005657564220 */ /* 0x000fe20000410000 */
[----:B------:R-:W-:Y:S01]  /*2660*/  @P4 F2FP.F16.F32.PACK_AB R119, RZ, R119 ;  /* 0x00000077ff77423e */ /* 0x000fe200000000ff */
[----:B-1----:R-:W-:Y:S01]  /*2670*/  @P4 IMAD.WIDE.U32 R152, R147, 0x10, R152 ;  /* 0x0000001093984825 */ /* 0x002fe200078e0098 */
[----:B------:R-:W-:Y:S02]  /*2680*/  @P4 F2FP.F16.F32.PACK_AB R124, RZ, R124 ;  /* 0x0000007cff7c423e */ /* 0x000fe400000000ff */
[----:B------:R-:W-:-:S02]  /*2690*/  @P4 FSEL R86, R86, RZ, P0 ;  /* 0x000000ff56564208 */ /* 0x000fc40000000000 */
[----:B------:R-:W-:Y:S02]  /*26a0*/  @!P2 ISETP.NE.U32.AND P0, PT, R2, RZ, PT ;  /* 0x000000ff0200a20c */ /* 0x000fe40003f05070 */
[----:B------:R-:W-:Y:S02]  /*26b0*/  @P4 PRMT R74, R117, 0x7610, R74 ;  /* 0x00007610754a4816 */ /* 0x000fe4000000004a */
[----:B------:R-:W-:Y:S02]  /*26c0*/  @!P2 ISETP.NE.AND.EX P0, PT, R0, RZ, PT, P0 ;  /* 0x000000ff0000a20c */ /* 0x000fe40003f05300 */
[----:B------:R-:W-:Y:S02]  /*26d0*/  @P4 PRMT R73, R73, 0x5410, R154 ;  /* 0x0000541049494816 */ /* 0x000fe4000000009a */
[----:B------:R-:W-:Y:S02]  /*26e0*/  @P4 PRMT R74, R74, 0x5410, R119 ;  /* 0x000054104a4a4816 */ /* 0x000fe40000000077 */
[----:B------:R-:W-:-:S02]  /*26f0*/  @P4 PRMT R75, R124, 0x7610, R75 ;  /* 0x000076107c4b4816 */ /* 0x000fc4000000004b */
[----:B------:R-:W-:Y:S02]  /*2700*/  @P4 F2FP.F16.F32.PACK_AB R123, RZ, R123 ;  /* 0x0000007bff7b423e */ /* 0x000fe400000000ff */
        /* <DEDUP_REMOVED lines=12> */
.L_x_5783:
[----:B------:R-:W-:Y:S05]  /*27d0*/  BSYNC B0 ;  /* 0x0000000000007941 */ /* 0x000fea0003800000 */
.L_x_5782:
[----:B0-----:R-:W-:Y:S01]  /*27e0*/  @P4 FMUL.FTZ R85, R87, R85 ;  /* 0x0000005557554220 */ /* 0x001fe20000410000 */
[----:B------:R-:W-:Y:S01]  /*27f0*/  @P4 LOP3.LUT P0, RZ, R145, 0xff0000, RZ, 0xc0, !PT ;  /* 0x00ff000091ff4812 */ /* 0x000fe2000780c0ff */
[----:B------:R-:W-:Y:S01]  /*2800*/  @P6 STG.E.128 desc[UR4][R102.64+0x10], R80 ;  /* 0x0000105066006986 */ /* 0x000fe2000c101d04 */
[----:B------:R-:W-:Y:S01]  /*2810*/  @P4 PRMT R75, R75, 0x5410, R123 ;  /* 0x000054104b4b4816 */ /* 0x000fe2000000007b */
[----:B------:R-:W-:Y:S01]  /*2820*/  @P4 FMUL.FTZ R84, R85, R84 ;  /* 0x0000005455544220 */ /* 0x000fe20000410000 */
[----:B------:R-:W-:Y:S01]  /*2830*/  @P4 F2FP.F16.F32.PACK_AB R122, RZ, R122 ;  /* 0x0000007aff7a423e */ /* 0x000fe200000000ff */
[----:B------:R-:W-:Y:S01]  /*2840*/  BSSY B0, `(.L_x_5784) ;  /* 0x0000021000007945 */ /* 0x000fe20003800000 */
[----:B------:R-:W-:Y:S01]  /*2850*/  @P4 F2FP.F16.F32.PACK_AB R111, RZ, R111 ;  /* 0x0000006fff6f423e */ /* 0x000fe200000000ff */
[----:B------:R0:W-:Y:S01]  /*2860*/  @P4 STG.E.128 desc[UR4][R152.64], R72 ;  /* 0x0000004898004986 */ /* 0x0001e2000c101d04 */
[----:B------:R-:W-:Y:S02]  /*2870*/  @P4 FSEL R84, R84, RZ, P0 ;  /* 0x000000ff54544208 */ /* 0x000fe40000000000 */
[----:B------:R-:W-:-:S02]  /*2880*/  @P4 F2FP.F16.F32.PACK_AB R112, RZ, R112 ;  /* 0x00000070ff70423e */ /* 0x000fc400000000ff */
[----:B------:R-:W-:Y:S02]  /*2890*/  @!P2 ISETP.NE.U32.AND P0, PT, R2, RZ, PT ;  /* 0x000000ff0200a20c */ /* 0x000fe40003f05070 */
[----:B------:R-:W-:Y:S02]  /*28a0*/  @P4 F2FP.F16.F32.PACK_AB R146, RZ, R146 ;  /* 0x00000092ff92423e */ /* 0x000fe400000000ff */
[----:B------:R-:W-:Y:S02]  /*28b0*/  @P4 F2FP.F16.F32.PACK_AB R110, RZ, R110 ;  /* 0x0000006eff6e423e */ /* 0x000fe400000000ff */
[----:B------:R-:W-:Y:S02]  /*28c0*/  @P4 F2FP.F16.F32.PACK_AB R86, RZ, R86 ;  /* 0x00000056ff56423e */ /* 0x000fe400000000ff */
[----:B------:R-:W-:Y:S02]  /*28d0*/  @P4 F2FP.F16.F32.PACK_AB R84, RZ, R84 ;  /* 0x00000054ff54423e */ /* 0x000fe400000000ff */
        /* <DEDUP_REMOVED lines=23> */
.L_x_5785:
[----:B------:R-:W-:Y:S05]  /*2a50*/  BSYNC B0 ;  /* 0x0000000000007941 */ /* 0x000fea0003800000 */
.L_x_5784:
[----:B------:R-:W0:Y:S01]  /*2a60*/  @P4 LDC.64 R80, c[0x0][0x298] ;  /* 0x0000a600ff504b82 */ /* 0x000e220000000a00 */
[----:B------:R-:W-:Y:S02]  /*2a70*/  @P4 LOP3.LUT P0, RZ, R145, 0xff000000, RZ, 0xc0, !PT ;  /* 0xff00000091ff4812 */ /* 0x000fe4000780c0ff */
[----:B------:R-:W-:Y:S02]  /*2a80*/  @P4 IADD3 R147, R147, 0x80, RZ ;  /* 0x0000008093934810 */ /* 0x000fe40007ffe0ff */
[C---:B------:R-:W-:Y:S02]  /*2a90*/  SEL R79, R102.reuse, R79, P1 ;  /* 0x0000004f664f7207 */ /* 0x040fe40000800000 */
[----:B------:R-:W-:Y:S01]  /*2aa0*/  SEL R116, RZ, 0x1, P5 ;  /* 0x00000001ff747807 */ /* 0x000fe20002800000 */
[----:B------:R-:W1:Y:S08]  /*2ab0*/  @P6 LDC.64 R84, c[0x0][0x308] ;  /* 0x0000c200ff546b82 */ /* 0x000e700000000a00 */
[----:B------:R-:W2:Y:S01]  /*2ac0*/  @P4 LDC.64 R82, c[0x0][0x2f8] ;  /* 0x0000be00ff524b82 */ /* 0x000ea20000000a00 */
[----:B0-----:R-:W-:-:S04]  /*2ad0*/  @P4 FMUL.FTZ R81, R102, R81 ;  /* 0x0000005166514220 */ /* 0x001fc80000410000 */
[----:B------:R-:W-:Y:S01]  /*2ae0*/  @P4 FMUL.FTZ R80, R81, R80 ;  /* 0x0000005051504220 */ /* 0x000fe20000410000 */
[----:B-1----:R-:W-:-:S04]  /*2af0*/  @P6 IMAD.WIDE.U32 R84, R3, 0x20, R84 ;  /* 0x0000002003546825 */ /* 0x002fc800078e0054 */
[----:B------:R-:W-:-:S04]  /*2b00*/  @P4 FSEL R80, R80, RZ, P0 ;  /* 0x000000ff50504208 */ /* 0x000fc80000000000 */
[----:B------:R-:W-:Y:S01]  /*2b10*/  @P4 F2FP.F16.F32.PACK_AB R80, RZ, R80 ;  /* 0x00000050ff50423e */ /* 0x000fe200000000ff */
[----:B------:R1:W-:Y:S01]  /*2b20*/  @P6 STG.E.128 desc[UR4][R84.64], R68 ;  /* 0x0000004454006986 */ /* 0x0003e2000c101d04 */
[----:B--2---:R-:W-:Y:S02]  /*2b30*/  @P4 IMAD.WIDE.U32 R82, R147, 0x10, R82 ;  /* 0x0000001093524825 */ /* 0x004fe400078e0052 */
[----:B------:R-:W-:Y:S01]  /*2b40*/  @P4 PRMT R75, R75, 0x5410, R80 ;  /* 0x000054104b4b4816 */ /* 0x000fe20000000050 */
[----:B------:R1:W-:Y:S04]  /*2b50*/  @P6 STG.E.128 desc[UR4][R84.64+0x10], R76 ;  /* 0x0000104c54006986 */ /* 0x0003e8000c101d04 */
[----:B------:R1:W-:Y:S01]  /*2b60*/  @P4 STG.E.128 desc[UR4][R82.64], R72 ;  /* 0x0000004852004986 */ /* 0x0003e2000c101d04 */
[----:B------:R-:W-:Y:S05]  /*2b70*/  @!P3 BRA `(.L_x_5786) ;  /* 0xffffffd8003cb947 */ /* 0x000fea000383ffff */
.L_x_5749:
        /* <DEDUP_REMOVED lines=19> */
.L_x_5753:
[----:B------:R-:W-:Y:S01]  /*2cb0*/  HFMA2.MMA R114, -RZ, RZ, 0, 9.5367431640625e-07 ;  /* 0x00000010ff727435 */ /* 0x000fe200000001ff */
[----:B------:R-:W-:Y:S02]  /*2cc0*/  MOV R113, R84 ;  /* 0x0000005400717202 */ /* 0x000fe40000000f00 */
[----:B------:R-:W-:Y:S02]  /*2cd0*/  MOV R115, 0x1f ;  /* 0x0000001f00737802 */ /* 0x000fe40000000f00 */
[----:B------:R-:W-:-:S07]  /*2ce0*/  MOV R112, 0xffffffff ;  /* 0xffffffff00707802 */ /* 0x000fce0000000f00 */
[----:B------:R-:W-:Y:S05]  /*2cf0*/  WARPSYNC.COLLECTIVE R112, `(.L_x_5787) ;  /* 0x0000000070087348 */ /* 0x000fea0003c00000 */
[----:B------:R0:W1:Y:S02]  /*2d00*/  SHFL.DOWN P1, R119, R113, R114, R115 ;  /* 0x0800007271777389 */ /* 0x0000640000020073 */
[----:B01----:R-:W-:Y:S01]  /*2d10*/  ENDCOLLECTIVE ;  /* 0x000000000000791b */ /* 0x003fe20003800000 */
.L_x_5787:
[----:B------:R-:W-:Y:S02]  /*2d20*/  MOV R113, R82 ;  /* 0x0000005200717202 */ /* 0x000fe40000000f00 */
[----:B------:R-:W-:-:S07]  /*2d30*/  MOV R83, R119 ;  /* 0x0000007700537202 */ /* 0x000fce0000000f00 */
[----:B------:R-:W-:Y:S05]  /*2d40*/  WARPSYNC.COLLECTIVE R112, `(.L_x_5788) ;  /* 0x0000000070087348 */ /* 0x000fea0003c00000 */
[----:B------:R0:W1:Y:S02]  /*2d50*/  SHFL.DOWN P1, R119, R113, R114, R115 ;  /* 0x0800007271777389 */ /* 0x0000640000020073 */
[----:B01----:R-:W-:Y:S01]  /*2d60*/  ENDCOLLECTIVE ;  /* 0x000000000000791b */ /* 0x003fe20003800000 */
.L_x_5788:
[----:B------:R-:W-:Y:S01]  /*2d70*/  FADD.FTZ R83, R83, R84 ;  /* 0x0000005453537221 */ /* 0x000fe20000010000 */
[----:B------:R-:W-:-:S04]  /*2d80*/  HFMA2.MMA R114, -RZ, RZ, 0, 4.76837158203125e-07 ;  /* 0x00000008ff727435 */ /* 0x000fc800000001ff */
[----:B------:R-:W-:Y:S02]  /*2d90*/  MOV R113, R83 ;  /* 0x0000005300717202 */ /* 0x000fe40000000f00 */
[----:B------:R-:W-:-:S07]  /*2da0*/  MOV R85, R119 ;  /* 0x0000007700557202 */ /* 0x000fce0000000f00 */
[----:B------:R-:W-:Y:S05]  /*2db0*/  WARPSYNC.COLLECTIVE R112, `(.L_x_5789) ;  /* 0x0000000070087348 */ /* 0x000fea0003c00000 */
[----:B------:R0:W1:Y:S02]  /*2dc0*/  SHFL.DOWN P1, R119, R113, R114, R115 ;  /* 0x0800007271777389 */ /* 0x0000640000020073 */
[----:B01----:R-:W-:Y:S01]  /*2dd0*/  ENDCOLLECTIVE ;  /* 0x000000000000791b */ /* 0x003fe20003800000 */
.L_x_5789:
[----:B------:R-:W-:-:S05]  /*2de0*/  FADD.FTZ R85, R85, R82 ;  /* 0x0000005255557221 */ /* 0x000fca0000010000 */
[----:B------:R-:W-:Y:S02]  /*2df0*/  MOV R113, R85 ;  /* 0x0000005500717202 */ /* 0x000fe40000000f00 */
[----:B------:R-:W-:-:S07]  /*2e00*/  MOV R86, R119 ;  /* 0x0000007700567202 */ /* 0x000fce0000000f00 */
[----:B------:R-:W-:Y:S05]  /*2e10*/  WARPSYNC.COLLECTIVE R112, `(.L_x_5790) ;  /* 0x0000000070087348 */ /* 0x000fea0003c00000 */
[----:B------:R0:W1:Y:S02]  /*2e20*/  SHFL.DOWN P1, R119, R113, R114, R115 ;  /* 0x0800007271777389 */ /* 0x0000640000020073 */
[----:B01----:R-:W-:Y:S01]  /*2e30*/  ENDCOLLECTIVE ;  /* 0x000000000000791b */ /* 0x003fe20003800000 */
.L_x_5790:
[----:B------:R-:W-:Y:S01]  /*2e40*/  FADD.FTZ R86, R83, R86 ;  /* 0x0000005653567221 */ /* 0x000fe20000010000 */
[----:B------:R-:W-:-:S03]  /*2e50*/  HFMA2.MMA R114, -RZ, RZ, 0, 2.384185791015625e-07 ;  /* 0x00000004ff727435 */ /* 0x000fc600000001ff */
[----:B------:R-:W-:Y:S01]  /*2e60*/  IMAD.MOV.U32 R113, RZ, RZ, R86 ;  /* 0x000000ffff717224 */ /* 0x000fe200078e0056 */
[----:B------:R-:W-:-:S07]  /*2e70*/  MOV R102, R119 ;  /* 0x0000007700667202 */ /* 0x000fce0000000f00 */
[----:B------:R-:W-:Y:S05]  /*2e80*/  WARPSYNC.COLLECTIVE R112, `(.L_x_5791) ;  /* 0x0000000070087348 */ /* 0x000fea0003c00000 */
[----:B------:R0:W1:Y:S02]  /*2e90*/  SHFL.DOWN P1, R119, R113, R114, R115 ;  /* 0x0800007271777389 */ /* 0x0000640000020073 */
[----:B01----:R-:W-:Y:S01]  /*2ea0*/  ENDCOLLECTIVE ;  /* 0x000000000000791b */ /* 0x003fe20003800000 */
.L_x_5791:
[----:B------:R-:W-:-:S05]  /*2eb0*/  FADD.FTZ R102, R85, R102 ;  /* 0x0000006655667221 */ /* 0x000fca0000010000 */
[----:B------:R-:W-:Y:S02]  /*2ec0*/  MOV R113, R102 ;  /* 0x0000006600717202 */ /* 0x000fe40000000f00 */
[----:B------:R-:W-:-:S07]  /*2ed0*/  MOV R87, R119 ;  /* 0x0000007700577202 */ /* 0x000fce0000000f00 */
[----:B------:R-:W-:Y:S05]  /*2ee0*/  WARPSYNC.COLLECTIVE R112, `(.L_x_5792) ;  /* 0x0000000070087348 */ /* 0x000fea0003c00000 */
[----:B------:R0:W1:Y:S02]  /*2ef0*/  SHFL.DOWN P1, R119, R113, R114, R115 ;  /* 0x0800007271777389 */ /* 0x0000640000020073 */
[----:B01----:R-:W-:Y:S01]  /*2f00*/  ENDCOLLECTIVE ;  /* 0x000000000000791b */ /* 0x003fe20003800000 */
.L_x_5792:
[----:B------:R-:W-:Y:S01]  /*2f10*/  FADD.FTZ R87, R86, R87 ;  /* 0x0000005756577221 */ /* 0x000fe20000010000 */
[----:B------:R-:W-:-:S04]  /*2f20*/  HFMA2.MMA R114, -RZ, RZ, 0, 1.1920928955078125e-07 ;  /* 0x00000002ff727435 */ /* 0x000fc800000001ff */
[----:B------:R-:W-:Y:S02]  /*2f30*/  MOV R113, R87 ;  /* 0x0000005700717202 */ /* 0x000fe40000000f00 */
[----:B------:R-:W-:-:S07]  /*2f40*/  MOV R103, R119 ;  /* 0x0000007700677202 */ /* 0x000fce0000000f00 */
[----:B------:R-:W-:Y:S05]  /*2f50*/  WARPSYNC.COLLECTIVE R112, `(.L_x_5793) ;  /* 0x0000000070087348 */ /* 0x000fea0003c00000 */
[----:B------:R0:W1:Y:S02]  /*2f60*/  SHFL.DOWN P1, R119, R113, R114, R115 ;  /* 0x0800007271777389 */ /* 0x0000640000020073 */
[----:B01----:R-:W-:Y:S01]  /*2f70*/  ENDCOLLECTIVE ;  /* 0x000000000000791b */ /* 0x003fe20003800000 */
.L_x_5793:
[----:B------:R-:W-:-:S05]  /*2f80*/  FADD.FTZ R103, R102, R103 ;  /* 0x0000006766677221 */ /* 0x000fca0000010000 */
[----:B------:R-:W-:Y:S02]  /*2f90*/  MOV R113, R103 ;  /* 0x0000006700717202 */ /* 0x000fe40000000f00 */
[----:B------:R-:W-:-:S07]  /*2fa0*/  MOV R82, R119 ;  /* 0x0000007700527202 */ /* 0x000fce0000000f00 */
[----:B------:R-:W-:Y:S05]  /*2fb0*/  WARPSYNC.COLLECTIVE R112, `(.L_x_5794) ;  /* 0x0000000070087348 */ /* 0x000fea0003c00000 */
[----:B------:R0:W1:Y:S02]  /*2fc0*/  SHFL.DOWN P1, R119, R113, R114, R115 ;  /* 0x0800007271777389 */ /* 0x0000640000020073 */
[----:B01----:R-:W-:Y:S01]  /*2fd0*/  ENDCOLLECTIVE ;  /* 0x000000000000791b */ /* 0x003fe20003800000 */
.L_x_5794:
[----:B------:R-:W-:Y:S01]  /*2fe0*/  FADD.FTZ R82, R87, R82 ;  /* 0x0000005257527221 */ /* 0x000fe20000010000 */
[----:B------:R-:W-:-:S04]  /*2ff0*/  HFMA2.MMA R114, -RZ, RZ, 0, 5.9604644775390625e-08 ;  /* 0x00000001ff727435 */ /* 0x000fc800000001ff */
[----:B------:R-:W-:Y:S02]  /*3000*/  MOV R113, R82 ;  /* 0x0000005200717202 */ /* 0x000fe40000000f00 */
[----:B------:R-:W-:-:S07]  /*3010*/  MOV R84, R119 ;  /* 0x0000007700547202 */ /* 0x000fce0000000f00 */
[----:B------:R-:W-:Y:S05]  /*3020*/  WARPSYNC.COLLECTIVE R112, `(.L_x_5795) ;  /* 0x0000000070087348 */ /* 0x000fea0003c00000 */
[----:B------:R0:W1:Y:S02]  /*3030*/  SHFL.DOWN P1, R119, R113, R114, R115 ;  /* 0x0800007271777389 */ /* 0x0000640000020073 */
[----:B01----:R-:W-:Y:S01]  /*3040*/  ENDCOLLECTIVE ;  /* 0x000000000000791b */ /* 0x003fe20003800000 */
.L_x_5795:
[----:B------:R-:W-:-:S05]  /*3050*/  FADD.FTZ R84, R103, R84 ;  /* 0x0000005467547221 */ /* 0x000fca0000010000 */
[----:B------:R-:W-:Y:S02]  /*3060*/  MOV R113, R84 ;  /* 0x0000005400717202 */ /* 0x000fe40000000f00 */
[----:B------:R-:W-:-:S07]  /*3070*/  MOV R83, R119 ;  /* 0x0000007700537202 */ /* 0x000fce0000000f00 */
[----:B------:R-:W-:Y:S05]  /*3080*/  WARPSYNC.COLLECTIVE R112, `(.L_x_5796) ;  /* 0x0000000070087348 */ /* 0x000fea0003c00000 */
[----:B------:R0:W1:Y:S02]  /*3090*/  SHFL.DOWN P1, R119, R113, R114, R115 ;  /* 0x0800007271777389 */ /* 0x0000640000020073 */
[----:B01----:R-:W-:Y:S01]  /*30a0*/  ENDCOLLECTIVE ;  /* 0x000000000000791b */ /* 0x003fe20003800000 */
.L_x_5796:
[----:B------:R-:W-:Y:S05]  /*30b0*/  BRA `(.L_x_5797) ;  /* 0xffffffe000d87947 */ /* 0x000fea000383ffff */
.L_x_5798:
        /* <DEDUP_REMOVED lines=12> */
.L_x_8811:


//--------------------- .text._ZN10layer_norm13ln_bwd_kernelINS_13Kernel_traitsI6__halfS2_fS2_fjLj2048ELj1ELj1ELj4ELj16ENS_18Kernel_traits_baseILj2048ES2_S2_fS2_fjLj128EEEEELb1ELb1ELb0ELb0EEEvNS_9BwdParamsE --------------------------
	.section	.text._ZN10layer_norm13ln_bwd_kernelINS_13Kernel_traitsI6__halfS2_fS2_fjLj2048ELj1ELj1ELj4ELj16ENS_18Kernel_traits_baseILj2048ES2_S2_fS2_fjLj128EEEEELb1ELb1ELb0ELb0EEEvNS_9BwdParamsE,"ax",@progbits
	.align	128
        .global         _ZN10layer_norm13ln_bwd_kernelINS_13Kernel_traitsI6__halfS2_fS2_fjLj2048ELj1ELj1ELj4ELj16ENS_18Kernel_traits_baseILj2048ES2_S2_fS2_fjLj128EEEEELb1ELb1ELb0ELb0EEEvNS_9BwdParamsE
        .type           _ZN10layer_norm13ln_bwd_kernelINS_13Kernel_traitsI6__halfS2_fS2_fjLj2048ELj1ELj1ELj4ELj16ENS_18Kernel_traits_baseILj2048ES2_S2_fS2_fjLj128EEEEELb1ELb1ELb0ELb0EEEvNS_9BwdParamsE,@function
        .size           _ZN10layer_norm13ln_bwd_kernelINS_13Kernel_traitsI6__halfS2_fS2_fjLj2048ELj1ELj1ELj4ELj16ENS_18Kernel_traits_baseILj2048ES2_S2_fS2_fjLj128EEEEELb1ELb1ELb0ELb0EEEvNS_9BwdParamsE,(.L_x_8812 - _ZN10layer_norm13ln_bwd_kernelINS_13Kernel_traitsI6__halfS2_fS2_fjLj2048ELj1ELj1ELj4ELj16ENS_18Kernel_traits_baseILj2048ES2_S2_fS2_fjLj128EEEEELb1ELb1ELb0ELb0EEEvNS_9BwdParamsE)
        .other          _ZN10layer_norm13ln_bwd_kernelINS_13Kernel_traitsI6__halfS2_fS2_fjLj2048ELj1ELj1ELj4ELj16ENS_18Kernel_traits_baseILj2048ES2_S2_fS2_fjLj128EEEEELb1ELb1ELb0ELb0EEEvNS_9BwdParamsE,@"STO_CUDA_ENTRY STV_DEFAULT"
_ZN10layer_norm13ln_bwd_kernelINS_13Kernel_traitsI6__halfS2_fS2_fjLj2048ELj1ELj1ELj4ELj16ENS_18Kernel_traits_baseILj2048ES2_S2_fS2_fjLj128EEEEELb1ELb1ELb0ELb0EEEvNS_9BwdParamsE:
.text._ZN10layer_norm13ln_bwd_kernelINS_13Kernel_traitsI6__halfS2_fS2_fjLj2048ELj1ELj1ELj4ELj16ENS_18Kernel_traits_baseILj2048ES2_S2_fS2_fjLj128EEEEELb1ELb1ELb0ELb0EEEvNS_9BwdParamsE:
        /* <DEDUP_REMOVED lines=68> */
[--C-:B-----5:R-:W-:Y:S01]  /*0440*/  HADD2.F32 R18, -RZ, R80.reuse.H0_H0 ;  /* 0x20000050ff127230 */ /* 0x120fe20000004100 */
[----:B------:R-:W-:Y:S01]  /*0450*/  ISETP.NE.AND P3, PT, RZ, UR6, PT ;  /* 0x00000006ff007c0c */ /* 0x000fe2000bf65270 */
[----:B------:R-:W-:Y:S01]  /*0460*/  HADD2.F32 R17, -RZ, R80.H1_H1 ;  /* 0x30000050ff117230 */ /* 0x000fe20000004100 */
[----:B------:R-:W-:Y:S01]  /*0470*/  ISETP.NE.AND.EX P2, PT, RZ, UR7, PT, P2 ;  /* 0x00000007ff007c0c */ /* 0x000fe2000bf45320 */
[--C-:B------:R-:W-:Y:S01]  /*0480*/  HADD2.F32 R16, -RZ, R81.reuse.H0_H0 ;  /* 0x20000051ff107230 */ /* 0x100fe20000004100 */
[----:B------:R-:W-:Y:S01]  /*0490*/  P2R R119, PR, RZ, 0x8 ;  /* 0x00000008ff777803 */ /* 0x000fe20000000000 */
        /* <DEDUP_REMOVED lines=29> */
[----:B------:R-:W-:-:S07]  /*0670*/  HADD2.F32 R122, -RZ, R71.H1_H1 ;  /* 0x30000047ff7a7230 */ /* 0x000fce0000004100 */
.L_x_5809:
[----:B0-----:R-:W0:Y:S01]  /*0680*/  @P2 LDC.64 R92, c[0x0][0x270] ;  /* 0x00009c00ff5c2b82 */ /* 0x001e220000000a00 */
[----:B------:R-:W-:Y:S02]  /*0690*/  SHF.R.S32.HI R96, RZ, 0x1f, R19 ;  /* 0x0000001fff607819 */ /* 0x000fe40000011413 */
[----:B------:R-:W-:-:S05]  /*06a0*/  ISETP.NE.AND P6, PT, R119, RZ, PT ;  /* 0x000000ff7700720c */ /* 0x000fca0003fc5270 */
[----:B------:R-:W1:Y:S01]  /*06b0*/  LDC.64 R94, c[0x0][0x250] ;  /* 0x00009400ff5e7b82 */ /* 0x000e620000000a00 */
[----:B0-----:R-:W-:-:S04]  /*06c0*/  @P2 LEA R92, P3, R19, R92, 0x1 ;  /* 0x0000005c135c2211 */ /* 0x001fc800078608ff */
[----:B------:R-:W-:-:S03]  /*06d0*/  @P2 LEA.HI.X R93, R19, R93, R96, 0x1, P3 ;  /* 0x0000005d135d2211 */ /* 0x000fc600018f0c60 */
[----:B------:R-:W0:Y:S01]  /*06e0*/  LDC.64 R96, c[0x0][0x258] ;  /* 0x00009600ff607b82 */ /* 0x000e220000000a00 */
[C---:B-1----:R-:W-:Y:S01]  /*06f0*/  IMAD.WIDE R94, R19.reuse, 0x4, R94 ;  /* 0x00000004135e7825 */ /* 0x042fe200078e025e */
[----:B------:R-:W2:Y:S05]  /*0700*/  @P2 LDG.E.U16 R92, desc[UR4][R92.64] ;  /* 0x000000045c5c2981 */ /* 0x000eaa000c1e1500 */
[----:B------:R-:W3:Y:S01]  /*0710*/  LDG.E R94, desc[UR4][R94.64] ;  /* 0x000000045e5e7981 */ /* 0x000ee2000c1e1900 */
[----:B0-----:R-:W-:-:S05]  /*0720*/  IMAD.WIDE R96, R19, 0x4, R96 ;  /* 0x0000000413607825 */ /* 0x001fca00078e0260 */
[----:B-----5:R0:W5:Y:S01]  /*0730*/  LDG.E R125, desc[UR4][R96.64] ;  /* 0x00000004607d7981 */ /* 0x020162000c1e1900 */
[----:B------:R-:W-:Y:S01]  /*0740*/  MOV R106, UR22 ;  /* 0x00000016006a7c02 */ /* 0x000fe20008000f00 */
[----:B------:R-:W-:Y:S01]  /*0750*/  BSSY B0, `(.L_x_5800) ;  /* 0x000005f000007945 */ /* 0x000fe20003800000 */
[----:B------:R-:W-:Y:S02]  /*0760*/  LOP3.LUT R104, R105, 0x7f, RZ, 0xc0, !PT ;  /* 0x0000007f69687812 */ /* 0x000fe400078ec0ff */
[----:B------:R-:W-:Y:S01]  /*0770*/  MOV R124, 0x3f800000 ;  /* 0x3f800000007c7802 */ /* 0x000fe20000000f00 */
[----:B------:R-:W-:Y:S01]  /*0780*/  IMAD R99, R19, R106, RZ ;  /* 0x0000006a13637224 */ /* 0x000fe200078e02ff */
[----:B------:R-:W-:Y:S02]  /*0790*/  LOP3.LUT P3, RZ, R98, 0xff, RZ, 0xc0, !PT ;  /* 0x000000ff62ff7812 */ /* 0x000fe4000786c0ff */
[----:B------:R-:W-:Y:S02]  /*07a0*/  MOV R157, RZ ;  /* 0x000000ff009d7202 */ /* 0x000fe40000000f00 */
[----:B------:R-:W-:-:S02]  /*07b0*/  SHF.R.S32.HI R100, RZ, 0x1f, R99 ;  /* 0x0000001fff647819 */ /* 0x000fc40000011463 */
[----:B------:R-:W-:Y:S02]  /*07c0*/  MOV R164, RZ ;  /* 0x000000ff00a47202 */ /* 0x000fe40000000f00 */
        /* <DEDUP_REMOVED lines=25> */
[----:B------:R-:W-:-:S03]  /*0960*/  FADD.FTZ R98, -R155, R98 ;  /* 0x000000629b627221 */ /* 0x000fc60000010100 */
[----:B-----5:R-:W-:Y:S01]  /*0970*/  FMUL.FTZ R3, R125, R148 ;  /* 0x000000947d037220 */ /* 0x020fe20000410000 */
[----:B------:R-:W-:Y:S01]  /*0980*/  FADD.FTZ R152, -R155, R99 ;  /* 0x000000639b987221 */ /* 0x000fe20000010100 */
[C---:B------:R-:W-:Y:S01]  /*0990*/  FMUL.FTZ R153, R125.reuse, R98 ;  /* 0x000000627d997220 */ /* 0x040fe20000410000 */
[----:B------:R-:W-:Y:S01]  /*09a0*/  FMUL.FTZ R156, R125, R156 ;  /* 0x0000009c7d9c7220 */ /* 0x000fe20000410000 */
[--C-:B----4-:R-:W-:Y:S02]  /*09b0*/  HADD2.F32 R97, -RZ, R100.reuse.H0_H0 ;  /* 0x20000064ff617230 */ /* 0x110fe40000004100 */
[----:B------:R-:W-:-:S03]  /*09c0*/  HADD2.F32 R100, -RZ, R100.H1_H1 ;  /* 0x30000064ff647230 */ /* 0x000fc60000004100 */
[----:B------:R-:W-:Y:S01]  /*09d0*/  FMUL.FTZ R158, R18, R97 ;  /* 0x00000061129e7220 */ /* 0x000fe20000410000 */
[--C-:B------:R-:W-:Y:S02]  /*09e0*/  HADD2.F32 R151, -RZ, R101.reuse.H0_H0 ;  /* 0x20000065ff977230 */ /* 0x100fe40000004100 */
[C---:B---3--:R-:W-:Y:S01]  /*09f0*/  FADD.FTZ R92, -R155.reuse, R92 ;  /* 0x0000005c9b5c7221 */ /* 0x048fe20000010100 */
[C---:B------:R-:W-:Y:S01]  /*0a00*/  FADD.FTZ R146, -R155.reuse, R93 ;  /* 0x0000005d9b927221 */ /* 0x040fe20000010100 */
[----:B0-----:R-:W-:Y:S01]  /*0a10*/  FADD.FTZ R144, -R155, R95 ;  /* 0x0000005f9b907221 */ /* 0x001fe20000010100 */
[----:B------:R-:W-:Y:S01]  /*0a20*/  FMUL.FTZ R154, R17, R100 ;  /* 0x00000064119a7220 */ /* 0x000fe20000410000 */
[----:B------:R-:W-:Y:S01]  /*0a30*/  FADD.FTZ R93, RZ, R158 ;  /* 0x0000009eff5d7221 */ /* 0x000fe20000010000 */
[----:B------:R-:W-:Y:S01]  /*0a40*/  FFMA.FTZ R95, R3, R158, RZ ;  /* 0x0000009e035f7223 */ /* 0x000fe200000100ff */
[----:B------:R-:W-:Y:S02]  /*0a50*/  HADD2.F32 R150, -RZ, R101.H1_H1 ;  /* 0x30000065ff967230 */ /* 0x000fe40000004100 */
        /* <DEDUP_REMOVED lines=8> */
[----:B------:R-:W-:Y:S01]  /*0ae0*/  FADD.FTZ R94, -R155, R94 ;  /* 0x0000005e9b5e7221 */ /* 0x000fe20000010100 */
        /* <DEDUP_REMOVED lines=11> */
[----:B------:R-:W-:Y:S01]  /*0ba0*/  FFMA.FTZ R94, R152, R150, R95 ;  /* 0x00000096985e7223 */ /* 0x000fe2000001005f */
[----:B------:R-:W-:-:S02]  /*0bb0*/  HADD2.F32 R143, -RZ, R103.H0_H0 ;  /* 0x20000067ff8f7230 */ /* 0x000fc40000004100 */
        /* <DEDUP_REMOVED lines=24> */
.L_x_5801:
[----:B------:R-:W-:Y:S05]  /*0d40*/  BSYNC B0 ;  /* 0x0000000000007941 */ /* 0x000fea0003800000 */
.L_x_5800:
[----:B------:R-:W-:Y:S04]  /*0d50*/  BSSY B0, `(.L_x_5802) ;  /* 0x0000052000007945 */ /* 0x000fe80003800000 */
[----:B------:R-:W-:Y:S05]  /*0d60*/  @!P1 BRA `(.L_x_5803) ;  /* 0x0000000400409947 */ /* 0x000fea0003800000 */
[----:B------:R-:W0:Y:S01]  /*0d70*/  LDC.64 R100, c[0x0][0x2b8] ;  /* 0x0000ae00ff647b82 */ /* 0x000e220000000a00 */
[----:B------:R-:W-:-:S04]  /*0d80*/  LEA R128, P4, R159, UR10, 0x5 ;  /* 0x0000000a9f807c11 */ /* 0x000fc8000f8828ff */
[----:B------:R-:W-:-:S05]  /*0d90*/  LEA.HI.X R129, R159, UR11, RZ, 0x5, P4 ;  /* 0x0000000b9f817c11 */ /* 0x000fca000a0f2cff */
[----:B------:R-:W2:Y:S01]  /*0da0*/  LDG.E.128 R92, desc[UR4][R128.64] ;  /* 0x00000004805c7981 */ /* 0x000ea2000c1e1d00 */
[----:B0-----:R-:W-:-:S03]  /*0db0*/  IMAD.WIDE.U32 R100, R159, 0x10, R100 ;  /* 0x000000109f647825 */ /* 0x001fc600078e0064 */
[----:B------:R2:W3:Y:S04]  /*0dc0*/  LDG.E.128 R96, desc[UR4][R128.64+0x10] ;  /* 0x0000100480607981 */ /* 0x0004e8000c1e1d00 */
        /* <DEDUP_REMOVED lines=12> */
[----:B------:R-:W-:-:S03]  /*0e90*/  FADD.FTZ R140, -R155, R93 ;  /* 0x0000005d9b8c7221 */ /* 0x000fc60000010100 */
[----:B0----5:R-:W-:Y:S01]  /*0ea0*/  FMUL.FTZ R127, R125, R92 ;  /* 0x0000005c7d7f7220 */ /* 0x021fe20000410000 */
[----:B------:R-:W-:Y:S01]  /*0eb0*/  FADD.FTZ R94, -R155, R94 ;  /* 0x0000005e9b5e7221 */ /* 0x000fe20000010100 */
[C---:B------:R-:W-:Y:S01]  /*0ec0*/  FMUL.FTZ R140, R125.reuse, R140 ;  /* 0x0000008c7d8c7220 */ /* 0x040fe20000410000 */
[----:B------:R-:W-:Y:S01]  /*0ed0*/  FMUL.FTZ R126, R125, R128 ;  /* 0x000000807d7e7220 */ /* 0x000fe20000410000 */
[--C-:B----4-:R-:W-:Y:S02]  /*0ee0*/  HADD2.F32 R95, -RZ, R100.reuse.H0_H0 ;  /* 0x20000064ff5f7230 */ /* 0x110fe40000004100 */
[----:B------:R-:W-:Y:S02]  /*0ef0*/  HADD2.F32 R100, -RZ, R100.H1_H1 ;  /* 0x30000064ff647230 */ /* 0x000fe40000004100 */
[----:B---3--:R-:W-:Y:S01]  /*0f00*/  FADD.FTZ R132, -R155, R97 ;  /* 0x000000619b847221 */ /* 0x008fe20000010100 */
[----:B------:R-:W-:Y:S01]  /*0f10*/  FMUL.FTZ R142, R10, R95 ;  /* 0x0000005f0a8e7220 */ /* 0x000fe20000410000 */
[----:B------:R-:W-:-:S02]  /*0f20*/  HADD2.F32 R97, -RZ, R101.H0_H0 ;  /* 0x20000065ff617230 */ /* 0x000fc40000004100 */
[----:B------:R-:W-:Y:S01]  /*0f30*/  FADD.FTZ R44, R44, R95 ;  /* 0x0000005f2c2c7221 */ /* 0x000fe20000010000 */
[----:B------:R-:W-:Y:S01]  /*0f40*/  FFMA.FTZ R28, R127, R95, R28 ;  /* 0x0000005f7f1c7223 */ /* 0x000fe2000001001c */
        /* <DEDUP_REMOVED lines=8> */
[----:B------:R-:W-:Y:S01]  /*0fd0*/  FADD.FTZ R136, -R155, R99 ;  /* 0x000000639b887221 */ /* 0x000fe20000010100 */
[----:B------:R-:W-:-:S02]  /*0fe0*/  HADD2.F32 R99, -RZ, R102.H0_H0 ;  /* 0x20000066ff637230 */ /* 0x000fc40000004100 */
[----:B------:R-:W-:Y:S01]  /*0ff0*/  FADD.FTZ R96, -R155, R96 ;  /* 0x000000609b607221 */ /* 0x000fe20000010100 */
[----:B------:R-:W-:Y:S01]  /*1000*/  FMUL.FTZ R129, R7, R130 ;  /* 0x0000008207817220 */ /* 0x000fe20000410000 */
[----:B------:R-:W-:Y:S01]  /*1010*/  FADD.FTZ R94, R157, R128 ;  /* 0x000000809d5e7221 */ /* 0x000fe20000010000 */
[----:B------:R-:W-:Y:S01]  /*1020*/  FFMA.FTZ R95, R139, R128, R92 ;  /* 0x000000808b5f7223 */ /* 0x000fe2000001005c */
[----:B------:R-:W-:Y:S01]  /*1030*/  FADD.FTZ R98, -R155, R98 ;  /* 0x000000629b627221 */ /* 0x000fe20000010100 */
[----:B------:R-:W-:Y:S02]  /*1040*/  HADD2.F32 R102, -RZ, R102.H1_H1 ;  /* 0x30000066ff667230 */ /* 0x000fe40000004100 */
        /* <DEDUP_REMOVED lines=34> */
.L_x_5803:
[----:B------:R-:W-:Y:S05]  /*1270*/  BSYNC B0 ;  /* 0x0000000000007941 */ /* 0x000fea0003800000 */
.L_x_5802:
        /* <DEDUP_REMOVED lines=24> */
.L_x_5822:
        /* <DEDUP_REMOVED lines=34> */
[----:B------:R-:W-:Y:S01]  /*1620*/  FFMA.FTZ R164, R153, R99, R96 ;  /* 0x0000006399a47223 */ /* 0x000fe20000010060 */
[----:B------:R-:W-:-:S02]  /*1630*/  MOV R159, RZ ;  /* 0x000000ff009f7202 */ /* 0x000fc40000000f00 */
        /* <DEDUP_REMOVED lines=11> */
[----:B--2---:R-:W-:-:S05]  /*16f0*/  @P4 HADD2.F32 R101, -RZ, R92.H0_H0 ;  /* 0x2000005cff654230 */ /* 0x004fca0000004100 */
[----:B------:R-:W-:Y:S01]  /*1700*/  @P4 FMUL.FTZ R97, R102, R101 ;  /* 0x0000006566614220 */ /* 0x000fe20000410000 */
[----:B------:R-:W-:Y:S01]  /*1710*/  FFMA.FTZ R101, R156, R99, R96 ;  /* 0x000000639c657223 */ /* 0x000fe20000010060 */
[----:B------:R-:W-:Y:S02]  /*1720*/  LOP3.LUT P4, RZ, R162, 0xff00, RZ, 0xc0, !PT ;  /* 0x0000ff00a2ff7812 */ /* 0x000fe4000788c0ff */
[----:B------:R-:W-:Y:S01]  /*1730*/  FADD.FTZ R52, R52, R97 ;  /* 0x0000006134347221 */ /* 0x000fe20000010000 */
[----:B------:R-:W-:-:S04]  /*1740*/  FADD.FTZ R102, R154, -R101 ;  /* 0x800000659a667221 */ /* 0x000fc80000010000 */
[----:B------:R-:W-:-:S04]  /*1750*/  FMUL.FTZ R102, R125, R102 ;  /* 0x000000667d667220 */ /* 0x000fc80000410000 */
[----:B------:R-:W-:Y:S02]  /*1760*/  @P5 FADD.FTZ R102, R69, R102 ;  /* 0x0000006645665221 */ /* 0x000fe40000010000 */
[----:B------:R-:W-:Y:S01]  /*1770*/  @P4 HADD2.F32 R155, -RZ, R92.H1_H1 ;  /* 0x3000005cff9b4230 */ /* 0x000fe20000004100 */
[----:B------:R-:W-:Y:S01]  /*1780*/  HFMA2.MMA R92, -RZ, RZ, 0, 0 ;  /* 0x00000000ff5c7435 */ /* 0x000fe200000001ff */
[----:B------:R-:W-:-:S04]  /*1790*/  FMUL.FTZ R101, R102, R124 ;  /* 0x0000007c66657220 */ /* 0x000fc80000410000 */
[----:B------:R-:W-:Y:S01]  /*17a0*/  FMUL.FTZ R157, R101, UR15 ;  /* 0x0000000f659d7c20 */ /* 0x000fe20008410000 */
[----:B------:R-:W-:-:S03]  /*17b0*/  MOV R101, RZ ;  /* 0x000000ff00657202 */ /* 0x000fc60000000f00 */
[----:B------:R-:W-:Y:S01]  /*17c0*/  @P4 FMUL.FTZ R92, R157, R155 ;  /* 0x0000009b9d5c4220 */ /* 0x000fe20000410000 */
        /* <DEDUP_REMOVED lines=12> */
[----:B------:R-:W-:Y:S02]  /*1890*/  @P6 HADD2.F32 R102, -RZ, R93.H0_H0 ;  /* 0x2000005dff666230 */ /* 0x000fe40000004100 */
[----:B------:R-:W-:-:S03]  /*18a0*/  FFMA.FTZ R155, R152, R99, R96 ;  /* 0x00000063989b7223 */ /* 0x000fc60000010060 */
[----:B------:R-:W-:Y:S01]  /*18b0*/  @P6 FMUL.FTZ R103, R157, R102 ;  /* 0x000000669d676220 */ /* 0x000fe20000410000 */
[----:B------:R-:W-:Y:S01]  /*18c0*/  MOV R102, RZ ;  /* 0x000000ff00667202 */ /* 0x000fe20000000f00 */
[----:B------:R-:W-:Y:S01]  /*18d0*/  FADD.FTZ R164, R150, -R155 ;  /* 0x8000009b96a47221 */ /* 0x000fe20000010000 */
[----:B------:R-:W-:Y:S01]  /*18e0*/  @P6 FMUL.FTZ R102, R107, R157 ;  /* 0x0000009d6b666220 */ /* 0x000fe20000410000 */
[----:B------:R-:W-:Y:S01]  /*18f0*/  LOP3.LUT P6, RZ, R162, 0xff000000, RZ, 0xc0, !PT ;  /* 0xff000000a2ff7812 */ /* 0x000fe200078cc0ff */
[----:B------:R-:W-:Y:S01]  /*1900*/  FADD.FTZ R54, R54, R103 ;  /* 0x0000006736367221 */ /* 0x000fe20000010000 */
[----:B------:R-:W-:Y:S01]  /*1910*/  FMUL.FTZ R157, R125, R164 ;  /* 0x000000a47d9d7220 */ /* 0x000fe20000410000 */
[----:B------:R-:W-:Y:S01]  /*1920*/  HFMA2.MMA R164, -RZ, RZ, 0, 0 ;  /* 0x00000000ffa47435 */ /* 0x000fe200000001ff */
[----:B------:R-:W-:Y:S02]  /*1930*/  MOV R155, RZ ;  /* 0x000000ff009b7202 */ /* 0x000fe40000000f00 */
[----:B------:R-:W-:-:S04]  /*1940*/  @P5 FADD.FTZ R157, R71, R157 ;  /* 0x0000009d479d5221 */ /* 0x000fc80000010000 */
[C---:B------:R-:W-:Y:S01]  /*1950*/  FMUL.FTZ R97, R157.reuse, R124 ;  /* 0x0000007c9d617220 */ /* 0x040fe20000410000 */
[----:B------:R-:W-:Y:S02]  /*1960*/  SEL R87, R157, R87, P4 ;  /* 0x000000579d577207 */ /* 0x000fe40002000000 */
[----:B------:R-:W-:Y:S02]  /*1970*/  @P6 HADD2.F32 R93, -RZ, R93.H1_H1 ;  /* 0x3000005dff5d6230 */ /* 0x000fe40000004100 */
[----:B------:R-:W-:Y:S01]  /*1980*/  FMUL.FTZ R97, R97, UR15 ;  /* 0x0000000f61617c20 */ /* 0x000fe20008410000 */
[----:B------:R-:W-:-:S03]  /*1990*/  MOV R157, RZ ;  /* 0x000000ff009d7202 */ /* 0x000fc60000000f00 */
[----:B------:R-:W-:Y:S01]  /*19a0*/  @P6 FMUL.FTZ R164, R97, R93 ;  /* 0x0000005d61a46220 */ /* 0x000fe20000410000 */
[----:B------:R-:W-:Y:S01]  /*19b0*/  FFMA.FTZ R93, R149, R99, R96 ;  /* 0x00000063955d7223 */ /* 0x000fe20000010060 */
[----:B------:R-:W-:Y:S01]  /*19c0*/  @P6 FMUL.FTZ R155, R110, R97 ;  /* 0x000000616e9b6220 */ /* 0x000fe20000410000 */
[----:B------:R-:W-:Y:S01]  /*19d0*/  LOP3.LUT P6, RZ, R163, 0xff, RZ, 0xc0, !PT ;  /* 0x000000ffa3ff7812 */ /* 0x000fe200078cc0ff */
[----:B------:R-:W-:Y:S01]  /*19e0*/  FADD.FTZ R55, R55, R164 ;  /* 0x000000a437377221 */ /* 0x000fe20000010000 */
[----:B------:R-:W-:Y:S01]  /*19f0*/  FADD.FTZ R93, R147, -R93 ;  /* 0x8000005d935d7221 */ /* 0x000fe20000010000 */
[----:B------:R-:W-:-:S03]  /*1a00*/  FFMA.FTZ R164, R145, R99, R96 ;  /* 0x0000006391a47223 */ /* 0x000fc60000010060 */
[----:B------:R-:W-:Y:S01]  /*1a10*/  FMUL.FTZ R97, R125, R93 ;  /* 0x0000005d7d617220 */ /* 0x000fe20000410000 */
[----:B------:R-:W-:Y:S01]  /*1a20*/  HFMA2.MMA R93, -RZ, RZ, 0, 0 ;  /* 0x00000000ff5d7435 */ /* 0x000fe200000001ff */
[----:B------:R-:W-:Y:S02]  /*1a30*/  FADD.FTZ R164, R143, -R164 ;  /* 0x800000a48fa47221 */ /* 0x000fe40000010000 */
[----:B------:R-:W-:-:S04]  /*1a40*/  @P5 FADD.FTZ R97, R72, R97 ;  /* 0x0000006148615221 */ /* 0x000fc80000010000 */
[C---:B------:R-:W-:Y:S01]  /*1a50*/  FMUL.FTZ R92, R97.reuse, R124 ;  /* 0x0000007c615c7220 */ /* 0x040fe20000410000 */
[----:B------:R-:W-:Y:S01]  /*1a60*/  SEL R88, R97, R88, P4 ;  /* 0x0000005861587207 */ /* 0x000fe20002000000 */
[-CC-:B------:R-:W-:Y:S01]  /*1a70*/  FFMA.FTZ R97, R148, R99.reuse, R96.reuse ;  /* 0x0000006394617223 */ /* 0x180fe20000010060 */
[----:B------:R-:W-:Y:S01]  /*1a80*/  FFMA.FTZ R96, R144, R99, R96 ;  /* 0x0000006390607223 */ /* 0x000fe20000010060 */
[----:B------:R-:W-:Y:S01]  /*1a90*/  FMUL.FTZ R103, R92, UR15 ;  /* 0x0000000f5c677c20 */ /* 0x000fe20008410000 */
[----:B------:R-:W-:Y:S02]  /*1aa0*/  @P6 HADD2.F32 R92, -RZ, R94.H0_H0 ;  /* 0x2000005eff5c6230 */ /* 0x000fe40000004100 */
[----:B------:R-:W-:Y:S01]  /*1ab0*/  FADD.FTZ R96, R141, -R96 ;  /* 0x800000608d607221 */ /* 0x000fe20000010000 */
[----:B------:R-:W-:Y:S02]  /*1ac0*/  @P6 FMUL.FTZ R157, R109, R103 ;  /* 0x000000676d9d6220 */ /* 0x000fe40000410000 */
[----:B------:R-:W-:Y:S01]  /*1ad0*/  @P6 FMUL.FTZ R93, R103, R92 ;  /* 0x0000005c675d6220 */ /* 0x000fe20000410000 */
[----:B------:R-:W-:Y:S01]  /*1ae0*/  FADD.FTZ R92, R146, -R97 ;  /* 0x80000061925c7221 */ /* 0x000fe20000010000 */
[----:B------:R-:W-:Y:S01]  /*1af0*/  LOP3.LUT P6, RZ, R163, 0xff00, RZ, 0xc0, !PT ;  /* 0x0000ff00a3ff7812 */ /* 0x000fe200078cc0ff */
[C---:B------:R-:W-:Y:S01]  /*1b00*/  FMUL.FTZ R96, R125.reuse, R96 ;  /* 0x000000607d607220 */ /* 0x040fe20000410000 */
[----:B------:R-:W-:Y:S01]  /*1b10*/  FADD.FTZ R56, R56, R93 ;  /* 0x0000005d38387221 */ /* 0x000fe20000010000 */
[----:B------:R-:W-:-:S02]  /*1b20*/  FMUL.FTZ R97, R125, R92 ;  /* 0x0000005c7d617220 */ /* 0x000fc40000410000 */
[----:B------:R-:W-:Y:S02]  /*1b30*/  @P5 FADD.FTZ R96, R75, R96 ;  /* 0x000000604b605221 */ /* 0x000fe40000010000 */
[----:B------:R-:W-:-:S03]  /*1b40*/  @P5 FADD.FTZ R97, R73, R97 ;  /* 0x0000006149615221 */ /* 0x000fc60000010000 */
[----:B------:R-:W-:Y:S01]  /*1b50*/  SEL R91, R96, R91, P4 ;  /* 0x0000005b605b7207 */ /* 0x000fe20002000000 */
[C---:B------:R-:W-:Y:S01]  /*1b60*/  FMUL.FTZ R92, R97.reuse, R124 ;  /* 0x0000007c615c7220 */ /* 0x040fe20000410000 */
[----:B------:R-:W-:Y:S01]  /*1b70*/  SEL R89, R97, R89, P4 ;  /* 0x0000005961597207 */ /* 0x000fe20002000000 */
[----:B------:R-:W-:Y:S01]  /*1b80*/  FMUL.FTZ R97, R125, R164 ;  /* 0x000000a47d617220 */ /* 0x000fe20000410000 */
[----:B------:R-:W-:Y:S02]  /*1b90*/  @P6 HADD2.F32 R94, -RZ, R94.H1_H1 ;  /* 0x3000005eff5e6230 */ /* 0x000fe40000004100 */
[----:B------:R-:W-:Y:S01]  /*1ba0*/  FMUL.FTZ R103, R92, UR15 ;  /* 0x0000000f5c677c20 */ /* 0x000fe20008410000 */
[----:B------:R-:W-:Y:S01]  /*1bb0*/  HFMA2.MMA R92, -RZ, RZ, 0, 0 ;  /* 0x00000000ff5c7435 */ /* 0x000fe200000001ff */
[----:B------:R-:W-:Y:S01]  /*1bc0*/  @P5 FADD.FTZ R97, R74, R97 ;  /* 0x000000614a615221 */ /* 0x000fe20000010000 */
[----:B------:R-:W-:Y:S01]  /*1bd0*/  LOP3.LUT P5, RZ, R163, 0xff0000, RZ, 0xc0, !PT ;  /* 0x00ff0000a3ff7812 */ /* 0x000fe200078ac0ff */
[----:B------:R-:W-:Y:S01]  /*1be0*/  FMUL.FTZ R96, R96, R124 ;  /* 0x0000007c60607220 */ /* 0x000fe20000410000 */
[----:B------:R-:W-:-:S02]  /*1bf0*/  HFMA2.MMA R164, -RZ, RZ, 0, 0 ;  /* 0x00000000ffa47435 */ /* 0x000fc400000001ff */
[----:B------:R-:W-:Y:S01]  /*1c00*/  @P6 FMUL.FTZ R92, R103, R94 ;  /* 0x0000005e675c6220 */ /* 0x000fe20000410000 */
[C---:B------:R-:W-:Y:S01]  /*1c10*/  SEL R90, R97.reuse, R90, P4 ;  /* 0x0000005a615a7207 */ /* 0x040fe20002000000 */
[----:B------:R-:W-:Y:S01]  /*1c20*/  FMUL.FTZ R97, R97, R124 ;  /* 0x0000007c61617220 */ /* 0x000fe20000410000 */
[----:B------:R-:W-:Y:S01]  /*1c30*/  MOV R94, RZ ;  /* 0x000000ff005e7202 */ /* 0x000fe20000000f00 */
[----:B------:R-:W-:Y:S01]  /*1c40*/  @P6 FMUL.FTZ R94, R112, R103 ;  /* 0x00000067705e6220 */ /* 0x000fe20000410000 */
[----:B------:R-:W-:Y:S01]  /*1c50*/  FADD.FTZ R57, R57, R92 ;  /* 0x0000005c39397221 */ /* 0x000fe20000010000 */
[----:B------:R-:W-:Y:S01]  /*1c60*/  HFMA2.MMA R103, -RZ, RZ, 0, 0 ;  /* 0x00000000ff677435 */ /* 0x000fe200000001ff */
[----:B------:R-:W-:Y:S01]  /*1c70*/  FMUL.FTZ R97, R97, UR15 ;  /* 0x0000000f61617c20 */ /* 0x000fe20008410000 */
[----:B------:R-:W-:Y:S01]  /*1c80*/  LOP3.LUT P4, RZ, R163, 0xff000000, RZ, 0xc0, !PT ;  /* 0xff000000a3ff7812 */ /* 0x000fe2000788c0ff */
[----:B------:R-:W-:Y:S02]  /*1c90*/  @P5 HADD2.F32 R92, -RZ, R95.H0_H0 ;  /* 0x2000005fff5c5230 */ /* 0x000fe40000004100 */
[----:B------:R-:W-:Y:S01]  /*1ca0*/  FMUL.FTZ R96, R96, UR15 ;  /* 0x0000000f60607c20 */ /* 0x000fe20008410000 */
[----:B------:R-:W-:Y:S01]  /*1cb0*/  @P5 FMUL.FTZ R159, R111, R97 ;  /* 0x000000616f9f5220 */ /* 0x000fe20000410000 */
[----:B------:R-:W-:Y:S01]  /*1cc0*/  F2FP.F16.F32.PACK_AB R94, R94, R157 ;  /* 0x0000009d5e5e723e */ /* 0x000fe200000000ff */
[----:B------:R-:W-:Y:S01]  /*1cd0*/  @P5 FMUL.FTZ R103, R97, R92 ;  /* 0x0000005c61675220 */ /* 0x000fe20000410000 */
[----:B------:R-:W-:-:S03]  /*1ce0*/  ISETP.NE.U32.AND P5, PT, RZ, UR16, PT ;  /* 0x00000010ff007c0c */ /* 0x000fc6000bfa5070 */
[----:B------:R-:W-:Y:S01]  /*1cf0*/  FADD.FTZ R58, R58, R103 ;  /* 0x000000673a3a7221 */ /* 0x000fe20000010000 */
[----:B------:R-:W-:Y:S02]  /*1d00*/  ISETP.NE.AND.EX P5, PT, RZ, UR17, PT, P5 ;  /* 0x00000011ff007c0c */ /* 0x000fe4000bfa5350 */
[----:B------:R-:W-:-:S05]  /*1d10*/  @P4 HADD2.F32 R95, -RZ, R95.H1_H1 ;  /* 0x3000005fff5f4230 */ /* 0x000fca0000004100 */
[----:B------:R-:W-:Y:S01]  /*1d20*/  @P4 FMUL.FTZ R164, R96, R95 ;  /* 0x0000005f60a44220 */ /* 0x000fe20000410000 */
[----:B------:R-:W-:Y:S01]  /*1d30*/  MOV R95, RZ ;  /* 0x000000ff005f7202 */ /* 0x000fe20000000f00 */
[----:B------:R-:W-:Y:S02]  /*1d40*/  @P4 FMUL.FTZ R95, R114, R96 ;  /* 0x00000060725f4220 */ /* 0x000fe40000410000 */
[----:B------:R-:W-:Y:S02]  /*1d50*/  FADD.FTZ R59, R59, R164 ;  /* 0x000000a43b3b7221 */ /* 0x000fe40000010000 */
[----:B------:R-:W0:Y:S01]  /*1d60*/  @P5 LDC.64 R92, c[0x0][0x308] ;  /* 0x0000c200ff5c5b82 */ /* 0x000e220000000a00 */
[----:B------:R-:W-:Y:S01]  /*1d70*/  F2FP.F16.F32.PACK_AB R95, R95, R159 ;  /* 0x0000009f5f5f723e */ /* 0x000fe200000000ff */
[----:B0-----:R-:W-:Y:S01]  /*1d80*/  @P5 IMAD.WIDE.U32 R96, R123, 0x20, R92 ;  /* 0x000000207b605825 */ /* 0x001fe200078e005c */
[----:B------:R-:W-:Y:S02]  /*1d90*/  F2FP.F16.F32.PACK_AB R92, R101, R100 ;  /* 0x00000064655c723e */ /* 0x000fe400000000ff */
[----:B------:R-:W-:-:S02]  /*1da0*/  F2FP.F16.F32.PACK_AB R93, R155, R102 ;  /* 0x000000669b5d723e */ /* 0x000fc400000000ff */
[----:B------:R-:W-:Y:S04]  /*1db0*/  @P5 STG.E.128 desc[UR4][R96.64], R84 ;  /* 0x0000005460005986 */ /* 0x000fe8000c101d04 */
[----:B------:R0:W-:Y:S02]  /*1dc0*/  @P5 STG.E.128 desc[UR4][R96.64+0x10], R88 ;  /* 0x0000105860005986 */ /* 0x0001e4000c101d04 */
[----:B0-----:R-:W0:Y:S02]  /*1dd0*/  LDC.64 R96, c[0x0][0x2f8] ;  /* 0x0000be00ff607b82 */ /* 0x001e240000000a00 */
[C---:B0-----:R-:W-:Y:S01]  /*1de0*/  IMAD.WIDE.U32 R100, R123.reuse, 0x10, R96 ;  /* 0x000000107b647825 */ /* 0x041fe200078e0060 */
[----:B------:R-:W-:-:S04]  /*1df0*/  IADD3 R123, R123, 0x80, RZ ;  /* 0x000000807b7b7810 */ /* 0x000fc80007ffe0ff */
[----:B------:R0:W-:Y:S03]  /*1e00*/  STG.E.128 desc[UR4][R100.64], R92 ;  /* 0x0000005c64007986 */ /* 0x0001e6000c101d04 */
.L_x_5806:
[----:B------:R-:W-:Y:S05]  /*1e10*/  BSYNC B0 ;  /* 0x0000000000007941 */ /* 0x000fea0003800000 */
.L_x_5805:
        /* <DEDUP_REMOVED lines=22> */
[----:B--2---:R-:W-:-:S05]  /*1f80*/  @P4 HADD2.F32 R100, -RZ, R92.H0_H0 ;  /* 0x2000005cff644230 */ /* 0x004fca0000004100 */
        /* <DEDUP_REMOVED lines=8> */
[----:B------:R-:W-:Y:S02]  /*2010*/  @P4 HADD2.F32 R92, -RZ, R92.H1_H1 ;  /* 0x3000005cff5c4230 */ /* 0x000fe40000004100 */
[----:B------:R-:W-:-:S04]  /*2020*/  FMUL.FTZ R100, R102, R124 ;  /* 0x0000007c66647220 */ /* 0x000fc80000410000 */
[----:B------:R-:W-:Y:S01]  /*2030*/  FMUL.FTZ R101, R100, UR15 ;  /* 0x0000000f64657c20 */ /* 0x000fe20008410000 */
[----:B------:R-:W-:-:S03]  /*2040*/  HFMA2.MMA R100, -RZ, RZ, 0, 0 ;  /* 0x00000000ff647435 */ /* 0x000fc600000001ff */
[----:B------:R-:W-:-:S03]  /*2050*/  @P4 FMUL.FTZ R155, R116, R101 ;  /* 0x00000065749b4220 */ /* 0x000fc60000410000 */
        /* <DEDUP_REMOVED lines=8> */
[----:B------:R-:W-:-:S02]  /*20e0*/  F2FP.F16.F32.PACK_AB R96, R155, R96 ;  /* 0x000000609b60723e */ /* 0x000fc400000000ff */
        /* <DEDUP_REMOVED lines=8> */
[----:B------:R-:W-:-:S03]  /*2170*/  @P6 HADD2.F32 R92, -RZ, R93.H0_H0 ;  /* 0x2000005dff5c6230 */ /* 0x000fc60000004100 */
        /* <DEDUP_REMOVED lines=8> */
[----:B------:R-:W-:Y:S02]  /*2200*/  @P6 HADD2.F32 R93, -RZ, R93.H1_H1 ;  /* 0x3000005dff5d6230 */ /* 0x000fe40000004100 */
[C---:B------:R-:W-:Y:S01]  /*2210*/  FMUL.FTZ R92, R164.reuse, R124 ;  /* 0x0000007ca45c7220 */ /* 0x040fe20000410000 */
[----:B------:R-:W-:-:S03]  /*2220*/  SEL R87, R164, R87, P4 ;  /* 0x00000057a4577207 */ /* 0x000fc60002000000 */
        /* <DEDUP_REMOVED lines=8> */
[----:B------:R-:W-:Y:S02]  /*22b0*/  F2FP.F16.F32.PACK_AB R97, R92, R97 ;  /* 0x000000615c61723e */ /* 0x000fe400000000ff */
[----:B------:R-:W-:Y:S01]  /*22c0*/  FMUL.FTZ R157, R125, R164 ;  /* 0x000000a47d9d7220 */ /* 0x000fe20000410000 */
[----:B------:R-:W-:-:S03]  /*22d0*/  MOV R164, RZ ;  /* 0x000000ff00a47202 */ /* 0x000fc60000000f00 */
[----:B------:R-:W-:-:S04]  /*22e0*/  @P5 FADD.FTZ R157, R80, R157 ;  /* 0x0000009d509d5221 */ /* 0x000fc80000010000 */
[C---:B------:R-:W-:Y:S01]  /*22f0*/  FMUL.FTZ R93, R157.reuse, R124 ;  /* 0x0000007c9d5d7220 */ /* 0x040fe20000410000 */
[----:B------:R-:W-:-:S03]  /*2300*/  SEL R88, R157, R88, P4 ;  /* 0x000000589d587207 */ /* 0x000fc60002000000 */
[----:B------:R-:W-:Y:S01]  /*2310*/  FMUL.FTZ R100, R93, UR15 ;  /* 0x0000000f5d647c20 */ /* 0x000fe20008410000 */
[----:B------:R-:W-:-:S05]  /*2320*/  @P6 HADD2.F32 R93, -RZ, R94.H0_H0 ;  /* 0x2000005eff5d6230 */ /* 0x000fca0000004100 */
[----:B------:R-:W-:Y:S01]  /*2330*/  @P6 FMUL.FTZ R103, R100, R93 ;  /* 0x0000005d64676220 */ /* 0x000fe20000410000 */
[----:B------:R-:W-:Y:S01]  /*2340*/  MOV R93, RZ ;  /* 0x000000ff005d7202 */ /* 0x000fe20000000f00 */
[----:B------:R-:W-:Y:S01]  /*2350*/  @P6 FMUL.FTZ R93, R117, R100 ;  /* 0x00000064755d6220 */ /* 0x000fe20000410000 */
[----:B------:R-:W-:Y:S01]  /*2360*/  FFMA.FTZ R100, R132, R99, R98 ;  /* 0x0000006384647223 */ /* 0x000fe20000010062 */
[----:B------:R-:W-:Y:S01]  /*2370*/  LOP3.LUT P6, RZ, R161, 0xff00, RZ, 0xc0, !PT ;  /* 0x0000ff00a1ff7812 */ /* 0x000fe200078cc0ff */
[----:B------:R-:W-:Y:S02]  /*2380*/  FADD.FTZ R64, R64, R103 ;  /* 0x0000006740407221 */ /* 0x000fe40000010000 */
[----:B------:R-:W-:-:S04]  /*2390*/  FADD.FTZ R100, R133, -R100 ;  /* 0x8000006485647221 */ /* 0x000fc80000010000 */
[----:B------:R-:W-:-:S04]  /*23a0*/  FMUL.FTZ R100, R125, R100 ;  /* 0x000000647d647220 */ /* 0x000fc80000410000 */
[----:B------:R-:W-:Y:S02]  /*23b0*/  @P5 FADD.FTZ R100, R81, R100 ;  /* 0x0000006451645221 */ /* 0x000fe40000010000 */
[----:B------:R-:W-:Y:S01]  /*23c0*/  @P6 HADD2.F32 R157, -RZ, R94.H1_H1 ;  /* 0x3000005eff9d6230 */ /* 0x000fe20000004100 */
[----:B------:R-:W-:Y:S01]  /*23d0*/  HFMA2.MMA R94, -RZ, RZ, 0, 0 ;  /* 0x00000000ff5e7435 */ /* 0x000fe200000001ff */
[C---:B------:R-:W-:Y:S01]  /*23e0*/  FMUL.FTZ R101, R100.reuse, R124 ;  /* 0x0000007c64657220 */ /* 0x040fe20000410000 */
[----:B------:R-:W-:Y:S01]  /*23f0*/  SEL R89, R100, R89, P4 ;  /* 0x0000005964597207 */ /* 0x000fe20002000000 */
[----:B------:R-:W-:Y:S02]  /*2400*/  FFMA.FTZ R100, R136, R99, R98 ;  /* 0x0000006388647223 */ /* 0x000fe40000010062 */
[----:B------:R-:W-:Y:S02]  /*2410*/  FMUL.FTZ R101, R101, UR15 ;  /* 0x0000000f65657c20 */ /* 0x000fe40008410000 */
[----:B------:R-:W-:-:S02]  /*2420*/  FADD.FTZ R100, R137, -R100 ;  /* 0x8000006489647221 */ /* 0x000fc40000010000 */
[----:B------:R-:W-:Y:S01]  /*2430*/  @P6 FMUL.FTZ R94, R101, R157 ;  /* 0x0000009d655e6220 */ /* 0x000fe20000410000 */
[----:B------:R-:W-:Y:S01]  /*2440*/  @P6 FMUL.FTZ R164, R121, R101 ;  /* 0x0000006579a46220 */ /* 0x000fe20000410000 */
[----:B------:R-:W-:Y:S01]  /*2450*/  FFMA.FTZ R101, R135, R99, R98 ;  /* 0x0000006387657223 */ /* 0x000fe20000010062 */
[----:B------:R-:W-:Y:S01]  /*2460*/  FMUL.FTZ R100, R125, R100 ;  /* 0x000000647d647220 */ /* 0x000fe20000410000 */
[----:B------:R-:W-:Y:S02]  /*2470*/  FADD.FTZ R65, R65, R94 ;  /* 0x0000005e41417221 */ /* 0x000fe40000010000 */
[----:B------:R-:W-:Y:S01]  /*2480*/  FADD.FTZ R98, R134, -R101 ;  /* 0x8000006586627221 */ /* 0x000fe20000010000 */
[----:B------:R-:W-:-:S03]  /*2490*/  @P5 FADD.FTZ R100, R83, R100 ;  /* 0x0000006453645221 */ /* 0x000fc60000010000 */
[----:B------:R-:W-:Y:S01]  /*24a0*/  FMUL.FTZ R99, R125, R98 ;  /* 0x000000627d637220 */ /* 0x000fe20000410000 */
[----:B------:R-:W-:Y:S01]  /*24b0*/  HFMA2.MMA R125, -RZ, RZ, 0, 0 ;  /* 0x00000000ff7d7435 */ /* 0x000fe200000001ff */
[C---:B------:R-:W-:Y:S01]  /*24c0*/  SEL R91, R100.reuse, R91, P4 ;  /* 0x0000005b645b7207 */ /* 0x040fe20002000000 */
[----:B------:R-:W-:Y:S01]  /*24d0*/  FMUL.FTZ R157, R100, R124 ;  /* 0x0000007c649d7220 */ /* 0x000fe20000410000 */
[----:B------:R-:W-:Y:S01]  /*24e0*/  @P5 FADD.FTZ R99, R82, R99 ;  /* 0x0000006352635221 */ /* 0x000fe20000010000 */
[----:B------:R-:W-:Y:S02]  /*24f0*/  LOP3.LUT P5, RZ, R161, 0xff0000, RZ, 0xc0, !PT ;  /* 0x00ff0000a1ff7812 */ /* 0x000fe400078ac0ff */
[----:B------:R-:W-:Y:S02]  /*2500*/  FMUL.FTZ R157, R157, UR15 ;  /* 0x0000000f9d9d7c20 */ /* 0x000fe40008410000 */
[C---:B------:R-:W-:Y:S01]  /*2510*/  SEL R90, R99.reuse, R90, P4 ;  /* 0x0000005a635a7207 */ /* 0x040fe20002000000 */
[----:B------:R-:W-:Y:S01]  /*2520*/  FMUL.FTZ R99, R99, R124 ;  /* 0x0000007c63637220 */ /* 0x000fe20000410000 */
[----:B------:R-:W-:-:S03]  /*2530*/  ISETP.NE.U32.AND P4, PT, RZ, UR16, PT ;  /* 0x00000010ff007c0c */ /* 0x000fc6000bf85070 */
[----:B------:R-:W-:Y:S01]  /*2540*/  FMUL.FTZ R101, R99, UR15 ;  /* 0x0000000f63657c20 */ /* 0x000fe20008410000 */
[----:B------:R-:W-:Y:S02]  /*2550*/  ISETP.NE.AND.EX P4, PT, RZ, UR17, PT, P4 ;  /* 0x00000011ff007c0c */ /* 0x000fe4000bf85340 */
[----:B------:R-:W-:Y:S01]  /*2560*/  MOV R99, RZ ;  /* 0x000000ff00637202 */ /* 0x000fe20000000f00 */
[----:B------:R-:W-:Y:S02]  /*2570*/  @P5 HADD2.F32 R98, -RZ, R95.H0_H0 ;  /* 0x2000005fff625230 */ /* 0x000fe40000004100 */
[----:B------:R-:W-:-:S03]  /*2580*/  @P5 FMUL.FTZ R99, R120, R101 ;  /* 0x0000006578635220 */ /* 0x000fc60000410000 */
[----:B------:R-:W-:Y:S01]  /*2590*/  @P5 FMUL.FTZ R125, R101, R98 ;  /* 0x00000062657d5220 */ /* 0x000fe20000410000 */
[----:B------:R-:W-:-:S03]  /*25a0*/  HFMA2.MMA R98, -RZ, RZ, 0, 0 ;  /* 0x00000000ff627435 */ /* 0x000fc600000001ff */
[----:B------:R-:W-:Y:S01]  /*25b0*/  FADD.FTZ R66, R66, R125 ;  /* 0x0000007d42427221 */ /* 0x000fe20000010000 */
[----:B------:R-:W-:-:S04]  /*25c0*/  @P4 LEA R100, P5, R123, UR16, 0x5 ;  /* 0x000000107b644c11 */ /* 0x000fc8000f8a28ff */
[----:B------:R-:W-:Y:S02]  /*25d0*/  @P4 LEA.HI.X R101, R123, UR17, RZ, 0x5, P5 ;  /* 0x000000117b654c11 */ /* 0x000fe4000a8f2cff */
[----:B------:R-:W-:-:S03]  /*25e0*/  LOP3.LUT P5, RZ, R161, 0xff000000, RZ, 0xc0, !PT ;  /* 0xff000000a1ff7812 */ /* 0x000fc600078ac0ff */
[----:B------:R-:W-:Y:S04]  /*25f0*/  @P4 STG.E.128 desc[UR4][R100.64], R84 ;  /* 0x0000005464004986 */ /* 0x000fe8000c101d04 */
[----:B------:R0:W-:Y:S01]  /*2600*/  @P4 STG.E.128 desc[UR4][R100.64+0x10], R88 ;  /* 0x0000105864004986 */ /* 0x0001e2000c101d04 */
[----:B------:R-:W-:-:S05]  /*2610*/  LEA R92, P4, R123, UR18, 0x4 ;  /* 0x000000127b5c7c11 */ /* 0x000fca000f8820ff */
[----:B------:R-:W-:Y:S01]  /*2620*/  @P5 FMUL.FTZ R98, R122, R157 ;  /* 0x0000009d7a625220 */ /* 0x000fe20000410000 */
[----:B------:R-:W-:-:S04]  /*2630*/  @P5 HADD2.F32 R124, -RZ, R95.H1_H1 ;  /* 0x3000005fff7c5230 */ /* 0x000fc80000004100 */
[----:B------:R-:W-:Y:S02]  /*2640*/  F2FP.F16.F32.PACK_AB R99, R98, R99 ;  /* 0x000000636263723e */ /* 0x000fe400000000ff */
[----:B------:R-:W-:Y:S02]  /*2650*/  F2FP.F16.F32.PACK_AB R98, R164, R93 ;  /* 0x0000005da462723e */ /* 0x000fe400000000ff */
[----:B------:R-:W-:Y:S02]  /*2660*/  LEA.HI.X R93, R123, UR19, RZ, 0x4, P4 ;  /* 0x000000137b5d7c11 */ /* 0x000fe4000a0f24ff */
[----:B0-----:R-:W-:Y:S01]  /*2670*/  MOV R100, RZ ;  /* 0x000000ff00647202 */ /* 0x001fe20000000f00 */
[----:B------:R-:W-:Y:S02]  /*2680*/  @P5 FMUL.FTZ R100, R157, R124 ;  /* 0x0000007c9d645220 */ /* 0x000fe40000410000 */
[----:B------:R1:W-:Y:S02]  /*2690*/  STG.E.128 desc[UR4][R92.64], R96 ;  /* 0x000000605c007986 */ /* 0x0003e4000c101d04 */
[----:B------:R-:W-:-:S07]  /*26a0*/  FADD.FTZ R67, R67, R100 ;  /* 0x0000006443437221 */ /* 0x000fce0000010000 */
.L_x_5808:
[----:B------:R-:W-:Y:S05]  /*26b0*/  BSYNC B0 ;  /* 0x0000000000007941 */ /* 0x000fea0003800000 */
.L_x_5807:
[----:B------:R-:W-:Y:S02]  /*26c0*/  IADD3 R19, R19, UR20, RZ ;  /* 0x0000001413137c10 */ /* 0x000fe4000fffe0ff */
[----:B-1----:R-:W-:Y:S02]  /*26d0*/  SEL R98, RZ, 0x1, P3 ;  /* 0x00000001ff627807 */ /* 0x002fe40001800000 */
[----:B------:R-:W-:-:S13]  /*26e0*/  ISETP.GE.AND P4, PT, R19, UR21, PT ;  /* 0x0000001513007c0c */ /* 0x000fda000bf86270 */
[----:B------:R-:W-:Y:S05]  /*26f0*/  @!P4 BRA `(.L_x_5809) ;  /* 0xffffffdc00e0c947 */ /* 0x000fea000383ffff */
.L_x_5799:
        /* <DEDUP_REMOVED lines=19> */
.L_x_5811:
[----:B------:R-:W-:Y:S05]  /*2830*/  BSYNC B0 ;  /* 0x0000000000007941 */ /* 0x000fea0003800000 */
.L_x_5810:
        /* <DEDUP_REMOVED lines=14> */
.L_x_5804:
[----:B------:R-:W-:Y:S01]  /*2920*/  HFMA2.MMA R155, -RZ, RZ, 0, 9.5367431640625e-07 ;  /* 0x00000010ff9b7435 */ /* 0x000fe200000001ff */
[----:B------:R-:W-:Y:S02]  /*2930*/  MOV R159, 0x1f ;  /* 0x0000001f009f7802 */ /* 0x000fe40000000f00 */
[----:B------:R-:W-:-:S08]  /*2940*/  MOV R102, 0xffffffff ;  /* 0xffffffff00667802 */ /* 0x000fd00000000f00 */
[----:B-----5:R-:W-:Y:S05]  /*2950*/  WARPSYNC.COLLECTIVE R102, `(.L_x_5812) ;  /* 0x0000000066087348 */ /* 0x020fea0003c00000 */
[----:B------:R0:W1:Y:S02]  /*2960*/  SHFL.DOWN P5, R103, R157, R155, R159 ;  /* 0x0800009b9d677389 */ /* 0x00006400000a009f */
[----:B01---5:R-:W-:Y:S01]  /*2970*/  ENDCOLLECTIVE ;  /* 0x000000000000791b */ /* 0x023fe20003800000 */
.L_x_5812:
[----:B------:R-:W-:-:S05]  /*2980*/  MOV R94, R103 ;  /* 0x00000067005e7202 */ /* 0x000fca0000000f00 */
[----:B------:R-:W-:Y:S01]  /*2990*/  FADD.FTZ R94, R94, R157 ;  /* 0x0000009d5e5e7221 */ /* 0x000fe20000010000 */
[----:B------:R-:W-:-:S07]  /*29a0*/  MOV R157, R164 ;  /* 0x000000a4009d7202 */ /* 0x000fce0000000f00 */
[----:B------:R-:W-:Y:S05]  /*29b0*/  WARPSYNC.COLLECTIVE R102, `(.L_x_5813) ;  /* 0x0000000066087348 */ /* 0x000fea0003c00000 */
[----:B------:R0:W1:Y:S02]  /*29c0*/  SHFL.DOWN P5, R103, R157, R155, R159 ;  /* 0x0800009b9d677389 */ /* 0x00006400000a009f */
[----:B01----:R-:W-:Y:S01]  /*29d0*/  ENDCOLLECTIVE ;  /* 0x000000000000791b */ /* 0x003fe20003800000 */
.L_x_5813:
[----:B------:R-:W-:Y:S01]  /*29e0*/  HFMA2.MMA R155, -RZ, RZ, 0, 4.76837158203125e-07 ;  /* 0x00000008ff9b7435 */ /* 0x000fe200000001ff */
[----:B------:R-:W-:Y:S02]  /*29f0*/  MOV R157, R94 ;  /* 0x0000005e009d7202 */ /* 0x000fe40000000f00 */
[----:B------:R-:W-:-:S08]  /*2a00*/  MOV R95, R103 ;  /* 0x00000067005f7202 */ /* 0x000fd00000000f00 */
[----:B------:R-:W-:Y:S05]  /*2a10*/  WARPSYNC.COLLECTIVE R102, `(.L_x_5814) ;  /* 0x0000000066087348 */ /* 0x000fea0003c00000 */
[----:B------:R0:W1:Y:S02]  /*2a20*/  SHFL.DOWN P5, R103, R157, R155, R159 ;  /* 0x0800009b9d677389 */ /* 0x00006400000a009f */
[----:B01----:R-:W-:Y:S01]  /*2a30*/  ENDCOLLECTIVE ;  /* 0x000000000000791b */ /* 0x003fe20003800000 */
.L_x_5814:
[----:B------:R-:W-:-:S05]  /*2a40*/  FADD.FTZ R95, R95, R164 ;  /* 0x000000a45f5f7221 */ /* 0x000fca0000010000 */
[----:B------:R-:W-:Y:S02]  /*2a50*/  MOV R157, R95 ;  /* 0x0000005f009d7202 */ /* 0x000fe40000000f00 */
[----:B------:R-:W-:-:S07]  /*2a60*/  MOV R97, R103 ;  /* 0x0000006700617202 */ /* 0x000fce0000000f00 */
[----:B------:R-:W-:Y:S05]  /*2a70*/  WARPSYNC.COLLECTIVE R102, `(.L_x_5815) ;  /* 0x0000000066087348 */ /* 0x000fea0003c00000 */
[----:B------:R0:W1:Y:S02]  /*2a80*/  SHFL.DOWN P5, R103, R157, R155, R159 ;  /* 0x0800009b9d677389 */ /* 0x00006400000a009f */
[----:B01----:R-:W-:Y:S01]  /*2a90*/  ENDCOLLECTIVE ;  /* 0x000000000000791b */ /* 0x003fe20003800000 */
.L_x_5815:
[----:B------:R-:W-:Y:S01]  /*2aa0*/  FADD.FTZ R97, R94, R97 ;  /* 0x000000615e617221 */ /* 0x000fe20000010000 */
[----:B------:R-:W-:-:S04]  /*2ab0*/  HFMA2.MMA R155, -RZ, RZ, 0, 2.384185791015625e-07 ;  /* 0x00000004ff9b7435 */ /* 0x000fc800000001ff */
[----:B------:R-:W-:Y:S02]  /*2ac0*/  MOV R157, R97 ;  /* 0x00000061009d7202 */ /* 0x000fe40000000f00 */
[----:B------:R-:W-:-:S07]  /*2ad0*/  MOV R96, R103 ;  /* 0x0000006700607202 */ /* 0x000fce0000000f00 */
[----:B------:R-:W-:Y:S05]  /*2ae0*/  WARPSYNC.COLLECTIVE R102, `(.L_x_5816) ;  /* 0x0000000066087348 */ /* 0x000fea0003c00000 */
[----:B------:R0:W1:Y:S02]  /*2af0*/  SHFL.DOWN P5, R103, R157, R155, R159 ;  /* 0x0800009b9d677389 */ /* 0x00006400000a009f */
[----:B01----:R-:W-:Y:S01]  /*2b00*/  ENDCOLLECTIVE ;  /* 0x000000000000791b */ /* 0x003fe20003800000 */
.L_x_5816:
[----:B------:R-:W-:-:S05]  /*2b10*/  FADD.FTZ R96, R95, R96 ;  /* 0x000000605f607221 */ /* 0x000fca0000010000 */
[----:B------:R-:W-:Y:S02]  /*2b20*/  MOV R157, R96 ;  /* 0x00000060009d7202 */ /* 0x000fe40000000f00 */
[----:B------:R-:W-:-:S07]  /*2b30*/  MOV R98, R103 ;  /* 0x0000006700627202 */ /* 0x000fce0000000f00 */
[----:B------:R-:W-:Y:S05]  /*2b40*/  WARPSYNC.COLLECTIVE R102, `(.L_x_5817) ;  /* 0x0000000066087348 */ /* 0x000fea0003c00000 */
[----:B------:R0:W1:Y:S02]  /*2b50*/  SHFL.DOWN P5, R103, R157, R155, R159 ;  /* 0x0800009b9d677389 */ /* 0x00006400000a009f */
[----:B01----:R-:W-:Y:S01]  /*2b60*/  ENDCOLLECTIVE ;  /* 0x000000000000791b */ /* 0x003fe20003800000 */
.L_x_5817:
[----:B------:R-:W-:Y:S01]  /*2b70*/  FADD.FTZ R98, R97, R98 ;  /* 0x0000006261627221 */ /* 0x000fe20000010000 */
[----:B------:R-:W-:-:S04]  /*2b80*/  HFMA2.MMA R155, -RZ, RZ, 0, 1.1920928955078125e-07 ;  /* 0x00000002ff9b7435 */ /* 0x000fc800000001ff */
[----:B------:R-:W-:Y:S02]  /*2b90*/  MOV R157, R98 ;  /* 0x00000062009d7202 */ /* 0x000fe40000000f00 */
[----:B------:R-:W-:-:S07]  /*2ba0*/  MOV R99, R103 ;  /* 0x0000006700637202 */ /* 0x000fce0000000f00 */
[----:B------:R-:W-:Y:S05]  /*2bb0*/  WARPSYNC.COLLECTIVE R102, `(.L_x_5818) ;  /* 0x0000000066087348 */ /* 0x000fea0003c00000 */
[----:B------:R0:W1:Y:S02]  /*2bc0*/  SHFL.DOWN P5, R103, R157, R155, R159 ;  /* 0x0800009b9d677389 */ /* 0x00006400000a009f */
[----:B01----:R-:W-:Y:S01]  /*2bd0*/  ENDCOLLECTIVE ;  /* 0x000000000000791b */ /* 0x003fe20003800000 */
.L_x_5818:
[----:B------:R-:W-:-:S05]  /*2be0*/  FADD.FTZ R99, R96, R99 ;  /* 0x0000006360637221 */ /* 0x000fca0000010000 */
[----:B------:R-:W-:Y:S02]  /*2bf0*/  MOV R157, R99 ;  /* 0x00000063009d7202 */ /* 0x000fe40000000f00 */
[----:B------:R-:W-:-:S07]  /*2c00*/  MOV R101, R103 ;  /* 0x0000006700657202 */ /* 0x000fce0000000f00 */
[----:B------:R-:W-:Y:S05]  /*2c10*/  WARPSYNC.COLLECTIVE R102, `(.L_x_5819) ;  /* 0x0000000066087348 */ /* 0x000fea0003c00000 */
[----:B------:R0:W1:Y:S02]  /*2c20*/  SHFL.DOWN P5, R103, R157, R155, R159 ;  /* 0x0800009b9d677389 */ /* 0x00006400000a009f */
[----:B01----:R-:W-:Y:S01]  /*2c30*/  ENDCOLLECTIVE ;  /* 0x000000000000791b */ /* 0x003fe20003800000 */
.L_x_5819:
[----:B------:R-:W-:Y:S01]  /*2c40*/  FADD.FTZ R101, R98, R101 ;  /* 0x0000006562657221 */ /* 0x000fe20000010000 */
[----:B------:R-:W-:-:S04]  /*2c50*/  HFMA2.MMA R155, -RZ, RZ, 0, 5.9604644775390625e-08 ;  /* 0x00000001ff9b7435 */ /* 0x000fc800000001ff */
[----:B------:R-:W-:Y:S02]  /*2c60*/  MOV R157, R101 ;  /* 0x00000065009d7202 */ /* 0x000fe40000000f00 */
[----:B------:R-:W-:-:S07]  /*2c70*/  MOV R100, R103 ;  /* 0x0000006700647202 */ /* 0x000fce0000000f00 */
[----:B------:R-:W-:Y:S05]  /*2c80*/  WARPSYNC.COLLECTIVE R102, `(.L_x_5820) ;  /* 0x0000000066087348 */ /* 0x000fea0003c00000 */
[----:B------:R0:W1:Y:S02]  /*2c90*/  SHFL.DOWN P5, R103, R157, R155, R159 ;  /* 0x0800009b9d677389 */ /* 0x00006400000a009f */
[----:B01----:R-:W-:Y:S01]  /*2ca0*/  ENDCOLLECTIVE ;  /* 0x000000000000791b */ /* 0x003fe20003800000 */
.L_x_5820:
[----:B------:R-:W-:-:S05]  /*2cb0*/  FADD.FTZ R94, R99, R100 ;  /* 0x00000064635e7221 */ /* 0x000fca0000010000 */
[----:B------:R-:W-:Y:S02]  /*2cc0*/  MOV R157, R94 ;  /* 0x0000005e009d7202 */ /* 0x000fe40000000f00 */
[----:B------:R-:W-:-:S07]  /*2cd0*/  MOV R100, R103 ;  /* 0x0000006700647202 */ /* 0x000fce0000000f00 */
[----:B------:R-:W-:Y:S05]  /*2ce0*/  WARPSYNC.COLLECTIVE R102, `(.L_x_5821) ;  /* 0x0000000066087348 */ /* 0x000fea0003c00000 */
[----:B------:R0:W1:Y:S02]  /*2cf0*/  SHFL.DOWN P5, R103, R157, R155, R159 ;  /* 0x0800009b9d677389 */ /* 0x00006400000a009f */
[----:B01----:R-:W-:Y:S01]  /*2d00*/  ENDCOLLECTIVE ;  /* 0x000000000000791b */ /* 0x003fe20003800000 */
.L_x_5821:
[----:B------:R-:W-:Y:S01]  /*2d10*/  MOV R95, R103 ;  /* 0x00000067005f7202 */ /* 0x000fe20000000f00 */
[----:B------:R-:W-:Y:S06]  /*2d20*/  BRA `(.L_x_5822) ;  /* 0xffffffe400b47947 */ /* 0x000fec000383ffff */
.L_x_5823:
        /* <DEDUP_REMOVED lines=13> */
.L_x_8812:


//--------------------- .text._ZN10layer_norm13ln_bwd_kernelINS_13Kernel_traitsI6__halfS2_fS2_fjLj2048ELj1ELj1ELj4ELj16ENS_18Kernel_traits_baseILj2048ES2_S2_fS2_fjLj128EEEEELb1ELb1ELb0ELb1EEEvNS_9BwdParamsE --------------------------
	.section	.text._ZN10layer_norm13ln_bwd_kernelINS_13Kernel_traitsI6__halfS2_fS2_fjLj2048ELj1ELj1ELj4ELj16ENS_18Kernel_traits_baseILj2048ES2_S2_fS2_fjLj128EEEEELb1ELb1ELb0ELb1EEEvNS_9BwdParamsE,"ax",@progbits
	.align	128
        .global         _ZN10layer_norm13ln_bwd_kernelINS_13Kernel_traitsI6__halfS2_fS2_fjLj2048ELj1ELj1ELj4ELj16ENS_18Kernel_traits_baseILj2048ES2_S2_fS2_fjLj128EEEEELb1ELb1ELb0ELb1EEEvNS_9BwdParamsE
        .type           _ZN10layer_norm13ln_bwd_kernelINS_13Kernel_traitsI6__halfS2_fS2_fjLj2048ELj1ELj1ELj4ELj16ENS_18Kernel_traits_baseILj2048ES2_S2_fS2_fjLj128EEEEELb1ELb1ELb0ELb1EEEvNS_9BwdParamsE,@function
        .size           _ZN10layer_norm13ln_bwd_kernelINS_13Kernel_traitsI6__halfS2_fS2_fjLj2048ELj1ELj1ELj4ELj16ENS_18Kernel_traits_baseILj2048ES2_S2_fS2_fjLj128EEEEELb1ELb1ELb0ELb1EEEvNS_9BwdParamsE,(.L_x_8813 - _ZN10layer_norm13ln_bwd_kernelINS_13Kernel_traitsI6__halfS2_fS2_fjLj2048ELj1ELj1ELj4ELj16ENS_18Kernel_traits_baseILj2048ES2_S2_fS2_fjLj128EEEEELb1ELb1ELb0ELb1EEEvNS_9BwdParamsE)
        .other          _ZN10layer_norm13ln_bwd_kernelINS_13Kernel_traitsI6__halfS2_fS2_fjLj2048ELj1ELj1ELj4ELj16ENS_18Kernel_traits_baseILj2048ES2_S2_fS2_fjLj128EEEEELb1ELb1ELb0ELb1EEEvNS_9BwdParamsE,@"STO_CUDA_ENTRY STV_DEFAULT"
_ZN10layer_norm13ln_bwd_kernelINS_13Kernel_traitsI6__halfS2_fS2_fjLj2048ELj1ELj1ELj4ELj16ENS_18Kernel_traits_baseILj2048ES2_S2_fS2_fjLj128EEEEELb1ELb1ELb0ELb1EEEvNS_9BwdParamsE:
.text._ZN10layer_norm13ln_bwd_kernelINS_13Kernel_traitsI6__halfS2_fS2_fjLj2048ELj1ELj1ELj4ELj16ENS_18Kernel_traits_baseILj2048ES2_S2_fS2_fjLj128EEEEELb1ELb1ELb0ELb1EEEvNS_9BwdParamsE:
        /* <DEDUP_REMOVED lines=53> */
.L_x_5824:
        /* <DEDUP_REMOVED lines=8> */
[----:B------:R-:W-:Y:S01]  /*03d0*/  IADD3 R111, R128, 0x4, RZ ;  /* 0x00000004806f7810 */ /* 0x000fe20007ffe0ff */
[----:B------:R-:W-:Y:S01]  /*03e0*/  HFMA2.MMA R110, -RZ, RZ, 0, 0 ;  /* 0x00000000ff6e7435 */ /* 0x000fe200000001ff */
[----:B------:R-:W-:Y:S02]  /*03f0*/  ISETP.NE.AND.EX P0, PT, RZ, UR7, PT, P0 ;  /* 0x00000007ff007c0c */ /* 0x000fe4000bf05300 */
[----:B------:R-:W-:-:S02]  /*0400*/  CS2R R6, SRZ ;  /* 0x0000000000067805 */ /* 0x000fc4000001ff00 */
[----:B------:R-:W-:Y:S02]  /*0410*/  MOV R3, RZ ;  /* 0x000000ff00037202 */ /* 0x000fe40000000f00 */
        /* <DEDUP_REMOVED lines=20> */
[--C-:B------:R-:W-:Y:S02]  /*0560*/  HADD2.F32 R125, -RZ, R9.reuse.H0_H0 ;  /* 0x20000009ff7d7230 */ /* 0x100fe40000004100 */
[----:B------:R-:W-:Y:S01]  /*0570*/  HADD2.F32 R124, -RZ, R9.H1_H1 ;  /* 0x30000009ff7c7230 */ /* 0x000fe20000004100 */
[----:B------:R-:W-:Y:S01]  /*0580*/  CS2R R8, SRZ ;  /* 0x0000000000087805 */ /* 0x000fe2000001ff00 */
[--C-:B------:R-:W-:Y:S02]  /*0590*/  HADD2.F32 R123, -RZ, R10.reuse.H0_H0 ;  /* 0x2000000aff7b7230 */ /* 0x100fe40000004100 */
[----:B------:R-:W-:-:S02]  /*05a0*/  HADD2.F32 R122, -RZ, R10.H1_H1 ;  /* 0x3000000aff7a7230 */ /* 0x000fc40000004100 */
[--C-:B------:R-:W-:Y:S02]  /*05b0*/  HADD2.F32 R121, -RZ, R11.reuse.H0_H0 ;  /* 0x2000000bff797230 */ /* 0x100fe40000004100 */
        /* <DEDUP_REMOVED lines=12> */
.L_x_5827:
[----:B0-----:R-:W0:Y:S01]  /*0680*/  LDC.64 R72, c[0x0][0x250] ;  /* 0x00009400ff487b82 */ /* 0x001e220000000a00 */
[----:B------:R-:W-:-:S05]  /*0690*/  IMAD R62, R129, UR9, RZ ;  /* 0x00000009813e7c24 */ /* 0x000fca000f8e02ff */
[----:B------:R-:W-:Y:S02]  /*06a0*/  SHF.R.S32.HI R63, RZ, 0x1f, R62 ;  /* 0x0000001fff3f7819 */ /* 0x000fe4000001143e */
[----:B------:R-:W1:Y:S02]  /*06b0*/  @P0 LDC.64 R60, c[0x0][0x270] ;  /* 0x00009c00ff3c0b82 */ /* 0x000e640000000a00 */
[----:B------:R-:W-:Y:S02]  /*06c0*/  LEA.HI R63, R63, R62, RZ, 0x3 ;  /* 0x0000003e3f3f7211 */ /* 0x000fe400078f18ff */
[----:B------:R-:W-:Y:S02]  /*06d0*/  SHF.R.S32.HI R62, RZ, 0x1f, R129 ;  /* 0x0000001fff3e7819 */ /* 0x000fe40000011481 */
[----:B------:R-:W-:Y:S02]  /*06e0*/  LEA.HI.SX32 R135, R63, R0, 0x1d ;  /* 0x000000003f877211 */ /* 0x000fe400078feaff */
[----:B------:R-:W2:Y:S02]  /*06f0*/  LDC.64 R76, c[0x0][0x2b8] ;  /* 0x0000ae00ff4c7b82 */ /* 0x000ea40000000a00 */
[----:B------:R-:W-:-:S06]  /*0700*/  LEA R96, P2, R135, UR10, 0x5 ;  /* 0x0000000a87607c11 */ /* 0x000fcc000f8428ff */
[----:B------:R-:W3:Y:S01]  /*0710*/  LDC.64 R138, c[0x0][0x258] ;  /* 0x00009600ff8a7b82 */ /* 0x000ee20000000a00 */
[----:B0-----:R-:W-:Y:S01]  /*0720*/  IMAD.WIDE R72, R129, 0x4, R72 ;  /* 0x0000000481487825 */ /* 0x001fe200078e0248 */
[C---:B------:R-:W-:Y:S02]  /*0730*/  IADD3 R132, R135.reuse, 0x80, RZ ;  /* 0x0000008087847810 */ /* 0x040fe40007ffe0ff */
[----:B------:R-:W-:Y:S02]  /*0740*/  LEA.HI.X R97, R135, UR11, RZ, 0x5, P2 ;  /* 0x0000000b87617c11 */ /* 0x000fe400090f2cff */
[----:B------:R-:W4:Y:S01]  /*0750*/  LDG.E R146, desc[UR4][R72.64] ;  /* 0x0000000448927981 */ /* 0x000f22000c1e1900 */
[C---:B-1----:R-:W-:Y:S01]  /*0760*/  @P0 LEA R78, P1, R129.reuse, R60, 0x1 ;  /* 0x0000003c814e0211 */ /* 0x042fe200078208ff */
[----:B------:R-:W0:Y:S02]  /*0770*/  LDC.64 R106, c[0x0][0x2c8] ;  /* 0x0000b200ff6a7b82 */ /* 0x000e240000000a00 */
[----:B------:R-:W4:Y:S01]  /*0780*/  LDG.E.128 R68, desc[UR4][R96.64+0x10] ;  /* 0x0000100460447981 */ /* 0x000f22000c1e1d00 */
[----:B------:R-:W-:-:S02]  /*0790*/  @P0 LEA.HI.X R79, R129, R61, R62, 0x1, P1 ;  /* 0x0000003d814f0211 */ /* 0x000fc400008f0c3e */
[C---:B------:R-:W-:Y:S01]  /*07a0*/  LEA R142, P1, R132.reuse, UR10, 0x5 ;  /* 0x0000000a848e7c11 */ /* 0x040fe2000f8228ff */
[----:B------:R1:W4:Y:S01]  /*07b0*/  LDG.E.128 R60, desc[UR4][R96.64] ;  /* 0x00000004603c7981 */ /* 0x000322000c1e1d00 */
[--C-:B--2---:R-:W-:Y:S02]  /*07c0*/  IMAD.WIDE.U32 R64, R135, 0x10, R76.reuse ;  /* 0x0000001087407825 */ /* 0x104fe400078e004c */
[C---:B------:R-:W-:Y:S01]  /*07d0*/  LEA.HI.X R143, R132.reuse, UR11, RZ, 0x5, P1 ;  /* 0x0000000b848f7c11 */ /* 0x040fe200088f2cff */
[----:B------:R-:W2:Y:S01]  /*07e0*/  @P0 LDG.E.U16 R145, desc[UR4][R78.64] ;  /* 0x000000044e910981 */ /* 0x000ea2000c1e1500 */
[----:B------:R-:W-:-:S03]  /*07f0*/  IMAD.WIDE.U32 R76, R132, 0x10, R76 ;  /* 0x00000010844c7825 */ /* 0x000fc600078e004c */
[----:B------:R-:W2:Y:S01]  /*0800*/  LDG.E.128 R64, desc[UR4][R64.64] ;  /* 0x0000000440407981 */ /* 0x000ea2000c1e1d00 */
[----:B---3--:R-:W-:-:S03]  /*0810*/  IMAD.WIDE R138, R129, 0x4, R138 ;  /* 0x00000004818a7825 */ /* 0x008fc600078e028a */
[----:B------:R-:W3:Y:S04]  /*0820*/  LDG.E.128 R72, desc[UR4][R142.64] ;  /* 0x000000048e487981 */ /* 0x000ee8000c1e1d00 */
[----:B------:R4:W3:Y:S04]  /*0830*/  LDG.E R133, desc[UR4][R138.64] ;  /* 0x000000048a857981 */ /* 0x0008e8000c1e1900 */
[----:B------:R-:W3:Y:S04]  /*0840*/  LDG.E.128 R76, desc[UR4][R76.64] ;  /* 0x000000044c4c7981 */ /* 0x000ee8000c1e1d00 */
[----:B------:R-:W3:Y:S01]  /*0850*/  LDG.E.128 R80, desc[UR4][R142.64+0x10] ;  /* 0x000010048e507981 */ /* 0x000ee2000c1e1d00 */
[----:B0-----:R-:W-:-:S04]  /*0860*/  ISETP.NE.U32.AND P1, PT, R106, RZ, PT ;  /* 0x000000ff6a00720c */ /* 0x001fc80003f25070 */
[----:B------:R-:W-:Y:S02]  /*0870*/  ISETP.NE.AND.EX P1, PT, R107, RZ, PT, P1 ;  /* 0x000000ff6b00720c */ /* 0x000fe40003f25310 */
[----:B-1----:R-:W-:-:S11]  /*0880*/  LEA R96, P4, R132, UR12, 0x3 ;  /* 0x0000000c84607c11 */ /* 0x002fd6000f8818ff */
[----:B------:R-:W-:-:S04]  /*0890*/  @P1 LEA R140, P2, R135, R106, 0x5 ;  /* 0x0000006a878c1211 */ /* 0x000fc800078428ff */
[CC--:B------:R-:W-:Y:S02]  /*08a0*/  @P1 LEA.HI.X R141, R135.reuse, R107.reuse, RZ, 0x5, P2 ;  /* 0x0000006b878d1211 */ /* 0x0c0fe400010f2cff */
[C---:B------:R-:W-:Y:S02]  /*08b0*/  LEA R130, P2, R135.reuse, UR12, 0x3 ;  /* 0x0000000c87827c11 */ /* 0x040fe4000f8418ff */
[C---:B------:R-:W-:Y:S01]  /*08c0*/  LEA.HI.X R97, R132.reuse, UR13, RZ, 0x3, P4 ;  /* 0x0000000d84617c11 */ /* 0x040fe2000a0f1cff */
[----:B-----5:R-:W5:Y:S01]  /*08d0*/  @P1 LDG.E.128 R36, desc[UR4][R140.64] ;  /* 0x000000048c241981 */ /* 0x020f62000c1e1d00 */
[----:B------:R-:W-:Y:S02]  /*08e0*/  LEA.HI.X R131, R135, UR13, RZ, 0x3, P2 ;  /* 0x0000000d87837c11 */ /* 0x000fe400090f1cff */
[C---:B------:R-:W-:Y:S01]  /*08f0*/  @P1 LEA R136, P3, R132.reuse, R106, 0x5 ;  /* 0x0000006a84881211 */ /* 0x040fe200078628ff */
[----:B------:R2:W5:Y:S04]  /*0900*/  @P1 LDG.E.128 R40, desc[UR4][R140.64+0x10] ;  /* 0x000010048c281981 */ /* 0x000568000c1e1d00 */
[----:B------:R-:W5:Y:S04]  /*0910*/  LDG.E.64 R130, desc[UR4][R130.64] ;  /* 0x0000000482827981 */ /* 0x000f68000c1e1b00 */
[----:B------:R-:W5:Y:S01]  /*0920*/  LDG.E.64 R96, desc[UR4][R96.64] ;  /* 0x0000000460607981 */ /* 0x000f62000c1e1b00 */
[----:B------:R-:W-:-:S02]  /*0930*/  @P1 LEA.HI.X R137, R132, R107, RZ, 0x5, P3 ;  /* 0x0000006b84891211 */ /* 0x000fc400018f2cff */
[----:B------:R-:W-:-:S03]  /*0940*/  ISETP.NE.AND P3, PT, RZ, UR8, PT ;  /* 0x00000008ff007c0c */ /* 0x000fc6000bf65270 */
[----:B------:R-:W5:Y:S04]  /*0950*/  @P1 LDG.E.128 R44, desc[UR4][R136.64] ;  /* 0x00000004882c1981 */ /* 0x000f68000c1e1d00 */
[----:B------:R0:W5:Y:S01]  /*0960*/  @P1 LDG.E.128 R48, desc[UR4][R136.64+0x10] ;  /* 0x0000100488301981 */ /* 0x000162000c1e1d00 */
[----:B------:R-:W-:Y:S02]  /*0970*/  LOP3.LUT P4, RZ, R144, 0xff, RZ, 0xc0, !PT ;  /* 0x000000ff90ff7812 */ /* 0x000fe4000788c0ff */
[----:B------:R-:W-:Y:S01]  /*0980*/  MOV R134, 0x3f800000 ;  /* 0x3f80000000867802 */ /* 0x000fe20000000f00 */
[----:B------:R-:W-:Y:S01]  /*0990*/  UMOV UR6, 0xffffffff ;  /* 0xffffffff00067882 */ /* 0x000fe20000000000 */
[----:B------:R-:W-:Y:S02]  /*09a0*/  LOP3.LUT P1, RZ, R2, 0x1f, RZ, 0xc0, !PT ;  /* 0x0000001f02ff7812 */ /* 0x000fe4000782c0ff */
[----:B----4-:R-:W-:-:S05]  /*09b0*/  FSEL R139, R146, RZ, !P3 ;  /* 0x000000ff928b7208 */ /* 0x010fca0005800000 */
[C---:B------:R-:W-:Y:S01]  /*09c0*/  FADD.FTZ R149, -R139.reuse, R69 ;  /* 0x000000458b957221 */ /* 0x040fe20000010100 */
[C---:B------:R-:W-:Y:S01]  /*09d0*/  FADD.FTZ R156, -R139.reuse, R61 ;  /* 0x0000003d8b9c7221 */ /* 0x040fe20000010100 */
[C---:B------:R-:W-:Y:S01]  /*09e0*/  FADD.FTZ R164, -R139.reuse, R60 ;  /* 0x0000003c8ba47221 */ /* 0x040fe20000010100 */
[----:B------:R-:W-:Y:S01]  /*09f0*/  FADD.FTZ R154, -R139, R62 ;  /* 0x0000003e8b9a7221 */ /* 0x000fe20000010100 */
[----:B--2---:R-:W-:Y:S02]  /*0a00*/  HADD2.F32 R141, -RZ, R64.H0_H0 ;  /* 0x20000040ff8d7230 */ /* 0x004fe40000004100 */
[--C-:B------:R-:W-:Y:S02]  /*0a10*/  HADD2.F32 R152, -RZ, R65.reuse.H0_H0 ;  /* 0x20000041ff987230 */ /* 0x100fe40000004100 */
[----:B------:R-:W-:Y:S02]  /*0a20*/  HADD2.F32 R150, -RZ, R65.H1_H1 ;  /* 0x30000041ff967230 */ /* 0x000fe40000004100 */
[----:B------:R-:W-:-:S02]  /*0a30*/  HADD2.F32 R65, -RZ, R66.H1_H1 ;  /* 0x30000042ff417230 */ /* 0x000fc40000004100 */
[----:B0-----:R-:W-:Y:S02]  /*0a40*/  HADD2.F32 R137, -RZ, R64.H1_H1 ;  /* 0x30000040ff897230 */ /* 0x001fe40000004100 */
[C---:B---3--:R-:W-:Y:S01]  /*0a50*/  FMUL.FTZ R157, R133.reuse, R156 ;  /* 0x0000009c859d7220 */ /* 0x048fe20000410000 */
[----:B------:R-:W-:Y:S01]  /*0a60*/  FMUL.FTZ R149, R133, R149 ;  /* 0x0000009585957220 */ /* 0x000fe20000410000 */
[----:B------:R-:W-:Y:S01]  /*0a70*/  FADD.FTZ R64, -R139, R75 ;  /* 0x0000004b8b407221 */ /* 0x000fe20000010100 */
[----:B------:R-:W-:Y:S01]  /*0a80*/  FMUL.FTZ R156, R127, R141 ;  /* 0x0000008d7f9c7220 */ /* 0x000fe20000410000 */
[----:B------:R-:W-:Y:S01]  /*0a90*/  FADD.FTZ R151, -R139, R68 ;  /* 0x000000448b977221 */ /* 0x000fe20000010100 */
[----:B------:R-:W-:Y:S01]  /*0aa0*/  FMUL.FTZ R75, R133, R164 ;  /* 0x000000a4854b7220 */ /* 0x000fe20000410000 */
[C---:B------:R-:W-:Y:S01]  /*0ab0*/  FADD.FTZ R68, -R139.reuse, R74 ;  /* 0x0000004a8b447221 */ /* 0x040fe20000010100 */
[----:B------:R-:W-:Y:S01]  /*0ac0*/  FADD.FTZ R148, -R139, R63 ;  /* 0x0000003f8b947221 */ /* 0x000fe20000010100 */
[----:B------:R-:W-:Y:S01]  /*0ad0*/  FMUL.FTZ R155, R133, R154 ;  /* 0x0000009a859b7220 */ /* 0x000fe20000410000 */
[----:B------:R-:W-:Y:S01]  /*0ae0*/  FADD.FTZ R95, R65, R95 ;  /* 0x0000005f415f7221 */ /* 0x000fe20000010000 */
[-C--:B------:R-:W-:Y:S01]  /*0af0*/  FFMA.FTZ R98, R149, R65.reuse, R98 ;  /* 0x0000004195627223 */ /* 0x080fe20000010062 */
[----:B------:R-:W-:Y:S01]  /*0b00*/  FMUL.FTZ R74, R122, R65 ;  /* 0x000000417a4a7220 */ /* 0x000fe20000410000 */
[----:B------:R-:W-:-:S02]  /*0b10*/  HADD2.F32 R62, -RZ, R78.H0_H0 ;  /* 0x2000004eff3e7230 */ /* 0x000fc40000004100 */
[----:B------:R-:W-:Y:S01]  /*0b20*/  FMUL.FTZ R154, R126, R137 ;  /* 0x000000897e9a7220 */ /* 0x000fe20000410000 */
[----:B------:R-:W-:Y:S02]  /*0b30*/  HADD2.F32 R63, -RZ, R78.H1_H1 ;  /* 0x3000004eff3f7230 */ /* 0x000fe40000004100 */
[----:B------:R-:W-:Y:S01]  /*0b40*/  FADD.FTZ R65, RZ, R156 ;  /* 0x0000009cff417221 */ /* 0x000fe20000010000 */
[----:B------:R-:W-:Y:S01]  /*0b50*/  FFMA.FTZ R78, R75, R156, RZ ;  /* 0x0000009c4b4e7223 */ /* 0x000fe200000100ff */
[----:B------:R-:W-:Y:S01]  /*0b60*/  FADD.FTZ R162, -R139, R70 ;  /* 0x000000468ba27221 */ /* 0x000fe20000010100 */
[----:B------:R-:W-:Y:S01]  /*0b70*/  FADD.FTZ R103, R152, R103 ;  /* 0x0000006798677221 */ /* 0x000fe20000010000 */
[----:B------:R-:W-:Y:S01]  /*0b80*/  FMUL.FTZ R153, R133, R148 ;  /* 0x0000009485997220 */ /* 0x000fe20000410000 */
[-C--:B------:R-:W-:Y:S01]  /*0b90*/  FFMA.FTZ R104, R155, R152.reuse, R104 ;  /* 0x000000989b687223 */ /* 0x080fe20000010068 */
[----:B------:R-:W-:Y:S01]  /*0ba0*/  FADD.FTZ R70, -R139, R73 ;  /* 0x000000498b467221 */ /* 0x000fe20000010100 */
[----:B------:R-:W-:Y:S01]  /*0bb0*/  FMUL.FTZ R152, R125, R152 ;  /* 0x000000987d987220 */ /* 0x000fe20000410000 */
[----:B------:R-:W-:Y:S01]  /*0bc0*/  FADD.FTZ R65, R65, R154 ;  /* 0x0000009a41417221 */ /* 0x000fe20000010000 */
[----:B------:R-:W-:Y:S01]  /*0bd0*/  FFMA.FTZ R78, R157, R154, R78 ;  /* 0x0000009a9d4e7223 */ /* 0x000fe2000001004e */
[----:B------:R-:W-:-:S02]  /*0be0*/  HADD2.F32 R144, -RZ, R66.H0_H0 ;  /* 0x20000042ff907230 */ /* 0x000fc40000004100 */
[----:B------:R-:W-:Y:S01]  /*0bf0*/  FADD.FTZ R101, R150, R101 ;  /* 0x0000006596657221 */ /* 0x000fe20000010000 */
[--C-:B------:R-:W-:Y:S02]  /*0c00*/  HADD2.F32 R60, -RZ, R79.reuse.H0_H0 ;  /* 0x2000004fff3c7230 */ /* 0x100fe40000004100 */
[----:B------:R-:W-:Y:S01]  /*0c10*/  FMUL.FTZ R151, R133, R151 ;  /* 0x0000009785977220 */ /* 0x000fe20000410000 */
[----:B------:R-:W-:Y:S02]  /*0c20*/  HADD2.F32 R61, -RZ, R79.H1_H1 ;  /* 0x3000004fff3d7230 */ /* 0x000fe40000004100 */
        /* <DEDUP_REMOVED lines=17> */
[----:B------:R-:W-:Y:S01]  /*0d40*/  FADD.FTZ R158, -R139, R71 ;  /* 0x000000478b9e7221 */ /* 0x000fe20000010100 */
[----:B------:R-:W-:Y:S01]  /*0d50*/  FMUL.FTZ R146, R121, R146 ;  /* 0x0000009279927220 */ /* 0x000fe20000410000 */
[----:B------:R-:W-:Y:S01]  /*0d60*/  FADD.FTZ R65, R65, R74 ;  /* 0x0000004a41417221 */ /* 0x000fe20000010000 */
[----:B------:R-:W-:Y:S01]  /*0d70*/  FFMA.FTZ R70, R149, R74, R70 ;  /* 0x0000004a95467223 */ /* 0x000fe20000010046 */
[----:B------:R-:W-:-:S02]  /*0d80*/  @P0 HADD2.F32 R134, -RZ, R145.H0_H0 ;  /* 0x20000091ff860230 */ /* 0x000fc40000004100 */
[----:B------:R-:W-:Y:S01]  /*0d90*/  FMUL.FTZ R145, R133, R158 ;  /* 0x0000009e85917220 */ /* 0x000fe20000410000 */
[--C-:B------:R-:W-:Y:S02]  /*0da0*/  HADD2.F32 R160, -RZ, R76.reuse.H0_H0 ;  /* 0x2000004cffa07230 */ /* 0x100fe40000004100 */
[----:B------:R-:W-:Y:S01]  /*0db0*/  FMUL.FTZ R148, R120, R67 ;  /* 0x0000004378947220 */ /* 0x000fe20000410000 */
[----:B------:R-:W-:Y:S01]  /*0dc0*/  FADD.FTZ R65, R65, R146 ;  /* 0x0000009241417221 */ /* 0x000fe20000010000 */
[----:B------:R-:W-:Y:S01]  /*0dd0*/  FADD.FTZ R136, -R139, R72 ;  /* 0x000000488b887221 */ /* 0x000fe20000010100 */
[----:B------:R-:W-:Y:S01]  /*0de0*/  FFMA.FTZ R70, R147, R146, R70 ;  /* 0x0000009293467223 */ /* 0x000fe20000010046 */
[C---:B------:R-:W-:Y:S01]  /*0df0*/  FADD.FTZ R66, -R139.reuse, R83 ;  /* 0x000000538b427221 */ /* 0x040fe20000010100 */
[----:B------:R-:W-:Y:S02]  /*0e00*/  HADD2.F32 R71, -RZ, R76.H1_H1 ;  /* 0x3000004cff477230 */ /* 0x000fe40000004100 */
[----:B------:R-:W-:Y:S01]  /*0e10*/  FADD.FTZ R142, -R139, R80 ;  /* 0x000000508b8e7221 */ /* 0x000fe20000010100 */
[----:B------:R-:W-:-:S02]  /*0e20*/  HADD2.F32 R72, -RZ, R77.H0_H0 ;  /* 0x2000004dff487230 */ /* 0x000fc40000004100 */
[----:B------:R-:W-:Y:S01]  /*0e30*/  FMUL.FTZ R83, R133, R64 ;  /* 0x0000004085537220 */ /* 0x000fe20000410000 */
[----:B------:R-:W-:Y:S02]  /*0e40*/  HADD2.F32 R69, -RZ, R77.H1_H1 ;  /* 0x3000004dff457230 */ /* 0x000fe40000004100 */
[----:B------:R-:W-:Y:S01]  /*0e50*/  FADD.FTZ R91, R67, R91 ;  /* 0x0000005b435b7221 */ /* 0x000fe20000010000 */
[----:B------:R-:W-:Y:S01]  /*0e60*/  FFMA.FTZ R92, R145, R67, R92 ;  /* 0x00000043915c7223 */ /* 0x000fe2000001005c */
[----:B------:R-:W-:Y:S01]  /*0e70*/  FMUL.FTZ R77, R119, R160 ;  /* 0x000000a0774d7220 */ /* 0x000fe20000410000 */
        /* <DEDUP_REMOVED lines=73> */
.L_x_5838:
        /* <DEDUP_REMOVED lines=48> */
[----:B------:R-:W-:Y:S01]  /*1610*/  @P2 LEA R152, P6, R135, UR18, 0x5 ;  /* 0x0000001287982c11 */ /* 0x000fe2000f8c28ff */
[C---:B------:R-:W-:Y:S01]  /*1620*/  FMUL.FTZ R154, R133.reuse, R154 ;  /* 0x0000009a859a7220 */ /* 0x040fe20000410000 */
[----:B------:R-:W-:Y:S01]  /*1630*/  ISETP.NE.AND.EX P3, PT, RZ, UR19, PT, P3 ;  /* 0x00000013ff007c0c */ /* 0x000fe2000bf65330 */
[----:B------:R-:W-:Y:S01]  /*1640*/  @P1 FADD.FTZ R71, R36, R71 ;  /* 0x0000004724471221 */ /* 0x000fe20000010000 */
[C---:B------:R-:W-:Y:S01]  /*1650*/  FMUL.FTZ R69, R133.reuse, R64 ;  /* 0x0000004085457220 */ /* 0x040fe20000410000 */
[----:B------:R-:W-:Y:S01]  /*1660*/  FMUL.FTZ R70, R133, R70 ;  /* 0x0000004685467220 */ /* 0x000fe20000410000 */
[----:B------:R-:W-:Y:S01]  /*1670*/  @P2 LEA.HI.X R153, R135, UR19, RZ, 0x5, P6 ;  /* 0x0000001387992c11 */ /* 0x000fe2000b0f2cff */
[----:B------:R-:W-:Y:S01]  /*1680*/  @P1 FADD.FTZ R154, R37, R154 ;  /* 0x0000009a259a1221 */ /* 0x000fe20000010000 */
[----:B------:R-:W-:Y:S01]  /*1690*/  LOP3.LUT P6, RZ, R130, 0xff00, RZ, 0xc0, !PT ;  /* 0x0000ff0082ff7812 */ /* 0x000fe200078cc0ff */
[----:B------:R-:W-:Y:S01]  /*16a0*/  @P1 FADD.FTZ R69, R38, R69 ;  /* 0x0000004526451221 */ /* 0x000fe20000010000 */
[----:B------:R-:W-:Y:S01]  /*16b0*/  SEL R64, R71, R52, P3 ;  /* 0x0000003447407207 */ /* 0x000fe20001800000 */
[----:B------:R-:W-:Y:S01]  /*16c0*/  @P1 FADD.FTZ R70, R39, R70 ;  /* 0x0000004627461221 */ /* 0x000fe20000010000 */
[-C--:B------:R-:W-:Y:S01]  /*16d0*/  FMUL.FTZ R71, R71, R134.reuse ;  /* 0x0000008647477220 */ /* 0x080fe20000410000 */
[----:B------:R-:W-:Y:S01]  /*16e0*/  HFMA2.MMA R150, -RZ, RZ, 0, 0 ;  /* 0x00000000ff967435 */ /* 0x000fe200000001ff */
[C---:B------:R-:W-:Y:S01]  /*16f0*/  SEL R65, R154.reuse, R53, P3 ;  /* 0x000000359a417207 */ /* 0x040fe20001800000 */
[----:B------:R-:W-:Y:S01]  /*1700*/  FMUL.FTZ R154, R154, R134 ;  /* 0x000000869a9a7220 */ /* 0x000fe20000410000 */
[----:B------:R-:W-:Y:S01]  /*1710*/  FMUL.FTZ R73, R71, UR15 ;  /* 0x0000000f47497c20 */ /* 0x000fe20008410000 */
[----:B------:R-:W-:Y:S01]  /*1720*/  SEL R66, R69, R54, P3 ;  /* 0x0000003645427207 */ /* 0x000fe20001800000 */
[----:B------:R-:W-:Y:S01]  /*1730*/  @P5 HADD2.F32 R71, -RZ, R32.H0_H0 ;  /* 0x20000020ff475230 */ /* 0x000fe20000004100 */
[C---:B------:R-:W-:Y:S01]  /*1740*/  SEL R67, R70.reuse, R55, P3 ;  /* 0x0000003746437207 */ /* 0x040fe20001800000 */
[----:B------:R-:W-:Y:S01]  /*1750*/  HFMA2.MMA R135, -RZ, RZ, 0, 0 ;  /* 0x00000000ff877435 */ /* 0x000fe200000001ff */
[--C-:B------:R-:W-:Y:S01]  /*1760*/  FFMA.FTZ R151, R151, R107, R106.reuse ;  /* 0x0000006b97977223 */ /* 0x100fe2000001006a */
[----:B------:R-:W-:Y:S01]  /*1770*/  FMUL.FTZ R70, R70, R134 ;  /* 0x0000008646467220 */ /* 0x000fe20000410000 */
[----:B------:R-:W-:Y:S01]  /*1780*/  @P5 FMUL.FTZ R68, R73, R71 ;  /* 0x0000004749445220 */ /* 0x000fe20000410000 */
[----:B------:R0:W-:Y:S01]  /*1790*/  @P2 STG.E.128 desc[UR4][R152.64], R64 ;  /* 0x0000004098002986 */ /* 0x0001e2000c101d04 */
[----:B------:R-:W-:Y:S01]  /*17a0*/  FADD.FTZ R144, R144, -R151 ;  /* 0x8000009790907221 */ /* 0x000fe20000010000 */
[----:B------:R-:W-:Y:S01]  /*17b0*/  HFMA2.MMA R151, -RZ, RZ, 0, 0 ;  /* 0x00000000ff977435 */ /* 0x000fe200000001ff */
[-CC-:B------:R-:W-:Y:S01]  /*17c0*/  FFMA.FTZ R149, R149, R107.reuse, R106.reuse ;  /* 0x0000006b95957223 */ /* 0x180fe2000001006a */
[-CC-:B------:R-:W-:Y:S01]  /*17d0*/  FFMA.FTZ R145, R145, R107.reuse, R106.reuse ;  /* 0x0000006b91917223 */ /* 0x180fe2000001006a */
[----:B------:R-:W-:-:S02]  /*17e0*/  FFMA.FTZ R147, R147, R107, R106 ;  /* 0x0000006b93937223 */ /* 0x000fc4000001006a */
[----:B------:R-:W-:Y:S01]  /*17f0*/  FADD.FTZ R74, R74, -R149 ;  /* 0x800000954a4a7221 */ /* 0x000fe20000010000 */
[----:B------:R-:W-:Y:S01]  /*1800*/  MOV R149, RZ ;  /* 0x000000ff00957202 */ /* 0x000fe20000000f00 */
[----:B------:R-:W-:Y:S01]  /*1810*/  FADD.FTZ R148, R148, -R145 ;  /* 0x8000009194947221 */ /* 0x000fe20000010000 */
[----:B------:R-:W-:Y:S01]  /*1820*/  SHF.R.U32.HI R145, RZ, 0x1c, R132 ;  /* 0x0000001cff917819 */ /* 0x000fe20000011684 */
[----:B------:R-:W-:Y:S02]  /*1830*/  FADD.FTZ R146, R146, -R147 ;  /* 0x8000009392927221 */ /* 0x000fe40000010000 */
[----:B------:R-:W-:-:S04]  /*1840*/  FMUL.FTZ R148, R133, R148 ;  /* 0x0000009485947220 */ /* 0x000fc80000410000 */
[----:B------:R-:W-:Y:S01]  /*1850*/  @P1 FADD.FTZ R148, R43, R148 ;  /* 0x000000942b941221 */ /* 0x000fe20000010000 */
[----:B0-----:R-:W-:Y:S02]  /*1860*/  @P6 HADD2.F32 R64, -RZ, R32.H1_H1 ;  /* 0x30000020ff406230 */ /* 0x001fe40000004100 */
[----:B------:R-:W-:Y:S01]  /*1870*/  FMUL.FTZ R67, R154, UR15 ;  /* 0x0000000f9a437c20 */ /* 0x000fe20008410000 */
[----:B------:R-:W-:-:S03]  /*1880*/  MOV R65, RZ ;  /* 0x000000ff00417202 */ /* 0x000fc60000000f00 */
[----:B------:R-:W-:-:S05]  /*1890*/  @P6 FMUL.FTZ R65, R67, R64 ;  /* 0x0000004043416220 */ /* 0x000fca0000410000 */
[----:B------:R-:W-:Y:S01]  /*18a0*/  F2FP.F16.F32.PACK_AB R68, R65, R68 ;  /* 0x000000444144723e */ /* 0x000fe200000000ff */
[--C-:B--2---:R-:W-:Y:S02]  /*18b0*/  @P5 HADD2.F32 R72, -RZ, R60.reuse.H0_H0 ;  /* 0x2000003cff485230 */ /* 0x104fe40000004100 */
[----:B------:R-:W-:-:S03]  /*18c0*/  @P6 HADD2.F32 R60, -RZ, R60.H1_H1 ;  /* 0x3000003cff3c6230 */ /* 0x000fc60000004100 */
[----:B------:R-:W-:Y:S01]  /*18d0*/  @P5 FMUL.FTZ R150, R73, R72 ;  /* 0x0000004849965220 */ /* 0x000fe20000410000 */
[C---:B------:R-:W-:Y:S01]  /*18e0*/  LOP3.LUT P5, RZ, R130.reuse, 0xff0000, RZ, 0xc0, !PT ;  /* 0x00ff000082ff7812 */ /* 0x040fe200078ac0ff */
[----:B------:R-:W-:Y:S01]  /*18f0*/  @P6 FMUL.FTZ R135, R67, R60 ;  /* 0x0000003c43876220 */ /* 0x000fe20000410000 */
[----:B------:R-:W-:Y:S01]  /*1900*/  LOP3.LUT P6, RZ, R130, 0xff000000, RZ, 0xc0, !PT ;  /* 0xff00000082ff7812 */ /* 0x000fe200078cc0ff */
[----:B------:R-:W-:Y:S01]  /*1910*/  FMUL.FTZ R60, R69, R134 ;  /* 0x00000086453c7220 */ /* 0x000fe20000410000 */
[----:B------:R-:W-:Y:S01]  /*1920*/  HFMA2.MMA R130, -RZ, RZ, 0, 0 ;  /* 0x00000000ff827435 */ /* 0x000fe200000001ff */
[----:B------:R-:W-:Y:S02]  /*1930*/  MOV R69, RZ ;  /* 0x000000ff00457202 */ /* 0x000fe40000000f00 */
[----:B------:R-:W-:-:S06]  /*1940*/  FMUL.FTZ R67, R60, UR15 ;  /* 0x0000000f3c437c20 */ /* 0x000fcc0008410000 */
[----:B------:R-:W-:Y:S02]  /*1950*/  @P5 HADD2.F32 R64, -RZ, R61.H0_H0 ;  /* 0x2000003dff405230 */ /* 0x000fe40000004100 */
[--C-:B------:R-:W-:Y:S02]  /*1960*/  @P5 HADD2.F32 R60, -RZ, R33.reuse.H0_H0 ;  /* 0x20000021ff3c5230 */ /* 0x100fe40000004100 */
[----:B------:R-:W-:Y:S02]  /*1970*/  @P6 HADD2.F32 R66, -RZ, R33.H1_H1 ;  /* 0x30000021ff426230 */ /* 0x000fe40000004100 */
[C---:B------:R-:W-:Y:S01]  /*1980*/  @P5 FMUL.FTZ R130, R67.reuse, R64 ;  /* 0x0000004043825220 */ /* 0x040fe20000410000 */
[----:B------:R-:W-:Y:S02]  /*1990*/  @P6 HADD2.F32 R64, -RZ, R61.H1_H1 ;  /* 0x3000003dff406230 */ /* 0x000fe40000004100 */
[----:B------:R-:W-:Y:S01]  /*19a0*/  @P5 FMUL.FTZ R69, R67, R60 ;  /* 0x0000003c43455220 */ /* 0x000fe20000410000 */
[----:B------:R-:W-:Y:S01]  /*19b0*/  LOP3.LUT P5, RZ, R131, 0xff, RZ, 0xc0, !PT ;  /* 0x000000ff83ff7812 */ /* 0x000fe200078ac0ff */
[----:B------:R-:W-:Y:S01]  /*19c0*/  FMUL.FTZ R61, R133, R144 ;  /* 0x00000090853d7220 */ /* 0x000fe20000410000 */
[----:B------:R-:W-:Y:S01]  /*19d0*/  FMUL.FTZ R67, R70, UR15 ;  /* 0x0000000f46437c20 */ /* 0x000fe20008410000 */
[----:B------:R-:W-:Y:S01]  /*19e0*/  MOV R60, RZ ;  /* 0x000000ff003c7202 */ /* 0x000fe20000000f00 */
[----:B------:R-:W-:Y:S01]  /*19f0*/  HFMA2.MMA R144, -RZ, RZ, 0, 0 ;  /* 0x00000000ff907435 */ /* 0x000fe200000001ff */
[----:B------:R-:W-:Y:S01]  /*1a00*/  @P1 FADD.FTZ R61, R40, R61 ;  /* 0x0000003d283d1221 */ /* 0x000fe20000010000 */
[C---:B------:R-:W-:Y:S01]  /*1a10*/  @P6 FMUL.FTZ R151, R67.reuse, R64 ;  /* 0x0000004043976220 */ /* 0x040fe20000410000 */
[----:B------:R-:W-:Y:S01]  /*1a20*/  @P6 FMUL.FTZ R60, R67, R66 ;  /* 0x00000042433c6220 */ /* 0x000fe20000410000 */
[----:B------:R-:W-:Y:S01]  /*1a30*/  LOP3.LUT P6, RZ, R131, 0xff00, RZ, 0xc0, !PT ;  /* 0x0000ff0083ff7812 */ /* 0x000fe200078cc0ff */
[----:B------:R-:W-:Y:S01]  /*1a40*/  FMUL.FTZ R64, R61, R134 ;  /* 0x000000863d407220 */ /* 0x000fe20000410000 */
[----:B------:R-:W-:Y:S01]  /*1a50*/  FMUL.FTZ R66, R133, R74 ;  /* 0x0000004a85427220 */ /* 0x000fe20000410000 */
[----:B------:R-:W-:-:S02]  /*1a60*/  MOV R70, RZ ;  /* 0x000000ff00467202 */ /* 0x000fc40000000f00 */
[----:B------:R-:W-:Y:S01]  /*1a70*/  CS2R R74, SRZ ;  /* 0x00000000004a7805 */ /* 0x000fe2000001ff00 */
[----:B------:R-:W-:Y:S01]  /*1a80*/  FMUL.FTZ R71, R64, UR15 ;  /* 0x0000000f40477c20 */ /* 0x000fe20008410000 */
[----:B------:R-:W-:Y:S02]  /*1a90*/  @P5 HADD2.F32 R64, -RZ, R62.H0_H0 ;  /* 0x2000003eff405230 */ /* 0x000fe40000004100 */
[----:B------:R-:W-:Y:S01]  /*1aa0*/  @P1 FADD.FTZ R66, R41, R66 ;  /* 0x0000004229421221 */ /* 0x000fe20000010000 */
[----:B------:R-:W-:Y:S01]  /*1ab0*/  @P5 HADD2.F32 R67, -RZ, R34.H0_H0 ;  /* 0x20000022ff435230 */ /* 0x000fe20000004100 */
[----:B------:R-:W-:Y:S01]  /*1ac0*/  F2FP.F16.F32.PACK_AB R69, R60, R69 ;  /* 0x000000453c45723e */ /* 0x000fe200000000ff */
[C---:B------:R-:W-:Y:S01]  /*1ad0*/  @P5 FMUL.FTZ R144, R71.reuse, R64 ;  /* 0x0000004047905220 */ /* 0x040fe20000410000 */
[----:B------:R-:W-:Y:S02]  /*1ae0*/  FMUL.FTZ R64, R66, R134 ;  /* 0x0000008642407220 */ /* 0x000fe40000410000 */
[----:B------:R-:W-:Y:S01]  /*1af0*/  @P5 FMUL.FTZ R70, R71, R67 ;  /* 0x0000004347465220 */ /* 0x000fe20000410000 */
[----:B------:R-:W-:Y:S01]  /*1b00*/  @P6 HADD2.F32 R62, -RZ, R62.H1_H1 ;  /* 0x3000003eff3e6230 */ /* 0x000fe20000004100 */
[----:B------:R-:W-:Y:S01]  /*1b10*/  HFMA2.MMA R67, -RZ, RZ, 0, 0 ;  /* 0x00000000ff437435 */ /* 0x000fe200000001ff */
[----:B------:R-:W-:Y:S01]  /*1b20*/  FMUL.FTZ R71, R64, UR15 ;  /* 0x0000000f40477c20 */ /* 0x000fe20008410000 */
[----:B------:R-:W-:-:S03]  /*1b30*/  @P6 HADD2.F32 R64, -RZ, R34.H1_H1 ;  /* 0x30000022ff406230 */ /* 0x000fc60000004100 */
[C---:B------:R-:W-:Y:S01]  /*1b40*/  @P6 FMUL.FTZ R149, R71.reuse, R62 ;  /* 0x0000003e47956220 */ /* 0x040fe20000410000 */
[----:B------:R-:W-:Y:S01]  /*1b50*/  SHF.L.U32 R62, R132, 0x4, RZ ;  /* 0x00000004843e7819 */ /* 0x000fe200000006ff */
[----:B------:R-:W-:Y:S01]  /*1b60*/  @P6 FMUL.FTZ R67, R71, R64 ;  /* 0x0000004047436220 */ /* 0x000fe20000410000 */
[----:B------:R-:W-:Y:S01]  /*1b70*/  IADD3 R158, P6, R158, UR20, RZ ;  /* 0x000000149e9e7c10 */ /* 0x000fe2000ffde0ff */
[----:B------:R-:W-:Y:S01]  /*1b80*/  FMUL.FTZ R71, R133, R146 ;  /* 0x0000009285477220 */ /* 0x000fe20000410000 */
[----:B------:R-:W-:Y:S02]  /*1b90*/  IADD3 R72, P5, R62, UR16, RZ ;  /* 0x000000103e487c10 */ /* 0x000fe4000ffbe0ff */
[----:B------:R-:W-:Y:S01]  /*1ba0*/  IADD3.X R159, R159, UR21, RZ, P6, !PT ;  /* 0x000000159f9f7c10 */ /* 0x000fe2000b7fe4ff */
[----:B------:R-:W-:Y:S01]  /*1bb0*/  @P1 FADD.FTZ R71, R42, R71 ;  /* 0x000000472a471221 */ /* 0x000fe20000010000 */
[----:B------:R-:W-:Y:S02]  /*1bc0*/  IADD3.X R73, R145, UR17, RZ, P5, !PT ;  /* 0x0000001191497c10 */ /* 0x000fe4000affe4ff */
[----:B------:R-:W-:Y:S01]  /*1bd0*/  LOP3.LUT P6, RZ, R131, 0xff0000, RZ, 0xc0, !PT ;  /* 0x00ff000083ff7812 */ /* 0x000fe200078cc0ff */
[-C--:B------:R-:W-:Y:S01]  /*1be0*/  FMUL.FTZ R60, R71, R134.reuse ;  /* 0x00000086473c7220 */ /* 0x080fe20000410000 */
[----:B------:R-:W-:Y:S01]  /*1bf0*/  LOP3.LUT P5, RZ, R131, 0xff000000, RZ, 0xc0, !PT ;  /* 0xff00000083ff7812 */ /* 0x000fe200078ac0ff */
[----:B------:R-:W-:Y:S01]  /*1c00*/  FMUL.FTZ R131, R148, R134 ;  /* 0x0000008694837220 */ /* 0x000fe20000410000 */
[----:B------:R-:W-:Y:S01]  /*1c10*/  F2FP.F16.F32.PACK_AB R70, R67, R70 ;  /* 0x000000464346723e */ /* 0x000fe200000000ff */
[----:B------:R-:W-:Y:S01]  /*1c20*/  FMUL.FTZ R60, R60, UR15 ;  /* 0x0000000f3c3c7c20 */ /* 0x000fe20008410000 */
[----:B------:R-:W-:Y:S01]  /*1c30*/  SEL R67, R148, R59, P3 ;  /* 0x0000003b94437207 */ /* 0x000fe20001800000 */
[----:B------:R-:W-:-:S06]  /*1c40*/  FMUL.FTZ R131, R131, UR15 ;  /* 0x0000000f83837c20 */ /* 0x000fcc0008410000 */
[--C-:B------:R-:W-:Y:S02]  /*1c50*/  @P6 HADD2.F32 R65, -RZ, R35.reuse.H0_H0 ;  /* 0x20000023ff416230 */ /* 0x100fe40000004100 */
[----:B------:R-:W-:-:S03]  /*1c60*/  @P5 HADD2.F32 R64, -RZ, R35.H1_H1 ;  /* 0x30000023ff405230 */ /* 0x000fc60000004100 */
[----:B------:R-:W-:Y:S01]  /*1c70*/  @P6 FMUL.FTZ R74, R60, R65 ;  /* 0x000000413c4a6220 */ /* 0x000fe20000410000 */
[----:B------:R-:W-:Y:S01]  /*1c80*/  SEL R65, R66, R57, P3 ;  /* 0x0000003942417207 */ /* 0x000fe20001800000 */
[----:B------:R-:W-:Y:S01]  /*1c90*/  @P5 FMUL.FTZ R75, R131, R64 ;  /* 0x00000040834b5220 */ /* 0x000fe20000410000 */
[----:B------:R-:W-:Y:S02]  /*1ca0*/  SEL R64, R61, R56, P3 ;  /* 0x000000383d407207 */ /* 0x000fe40001800000 */
[----:B------:R-:W-:Y:S02]  /*1cb0*/  SEL R66, R71, R58, P3 ;  /* 0x0000003a47427207 */ /* 0x000fe40001800000 */
[----:B------:R-:W-:-:S03]  /*1cc0*/  F2FP.F16.F32.PACK_AB R71, R75, R74 ;  /* 0x0000004a4b47723e */ /* 0x000fc600000000ff */
[----:B------:R0:W-:Y:S04]  /*1cd0*/  @P2 STG.E.128 desc[UR4][R152.64+0x10], R64 ;  /* 0x0000104098002986 */ /* 0x0001e8000c101d04 */
        /* <DEDUP_REMOVED lines=10> */
[--C-:B------:R-:W-:Y:S01]  /*1d80*/  @P6 HADD2.F32 R61, -RZ, R63.reuse.H0_H0 ;  /* 0x2000003fff3d6230 */ /* 0x100fe20000004100 */
[----:B0-----:R-:W-:Y:S01]  /*1d90*/  HFMA2.MMA R66, -RZ, RZ, 0, 0 ;  /* 0x00000000ff427435 */ /* 0x001fe200000001ff */
        /* <DEDUP_REMOVED lines=8> */
[----:B------:R-:W-:-:S02]  /*1e20*/  @P5 HADD2.F32 R64, -RZ, R63.H1_H1 ;  /* 0x3000003fff405230 */ /* 0x000fc40000004100 */
        /* <DEDUP_REMOVED lines=9> */
[----:B------:R-:W-:Y:S01]  /*1ec0*/  LOP3.LUT P6, RZ, R96, 0xff00, RZ, 0xc0, !PT ;  /* 0x0000ff0060ff7812 */ /* 0x000fe200078cc0ff */
[----:B------:R-:W-:Y:S01]  /*1ed0*/  @P1 FADD.FTZ R65, R44, R65 ;  /* 0x000000412c411221 */ /* 0x000fe20000010000 */
        /* <DEDUP_REMOVED lines=10> */
[----:B------:R-:W-:Y:S01]  /*1f80*/  LOP3.LUT P5, RZ, R96, 0xff0000, RZ, 0xc0, !PT ;  /* 0x00ff000060ff7812 */ /* 0x000fe200078ac0ff */
[----:B------:R-:W-:Y:S01]  /*1f90*/  @P6 HADD2.F32 R64, -RZ, R28.H1_H1 ;  /* 0x3000001cff406230 */ /* 0x000fe20000004100 */
[----:B------:R-:W-:Y:S01]  /*1fa0*/  LOP3.LUT P1, RZ, R60, 0xff, RZ, 0xc0, !PT ;  /* 0x000000ff3cff7812 */ /* 0x000fe2000782c0ff */
[----:B------:R-:W-:Y:S01]  /*1fb0*/  HFMA2.MMA R76, -RZ, RZ, 0, 0 ;  /* 0x00000000ff4c7435 */ /* 0x000fe200000001ff */
[C---:B------:R-:W-:Y:S01]  /*1fc0*/  SEL R53, R78.reuse, R53, P3 ;  /* 0x000000354e357207 */ /* 0x040fe20001800000 */
[----:B------:R-:W-:Y:S01]  /*1fd0*/  FMUL.FTZ R78, R78, R134 ;  /* 0x000000864e4e7220 */ /* 0x000fe20000410000 */
[C---:B------:R-:W-:Y:S01]  /*1fe0*/  SEL R54, R67.reuse, R54, P3 ;  /* 0x0000003643367207 */ /* 0x040fe20001800000 */
[----:B------:R-:W-:Y:S01]  /*1ff0*/  FMUL.FTZ R67, R67, R134 ;  /* 0x0000008643437220 */ /* 0x000fe20000410000 */
[C---:B------:R-:W-:Y:S01]  /*2000*/  SEL R52, R65.reuse, R52, P3 ;  /* 0x0000003441347207 */ /* 0x040fe20001800000 */
[----:B------:R-:W-:Y:S01]  /*2010*/  FMUL.FTZ R81, R78, UR15 ;  /* 0x0000000f4e517c20 */ /* 0x000fe20008410000 */
[----:B------:R-:W-:Y:S01]  /*2020*/  FMUL.FTZ R65, R65, R134 ;  /* 0x0000008641417220 */ /* 0x000fe20000410000 */
[----:B-1----:R-:W-:Y:S01]  /*2030*/  MOV R69, RZ ;  /* 0x000000ff00457202 */ /* 0x002fe20000000f00 */
[----:B------:R-:W-:Y:S01]  /*2040*/  HFMA2.MMA R71, -RZ, RZ, 0, 0 ;  /* 0x00000000ff477435 */ /* 0x000fe200000001ff */
[----:B------:R-:W-:-:S02]  /*2050*/  @P5 HADD2.F32 R68, -RZ, R29.H0_H0 ;  /* 0x2000001dff445230 */ /* 0x000fc40000004100 */
[----:B------:R-:W-:Y:S01]  /*2060*/  FMUL.FTZ R78, R67, UR15 ;  /* 0x0000000f434e7c20 */ /* 0x000fe20008410000 */
[----:B------:R-:W-:Y:S02]  /*2070*/  @P1 HADD2.F32 R61, -RZ, R28.H0_H0 ;  /* 0x2000001cff3d1230 */ /* 0x000fe40000004100 */
[----:B------:R-:W-:Y:S01]  /*2080*/  @P6 FMUL.FTZ R69, R81, R64 ;  /* 0x0000004051456220 */ /* 0x000fe20000410000 */
[----:B------:R-:W-:Y:S01]  /*2090*/  FMUL.FTZ R80, R65, UR15 ;  /* 0x0000000f41507c20 */ /* 0x000fe20008410000 */
[----:B------:R-:W-:Y:S01]  /*20a0*/  SEL R55, R82, R55, P3 ;  /* 0x0000003752377207 */ /* 0x000fe20001800000 */
[----:B------:R-:W-:Y:S01]  /*20b0*/  HFMA2.MMA R67, -RZ, RZ, 0, 0 ;  /* 0x00000000ff437435 */ /* 0x000fe200000001ff */
[----:B------:R-:W-:Y:S01]  /*20c0*/  SEL R56, R77, R56, P3 ;  /* 0x000000384d387207 */ /* 0x000fe20001800000 */
[----:B------:R-:W-:Y:S01]  /*20d0*/  @P1 FMUL.FTZ R76, R80, R61 ;  /* 0x0000003d504c1220 */ /* 0x000fe20000410000 */
[----:B------:R-:W-:Y:S01]  /*20e0*/  SEL R57, R138, R57, P3 ;  /* 0x000000398a397207 */ /* 0x000fe20001800000 */
[----:B------:R-:W-:Y:S01]  /*20f0*/  @P5 FMUL.FTZ R71, R78, R68 ;  /* 0x000000444e475220 */ /* 0x000fe20000410000 */
[----:B------:R-:W-:Y:S01]  /*2100*/  SEL R58, R79, R58, P3 ;  /* 0x0000003a4f3a7207 */ /* 0x000fe20001800000 */
[-C--:B------:R-:W-:Y:S01]  /*2110*/  FMUL.FTZ R82, R82, R134.reuse ;  /* 0x0000008652527220 */ /* 0x080fe20000410000 */
[----:B------:R-:W-:Y:S01]  /*2120*/  SEL R59, R142, R59, P3 ;  /* 0x0000003b8e3b7207 */ /* 0x000fe20001800000 */
[-C--:B------:R-:W-:Y:S01]  /*2130*/  FMUL.FTZ R77, R77, R134.reuse ;  /* 0x000000864d4d7220 */ /* 0x080fe20000410000 */
[----:B------:R-:W-:Y:S01]  /*2140*/  @P2 LEA R60, P3, R132, UR18, 0x5 ;  /* 0x00000012843c2c11 */ /* 0x000fe2000f8628ff */
[----:B------:R-:W-:Y:S01]  /*2150*/  FMUL.FTZ R138, R138, R134 ;  /* 0x000000868a8a7220 */ /* 0x000fe20000410000 */
[----:B------:R-:W-:Y:S01]  /*2160*/  MOV R68, RZ ;  /* 0x000000ff00447202 */ /* 0x000fe20000000f00 */
[----:B------:R-:W-:Y:S01]  /*2170*/  HFMA2.MMA R83, -RZ, RZ, 0, 0 ;  /* 0x00000000ff537435 */ /* 0x000fe200000001ff */
[----:B------:R-:W-:Y:S01]  /*2180*/  @P2 LEA.HI.X R61, R132, UR19, RZ, 0x5, P3 ;  /* 0x00000013843d2c11 */ /* 0x000fe200098f2cff */
[----:B------:R-:W-:Y:S01]  /*2190*/  FMUL.FTZ R106, R77, UR15 ;  /* 0x0000000f4d6a7c20 */ /* 0x000fe20008410000 */
[----:B------:R-:W-:Y:S01]  /*21a0*/  LOP3.LUT P3, RZ, R96, 0xff000000, RZ, 0xc0, !PT ;  /* 0xff00000060ff7812 */ /* 0x000fe2000786c0ff */
[----:B------:R-:W-:Y:S01]  /*21b0*/  FMUL.FTZ R96, R82, UR15 ;  /* 0x0000000f52607c20 */ /* 0x000fe20008410000 */
[----:B------:R-:W-:Y:S01]  /*21c0*/  MOV R70, RZ ;  /* 0x000000ff00467202 */ /* 0x000fe20000000f00 */
[----:B------:R-:W-:Y:S01]  /*21d0*/  @P2 STG.E.128 desc[UR4][R60.64], R52 ;  /* 0x000000343c002986 */ /* 0x000fe2000c101d04 */
[----:B------:R-:W-:Y:S01]  /*21e0*/  FADD.FTZ R12, R63, R12 ;  /* 0x0000000c3f0c7221 */ /* 0x000fe20000010000 */
[----:B------:R-:W-:Y:S01]  /*21f0*/  IADD3 R129, R129, UR22, RZ ;  /* 0x0000001681817c10 */ /* 0x000fe2000fffe0ff */
[----:B------:R-:W-:Y:S01]  /*2200*/  FADD.FTZ R11, R66, R11 ;  /* 0x0000000b420b7221 */ /* 0x000fe20000010000 */
[----:B------:R0:W-:Y:S01]  /*2210*/  @P2 STG.E.128 desc[UR4][R60.64+0x10], R56 ;  /* 0x000010383c002986 */ /* 0x0001e2000c101d04 */
[----:B------:R-:W-:Y:S01]  /*2220*/  LOP3.LUT P2, RZ, R97, 0xff00, RZ, 0xc0, !PT ;  /* 0x0000ff0061ff7812 */ /* 0x000fe2000784c0ff */
[----:B------:R-:W-:Y:S01]  /*2230*/  HFMA2.MMA R66, -RZ, RZ, 0, 0 ;  /* 0x00000000ff427435 */ /* 0x000fe200000001ff */
[----:B------:R-:W-:Y:S01]  /*2240*/  MOV R77, RZ ;  /* 0x000000ff004d7202 */ /* 0x000fe20000000f00 */
[----:B------:R-:W-:Y:S01]  /*2250*/  FADD.FTZ R13, R144, R13 ;  /* 0x0000000d900d7221 */ /* 0x000fe20000010000 */
[----:B------:R-:W-:Y:S01]  /*2260*/  FADD.FTZ R17, R150, R17 ;  /* 0x0000001196117221 */ /* 0x000fe20000010000 */
[----:B------:R-:W-:Y:S01]  /*2270*/  FADD.FTZ R18, R135, R18 ;  /* 0x0000001287127221 */ /* 0x000fe20000010000 */
[----:B------:R-:W-:Y:S01]  /*2280*/  FADD.FTZ R15, R130, R15 ;  /* 0x0000000f820f7221 */ /* 0x000fe20000010000 */
[----:B------:R-:W-:Y:S01]  /*2290*/  FADD.FTZ R16, R151, R16 ;  /* 0x0000001097107221 */ /* 0x000fe20000010000 */
[----:B------:R-:W-:Y:S01]  /*22a0*/  FADD.FTZ R14, R149, R14 ;  /* 0x0000000e950e7221 */ /* 0x000fe20000010000 */
[----:B------:R-:W-:Y:S01]  /*22b0*/  SEL R144, RZ, 0x1, P4 ;  /* 0x00000001ff907807 */ /* 0x000fe20002000000 */
[----:B0-----:R-:W-:Y:S01]  /*22c0*/  HFMA2.MMA R60, -RZ, RZ, 0, 0 ;  /* 0x00000000ff3c7435 */ /* 0x001fe200000001ff */
[----:B------:R-:W-:-:S05]  /*22d0*/  @P3 HADD2.F32 R61, -RZ, R29.H1_H1 ;  /* 0x3000001dff3d3230 */ /* 0x000fca0000004100 */
[----:B------:R-:W-:Y:S01]  /*22e0*/  @P3 FMUL.FTZ R60, R96, R61 ;  /* 0x0000003d603c3220 */ /* 0x000fe20000410000 */
[--C-:B--2---:R-:W-:Y:S02]  /*22f0*/  @P1 HADD2.F32 R64, -RZ, R72.reuse.H0_H0 ;  /* 0x20000048ff401230 */ /* 0x104fe40000004100 */
[----:B------:R-:W-:Y:S02]  /*2300*/  @P6 HADD2.F32 R72, -RZ, R72.H1_H1 ;  /* 0x30000048ff486230 */ /* 0x000fe40000004100 */
[----:B------:R-:W-:Y:S02]  /*2310*/  @P5 HADD2.F32 R65, -RZ, R73.H0_H0 ;  /* 0x20000049ff415230 */ /* 0x000fe40000004100 */
[----:B------:R-:W-:Y:S01]  /*2320*/  @P1 FMUL.FTZ R68, R80, R64 ;  /* 0x0000004050441220 */ /* 0x000fe20000410000 */
[----:B------:R-:W-:Y:S01]  /*2330*/  LOP3.LUT P1, RZ, R97, 0xff0000, RZ, 0xc0, !PT ;  /* 0x00ff000061ff7812 */ /* 0x000fe2000782c0ff */
[----:B------:R-:W-:Y:S01]  /*2340*/  @P6 FMUL.FTZ R67, R81, R72 ;  /* 0x0000004851436220 */ /* 0x000fe20000410000 */
[----:B------:R-:W-:Y:S01]  /*2350*/  IADD3 R64, P6, R62, UR20, RZ ;  /* 0x000000143e407c10 */ /* 0x000fe2000ffde0ff */
[----:B------:R-:W-:Y:S01]  /*2360*/  @P5 FMUL.FTZ R70, R78, R65 ;  /* 0x000000414e465220 */ /* 0x000fe20000410000 */
[----:B------:R-:W-:Y:S01]  /*2370*/  LOP3.LUT P5, RZ, R97, 0xff, RZ, 0xc0, !PT ;  /* 0x000000ff61ff7812 */ /* 0x000fe200078ac0ff */
[-C--:B------:R-:W-:Y:S01]  /*2380*/  FMUL.FTZ R78, R79, R134.reuse ;  /* 0x000000864f4e7220 */ /* 0x080fe20000410000 */
[----:B------:R-:W-:Y:S01]  /*2390*/  IADD3.X R65, R145, UR21, RZ, P6, !PT ;  /* 0x0000001591417c10 */ /* 0x000fe2000b7fe4ff */
[----:B------:R-:W-:Y:S01]  /*23a0*/  FMUL.FTZ R134, R142, R134 ;  /* 0x000000868e867220 */ /* 0x000fe20000410000 */
[----:B------:R-:W-:Y:S01]  /*23b0*/  LOP3.LUT P6, RZ, R97, 0xff000000, RZ, 0xc0, !PT ;  /* 0xff00000061ff7812 */ /* 0x000fe200078cc0ff */
[----:B------:R-:W-:Y:S01]  /*23c0*/  HFMA2.MMA R79, -RZ, RZ, 0, 0 ;  /* 0x00000000ff4f7435 */ /* 0x000fe200000001ff */
[----:B------:R-:W-:-:S02]  /*23d0*/  @P2 HADD2.F32 R72, -RZ, R30.H1_H1 ;  /* 0x3000001eff482230 */ /* 0x000fc40000004100 */
[----:B------:R-:W-:Y:S01]  /*23e0*/  FMUL.FTZ R97, R138, UR15 ;  /* 0x0000000f8a617c20 */ /* 0x000fe20008410000 */
[----:B------:R-:W-:Y:S01]  /*23f0*/  FMUL.FTZ R107, R78, UR15 ;  /* 0x0000000f4e6b7c20 */ /* 0x000fe20008410000 */
[--C-:B------:R-:W-:Y:S02]  /*2400*/  @P1 HADD2.F32 R81, -RZ, R31.reuse.H0_H0 ;  /* 0x2000001fff511230 */ /* 0x100fe40000004100 */
[----:B------:R-:W-:Y:S01]  /*2410*/  FMUL.FTZ R131, R134, UR15 ;  /* 0x0000000f86837c20 */ /* 0x000fe20008410000 */
[----:B------:R-:W-:Y:S01]  /*2420*/  MOV R62, RZ ;  /* 0x000000ff003e7202 */ /* 0x000fe20000000f00 */
[----:B------:R-:W-:Y:S01]  /*2430*/  @P2 FMUL.FTZ R79, R97, R72 ;  /* 0x00000048614f2220 */ /* 0x000fe20000410000 */
[----:B------:R-:W-:Y:S01]  /*2440*/  @P5 HADD2.F32 R61, -RZ, R30.H0_H0 ;  /* 0x2000001eff3d5230 */ /* 0x000fe20000004100 */
[----:B------:R-:W-:Y:S01]  /*2450*/  MOV R80, RZ ;  /* 0x000000ff00507202 */ /* 0x000fe20000000f00 */
[----:B------:R-:W-:Y:S01]  /*2460*/  @P1 FMUL.FTZ R80, R107, R81 ;  /* 0x000000516b501220 */ /* 0x000fe20000410000 */
[----:B------:R-:W-:Y:S01]  /*2470*/  HFMA2.MMA R72, -RZ, RZ, 0, 0 ;  /* 0x00000000ff487435 */ /* 0x000fe200000001ff */
[----:B------:R-:W-:-:S02]  /*2480*/  @P6 HADD2.F32 R82, -RZ, R31.H1_H1 ;  /* 0x3000001fff526230 */ /* 0x000fc40000004100 */
[----:B------:R-:W-:Y:S01]  /*2490*/  @P5 FMUL.FTZ R62, R106, R61 ;  /* 0x0000003d6a3e5220 */ /* 0x000fe20000410000 */
[----:B------:R-:W-:Y:S01]  /*24a0*/  F2FP.F16.F32.PACK_AB R61, R60, R71 ;  /* 0x000000473c3d723e */ /* 0x000fe200000000ff */
[--C-:B------:R-:W-:Y:S01]  /*24b0*/  @P5 HADD2.F32 R71, -RZ, R74.reuse.H0_H0 ;  /* 0x2000004aff475230 */ /* 0x100fe20000004100 */
[----:B------:R-:W-:Y:S01]  /*24c0*/  F2FP.F16.F32.PACK_AB R60, R69, R76 ;  /* 0x0000004c453c723e */ /* 0x000fe200000000ff */
[----:B------:R-:W-:Y:S01]  /*24d0*/  @P6 FMUL.FTZ R83, R131, R82 ;  /* 0x0000005283536220 */ /* 0x000fe20000410000 */
[----:B------:R-:W-:Y:S01]  /*24e0*/  F2FP.F16.F32.PACK_AB R62, R79, R62 ;  /* 0x0000003e4f3e723e */ /* 0x000fe200000000ff */
[----:B------:R-:W-:Y:S01]  /*24f0*/  @P1 HADD2.F32 R76, -RZ, R75.H0_H0 ;  /* 0x2000004bff4c1230 */ /* 0x000fe20000004100 */
[----:B------:R-:W-:Y:S01]  /*2500*/  MOV R69, RZ ;  /* 0x000000ff00457202 */ /* 0x000fe20000000f00 */
[----:B------:R-:W-:Y:S01]  /*2510*/  @P3 HADD2.F32 R73, -RZ, R73.H1_H1 ;  /* 0x30000049ff493230 */ /* 0x000fe20000004100 */
[----:B------:R-:W-:Y:S01]  /*2520*/  F2FP.F16.F32.PACK_AB R63, R83, R80 ;  /* 0x00000050533f723e */ /* 0x000fe200000000ff */
[----:B------:R-:W-:-:S02]  /*2530*/  @P2 HADD2.F32 R74, -RZ, R74.H1_H1 ;  /* 0x3000004aff4a2230 */ /* 0x000fc40000004100 */
[----:B------:R-:W-:Y:S01]  /*2540*/  @P1 FMUL.FTZ R72, R107, R76 ;  /* 0x0000004c6b481220 */ /* 0x000fe20000410000 */
[----:B------:R-:W-:Y:S01]  /*2550*/  ISETP.GE.AND P1, PT, R129, UR23, PT ;  /* 0x0000001781007c0c */ /* 0x000fe2000bf26270 */
[----:B------:R-:W-:Y:S01]  /*2560*/  @P6 HADD2.F32 R78, -RZ, R75.H1_H1 ;  /* 0x3000004bff4e6230 */ /* 0x000fe20000004100 */
[----:B------:R0:W-:Y:S01]  /*2570*/  STG.E.128 desc[UR4][R64.64], R60 ;  /* 0x0000003c40007986 */ /* 0x0001e2000c101d04 */
[----:B------:R-:W-:Y:S01]  /*2580*/  MOV R75, RZ ;  /* 0x000000ff004b7202 */ /* 0x000fe20000000f00 */
[----:B------:R-:W-:Y:S01]  /*2590*/  @P3 FMUL.FTZ R69, R96, R73 ;  /* 0x0000004960453220 */ /* 0x000fe20000410000 */
[----:B------:R-:W-:Y:S01]  /*25a0*/  @P5 FMUL.FTZ R66, R106, R71 ;  /* 0x000000476a425220 */ /* 0x000fe20000410000 */
[----:B------:R-:W-:Y:S01]  /*25b0*/  @P2 FMUL.FTZ R75, R97, R74 ;  /* 0x0000004a614b2220 */ /* 0x000fe20000410000 */
[----:B------:R-:W-:Y:S01]  /*25c0*/  @P6 FMUL.FTZ R77, R131, R78 ;  /* 0x0000004e834d6220 */ /* 0x000fe20000410000 */
[----:B------:R-:W-:Y:S01]  /*25d0*/  FADD.FTZ R9, R68, R9 ;  /* 0x0000000944097221 */ /* 0x000fe20000010000 */
[----:B------:R-:W-:Y:S01]  /*25e0*/  FADD.FTZ R10, R67, R10 ;  /* 0x0000000a430a7221 */ /* 0x000fe20000010000 */
[----:B------:R-:W-:Y:S01]  /*25f0*/  FADD.FTZ R7, R70, R7 ;  /* 0x0000000746077221 */ /* 0x000fe20000010000 */
[----:B------:R-:W-:Y:S01]  /*2600*/  FADD.FTZ R8, R69, R8 ;  /* 0x0000000845087221 */ /* 0x000fe20000010000 */
[----:B------:R-:W-:Y:S01]  /*2610*/  FADD.FTZ R5, R66, R5 ;  /* 0x0000000542057221 */ /* 0x000fe20000010000 */
[----:B------:R-:W-:Y:S01]  /*2620*/  FADD.FTZ R6, R75, R6 ;  /* 0x000000064b067221 */ /* 0x000fe20000010000 */
[----:B------:R-:W-:Y:S01]  /*2630*/  FADD.FTZ R3, R72, R3 ;  /* 0x0000000348037221 */ /* 0x000fe20000010000 */
[----:B------:R-:W-:Y:S01]  /*2640*/  FADD.FTZ R4, R77, R4 ;  /* 0x000000044d047221 */ /* 0x000fe20000010000 */
[----:B------:R-:W-:Y:S06]  /*2650*/  @!P1 BRA `(.L_x_5827) ;  /* 0xffffffe000089947 */ /* 0x000fec000383ffff */
        /* <DEDUP_REMOVED lines=48> */
.L_x_5825:
        /* <DEDUP_REMOVED lines=24> */
.L_x_5826:
[----:B------:R-:W-:Y:S01]  /*2ae0*/  HFMA2.MMA R71, -RZ, RZ, 0, 9.5367431640625e-07 ;  /* 0x00000010ff477435 */ /* 0x000fe200000001ff */
[----:B------:R-:W-:Y:S02]  /*2af0*/  MOV R158, 0x1f ;  /* 0x0000001f009e7802 */ /* 0x000fe40000000f00 */
[----:B------:R-:W-:-:S08]  /*2b00*/  MOV R70, 0xffffffff ;  /* 0xffffffff00467802 */ /* 0x000fd00000000f00 */
[----:B-----5:R-:W-:Y:S05]  /*2b10*/  WARPSYNC.COLLECTIVE R70, `(.L_x_5828) ;  /* 0x0000000046087348 */ /* 0x020fea0003c00000 */
[----:B------:R0:W1:Y:S02]  /*2b20*/  SHFL.DOWN P2, R73, R65, R71, R158 ;  /* 0x0800004741497389 */ /* 0x000064000004009e */
[----:B01---5:R-:W-:Y:S01]  /*2b30*/  ENDCOLLECTIVE ;  /* 0x000000000000791b */ /* 0x023fe20003800000 */
.L_x_5828:
[----:B------:R-:W-:-:S05]  /*2b40*/  MOV R60, R73 ;  /* 0x00000049003c7202 */ /* 0x000fca0000000f00 */
[----:B------:R-:W-:Y:S01]  /*2b50*/  FADD.FTZ R60, R65, R60 ;  /* 0x0000003c413c7221 */ /* 0x000fe20000010000 */
[----:B------:R-:W-:-:S07]  /*2b60*/  MOV R65, R63 ;  /* 0x0000003f00417202 */ /* 0x000fce0000000f00 */
[----:B------:R-:W-:Y:S05]  /*2b70*/  WARPSYNC.COLLECTIVE R70, `(.L_x_5829) ;  /* 0x0000000046087348 */ /* 0x000fea0003c00000 */
[----:B------:R0:W1:Y:S02]  /*2b80*/  SHFL.DOWN P2, R73, R65, R71, R158 ;  /* 0x0800004741497389 */ /* 0x000064000004009e */
[----:B01----:R-:W-:Y:S01]  /*2b90*/  ENDCOLLECTIVE ;  /* 0x000000000000791b */ /* 0x003fe20003800000 */
.L_x_5829:
[----:B------:R-:W-:Y:S01]  /*2ba0*/  HFMA2.MMA R71, -RZ, RZ, 0, 4.76837158203125e-07 ;  /* 0x00000008ff477435 */ /* 0x000fe200000001ff */
[----:B------:R-:W-:Y:S02]  /*2bb0*/  MOV R65, R60 ;  /* 0x0000003c00417202 */ /* 0x000fe40000000f00 */
[----:B------:R-:W-:-:S08]  /*2bc0*/  MOV R62, R73 ;  /* 0x00000049003e7202 */ /* 0x000fd00000000f00 */
[----:B------:R-:W-:Y:S05]  /*2bd0*/  WARPSYNC.COLLECTIVE R70, `(.L_x_5830) ;  /* 0x0000000046087348 */ /* 0x000fea0003c00000 */
[----:B------:R0:W1:Y:S02]  /*2be0*/  SHFL.DOWN P2, R73, R65, R71, R158 ;  /* 0x0800004741497389 */ /* 0x000064000004009e */
[----:B01----:R-:W-:Y:S01]  /*2bf0*/  ENDCOLLECTIVE ;  /* 0x000000000000791b */ /* 0x003fe20003800000 */
.L_x_5830:
[----:B------:R-:W-:-:S05]  /*2c00*/  FADD.FTZ R62, R63, R62 ;  /* 0x0000003e3f3e7221 */ /* 0x000fca0000010000 */
[----:B------:R-:W-:Y:S02]  /*2c10*/  MOV R65, R62 ;  /* 0x0000003e00417202 */ /* 0x000fe40000000f00 */
[----:B------:R-:W-:-:S07]  /*2c20*/  MOV R61, R73 ;  /* 0x00000049003d7202 */ /* 0x000fce0000000f00 */
[----:B------:R-:W-:Y:S05]  /*2c30*/  WARPSYNC.COLLECTIVE R70, `(.L_x_5831) ;  /* 0x0000000046087348 */ /* 0x000fea0003c00000 */
[----:B------:R0:W1:Y:S02]  /*2c40*/  SHFL.DOWN P2, R73, R65, R71, R158 ;  /* 0x0800004741497389 */ /* 0x000064000004009e */
[----:B01----:R-:W-:Y:S01]  /*2c50*/  ENDCOLLECTIVE ;  /* 0x000000000000791b */ /* 0x003fe20003800000 */
.L_x_5831:
[----:B------:R-:W-:Y:S01]  /*2c60*/  FADD.FTZ R66, R60, R61 ;  /* 0x0000003d3c427221 */ /* 0x000fe20000010000 */
[----:B------:R-:W-:-:S04]  /*2c70*/  HFMA2.MMA R71, -RZ, RZ, 0, 2.384185791015625e-07 ;  /* 0x00000004ff477435 */ /* 0x000fc800000001ff */
[----:B------:R-:W-:Y:S02]  /*2c80*/  MOV R65, R66 ;  /* 0x0000004200417202 */ /* 0x000fe40000000f00 */
[----:B------:R-:W-:-:S07]  /*2c90*/  MOV R67, R73 ;  /* 0x0000004900437202 */ /* 0x000fce0000000f00 */
[----:B------:R-:W-:Y:S05]  /*2ca0*/  WARPSYNC.COLLECTIVE R70, `(.L_x_5832) ;  /* 0x0000000046087348 */ /* 0x000fea0003c00000 */
[----:B------:R0:W1:Y:S02]  /*2cb0*/  SHFL.DOWN P2, R73, R65, R71, R158 ;  /* 0x0800004741497389 */ /* 0x000064000004009e */
[----:B01----:R-:W-:Y:S01]  /*2cc0*/  ENDCOLLECTIVE ;  /* 0x000000000000791b */ /* 0x003fe20003800000 */
.L_x_5832:
[----:B------:R-:W-:-:S05]  /*2cd0*/  FADD.FTZ R67, R62, R67 ;  /* 0x000000433e437221 */ /* 0x000fca0000010000 */
[----:B------:R-:W-:Y:S02]  /*2ce0*/  MOV R65, R67 ;  /* 0x0000004300417202 */ /* 0x000fe40000000f00 */
[----:B------:R-:W-:-:S07]  /*2cf0*/  MOV R61, R73 ;  /* 0x00000049003d7202 */ /* 0x000fce0000000f00 */
[----:B------:R-:W-:Y:S05]  /*2d00*/  WARPSYNC.COLLECTIVE R70, `(.L_x_5833) ;  /* 0x0000000046087348 */ /* 0x000fea0003c00000 */
[----:B------:R0:W1:Y:S02]  /*2d10*/  SHFL.DOWN P2, R73, R65, R71, R158 ;  /* 0x0800004741497389 */ /* 0x000064000004009e */
[----:B01----:R-:W-:Y:S01]  /*2d20*/  ENDCOLLECTIVE ;  /* 0x000000000000791b */ /* 0x003fe20003800000 */
.L_x_5833:
[----:B------:R-:W-:Y:S01]  /*2d30*/  FADD.FTZ R69, R66, R61 ;  /* 0x0000003d42457221 */ /* 0x000fe20000010000 */
[----:B------:R-:W-:-:S04]  /*2d40*/  HFMA2.MMA R71, -RZ, RZ, 0, 1.1920928955078125e-07 ;  /* 0x00000002ff477435 */ /* 0x000fc800000001ff */
[----:B------:R-:W-:Y:S02]  /*2d50*/  MOV R65, R69 ;  /* 0x0000004500417202 */ /* 0x000fe40000000f00 */
[----:B------:R-:W-:-:S07]  /*2d60*/  MOV R68, R73 ;  /* 0x0000004900447202 */ /* 0x000fce0000000f00 */
[----:B------:R-:W-:Y:S05]  /*2d70*/  WARPSYNC.COLLECTIVE R70, `(.L_x_5834) ;  /* 0x0000000046087348 */ /* 0x000fea0003c00000 */
[----:B------:R0:W1:Y:S02]  /*2d80*/  SHFL.DOWN P2, R73, R65, R71, R158 ;  /* 0x0800004741497389 */ /* 0x000064000004009e */
[----:B01----:R-:W-:Y:S01]  /*2d90*/  ENDCOLLECTIVE ;  /* 0x000000000000791b */ /* 0x003fe20003800000 */
.L_x_5834:
[----:B------:R-:W-:-:S05]  /*2da0*/  FADD.FTZ R68, R67, R68 ;  /* 0x0000004443447221 */ /* 0x000fca0000010000 */
[----:B------:R-:W-:Y:S02]  /*2db0*/  MOV R65, R68 ;  /* 0x0000004400417202 */ /* 0x000fe40000000f00 */
[----:B------:R-:W-:-:S07]  /*2dc0*/  MOV R72, R73 ;  /* 0x0000004900487202 */ /* 0x000fce0000000f00 */
[----:B------:R-:W-:Y:S05]  /*2dd0*/  WARPSYNC.COLLECTIVE R70, `(.L_x_5835) ;  /* 0x0000000046087348 */ /* 0x000fea0003c00000 */
[----:B------:R0:W1:Y:S02]  /*2de0*/  SHFL.DOWN P2, R73, R65, R71, R158 ;  /* 0x0800004741497389 */ /* 0x000064000004009e */
[----:B01----:R-:W-:Y:S01]  /*2df0*/  ENDCOLLECTIVE ;  /* 0x000000000000791b */ /* 0x003fe20003800000 */
.L_x_5835:
[----:B------:R-:W-:Y:S01]  /*2e00*/  FADD.FTZ R72, R69, R72 ;  /* 0x0000004845487221 */ /* 0x000fe20000010000 */
[----:B------:R-:W-:-:S04]  /*2e10*/  HFMA2.MMA R71, -RZ, RZ, 0, 5.9604644775390625e-08 ;  /* 0x00000001ff477435 */ /* 0x000fc800000001ff */
[----:B------:R-:W-:Y:S02]  /*2e20*/  MOV R65, R72 ;  /* 0x0000004800417202 */ /* 0x000fe40000000f00 */
[----:B------:R-:W-:-:S07]  /*2e30*/  MOV R61, R73 ;  /* 0x00000049003d7202 */ /* 0x000fce0000000f00 */
[----:B------:R-:W-:Y:S05]  /*2e40*/  WARPSYNC.COLLECTIVE R70, `(.L_x_5836) ;  /* 0x0000000046087348 */ /* 0x000fea0003c00000 */
[----:B------:R0:W1:Y:S02]  /*2e50*/  SHFL.DOWN P2, R73, R65, R71, R158 ;  /* 0x0800004741497389 */ /* 0x000064000004009e */
[----:B01----:R-:W-:Y:S01]  /*2e60*/  ENDCOLLECTIVE ;  /* 0x000000000000791b */ /* 0x003fe20003800000 */
.L_x_5836:
[----:B------:R-:W-:-:S05]  /*2e70*/  FADD.FTZ R60, R68, R61 ;  /* 0x0000003d443c7221 */ /* 0x000fca0000010000 */
[----:B------:R-:W-:Y:S02]  /*2e80*/  MOV R65, R60 ;  /* 0x0000003c00417202 */ /* 0x000fe40000000f00 */
[----:B------:R-:W-:-:S07]  /*2e90*/  MOV R61, R73 ;  /* 0x00000049003d7202 */ /* 0x000fce0000000f00 */
[----:B------:R-:W-:Y:S05]  /*2ea0*/  WARPSYNC.COLLECTIVE R70, `(.L_x_5837) ;  /* 0x0000000046087348 */ /* 0x000fea0003c00000 */
[----:B------:R0:W1:Y:S02]  /*2eb0*/  SHFL.DOWN P2, R73, R65, R71, R158 ;  /* 0x0800004741497389 */ /* 0x000064000004009e */
[----:B01----:R-:W-:Y:S01]  /*2ec0*/  ENDCOLLECTIVE ;  /* 0x000000000000791b */ /* 0x003fe20003800000 */
.L_x_5837:
[----:B------:R-:W-:Y:S05]  /*2ed0*/  BRA `(.L_x_5838) ;  /* 0xffffffe4000c7947 */ /* 0x000fea000383ffff */
.L_x_5839:
        /* <DEDUP_REMOVED lines=10> */
.L_x_8813:


//--------------------- .text._ZN10layer_norm22ln_bwd_finalize_kernelINS_22Kernel_traits_finalizeILj2048E6__halfS2_fS2_fjLb1ELj1024ELj4ENS_18Kernel_traits_baseILj2048ES2_S2_fS2_fjLj1024EEEEELb1ELb0EEEvNS_9BwdParamsE --------------------------
	.section	.text._ZN10layer_norm22ln_bwd_finalize_kernelINS_22Kernel_traits_finalizeILj2048E6__halfS2_fS2_fjLb1ELj1024ELj4ENS_18Kernel_traits_baseILj2048ES2_S2_fS2_fjLj1024EEEEELb1ELb0EEEvNS_9BwdParamsE,"ax",@progbits
	.align	128
        .global         _ZN10layer_norm22ln_bwd_finalize_kernelINS_22Kernel_traits_finalizeILj2048E6__halfS2_fS2_fjLb1ELj1024ELj4ENS_18Kernel_traits_baseILj2048ES2_S2_fS2_fjLj1024EEEEELb1ELb0EEEvNS_9BwdParamsE
        .type           _ZN10layer_norm22ln_bwd_finalize_kernelINS_22Kernel_traits_finalizeILj2048E6__halfS2_fS2_fjLb1ELj1024ELj4ENS_18Kernel_traits_baseILj2048ES2_S2_fS2_fjLj1024EEEEELb1ELb0EEEvNS_9BwdParamsE,@function
        .size           _ZN10layer_norm22ln_bwd_finalize_kernelINS_22Kernel_traits_finalizeILj2048E6__halfS2_fS2_fjLb1ELj1024ELj4ENS_18Kernel_traits_baseILj2048ES2_S2_fS2_fjLj1024EEEEELb1ELb0EEEvNS_9BwdParamsE,(.L_x_8814 - _ZN10layer_norm22ln_bwd_finalize_kernelINS_22Kernel_traits_finalizeILj2048E6__halfS2_fS2_fjLb1ELj1024ELj4ENS_18Kernel_traits_baseILj2048ES2_S2_fS2_fjLj1024EEEEELb1ELb0EEEvNS_9BwdParamsE)
        .other          _ZN10layer_norm22ln_bwd_finalize_kernelINS_22Kernel_traits_finalizeILj2048E6__halfS2_fS2_fjLb1ELj1024ELj4ENS_18Kernel_traits_baseILj2048ES2_S2_fS2_fjLj1024EEEEELb1ELb0EEEvNS_9BwdParamsE,@"STO_CUDA_ENTRY STV_DEFAULT"
_ZN10layer_norm22ln_bwd_finalize_kernelINS_22Kernel_traits_finalizeILj2048E6__halfS2_fS2_fjLb1ELj1024ELj4ENS_18Kernel_traits_baseILj2048ES2_S2_fS2_fjLj1024EEEEELb1ELb0EEEvNS_9BwdParamsE:
.text._ZN10layer_norm22ln_bwd_finalize_kernelINS_22Kernel_traits_finalizeILj2048E6__halfS2_fS2_fjLb1ELj1024ELj4ENS_18Kernel_traits_baseILj2048ES2_S2_fS2_fjLj1024EEEEELb1ELb0EEEvNS_9BwdParamsE:
        /* <DEDUP_REMOVED lines=24> */
.L_x_5852:
        /* <DEDUP_REMOVED lines=36> */
.L_x_5844:
        /* <DEDUP_REMOVED lines=49> */
.L_x_5843:
[----:B------:R-:W-:Y:S05]  /*06d0*/  BSYNC B1 ;  /* 0x0000000000017941 */ /* 0x000fea0003800000 */
.L_x_5842:
        /* <DEDUP_REMOVED lines=31> */
.L_x_5846:
[----:B------:R-:W-:Y:S05]  /*08d0*/  BSYNC B1 ;  /* 0x0000000000017941 */ /* 0x000fea0003800000 */
.L_x_5845:
        /* <DEDUP_REMOVED lines=16> */
.L_x_5847:
[----:B------:R-:W-:Y:S05]  /*09e0*/  BSYNC B1 ;  /* 0x0000000000017941 */ /* 0x000fea0003800000 */
.L_x_5841:
[----:B------:R-:W-:Y:S05]  /*09f0*/  BSYNC B0 ;  /* 0x0000000000007941 */ /* 0x000fea0003800000 */
.L_x_5840:
        /* <DEDUP_REMOVED lines=40> */
.L_x_5868:
        /* <DEDUP_REMOVED lines=8> */
.L_x_5848:
        /* <DEDUP_REMOVED lines=23> */
.L_x_5851:
[----:B------:R-:W-:Y:S05]  /*0e70*/  BSYNC B0 ;  /* 0x0000000000007941 */ /* 0x000fea0003800000 */
.L_x_5850:
[C---:B------:R-:W-:Y:S01]  /*0e80*/  ISETP.GT.U32.AND P1, PT, R4.reuse, -0x801, PT ;  /* 0xfffff7ff0400780c */ /* 0x040fe20003f24070 */
[----:B------:R-:W-:Y:S01]  /*0e90*/  VIADD R4, R4, 0x800 ;  /* 0x0000080004047836 */ /* 0x000fe20000000000 */
[----:B------:R-:W-:-:S11]  /*0ea0*/  IADD3 R5, R5, 0x400, RZ ;  /* 0x0000040005057810 */ /* 0x000fd60007ffe0ff */
[----:B------:R-:W-:Y:S05]  /*0eb0*/  @P1 BRA `(.L_x_5852) ;  /* 0xfffffff000b01947 */ /* 0x000fea000383ffff */
[----:B------:R-:W-:Y:S05]  /*0ec0*/  EXIT ;  /* 0x000000000000794d */ /* 0x000fea0003800000 */
.L_x_5849:
[----:B0-----:R-:W-:Y:S01]  /*0ed0*/  HFMA2.MMA R24, -RZ, RZ, 0, 5.9604644775390625e-08 ;  /* 0x00000001ff187435 */ /* 0x001fe200000001ff */
[----:B----4-:R-:W-:Y:S02]  /*0ee0*/  MOV R23, R10 ;  /* 0x0000000a00177202 */ /* 0x010fe40000000f00 */
[----:B------:R-:W-:Y:S02]  /*0ef0*/  MOV R25, 0x1f ;  /* 0x0000001f00197802 */ /* 0x000fe40000000f00 */
[----:B------:R-:W-:-:S07]  /*0f00*/  MOV R20, 0xffffffff ;  /* 0xffffffff00147802 */ /* 0x000fce0000000f00 */
[----:B-123--:R-:W-:Y:S05]  /*0f10*/  WARPSYNC.COLLECTIVE R20, `(.L_x_5853) ;  /* 0x0000000014087348 */ /* 0x00efea0003c00000 */
[----:B------:R0:W4:Y:S02]  /*0f20*/  SHFL.BFLY P2, R22, R23, R24, R25 ;  /* 0x0c00001817167389 */ /* 0x0001240000040019 */
[----:B01234-:R-:W-:Y:S01]  /*0f30*/  ENDCOLLECTIVE ;  /* 0x000000000000791b */ /* 0x01ffe20003800000 */
.L_x_5853:
[----:B------:R-:W-:Y:S01]  /*0f40*/  HFMA2.MMA R24, -RZ, RZ, 0, 1.1920928955078125e-07 ;  /* 0x00000002ff187435 */ /* 0x000fe200000001ff */
[----:B------:R-:W-:-:S05]  /*0f50*/  MOV R11, R22 ;  /* 0x00000016000b7202 */ /* 0x000fca0000000f00 */
[----:B------:R-:W-:-:S04]  /*0f60*/  FADD.FTZ R11, R10, R11 ;  /* 0x0000000b0a0b7221 */ /* 0x000fc80000010000 */
[----:B------:R-:W-:-:S07]  /*0f70*/  IMAD.MOV.U32 R23, RZ, RZ, R11 ;  /* 0x000000ffff177224 */ /* 0x000fce00078e000b */
[----:B------:R-:W-:Y:S05]  /*0f80*/  WARPSYNC.COLLECTIVE R20, `(.L_x_5854) ;  /* 0x0000000014087348 */ /* 0x000fea0003c00000 */
[----:B------:R0:W1:Y:S02]  /*0f90*/  SHFL.BFLY P2, R22, R23, R24, R25 ;  /* 0x0c00001817167389 */ /* 0x0000640000040019 */
[----:B01----:R-:W-:Y:S01]  /*0fa0*/  ENDCOLLECTIVE ;  /* 0x000000000000791b */ /* 0x003fe20003800000 */
.L_x_5854:
[----:B------:R-:W-:Y:S01]  /*0fb0*/  HFMA2.MMA R24, -RZ, RZ, 0, 2.384185791015625e-07 ;  /* 0x00000004ff187435 */ /* 0x000fe200000001ff */
[----:B------:R-:W-:-:S05]  /*0fc0*/  MOV R14, R22 ;  /* 0x00000016000e7202 */ /* 0x000fca0000000f00 */
[----:B------:R-:W-:-:S05]  /*0fd0*/  FADD.FTZ R14, R11, R14 ;  /* 0x0000000e0b0e7221 */ /* 0x000fca0000010000 */
[----:B------:R-:W-:-:S07]  /*0fe0*/  MOV R23, R14 ;  /* 0x0000000e00177202 */ /* 0x000fce0000000f00 */
[----:B------:R-:W-:Y:S05]  /*0ff0*/  WARPSYNC.COLLECTIVE R20, `(.L_x_5855) ;  /* 0x0000000014087348 */ /* 0x000fea0003c00000 */
[----:B------:R0:W1:Y:S02]  /*1000*/  SHFL.BFLY P2, R22, R23, R24, R25 ;  /* 0x0c00001817167389 */ /* 0x0000640000040019 */
[----:B01----:R-:W-:Y:S01]  /*1010*/  ENDCOLLECTIVE ;  /* 0x000000000000791b */ /* 0x003fe20003800000 */
.L_x_5855:
[----:B------:R-:W-:Y:S01]  /*1020*/  IMAD.MOV.U32 R24, RZ, RZ, 0x8 ;  /* 0x00000008ff187424 */ /* 0x000fe200078e00ff */
[----:B------:R-:W-:-:S05]  /*1030*/  MOV R13, R22 ;  /* 0x00000016000d7202 */ /* 0x000fca0000000f00 */
[----:B------:R-:W-:-:S05]  /*1040*/  FADD.FTZ R13, R14, R13 ;  /* 0x0000000d0e0d7221 */ /* 0x000fca0000010000 */
[----:B------:R-:W-:-:S07]  /*1050*/  MOV R23, R13 ;  /* 0x0000000d00177202 */ /* 0x000fce0000000f00 */
[----:B------:R-:W-:Y:S05]  /*1060*/  WARPSYNC.COLLECTIVE R20, `(.L_x_5856) ;  /* 0x0000000014087348 */ /* 0x000fea0003c00000 */
[----:B------:R0:W1:Y:S02]  /*1070*/  SHFL.BFLY P2, R22, R23, R24, R25 ;  /* 0x0c00001817167389 */ /* 0x0000640000040019 */
[----:B01----:R-:W-:Y:S01]  /*1080*/  ENDCOLLECTIVE ;  /* 0x000000000000791b */ /* 0x003fe20003800000 */
.L_x_5856:
[----:B------:R-:W-:Y:S01]  /*1090*/  HFMA2.MMA R24, -RZ, RZ, 0, 9.5367431640625e-07 ;  /* 0x00000010ff187435 */ /* 0x000fe200000001ff */
[----:B------:R-:W-:-:S05]  /*10a0*/  MOV R10, R22 ;  /* 0x00000016000a7202 */ /* 0x000fca0000000f00 */
[----:B------:R-:W-:-:S05]  /*10b0*/  FADD.FTZ R11, R13, R10 ;  /* 0x0000000a0d0b7221 */ /* 0x000fca0000010000 */
[----:B------:R-:W-:-:S07]  /*10c0*/  MOV R23, R11 ;  /* 0x0000000b00177202 */ /* 0x000fce0000000f00 */
[----:B------:R-:W-:Y:S05]  /*10d0*/  WARPSYNC.COLLECTIVE R20, `(.L_x_5857) ;  /* 0x0000000014087348 */ /* 0x000fea0003c00000 */
[----:B------:R0:W1:Y:S02]  /*10e0*/  SHFL.BFLY P2, R22, R23, R24, R25 ;  /* 0x0c00001817167389 */ /* 0x0000640000040019 */
[----:B01----:R-:W-:Y:S01]  /*10f0*/  ENDCOLLECTIVE ;  /* 0x000000000000791b */ /* 0x003fe20003800000 */
.L_x_5857:
[----:B------:R-:W-:Y:S01]  /*1100*/  HFMA2.MMA R24, -RZ, RZ, 0, 5.9604644775390625e-08 ;  /* 0x00000001ff187435 */ /* 0x000fe200000001ff */
[----:B------:R-:W-:Y:S02]  /*1110*/  MOV R23, R12 ;  /* 0x0000000c00177202 */ /* 0x000fe40000000f00 */
[----:B------:R-:W-:-:S08]  /*1120*/  MOV R10, R22 ;  /* 0x00000016000a7202 */ /* 0x000fd00000000f00 */
[----:B------:R-:W-:Y:S05]  /*1130*/  WARPSYNC.COLLECTIVE R20, `(.L_x_5858) ;  /* 0x0000000014087348 */ /* 0x000fea0003c00000 */
[----:B------:R0:W1:Y:S02]  /*1140*/  SHFL.BFLY P2, R22, R23, R24, R25 ;  /* 0x0c00001817167389 */ /* 0x0000640000040019 */
[----:B01----:R-:W-:Y:S01]  /*1150*/  ENDCOLLECTIVE ;  /* 0x000000000000791b */ /* 0x003fe20003800000 */
.L_x_5858:
[----:B------:R-:W-:Y:S01]  /*1160*/  HFMA2.MMA R24, -RZ, RZ, 0, 1.1920928955078125e-07 ;  /* 0x00000002ff187435 */ /* 0x000fe200000001ff */
[----:B------:R-:W-:-:S04]  /*1170*/  IMAD.MOV.U32 R13, RZ, RZ, R22 ;  /* 0x000000ffff0d7224 */ /* 0x000fc800078e0016 */
[----:B------:R-:W-:-:S05]  /*1180*/  FADD.FTZ R15, R12, R13 ;  /* 0x0000000d0c0f7221 */ /* 0x000fca0000010000 */
[----:B------:R-:W-:-:S07]  /*1190*/  MOV R23, R15 ;  /* 0x0000000f00177202 */ /* 0x000fce0000000f00 */
[----:B------:R-:W-:Y:S05]  /*11a0*/  WARPSYNC.COLLECTIVE R20, `(.L_x_5859) ;  /* 0x0000000014087348 */ /* 0x000fea0003c00000 */
[----:B------:R0:W1:Y:S02]  /*11b0*/  SHFL.BFLY P2, R22, R23, R24, R25 ;  /* 0x0c00001817167389 */ /* 0x0000640000040019 */
[----:B01----:R-:W-:Y:S01]  /*11c0*/  ENDCOLLECTIVE ;  /* 0x000000000000791b */ /* 0x003fe20003800000 */
.L_x_5859:
[----:B------:R-:W-:Y:S01]  /*11d0*/  HFMA2.MMA R24, -RZ, RZ, 0, 2.384185791015625e-07 ;  /* 0x00000004ff187435 */ /* 0x000fe200000001ff */
[----:B------:R-:W-:-:S05]  /*11e0*/  MOV R16, R22 ;  /* 0x0000001600107202 */ /* 0x000fca0000000f00 */
[----:B------:R-:W-:-:S05]  /*11f0*/  FADD.FTZ R16, R15, R16 ;  /* 0x000000100f107221 */ /* 0x000fca0000010000 */
[----:B------:R-:W-:-:S07]  /*1200*/  MOV R23, R16 ;  /* 0x0000001000177202 */ /* 0x000fce0000000f00 */
[----:B------:R-:W-:Y:S05]  /*1210*/  WARPSYNC.COLLECTIVE R20, `(.L_x_5860) ;  /* 0x0000000014087348 */ /* 0x000fea0003c00000 */
[----:B------:R0:W1:Y:S02]  /*1220*/  SHFL.BFLY P2, R22, R23, R24, R25 ;  /* 0x0c00001817167389 */ /* 0x0000640000040019 */
[----:B01----:R-:W-:Y:S01]  /*1230*/  ENDCOLLECTIVE ;  /* 0x000000000000791b */ /* 0x003fe20003800000 */
.L_x_5860:
[----:B------:R-:W-:Y:S01]  /*1240*/  HFMA2.MMA R24, -RZ, RZ, 0, 4.76837158203125e-07 ;  /* 0x00000008ff187435 */ /* 0x000fe200000001ff */
[----:B------:R-:W-:-:S05]  /*1250*/  MOV R17, R22 ;  /* 0x0000001600117202 */ /* 0x000fca0000000f00 */
[----:B------:R-:W-:-:S04]  /*1260*/  FADD.FTZ R17, R16, R17 ;  /* 0x0000001110117221 */ /* 0x000fc80000010000 */
[----:B------:R-:W-:-:S07]  /*1270*/  IMAD.MOV.U32 R23, RZ, RZ, R17 ;  /* 0x000000ffff177224 */ /* 0x000fce00078e0011 */
[----:B------:R-:W-:Y:S05]  /*1280*/  WARPSYNC.COLLECTIVE R20, `(.L_x_5861) ;  /* 0x0000000014087348 */ /* 0x000fea0003c00000 */
[----:B------:R0:W1:Y:S02]  /*1290*/  SHFL.BFLY P2, R22, R23, R24, R25 ;  /* 0x0c00001817167389 */ /* 0x0000640000040019 */
[----:B01----:R-:W-:Y:S01]  /*12a0*/  ENDCOLLECTIVE ;  /* 0x000000000000791b */ /* 0x003fe20003800000 */
.L_x_5861:
[----:B------:R-:W-:Y:S01]  /*12b0*/  HFMA2.MMA R24, -RZ, RZ, 0, 9.5367431640625e-07 ;  /* 0x00000010ff187435 */ /* 0x000fe200000001ff */
[----:B------:R-:W-:-:S05]  /*12c0*/  MOV R12, R22 ;  /* 0x00000016000c7202 */ /* 0x000fca0000000f00 */
[----:B------:R-:W-:-:S05]  /*12d0*/  FADD.FTZ R12, R17, R12 ;  /* 0x0000000c110c7221 */ /* 0x000fca0000010000 */
[----:B------:R-:W-:-:S07]  /*12e0*/  MOV R23, R12 ;  /* 0x0000000c00177202 */ /* 0x000fce0000000f00 */
[----:B------:R-:W-:Y:S05]  /*12f0*/  WARPSYNC.COLLECTIVE R20, `(.L_x_5862) ;  /* 0x0000000014087348 */ /* 0x000fea0003c00000 */
[----:B------:R0:W1:Y:S02]  /*1300*/  SHFL.BFLY P2, R22, R23, R24, R25 ;  /* 0x0c00001817167389 */ /* 0x0000640000040019 */
[----:B01----:R-:W-:Y:S01]  /*1310*/  ENDCOLLECTIVE ;  /* 0x000000000000791b */ /* 0x003fe20003800000 */
.L_x_5862:
[----:B------:R-:W-:Y:S01]  /*1320*/  MOV R23, R8 ;  /* 0x0000000800177202 */ /* 0x000fe20000000f00 */
[----:B------:R-:W-:Y:S01]  /*1330*/  IMAD.MOV.U32 R24, RZ, RZ, 0x1 ;  /* 0x00000001ff187424 */ /* 0x000fe200078e00ff */
[----:B------:R-:W-:-:S07]  /*1340*/  MOV R15, R22 ;  /* 0x00000016000f7202 */ /* 0x000fce0000000f00 */
[----:B------:R-:W-:Y:S05]  /*1350*/  WARPSYNC.COLLECTIVE R20, `(.L_x_5863) ;  /* 0x0000000014087348 */ /* 0x000fea0003c00000 */
[----:B------:R0:W1:Y:S02]  /*1360*/  SHFL.BFLY P2, R22, R23, R24, R25 ;  /* 0x0c00001817167389 */ /* 0x0000640000040019 */
[----:B01----:R-:W-:Y:S01]  /*1370*/  ENDCOLLECTIVE ;  /* 0x000000000000791b */ /* 0x003fe20003800000 */
.L_x_5863:
[----:B------:R-:W-:Y:S01]  /*1380*/  HFMA2.MMA R24, -RZ, RZ, 0, 1.1920928955078125e-07 ;  /* 0x00000002ff187435 */ /* 0x000fe200000001ff */
[----:B------:R-:W-:-:S05]  /*1390*/  MOV R17, R22 ;  /* 0x0000001600117202 */ /* 0x000fca0000000f00 */
[----:B------:R-:W-:-:S05]  /*13a0*/  FADD.FTZ R18, R8, R17 ;  /* 0x0000001108127221 */ /* 0x000fca0000010000 */
[----:B------:R-:W-:-:S07]  /*13b0*/  MOV R23, R18 ;  /* 0x0000001200177202 */ /* 0x000fce0000000f00 */
[----:B------:R-:W-:Y:S05]  /*13c0*/  WARPSYNC.COLLECTIVE R20, `(.L_x_5864) ;  /* 0x0000000014087348 */ /* 0x000fea0003c00000 */
[----:B------:R0:W1:Y:S02]  /*13d0*/  SHFL.BFLY P2, R22, R23, R24, R25 ;  /* 0x0c00001817167389 */ /* 0x0000640000040019 */
[----:B01----:R-:W-:Y:S01]  /*13e0*/  ENDCOLLECTIVE ;  /* 0x000000000000791b */ /* 0x003fe20003800000 */
.L_x_5864:
[----:B------:R-:W-:Y:S01]  /*13f0*/  HFMA2.MMA R24, -RZ, RZ, 0, 2.384185791015625e-07 ;  /* 0x00000004ff187435 */ /* 0x000fe200000001ff */
[----:B------:R-:W-:-:S05]  /*1400*/  MOV R13, R22 ;  /* 0x00000016000d7202 */ /* 0x000fca0000000f00 */
[----:B------:R-:W-:-:S05]  /*1410*/  FADD.FTZ R19, R18, R13 ;  /* 0x0000000d12137221 */ /* 0x000fca0000010000 */
[----:B------:R-:W-:-:S07]  /*1420*/  MOV R23, R19 ;  /* 0x0000001300177202 */ /* 0x000fce0000000f00 */
[----:B------:R-:W-:Y:S05]  /*1430*/  WARPSYNC.COLLECTIVE R20, `(.L_x_5865) ;  /* 0x0000000014087348 */ /* 0x000fea0003c00000 */
[----:B------:R0:W1:Y:S02]  /*1440*/  SHFL.BFLY P2, R22, R23, R24, R25 ;  /* 0x0c00001817167389 */ /* 0x0000640000040019 */
[----:B01----:R-:W-:Y:S01]  /*1450*/  ENDCOLLECTIVE ;  /* 0x000000000000791b */ /* 0x003fe20003800000 */
.L_x_5865:
[----:B------:R-:W-:Y:S01]  /*1460*/  HFMA2.MMA R24, -RZ, RZ, 0, 4.76837158203125e-07 ;  /* 0x00000008ff187435 */ /* 0x000fe200000001ff */
[----:B------:R-:W-:-:S04]  /*1470*/  IMAD.MOV.U32 R8, RZ, RZ, R22 ;  /* 0x000000ffff087224 */ /* 0x000fc800078e0016 */
[----:B------:R-:W-:-:S05]  /*1480*/  FADD.FTZ R8, R19, R8 ;  /* 0x0000000813087221 */ /* 0x000fca0000010000 */
[----:B------:R-:W-:-:S07]  /*1490*/  MOV R23, R8 ;  /* 0x0000000800177202 */ /* 0x000fce0000000f00 */
[----:B------:R-:W-:Y:S05]  /*14a0*/  WARPSYNC.COLLECTIVE R20, `(.L_x_5866) ;  /* 0x0000000014087348 */ /* 0x000fea0003c00000 */
[----:B------:R0:W1:Y:S02]  /*14b0*/  SHFL.BFLY P2, R22, R23, R24, R25 ;  /* 0x0c00001817167389 */ /* 0x0000640000040019 */
[----:B01----:R-:W-:Y:S01]  /*14c0*/  ENDCOLLECTIVE ;  /* 0x000000000000791b */ /* 0x003fe20003800000 */
.L_x_5866:
[----:B------:R-:W-:Y:S01]  /*14d0*/  HFMA2.MMA R24, -RZ, RZ, 0, 9.5367431640625e-07 ;  /* 0x00000010ff187435 */ /* 0x000fe200000001ff */
[----:B------:R-:W-:-:S05]  /*14e0*/  MOV R21, R22 ;  /* 0x0000001600157202 */ /* 0x000fca0000000f00 */
[----:B------:R-:W-:-:S05]  /*14f0*/  FADD.FTZ R21, R8, R21 ;  /* 0x0000001508157221 */ /* 0x000fca0000010000 */
[----:B------:R-:W-:-:S07]  /*1500*/  MOV R23, R21 ;  /* 0x0000001500177202 */ /* 0x000fce0000000f00 */
[----:B------:R-:W-:Y:S05]  /*1510*/  WARPSYNC.COLLECTIVE R20, `(.L_x_5867) ;  /* 0x0000000014087348 */ /* 0x000fea0003c00000 */
[----:B------:R0:W1:Y:S02]  /*1520*/  SHFL.BFLY P2, R22, R23, R24, R25 ;  /* 0x0c00001817167389 */ /* 0x0000640000040019 */
[----:B01----:R-:W-:Y:S01]  /*1530*/  ENDCOLLECTIVE ;  /* 0x000000000000791b */ /* 0x003fe20003800000 */
.L_x_5867:
[----:B------:R-:W-:Y:S01]  /*1540*/  MOV R14, R22 ;  /* 0x00000016000e7202 */ /* 0x000fe20000000f00 */
[----:B------:R-:W-:Y:S06]  /*1550*/  BRA `(.L_x_5868) ;  /* 0xfffffff400c87947 */ /* 0x000fec000383ffff */
.L_x_5869:
        /* <DEDUP_REMOVED lines=10> */
.L_x_8814:


//--------------------- .text._ZN10layer_norm13ln_bwd_kernelINS_13Kernel_traitsI6__halfS2_fS2_fjLj2048ELj1ELj1ELj4ELj16ENS_18Kernel_traits_baseILj2048ES2_S2_fS2_fjLj128EEEEELb1ELb1ELb1ELb0EEEvNS_9BwdParamsE --------------------------
	.section	.text._ZN10layer_norm13ln_bwd_kernelINS_13Kernel_traitsI6__halfS2_fS2_fjLj2048ELj1ELj1ELj4ELj16ENS_18Kernel_traits_baseILj2048ES2_S2_fS2_fjLj128EEEEELb1ELb1ELb1ELb0EEEvNS_9BwdParamsE,"ax",@progbits
	.align	128
        .global         _ZN10layer_norm13ln_bwd_kernelINS_13Kernel_traitsI6__halfS2_fS2_fjLj2048ELj1ELj1ELj4ELj16ENS_18Kernel_traits_baseILj2048ES2_S2_fS2_fjLj128EEEEELb1ELb1ELb1ELb0EEEvNS_9BwdParamsE
        .type           _ZN10layer_norm13ln_bwd_kernelINS_13Kernel_traitsI6__halfS2_fS2_fjLj2048ELj1ELj1ELj4ELj16ENS_18Kernel_traits_baseILj2048ES2_S2_fS2_fjLj128EEEEELb1ELb1ELb1ELb0EEEvNS_9BwdParamsE,@function
        .size           _ZN10layer_norm13ln_bwd_kernelINS_13Kernel_traitsI6__halfS2_fS2_fjLj2048ELj1ELj1ELj4ELj16ENS_18Kernel_traits_baseILj2048ES2_S2_fS2_fjLj128EEEEELb1ELb1ELb1ELb0EEEvNS_9BwdParamsE,(.L_x_8815 - _ZN10layer_norm13ln_bwd_kernelINS_13Kernel_traitsI6__halfS2_fS2_fjLj2048ELj1ELj1ELj4ELj16ENS_18Kernel_traits_baseILj2048ES2_S2_fS2_fjLj128EEEEELb1ELb1ELb1ELb0EEEvNS_9BwdParamsE)
        .other          _ZN10layer_norm13ln_bwd_kernelINS_13Kernel_traitsI6__halfS2_fS2_fjLj2048ELj1ELj1ELj4ELj16ENS_18Kernel_traits_baseILj2048ES2_S2_fS2_fjLj128EEEEELb1ELb1ELb1ELb0EEEvNS_9BwdParamsE,@"STO_CUDA_ENTRY STV_DEFAULT"
_ZN10layer_norm13ln_bwd_kernelINS_13Kernel_traitsI6__halfS2_fS2_fjLj2048ELj1ELj1ELj4ELj16ENS_18Kernel_traits_baseILj2048ES2_S2_fS2_fjLj128EEEEELb1ELb1ELb1ELb0EEEvNS_9BwdParamsE:
.text._ZN10layer_norm13ln_bwd_kernelINS_13Kernel_traitsI6__halfS2_fS2_fjLj2048ELj1ELj1ELj4ELj16ENS_18Kernel_traits_baseILj2048ES2_S2_fS2_fjLj128EEEEELb1ELb1ELb1ELb0EEEvNS_9BwdParamsE:
        /* <DEDUP_REMOVED lines=17> */
[----:B------:R-:W-:Y:S02]  /*0110*/  ISETP.GE.U32.AND P5, PT, R3, 0x100, PT ;  /* 0x000001000300780c */ /* 0x000fe40003fa6070 */
[----:B-1----:R-:W-:Y:S02]  /*0120*/  LEA.HI R105, R0, UR6, RZ, 0x19 ;  /* 0x0000000600697c11 */ /* 0x002fe4000f8fc8ff */
[----:B------:R-:W-:-:S07]  /*0130*/  MOV R3, R2 ;  /* 0x0000000200037202 */ /* 0x000fce0000000f00 */
[----:B------:R-:W0:Y:S08]  /*0140*/  @P6 LDC.64 R4, c[0x0][0x260] ;  /* 0x00009800ff046b82 */ /* 0x000e300000000a00 */
[----:B------:R-:W1:Y:S08]  /*0150*/  @P6 LDC.64 R6, c[0x0][0x278] ;  /* 0x00009e00ff066b82 */ /* 0x000e700000000a00 */
[----:B------:R-:W2:Y:S08]  /*0160*/  @P5 LDC.64 R8, c[0x0][0x260] ;  /* 0x00009800ff085b82 */ /* 0x000eb00000000a00 */
[----:B------:R-:W3:Y:S01]  /*0170*/  @P5 LDC.64 R10, c[0x0][0x278] ;  /* 0x00009e00ff0a5b82 */ /* 0x000ee20000000a00 */
[----:B------:R-:W-:Y:S01]  /*0180*/  ISETP.GE.AND P0, PT, R105, UR7, PT ;  /* 0x0000000769007c0c */ /* 0x000fe2000bf06270 */
[----:B0-----:R-:W-:Y:S01]  /*0190*/  @P6 IMAD.WIDE.U32 R4, R3, 0x10, R4 ;  /* 0x0000001003046825 */ /* 0x001fe200078e0004 */
[----:B------:R-:W-:Y:S01]  /*01a0*/  ULDC.64 UR6, c[0x0][0x2c8] ;  /* 0x0000b20000067ab9 */ /* 0x000fe20000000a00 */
[----:B------:R-:W-:-:S02]  /*01b0*/  CS2R R48, SRZ ;  /* 0x0000000000307805 */ /* 0x000fc4000001ff00 */
[----:B------:R-:W-:Y:S02]  /*01c0*/  CS2R R50, SRZ ;  /* 0x0000000000327805 */ /* 0x000fe4000001ff00 */
[----:B------:R-:W-:Y:S01]  /*01d0*/  CS2R R44, SRZ ;  /* 0x00000000002c7805 */ /* 0x000fe2000001ff00 */
[----:B------:R-:W5:Y:S01]  /*01e0*/  @P6 LDG.E.128 R56, desc[UR4][R4.64] ;  /* 0x0000000404386981 */ /* 0x000f62000c1e1d00 */
[C---:B-1----:R-:W-:Y:S01]  /*01f0*/  @P6 IMAD.WIDE.U32 R6, R3.reuse, 0x10, R6 ;  /* 0x0000001003066825 */ /* 0x042fe200078e0006 */
[----:B------:R-:W-:Y:S02]  /*0200*/  @P6 LOP3.LUT R3, R3, 0x80, RZ, 0xfc, !PT ;  /* 0x0000008003036812 */ /* 0x000fe400078efcff */
[----:B------:R-:W-:Y:S02]  /*0210*/  CS2R R46, SRZ ;  /* 0x00000000002e7805 */ /* 0x000fe4000001ff00 */
[----:B------:R-:W-:Y:S02]  /*0220*/  CS2R R40, SRZ ;  /* 0x0000000000287805 */ /* 0x000fe4000001ff00 */
[----:B------:R-:W-:Y:S01]  /*0230*/  CS2R R42, SRZ ;  /* 0x00000000002a7805 */ /* 0x000fe2000001ff00 */
[----:B------:R-:W5:Y:S01]  /*0240*/  @P6 LDG.E.128 R60, desc[UR4][R6.64] ;  /* 0x00000004063c6981 */ /* 0x000f62000c1e1d00 */
[----:B--2---:R-:W-:Y:S01]  /*0250*/  @P5 IMAD.WIDE.U32 R8, R3, 0x10, R8 ;  /* 0x0000001003085825 */ /* 0x004fe200078e0008 */
[----:B------:R-:W-:-:S02]  /*0260*/  CS2R R36, SRZ ;  /* 0x0000000000247805 */ /* 0x000fc4000001ff00 */
[----:B------:R-:W-:Y:S02]  /*0270*/  CS2R R38, SRZ ;  /* 0x0000000000267805 */ /* 0x000fe4000001ff00 */
[----:B------:R-:W-:Y:S02]  /*0280*/  CS2R R32, SRZ ;  /* 0x0000000000207805 */ /* 0x000fe4000001ff00 */
[----:B------:R-:W-:Y:S01]  /*0290*/  CS2R R34, SRZ ;  /* 0x0000000000227805 */ /* 0x000fe2000001ff00 */
[----:B------:R0:W5:Y:S01]  /*02a0*/  @P5 LDG.E.128 R64, desc[UR4][R8.64] ;  /* 0x0000000408405981 */ /* 0x000162000c1e1d00 */
[----:B---3--:R-:W-:Y:S01]  /*02b0*/  @P5 IMAD.WIDE.U32 R10, R3, 0x10, R10 ;  /* 0x00000010030a5825 */ /* 0x008fe200078e000a */
        /* <DEDUP_REMOVED lines=13> */
[----:B------:R-:W-:Y:S02]  /*0390*/  CS2R R6, SRZ ;  /* 0x0000000000067805 */ /* 0x000fe4000001ff00 */
[----:B-1----:R-:W-:Y:S01]  /*03a0*/  CS2R R10, SRZ ;  /* 0x00000000000a7805 */ /* 0x002fe2000001ff00 */
[----:B------:R-:W-:Y:S06]  /*03b0*/  @P0 BRA `(.L_x_5870) ;  /* 0x00000034003c0947 */ /* 0x000fec0003800000 */
        /* <DEDUP_REMOVED lines=35> */
.L_x_5951:
        /* <DEDUP_REMOVED lines=21> */
[----:B------:R-:W-:-:S11]  /*0740*/  MOV R89, R139 ;  /* 0x0000008b00597202 */ /* 0x000fd60000000f00 */
[----:B------:R-:W-:Y:S02]  /*0750*/  @P3 IADD3 R85, R172, -0x1, RZ ;  /* 0xffffffffac553810 */ /* 0x000fe40007ffe0ff */
[----:B------:R-:W-:-:S03]  /*0760*/  @P3 LOP3.LUT R2, R0, 0x7f, RZ, 0xc0, !PT ;  /* 0x0000007f00023812 */ /* 0x000fc600078ec0ff */
[----:B------:R-:W-:Y:S01]  /*0770*/  @P3 IMAD R84, R85, R104, RZ ;  /* 0x0000006855543224 */ /* 0x000fe200078e02ff */
[----:B------:R-:W-:-:S04]  /*0780*/  HFMA2.MMA R85, -RZ, RZ, 0, 0 ;  /* 0x00000000ff557435 */ /* 0x000fc800000001ff */
        /* <DEDUP_REMOVED lines=11> */
[----:B------:R-:W-:Y:S02]  /*0840*/  IADD3 R89, R139, 0x80, RZ ;  /* 0x000000808b597810 */ /* 0x000fe40007ffe0ff */
[----:B-1----:R-:W-:-:S07]  /*0850*/  IADD3 R85, R85, 0x80, RZ ;  /* 0x0000008055557810 */ /* 0x002fce0007ffe0ff */
.L_x_5874:
[----:B------:R-:W-:Y:S05]  /*0860*/  BSYNC B1 ;  /* 0x0000000000017941 */ /* 0x000fea0003800000 */
.L_x_5873:
        /* <DEDUP_REMOVED lines=13> */
.L_x_5872:
        /* <DEDUP_REMOVED lines=35> */
[----:B------:R-:W5:Y:S04]  /*0b70*/  @P0 LDG.E.128 R52, desc[UR4][R102.64] ;  /* 0x0000000466340981 */ /* 0x000f68000c1e1d00 */
[----:B------:R1:W5:Y:S01]  /*0b80*/  @P0 LDG.E.128 R56, desc[UR4][R102.64+0x10] ;  /* 0x0000100466380981 */ /* 0x000362000c1e1d00 */
[----:B------:R-:W-:Y:S02]  /*0b90*/  IADD3 R181, R139, 0x80, RZ ;  /* 0x000000808bb57810 */ /* 0x000fe40007ffe0ff */
[----:B------:R-:W-:Y:S02]  /*0ba0*/  IADD3 R177, R177, 0x80, RZ ;  /* 0x00000080b1b17810 */ /* 0x000fe40007ffe0ff */
[----:B------:R-:W-:Y:S01]  /*0bb0*/  IADD3 R175, R175, 0x80, RZ ;  /* 0x00000080afaf7810 */ /* 0x000fe20007ffe0ff */
[C---:B---3--:R-:W-:Y:S01]  /*0bc0*/  FADD.FTZ R143, -R173.reuse, R85 ;  /* 0x00000055ad8f7221 */ /* 0x048fe20000010100 */
[C---:B------:R-:W-:Y:S01]  /*0bd0*/  FADD.FTZ R147, -R173.reuse, R87 ;  /* 0x00000057ad937221 */ /* 0x040fe20000010100 */
[C---:B------:R-:W-:Y:S01]  /*0be0*/  FADD.FTZ R3, -R173.reuse, R84 ;  /* 0x00000054ad037221 */ /* 0x040fe20000010100 */
[----:B------:R-:W-:-:S02]  /*0bf0*/  FADD.FTZ R145, -R173, R86 ;  /* 0x00000056ad917221 */ /* 0x000fc40000010100 */
[C---:B------:R-:W-:Y:S01]  /*0c00*/  FMUL.FTZ R142, R138.reuse, R147 ;  /* 0x000000938a8e7220 */ /* 0x040fe20000410000 */
[--C-:B----4-:R-:W-:Y:S02]  /*0c10*/  HADD2.F32 R85, -RZ, R88.reuse.H0_H0 ;  /* 0x20000058ff557230 */ /* 0x110fe40000004100 */
[--C-:B------:R-:W-:Y:S02]  /*0c20*/  HADD2.F32 R84, -RZ, R89.reuse.H1_H1 ;  /* 0x30000059ff547230 */ /* 0x100fe40000004100 */
[----:B------:R-:W-:Y:S01]  /*0c30*/  FMUL.FTZ R3, R138, R3 ;  /* 0x000000038a037220 */ /* 0x000fe20000410000 */
[----:B------:R-:W-:Y:S02]  /*0c40*/  HADD2.F32 R88, -RZ, R88.H1_H1 ;  /* 0x30000058ff587230 */ /* 0x000fe40000004100 */
[----:B------:R-:W-:Y:S01]  /*0c50*/  FMUL.FTZ R144, R106, R85 ;  /* 0x000000556a907220 */ /* 0x000fe20000410000 */
[----:B------:R-:W-:Y:S02]  /*0c60*/  HADD2.F32 R87, -RZ, R89.H0_H0 ;  /* 0x20000059ff577230 */ /* 0x000fe40000004100 */
[C---:B0-----:R-:W-:Y:S01]  /*0c70*/  FMUL.FTZ R140, R138.reuse, R143 ;  /* 0x0000008f8a8c7220 */ /* 0x041fe20000410000 */
[----:B------:R-:W-:Y:S01]  /*0c80*/  FMUL.FTZ R141, R138, R145 ;  /* 0x000000918a8d7220 */ /* 0x000fe20000410000 */
[----:B------:R-:W-:Y:S01]  /*0c90*/  FADD.FTZ R35, R35, R84 ;  /* 0x0000005423237221 */ /* 0x000fe20000010000 */
[-C--:B------:R-:W-:Y:S01]  /*0ca0*/  FFMA.FTZ R51, R142, R84.reuse, R51 ;  /* 0x000000548e337223 */ /* 0x080fe20000010033 */
[----:B------:R-:W-:Y:S01]  /*0cb0*/  FMUL.FTZ R147, R109, R84 ;  /* 0x000000546d937220 */ /* 0x000fe20000410000 */
[----:B------:R-:W-:Y:S01]  /*0cc0*/  FADD.FTZ R32, R32, R85 ;  /* 0x0000005520207221 */ /* 0x000fe20000010000 */
[----:B------:R-:W-:Y:S01]  /*0cd0*/  FFMA.FTZ R48, R3, R85, R48 ;  /* 0x0000005503307223 */ /* 0x000fe20000010030 */
[----:B------:R-:W-:Y:S01]  /*0ce0*/  FMUL.FTZ R143, R107, R88 ;  /* 0x000000586b8f7220 */ /* 0x000fe20000410000 */
[----:B------:R-:W-:Y:S01]  /*0cf0*/  FADD.FTZ R84, RZ, R144 ;  /* 0x00000090ff547221 */ /* 0x000fe20000010000 */
[----:B------:R-:W-:Y:S01]  /*0d00*/  FFMA.FTZ R85, R3, R144, RZ ;  /* 0x0000009003557223 */ /* 0x000fe200000100ff */
        /* <DEDUP_REMOVED lines=15> */
[----:B-1----:R-:W-:-:S02]  /*0e00*/  HADD2.F32 R103, -RZ, R91.H0_H0 ;  /* 0x2000005bff677230 */ /* 0x002fc40000004100 */
[----:B------:R-:W-:Y:S01]  /*0e10*/  FADD.FTZ R28, R28, R149 ;  /* 0x000000951c1c7221 */ /* 0x000fe20000010000 */
[----:B------:R-:W-:Y:S01]  /*0e20*/  FFMA.FTZ R44, R145, R149, R44 ;  /* 0x00000095912c7223 */ /* 0x000fe2000001002c */
        /* <DEDUP_REMOVED lines=25> */
.L_x_5877:
[----:B------:R-:W-:Y:S05]  /*0fc0*/  BSYNC B1 ;  /* 0x0000000000017941 */ /* 0x000fea0003800000 */
.L_x_5876:
        /* <DEDUP_REMOVED lines=27> */
[C---:B------:R-:W-:Y:S01]  /*1180*/  FMUL.FTZ R156, R138.reuse, R157 ;  /* 0x0000009d8a9c7220 */ /* 0x040fe20000410000 */
        /* <DEDUP_REMOVED lines=52> */
.L_x_5875:
[----:B------:R-:W-:Y:S05]  /*14d0*/  BSYNC B0 ;  /* 0x0000000000007941 */ /* 0x000fea0003800000 */
.L_x_5871:
        /* <DEDUP_REMOVED lines=25> */
.L_x_5964:
[----:B------:R-:W4:Y:S01]  /*1670*/  S2R R89, SR_CgaCtaId ;  /* 0x0000000000597919 */ /* 0x000f220000008800 */
[----:B------:R-:W-:Y:S01]  /*1680*/  MOV R88, 0x400 ;  /* 0x0000040000587802 */ /* 0x000fe20000000f00 */
[----:B-12---:R-:W-:Y:S01]  /*1690*/  FADD.FTZ R100, R93, R86 ;  /* 0x000000565d647221 */ /* 0x006fe20000010000 */
[----:B------:R-:W-:Y:S01]  /*16a0*/  @!P0 LOP3.LUT R84, R84, 0x3, RZ, 0xc0, !PT ;  /* 0x0000000354548812 */ /* 0x000fe200078ec0ff */
[----:B---3--:R-:W-:Y:S01]  /*16b0*/  FADD.FTZ R101, R92, R87 ;  /* 0x000000575c657221 */ /* 0x008fe20000010000 */
[----:B------:R-:W-:Y:S05]  /*16c0*/  WARPSYNC.ALL ;  /* 0x0000000000007948 */ /* 0x000fea0003800000 */
[----:B------:R-:W-:Y:S01]  /*16d0*/  @!P0 IADD3 R84, R85, R84, RZ ;  /* 0x0000005455548210 */ /* 0x000fe20007ffe0ff */
[----:B------:R-:W-:Y:S01]  /*16e0*/  BSSY B0, `(.L_x_5879) ;  /* 0x0000118000007945 */ /* 0x000fe20003800000 */
[----:B------:R-:W-:-:S02]  /*16f0*/  @P3 IADD3 R95, R172, -0x1, RZ ;  /* 0xffffffffac5f3810 */ /* 0x000fc40007ffe0ff */
[----:B------:R-:W-:-:S03]  /*1700*/  @P3 LOP3.LUT R2, R0, 0x7f, RZ, 0xc0, !PT ;  /* 0x0000007f00023812 */ /* 0x000fc600078ec0ff */
[----:B0-----:R-:W-:Y:S01]  /*1710*/  @P3 IMAD R92, R95, R104, RZ ;  /* 0x000000685f5c3224 */ /* 0x001fe200078e02ff */
[----:B----4-:R-:W-:-:S04]  /*1720*/  LEA R88, R89, R88, 0x18 ;  /* 0x0000005859587211 */ /* 0x010fc800078ec0ff */
        /* <DEDUP_REMOVED lines=34> */
.L_x_5882:
[----:B------:R-:W-:Y:S05]  /*1950*/  BSYNC B1 ;  /* 0x0000000000017941 */ /* 0x000fea0003800000 */
.L_x_5881:
[----:B------:R-:W-:Y:S01]  /*1960*/  BSSY B1, `(.L_x_5883) ;  /* 0x000000d000017945 */ /* 0x000fe20003800000 */
[----:B-----5:R-:W-:-:S03]  /*1970*/  @!P4 FSEL R91, R52, RZ, P1 ;  /* 0x000000ff345bc208 */ /* 0x020fc60000800000 */
[----:B------:R-:W-:Y:S05]  /*1980*/  @!P4 BRA `(.L_x_5884) ;  /* 0x000000000028c947 */ /* 0x000fea0003800000 */
[----:B------:R-:W-:Y:S02]  /*1990*/  ISETP.NE.AND P1, PT, R174, RZ, PT ;  /* 0x000000ffae00720c */ /* 0x000fe40003f25270 */
[----:B------:R-:W-:Y:S02]  /*19a0*/  MOV R100, UR6 ;  /* 0x0000000600647c02 */ /* 0x000fe40008000f00 */
[----:B------:R-:W-:Y:S02]  /*19b0*/  FSEL R92, R88, RZ, !P1 ;  /* 0x000000ff585c7208 */ /* 0x000fe40004800000 */
[----:B------:R-:W-:Y:S02]  /*19c0*/  MOV R101, UR7 ;  /* 0x0000000700657c02 */ /* 0x000fe40008000f00 */
[----:B------:R-:W-:Y:S01]  /*19d0*/  ISETP.NE.U32.AND P1, PT, R100, RZ, PT ;  /* 0x000000ff6400720c */ /* 0x000fe20003f25070 */
[----:B------:R-:W-:-:S03]  /*19e0*/  FFMA.FTZ R91, R3, R90, R92 ;  /* 0x0000005a035b7223 */ /* 0x000fc6000001005c */
[----:B------:R-:W-:Y:S01]  /*19f0*/  ISETP.NE.AND.EX P1, PT, R101, RZ, PT, P1 ;  /* 0x000000ff6500720c */ /* 0x000fe20003f25310 */
[----:B------:R-:W-:-:S04]  /*1a00*/  FADD.FTZ R91, R144, -R91 ;  /* 0x8000005b905b7221 */ /* 0x000fc80000010000 */
[----:B------:R-:W-:-:S08]  /*1a10*/  FMUL.FTZ R91, R138, R91 ;  /* 0x0000005b8a5b7220 */ /* 0x000fd00000410000 */
[----:B------:R-:W-:-:S07]  /*1a20*/  @P1 FADD.FTZ R91, R52, R91 ;  /* 0x0000005b345b1221 */ /* 0x000fce0000010000 */
.L_x_5884:
[----:B------:R-:W-:Y:S05]  /*1a30*/  BSYNC B1 ;  /* 0x0000000000017941 */ /* 0x000fea0003800000 */
.L_x_5883:
[----:B------:R-:W-:Y:S04]  /*1a40*/  BSSY B1, `(.L_x_5885) ;  /* 0x000000d000017945 */ /* 0x000fe80003800000 */
[----:B------:R-:W-:Y:S05]  /*1a50*/  @!P3 BRA `(.L_x_5886) ;  /* 0x00000000002cb947 */ /* 0x000fea0003800000 */
[----:B------:R-:W-:Y:S01]  /*1a60*/  LOP3.LUT P1, RZ, R98, 0xff, RZ, 0xc0, !PT ;  /* 0x000000ff62ff7812 */ /* 0x000fe2000782c0ff */
[----:B------:R-:W-:Y:S01]  /*1a70*/  FMUL.FTZ R92, R91, UR11 ;  /* 0x0000000b5b5c7c20 */ /* 0x000fe20008410000 */
[----:B------:R-:W-:Y:S01]  /*1a80*/  HFMA2.MMA R93, -RZ, RZ, 0, 0 ;  /* 0x00000000ff5d7435 */ /* 0x000fe200000001ff */
[----:B------:R-:W-:Y:S02]  /*1a90*/  MOV R103, RZ ;  /* 0x000000ff00677202 */ /* 0x000fe40000000f00 */
[----:B------:R-:W-:-:S08]  /*1aa0*/  FMUL.FTZ R171, R92, UR10 ;  /* 0x0000000a5cab7c20 */ /* 0x000fd00008410000 */
[----:B------:R-:W-:Y:S02]  /*1ab0*/  @P1 HADD2.F32 R102, -RZ, R68.H0_H0 ;  /* 0x20000044ff661230 */ /* 0x000fe40000004100 */
[----:B------:R-:W-:-:S03]  /*1ac0*/  @P1 FMUL.FTZ R93, R122, R171 ;  /* 0x000000ab7a5d1220 */ /* 0x000fc60000410000 */
[----:B------:R-:W-:Y:S02]  /*1ad0*/  @P1 FMUL.FTZ R103, R171, R102 ;  /* 0x00000066ab671220 */ /* 0x000fe40000410000 */
[----:B------:R-:W-:Y:S02]  /*1ae0*/  F2FP.F16.F32.PACK_AB R93, RZ, R93 ;  /* 0x0000005dff5d723e */ /* 0x000fe400000000ff */
[----:B------:R-:W-:Y:S02]  /*1af0*/  FADD.FTZ R16, R16, R103 ;  /* 0x0000006710107221 */ /* 0x000fe40000010000 */
[----:B------:R-:W-:-:S07]  /*1b00*/  PRMT R72, R93, 0x7610, R72 ;  /* 0x000076105d487816 */ /* 0x000fce0000000048 */
.L_x_5886:
[----:B------:R-:W-:Y:S05]  /*1b10*/  BSYNC B1 ;  /* 0x0000000000017941 */ /* 0x000fea0003800000 */
.L_x_5885:
        /* <DEDUP_REMOVED lines=13> */
.L_x_5888:
[----:B------:R-:W-:Y:S05]  /*1bf0*/  BSYNC B1 ;  /* 0x0000000000017941 */ /* 0x000fea0003800000 */
.L_x_5887:
[----:B------:R-:W-:Y:S04]  /*1c00*/  BSSY B1, `(.L_x_5889) ;  /* 0x000000d000017945 */ /* 0x000fe80003800000 */
[----:B------:R-:W-:Y:S05]  /*1c10*/  @!P3 BRA `(.L_x_5890) ;  /* 0x00000000002cb947 */ /* 0x000fea0003800000 */
[----:B------:R-:W-:Y:S01]  /*1c20*/  LOP3.LUT P1, RZ, R98, 0xff00, RZ, 0xc0, !PT ;  /* 0x0000ff0062ff7812 */ /* 0x000fe2000782c0ff */
        /* <DEDUP_REMOVED lines=10> */
.L_x_5890:
[----:B------:R-:W-:Y:S05]  /*1cd0*/  BSYNC B1 ;  /* 0x0000000000017941 */ /* 0x000fea0003800000 */
.L_x_5889:
        /* <DEDUP_REMOVED lines=13> */
.L_x_5892:
[----:B------:R-:W-:Y:S05]  /*1db0*/  BSYNC B1 ;  /* 0x0000000000017941 */ /* 0x000fea0003800000 */
.L_x_5891:
        /* <DEDUP_REMOVED lines=13> */
.L_x_5894:
[----:B------:R-:W-:Y:S05]  /*1e90*/  BSYNC B1 ;  /* 0x0000000000017941 */ /* 0x000fea0003800000 */
.L_x_5893:
        /* <DEDUP_REMOVED lines=13> */
.L_x_5896:
[----:B------:R-:W-:Y:S05]  /*1f70*/  BSYNC B1 ;  /* 0x0000000000017941 */ /* 0x000fea0003800000 */
.L_x_5895:
        /* <DEDUP_REMOVED lines=13> */
.L_x_5898:
[----:B------:R-:W-:Y:S05]  /*2050*/  BSYNC B1 ;  /* 0x0000000000017941 */ /* 0x000fea0003800000 */
.L_x_5897:
        /* <DEDUP_REMOVED lines=13> */
.L_x_5900:
[----:B------:R-:W-:Y:S05]  /*2130*/  BSYNC B1 ;  /* 0x0000000000017941 */ /* 0x000fea0003800000 */
.L_x_5899:
[----:B------:R-:W-:Y:S04]  /*2140*/  BSSY B1, `(.L_x_5901) ;  /* 0x000000c000017945 */ /* 0x000fe80003800000 */
[----:B------:R-:W-:Y:S05]  /*2150*/  @!P3 BRA `(.L_x_5902) ;  /* 0x000000000028b947 */ /* 0x000fea0003800000 */
[----:B------:R-:W-:Y:S01]  /*2160*/  LOP3.LUT P1, RZ, R99, 0xff, RZ, 0xc0, !PT ;  /* 0x000000ff63ff7812 */ /* 0x000fe2000782c0ff */
[----:B------:R-:W-:Y:S01]  /*2170*/  FMUL.FTZ R171, R103, UR11 ;  /* 0x0000000b67ab7c20 */ /* 0x000fe20008410000 */
[----:B------:R-:W-:-:S03]  /*2180*/  CS2R R172, SRZ ;  /* 0x0000000000ac7805 */ /* 0x000fc6000001ff00 */
[----:B------:R-:W-:-:S08]  /*2190*/  FMUL.FTZ R171, R171, UR10 ;  /* 0x0000000aabab7c20 */ /* 0x000fd00008410000 */
[----:B------:R-:W-:Y:S02]  /*21a0*/  @P1 HADD2.F32 R175, -RZ, R70.H0_H0 ;  /* 0x20000046ffaf1230 */ /* 0x000fe40000004100 */
[----:B------:R-:W-:-:S03]  /*21b0*/  @P1 FMUL.FTZ R172, R126, R171 ;  /* 0x000000ab7eac1220 */ /* 0x000fc60000410000 */
[----:B------:R-:W-:Y:S02]  /*21c0*/  @P1 FMUL.FTZ R173, R171, R175 ;  /* 0x000000afabad1220 */ /* 0x000fe40000410000 */
[----:B------:R-:W-:Y:S02]  /*21d0*/  F2FP.F16.F32.PACK_AB R172, RZ, R172 ;  /* 0x000000acffac723e */ /* 0x000fe400000000ff */
[----:B------:R-:W-:Y:S02]  /*21e0*/  FADD.FTZ R12, R12, R173 ;  /* 0x000000ad0c0c7221 */ /* 0x000fe40000010000 */
[----:B------:R-:W-:-:S07]  /*21f0*/  PRMT R74, R172, 0x7610, R74 ;  /* 0x00007610ac4a7816 */ /* 0x000fce000000004a */
.L_x_5902:
[----:B------:R-:W-:Y:S05]  /*2200*/  BSYNC B1 ;  /* 0x0000000000017941 */ /* 0x000fea0003800000 */
.L_x_5901:
        /* <DEDUP_REMOVED lines=13> */
.L_x_5904:
[----:B------:R-:W-:Y:S05]  /*22e0*/  BSYNC B1 ;  /* 0x0000000000017941 */ /* 0x000fea0003800000 */
.L_x_5903:
        /* <DEDUP_REMOVED lines=13> */
.L_x_5906:
[----:B------:R-:W-:Y:S05]  /*23c0*/  BSYNC B1 ;  /* 0x0000000000017941 */ /* 0x000fea0003800000 */
.L_x_5905:
        /* <DEDUP_REMOVED lines=13> */
.L_x_5908:
[----:B------:R-:W-:Y:S05]  /*24a0*/  BSYNC B1 ;  /* 0x0000000000017941 */ /* 0x000fea0003800000 */
.L_x_5907:
        /* <DEDUP_REMOVED lines=13> */
.L_x_5910:
[----:B------:R-:W-:Y:S05]  /*2580*/  BSYNC B1 ;  /* 0x0000000000017941 */ /* 0x000fea0003800000 */
.L_x_5909:
        /* <DEDUP_REMOVED lines=13> */
.L_x_5912:
[----:B------:R-:W-:Y:S05]  /*2660*/  BSYNC B1 ;  /* 0x0000000000017941 */ /* 0x000fea0003800000 */
.L_x_5911:
        /* <DEDUP_REMOVED lines=25> */
.L_x_5914:
[----:B------:R-:W-:Y:S05]  /*2800*/  BSYNC B1 ;  /* 0x0000000000017941 */ /* 0x000fea0003800000 */
.L_x_5913:
[----:B------:R0:W-:Y:S01]  /*2810*/  @P0 STG.E.128 desc[UR4][R86.64], R76 ;  /* 0x0000004c56000986 */ /* 0x0001e2000c101d04 */
[----:B------:R-:W-:Y:S02]  /*2820*/  IADD3 R139, R139, 0x80, RZ ;  /* 0x000000808b8b7810 */ /* 0x000fe40007ffe0ff */
[----:B------:R-:W-:Y:S01]  /*2830*/  IADD3 R89, R89, 0x80, RZ ;  /* 0x0000008059597810 */ /* 0x000fe20007ffe0ff */
[----:B------:R0:W-:Y:S04]  /*2840*/  @P0 STG.E.128 desc[UR4][R86.64+0x10], R80 ;  /* 0x0000105056000986 */ /* 0x0001e8000c101d04 */
[----:B------:R0:W-:Y:S02]  /*2850*/  @P3 STG.E.128 desc[UR4][R84.64], R72 ;  /* 0x0000004854003986 */ /* 0x0001e4000c101d04 */
.L_x_5880:
[----:B------:R-:W-:Y:S05]  /*2860*/  BSYNC B0 ;  /* 0x0000000000007941 */ /* 0x000fea0003800000 */
.L_x_5879:
        /* <DEDUP_REMOVED lines=11> */
.L_x_5918:
[----:B------:R-:W-:Y:S05]  /*2920*/  BSYNC B1 ;  /* 0x0000000000017941 */ /* 0x000fea0003800000 */
.L_x_5917:
        /* <DEDUP_REMOVED lines=13> */
.L_x_5920:
[----:B------:R-:W-:Y:S05]  /*2a00*/  BSYNC B1 ;  /* 0x0000000000017941 */ /* 0x000fea0003800000 */
.L_x_5919:
[----:B------:R-:W-:Y:S04]  /*2a10*/  BSSY B1, `(.L_x_5921) ;  /* 0x000000d000017945 */ /* 0x000fe80003800000 */
[----:B------:R-:W-:Y:S05]  /*2a20*/  @!P3 BRA `(.L_x_5922) ;  /* 0x00000000002cb947 */ /* 0x000fea0003800000 */
[----:B------:R-:W-:Y:S01]  /*2a30*/  LOP3.LUT P0, RZ, R96, 0xff, RZ, 0xc0, !PT ;  /* 0x000000ff60ff7812 */ /* 0x000fe2000780c0ff */
[----:B0-----:R-:W-:Y:S01]  /*2a40*/  FMUL.FTZ R84, R91, UR11 ;  /* 0x0000000b5b547c20 */ /* 0x001fe20008410000 */
        /* <DEDUP_REMOVED lines=9> */
.L_x_5922:
[----:B------:R-:W-:Y:S05]  /*2ae0*/  BSYNC B1 ;  /* 0x0000000000017941 */ /* 0x000fea0003800000 */
.L_x_5921:
        /* <DEDUP_REMOVED lines=13> */
.L_x_5924:
[----:B------:R-:W-:Y:S05]  /*2bc0*/  BSYNC B1 ;  /* 0x0000000000017941 */ /* 0x000fea0003800000 */
.L_x_5923:
[----:B------:R-:W-:Y:S04]  /*2bd0*/  BSSY B1, `(.L_x_5925) ;  /* 0x000000d000017945 */ /* 0x000fe80003800000 */
[----:B------:R-:W-:Y:S05]  /*2be0*/  @!P3 BRA `(.L_x_5926) ;  /* 0x00000000002cb947 */ /* 0x000fea0003800000 */
[----:B------:R-:W-:Y:S01]  /*2bf0*/  LOP3.LUT P0, RZ, R96, 0xff00, RZ, 0xc0, !PT ;  /* 0x0000ff0060ff7812 */ /* 0x000fe2000780c0ff */
[----:B0-----:R-:W-:Y:S01]  /*2c00*/  FMUL.FTZ R84, R100, UR11 ;  /* 0x0000000b64547c20 */ /* 0x001fe20008410000 */
        /* <DEDUP_REMOVED lines=9> */
.L_x_5926:
[----:B------:R-:W-:Y:S05]  /*2ca0*/  BSYNC B1 ;  /* 0x0000000000017941 */ /* 0x000fea0003800000 */
.L_x_5925:
        /* <DEDUP_REMOVED lines=13> */
.L_x_5928:
[----:B------:R-:W-:Y:S05]  /*2d80*/  BSYNC B1 ;  /* 0x0000000000017941 */ /* 0x000fea0003800000 */
.L_x_5927:
        /* <DEDUP_REMOVED lines=13> */
.L_x_5930:
[----:B------:R-:W-:Y:S05]  /*2e60*/  BSYNC B1 ;  /* 0x0000000000017941 */ /* 0x000fea0003800000 */
.L_x_5929:
        /* <DEDUP_REMOVED lines=13> */
.L_x_5932:
[----:B------:R-:W-:Y:S05]  /*2f40*/  BSYNC B1 ;  /* 0x0000000000017941 */ /* 0x000fea0003800000 */
.L_x_5931:
        /* <DEDUP_REMOVED lines=13> */
.L_x_5934:
[----:B------:R-:W-:Y:S05]  /*3020*/  BSYNC B1 ;  /* 0x0000000000017941 */ /* 0x000fea0003800000 */
.L_x_5933:
        /* <DEDUP_REMOVED lines=13> */
.L_x_5936:
[----:B------:R-:W-:Y:S05]  /*3100*/  BSYNC B1 ;  /* 0x0000000000017941 */ /* 0x000fea0003800000 */
.L_x_5935:
        /* <DEDUP_REMOVED lines=13> */
.L_x_5938:
[----:B------:R-:W-:Y:S05]  /*31e0*/  BSYNC B1 ;  /* 0x0000000000017941 */ /* 0x000fea0003800000 */
.L_x_5937:
        /* <DEDUP_REMOVED lines=14> */
.L_x_5940:
[----:B------:R-:W-:Y:S05]  /*32d0*/  BSYNC B1 ;  /* 0x0000000000017941 */ /* 0x000fea0003800000 */
.L_x_5939:
        /* <DEDUP_REMOVED lines=13> */
.L_x_5942:
[----:B------:R-:W-:Y:S05]  /*33b0*/  BSYNC B1 ;  /* 0x0000000000017941 */ /* 0x000fea0003800000 */
.L_x_5941:
        /* <DEDUP_REMOVED lines=14> */
.L_x_5944:
[----:B------:R-:W-:Y:S05]  /*34a0*/  BSYNC B1 ;  /* 0x0000000000017941 */ /* 0x000fea0003800000 */
.L_x_5943:
        /* <DEDUP_REMOVED lines=13> */
.L_x_5946:
[----:B------:R-:W-:Y:S05]  /*3580*/  BSYNC B1 ;  /* 0x0000000000017941 */ /* 0x000fea0003800000 */
.L_x_5945:
        /* <DEDUP_REMOVED lines=17> */
.L_x_5948:
[----:B------:R-:W-:Y:S05]  /*36a0*/  BSYNC B1 ;  /* 0x0000000000017941 */ /* 0x000fea0003800000 */
.L_x_5947:
        /* <DEDUP_REMOVED lines=23> */
.L_x_5950:
[----:B------:R-:W-:Y:S05]  /*3820*/  BSYNC B1 ;  /* 0x0000000000017941 */ /* 0x000fea0003800000 */
.L_x_5949:
[----:B------:R1:W-:Y:S04]  /*3830*/  @P1 STG.E.128 desc[UR4][R86.64], R76 ;  /* 0x0000004c56001986 */ /* 0x0003e8000c101d04 */
[----:B------:R1:W-:Y:S04]  /*3840*/  @P1 STG.E.128 desc[UR4][R86.64+0x10], R80 ;  /* 0x0000105056001986 */ /* 0x0003e8000c101d04 */
[----:B------:R1:W-:Y:S02]  /*3850*/  @P3 STG.E.128 desc[UR4][R84.64], R72 ;  /* 0x0000004854003986 */ /* 0x0003e4000c101d04 */
.L_x_5916:
[----:B------:R-:W-:Y:S05]  /*3860*/  BSYNC B0 ;  /* 0x0000000000007941 */ /* 0x000fea0003800000 */
.L_x_5915:
[----:B------:R-:W-:Y:S02]  /*3870*/  IADD3 R105, R105, UR12, RZ ;  /* 0x0000000c69697c10 */ /* 0x000fe4000fffe0ff */
[----:B------:R-:W-:Y:S02]  /*3880*/  SEL R171, RZ, 0x1, P2 ;  /* 0x00000001ffab7807 */ /* 0x000fe40001000000 */
[----:B------:R-:W-:-:S13]  /*3890*/  ISETP.GE.AND P0, PT, R105, UR13, PT ;  /* 0x0000000d69007c0c */ /* 0x000fda000bf06270 */
[----:B------:R-:W-:Y:S05]  /*38a0*/  @!P0 BRA `(.L_x_5951) ;  /* 0xffffffcc00508947 */ /* 0x000fea000383ffff */
.L_x_5870:
        /* <DEDUP_REMOVED lines=20> */
.L_x_5953:
[----:B------:R-:W-:Y:S05]  /*39f0*/  BSYNC B0 ;  /* 0x0000000000007941 */ /* 0x000fea0003800000 */
.L_x_5952:
        /* <DEDUP_REMOVED lines=14> */
.L_x_5878:
[----:B-1----:R-:W-:Y:S01]  /*3ae0*/  HFMA2.MMA R100, -RZ, RZ, 0, 9.5367431640625e-07 ;  /* 0x00000010ff647435 */ /* 0x002fe200000001ff */
[----:B------:R-:W-:Y:S02]  /*3af0*/  MOV R101, R179 ;  /* 0x000000b300657202 */ /* 0x000fe40000000f00 */
[----:B------:R-:W-:Y:S02]  /*3b00*/  MOV R103, 0x1f ;  /* 0x0000001f00677802 */ /* 0x000fe40000000f00 */
[----:B------:R-:W-:-:S07]  /*3b10*/  MOV R94, 0xffffffff ;  /* 0xffffffff005e7802 */ /* 0x000fce0000000f00 */
[----:B-----5:R-:W-:Y:S05]  /*3b20*/  WARPSYNC.COLLECTIVE R94, `(.L_x_5954) ;  /* 0x000000005e087348 */ /* 0x020fea0003c00000 */
[----:B------:R0:W1:Y:S02]  /*3b30*/  SHFL.DOWN P1, R95, R101, R100, R103 ;  /* 0x08000064655f7389 */ /* 0x0000640000020067 */
[----:B01---5:R-:W-:Y:S01]  /*3b40*/  ENDCOLLECTIVE ;  /* 0x000000000000791b */ /* 0x023fe20003800000 */
.L_x_5954:
[----:B------:R-:W-:Y:S02]  /*3b50*/  MOV R101, R176 ;  /* 0x000000b000657202 */ /* 0x000fe40000000f00 */
[----:B------:R-:W-:-:S07]  /*3b60*/  MOV R86, R95 ;  /* 0x0000005f00567202 */ /* 0x000fce0000000f00 */
[----:B------:R-:W-:Y:S05]  /*3b70*/  WARPSYNC.COLLECTIVE R94, `(.L_x_5955) ;  /* 0x000000005e087348 */ /* 0x000fea0003c00000 */
[----:B------:R0:W1:Y:S02]  /*3b80*/  SHFL.DOWN P1, R95, R101, R100, R103 ;  /* 0x08000064655f7389 */ /* 0x0000640000020067 */
[----:B01----:R-:W-:Y:S01]  /*3b90*/  ENDCOLLECTIVE ;  /* 0x000000000000791b */ /* 0x003fe20003800000 */
.L_x_5955:
[----:B------:R-:W-:Y:S01]  /*3ba0*/  FADD.FTZ R86, R86, R179 ;  /* 0x000000b356567221 */ /* 0x000fe20000010000 */
[----:B------:R-:W-:-:S04]  /*3bb0*/  HFMA2.MMA R100, -RZ, RZ, 0, 4.76837158203125e-07 ;  /* 0x00000008ff647435 */ /* 0x000fc800000001ff */
[----:B------:R-:W-:Y:S02]  /*3bc0*/  MOV R101, R86 ;  /* 0x0000005600657202 */ /* 0x000fe40000000f00 */
[----:B------:R-:W-:-:S07]  /*3bd0*/  MOV R87, R95 ;  /* 0x0000005f00577202 */ /* 0x000fce0000000f00 */
[----:B------:R-:W-:Y:S05]  /*3be0*/  WARPSYNC.COLLECTIVE R94, `(.L_x_5956) ;  /* 0x000000005e087348 */ /* 0x000fea0003c00000 */
[----:B------:R0:W1:Y:S02]  /*3bf0*/  SHFL.DOWN P1, R95, R101, R100, R103 ;  /* 0x08000064655f7389 */ /* 0x0000640000020067 */
[----:B01----:R-:W-:Y:S01]  /*3c00*/  ENDCOLLECTIVE ;  /* 0x000000000000791b */ /* 0x003fe20003800000 */
.L_x_5956:
[----:B------:R-:W-:-:S05]  /*3c10*/  FADD.FTZ R87, R87, R176 ;  /* 0x000000b057577221 */ /* 0x000fca0000010000 */
[----:B------:R-:W-:Y:S02]  /*3c20*/  MOV R101, R87 ;  /* 0x0000005700657202 */ /* 0x000fe40000000f00 */
[----:B------:R-:W-:-:S07]  /*3c30*/  MOV R89, R95 ;  /* 0x0000005f00597202 */ /* 0x000fce0000000f00 */
[----:B------:R-:W-:Y:S05]  /*3c40*/  WARPSYNC.COLLECTIVE R94, `(.L_x_5957) ;  /* 0x000000005e087348 */ /* 0x000fea0003c00000 */
[----:B------:R0:W1:Y:S02]  /*3c50*/  SHFL.DOWN P1, R95, R101, R100, R103 ;  /* 0x08000064655f7389 */ /* 0x0000640000020067 */
[----:B01----:R-:W-:Y:S01]  /*3c60*/  ENDCOLLECTIVE ;  /* 0x000000000000791b */ /* 0x003fe20003800000 */
.L_x_5957:
[----:B------:R-:W-:Y:S01]  /*3c70*/  FADD.FTZ R89, R86, R89 ;  /* 0x0000005956597221 */ /* 0x000fe20000010000 */
[----:B------:R-:W-:-:S04]  /*3c80*/  HFMA2.MMA R100, -RZ, RZ, 0, 2.384185791015625e-07 ;  /* 0x00000004ff647435 */ /* 0x000fc800000001ff */
[----:B------:R-:W-:Y:S02]  /*3c90*/  MOV R101, R89 ;  /* 0x0000005900657202 */ /* 0x000fe40000000f00 */
[----:B------:R-:W-:-:S07]  /*3ca0*/  MOV R88, R95 ;  /* 0x0000005f00587202 */ /* 0x000fce0000000f00 */
[----:B------:R-:W-:Y:S05]  /*3cb0*/  WARPSYNC.COLLECTIVE R94, `(.L_x_5958) ;  /* 0x000000005e087348 */ /* 0x000fea0003c00000 */
[----:B------:R0:W1:Y:S02]  /*3cc0*/  SHFL.DOWN P1, R95, R101, R100, R103 ;  /* 0x08000064655f7389 */ /* 0x0000640000020067 */
[----:B01----:R-:W-:Y:S01]  /*3cd0*/  ENDCOLLECTIVE ;  /* 0x000000000000791b */ /* 0x003fe20003800000 */
.L_x_5958:
[----:B------:R-:W-:-:S05]  /*3ce0*/  FADD.FTZ R88, R87, R88 ;  /* 0x0000005857587221 */ /* 0x000fca0000010000 */
[----:B------:R-:W-:Y:S02]  /*3cf0*/  MOV R101, R88 ;  /* 0x0000005800657202 */ /* 0x000fe40000000f00 */
[----:B------:R-:W-:-:S07]  /*3d00*/  MOV R90, R95 ;  /* 0x0000005f005a7202 */ /* 0x000fce0000000f00 */
[----:B------:R-:W-:Y:S05]  /*3d10*/  WARPSYNC.COLLECTIVE R94, `(.L_x_5959) ;  /* 0x000000005e087348 */ /* 0x000fea0003c00000 */
[----:B------:R0:W1:Y:S02]  /*3d20*/  SHFL.DOWN P1, R95, R101, R100, R103 ;  /* 0x08000064655f7389 */ /* 0x0000640000020067 */
[----:B01----:R-:W-:Y:S01]  /*3d30*/  ENDCOLLECTIVE ;  /* 0x000000000000791b */ /* 0x003fe20003800000 */
.L_x_5959:
[----:B------:R-:W-:Y:S01]  /*3d40*/  FADD.FTZ R90, R89, R90 ;  /* 0x0000005a595a7221 */ /* 0x000fe20000010000 */
[----:B------:R-:W-:-:S04]  /*3d50*/  HFMA2.MMA R100, -RZ, RZ, 0, 1.1920928955078125e-07 ;  /* 0x00000002ff647435 */ /* 0x000fc800000001ff */
[----:B------:R-:W-:Y:S02]  /*3d60*/  MOV R101, R90 ;  /* 0x0000005a00657202 */ /* 0x000fe40000000f00 */
[----:B------:R-:W-:-:S07]  /*3d70*/  MOV R91, R95 ;  /* 0x0000005f005b7202 */ /* 0x000fce0000000f00 */
[----:B------:R-:W-:Y:S05]  /*3d80*/  WARPSYNC.COLLECTIVE R94, `(.L_x_5960) ;  /* 0x000000005e087348 */ /* 0x000fea0003c00000 */
[----:B------:R0:W1:Y:S02]  /*3d90*/  SHFL.DOWN P1, R95, R101, R100, R103 ;  /* 0x08000064655f7389 */ /* 0x0000640000020067 */
[----:B01----:R-:W-:Y:S01]  /*3da0*/  ENDCOLLECTIVE ;  /* 0x000000000000791b */ /* 0x003fe20003800000 */
.L_x_5960:
[----:B------:R-:W-:-:S05]  /*3db0*/  FADD.FTZ R91, R88, R91 ;  /* 0x0000005b585b7221 */ /* 0x000fca0000010000 */
[----:B------:R-:W-:Y:S02]  /*3dc0*/  MOV R101, R91 ;  /* 0x0000005b00657202 */ /* 0x000fe40000000f00 */
[----:B------:R-:W-:-:S07]  /*3dd0*/  MOV R93, R95 ;  /* 0x0000005f005d7202 */ /* 0x000fce0000000f00 */
[----:B------:R-:W-:Y:S05]  /*3de0*/  WARPSYNC.COLLECTIVE R94, `(.L_x_5961) ;  /* 0x000000005e087348 */ /* 0x000fea0003c00000 */
[----:B------:R0:W1:Y:S02]  /*3df0*/  SHFL.DOWN P1, R95, R101, R100, R103 ;  /* 0x08000064655f7389 */ /* 0x0000640000020067 */
[----:B01----:R-:W-:Y:S01]  /*3e00*/  ENDCOLLECTIVE ;  /* 0x000000000000791b */ /* 0x003fe20003800000 */
.L_x_5961:
[----:B------:R-:W-:Y:S01]  /*3e10*/  FADD.FTZ R93, R90, R93 ;  /* 0x0000005d5a5d7221 */ /* 0x000fe20000010000 */
[----:B------:R-:W-:-:S04]  /*3e20*/  HFMA2.MMA R100, -RZ, RZ, 0, 5.9604644775390625e-08 ;  /* 0x00000001ff647435 */ /* 0x000fc800000001ff */
[----:B------:R-:W-:Y:S02]  /*3e30*/  MOV R101, R93 ;  /* 0x0000005d00657202 */ /* 0x000fe40000000f00 */
[----:B------:R-:W-:-:S07]  /*3e40*/  MOV R92, R95 ;  /* 0x0000005f005c7202 */ /* 0x000fce0000000f00 */
[----:B------:R-:W-:Y:S05]  /*3e50*/  WARPSYNC.COLLECTIVE R94, `(.L_x_5962) ;  /* 0x000000005e087348 */ /* 0x000fea0003c00000 */
[----:B------:R0:W1:Y:S02]  /*3e60*/  SHFL.DOWN P1, R95, R101, R100, R103 ;  /* 0x08000064655f7389 */ /* 0x0000640000020067 */
[----:B01----:R-:W-:Y:S01]  /*3e70*/  ENDCOLLECTIVE ;  /* 0x000000000000791b */ /* 0x003fe20003800000 */
.L_x_5962:
[----:B------:R-:W-:-:S05]  /*3e80*/  FADD.FTZ R92, R91, R92 ;  /* 0x0000005c5b5c7221 */ /* 0x000fca0000010000 */
[----:B------:R-:W-:Y:S02]  /*3e90*/  MOV R101, R92 ;  /* 0x0000005c00657202 */ /* 0x000fe40000000f00 */
[----:B------:R-:W-:-:S07]  /*3ea0*/  MOV R86, R95 ;  /* 0x0000005f00567202 */ /* 0x000fce0000000f00 */
[----:B------:R-:W-:Y:S05]  /*3eb0*/  WARPSYNC.COLLECTIVE R94, `(.L_x_5963) ;  /* 0x000000005e087348 */ /* 0x000fea0003c00000 */
[----:B------:R0:W1:Y:S02]  /*3ec0*/  SHFL.DOWN P1, R95, R101, R100, R103 ;  /* 0x08000064655f7389 */ /* 0x0000640000020067 */
[----:B01----:R-:W-:Y:S01]  /*3ed0*/  ENDCOLLECTIVE ;  /* 0x000000000000791b */ /* 0x003fe20003800000 */
.L_x_5963:
[----:B------:R-:W-:Y:S01]  /*3ee0*/  MOV R87, R95 ;  /* 0x0000005f00577202 */ /* 0x000fe20000000f00 */
[----:B------:R-:W-:Y:S06]  /*3ef0*/  BRA `(.L_x_5964) ;  /* 0xffffffd400dc7947 */ /* 0x000fec000383ffff */
.L_x_5965:
        /* <DEDUP_REMOVED lines=16> */
.L_x_8815:


//--------------------- .text._ZN10layer_norm22ln_bwd_finalize_kernelINS_22Kernel_traits_finalizeILj2048E6__halfS2_fS2_fjLb1ELj1024ELj4ENS_18Kernel_traits_baseILj2048ES2_S2_fS2_fjLj1024EEEEELb1ELb1EEEvNS_9BwdParamsE --------------------------
	.section	.text._ZN10layer_norm22ln_bwd_finalize_kernelINS_22Kernel_traits_finalizeILj2048E6__halfS2_fS2_fjLb1ELj1024ELj4ENS_18Kernel_traits_baseILj2048ES2_S2_fS2_fjLj1024EEEEELb1ELb1EEEvNS_9BwdParamsE,"ax",@progbits
	.align	128
        .global         _ZN10layer_norm22ln_bwd_finalize_kernelINS_22Kernel_traits_finalizeILj2048E6__halfS2_fS2_fjLb1ELj1024ELj4ENS_18Kernel_traits_baseILj2048ES2_S2_fS2_fjLj1024EEEEELb1ELb1EEEvNS_9BwdParamsE
        .type           _ZN10layer_norm22ln_bwd_finalize_kernelINS_22Kernel_traits_finalizeILj2048E6__halfS2_fS2_fjLb1ELj1024ELj4ENS_18Kernel_traits_baseILj2048ES2_S2_fS2_fjLj1024EEEEELb1ELb1EEEvNS_9BwdParamsE,@function
        .size           _ZN10layer_norm22ln_bwd_finalize_kernelINS_22Kernel_traits_finalizeILj2048E6__halfS2_fS2_fjLb1ELj1024ELj4ENS_18Kernel_traits_baseILj2048ES2_S2_fS2_fjLj1024EEEEELb1ELb1EEEvNS_9BwdParamsE,(.L_x_8816 - _ZN10layer_norm22ln_bwd_finalize_kernelINS_22Kernel_traits_finalizeILj2048E6__halfS2_fS2_fjLb1ELj1024ELj4ENS_18Kernel_traits_baseILj2048ES2_S2_fS2_fjLj1024EEEEELb1ELb1EEEvNS_9BwdParamsE)
        .other          _ZN10layer_norm22ln_bwd_finalize_kernelINS_22Kernel_traits_finalizeILj2048E6__halfS2_fS2_fjLb1ELj1024ELj4ENS_18Kernel_traits_baseILj2048ES2_S2_fS2_fjLj1024EEEEELb1ELb1EEEvNS_9BwdParamsE,@"STO_CUDA_ENTRY STV_DEFAULT"
_ZN10layer_norm22ln_bwd_finalize_kernelINS_22Kernel_traits_finalizeILj2048E6__halfS2_fS2_fjLb1ELj1024ELj4ENS_18Kernel_traits_baseILj2048ES2_S2_fS2_fjLj1024EEEEELb1ELb1EEEvNS_9BwdParamsE:
.text._ZN10layer_norm22ln_bwd_finalize_kernelINS_22Kernel_traits_finalizeILj2048E6__halfS2_fS2_fjLb1ELj1024ELj4ENS_18Kernel_traits_baseILj2048ES2_S2_fS2_fjLj1024EEEEELb1ELb1EEEvNS_9BwdParamsE:
        /* <DEDUP_REMOVED lines=25> */
.L_x_5977:
        /* <DEDUP_REMOVED lines=33> */
.L_x_5970:
        /* <DEDUP_REMOVED lines=49> */
.L_x_5969:
[----:B------:R-:W-:Y:S05]  /*06b0*/  BSYNC B1 ;  /* 0x0000000000017941 */ /* 0x000fea0003800000 */
.L_x_5968:
        /* <DEDUP_REMOVED lines=32> */
.L_x_5972:
[----:B------:R-:W-:Y:S05]  /*08c0*/  BSYNC B1 ;  /* 0x0000000000017941 */ /* 0x000fea0003800000 */
.L_x_5971:
        /* <DEDUP_REMOVED lines=16> */
.L_x_5967:
[----:B------:R-:W-:Y:S05]  /*09d0*/  BSYNC B0 ;  /* 0x0000000000007941 */ /* 0x000fea0003800000 */
.L_x_5966:
        /* <DEDUP_REMOVED lines=40> */
.L_x_5993:
        /* <DEDUP_REMOVED lines=8> */
.L_x_5973:
        /* <DEDUP_REMOVED lines=21> */
.L_x_5976:
[----:B------:R-:W-:Y:S05]  /*0e30*/  BSYNC B0 ;  /* 0x0000000000007941 */ /* 0x000fea0003800000 */
.L_x_5975:
[C---:B------:R-:W-:Y:S02]  /*0e40*/  ISETP.GT.U32.AND P1, PT, R4.reuse, -0x801, PT ;  /* 0xfffff7ff0400780c */ /* 0x040fe40003f24070 */
[----:B------:R-:W-:Y:S02]  /*0e50*/  IADD3 R4, R4, 0x800, RZ ;  /* 0x0000080004047810 */ /* 0x000fe40007ffe0ff */
[----:B------:R-:W-:-:S09]  /*0e60*/  IADD3 R5, R5, 0x400, RZ ;  /* 0x0000040005057810 */ /* 0x000fd20007ffe0ff */
[----:B------:R-:W-:Y:S05]  /*0e70*/  @P1 BRA `(.L_x_5977) ;  /* 0xfffffff000c41947 */ /* 0x000fea000383ffff */
[----:B------:R-:W-:Y:S05]  /*0e80*/  EXIT ;  /* 0x000000000000794d */ /* 0x000fea0003800000 */
.L_x_5974:
[----:B------:R-:W-:Y:S01]  /*0e90*/  HFMA2.MMA R22, -RZ, RZ, 0, 5.9604644775390625e-08 ;  /* 0x00000001ff167435 */ /* 0x000fe200000001ff */
[----:B---3--:R-:W-:Y:S01]  /*0ea0*/  MOV R23, R8 ;  /* 0x0000000800177202 */ /* 0x008fe20000000f00 */
[----:B------:R-:W-:Y:S01]  /*0eb0*/  IMAD.MOV.U32 R20, RZ, RZ, -0x1 ;  /* 0xffffffffff147424 */ /* 0x000fe200078e00ff */
[----:B------:R-:W-:-:S08]  /*0ec0*/  MOV R25, 0x1f ;  /* 0x0000001f00197802 */ /* 0x000fd00000000f00 */
[----:B012---:R-:W-:Y:S05]  /*0ed0*/  WARPSYNC.COLLECTIVE R20, `(.L_x_5978) ;  /* 0x0000000014087348 */ /* 0x007fea0003c00000 */
[----:B------:R3:W4:Y:S02]  /*0ee0*/  SHFL.BFLY P2, R21, R23, R22, R25 ;  /* 0x0c00001617157389 */ /* 0x0007240000040019 */
[----:B01234-:R-:W-:Y:S01]  /*0ef0*/  ENDCOLLECTIVE ;  /* 0x000000000000791b */ /* 0x01ffe20003800000 */
.L_x_5978:
[----:B------:R-:W-:Y:S01]  /*0f00*/  HFMA2.MMA R22, -RZ, RZ, 0, 1.1920928955078125e-07 ;  /* 0x00000002ff167435 */ /* 0x000fe200000001ff */
[----:B------:R-:W-:-:S05]  /*0f10*/  MOV R9, R21 ;  /* 0x0000001500097202 */ /* 0x000fca0000000f00 */
[----:B------:R-:W-:-:S05]  /*0f20*/  FADD.FTZ R9, R8, R9 ;  /* 0x0000000908097221 */ /* 0x000fca0000010000 */
[----:B------:R-:W-:-:S07]  /*0f30*/  MOV R23, R9 ;  /* 0x0000000900177202 */ /* 0x000fce0000000f00 */
[----:B------:R-:W-:Y:S05]  /*0f40*/  WARPSYNC.COLLECTIVE R20, `(.L_x_5979) ;  /* 0x0000000014087348 */ /* 0x000fea0003c00000 */
[----:B------:R0:W1:Y:S02]  /*0f50*/  SHFL.BFLY P2, R21, R23, R22, R25 ;  /* 0x0c00001617157389 */ /* 0x0000640000040019 */
[----:B01----:R-:W-:Y:S01]  /*0f60*/  ENDCOLLECTIVE ;  /* 0x000000000000791b */ /* 0x003fe20003800000 */
.L_x_5979:
[----:B------:R-:W-:Y:S01]  /*0f70*/  HFMA2.MMA R22, -RZ, RZ, 0, 2.384185791015625e-07 ;  /* 0x00000004ff167435 */ /* 0x000fe200000001ff */
[----:B------:R-:W-:-:S05]  /*0f80*/  MOV R12, R21 ;  /* 0x00000015000c7202 */ /* 0x000fca0000000f00 */
[----:B------:R-:W-:-:S05]  /*0f90*/  FADD.FTZ R12, R9, R12 ;  /* 0x0000000c090c7221 */ /* 0x000fca0000010000 */
[----:B------:R-:W-:-:S07]  /*0fa0*/  MOV R23, R12 ;  /* 0x0000000c00177202 */ /* 0x000fce0000000f00 */
[----:B------:R-:W-:Y:S05]  /*0fb0*/  WARPSYNC.COLLECTIVE R20, `(.L_x_5980) ;  /* 0x0000000014087348 */ /* 0x000fea0003c00000 */
[----:B------:R0:W1:Y:S02]  /*0fc0*/  SHFL.BFLY P2, R21, R23, R22, R25 ;  /* 0x0c00001617157389 */ /* 0x0000640000040019 */
[----:B01----:R-:W-:Y:S01]  /*0fd0*/  ENDCOLLECTIVE ;  /* 0x000000000000791b */ /* 0x003fe20003800000 */
.L_x_5980:
[----:B------:R-:W-:Y:S01]  /*0fe0*/  HFMA2.MMA R22, -RZ, RZ, 0, 4.76837158203125e-07 ;  /* 0x00000008ff167435 */ /* 0x000fe200000001ff */
[----:B------:R-:W-:-:S05]  /*0ff0*/  MOV R13, R21 ;  /* 0x00000015000d7202 */ /* 0x000fca0000000f00 */
[----:B------:R-:W-:-:S04]  /*1000*/  FADD.FTZ R13, R12, R13 ;  /* 0x0000000d0c0d7221 */ /* 0x000fc80000010000 */
[----:B------:R-:W-:-:S07]  /*1010*/  IMAD.MOV.U32 R23, RZ, RZ, R13 ;  /* 0x000000ffff177224 */ /* 0x000fce00078e000d */
[----:B------:R-:W-:Y:S05]  /*1020*/  WARPSYNC.COLLECTIVE R20, `(.L_x_5981) ;  /* 0x0000000014087348 */ /* 0x000fea0003c00000 */
[----:B------:R0:W1:Y:S02]  /*1030*/  SHFL.BFLY P2, R21, R23, R22, R25 ;  /* 0x0c00001617157389 */ /* 0x0000640000040019 */
[----:B01----:R-:W-:Y:S01]  /*1040*/  ENDCOLLECTIVE ;  /* 0x000000000000791b */ /* 0x003fe20003800000 */
.L_x_5981:
[----:B------:R-:W-:Y:S01]  /*1050*/  HFMA2.MMA R22, -RZ, RZ, 0, 9.5367431640625e-07 ;  /* 0x00000010ff167435 */ /* 0x000fe200000001ff */
[----:B------:R-:W-:-:S05]  /*1060*/  MOV R8, R21 ;  /* 0x0000001500087202 */ /* 0x000fca0000000f00 */
[----:B------:R-:W-:-:S05]  /*1070*/  FADD.FTZ R9, R13, R8 ;  /* 0x000000080d097221 */ /* 0x000fca0000010000 */
[----:B------:R-:W-:-:S07]  /*1080*/  MOV R23, R9 ;  /* 0x0000000900177202 */ /* 0x000fce0000000f00 */
[----:B------:R-:W-:Y:S05]  /*1090*/  WARPSYNC.COLLECTIVE R20, `(.L_x_5982) ;  /* 0x0000000014087348 */ /* 0x000fea0003c00000 */
[----:B------:R0:W1:Y:S02]  /*10a0*/  SHFL.BFLY P2, R21, R23, R22, R25 ;  /* 0x0c00001617157389 */ /* 0x0000640000040019 */
[----:B01----:R-:W-:Y:S01]  /*10b0*/  ENDCOLLECTIVE ;  /* 0x000000000000791b */ /* 0x003fe20003800000 */
.L_x_5982:
[----:B------:R-:W-:Y:S01]  /*10c0*/  HFMA2.MMA R22, -RZ, RZ, 0, 5.9604644775390625e-08 ;  /* 0x00000001ff167435 */ /* 0x000fe200000001ff */
[----:B------:R-:W-:Y:S02]  /*10d0*/  MOV R23, R11 ;  /* 0x0000000b00177202 */ /* 0x000fe40000000f00 */
[----:B------:R-:W-:-:S08]  /*10e0*/  MOV R8, R21 ;  /* 0x0000001500087202 */ /* 0x000fd00000000f00 */
[----:B------:R-:W-:Y:S05]  /*10f0*/  WARPSYNC.COLLECTIVE R20, `(.L_x_5983) ;  /* 0x0000000014087348 */ /* 0x000fea0003c00000 */
[----:B------:R0:W1:Y:S02]  /*1100*/  SHFL.BFLY P2, R21, R23, R22, R25 ;  /* 0x0c00001617157389 */ /* 0x0000640000040019 */
[----:B01----:R-:W-:Y:S01]  /*1110*/  ENDCOLLECTIVE ;  /* 0x000000000000791b */ /* 0x003fe20003800000 */
.L_x_5983:
[----:B------:R-:W-:Y:S01]  /*1120*/  HFMA2.MMA R22, -RZ, RZ, 0, 1.1920928955078125e-07 ;  /* 0x00000002ff167435 */ /* 0x000fe200000001ff */
[----:B------:R-:W-:-:S05]  /*1130*/  MOV R12, R21 ;  /* 0x00000015000c7202 */ /* 0x000fca0000000f00 */
[----:B------:R-:W-:-:S04]  /*1140*/  FADD.FTZ R14, R11, R12 ;  /* 0x0000000c0b0e7221 */ /* 0x000fc80000010000 */
[----:B------:R-:W-:-:S07]  /*1150*/  IMAD.MOV.U32 R23, RZ, RZ, R14 ;  /* 0x000000ffff177224 */ /* 0x000fce00078e000e */
[----:B------:R-:W-:Y:S05]  /*1160*/  WARPSYNC.COLLECTIVE R20, `(.L_x_5984) ;  /* 0x0000000014087348 */ /* 0x000fea0003c00000 */
[----:B------:R0:W1:Y:S02]  /*1170*/  SHFL.BFLY P2, R21, R23, R22, R25 ;  /* 0x0c00001617157389 */ /* 0x0000640000040019 */
[----:B01----:R-:W-:Y:S01]  /*1180*/  ENDCOLLECTIVE ;  /* 0x000000000000791b */ /* 0x003fe20003800000 */
.L_x_5984:
[----:B------:R-:W-:Y:S01]  /*1190*/  HFMA2.MMA R22, -RZ, RZ, 0, 2.384185791015625e-07 ;  /* 0x00000004ff167435 */ /* 0x000fe200000001ff */
[----:B------:R-:W-:-:S05]  /*11a0*/  MOV R13, R21 ;  /* 0x00000015000d7202 */ /* 0x000fca0000000f00 */
[----:B------:R-:W-:-:S05]  /*11b0*/  FADD.FTZ R15, R14, R13 ;  /* 0x0000000d0e0f7221 */ /* 0x000fca0000010000 */
[----:B------:R-:W-:-:S07]  /*11c0*/  MOV R23, R15 ;  /* 0x0000000f00177202 */ /* 0x000fce0000000f00 */
[----:B------:R-:W-:Y:S05]  /*11d0*/  WARPSYNC.COLLECTIVE R20, `(.L_x_5985) ;  /* 0x0000000014087348 */ /* 0x000fea0003c00000 */
[----:B------:R0:W1:Y:S02]  /*11e0*/  SHFL.BFLY P2, R21, R23, R22, R25 ;  /* 0x0c00001617157389 */ /* 0x0000640000040019 */
[----:B01----:R-:W-:Y:S01]  /*11f0*/  ENDCOLLECTIVE ;  /* 0x000000000000791b */ /* 0x003fe20003800000 */
.L_x_5985:
[----:B------:R-:W-:Y:S01]  /*1200*/  HFMA2.MMA R22, -RZ, RZ, 0, 4.76837158203125e-07 ;  /* 0x00000008ff167435 */ /* 0x000fe200000001ff */
[----:B------:R-:W-:-:S05]  /*1210*/  MOV R16, R21 ;  /* 0x0000001500107202 */ /* 0x000fca0000000f00 */
[----:B------:R-:W-:-:S05]  /*1220*/  FADD.FTZ R16, R15, R16 ;  /* 0x000000100f107221 */ /* 0x000fca0000010000 */
[----:B------:R-:W-:-:S07]  /*1230*/  MOV R23, R16 ;  /* 0x0000001000177202 */ /* 0x000fce0000000f00 */
[----:B------:R-:W-:Y:S05]  /*1240*/  WARPSYNC.COLLECTIVE R20, `(.L_x_5986) ;  /* 0x0000000014087348 */ /* 0x000fea0003c00000 */
[----:B------:R0:W1:Y:S02]  /*1250*/  SHFL.BFLY P2, R21, R23, R22, R25 ;  /* 0x0c00001617157389 */ /* 0x0000640000040019 */
[----:B01----:R-:W-:Y:S01]  /*1260*/  ENDCOLLECTIVE ;  /* 0x000000000000791b */ /* 0x003fe20003800000 */
.L_x_5986:
[----:B------:R-:W-:Y:S01]  /*1270*/  HFMA2.MMA R22, -RZ, RZ, 0, 9.5367431640625e-07 ;  /* 0x00000010ff167435 */ /* 0x000fe200000001ff */
[----:B------:R-:W-:-:S05]  /*1280*/  MOV R11, R21 ;  /* 0x00000015000b7202 */ /* 0x000fca0000000f00 */
[----:B------:R-:W-:-:S04]  /*1290*/  FADD.FTZ R11, R16, R11 ;  /* 0x0000000b100b7221 */ /* 0x000fc80000010000 */
[----:B------:R-:W-:-:S07]  /*12a0*/  IMAD.MOV.U32 R23, RZ, RZ, R11 ;  /* 0x000000ffff177224 */ /* 0x000fce00078e000b */
[----:B------:R-:W-:Y:S05]  /*12b0*/  WARPSYNC.COLLECTIVE R20, `(.L_x_5987) ;  /* 0x0000000014087348 */ /* 0x000fea0003c00000 */
[----:B------:R0:W1:Y:S02]  /*12c0*/  SHFL.BFLY P2, R21, R23, R22, R25 ;  /* 0x0c00001617157389 */ /* 0x0000640000040019 */
[----:B01----:R-:W-:Y:S01]  /*12d0*/  ENDCOLLECTIVE ;  /* 0x000000000000791b */ /* 0x003fe20003800000 */
.L_x_5987:
[----:B------:R-:W-:Y:S01]  /*12e0*/  HFMA2.MMA R22, -RZ, RZ, 0, 5.9604644775390625e-08 ;  /* 0x00000001ff167435 */ /* 0x000fe200000001ff */
[----:B------:R-:W-:Y:S02]  /*12f0*/  MOV R23, R10 ;  /* 0x0000000a00177202 */ /* 0x000fe40000000f00 */
[----:B------:R-:W-:-:S08]  /*1300*/  MOV R12, R21 ;  /* 0x00000015000c7202 */ /* 0x000fd00000000f00 */
[----:B------:R-:W-:Y:S05]  /*1310*/  WARPSYNC.COLLECTIVE R20, `(.L_x_5988) ;  /* 0x0000000014087348 */ /* 0x000fea0003c00000 */
[----:B------:R0:W1:Y:S02]  /*1320*/  SHFL.BFLY P2, R21, R23, R22, R25 ;  /* 0x0c00001617157389 */ /* 0x0000640000040019 */
[----:B01----:R-:W-:Y:S01]  /*1330*/  ENDCOLLECTIVE ;  /* 0x000000000000791b */ /* 0x003fe20003800000 */
.L_x_5988:
[----:B------:R-:W-:Y:S01]  /*1340*/  HFMA2.MMA R22, -RZ, RZ, 0, 1.1920928955078125e-07 ;  /* 0x00000002ff167435 */ /* 0x000fe200000001ff */
[----:B------:R-:W-:-:S05]  /*1350*/  MOV R13, R21 ;  /* 0x00000015000d7202 */ /* 0x000fca0000000f00 */
[----:B------:R-:W-:-:S05]  /*1360*/  FADD.FTZ R17, R10, R13 ;  /* 0x0000000d0a117221 */ /* 0x000fca0000010000 */
[----:B------:R-:W-:-:S07]  /*1370*/  MOV R23, R17 ;  /* 0x0000001100177202 */ /* 0x000fce0000000f00 */
[----:B------:R-:W-:Y:S05]  /*1380*/  WARPSYNC.COLLECTIVE R20, `(.L_x_5989) ;  /* 0x0000000014087348 */ /* 0x000fea0003c00000 */
[----:B------:R0:W1:Y:S02]  /*1390*/  SHFL.BFLY P2, R21, R23, R22, R25 ;  /* 0x0c00001617157389 */ /* 0x0000640000040019 */
[----:B01----:R-:W-:Y:S01]  /*13a0*/  ENDCOLLECTIVE ;  /* 0x000000000000791b */ /* 0x003fe20003800000 */
.L_x_5989:
[----:B------:R-:W-:Y:S01]  /*13b0*/  HFMA2.MMA R22, -RZ, RZ, 0, 2.384185791015625e-07 ;  /* 0x00000004ff167435 */ /* 0x000fe200000001ff */
[----:B------:R-:W-:-:S05]  /*13c0*/  MOV R16, R21 ;  /* 0x0000001500107202 */ /* 0x000fca0000000f00 */
[----:B------:R-:W-:-:S04]  /*13d0*/  FADD.FTZ R18, R17, R16 ;  /* 0x0000001011127221 */ /* 0x000fc80000010000 */
[----:B------:R-:W-:-:S07]  /*13e0*/  IMAD.MOV.U32 R23, RZ, RZ, R18 ;  /* 0x000000ffff177224 */ /* 0x000fce00078e0012 */
[----:B------:R-:W-:Y:S05]  /*13f0*/  WARPSYNC.COLLECTIVE R20, `(.L_x_5990) ;  /* 0x0000000014087348 */ /* 0x000fea0003c00000 */
[----:B------:R0:W1:Y:S02]  /*1400*/  SHFL.BFLY P2, R21, R23, R22, R25 ;  /* 0x0c00001617157389 */ /* 0x0000640000040019 */
[----:B01----:R-:W-:Y:S01]  /*1410*/  ENDCOLLECTIVE ;  /* 0x000000000000791b */ /* 0x003fe20003800000 */
.L_x_5990:
[----:B------:R-:W-:Y:S01]  /*1420*/  HFMA2.MMA R22, -RZ, RZ, 0, 4.76837158203125e-07 ;  /* 0x00000008ff167435 */ /* 0x000fe200000001ff */
[----:B------:R-:W-:-:S05]  /*1430*/  MOV R19, R21 ;  /* 0x0000001500137202 */ /* 0x000fca0000000f00 */
[----:B------:R-:W-:-:S05]  /*1440*/  FADD.FTZ R19, R18, R19 ;  /* 0x0000001312137221 */ /* 0x000fca0000010000 */
[----:B------:R-:W-:-:S07]  /*1450*/  MOV R23, R19 ;  /* 0x0000001300177202 */ /* 0x000fce0000000f00 */
[----:B------:R-:W-:Y:S05]  /*1460*/  WARPSYNC.COLLECTIVE R20, `(.L_x_5991) ;  /* 0x0000000014087348 */ /* 0x000fea0003c00000 */
[----:B------:R0:W1:Y:S02]  /*1470*/  SHFL.BFLY P2, R21, R23, R22, R25 ;  /* 0x0c00001617157389 */ /* 0x0000640000040019 */
[----:B01----:R-:W-:Y:S01]  /*1480*/  ENDCOLLECTIVE ;  /* 0x000000000000791b */ /* 0x003fe20003800000 */
.L_x_5991:
[----:B------:R-:W-:Y:S01]  /*1490*/  HFMA2.MMA R22, -RZ, RZ, 0, 9.5367431640625e-07 ;  /* 0x00000010ff167435 */ /* 0x000fe200000001ff */
[----:B------:R-:W-:-:S05]  /*14a0*/  MOV R10, R21 ;  /* 0x00000015000a7202 */ /* 0x000fca0000000f00 */
[----:B------:R-:W-:-:S05]  /*14b0*/  FADD.FTZ R10, R19, R10 ;  /* 0x0000000a130a7221 */ /* 0x000fca0000010000 */
[----:B------:R-:W-:-:S07]  /*14c0*/  MOV R23, R10 ;  /* 0x0000000a00177202 */ /* 0x000fce0000000f00 */
[----:B------:R-:W-:Y:S05]  /*14d0*/  WARPSYNC.COLLECTIVE R20, `(.L_x_5992) ;  /* 0x0000000014087348 */ /* 0x000fea0003c00000 */
[----:B------:R0:W1:Y:S02]  /*14e0*/  SHFL.BFLY P2, R21, R23, R22, R25 ;  /* 0x0c00001617157389 */ /* 0x0000640000040019 */
[----:B01----:R-:W-:Y:S01]  /*14f0*/  ENDCOLLECTIVE ;  /* 0x000000000000791b */ /* 0x003fe20003800000 */
.L_x_5992:
[----:B------:R-:W-:Y:S01]  /*1500*/  MOV R15, R21 ;  /* 0x00000015000f7202 */ /* 0x000fe20000000f00 */
[----:B------:R-:W-:Y:S06]  /*1510*/  BRA `(.L_x_5993) ;  /* 0xfffffff400d07947 */ /* 0x000fec000383ffff */
.L_x_5994:
        /* <DEDUP_REMOVED lines=14> */
.L_x_8816:


//--------------------- .text._ZN10layer_norm13ln_bwd_kernelINS_13Kernel_traitsI6__halfS2_fS2_fjLj2048ELj1ELj1ELj4ELj16ENS_18Kernel_traits_baseILj2048ES2_S2_fS2_fjLj128EEEEELb1ELb1ELb1ELb1EEEvNS_9BwdParamsE --------------------------
	.section	.text._ZN10layer_norm13ln_bwd_kernelINS_13Kernel_traitsI6__halfS2_fS2_fjLj2048ELj1ELj1ELj4ELj16ENS_18Kernel_traits_baseILj2048ES2_S2_fS2_fjLj128EEEEELb1ELb1ELb1ELb1EEEvNS_9BwdParamsE,"ax",@progbits
	.align	128
        .global         _ZN10layer_norm13ln_bwd_kernelINS_13Kernel_traitsI6__halfS2_fS2_fjLj2048ELj1ELj1ELj4ELj16ENS_18Kernel_traits_baseILj2048ES2_S2_fS2_fjLj128EEEEELb1ELb1ELb1ELb1EEEvNS_9BwdParamsE
        .type           _ZN10layer_norm13ln_bwd_kernelINS_13Kernel_traitsI6__halfS2_fS2_fjLj2048ELj1ELj1ELj4ELj16ENS_18Kernel_traits_baseILj2048ES2_S2_fS2_fjLj128EEEEELb1ELb1ELb1ELb1EEEvNS_9BwdParamsE,@function
        .size           _ZN10layer_norm13ln_bwd_kernelINS_13Kernel_traitsI6__halfS2_fS2_fjLj2048ELj1ELj1ELj4ELj16ENS_18Kernel_traits_baseILj2048ES2_S2_fS2_fjLj128EEEEELb1ELb1ELb1ELb1EEEvNS_9BwdParamsE,(.L_x_8817 - _ZN10layer_norm13ln_bwd_kernelINS_13Kernel_traitsI6__halfS2_fS2_fjLj2048ELj1ELj1ELj4ELj16ENS_18Kernel_traits_baseILj2048ES2_S2_fS2_fjLj128EEEEELb1ELb1ELb1ELb1EEEvNS_9BwdParamsE)
        .other          _ZN10layer_norm13ln_bwd_kernelINS_13Kernel_traitsI6__halfS2_fS2_fjLj2048ELj1ELj1ELj4ELj16ENS_18Kernel_traits_baseILj2048ES2_S2_fS2_fjLj128EEEEELb1ELb1ELb1ELb1EEEvNS_9BwdParamsE,@"STO_CUDA_ENTRY STV_DEFAULT"
_ZN10layer_norm13ln_bwd_kernelINS_13Kernel_traitsI6__halfS2_fS2_fjLj2048ELj1ELj1ELj4ELj16ENS_18Kernel_traits_baseILj2048ES2_S2_fS2_fjLj128EEEEELb1ELb1ELb1ELb1EEEvNS_9BwdParamsE:
.text._ZN10layer_norm13ln_bwd_kernelINS_13Kernel_traitsI6__halfS2_fS2_fjLj2048ELj1ELj1ELj4ELj16ENS_18Kernel_traits_baseILj2048ES2_S2_fS2_fjLj128EEEEELb1ELb1ELb1ELb1EEEvNS_9BwdParamsE:
        /* <DEDUP_REMOVED lines=46> */
.L_x_5995:
[----:B------:R-:W-:Y:S01]  /*02e0*/  ULDC.64 UR6, c[0x0][0x260] ;  /* 0x0000980000067ab9 */ /* 0x000fe20000000a00 */
[----:B------:R-:W0:Y:S01]  /*02f0*/  LDC.U8 R160, c[0x0][0x2a0] ;  /* 0x0000a800ffa07b82 */ /* 0x000e220000000000 */
        /* <DEDUP_REMOVED lines=31> */
[----:B------:R-:W-:Y:S02]  /*04f0*/  HADD2.F32 R156, -RZ, R153.H0_H0 ;  /* 0x20000099ff9c7230 */ /* 0x000fe40000004100 */
[----:B---3--:R-:W-:-:S02]  /*0500*/  HADD2.F32 R141, -RZ, R139.H0_H0 ;  /* 0x2000008bff8d7230 */ /* 0x008fc40000004100 */
        /* <DEDUP_REMOVED lines=11> */
[----:B0-----:R-:W-:-:S07]  /*05c0*/  HADD2.F32 R139, -RZ, R139.H1_H1 ;  /* 0x3000008bff8b7230 */ /* 0x001fce0000004100 */
.L_x_6067:
        /* <DEDUP_REMOVED lines=18> */
[----:B------:R-:W-:Y:S02]  /*06f0*/  IADD3 R2, R2, UR8, RZ ;  /* 0x0000000802027c10 */ /* 0x000fe4000fffe0ff */
[----:B--2---:R-:W-:Y:S02]  /*0700*/  IADD3 R4, R138, 0x80, RZ ;  /* 0x000000808a047810 */ /* 0x004fe40007ffe0ff */
[----:B------:R-:W-:Y:S01]  /*0710*/  ISETP.GE.AND P4, PT, R2, UR9, PT ;  /* 0x0000000902007c0c */ /* 0x000fe2000bf86270 */
[----:B----4-:R-:W-:-:S04]  /*0720*/  IMAD.WIDE.U32 R110, R138, 0x20, R108 ;  /* 0x000000208a6e7825 */ /* 0x010fc800078e006c */
[----:B------:R-:W-:Y:S01]  /*0730*/  IMAD.WIDE.U32 R108, R4, 0x20, R108 ;  /* 0x00000020046c7825 */ /* 0x000fe200078e006c */
[----:B---3--:R-:W-:-:S13]  /*0740*/  ISETP.GT.AND P5, PT, R6, RZ, PT ;  /* 0x000000ff0600720c */ /* 0x008fda0003fa4270 */
[----:B------:R-:W-:Y:S05]  /*0750*/  @P5 BRA `(.L_x_5998) ;  /* 0x0000000000605947 */ /* 0x000fea0003800000 */
[----:B-----5:R-:W-:Y:S01]  /*0760*/  ISETP.GE.AND P3, PT, R114, 0x1, PT ;  /* 0x000000017200780c */ /* 0x020fe20003f66270 */
[----:B------:R-:W0:Y:S01]  /*0770*/  LDC.64 R126, c[0x0][0x240] ;  /* 0x00009000ff7e7b82 */ /* 0x000e220000000a00 */
[----:B------:R-:W-:Y:S02]  /*0780*/  MOV R5, UR16 ;  /* 0x0000001000057c02 */ /* 0x000fe40008000f00 */
[----:B------:R-:W-:Y:S02]  /*0790*/  MOV R133, RZ ;  /* 0x000000ff00857202 */ /* 0x000fe40000000f00 */
[----:B------:R-:W-:-:S07]  /*07a0*/  ISETP.NE.U32.AND P0, PT, R5, RZ, PT ;  /* 0x000000ff0500720c */ /* 0x000fce0003f05070 */
[----:B------:R-:W-:-:S05]  /*07b0*/  @P3 IADD3 R6, R114, -0x1, RZ ;  /* 0xffffffff72063810 */ /* 0x000fca0007ffe0ff */
[----:B------:R-:W-:Y:S01]  /*07c0*/  @P3 IMAD R112, R6, R161, RZ ;  /* 0x000000a106703224 */ /* 0x000fe200078e02ff */
[----:B------:R-:W-:-:S04]  /*07d0*/  MOV R6, UR17 ;  /* 0x0000001100067c02 */ /* 0x000fc80008000f00 */
[----:B------:R-:W-:Y:S02]  /*07e0*/  @P3 SHF.R.S32.HI R113, RZ, 0x1f, R112 ;  /* 0x0000001fff713819 */ /* 0x000fe40000011470 */
[----:B------:R-:W-:Y:S02]  /*07f0*/  ISETP.NE.AND.EX P0, PT, R6, RZ, PT, P0 ;  /* 0x000000ff0600720c */ /* 0x000fe40003f05300 */
[----:B------:R-:W-:-:S04]  /*0800*/  @P3 LEA.HI R113, R113, R112, RZ, 0x3 ;  /* 0x0000007071713211 */ /* 0x000fc800078f18ff */
[----:B------:R-:W-:-:S04]  /*0810*/  @P3 LEA.HI.SX32 R133, R113, R164, 0x1d ;  /* 0x000000a471853211 */ /* 0x000fc800078feaff */
[C---:B------:R-:W-:Y:S01]  /*0820*/  IADD3 R113, R133.reuse, 0x80, RZ ;  /* 0x0000008085717810 */ /* 0x040fe20007ffe0ff */
[--C-:B0-----:R-:W-:Y:S02]  /*0830*/  IMAD.WIDE.U32 R132, R133, 0x8, R126.reuse ;  /* 0x0000000885847825 */ /* 0x101fe400078e007e */
[----:B------:R0:W5:Y:S02]  /*0840*/  @P0 LDG.E.128 R32, desc[UR4][R110.64] ;  /* 0x000000046e200981 */ /* 0x000164000c1e1d00 */
[----:B------:R-:W-:Y:S02]  /*0850*/  IMAD.WIDE.U32 R126, R113, 0x8, R126 ;  /* 0x00000008717e7825 */ /* 0x000fe400078e007e */
[----:B------:R0:W5:Y:S04]  /*0860*/  @P0 LDG.E.128 R28, desc[UR4][R110.64+0x10] ;  /* 0x000010046e1c0981 */ /* 0x000168000c1e1d00 */
[----:B------:R0:W5:Y:S04]  /*0870*/  @P0 LDG.E.128 R24, desc[UR4][R108.64] ;  /* 0x000000046c180981 */ /* 0x000168000c1e1d00 */
[----:B------:R0:W5:Y:S04]  /*0880*/  @P0 LDG.E.128 R20, desc[UR4][R108.64+0x10] ;  /* 0x000010046c140981 */ /* 0x000168000c1e1d00 */
[----:B------:R-:W5:Y:S04]  /*0890*/  LDG.E.64 R132, desc[UR4][R132.64] ;  /* 0x0000000484847981 */ /* 0x000f68000c1e1b00 */
[----:B------:R-:W5:Y:S01]  /*08a0*/  LDG.E.64 R126, desc[UR4][R126.64] ;  /* 0x000000047e7e7981 */ /* 0x000f62000c1e1b00 */
[----:B------:R-:W-:Y:S01]  /*08b0*/  HFMA2.MMA R163, -RZ, RZ, 0, 0 ;  /* 0x00000000ffa37435 */ /* 0x000fe200000001ff */
[----:B------:R-:W-:Y:S01]  /*08c0*/  MOV R113, RZ ;  /* 0x000000ff00717202 */ /* 0x000fe20000000f00 */
[----:B0-----:R-:W-:Y:S09]  /*08d0*/  BRA `(.L_x_5999) ;  /* 0x0000000800a87947 */ /* 0x001ff20003800000 */
.L_x_5998:
[----:B------:R-:W0:Y:S01]  /*08e0*/  LDC.64 R124, c[0x0][0x238] ;  /* 0x00008e00ff7c7b82 */ /* 0x000e220000000a00 */
[----:B------:R-:W-:Y:S01]  /*08f0*/  IADD3 R6, R6, -0x1, RZ ;  /* 0xffffffff06067810 */ /* 0x000fe20007ffe0ff */
[----:B------:R-:W2:Y:S04]  /*0900*/  LDG.E R112, desc[UR4][R112.64] ;  /* 0x0000000470707981 */ /* 0x000ea8000c1e1900 */
[----:B------:R-:W-:Y:S02]  /*0910*/  IMAD R6, R6, R161, RZ ;  /* 0x000000a106067224 */ /* 0x000fe400078e02ff */
[----:B------:R-:W1:Y:S03]  /*0920*/  LDC.64 R120, c[0x0][0x2b8] ;  /* 0x0000ae00ff787b82 */ /* 0x000e660000000a00 */
[----:B------:R-:W-:-:S04]  /*0930*/  SHF.R.S32.HI R5, RZ, 0x1f, R6 ;  /* 0x0000001fff057819 */ /* 0x000fc80000011406 */
[----:B------:R-:W-:Y:S01]  /*0940*/  LEA.HI R5, R5, R6, RZ, 0x3 ;  /* 0x0000000605057211 */ /* 0x000fe200078f18ff */
[----:B------:R-:W3:Y:S03]  /*0950*/  LDC.64 R126, c[0x0][0x240] ;  /* 0x00009000ff7e7b82 */ /* 0x000ee60000000a00 */
[----:B------:R-:W-:Y:S01]  /*0960*/  LEA.HI.SX32 R5, R5, R164, 0x1d ;  /* 0x000000a405057211 */ /* 0x000fe200078feaff */
[----:B0-----:R-:W-:-:S03]  /*0970*/  IMAD.WIDE.U32 R6, R138, 0x20, R124 ;  /* 0x000000208a067825 */ /* 0x001fc600078e007c */
[C---:B------:R-:W-:Y:S01]  /*0980*/  IADD3 R129, R5.reuse, 0x80, RZ ;  /* 0x0000008005817810 */ /* 0x040fe20007ffe0ff */
[----:B-1----:R-:W-:Y:S01]  /*0990*/  IMAD.WIDE.U32 R12, R5, 0x10, R120 ;  /* 0x00000010050c7825 */ /* 0x002fe200078e0078 */
[----:B------:R-:W4:Y:S03]  /*09a0*/  LDG.E.128 R8, desc[UR4][R6.64] ;  /* 0x0000000406087981 */ /* 0x000f26000c1e1d00 */
[----:B------:R-:W-:Y:S01]  /*09b0*/  IMAD.WIDE.U32 R124, R4, 0x20, R124 ;  /* 0x00000020047c7825 */ /* 0x000fe200078e007c */
[----:B------:R0:W4:Y:S04]  /*09c0*/  LDG.E.128 R16, desc[UR4][R6.64+0x10] ;  /* 0x0000100406107981 */ /* 0x000128000c1e1d00 */
        /* <DEDUP_REMOVED lines=9> */
[----:B0-----:R-:W-:-:S04]  /*0a60*/  @P3 SHF.R.S32.HI R7, RZ, 0x1f, R0 ;  /* 0x0000001fff073819 */ /* 0x001fc80000011400 */
        /* <DEDUP_REMOVED lines=19> */
[C---:B------:R-:W-:Y:S01]  /*0ba0*/  FADD.FTZ R8, -R134.reuse, R10 ;  /* 0x0000000a86087221 */ /* 0x040fe20000010100 */
[C---:B------:R-:W-:Y:S01]  /*0bb0*/  FADD.FTZ R9, -R134.reuse, R11 ;  /* 0x0000000b86097221 */ /* 0x040fe20000010100 */
[C---:B------:R-:W-:Y:S01]  /*0bc0*/  FADD.FTZ R10, -R134.reuse, R16 ;  /* 0x00000010860a7221 */ /* 0x040fe20000010100 */
[----:B------:R-:W-:Y:S02]  /*0bd0*/  HADD2.F32 R113, -RZ, R12.H0_H0 ;  /* 0x2000000cff717230 */ /* 0x000fe40000004100 */
[----:B------:R-:W-:Y:S01]  /*0be0*/  FADD.FTZ R11, -R134, R17 ;  /* 0x00000011860b7221 */ /* 0x000fe20000010100 */
[----:B0-----:R-:W-:Y:S02]  /*0bf0*/  HADD2.F32 R110, -RZ, R13.H1_H1 ;  /* 0x3000000dff6e7230 */ /* 0x001fe40000004100 */
[----:B------:R-:W-:Y:S01]  /*0c00*/  FMUL.FTZ R9, R3, R9 ;  /* 0x0000000903097220 */ /* 0x000fe20000410000 */
[----:B-1----:R-:W-:-:S02]  /*0c10*/  HADD2.F32 R108, -RZ, R14.H0_H0 ;  /* 0x2000000eff6c7230 */ /* 0x002fc40000004100 */
[C---:B------:R-:W-:Y:S01]  /*0c20*/  FADD.FTZ R16, -R134.reuse, R118 ;  /* 0x0000007686107221 */ /* 0x040fe20000010100 */
[----:B------:R-:W-:Y:S02]  /*0c30*/  HADD2.F32 R112, -RZ, R12.H1_H1 ;  /* 0x3000000cff707230 */ /* 0x000fe40000004100 */
[C---:B------:R-:W-:Y:S01]  /*0c40*/  FMUL.FTZ R10, R3.reuse, R10 ;  /* 0x0000000a030a7220 */ /* 0x040fe20000410000 */
[----:B------:R-:W-:Y:S02]  /*0c50*/  HADD2.F32 R111, -RZ, R13.H0_H0 ;  /* 0x2000000dff6f7230 */ /* 0x000fe40000004100 */
[----:B------:R-:W-:Y:S01]  /*0c60*/  FMUL.FTZ R0, R3, R0 ;  /* 0x0000000003007220 */ /* 0x000fe20000410000 */
[----:B------:R-:W-:Y:S02]  /*0c70*/  HADD2.F32 R109, -RZ, R14.H1_H1 ;  /* 0x3000000eff6d7230 */ /* 0x000fe40000004100 */
[----:B------:R-:W-:Y:S01]  /*0c80*/  FMUL.FTZ R118, R159, R113 ;  /* 0x000000719f767220 */ /* 0x000fe20000410000 */
[C---:B------:R-:W-:Y:S01]  /*0c90*/  FADD.FTZ R13, -R134.reuse, R19 ;  /* 0x00000013860d7221 */ /* 0x040fe20000010100 */
[C---:B------:R-:W-:Y:S01]  /*0ca0*/  FADD.FTZ R14, -R134.reuse, R116 ;  /* 0x00000074860e7221 */ /* 0x040fe20000010100 */
[C---:B------:R-:W-:Y:S01]  /*0cb0*/  FADD.FTZ R19, -R134.reuse, R121 ;  /* 0x0000007986137221 */ /* 0x040fe20000010100 */
[C---:B------:R-:W-:Y:S01]  /*0cc0*/  FADD.FTZ R116, -R134.reuse, R122 ;  /* 0x0000007a86747221 */ /* 0x040fe20000010100 */
[----:B------:R-:W-:Y:S01]  /*0cd0*/  FADD.FTZ R17, -R134, R119 ;  /* 0x0000007786117221 */ /* 0x000fe20000010100 */
[C---:B------:R-:W-:Y:S01]  /*0ce0*/  FMUL.FTZ R8, R3.reuse, R8 ;  /* 0x0000000803087220 */ /* 0x040fe20000410000 */
[----:B------:R-:W-:Y:S01]  /*0cf0*/  FMUL.FTZ R11, R3, R11 ;  /* 0x0000000b030b7220 */ /* 0x000fe20000410000 */
[-C--:B------:R-:W-:Y:S01]  /*0d00*/  FFMA.FTZ R39, R9, R110.reuse, R39 ;  /* 0x0000006e09277223 */ /* 0x080fe20000010027 */
[----:B------:R-:W-:Y:S01]  /*0d10*/  FADD.FTZ R83, R83, R110 ;  /* 0x0000006e53537221 */ /* 0x000fe20000010000 */
[----:B------:R-:W-:Y:S01]  /*0d20*/  FMUL.FTZ R121, R153, R110 ;  /* 0x0000006e99797220 */ /* 0x000fe20000410000 */
[----:B------:R-:W-:Y:S01]  /*0d30*/  FADD.FTZ R76, R76, R108 ;  /* 0x0000006c4c4c7221 */ /* 0x000fe20000010000 */
[-C--:B------:R-:W-:Y:S01]  /*0d40*/  FFMA.FTZ R40, R10, R108.reuse, R40 ;  /* 0x0000006c0a287223 */ /* 0x080fe20000010028 */
        /* <DEDUP_REMOVED lines=8> */
[C---:B------:R-:W-:Y:S01]  /*0dd0*/  FADD.FTZ R15, -R134.reuse, R117 ;  /* 0x00000075860f7221 */ /* 0x040fe20000010100 */
[C---:B------:R-:W-:Y:S01]  /*0de0*/  FADD.FTZ R18, -R134.reuse, R120 ;  /* 0x0000007886127221 */ /* 0x040fe20000010100 */
[----:B------:R-:W-:Y:S01]  /*0df0*/  FADD.FTZ R117, -R134, R123 ;  /* 0x0000007b86757221 */ /* 0x000fe20000010100 */
[-C--:B------:R-:W-:Y:S01]  /*0e00*/  FFMA.FTZ R38, R8, R111.reuse, R38 ;  /* 0x0000006f08267223 */ /* 0x080fe20000010026 */
[----:B------:R-:W-:Y:S01]  /*0e10*/  FADD.FTZ R82, R82, R111 ;  /* 0x0000006f52527221 */ /* 0x000fe20000010000 */
[----:B------:R-:W-:Y:S01]  /*0e20*/  FMUL.FTZ R120, R156, R111 ;  /* 0x0000006f9c787220 */ /* 0x000fe20000410000 */
        /* <DEDUP_REMOVED lines=29> */
[----:B------:R-:W-:-:S02]  /*1000*/  HADD2.F32 R140, -RZ, R129.H0_H0 ;  /* 0x20000081ff8c7230 */ /* 0x000fc40000004100 */
[----:B------:R-:W-:Y:S01]  /*1010*/  FMUL.FTZ R15, R3, R15 ;  /* 0x0000000f030f7220 */ /* 0x000fe20000410000 */
[----:B------:R-:W-:Y:S02]  /*1020*/  HADD2.F32 R148, -RZ, R129.H1_H1 ;  /* 0x30000081ff947230 */ /* 0x000fe40000004100 */
[----:B------:R-:W-:Y:S01]  /*1030*/  FMUL.FTZ R129, R146, R155 ;  /* 0x0000009b92817220 */ /* 0x000fe20000410000 */
[----:B------:R-:W-:Y:S01]  /*1040*/  FADD.FTZ R108, R109, R128 ;  /* 0x000000806d6c7221 */ /* 0x000fe20000010000 */
[----:B------:R-:W-:Y:S01]  /*1050*/  FFMA.FTZ R110, R14, R128, R111 ;  /* 0x000000800e6e7223 */ /* 0x000fe2000001006f */
[--C-:B------:R-:W-:Y:S02]  /*1060*/  HADD2.F32 R134, -RZ, R130.reuse.H0_H0 ;  /* 0x20000082ff867230 */ /* 0x100fe40000004100 */
[----:B------:R-:W-:Y:S01]  /*1070*/  FMUL.FTZ R16, R3, R16 ;  /* 0x0000001003107220 */ /* 0x000fe20000410000 */
[----:B------:R-:W-:Y:S02]  /*1080*/  HADD2.F32 R135, -RZ, R130.H1_H1 ;  /* 0x30000082ff877230 */ /* 0x000fe40000004100 */
[----:B------:R-:W-:Y:S01]  /*1090*/  FMUL.FTZ R130, R145, R140 ;  /* 0x0000008c91827220 */ /* 0x000fe20000410000 */
[----:B------:R-:W-:Y:S01]  /*10a0*/  FADD.FTZ R109, R108, R129 ;  /* 0x000000816c6d7221 */ /* 0x000fe20000010000 */
        /* <DEDUP_REMOVED lines=45> */
.L_x_5999:
[----:B------:R-:W-:Y:S05]  /*1380*/  BSYNC B0 ;  /* 0x0000000000007941 */ /* 0x000fea0003800000 */
.L_x_5997:
        /* <DEDUP_REMOVED lines=30> */
.L_x_6078:
[----:B------:R-:W3:Y:S01]  /*1570*/  S2R R112, SR_CgaCtaId ;  /* 0x0000000000707919 */ /* 0x000ee20000008800 */
[----:B------:R-:W-:Y:S01]  /*1580*/  MOV R111, 0x400 ;  /* 0x00000400006f7802 */ /* 0x000fe20000000f00 */
[----:B-1----:R-:W-:Y:S01]  /*1590*/  FADD.FTZ R108, R113, R154 ;  /* 0x0000009a716c7221 */ /* 0x002fe20000010000 */
[----:B------:R-:W-:Y:S01]  /*15a0*/  @!P0 LOP3.LUT R109, R109, 0x3, RZ, 0xc0, !PT ;  /* 0x000000036d6d8812 */ /* 0x000fe200078ec0ff */
[----:B------:R-:W-:Y:S05]  /*15b0*/  WARPSYNC.ALL ;  /* 0x0000000000007948 */ /* 0x000fea0003800000 */
[----:B------:R-:W-:-:S05]  /*15c0*/  @P3 IADD3 R114, R114, -0x1, RZ ;  /* 0xffffffff72723810 */ /* 0x000fca0007ffe0ff */
[----:B------:R-:W-:-:S05]  /*15d0*/  @P3 IMAD R114, R114, R161, RZ ;  /* 0x000000a172723224 */ /* 0x000fca00078e02ff */
[----:B------:R-:W-:-:S04]  /*15e0*/  @P3 SHF.R.S32.HI R115, RZ, 0x1f, R114 ;  /* 0x0000001fff733819 */ /* 0x000fc80000011472 */
[----:B------:R-:W-:Y:S02]  /*15f0*/  @P3 LEA.HI R161, R115, R114, RZ, 0x3 ;  /* 0x0000007273a13211 */ /* 0x000fe400078f18ff */
[----:B---3--:R-:W-:Y:S02]  /*1600*/  LEA R112, R112, R111, 0x18 ;  /* 0x0000006f70707211 */ /* 0x008fe400078ec0ff */
[----:B------:R-:W-:Y:S01]  /*1610*/  @!P0 IADD3 R111, R110, R109, RZ ;  /* 0x0000006d6e6f8210 */ /* 0x000fe20007ffe0ff */
[----:B--2---:R-:W-:Y:S01]  /*1620*/  FADD.FTZ R109, R148, R155 ;  /* 0x0000009b946d7221 */ /* 0x004fe20000010000 */
[-C--:B------:R-:W-:Y:S01]  /*1630*/  LEA R154, R110, R112.reuse, 0x3 ;  /* 0x000000706e9a7211 */ /* 0x080fe200078e18ff */
[----:B0-----:R-:W-:Y:S01]  /*1640*/  HFMA2.MMA R148, -RZ, RZ, 0, 0 ;  /* 0x00000000ff947435 */ /* 0x001fe200000001ff */
[----:B------:R-:W-:-:S05]  /*1650*/  @!P0 LEA R113, R111, R112, 0x3 ;  /* 0x000000706f718211 */ /* 0x000fca00078e18ff */
[----:B------:R-:W-:Y:S01]  /*1660*/  @!P0 STS.64 [R113+0x2000], R108 ;  /* 0x0020006c71008388 */ /* 0x000fe20000000a00 */
[----:B------:R-:W-:Y:S01]  /*1670*/  @P3 LEA.HI.SX32 R148, R161, R164, 0x1d ;  /* 0x000000a4a1943211 */ /* 0x000fe200078feaff */
[----:B------:R-:W-:Y:S06]  /*1680*/  BAR.SYNC.DEFER_BLOCKING 0x0 ;  /* 0x0000000000007b1d */ /* 0x000fec0000010000 */
[----:B------:R-:W0:Y:S04]  /*1690*/  LDS.128 R108, [R154+0x2000] ;  /* 0x002000009a6c7984 */ /* 0x000e280000000c00 */
[----:B------:R-:W1:Y:S01]  /*16a0*/  LDS.128 R112, [R154+0x2010] ;  /* 0x002010009a707984 */ /* 0x000e620000000c00 */
[----:B------:R-:W-:Y:S01]  /*16b0*/  @!P5 ISETP.NE.U32.AND P1, PT, R5, RZ, PT ;  /* 0x000000ff0500d20c */ /* 0x000fe20003f25070 */
[----:B------:R-:W-:Y:S01]  /*16c0*/  BSSY B0, `(.L_x_6001) ;  /* 0x000001a000007945 */ /* 0x000fe20003800000 */
[----:B0-----:R-:W-:Y:S01]  /*16d0*/  FADD.FTZ R155, RZ, R108 ;  /* 0x0000006cff9b7221 */ /* 0x001fe20000010000 */
[----:B------:R-:W-:-:S03]  /*16e0*/  FADD.FTZ R108, RZ, R109 ;  /* 0x0000006dff6c7221 */ /* 0x000fc60000010000 */
[----:B------:R-:W-:Y:S01]  /*16f0*/  FADD.FTZ R155, R110, R155 ;  /* 0x0000009b6e9b7221 */ /* 0x000fe20000010000 */
[----:B------:R-:W-:Y:S02]  /*1700*/  FADD.FTZ R110, R111, R108 ;  /* 0x0000006c6f6e7221 */ /* 0x000fe40000010000 */
[----:B------:R-:W0:Y:S01]  /*1710*/  @P3 LDC.64 R108, c[0x0][0x220] ;  /* 0x00008800ff6c3b82 */ /* 0x000e220000000a00 */
[----:B-1----:R-:W-:Y:S01]  /*1720*/  FADD.FTZ R155, R155, R112 ;  /* 0x000000709b9b7221 */ /* 0x002fe20000010000 */
[----:B------:R-:W-:Y:S01]  /*1730*/  FADD.FTZ R110, R110, R113 ;  /* 0x000000716e6e7221 */ /* 0x000fe20000010000 */
[----:B------:R-:W-:Y:S02]  /*1740*/  @!P5 ISETP.NE.AND.EX P1, PT, R6, RZ, PT, P1 ;  /* 0x000000ff0600d20c */ /* 0x000fe40003f25310 */
[----:B------:R-:W-:Y:S01]  /*1750*/  FADD.FTZ R114, R114, R155 ;  /* 0x0000009b72727221 */ /* 0x000fe20000010000 */
[----:B------:R-:W-:Y:S01]  /*1760*/  FADD.FTZ R110, R115, R110 ;  /* 0x0000006e736e7221 */ /* 0x000fe20000010000 */
[----:B------:R-:W-:-:S02]  /*1770*/  @!P5 ISETP.NE.U32.AND P0, PT, R5, RZ, PT ;  /* 0x000000ff0500d20c */ /* 0x000fc40003f05070 */
[----:B------:R-:W-:Y:S01]  /*1780*/  FMUL.FTZ R154, R114, UR10 ;  /* 0x0000000a729a7c20 */ /* 0x000fe20008410000 */
[----:B------:R-:W-:Y:S01]  /*1790*/  FMUL.FTZ R155, R110, UR10 ;  /* 0x0000000a6e9b7c20 */ /* 0x000fe20008410000 */
[----:B0-----:R-:W-:-:S05]  /*17a0*/  @P3 IMAD.WIDE.U32 R108, R148, 0x10, R108 ;  /* 0x00000010946c3825 */ /* 0x001fca00078e006c */
[----:B------:R0:W5:Y:S02]  /*17b0*/  @P3 LDG.E.128 R92, desc[UR4][R108.64] ;  /* 0x000000046c5c3981 */ /* 0x000164000c1e1d00 */
[----:B0-----:R-:W-:Y:S01]  /*17c0*/  @!P5 FSEL R108, R32, RZ, P1 ;  /* 0x000000ff206cd208 */ /* 0x001fe20000800000 */
        /* <DEDUP_REMOVED lines=9> */
.L_x_6002:
[----:B------:R-:W-:Y:S05]  /*1860*/  BSYNC B0 ;  /* 0x0000000000007941 */ /* 0x000fea0003800000 */
.L_x_6001:
[----:B------:R-:W-:Y:S01]  /*1870*/  BSSY B0, `(.L_x_6003) ;  /* 0x0000010000007945 */ /* 0x000fe20003800000 */
[----:B------:R-:W-:Y:S02]  /*1880*/  @!P5 ISETP.NE.U32.AND P1, PT, R5, RZ, PT ;  /* 0x000000ff0500d20c */ /* 0x000fe40003f25070 */
[----:B------:R-:W-:Y:S01]  /*1890*/  @!P5 ISETP.NE.AND.EX P0, PT, R6, RZ, PT, P0 ;  /* 0x000000ff0600d20c */ /* 0x000fe20003f05300 */
[----:B------:R-:W-:-:S12]  /*18a0*/  @!P3 BRA `(.L_x_6004) ;  /* 0x000000000030b947 */ /* 0x000fd80003800000 */
[----:B------:R-:W-:Y:S01]  /*18b0*/  LOP3.LUT P6, RZ, R158, 0xff, RZ, 0xc0, !PT ;  /* 0x000000ff9eff7812 */ /* 0x000fe200078cc0ff */
[----:B------:R-:W-:Y:S01]  /*18c0*/  FMUL.FTZ R109, R108, UR13 ;  /* 0x0000000d6c6d7c20 */ /* 0x000fe20008410000 */
[----:B------:R-:W-:-:S03]  /*18d0*/  MOV R111, RZ ;  /* 0x000000ff006f7202 */ /* 0x000fc60000000f00 */
[----:B------:R-:W-:Y:S01]  /*18e0*/  FMUL.FTZ R113, R109, UR12 ;  /* 0x0000000c6d717c20 */ /* 0x000fe20008410000 */
[----:B------:R-:W-:-:S07]  /*18f0*/  HFMA2.MMA R109, -RZ, RZ, 0, 0 ;  /* 0x00000000ff6d7435 */ /* 0x000fce00000001ff */
[----:B------:R-:W-:Y:S02]  /*1900*/  @P6 HADD2.F32 R112, -RZ, R88.H0_H0 ;  /* 0x20000058ff706230 */ /* 0x000fe40000004100 */
[----:B-----5:R-:W-:-:S03]  /*1910*/  @P6 HADD2.F32 R110, -RZ, R92.H0_H0 ;  /* 0x2000005cff6e6230 */ /* 0x020fc60000004100 */
[C---:B------:R-:W-:Y:S02]  /*1920*/  @P6 FMUL.FTZ R109, R113.reuse, R112 ;  /* 0x00000070716d6220 */ /* 0x040fe40000410000 */
[----:B------:R-:W-:-:S03]  /*1930*/  @P6 FMUL.FTZ R111, R113, R110 ;  /* 0x0000006e716f6220 */ /* 0x000fc60000410000 */
[----:B------:R-:W-:Y:S01]  /*1940*/  F2FP.F16.F32.PACK_AB R109, RZ, R109 ;  /* 0x0000006dff6d723e */ /* 0x000fe200000000ff */
[----:B------:R-:W-:-:S03]  /*1950*/  FADD.FTZ R64, R64, R111 ;  /* 0x0000006f40407221 */ /* 0x000fc60000010000 */
[----:B------:R-:W-:-:S07]  /*1960*/  PRMT R96, R109, 0x7610, R96 ;  /* 0x000076106d607816 */ /* 0x000fce0000000060 */
.L_x_6004:
[----:B------:R-:W-:Y:S05]  /*1970*/  BSYNC B0 ;  /* 0x0000000000007941 */ /* 0x000fea0003800000 */
.L_x_6003:
        /* <DEDUP_REMOVED lines=11> */
.L_x_6006:
[----:B------:R-:W-:Y:S05]  /*1a30*/  BSYNC B0 ;  /* 0x0000000000007941 */ /* 0x000fea0003800000 */
.L_x_6005:
        /* <DEDUP_REMOVED lines=9> */
[----:B------:R-:W-:Y:S02]  /*1ad0*/  @P6 HADD2.F32 R113, -RZ, R88.H1_H1 ;  /* 0x30000058ff716230 */ /* 0x000fe40000004100 */
[----:B-----5:R-:W-:-:S03]  /*1ae0*/  @P6 HADD2.F32 R111, -RZ, R92.H1_H1 ;  /* 0x3000005cff6f6230 */ /* 0x020fc60000004100 */
[C---:B------:R-:W-:Y:S02]  /*1af0*/  @P6 FMUL.FTZ R110, R114.reuse, R113 ;  /* 0x00000071726e6220 */ /* 0x040fe40000410000 */
[----:B------:R-:W-:-:S03]  /*1b00*/  @P6 FMUL.FTZ R112, R114, R111 ;  /* 0x0000006f72706220 */ /* 0x000fc60000410000 */
[----:B------:R-:W-:Y:S01]  /*1b10*/  F2FP.F16.F32.PACK_AB R110, RZ, R110 ;  /* 0x0000006eff6e723e */ /* 0x000fe200000000ff */
[----:B------:R-:W-:-:S03]  /*1b20*/  FADD.FTZ R65, R65, R112 ;  /* 0x0000007041417221 */ /* 0x000fc60000010000 */
[----:B------:R-:W-:-:S07]  /*1b30*/  PRMT R96, R96, 0x5410, R110 ;  /* 0x0000541060607816 */ /* 0x000fce000000006e */
.L_x_6008:
[----:B------:R-:W-:Y:S05]  /*1b40*/  BSYNC B0 ;  /* 0x0000000000007941 */ /* 0x000fea0003800000 */
.L_x_6007:
        /* <DEDUP_REMOVED lines=11> */
.L_x_6010:
[----:B------:R-:W-:Y:S05]  /*1c00*/  BSYNC B0 ;  /* 0x0000000000007941 */ /* 0x000fea0003800000 */
.L_x_6009:
        /* <DEDUP_REMOVED lines=8> */
[----:B-----5:R-:W-:Y:S02]  /*1c90*/  @P6 HADD2.F32 R111, -RZ, R93.H0_H0 ;  /* 0x2000005dff6f6230 */ /* 0x020fe40000004100 */
[----:B------:R-:W-:-:S03]  /*1ca0*/  @P6 HADD2.F32 R112, -RZ, R89.H0_H0 ;  /* 0x20000059ff706230 */ /* 0x000fc60000004100 */
[----:B------:R-:W-:Y:S01]  /*1cb0*/  @P6 FMUL.FTZ R113, R114, R111 ;  /* 0x0000006f72716220 */ /* 0x000fe20000410000 */
[----:B------:R-:W-:-:S03]  /*1cc0*/  HFMA2.MMA R111, -RZ, RZ, 0, 0 ;  /* 0x00000000ff6f7435 */ /* 0x000fc600000001ff */
[----:B------:R-:W-:-:S03]  /*1cd0*/  FADD.FTZ R66, R66, R113 ;  /* 0x0000007142427221 */ /* 0x000fc60000010000 */
[----:B------:R-:W-:-:S05]  /*1ce0*/  @P6 FMUL.FTZ R111, R114, R112 ;  /* 0x00000070726f6220 */ /* 0x000fca0000410000 */
[----:B------:R-:W-:-:S04]  /*1cf0*/  F2FP.F16.F32.PACK_AB R111, RZ, R111 ;  /* 0x0000006fff6f723e */ /* 0x000fc800000000ff */
[----:B------:R-:W-:-:S07]  /*1d00*/  PRMT R97, R111, 0x7610, R97 ;  /* 0x000076106f617816 */ /* 0x000fce0000000061 */
.L_x_6012:
[----:B------:R-:W-:Y:S05]  /*1d10*/  BSYNC B0 ;  /* 0x0000000000007941 */ /* 0x000fea0003800000 */
.L_x_6011:
        /* <DEDUP_REMOVED lines=11> */
.L_x_6014:
[----:B------:R-:W-:Y:S05]  /*1dd0*/  BSYNC B0 ;  /* 0x0000000000007941 */ /* 0x000fea0003800000 */
.L_x_6013:
[----:B------:R-:W-:Y:S01]  /*1de0*/  BSSY B0, `(.L_x_6015) ;  /* 0x0000010000007945 */ /* 0x000fe20003800000 */
[----:B------:R-:W-:Y:S02]  /*1df0*/  @!P5 ISETP.NE.U32.AND P0, PT, R5, RZ, PT ;  /* 0x000000ff0500d20c */ /* 0x000fe40003f05070 */
[----:B------:R-:W-:Y:S01]  /*1e00*/  @!P5 ISETP.NE.AND.EX P1, PT, R6, RZ, PT, P1 ;  /* 0x000000ff0600d20c */ /* 0x000fe20003f25310 */
[----:B------:R-:W-:-:S12]  /*1e10*/  @!P3 BRA `(.L_x_6016) ;  /* 0x000000000030b947 */ /* 0x000fd80003800000 */
[----:B------:R-:W-:Y:S01]  /*1e20*/  LOP3.LUT P6, RZ, R132, 0xff000000, RZ, 0xc0, !PT ;  /* 0xff00000084ff7812 */ /* 0x000fe200078cc0ff */
[----:B------:R-:W-:-:S04]  /*1e30*/  FMUL.FTZ R112, R111, UR13 ;  /* 0x0000000d6f707c20 */ /* 0x000fc80008410000 */
[----:B------:R-:W-:Y:S01]  /*1e40*/  FMUL.FTZ R114, R112, UR12 ;  /* 0x0000000c70727c20 */ /* 0x000fe20008410000 */
[----:B------:R-:W-:-:S07]  /*1e50*/  MOV R112, RZ ;  /* 0x000000ff00707202 */ /* 0x000fce0000000f00 */
[----:B-----5:R-:W-:-:S05]  /*1e60*/  @P6 HADD2.F32 R113, -RZ, R93.H1_H1 ;  /* 0x3000005dff716230 */ /* 0x020fca0000004100 */
[----:B------:R-:W-:Y:S01]  /*1e70*/  @P6 FMUL.FTZ R112, R114, R113 ;  /* 0x0000007172706220 */ /* 0x000fe20000410000 */
[----:B------:R-:W-:-:S03]  /*1e80*/  @P6 HADD2.F32 R113, -RZ, R89.H1_H1 ;  /* 0x30000059ff716230 */ /* 0x000fc60000004100 */
[----:B------:R-:W-:Y:S01]  /*1e90*/  FADD.FTZ R67, R67, R112 ;  /* 0x0000007043437221 */ /* 0x000fe20000010000 */
[----:B------:R-:W-:-:S06]  /*1ea0*/  HFMA2.MMA R112, -RZ, RZ, 0, 0 ;  /* 0x00000000ff707435 */ /* 0x000fcc00000001ff */
[----:B------:R-:W-:-:S05]  /*1eb0*/  @P6 FMUL.FTZ R112, R114, R113 ;  /* 0x0000007172706220 */ /* 0x000fca0000410000 */
[----:B------:R-:W-:-:S04]  /*1ec0*/  F2FP.F16.F32.PACK_AB R112, RZ, R112 ;  /* 0x00000070ff70723e */ /* 0x000fc800000000ff */
[----:B------:R-:W-:-:S07]  /*1ed0*/  PRMT R97, R97, 0x5410, R112 ;  /* 0x0000541061617816 */ /* 0x000fce0000000070 */
.L_x_6016:
[----:B------:R-:W-:Y:S05]  /*1ee0*/  BSYNC B0 ;  /* 0x0000000000007941 */ /* 0x000fea0003800000 */
.L_x_6015:
        /* <DEDUP_REMOVED lines=11> */
.L_x_6018:
[----:B------:R-:W-:Y:S05]  /*1fa0*/  BSYNC B0 ;  /* 0x0000000000007941 */ /* 0x000fea0003800000 */
.L_x_6017:
        /* <DEDUP_REMOVED lines=8> */
[----:B-----5:R-:W-:-:S05]  /*2030*/  @P6 HADD2.F32 R112, -RZ, R94.H0_H0 ;  /* 0x2000005eff706230 */ /* 0x020fca0000004100 */
[----:B------:R-:W-:Y:S01]  /*2040*/  @P6 FMUL.FTZ R113, R114, R112 ;  /* 0x0000007072716220 */ /* 0x000fe20000410000 */
[----:B------:R-:W-:-:S03]  /*2050*/  HFMA2.MMA R112, -RZ, RZ, 0, 0 ;  /* 0x00000000ff707435 */ /* 0x000fc600000001ff */
[----:B------:R-:W-:Y:S01]  /*2060*/  FADD.FTZ R60, R60, R113 ;  /* 0x000000713c3c7221 */ /* 0x000fe20000010000 */
[----:B------:R-:W-:-:S05]  /*2070*/  @P6 HADD2.F32 R113, -RZ, R90.H0_H0 ;  /* 0x2000005aff716230 */ /* 0x000fca0000004100 */
[----:B------:R-:W-:-:S05]  /*2080*/  @P6 FMUL.FTZ R112, R114, R113 ;  /* 0x0000007172706220 */ /* 0x000fca0000410000 */
[----:B------:R-:W-:-:S04]  /*2090*/  F2FP.F16.F32.PACK_AB R112, RZ, R112 ;  /* 0x00000070ff70723e */ /* 0x000fc800000000ff */
[----:B------:R-:W-:-:S07]  /*20a0*/  PRMT R98, R112, 0x7610, R98 ;  /* 0x0000761070627816 */ /* 0x000fce0000000062 */
.L_x_6020:
[----:B------:R-:W-:Y:S05]  /*20b0*/  BSYNC B0 ;  /* 0x0000000000007941 */ /* 0x000fea0003800000 */
.L_x_6019:
        /* <DEDUP_REMOVED lines=11> */
.L_x_6022:
[----:B------:R-:W-:Y:S05]  /*2170*/  BSYNC B0 ;  /* 0x0000000000007941 */ /* 0x000fea0003800000 */
.L_x_6021:
[----:B------:R-:W-:Y:S01]  /*2180*/  @!P5 ISETP.NE.U32.AND P0, PT, R5, RZ, PT ;  /* 0x000000ff0500d20c */ /* 0x000fe20003f05070 */
[----:B------:R-:W-:Y:S01]  /*2190*/  BSSY B0, `(.L_x_6023) ;  /* 0x0000010000007945 */ /* 0x000fe20003800000 */
[C---:B------:R-:W-:Y:S02]  /*21a0*/  @!P5 ISETP.NE.AND.EX P1, PT, R6.reuse, RZ, PT, P1 ;  /* 0x000000ff0600d20c */ /* 0x040fe40003f25310 */
        /* <DEDUP_REMOVED lines=14> */
.L_x_6024:
[----:B------:R-:W-:Y:S05]  /*2290*/  BSYNC B0 ;  /* 0x0000000000007941 */ /* 0x000fea0003800000 */
.L_x_6023:
        /* <DEDUP_REMOVED lines=11> */
.L_x_6026:
[----:B------:R-:W-:Y:S05]  /*2350*/  BSYNC B0 ;  /* 0x0000000000007941 */ /* 0x000fea0003800000 */
.L_x_6025:
[----:B------:R-:W-:Y:S04]  /*2360*/  BSSY B0, `(.L_x_6027) ;  /* 0x000000e000007945 */ /* 0x000fe80003800000 */
[----:B------:R-:W-:Y:S05]  /*2370*/  @!P3 BRA `(.L_x_6028) ;  /* 0x000000000030b947 */ /* 0x000fea0003800000 */
        /* <DEDUP_REMOVED lines=12> */
.L_x_6028:
[----:B------:R-:W-:Y:S05]  /*2440*/  BSYNC B0 ;  /* 0x0000000000007941 */ /* 0x000fea0003800000 */
.L_x_6027:
        /* <DEDUP_REMOVED lines=11> */
.L_x_6030:
[----:B------:R-:W-:Y:S05]  /*2500*/  BSYNC B0 ;  /* 0x0000000000007941 */ /* 0x000fea0003800000 */
.L_x_6029:
[----:B------:R-:W-:Y:S04]  /*2510*/  BSSY B0, `(.L_x_6031) ;  /* 0x000000e000007945 */ /* 0x000fe80003800000 */
[----:B------:R-:W-:Y:S05]  /*2520*/  @!P3 BRA `(.L_x_6032) ;  /* 0x000000000030b947 */ /* 0x000fea0003800000 */
        /* <DEDUP_REMOVED lines=12> */
.L_x_6032:
[----:B------:R-:W-:Y:S05]  /*25f0*/  BSYNC B0 ;  /* 0x0000000000007941 */ /* 0x000fea0003800000 */
.L_x_6031:
        /* <DEDUP_REMOVED lines=27> */
.L_x_6034:
[----:B------:R-:W-:Y:S05]  /*27b0*/  BSYNC B0 ;  /* 0x0000000000007941 */ /* 0x000fea0003800000 */
.L_x_6033:
        /* <DEDUP_REMOVED lines=11> */
.L_x_6036:
[----:B------:R-:W-:Y:S05]  /*2870*/  BSYNC B0 ;  /* 0x0000000000007941 */ /* 0x000fea0003800000 */
.L_x_6035:
[----:B------:R-:W-:Y:S04]  /*2880*/  BSSY B0, `(.L_x_6037) ;  /* 0x000000e000007945 */ /* 0x000fe80003800000 */
[----:B------:R-:W-:Y:S05]  /*2890*/  @!P3 BRA `(.L_x_6038) ;  /* 0x000000000030b947 */ /* 0x000fea0003800000 */
[----:B------:R-:W-:Y:S01]  /*28a0*/  LOP3.LUT P6, RZ, R140, 0xff, RZ, 0xc0, !PT ;  /* 0x000000ff8cff7812 */ /* 0x000fe200078cc0ff */
[----:B------:R-:W-:Y:S01]  /*28b0*/  FMUL.FTZ R108, R109, UR13 ;  /* 0x0000000d6d6c7c20 */ /* 0x000fe20008410000 */
[----:B------:R-:W-:-:S03]  /*28c0*/  MOV R111, RZ ;  /* 0x000000ff006f7202 */ /* 0x000fc60000000f00 */
[----:B------:R-:W-:Y:S01]  /*28d0*/  FMUL.FTZ R113, R108, UR12 ;  /* 0x0000000c6c717c20 */ /* 0x000fe20008410000 */
[----:B------:R-:W-:-:S07]  /*28e0*/  HFMA2.MMA R108, -RZ, RZ, 0, 0 ;  /* 0x00000000ff6c7435 */ /* 0x000fce00000001ff */
[----:B------:R-:W-:Y:S02]  /*28f0*/  @P6 HADD2.F32 R110, -RZ, R84.H0_H0 ;  /* 0x20000054ff6e6230 */ /* 0x000fe40000004100 */
[----:B-----5:R-:W-:-:S03]  /*2900*/  @P6 HADD2.F32 R112, -RZ, R92.H0_H0 ;  /* 0x2000005cff706230 */ /* 0x020fc60000004100 */
[----:B------:R-:W-:Y:S02]  /*2910*/  @P6 FMUL.FTZ R108, R113, R110 ;  /* 0x0000006e716c6220 */ /* 0x000fe40000410000 */
[----:B------:R-:W-:-:S03]  /*2920*/  @P6 FMUL.FTZ R111, R112, R113 ;  /* 0x00000071706f6220 */ /* 0x000fc60000410000 */
[----:B------:R-:W-:Y:S01]  /*2930*/  F2FP.F16.F32.PACK_AB R108, RZ, R108 ;  /* 0x0000006cff6c723e */ /* 0x000fe200000000ff */
[----:B------:R-:W-:-:S03]  /*2940*/  FADD.FTZ R56, R56, R111 ;  /* 0x0000006f38387221 */ /* 0x000fc60000010000 */
[----:B------:R-:W-:-:S07]  /*2950*/  PRMT R96, R108, 0x7610, R96 ;  /* 0x000076106c607816 */ /* 0x000fce0000000060 */
.L_x_6038:
[----:B------:R-:W-:Y:S05]  /*2960*/  BSYNC B0 ;  /* 0x0000000000007941 */ /* 0x000fea0003800000 */
.L_x_6037:
        /* <DEDUP_REMOVED lines=13> */
.L_x_6040:
[----:B------:R-:W-:Y:S05]  /*2a40*/  BSYNC B0 ;  /* 0x0000000000007941 */ /* 0x000fea0003800000 */
.L_x_6039:
[----:B------:R-:W-:Y:S04]  /*2a50*/  BSSY B0, `(.L_x_6041) ;  /* 0x000000e000007945 */ /* 0x000fe80003800000 */
[----:B------:R-:W-:Y:S05]  /*2a60*/  @!P3 BRA `(.L_x_6042) ;  /* 0x000000000030b947 */ /* 0x000fea0003800000 */
[----:B------:R-:W-:Y:S01]  /*2a70*/  LOP3.LUT P6, RZ, R126, 0xff00, RZ, 0xc0, !PT ;  /* 0x0000ff007eff7812 */ /* 0x000fe200078cc0ff */
[----:B------:R-:W-:Y:S01]  /*2a80*/  FMUL.FTZ R110, R108, UR13 ;  /* 0x0000000d6c6e7c20 */ /* 0x000fe20008410000 */
[----:B------:R-:W-:-:S03]  /*2a90*/  MOV R112, RZ ;  /* 0x000000ff00707202 */ /* 0x000fc60000000f00 */
[----:B------:R-:W-:Y:S01]  /*2aa0*/  FMUL.FTZ R114, R110, UR12 ;  /* 0x0000000c6e727c20 */ /* 0x000fe20008410000 */
[----:B------:R-:W-:-:S07]  /*2ab0*/  HFMA2.MMA R110, -RZ, RZ, 0, 0 ;  /* 0x00000000ff6e7435 */ /* 0x000fce00000001ff */
[----:B------:R-:W-:Y:S02]  /*2ac0*/  @P6 HADD2.F32 R111, -RZ, R84.H1_H1 ;  /* 0x30000054ff6f6230 */ /* 0x000fe40000004100 */
[----:B-----5:R-:W-:-:S03]  /*2ad0*/  @P6 HADD2.F32 R113, -RZ, R92.H1_H1 ;  /* 0x3000005cff716230 */ /* 0x020fc60000004100 */
[----:B------:R-:W-:Y:S02]  /*2ae0*/  @P6 FMUL.FTZ R110, R114, R111 ;  /* 0x0000006f726e6220 */ /* 0x000fe40000410000 */
[----:B------:R-:W-:-:S03]  /*2af0*/  @P6 FMUL.FTZ R112, R113, R114 ;  /* 0x0000007271706220 */ /* 0x000fc60000410000 */
[----:B------:R-:W-:Y:S01]  /*2b00*/  F2FP.F16.F32.PACK_AB R110, RZ, R110 ;  /* 0x0000006eff6e723e */ /* 0x000fe200000000ff */
[----:B------:R-:W-:-:S03]  /*2b10*/  FADD.FTZ R57, R57, R112 ;  /* 0x0000007039397221 */ /* 0x000fc60000010000 */
[----:B------:R-:W-:-:S07]  /*2b20*/  PRMT R96, R96, 0x5410, R110 ;  /* 0x0000541060607816 */ /* 0x000fce000000006e */
.L_x_6042:
[----:B------:R-:W-:Y:S05]  /*2b30*/  BSYNC B0 ;  /* 0x0000000000007941 */ /* 0x000fea0003800000 */
.L_x_6041:
        /* <DEDUP_REMOVED lines=13> */
.L_x_6044:
[----:B------:R-:W-:Y:S05]  /*2c10*/  BSYNC B0 ;  /* 0x0000000000007941 */ /* 0x000fea0003800000 */
.L_x_6043:
        /* <DEDUP_REMOVED lines=14> */
.L_x_6046:
[----:B------:R-:W-:Y:S05]  /*2d00*/  BSYNC B0 ;  /* 0x0000000000007941 */ /* 0x000fea0003800000 */
.L_x_6045:
        /* <DEDUP_REMOVED lines=13> */
.L_x_6048:
[----:B------:R-:W-:Y:S05]  /*2de0*/  BSYNC B0 ;  /* 0x0000000000007941 */ /* 0x000fea0003800000 */
.L_x_6047:
        /* <DEDUP_REMOVED lines=14> */
.L_x_6050:
[----:B------:R-:W-:Y:S05]  /*2ed0*/  BSYNC B0 ;  /* 0x0000000000007941 */ /* 0x000fea0003800000 */
.L_x_6049:
        /* <DEDUP_REMOVED lines=13> */
.L_x_6052:
[----:B------:R-:W-:Y:S05]  /*2fb0*/  BSYNC B0 ;  /* 0x0000000000007941 */ /* 0x000fea0003800000 */
.L_x_6051:
        /* <DEDUP_REMOVED lines=14> */
.L_x_6054:
[----:B------:R-:W-:Y:S05]  /*30a0*/  BSYNC B0 ;  /* 0x0000000000007941 */ /* 0x000fea0003800000 */
.L_x_6053:
        /* <DEDUP_REMOVED lines=13> */
.L_x_6056:
[----:B------:R-:W-:Y:S05]  /*3180*/  BSYNC B0 ;  /* 0x0000000000007941 */ /* 0x000fea0003800000 */
.L_x_6055:
        /* <DEDUP_REMOVED lines=14> */
.L_x_6058:
[----:B------:R-:W-:Y:S05]  /*3270*/  BSYNC B0 ;  /* 0x0000000000007941 */ /* 0x000fea0003800000 */
.L_x_6057:
        /* <DEDUP_REMOVED lines=13> */
.L_x_6060:
[----:B------:R-:W-:Y:S05]  /*3350*/  BSYNC B0 ;  /* 0x0000000000007941 */ /* 0x000fea0003800000 */
.L_x_6059:
[----:B------:R-:W-:Y:S04]  /*3360*/  BSSY B0, `(.L_x_6061) ;  /* 0x000000e000007945 */ /* 0x000fe80003800000 */
[----:B------:R-:W-:Y:S05]  /*3370*/  @!P3 BRA `(.L_x_6062) ;  /* 0x000000000030b947 */ /* 0x000fea0003800000 */
        /* <DEDUP_REMOVED lines=12> */
.L_x_6062:
[----:B------:R-:W-:Y:S05]  /*3440*/  BSYNC B0 ;  /* 0x0000000000007941 */ /* 0x000fea0003800000 */
.L_x_6061:
        /* <DEDUP_REMOVED lines=13> */
.L_x_6064:
[----:B------:R-:W-:Y:S05]  /*3520*/  BSYNC B0 ;  /* 0x0000000000007941 */ /* 0x000fea0003800000 */
.L_x_6063:
        /* <DEDUP_REMOVED lines=22> */
.L_x_6066:
[----:B------:R-:W-:Y:S05]  /*3690*/  BSYNC B0 ;  /* 0x0000000000007941 */ /* 0x000fea0003800000 */
.L_x_6065:
        /* <DEDUP_REMOVED lines=9> */
.L_x_5996:
        /* <DEDUP_REMOVED lines=24> */
.L_x_6000:
[----:B------:R-:W-:Y:S01]  /*38b0*/  HFMA2.MMA R108, -RZ, RZ, 0, 9.5367431640625e-07 ;  /* 0x00000010ff6c7435 */ /* 0x000fe200000001ff */
[----:B------:R-:W-:Y:S02]  /*38c0*/  MOV R115, R163 ;  /* 0x000000a300737202 */ /* 0x000fe40000000f00 */
[----:B------:R-:W-:Y:S02]  /*38d0*/  MOV R111, 0x1f ;  /* 0x0000001f006f7802 */ /* 0x000fe40000000f00 */
[----:B------:R-:W-:-:S07]  /*38e0*/  MOV R112, 0xffffffff ;  /* 0xffffffff00707802 */ /* 0x000fce0000000f00 */
[----:B------:R-:W-:Y:S05]  /*38f0*/  WARPSYNC.COLLECTIVE R112, `(.L_x_6068) ;  /* 0x0000000070087348 */ /* 0x000fea0003c00000 */
[----:B------:R0:W1:Y:S02]  /*3900*/  SHFL.DOWN P1, R155, R115, R108, R111 ;  /* 0x0800006c739b7389 */ /* 0x000064000002006f */
[----:B01----:R-:W-:Y:S01]  /*3910*/  ENDCOLLECTIVE ;  /* 0x000000000000791b */ /* 0x003fe20003800000 */
.L_x_6068:
[----:B------:R-:W-:Y:S01]  /*3920*/  MOV R115, R113 ;  /* 0x0000007100737202 */ /* 0x000fe20000000f00 */
[----:B------:R-:W-:-:S07]  /*3930*/  FADD.FTZ R148, R155, R163 ;  /* 0x000000a39b947221 */ /* 0x000fce0000010000 */
[----:B------:R-:W-:Y:S05]  /*3940*/  WARPSYNC.COLLECTIVE R112, `(.L_x_6069) ;  /* 0x0000000070087348 */ /* 0x000fea0003c00000 */
[----:B------:R0:W1:Y:S02]  /*3950*/  SHFL.DOWN P1, R155, R115, R108, R111 ;  /* 0x0800006c739b7389 */ /* 0x000064000002006f */
[----:B01----:R-:W-:Y:S01]  /*3960*/  ENDCOLLECTIVE ;  /* 0x000000000000791b */ /* 0x003fe20003800000 */
.L_x_6069:
[----:B------:R-:W-:Y:S01]  /*3970*/  HFMA2.MMA R108, -RZ, RZ, 0, 4.76837158203125e-07 ;  /* 0x00000008ff6c7435 */ /* 0x000fe200000001ff */
[----:B------:R-:W-:Y:S02]  /*3980*/  MOV R115, R148 ;  /* 0x0000009400737202 */ /* 0x000fe40000000f00 */
[----:B------:R-:W-:-:S08]  /*3990*/  MOV R154, R155 ;  /* 0x0000009b009a7202 */ /* 0x000fd00000000f00 */
[----:B------:R-:W-:Y:S05]  /*39a0*/  WARPSYNC.COLLECTIVE R112, `(.L_x_6070) ;  /* 0x0000000070087348 */ /* 0x000fea0003c00000 */
[----:B------:R0:W1:Y:S02]  /*39b0*/  SHFL.DOWN P1, R155, R115, R108, R111 ;  /* 0x0800006c739b7389 */ /* 0x000064000002006f */
[----:B01----:R-:W-:Y:S01]  /*39c0*/  ENDCOLLECTIVE ;  /* 0x000000000000791b */ /* 0x003fe20003800000 */
.L_x_6070:
[----:B------:R-:W-:-:S05]  /*39d0*/  FADD.FTZ R162, R154, R113 ;  /* 0x000000719aa27221 */ /* 0x000fca0000010000 */
[----:B------:R-:W-:Y:S01]  /*39e0*/  MOV R115, R162 ;  /* 0x000000a200737202 */ /* 0x000fe20000000f00 */
[----:B------:R-:W-:-:S07]  /*39f0*/  FADD.FTZ R154, R148, R155 ;  /* 0x0000009b949a7221 */ /* 0x000fce0000010000 */
[----:B------:R-:W-:Y:S05]  /*3a00*/  WARPSYNC.COLLECTIVE R112, `(.L_x_6071) ;  /* 0x0000000070087348 */ /* 0x000fea0003c00000 */
[----:B------:R0:W1:Y:S02]  /*3a10*/  SHFL.DOWN P1, R155, R115, R108, R111 ;  /* 0x0800006c739b7389 */ /* 0x000064000002006f */
[----:B01----:R-:W-:Y:S01]  /*3a20*/  ENDCOLLECTIVE ;  /* 0x000000000000791b */ /* 0x003fe20003800000 */
.L_x_6071:
[----:B------:R-:W-:Y:S01]  /*3a30*/  HFMA2.MMA R108, -RZ, RZ, 0, 2.384185791015625e-07 ;  /* 0x00000004ff6c7435 */ /* 0x000fe200000001ff */
[----:B------:R-:W-:Y:S02]  /*3a40*/  MOV R115, R154 ;  /* 0x0000009a00737202 */ /* 0x000fe40000000f00 */
[----:B------:R-:W-:-:S08]  /*3a50*/  MOV R113, R155 ;  /* 0x0000009b00717202 */ /* 0x000fd00000000f00 */
[----:B------:R-:W-:Y:S05]  /*3a60*/  WARPSYNC.COLLECTIVE R112, `(.L_x_6072) ;  /* 0x0000000070087348 */ /* 0x000fea0003c00000 */
[----:B------:R0:W1:Y:S02]  /*3a70*/  SHFL.DOWN P1, R155, R115, R108, R111 ;  /* 0x0800006c739b7389 */ /* 0x000064000002006f */
[----:B01----:R-:W-:Y:S01]  /*3a80*/  ENDCOLLECTIVE ;  /* 0x000000000000791b */ /* 0x003fe20003800000 */
.L_x_6072:
[----:B------:R-:W-:-:S05]  /*3a90*/  FADD.FTZ R163, R162, R113 ;  /* 0x00000071a2a37221 */ /* 0x000fca0000010000 */
[----:B------:R-:W-:Y:S01]  /*3aa0*/  MOV R115, R163 ;  /* 0x000000a300737202 */ /* 0x000fe20000000f00 */
[----:B------:R-:W-:-:S07]  /*3ab0*/  FADD.FTZ R162, R154, R155 ;  /* 0x0000009b9aa27221 */ /* 0x000fce0000010000 */
[----:B------:R-:W-:Y:S05]  /*3ac0*/  WARPSYNC.COLLECTIVE R112, `(.L_x_6073) ;  /* 0x0000000070087348 */ /* 0x000fea0003c00000 */
[----:B------:R0:W1:Y:S02]  /*3ad0*/  SHFL.DOWN P1, R155, R115, R108, R111 ;  /* 0x0800006c739b7389 */ /* 0x000064000002006f */
[----:B01----:R-:W-:Y:S01]  /*3ae0*/  ENDCOLLECTIVE ;  /* 0x000000000000791b */ /* 0x003fe20003800000 */
.L_x_6073:
[----:B------:R-:W-:Y:S01]  /*3af0*/  HFMA2.MMA R108, -RZ, RZ, 0, 1.1920928955078125e-07 ;  /* 0x00000002ff6c7435 */ /* 0x000fe200000001ff */
[----:B------:R-:W-:Y:S02]  /*3b00*/  MOV R115, R162 ;  /* 0x000000a200737202 */ /* 0x000fe40000000f00 */
[----:B------:R-:W-:-:S08]  /*3b10*/  MOV R148, R155 ;  /* 0x0000009b00947202 */ /* 0x000fd00000000f00 */
[----:B------:R-:W-:Y:S05]  /*3b20*/  WARPSYNC.COLLECTIVE R112, `(.L_x_6074) ;  /* 0x0000000070087348 */ /* 0x000fea0003c00000 */
[----:B------:R0:W1:Y:S02]  /*3b30*/  SHFL.DOWN P1, R155, R115, R108, R111 ;  /* 0x0800006c739b7389 */ /* 0x000064000002006f */
[----:B01----:R-:W-:Y:S01]  /*3b40*/  ENDCOLLECTIVE ;  /* 0x000000000000791b */ /* 0x003fe20003800000 */
.L_x_6074:
[----:B------:R-:W-:-:S05]  /*3b50*/  FADD.FTZ R163, R163, R148 ;  /* 0x00000094a3a37221 */ /* 0x000fca0000010000 */
[----:B------:R-:W-:Y:S01]  /*3b60*/  MOV R115, R163 ;  /* 0x000000a300737202 */ /* 0x000fe20000000f00 */
[----:B------:R-:W-:-:S07]  /*3b70*/  FADD.FTZ R113, R162, R155 ;  /* 0x0000009ba2717221 */ /* 0x000fce0000010000 */
[----:B------:R-:W-:Y:S05]  /*3b80*/  WARPSYNC.COLLECTIVE R112, `(.L_x_6075) ;  /* 0x0000000070087348 */ /* 0x000fea0003c00000 */
[----:B------:R0:W1:Y:S02]  /*3b90*/  SHFL.DOWN P1, R155, R115, R108, R111 ;  /* 0x0800006c739b7389 */ /* 0x000064000002006f */
[----:B01----:R-:W-:Y:S01]  /*3ba0*/  ENDCOLLECTIVE ;  /* 0x000000000000791b */ /* 0x003fe20003800000 */
.L_x_6075:
[----:B------:R-:W-:Y:S01]  /*3bb0*/  HFMA2.MMA R108, -RZ, RZ, 0, 5.9604644775390625e-08 ;  /* 0x00000001ff6c7435 */ /* 0x000fe200000001ff */
[----:B------:R-:W-:Y:S02]  /*3bc0*/  MOV R115, R113 ;  /* 0x0000007100737202 */ /* 0x000fe40000000f00 */
[----:B------:R-:W-:-:S08]  /*3bd0*/  MOV R148, R155 ;  /* 0x0000009b00947202 */ /* 0x000fd00000000f00 */
[----:B------:R-:W-:Y:S05]  /*3be0*/  WARPSYNC.COLLECTIVE R112, `(.L_x_6076) ;  /* 0x0000000070087348 */ /* 0x000fea0003c00000 */
[----:B------:R0:W1:Y:S02]  /*3bf0*/  SHFL.DOWN P1, R155, R115, R108, R111 ;  /* 0x0800006c739b7389 */ /* 0x000064000002006f */
[----:B01----:R-:W-:Y:S01]  /*3c00*/  ENDCOLLECTIVE ;  /* 0x000000000000791b */ /* 0x003fe20003800000 */
.L_x_6076:
[----:B------:R-:W-:-:S05]  /*3c10*/  FADD.FTZ R148, R163, R148 ;  /* 0x00000094a3947221 */ /* 0x000fca0000010000 */
[----:B------:R-:W-:Y:S02]  /*3c20*/  MOV R115, R148 ;  /* 0x0000009400737202 */ /* 0x000fe40000000f00 */
[----:B------:R-:W-:-:S07]  /*3c30*/  MOV R154, R155 ;  /* 0x0000009b009a7202 */ /* 0x000fce0000000f00 */
[----:B------:R-:W-:Y:S05]  /*3c40*/  WARPSYNC.COLLECTIVE R112, `(.L_x_6077) ;  /* 0x0000000070087348 */ /* 0x000fea0003c00000 */
[----:B------:R0:W1:Y:S02]  /*3c50*/  SHFL.DOWN P1, R155, R115, R108, R111 ;  /* 0x0800006c739b7389 */ /* 0x000064000002006f */
[----:B01----:R-:W-:Y:S01]  /*3c60*/  ENDCOLLECTIVE ;  /* 0x000000000000791b */ /* 0x003fe20003800000 */
.L_x_6077:
[----:B------:R-:W-:Y:S05]  /*3c70*/  BRA `(.L_x_6078) ;  /* 0xffffffd8003c7947 */ /* 0x000fea000383ffff */
.L_x_6079:
        /* <DEDUP_REMOVED lines=16> */
.L_x_8817:


//--------------------- .text._ZN10layer_norm13ln_bwd_kernelINS_13Kernel_traitsIf6__halffS2_fjLj2048ELj1ELj1ELj4ELj16ENS_18Kernel_traits_baseILj2048EfS2_fS2_fjLj128EEEEELb0ELb0ELb0ELb0EEEvNS_9BwdParamsE --------------------------
	.section	.text._ZN10layer_norm13ln_bwd_kernelINS_13Kernel_traitsIf6__halffS2_fjLj2048ELj1ELj1ELj4ELj16ENS_18Kernel_traits_baseILj2048EfS2_fS2_fjLj128EEEEELb0ELb0ELb0ELb0EEEvNS_9BwdParamsE,"ax",@progbits
	.align	128
        .global         _ZN10layer_norm13ln_bwd_kernelINS_13Kernel_traitsIf6__halffS2_fjLj2048ELj1ELj1ELj4ELj16ENS_18Kernel_traits_baseILj2048EfS2_fS2_fjLj128EEEEELb0ELb0ELb0ELb0EEEvNS_9BwdParamsE
        .type           _ZN10layer_norm13ln_bwd_kernelINS_13Kernel_traitsIf6__halffS2_fjLj2048ELj1ELj1ELj4ELj16ENS_18Kernel_traits_baseILj2048EfS2_fS2_fjLj128EEEEELb0ELb0ELb0ELb0EEEvNS_9BwdParamsE,@function
        .size           _ZN10layer_norm13ln_bwd_kernelINS_13Kernel_traitsIf6__halffS2_fjLj2048ELj1ELj1ELj4ELj16ENS_18Kernel_traits_baseILj2048EfS2_fS2_fjLj128EEEEELb0ELb0ELb0ELb0EEEvNS_9BwdParamsE,(.L_x_8818 - _ZN10layer_norm13ln_bwd_kernelINS_13Kernel_traitsIf6__halffS2_fjLj2048ELj1ELj1ELj4ELj16ENS_18Kernel_traits_baseILj2048EfS2_fS2_fjLj128EEEEELb0ELb0ELb0ELb0EEEvNS_9BwdParamsE)
        .other          _ZN10layer_norm13ln_bwd_kernelINS_13Kernel_traitsIf6__halffS2_fjLj2048ELj1ELj1ELj4ELj16ENS_18Kernel_traits_baseILj2048EfS2_fS2_fjLj128EEEEELb0ELb0ELb0ELb0EEEvNS_9BwdParamsE,@"STO_CUDA_ENTRY STV_DEFAULT"
_ZN10layer_norm13ln_bwd_kernelINS_13Kernel_traitsIf6__halffS2_fjLj2048ELj1ELj1ELj4ELj16ENS_18Kernel_traits_baseILj2048EfS2_fS2_fjLj128EEEEELb0ELb0ELb0ELb0EEEvNS_9BwdParamsE:
.text._ZN10layer_norm13ln_bwd_kernelINS_13Kernel_traitsIf6__halffS2_fjLj2048ELj1ELj1ELj4ELj16ENS_18Kernel_traits_baseILj2048EfS2_fS2_fjLj128EEEEELb0ELb0ELb0ELb0EEEvNS_9BwdParamsE:
        /* <DEDUP_REMOVED lines=55> */
.L_x_6090:
        /* <DEDUP_REMOVED lines=23> */
[----:B------:R-:W-:Y:S01]  /*04e0*/  MOV R92, R7 ;  /* 0x00000007005c7202 */ /* 0x000fe20000000f00 */
[----:B--2---:R-:W-:Y:S01]  /*04f0*/  @P0 HADD2.F32 R109, -RZ, R84.H0_H0 ;  /* 0x20000054ff6d0230 */ /* 0x004fe20000004100 */
        /* <DEDUP_REMOVED lines=19> */
[----:B---3--:R-:W-:Y:S01]  /*0630*/  FADD.FTZ R85, -R121, R85 ;  /* 0x0000005579557221 */ /* 0x008fe20000010100 */
[C---:B-----5:R-:W-:Y:S01]  /*0640*/  FMUL.FTZ R3, R108.reuse, R3 ;  /* 0x000000036c037220 */ /* 0x060fe20000410000 */
[C---:B------:R-:W-:Y:S01]  /*0650*/  FMUL.FTZ R122, R108.reuse, R119 ;  /* 0x000000776c7a7220 */ /* 0x040fe20000410000 */
[C---:B------:R-:W-:Y:S01]  /*0660*/  FMUL.FTZ R119, R108.reuse, R123 ;  /* 0x0000007b6c777220 */ /* 0x040fe20000410000 */
[C---:B------:R-:W-:Y:S01]  /*0670*/  FMUL.FTZ R118, R108.reuse, R91 ;  /* 0x0000005b6c767220 */ /* 0x040fe20000410000 */
[----:B------:R-:W-:Y:S01]  /*0680*/  FMUL.FTZ R114, R108, R85 ;  /* 0x000000556c727220 */ /* 0x000fe20000410000 */
[----:B----4-:R-:W-:-:S02]  /*0690*/  HADD2.F32 R115, -RZ, R92.H0_H0 ;  /* 0x2000005cff737230 */ /* 0x010fc40000004100 */
[----:B------:R-:W-:-:S03]  /*06a0*/  HADD2.F32 R92, -RZ, R92.H1_H1 ;  /* 0x3000005cff5c7230 */ /* 0x000fc60000004100 */
[----:B------:R-:W-:Y:S01]  /*06b0*/  FMUL.FTZ R124, R20, R115 ;  /* 0x00000073147c7220 */ /* 0x000fe20000410000 */
[--C-:B------:R-:W-:Y:S02]  /*06c0*/  HADD2.F32 R117, -RZ, R93.reuse.H0_H0 ;  /* 0x2000005dff757230 */ /* 0x100fe40000004100 */
[----:B------:R-:W-:Y:S01]  /*06d0*/  FMUL.FTZ R120, R21, R92 ;  /* 0x0000005c15787220 */ /* 0x000fe20000410000 */
[----:B------:R-:W-:Y:S01]  /*06e0*/  FADD.FTZ R85, RZ, R124 ;  /* 0x0000007cff557221 */ /* 0x000fe20000010000 */
[----:B------:R-:W-:Y:S01]  /*06f0*/  FFMA.FTZ R91, R3, R124, RZ ;  /* 0x0000007c035b7223 */ /* 0x000fe200000100ff */
[----:B------:R-:W-:Y:S02]  /*0700*/  HADD2.F32 R116, -RZ, R93.H1_H1 ;  /* 0x3000005dff747230 */ /* 0x000fe40000004100 */
[C---:B------:R-:W-:Y:S01]  /*0710*/  FADD.FTZ R93, -R121.reuse, R84 ;  /* 0x00000054795d7221 */ /* 0x040fe20000010100 */
[----:B0-----:R-:W-:Y:S01]  /*0720*/  FADD.FTZ R111, -R121, R86 ;  /* 0x00000056796f7221 */ /* 0x001fe20000010100 */
        /* <DEDUP_REMOVED lines=16> */
[----:B------:R-:W-:-:S02]  /*0830*/  HADD2.F32 R89, -RZ, R95.H0_H0 ;  /* 0x2000005fff597230 */ /* 0x000fc40000004100 */
[----:B------:R-:W-:Y:S01]  /*0840*/  FFMA.FTZ R48, R115, R113, R48 ;  /* 0x0000007173307223 */ /* 0x000fe20000010030 */
[----:B------:R-:W-:Y:S01]  /*0850*/  FMUL.FTZ R111, R108, R111 ;  /* 0x0000006f6c6f7220 */ /* 0x000fe20000410000 */
[----:B------:R-:W-:Y:S01]  /*0860*/  FMUL.FTZ R113, R24, R113 ;  /* 0x0000007118717220 */ /* 0x000fe20000410000 */
[----:B------:R-:W-:Y:S01]  /*0870*/  FADD.FTZ R84, R85, R116 ;  /* 0x0000007455547221 */ /* 0x000fe20000010000 */
[----:B------:R-:W-:Y:S01]  /*0880*/  FFMA.FTZ R86, R118, R116, R91 ;  /* 0x0000007476567223 */ /* 0x000fe2000001005b */
[----:B------:R-:W-:Y:S02]  /*0890*/  HADD2.F32 R94, -RZ, R95.H1_H1 ;  /* 0x3000005fff5e7230 */ /* 0x000fe40000004100 */
        /* <DEDUP_REMOVED lines=22> */
.L_x_6082:
[----:B------:R-:W-:Y:S05]  /*0a00*/  BSYNC B0 ;  /* 0x0000000000007941 */ /* 0x000fea0003800000 */
.L_x_6081:
        /* <DEDUP_REMOVED lines=20> */
[C---:B------:R-:W-:Y:S01]  /*0b50*/  FADD.FTZ R89, -R121.reuse, R89 ;  /* 0x0000005979597221 */ /* 0x040fe20000010100 */
[C---:B------:R-:W-:Y:S01]  /*0b60*/  FADD.FTZ R105, -R121.reuse, R90 ;  /* 0x0000005a79697221 */ /* 0x040fe20000010100 */
[----:B------:R-:W-:Y:S01]  /*0b70*/  FADD.FTZ R91, -R121, R91 ;  /* 0x0000005b795b7221 */ /* 0x000fe20000010100 */
[----:B0----5:R-:W-:Y:S01]  /*0b80*/  FMUL.FTZ R96, R108, R87 ;  /* 0x000000576c607220 */ /* 0x021fe20000410000 */
[----:B----4-:R-:W-:-:S02]  /*0b90*/  HADD2.F32 R121, -RZ, R8.H0_H0 ;  /* 0x20000008ff797230 */ /* 0x010fc40000004100 */
[----:B------:R-:W-:Y:S02]  /*0ba0*/  HADD2.F32 R88, -RZ, R8.H1_H1 ;  /* 0x30000008ff587230 */ /* 0x000fe40000004100 */
[----:B------:R-:W-:Y:S01]  /*0bb0*/  FMUL.FTZ R8, R108, R103 ;  /* 0x000000676c087220 */ /* 0x000fe20000410000 */
[--C-:B------:R-:W-:Y:S02]  /*0bc0*/  HADD2.F32 R100, -RZ, R10.reuse.H0_H0 ;  /* 0x2000000aff647230 */ /* 0x100fe40000004100 */
[----:B------:R-:W-:Y:S02]  /*0bd0*/  HADD2.F32 R86, -RZ, R10.H1_H1 ;  /* 0x3000000aff567230 */ /* 0x000fe40000004100 */
[----:B------:R-:W-:Y:S01]  /*0be0*/  FMUL.FTZ R10, R28, R121 ;  /* 0x000000791c0a7220 */ /* 0x000fe20000410000 */
[--C-:B------:R-:W-:Y:S02]  /*0bf0*/  HADD2.F32 R125, -RZ, R9.reuse.H0_H0 ;  /* 0x20000009ff7d7230 */ /* 0x100fe40000004100 */
[----:B------:R-:W-:-:S02]  /*0c00*/  HADD2.F32 R90, -RZ, R9.H1_H1 ;  /* 0x30000009ff5a7230 */ /* 0x000fc40000004100 */
[----:B------:R-:W-:Y:S01]  /*0c10*/  FMUL.FTZ R9, R108, R107 ;  /* 0x0000006b6c097220 */ /* 0x000fe20000410000 */
[----:B------:R-:W-:Y:S01]  /*0c20*/  FADD.FTZ R53, R53, R88 ;  /* 0x0000005835357221 */ /* 0x000fe20000010000 */
[-C--:B------:R-:W-:Y:S01]  /*0c30*/  FFMA.FTZ R37, R8, R88.reuse, R37 ;  /* 0x0000005808257223 */ /* 0x080fe20000010025 */
        /* <DEDUP_REMOVED lines=44> */
.L_x_6084:
[----:B------:R-:W-:Y:S05]  /*0f00*/  BSYNC B0 ;  /* 0x0000000000007941 */ /* 0x000fea0003800000 */
.L_x_6083:
        /* <DEDUP_REMOVED lines=24> */
.L_x_6103:
        /* <DEDUP_REMOVED lines=56> */
[----:B------:R-:W-:Y:S01]  /*1410*/  F2FP.F16.F32.PACK_AB R84, R85, R84 ;  /* 0x000000545554723e */ /* 0x000fe200000000ff */
        /* <DEDUP_REMOVED lines=17> */
[----:B------:R-:W-:Y:S02]  /*1530*/  F2FP.F16.F32.PACK_AB R85, R88, R85 ;  /* 0x000000555855723e */ /* 0x000fe400000000ff */
        /* <DEDUP_REMOVED lines=10> */
[----:B------:R-:W-:Y:S02]  /*15e0*/  F2FP.F16.F32.PACK_AB R86, R125, R86 ;  /* 0x000000567d56723e */ /* 0x000fe400000000ff */
[----:B------:R-:W-:Y:S01]  /*15f0*/  F2FP.F16.F32.PACK_AB R87, R123, R87 ;  /* 0x000000577b57723e */ /* 0x000fe200000000ff */
[----:B------:R1:W-:Y:S01]  /*1600*/  @P2 STG.E.128 desc[UR4][R92.64+0x10], R68 ;  /* 0x000010445c002986 */ /* 0x0003e2000c101d04 */
[C---:B0-----:R-:W-:Y:S01]  /*1610*/  IMAD.WIDE.U32 R88, R7.reuse, 0x10, R88 ;  /* 0x0000001007587825 */ /* 0x041fe200078e0058 */
[----:B------:R-:W-:-:S04]  /*1620*/  IADD3 R7, R7, 0x80, RZ ;  /* 0x0000008007077810 */ /* 0x000fc80007ffe0ff */
[----:B------:R1:W-:Y:S03]  /*1630*/  STG.E.128 desc[UR4][R88.64], R84 ;  /* 0x0000005458007986 */ /* 0x0003e6000c101d04 */
.L_x_6087:
[----:B------:R-:W-:Y:S05]  /*1640*/  BSYNC B0 ;  /* 0x0000000000007941 */ /* 0x000fea0003800000 */
.L_x_6086:
        /* <DEDUP_REMOVED lines=46> */
[----:B------:R-:W-:Y:S01]  /*1930*/  F2FP.F16.F32.PACK_AB R84, R121, R90 ;  /* 0x0000005a7954723e */ /* 0x000fe200000000ff */
        /* <DEDUP_REMOVED lines=10> */
[----:B------:R-:W-:Y:S02]  /*19e0*/  F2FP.F16.F32.PACK_AB R85, R86, R85 ;  /* 0x000000555655723e */ /* 0x000fe400000000ff */
[----:B------:R-:W-:Y:S02]  /*19f0*/  F2FP.F16.F32.PACK_AB R86, R92, R87 ;  /* 0x000000575c56723e */ /* 0x000fe400000000ff */
[----:B------:R-:W-:Y:S01]  /*1a00*/  F2FP.F16.F32.PACK_AB R87, R109, R93 ;  /* 0x0000005d6d57723e */ /* 0x000fe200000000ff */
[----:B0-----:R-:W-:-:S05]  /*1a10*/  @P2 IMAD.WIDE.U32 R90, R7, 0x20, R90 ;  /* 0x00000020075a2825 */ /* 0x001fca00078e005a */
[----:B------:R0:W-:Y:S01]  /*1a20*/  @P2 STG.E.128 desc[UR4][R90.64], R44 ;  /* 0x0000002c5a002986 */ /* 0x0001e2000c101d04 */
[----:B-1----:R-:W-:-:S03]  /*1a30*/  IMAD.WIDE.U32 R88, R7, 0x10, R88 ;  /* 0x0000001007587825 */ /* 0x002fc600078e0058 */
[----:B------:R0:W-:Y:S04]  /*1a40*/  @P2 STG.E.128 desc[UR4][R90.64+0x10], R68 ;  /* 0x000010445a002986 */ /* 0x0001e8000c101d04 */
[----:B------:R0:W-:Y:S02]  /*1a50*/  STG.E.128 desc[UR4][R88.64], R84 ;  /* 0x0000005458007986 */ /* 0x0001e4000c101d04 */
.L_x_6089:
[----:B------:R-:W-:Y:S05]  /*1a60*/  BSYNC B0 ;  /* 0x0000000000007941 */ /* 0x000fea0003800000 */
.L_x_6088:
[----:B------:R-:W-:Y:S02]  /*1a70*/  IADD3 R5, R5, UR16, RZ ;  /* 0x0000001005057c10 */ /* 0x000fe4000fffe0ff */
[----:B------:R-:W-:Y:S02]  /*1a80*/  SEL R7, RZ, 0x1, P5 ;  /* 0x00000001ff077807 */ /* 0x000fe40002800000 */
[----:B------:R-:W-:-:S13]  /*1a90*/  ISETP.GE.AND P1, PT, R5, UR17, PT ;  /* 0x0000001105007c0c */ /* 0x000fda000bf26270 */
[----:B------:R-:W-:Y:S05]  /*1aa0*/  @!P1 BRA `(.L_x_6090) ;  /* 0xffffffe800309947 */ /* 0x000fea000383ffff */
.L_x_6080:
        /* <DEDUP_REMOVED lines=15> */
.L_x_6092:
[----:B------:R-:W-:Y:S05]  /*1ba0*/  BSYNC B0 ;  /* 0x0000000000007941 */ /* 0x000fea0003800000 */
.L_x_6091:
        /* <DEDUP_REMOVED lines=10> */
.L_x_6085:
[----:B------:R-:W-:Y:S01]  /*1c50*/  HFMA2.MMA R88, -RZ, RZ, 0, 9.5367431640625e-07 ;  /* 0x00000010ff587435 */ /* 0x000fe200000001ff */
[----:B------:R-:W-:Y:S02]  /*1c60*/  MOV R87, 0x1f ;  /* 0x0000001f00577802 */ /* 0x000fe40000000f00 */
[----:B------:R-:W-:-:S08]  /*1c70*/  MOV R86, 0xffffffff ;  /* 0xffffffff00567802 */ /* 0x000fd00000000f00 */
[----:B-----5:R-:W-:Y:S05]  /*1c80*/  WARPSYNC.COLLECTIVE R86, `(.L_x_6093) ;  /* 0x0000000056087348 */ /* 0x020fea0003c00000 */
[----:B------:R0:W1:Y:S02]  /*1c90*/  SHFL.DOWN P6, R89, R123, R88, R87 ;  /* 0x080000587b597389 */ /* 0x00006400000c0057 */
[----:B01---5:R-:W-:Y:S01]  /*1ca0*/  ENDCOLLECTIVE ;  /* 0x000000000000791b */ /* 0x023fe20003800000 */
.L_x_6093:
[----:B------:R-:W-:Y:S01]  /*1cb0*/  FADD.FTZ R91, R89, R123 ;  /* 0x0000007b595b7221 */ /* 0x000fe20000010000 */
[----:B------:R-:W-:-:S07]  /*1cc0*/  MOV R123, R93 ;  /* 0x0000005d007b7202 */ /* 0x000fce0000000f00 */
[----:B------:R-:W-:Y:S05]  /*1cd0*/  WARPSYNC.COLLECTIVE R86, `(.L_x_6094) ;  /* 0x0000000056087348 */ /* 0x000fea0003c00000 */
[----:B------:R0:W1:Y:S02]  /*1ce0*/  SHFL.DOWN P6, R89, R123, R88, R87 ;  /* 0x080000587b597389 */ /* 0x00006400000c0057 */
[----:B01----:R-:W-:Y:S01]  /*1cf0*/  ENDCOLLECTIVE ;  /* 0x000000000000791b */ /* 0x003fe20003800000 */
.L_x_6094:
[----:B------:R-:W-:Y:S01]  /*1d00*/  HFMA2.MMA R88, -RZ, RZ, 0, 4.76837158203125e-07 ;  /* 0x00000008ff587435 */ /* 0x000fe200000001ff */
[----:B------:R-:W-:Y:S02]  /*1d10*/  MOV R123, R91 ;  /* 0x0000005b007b7202 */ /* 0x000fe40000000f00 */
[----:B------:R-:W-:-:S08]  /*1d20*/  MOV R90, R89 ;  /* 0x00000059005a7202 */ /* 0x000fd00000000f00 */
[----:B------:R-:W-:Y:S05]  /*1d30*/  WARPSYNC.COLLECTIVE R86, `(.L_x_6095) ;  /* 0x0000000056087348 */ /* 0x000fea0003c00000 */
[----:B------:R0:W1:Y:S02]  /*1d40*/  SHFL.DOWN P6, R89, R123, R88, R87 ;  /* 0x080000587b597389 */ /* 0x00006400000c0057 */
[----:B01----:R-:W-:Y:S01]  /*1d50*/  ENDCOLLECTIVE ;  /* 0x000000000000791b */ /* 0x003fe20003800000 */
.L_x_6095:
[----:B------:R-:W-:-:S05]  /*1d60*/  FADD.FTZ R90, R90, R93 ;  /* 0x0000005d5a5a7221 */ /* 0x000fca0000010000 */
[----:B------:R-:W-:Y:S01]  /*1d70*/  MOV R123, R90 ;  /* 0x0000005a007b7202 */ /* 0x000fe20000000f00 */
[----:B------:R-:W-:-:S07]  /*1d80*/  FADD.FTZ R125, R91, R89 ;  /* 0x000000595b7d7221 */ /* 0x000fce0000010000 */
[----:B------:R-:W-:Y:S05]  /*1d90*/  WARPSYNC.COLLECTIVE R86, `(.L_x_6096) ;  /* 0x0000000056087348 */ /* 0x000fea0003c00000 */
[----:B------:R0:W1:Y:S02]  /*1da0*/  SHFL.DOWN P6, R89, R123, R88, R87 ;  /* 0x080000587b597389 */ /* 0x00006400000c0057 */
[----:B01----:R-:W-:Y:S01]  /*1db0*/  ENDCOLLECTIVE ;  /* 0x000000000000791b */ /* 0x003fe20003800000 */
.L_x_6096:
[----:B------:R-:W-:Y:S01]  /*1dc0*/  HFMA2.MMA R88, -RZ, RZ, 0, 2.384185791015625e-07 ;  /* 0x00000004ff587435 */ /* 0x000fe200000001ff */
[----:B------:R-:W-:Y:S02]  /*1dd0*/  MOV R123, R125 ;  /* 0x0000007d007b7202 */ /* 0x000fe40000000f00 */
[----:B------:R-:W-:-:S08]  /*1de0*/  MOV R121, R89 ;  /* 0x0000005900797202 */ /* 0x000fd00000000f00 */
[----:B------:R-:W-:Y:S05]  /*1df0*/  WARPSYNC.COLLECTIVE R86, `(.L_x_6097) ;  /* 0x0000000056087348 */ /* 0x000fea0003c00000 */
[----:B------:R0:W1:Y:S02]  /*1e00*/  SHFL.DOWN P6, R89, R123, R88, R87 ;  /* 0x080000587b597389 */ /* 0x00006400000c0057 */
[----:B01----:R-:W-:Y:S01]  /*1e10*/  ENDCOLLECTIVE ;  /* 0x000000000000791b */ /* 0x003fe20003800000 */
.L_x_6097:
[----:B------:R-:W-:-:S05]  /*1e20*/  FADD.FTZ R121, R90, R121 ;  /* 0x000000795a797221 */ /* 0x000fca0000010000 */
[----:B------:R-:W-:Y:S01]  /*1e30*/  MOV R123, R121 ;  /* 0x00000079007b7202 */ /* 0x000fe20000000f00 */
[----:B------:R-:W-:-:S07]  /*1e40*/  FADD.FTZ R125, R125, R89 ;  /* 0x000000597d7d7221 */ /* 0x000fce0000010000 */
[----:B------:R-:W-:Y:S05]  /*1e50*/  WARPSYNC.COLLECTIVE R86, `(.L_x_6098) ;  /* 0x0000000056087348 */ /* 0x000fea0003c00000 */
[----:B------:R0:W1:Y:S02]  /*1e60*/  SHFL.DOWN P6, R89, R123, R88, R87 ;  /* 0x080000587b597389 */ /* 0x00006400000c0057 */
[----:B01----:R-:W-:Y:S01]  /*1e70*/  ENDCOLLECTIVE ;  /* 0x000000000000791b */ /* 0x003fe20003800000 */
.L_x_6098:
[----:B------:R-:W-:Y:S01]  /*1e80*/  HFMA2.MMA R88, -RZ, RZ, 0, 1.1920928955078125e-07 ;  /* 0x00000002ff587435 */ /* 0x000fe200000001ff */
[----:B------:R-:W-:Y:S02]  /*1e90*/  MOV R123, R125 ;  /* 0x0000007d007b7202 */ /* 0x000fe40000000f00 */
[----:B------:R-:W-:-:S08]  /*1ea0*/  MOV R92, R89 ;  /* 0x00000059005c7202 */ /* 0x000fd00000000f00 */
[----:B------:R-:W-:Y:S05]  /*1eb0*/  WARPSYNC.COLLECTIVE R86, `(.L_x_6099) ;  /* 0x0000000056087348 */ /* 0x000fea0003c00000 */
[----:B------:R0:W1:Y:S02]  /*1ec0*/  SHFL.DOWN P6, R89, R123, R88, R87 ;  /* 0x080000587b597389 */ /* 0x00006400000c0057 */
[----:B01----:R-:W-:Y:S01]  /*1ed0*/  ENDCOLLECTIVE ;  /* 0x000000000000791b */ /* 0x003fe20003800000 */
.L_x_6099:
[----:B------:R-:W-:-:S05]  /*1ee0*/  FADD.FTZ R121, R121, R92 ;  /* 0x0000005c79797221 */ /* 0x000fca0000010000 */
[----:B------:R-:W-:Y:S01]  /*1ef0*/  MOV R123, R121 ;  /* 0x00000079007b7202 */ /* 0x000fe20000000f00 */
[----:B------:R-:W-:-:S07]  /*1f00*/  FADD.FTZ R92, R125, R89 ;  /* 0x000000597d5c7221 */ /* 0x000fce0000010000 */
[----:B------:R-:W-:Y:S05]  /*1f10*/  WARPSYNC.COLLECTIVE R86, `(.L_x_6100) ;  /* 0x0000000056087348 */ /* 0x000fea0003c00000 */
[----:B------:R0:W1:Y:S02]  /*1f20*/  SHFL.DOWN P6, R89, R123, R88, R87 ;  /* 0x080000587b597389 */ /* 0x00006400000c0057 */
[----:B01----:R-:W-:Y:S01]  /*1f30*/  ENDCOLLECTIVE ;  /* 0x000000000000791b */ /* 0x003fe20003800000 */
.L_x_6100:
[----:B------:R-:W-:Y:S01]  /*1f40*/  HFMA2.MMA R88, -RZ, RZ, 0, 5.9604644775390625e-08 ;  /* 0x00000001ff587435 */ /* 0x000fe200000001ff */
[----:B------:R-:W-:Y:S02]  /*1f50*/  MOV R123, R92 ;  /* 0x0000005c007b7202 */ /* 0x000fe40000000f00 */
[----:B------:R-:W-:-:S08]  /*1f60*/  MOV R93, R89 ;  /* 0x00000059005d7202 */ /* 0x000fd00000000f00 */
[----:B------:R-:W-:Y:S05]  /*1f70*/  WARPSYNC.COLLECTIVE R86, `(.L_x_6101) ;  /* 0x0000000056087348 */ /* 0x000fea0003c00000 */
[----:B------:R0:W1:Y:S02]  /*1f80*/  SHFL.DOWN P6, R89, R123, R88, R87 ;  /* 0x080000587b597389 */ /* 0x00006400000c0057 */
[----:B01----:R-:W-:Y:S01]  /*1f90*/  ENDCOLLECTIVE ;  /* 0x000000000000791b */ /* 0x003fe20003800000 */
.L_x_6101:
[----:B------:R-:W-:-:S05]  /*1fa0*/  FADD.FTZ R93, R121, R93 ;  /* 0x0000005d795d7221 */ /* 0x000fca0000010000 */
[----:B------:R-:W-:Y:S02]  /*1fb0*/  MOV R123, R93 ;  /* 0x0000005d007b7202 */ /* 0x000fe40000000f00 */
[----:B------:R-:W-:-:S07]  /*1fc0*/  MOV R91, R89 ;  /* 0x00000059005b7202 */ /* 0x000fce0000000f00 */
[----:B------:R-:W-:Y:S05]  /*1fd0*/  WARPSYNC.COLLECTIVE R86, `(.L_x_6102) ;  /* 0x0000000056087348 */ /* 0x000fea0003c00000 */
[----:B------:R0:W1:Y:S02]  /*1fe0*/  SHFL.DOWN P6, R89, R123, R88, R87 ;  /* 0x080000587b597389 */ /* 0x00006400000c0057 */
[----:B01----:R-:W-:Y:S01]  /*1ff0*/  ENDCOLLECTIVE ;  /* 0x000000000000791b */ /* 0x003fe20003800000 */
.L_x_6102:
[----:B------:R-:W-:Y:S05]  /*2000*/  BRA `(.L_x_6103) ;  /* 0xfffffff000207947 */ /* 0x000fea000383ffff */
.L_x_6104:
        /* <DEDUP_REMOVED lines=15> */
.L_x_8818:


//--------------------- .text._ZN10layer_norm13ln_bwd_kernelINS_13Kernel_traitsIf6__halffS2_fjLj2048ELj1ELj1ELj4ELj16ENS_18Kernel_traits_baseILj2048EfS2_fS2_fjLj128EEEEELb0ELb0ELb0ELb1EEEvNS_9BwdParamsE --------------------------
	.section	.text._ZN10layer_norm13ln_bwd_kernelINS_13Kernel_traitsIf6__halffS2_fjLj2048ELj1ELj1ELj4ELj16ENS_18Kernel_traits_baseILj2048EfS2_fS2_fjLj128EEEEELb0ELb0ELb0ELb1EEEvNS_9BwdParamsE,"ax",@progbits
	.align	128
        .global         _ZN10layer_norm13ln_bwd_kernelINS_13Kernel_traitsIf6__halffS2_fjLj2048ELj1ELj1ELj4ELj16ENS_18Kernel_traits_baseILj2048EfS2_fS2_fjLj128EEEEELb0ELb0ELb0ELb1EEEvNS_9BwdParamsE
        .type           _ZN10layer_norm13ln_bwd_kernelINS_13Kernel_traitsIf6__halffS2_fjLj2048ELj1ELj1ELj4ELj16ENS_18Kernel_traits_baseILj2048EfS2_fS2_fjLj128EEEEELb0ELb0ELb0ELb1EEEvNS_9BwdParamsE,@function
        .size           _ZN10layer_norm13ln_bwd_kernelINS_13Kernel_traitsIf6__halffS2_fjLj2048ELj1ELj1ELj4ELj16ENS_18Kernel_traits_baseILj2048EfS2_fS2_fjLj128EEEEELb0ELb0ELb0ELb1EEEvNS_9BwdParamsE,(.L_x_8819 - _ZN10layer_norm13ln_bwd_kernelINS_13Kernel_traitsIf6__halffS2_fjLj2048ELj1ELj1ELj4ELj16ENS_18Kernel_traits_baseILj2048EfS2_fS2_fjLj128EEEEELb0ELb0ELb0ELb1EEEvNS_9BwdParamsE)
        .other          _ZN10layer_norm13ln_bwd_kernelINS_13Kernel_traitsIf6__halffS2_fjLj2048ELj1ELj1ELj4ELj16ENS_18Kernel_traits_baseILj2048EfS2_fS2_fjLj128EEEEELb0ELb0ELb0ELb1EEEvNS_9BwdParamsE,@"STO_CUDA_ENTRY STV_DEFAULT"
_ZN10layer_norm13ln_bwd_kernelINS_13Kernel_traitsIf6__halffS2_fjLj2048ELj1ELj1ELj4ELj16ENS_18Kernel_traits_baseILj2048EfS2_fS2_fjLj128EEEEELb0ELb0ELb0ELb1EEEvNS_9BwdParamsE:
.text._ZN10layer_norm13ln_bwd_kernelINS_13Kernel_traitsIf6__halffS2_fjLj2048ELj1ELj1ELj4ELj16ENS_18Kernel_traits_baseILj2048EfS2_fS2_fjLj128EEEEELb0ELb0ELb0ELb1EEEvNS_9BwdParamsE:
        /* <DEDUP_REMOVED lines=31> */
.L_x_6105:
        /* <DEDUP_REMOVED lines=28> */
.L_x_6109:
        /* <DEDUP_REMOVED lines=17> */
[----:B---3--:R-:W-:-:S03]  /*04c0*/  IMAD.WIDE.U32 R48, R103, 0x10, R64 ;  /* 0x0000001067307825 */ /* 0x008fc600078e0040 */
[----:B------:R-:W3:Y:S01]  /*04d0*/  LDG.E.128 R44, desc[UR6][R108.64] ;  /* 0x000000066c2c7981 */ /* 0x000ee2000c1e1d00 */
[----:B------:R-:W-:-:S03]  /*04e0*/  IMAD.WIDE.U32 R118, R104, 0x20, R118 ;  /* 0x0000002068767825 */ /* 0x000fc600078e0076 */
[----:B------:R1:W3:Y:S01]  /*04f0*/  LDG.E.128 R52, desc[UR6][R108.64+0x10] ;  /* 0x000010066c347981 */ /* 0x0002e2000c1e1d00 */
[----:B0-----:R-:W-:-:S03]  /*0500*/  IMAD.WIDE R116, R101, 0x4, R2 ;  /* 0x0000000465747825 */ /* 0x001fc600078e0202 */
[----:B------:R-:W3:Y:S01]  /*0510*/  LDG.E.128 R48, desc[UR6][R48.64] ;  /* 0x0000000630307981 */ /* 0x000ee2000c1e1d00 */
[----:B------:R-:W0:Y:S01]  /*0520*/  LDC.64 R2, c[0x0][0x2c8] ;  /* 0x0000b200ff027b82 */ /* 0x000e220000000a00 */
[----:B------:R-:W-:Y:S02]  /*0530*/  IMAD.WIDE.U32 R64, R104, 0x10, R64 ;  /* 0x0000001068407825 */ /* 0x000fe400078e0040 */
[----:B------:R-:W3:Y:S04]  /*0540*/  LDG.E.128 R60, desc[UR6][R118.64+0x10] ;  /* 0x00001006763c7981 */ /* 0x000ee8000c1e1d00 */
[----:B------:R3:W3:Y:S04]  /*0550*/  LDG.E R105, desc[UR6][R116.64] ;  /* 0x0000000674697981 */ /* 0x0006e8000c1e1900 */
[----:B------:R-:W3:Y:S04]  /*0560*/  LDG.E.128 R56, desc[UR6][R118.64] ;  /* 0x0000000676387981 */ /* 0x000ee8000c1e1d00 */
[----:B------:R-:W3:Y:S01]  /*0570*/  LDG.E.128 R64, desc[UR6][R64.64] ;  /* 0x0000000640407981 */ /* 0x000ee2000c1e1d00 */
[----:B0-----:R-:W-:-:S04]  /*0580*/  ISETP.NE.U32.AND P1, PT, R2, RZ, PT ;  /* 0x000000ff0200720c */ /* 0x001fc80003f25070 */
[----:B------:R-:W-:-:S13]  /*0590*/  ISETP.NE.AND.EX P1, PT, R3, RZ, PT, P1 ;  /* 0x000000ff0300720c */ /* 0x000fda0003f25310 */
[----:B-1----:R-:W0:Y:S08]  /*05a0*/  @P1 LDC.64 R108, c[0x0][0x2c8] ;  /* 0x0000b200ff6c1b82 */ /* 0x002e300000000a00 */
[----:B------:R-:W1:Y:S01]  /*05b0*/  @P1 LDC.64 R110, c[0x0][0x2c8] ;  /* 0x0000b200ff6e1b82 */ /* 0x000e620000000a00 */
[----:B------:R-:W-:Y:S02]  /*05c0*/  ISETP.NE.AND P2, PT, RZ, UR8, PT ;  /* 0x00000008ff007c0c */ /* 0x000fe4000bf45270 */
[----:B------:R-:W-:Y:S01]  /*05d0*/  MOV R102, 0x3f800000 ;  /* 0x3f80000000667802 */ /* 0x000fe20000000f00 */
[----:B0-----:R-:W-:-:S05]  /*05e0*/  @P1 IMAD.WIDE.U32 R114, R104, 0x20, R108 ;  /* 0x0000002068721825 */ /* 0x001fca00078e006c */
[----:B-----5:R-:W5:Y:S04]  /*05f0*/  @P1 LDG.E.128 R28, desc[UR6][R114.64] ;  /* 0x00000006721c1981 */ /* 0x020f68000c1e1d00 */
[----:B------:R0:W5:Y:S01]  /*0600*/  @P1 LDG.E.128 R32, desc[UR6][R114.64+0x10] ;  /* 0x0000100672201981 */ /* 0x000162000c1e1d00 */
[----:B-1----:R-:W-:-:S05]  /*0610*/  @P1 IMAD.WIDE.U32 R112, R103, 0x20, R110 ;  /* 0x0000002067701825 */ /* 0x002fca00078e006e */
[----:B------:R-:W5:Y:S04]  /*0620*/  @P1 LDG.E.128 R20, desc[UR6][R112.64] ;  /* 0x0000000670141981 */ /* 0x000f68000c1e1d00 */
[----:B------:R1:W5:Y:S01]  /*0630*/  @P1 LDG.E.128 R24, desc[UR6][R112.64+0x10] ;  /* 0x0000100670181981 */ /* 0x000362000c1e1d00 */
[----:B------:R-:W-:Y:S01]  /*0640*/  UMOV UR4, 0xffffffff ;  /* 0xffffffff00047882 */ /* 0x000fe20000000000 */
[----:B------:R-:W-:Y:S02]  /*0650*/  LOP3.LUT P1, RZ, R92, 0x1f, RZ, 0xc0, !PT ;  /* 0x0000001f5cff7812 */ /* 0x000fe4000782c0ff */
[----:B----4-:R-:W-:Y:S01]  /*0660*/  FSEL R109, R120, RZ, !P2 ;  /* 0x000000ff786d7208 */ /* 0x010fe20005000000 */
[----:B--2---:R-:W-:-:S04]  /*0670*/  @P0 HADD2.F32 R102, -RZ, R107.H0_H0 ;  /* 0x2000006bff660230 */ /* 0x004fc80000004100 */
[C---:B---3--:R-:W-:Y:S01]  /*0680*/  FADD.FTZ R108, -R109.reuse, R44 ;  /* 0x0000002c6d6c7221 */ /* 0x048fe20000010100 */
[C---:B------:R-:W-:Y:S01]  /*0690*/  FADD.FTZ R44, -R109.reuse, R45 ;  /* 0x0000002d6d2c7221 */ /* 0x040fe20000010100 */
[C---:B------:R-:W-:Y:S01]  /*06a0*/  FADD.FTZ R116, -R109.reuse, R53 ;  /* 0x000000356d747221 */ /* 0x040fe20000010100 */
[--C-:B------:R-:W-:Y:S02]  /*06b0*/  HADD2.F32 R45, -RZ, R48.reuse.H0_H0 ;  /* 0x20000030ff2d7230 */ /* 0x100fe40000004100 */
[--C-:B------:R-:W-:Y:S02]  /*06c0*/  HADD2.F32 R107, -RZ, R51.reuse.H0_H0 ;  /* 0x20000033ff6b7230 */ /* 0x100fe40000004100 */
[----:B0-----:R-:W-:Y:S02]  /*06d0*/  HADD2.F32 R114, -RZ, R51.H1_H1 ;  /* 0x30000033ff727230 */ /* 0x001fe40000004100 */
[----:B------:R-:W-:Y:S01]  /*06e0*/  FADD.FTZ R51, -R109, R62 ;  /* 0x0000003e6d337221 */ /* 0x000fe20000010100 */
[----:B------:R-:W-:-:S02]  /*06f0*/  HADD2.F32 R48, -RZ, R48.H1_H1 ;  /* 0x30000030ff307230 */ /* 0x000fc40000004100 */
        /* <DEDUP_REMOVED lines=23> */
[----:B-1----:R-:W-:-:S02]  /*0870*/  HADD2.F32 R112, -RZ, R49.H1_H1 ;  /* 0x30000031ff707230 */ /* 0x002fc40000004100 */
[----:B------:R-:W-:Y:S01]  /*0880*/  FMUL.FTZ R59, R105, R110 ;  /* 0x0000006e693b7220 */ /* 0x000fe20000410000 */
[--C-:B------:R-:W-:Y:S02]  /*0890*/  HADD2.F32 R115, -RZ, R66.reuse.H0_H0 ;  /* 0x20000042ff737230 */ /* 0x100fe40000004100 */
[----:B------:R-:W-:Y:S01]  /*08a0*/  FADD.FTZ R45, R45, R64 ;  /* 0x000000402d2d7221 */ /* 0x000fe20000010000 */
[----:B------:R-:W-:Y:S02]  /*08b0*/  HADD2.F32 R117, -RZ, R66.H1_H1 ;  /* 0x30000042ff757230 */ /* 0x000fe40000004100 */
[----:B------:R-:W-:Y:S01]  /*08c0*/  FMUL.FTZ R66, R18, R47 ;  /* 0x0000002f12427220 */ /* 0x000fe20000410000 */
[----:B------:R-:W-:Y:S01]  /*08d0*/  FMUL.FTZ R57, R105, R46 ;  /* 0x0000002e69397220 */ /* 0x000fe20000410000 */
[----:B------:R-:W-:Y:S01]  /*08e0*/  FFMA.FTZ R44, R55, R64, R44 ;  /* 0x00000040372c7223 */ /* 0x000fe2000001002c */
[----:B------:R-:W-:Y:S02]  /*08f0*/  HADD2.F32 R49, -RZ, R50.H0_H0 ;  /* 0x20000032ff317230 */ /* 0x000fe40000004100 */
[----:B------:R-:W-:Y:S01]  /*0900*/  FADD.FTZ R93, R112, R93 ;  /* 0x0000005d705d7221 */ /* 0x000fe20000010000 */
[-C--:B------:R-:W-:Y:S01]  /*0910*/  FFMA.FTZ R94, R59, R112.reuse, R94 ;  /* 0x000000703b5e7223 */ /* 0x080fe2000001005e */
[----:B------:R-:W-:Y:S01]  /*0920*/  FMUL.FTZ R112, R19, R112 ;  /* 0x0000007013707220 */ /* 0x000fe20000410000 */
[----:B------:R-:W-:Y:S01]  /*0930*/  FADD.FTZ R45, R45, R66 ;  /* 0x000000422d2d7221 */ /* 0x000fe20000010000 */
[----:B------:R-:W-:Y:S01]  /*0940*/  FFMA.FTZ R44, R57, R66, R44 ;  /* 0x00000042392c7223 */ /* 0x000fe2000001002c */
[----:B------:R-:W-:-:S02]  /*0950*/  HADD2.F32 R111, -RZ, R65.H0_H0 ;  /* 0x20000041ff6f7230 */ /* 0x000fc40000004100 */
[----:B------:R-:W-:Y:S02]  /*0960*/  HADD2.F32 R113, -RZ, R65.H1_H1 ;  /* 0x30000041ff717230 */ /* 0x000fe40000004100 */
        /* <DEDUP_REMOVED lines=12> */
[-C--:B------:R-:W-:Y:S01]  /*0a30*/  FMUL.FTZ R108, R14, R107.reuse ;  /* 0x0000006b0e6c7220 */ /* 0x080fe20000410000 */
[----:B------:R-:W-:Y:S02]  /*0a40*/  FADD.FTZ R45, R45, R54 ;  /* 0x000000362d2d7221 */ /* 0x000fe40000010000 */
        /* <DEDUP_REMOVED lines=86> */
.L_x_6120:
        /* <DEDUP_REMOVED lines=13> */
.L_x_6108:
        /* <DEDUP_REMOVED lines=68> */
[----:B------:R-:W-:Y:S01]  /*14c0*/  FADD.FTZ R58, R111, -R58 ;  /* 0x8000003a6f3a7221 */ /* 0x000fe20000010000 */
        /* <DEDUP_REMOVED lines=40> */
[----:B------:R-:W-:Y:S01]  /*1750*/  F2FP.F16.F32.PACK_AB R52, R49, R48 ;  /* 0x000000303134723e */ /* 0x000fe200000000ff */
        /* <DEDUP_REMOVED lines=11> */
[----:B------:R-:W-:Y:S01]  /*1810*/  F2FP.F16.F32.PACK_AB R46, R47, R46 ;  /* 0x0000002e2f2e723e */ /* 0x000fe200000000ff */
[----:B------:R-:W-:Y:S01]  /*1820*/  FMUL.FTZ R61, R55, R102 ;  /* 0x00000066373d7220 */ /* 0x000fe20000410000 */
[----:B------:R-:W-:Y:S01]  /*1830*/  F2FP.F16.F32.PACK_AB R47, R103, R66 ;  /* 0x00000042672f723e */ /* 0x000fe200000000ff */
        /* <DEDUP_REMOVED lines=8> */
[----:B------:R-:W-:Y:S02]  /*18c0*/  F2FP.F16.F32.PACK_AB R44, R106, R67 ;  /* 0x000000436a2c723e */ /* 0x000fe400000000ff */
[----:B------:R-:W-:Y:S01]  /*18d0*/  F2FP.F16.F32.PACK_AB R45, R112, R107 ;  /* 0x0000006b702d723e */ /* 0x000fe200000000ff */
[----:B------:R0:W-:Y:S01]  /*18e0*/  @P1 STG.E.128 desc[UR6][R2.64+0x10], R48 ;  /* 0x0000103002001986 */ /* 0x0001e2000c101d06 */
[----:B------:R-:W-:Y:S02]  /*18f0*/  SEL R38, R65, R38, P3 ;  /* 0x0000002641267207 */ /* 0x000fe40001800000 */
[----:B------:R-:W-:Y:S01]  /*1900*/  SEL R39, R64, R39, P3 ;  /* 0x0000002740277207 */ /* 0x000fe20001800000 */
[----:B------:R0:W-:Y:S01]  /*1910*/  STG.E.128 desc[UR6][R58.64], R44 ;  /* 0x0000002c3a007986 */ /* 0x0001e2000c101d06 */
[----:B------:R-:W-:-:S02]  /*1920*/  SEL R42, R55, R42, P3 ;  /* 0x0000002a372a7207 */ /* 0x000fc40001800000 */
[----:B------:R-:W-:Y:S01]  /*1930*/  SEL R43, R60, R43, P3 ;  /* 0x0000002b3c2b7207 */ /* 0x000fe20001800000 */
[----:B------:R0:W-:Y:S01]  /*1940*/  @P1 STG.E.128 desc[UR6][R104.64], R36 ;  /* 0x0000002468001986 */ /* 0x0001e2000c101d06 */
[----:B------:R-:W-:Y:S02]  /*1950*/  F2FP.F16.F32.PACK_AB R53, R66, R53 ;  /* 0x000000354235723e */ /* 0x000fe400000000ff */
[----:B------:R-:W-:Y:S01]  /*1960*/  F2FP.F16.F32.PACK_AB R54, R62, R63 ;  /* 0x0000003f3e36723e */ /* 0x000fe200000000ff */
[----:B------:R0:W-:Y:S01]  /*1970*/  @P1 STG.E.128 desc[UR6][R104.64+0x10], R40 ;  /* 0x0000102868001986 */ /* 0x0001e2000c101d06 */
[----:B------:R-:W-:Y:S02]  /*1980*/  F2FP.F16.F32.PACK_AB R55, R102, R61 ;  /* 0x0000003d6637723e */ /* 0x000fe400000000ff */
        /* <DEDUP_REMOVED lines=36> */
.L_x_6106:
        /* <DEDUP_REMOVED lines=18> */
.L_x_6107:
[----:B------:R-:W-:Y:S01]  /*1cf0*/  HFMA2.MMA R50, -RZ, RZ, 0, 9.5367431640625e-07 ;  /* 0x00000010ff327435 */ /* 0x000fe200000001ff */
[----:B------:R-:W-:Y:S02]  /*1d00*/  MOV R49, 0x1f ;  /* 0x0000001f00317802 */ /* 0x000fe40000000f00 */
[----:B------:R-:W-:-:S08]  /*1d10*/  MOV R48, 0xffffffff ;  /* 0xffffffff00307802 */ /* 0x000fd00000000f00 */
[----:B-----5:R-:W-:Y:S05]  /*1d20*/  WARPSYNC.COLLECTIVE R48, `(.L_x_6110) ;  /* 0x0000000030087348 */ /* 0x020fea0003c00000 */
[----:B------:R0:W1:Y:S02]  /*1d30*/  SHFL.DOWN P3, R45, R51, R50, R49 ;  /* 0x08000032332d7389 */ /* 0x0000640000060031 */
[----:B01---5:R-:W-:Y:S01]  /*1d40*/  ENDCOLLECTIVE ;  /* 0x000000000000791b */ /* 0x023fe20003800000 */
.L_x_6110:
[----:B------:R-:W-:Y:S01]  /*1d50*/  FADD.FTZ R46, R51, R45 ;  /* 0x0000002d332e7221 */ /* 0x000fe20000010000 */
[----:B------:R-:W-:-:S07]  /*1d60*/  MOV R51, R44 ;  /* 0x0000002c00337202 */ /* 0x000fce0000000f00 */
[----:B------:R-:W-:Y:S05]  /*1d70*/  WARPSYNC.COLLECTIVE R48, `(.L_x_6111) ;  /* 0x0000000030087348 */ /* 0x000fea0003c00000 */
[----:B------:R0:W1:Y:S02]  /*1d80*/  SHFL.DOWN P3, R45, R51, R50, R49 ;  /* 0x08000032332d7389 */ /* 0x0000640000060031 */
[----:B01----:R-:W-:Y:S01]  /*1d90*/  ENDCOLLECTIVE ;  /* 0x000000000000791b */ /* 0x003fe20003800000 */
.L_x_6111:
[----:B------:R-:W-:Y:S01]  /*1da0*/  HFMA2.MMA R50, -RZ, RZ, 0, 4.76837158203125e-07 ;  /* 0x00000008ff327435 */ /* 0x000fe200000001ff */
[----:B------:R-:W-:Y:S02]  /*1db0*/  MOV R51, R46 ;  /* 0x0000002e00337202 */ /* 0x000fe40000000f00 */
[----:B------:R-:W-:-:S08]  /*1dc0*/  MOV R47, R45 ;  /* 0x0000002d002f7202 */ /* 0x000fd00000000f00 */
[----:B------:R-:W-:Y:S05]  /*1dd0*/  WARPSYNC.COLLECTIVE R48, `(.L_x_6112) ;  /* 0x0000000030087348 */ /* 0x000fea0003c00000 */
[----:B------:R0:W1:Y:S02]  /*1de0*/  SHFL.DOWN P3, R45, R51, R50, R49 ;  /* 0x08000032332d7389 */ /* 0x0000640000060031 */
[----:B01----:R-:W-:Y:S01]  /*1df0*/  ENDCOLLECTIVE ;  /* 0x000000000000791b */ /* 0x003fe20003800000 */
.L_x_6112:
[----:B------:R-:W-:-:S05]  /*1e00*/  FADD.FTZ R63, R44, R47 ;  /* 0x0000002f2c3f7221 */ /* 0x000fca0000010000 */
[----:B------:R-:W-:Y:S01]  /*1e10*/  MOV R51, R63 ;  /* 0x0000003f00337202 */ /* 0x000fe20000000f00 */
[----:B------:R-:W-:-:S07]  /*1e20*/  FADD.FTZ R119, R46, R45 ;  /* 0x0000002d2e777221 */ /* 0x000fce0000010000 */
[----:B------:R-:W-:Y:S05]  /*1e30*/  WARPSYNC.COLLECTIVE R48, `(.L_x_6113) ;  /* 0x0000000030087348 */ /* 0x000fea0003c00000 */
[----:B------:R0:W1:Y:S02]  /*1e40*/  SHFL.DOWN P3, R45, R51, R50, R49 ;  /* 0x08000032332d7389 */ /* 0x0000640000060031 */
[----:B01----:R-:W-:Y:S01]  /*1e50*/  ENDCOLLECTIVE ;  /* 0x000000000000791b */ /* 0x003fe20003800000 */
.L_x_6113:
[----:B------:R-:W-:Y:S01]  /*1e60*/  HFMA2.MMA R50, -RZ, RZ, 0, 2.384185791015625e-07 ;  /* 0x00000004ff327435 */ /* 0x000fe200000001ff */
[----:B------:R-:W-:Y:S02]  /*1e70*/  MOV R51, R119 ;  /* 0x0000007700337202 */ /* 0x000fe40000000f00 */
[----:B------:R-:W-:-:S08]  /*1e80*/  MOV R116, R45 ;  /* 0x0000002d00747202 */ /* 0x000fd00000000f00 */
[----:B------:R-:W-:Y:S05]  /*1e90*/  WARPSYNC.COLLECTIVE R48, `(.L_x_6114) ;  /* 0x0000000030087348 */ /* 0x000fea0003c00000 */
[----:B------:R0:W1:Y:S02]  /*1ea0*/  SHFL.DOWN P3, R45, R51, R50, R49 ;  /* 0x08000032332d7389 */ /* 0x0000640000060031 */
[----:B01----:R-:W-:Y:S01]  /*1eb0*/  ENDCOLLECTIVE ;  /* 0x000000000000791b */ /* 0x003fe20003800000 */
.L_x_6114:
[----:B------:R-:W-:-:S05]  /*1ec0*/  FADD.FTZ R116, R63, R116 ;  /* 0x000000743f747221 */ /* 0x000fca0000010000 */
[----:B------:R-:W-:Y:S01]  /*1ed0*/  MOV R51, R116 ;  /* 0x0000007400337202 */ /* 0x000fe20000000f00 */
[----:B------:R-:W-:-:S07]  /*1ee0*/  FADD.FTZ R119, R119, R45 ;  /* 0x0000002d77777221 */ /* 0x000fce0000010000 */
[----:B------:R-:W-:Y:S05]  /*1ef0*/  WARPSYNC.COLLECTIVE R48, `(.L_x_6115) ;  /* 0x0000000030087348 */ /* 0x000fea0003c00000 */
[----:B------:R0:W1:Y:S02]  /*1f00*/  SHFL.DOWN P3, R45, R51, R50, R49 ;  /* 0x08000032332d7389 */ /* 0x0000640000060031 */
[----:B01----:R-:W-:Y:S01]  /*1f10*/  ENDCOLLECTIVE ;  /* 0x000000000000791b */ /* 0x003fe20003800000 */
.L_x_6115:
[----:B------:R-:W-:Y:S01]  /*1f20*/  HFMA2.MMA R50, -RZ, RZ, 0, 1.1920928955078125e-07 ;  /* 0x00000002ff327435 */ /* 0x000fe200000001ff */
[----:B------:R-:W-:Y:S02]  /*1f30*/  MOV R51, R119 ;  /* 0x0000007700337202 */ /* 0x000fe40000000f00 */
[----:B------:R-:W-:-:S08]  /*1f40*/  MOV R47, R45 ;  /* 0x0000002d002f7202 */ /* 0x000fd00000000f00 */
[----:B------:R-:W-:Y:S05]  /*1f50*/  WARPSYNC.COLLECTIVE R48, `(.L_x_6116) ;  /* 0x0000000030087348 */ /* 0x000fea0003c00000 */
[----:B------:R0:W1:Y:S02]  /*1f60*/  SHFL.DOWN P3, R45, R51, R50, R49 ;  /* 0x08000032332d7389 */ /* 0x0000640000060031 */
[----:B01----:R-:W-:Y:S01]  /*1f70*/  ENDCOLLECTIVE ;  /* 0x000000000000791b */ /* 0x003fe20003800000 */
.L_x_6116:
[----:B------:R-:W-:-:S05]  /*1f80*/  FADD.FTZ R116, R116, R47 ;  /* 0x0000002f74747221 */ /* 0x000fca0000010000 */
[----:B------:R-:W-:Y:S01]  /*1f90*/  MOV R51, R116 ;  /* 0x0000007400337202 */ /* 0x000fe20000000f00 */
[----:B------:R-:W-:-:S07]  /*1fa0*/  FADD.FTZ R47, R119, R45 ;  /* 0x0000002d772f7221 */ /* 0x000fce0000010000 */
[----:B------:R-:W-:Y:S05]  /*1fb0*/  WARPSYNC.COLLECTIVE R48, `(.L_x_6117) ;  /* 0x0000000030087348 */ /* 0x000fea0003c00000 */
[----:B------:R0:W1:Y:S02]  /*1fc0*/  SHFL.DOWN P3, R45, R51, R50, R49 ;  /* 0x08000032332d7389 */ /* 0x0000640000060031 */
[----:B01----:R-:W-:Y:S01]  /*1fd0*/  ENDCOLLECTIVE ;  /* 0x000000000000791b */ /* 0x003fe20003800000 */
.L_x_6117:
[----:B------:R-:W-:Y:S01]  /*1fe0*/  HFMA2.MMA R50, -RZ, RZ, 0, 5.9604644775390625e-08 ;  /* 0x00000001ff327435 */ /* 0x000fe200000001ff */
[----:B------:R-:W-:Y:S02]  /*1ff0*/  MOV R51, R47 ;  /* 0x0000002f00337202 */ /* 0x000fe40000000f00 */
[----:B------:R-:W-:-:S08]  /*2000*/  MOV R44, R45 ;  /* 0x0000002d002c7202 */ /* 0x000fd00000000f00 */
[----:B------:R-:W-:Y:S05]  /*2010*/  WARPSYNC.COLLECTIVE R48, `(.L_x_6118) ;  /* 0x0000000030087348 */ /* 0x000fea0003c00000 */
[----:B------:R0:W1:Y:S02]  /*2020*/  SHFL.DOWN P3, R45, R51, R50, R49 ;  /* 0x08000032332d7389 */ /* 0x0000640000060031 */
[----:B01----:R-:W-:Y:S01]  /*2030*/  ENDCOLLECTIVE ;  /* 0x000000000000791b */ /* 0x003fe20003800000 */
.L_x_6118:
[----:B------:R-:W-:-:S05]  /*2040*/  FADD.FTZ R46, R116, R44 ;  /* 0x0000002c742e7221 */ /* 0x000fca0000010000 */
[----:B------:R-:W-:Y:S02]  /*2050*/  MOV R51, R46 ;  /* 0x0000002e00337202 */ /* 0x000fe40000000f00 */
[----:B------:R-:W-:-:S07]  /*2060*/  MOV R44, R45 ;  /* 0x0000002d002c7202 */ /* 0x000fce0000000f00 */
[----:B------:R-:W-:Y:S05]  /*2070*/  WARPSYNC.COLLECTIVE R48, `(.L_x_6119) ;  /* 0x0000000030087348 */ /* 0x000fea0003c00000 */
[----:B------:R0:W1:Y:S02]  /*2080*/  SHFL.DOWN P3, R45, R51, R50, R49 ;  /* 0x08000032332d7389 */ /* 0x0000640000060031 */
[----:B01----:R-:W-:Y:S01]  /*2090*/  ENDCOLLECTIVE ;  /* 0x000000000000791b */ /* 0x003fe20003800000 */
.L_x_6119:
[----:B------:R-:W-:Y:S05]  /*20a0*/  BRA `(.L_x_6120) ;  /* 0xffffffec00c07947 */ /* 0x000fea000383ffff */
.L_x_6121:
        /* <DEDUP_REMOVED lines=13> */
.L_x_8819:


//--------------------- .text._ZN10layer_norm13ln_bwd_kernelINS_13Kernel_traitsIf6__halffS2_fjLj2048ELj1ELj1ELj4ELj16ENS_18Kernel_traits_baseILj2048EfS2_fS2_fjLj128EEEEELb0ELb0ELb1ELb0EEEvNS_9BwdParamsE --------------------------
	.section	.text._ZN10layer_norm13ln_bwd_kernelINS_13Kernel_traitsIf6__halffS2_fjLj2048ELj1ELj1ELj4ELj16ENS_18Kernel_traits_baseILj2048EfS2_fS2_fjLj128EEEEELb0ELb0ELb1ELb0EEEvNS_9BwdParamsE,"ax",@progbits
	.align	128
        .global         _ZN10layer_norm13ln_bwd_kernelINS_13Kernel_traitsIf6__halffS2_fjLj2048ELj1ELj1ELj4ELj16ENS_18Kernel_traits_baseILj2048EfS2_fS2_fjLj128EEEEELb0ELb0ELb1ELb0EEEvNS_9BwdParamsE
        .type           _ZN10layer_norm13ln_bwd_kernelINS_13Kernel_traitsIf6__halffS2_fjLj2048ELj1ELj1ELj4ELj16ENS_18Kernel_traits_baseILj2048EfS2_fS2_fjLj128EEEEELb0ELb0ELb1ELb0EEEvNS_9BwdParamsE,@function
        .size           _ZN10layer_norm13ln_bwd_kernelINS_13Kernel_traitsIf6__halffS2_fjLj2048ELj1ELj1ELj4ELj16ENS_18Kernel_traits_baseILj2048EfS2_fS2_fjLj128EEEEELb0ELb0ELb1ELb0EEEvNS_9BwdParamsE,(.L_x_8820 - _ZN10layer_norm13ln_bwd_kernelINS_13Kernel_traitsIf6__halffS2_fjLj2048ELj1ELj1ELj4ELj16ENS_18Kernel_traits_baseILj2048EfS2_fS2_fjLj128EEEEELb0ELb0ELb1ELb0EEEvNS_9BwdParamsE)
        .other          _ZN10layer_norm13ln_bwd_kernelINS_13Kernel_traitsIf6__halffS2_fjLj2048ELj1ELj1ELj4ELj16ENS_18Kernel_traits_baseILj2048EfS2_fS2_fjLj128EEEEELb0ELb0ELb1ELb0EEEvNS_9BwdParamsE,@"STO_CUDA_ENTRY STV_DEFAULT"
_ZN10layer_norm13ln_bwd_kernelINS_13Kernel_traitsIf6__halffS2_fjLj2048ELj1ELj1ELj4ELj16ENS_18Kernel_traits_baseILj2048EfS2_fS2_fjLj128EEEEELb0ELb0ELb1ELb0EEEvNS_9BwdParamsE:
.text._ZN10layer_norm13ln_bwd_kernelINS_13Kernel_traitsIf6__halffS2_fjLj2048ELj1ELj1ELj4ELj16ENS_18Kernel_traits_baseILj2048EfS2_fS2_fjLj128EEEEELb0ELb0ELb1ELb0EEEvNS_9BwdParamsE:
        /* <DEDUP_REMOVED lines=55> */
.L_x_6168:
        /* <DEDUP_REMOVED lines=27> */
.L_x_6127:
[----:B------:R-:W-:-:S07]  /*0520*/  IADD3 R81, R98, 0x80, RZ ;  /* 0x0000008062517810 */ /* 0x000fce0007ffe0ff */
.L_x_6126:
[----:B------:R-:W-:Y:S05]  /*0530*/  BSYNC B1 ;  /* 0x0000000000017941 */ /* 0x000fea0003800000 */
.L_x_6125:
        /* <DEDUP_REMOVED lines=8> */
.L_x_6124:
        /* <DEDUP_REMOVED lines=32> */
[----:B------:R-:W-:-:S02]  /*07c0*/  FADD.FTZ R105, -R135, R82 ;  /* 0x0000005287697221 */ /* 0x000fc40000010100 */
[C---:B-----5:R-:W-:Y:S01]  /*07d0*/  FMUL.FTZ R102, R96.reuse, R107 ;  /* 0x0000006b60667220 */ /* 0x060fe20000410000 */
        /* <DEDUP_REMOVED lines=59> */
.L_x_6130:
[----:B------:R-:W-:Y:S05]  /*0b90*/  BSYNC B1 ;  /* 0x0000000000017941 */ /* 0x000fea0003800000 */
.L_x_6129:
[----:B------:R-:W-:Y:S05]  /*0ba0*/  @!P2 BRA `(.L_x_6128) ;  /* 0x000000040030a947 */ /* 0x000fea0003800000 */
        /* <DEDUP_REMOVED lines=48> */
[----:B0-----:R-:W-:-:S02]  /*0eb0*/  HADD2.F32 R93, -RZ, R87.H0_H0 ;  /* 0x20000057ff5d7230 */ /* 0x001fc40000004100 */
        /* <DEDUP_REMOVED lines=27> */
.L_x_6128:
[----:B------:R-:W-:Y:S05]  /*1070*/  BSYNC B0 ;  /* 0x0000000000007941 */ /* 0x000fea0003800000 */
.L_x_6123:
        /* <DEDUP_REMOVED lines=25> */
.L_x_6181:
[----:B------:R-:W1:Y:S01]  /*1210*/  S2R R85, SR_CgaCtaId ;  /* 0x0000000000557919 */ /* 0x000e620000008800 */
        /* <DEDUP_REMOVED lines=50> */
.L_x_6135:
[----:B------:R-:W-:Y:S05]  /*1540*/  BSYNC B1 ;  /* 0x0000000000017941 */ /* 0x000fea0003800000 */
.L_x_6134:
        /* <DEDUP_REMOVED lines=11> */
.L_x_6137:
[----:B------:R-:W-:Y:S05]  /*1600*/  BSYNC B1 ;  /* 0x0000000000017941 */ /* 0x000fea0003800000 */
.L_x_6136:
        /* <DEDUP_REMOVED lines=11> */
.L_x_6139:
[----:B------:R-:W-:Y:S05]  /*16c0*/  BSYNC B1 ;  /* 0x0000000000017941 */ /* 0x000fea0003800000 */
.L_x_6138:
        /* <DEDUP_REMOVED lines=11> */
.L_x_6141:
[----:B------:R-:W-:Y:S05]  /*1780*/  BSYNC B1 ;  /* 0x0000000000017941 */ /* 0x000fea0003800000 */
.L_x_6140:
        /* <DEDUP_REMOVED lines=11> */
.L_x_6143:
[----:B------:R-:W-:Y:S05]  /*1840*/  BSYNC B1 ;  /* 0x0000000000017941 */ /* 0x000fea0003800000 */
.L_x_6142:
        /* <DEDUP_REMOVED lines=11> */
.L_x_6145:
[----:B------:R-:W-:Y:S05]  /*1900*/  BSYNC B1 ;  /* 0x0000000000017941 */ /* 0x000fea0003800000 */
.L_x_6144:
        /* <DEDUP_REMOVED lines=11> */
.L_x_6147:
[----:B------:R-:W-:Y:S05]  /*19c0*/  BSYNC B1 ;  /* 0x0000000000017941 */ /* 0x000fea0003800000 */
.L_x_6146:
        /* <DEDUP_REMOVED lines=14> */
.L_x_6149:
[----:B------:R-:W-:Y:S05]  /*1ab0*/  BSYNC B1 ;  /* 0x0000000000017941 */ /* 0x000fea0003800000 */
.L_x_6148:
        /* <DEDUP_REMOVED lines=14> */
[----:B------:R-:W-:-:S03]  /*1ba0*/  @P5 F2FP.F16.F32.PACK_AB R87, RZ, R87 ;  /* 0x00000057ff57523e */ /* 0x000fc600000000ff */
[----:B------:R-:W3:Y:S01]  /*1bb0*/  @P5 LDC R138, c[0x0][0x29c] ;  /* 0x0000a700ff8a5b82 */ /* 0x000ee20000000800 */
[----:B-1----:R-:W-:Y:S01]  /*1bc0*/  @P5 FMUL.FTZ R86, R86, R81 ;  /* 0x0000005156565220 */ /* 0x002fe20000410000 */
[----:B------:R-:W-:-:S04]  /*1bd0*/  @P5 PRMT R76, R87, 0x7610, R76 ;  /* 0x00007610574c5816 */ /* 0x000fc8000000004c */
[----:B------:R-:W-:Y:S02]  /*1be0*/  @P5 F2FP.F16.F32.PACK_AB R86, RZ, R86 ;  /* 0x00000056ff56523e */ /* 0x000fe400000000ff */
[----:B------:R-:W1:Y:S01]  /*1bf0*/  @P5 LDC R133, c[0x0][0x29c] ;  /* 0x0000a700ff855b82 */ /* 0x000e620000000800 */
[----:B--2---:R-:W-:Y:S01]  /*1c00*/  @P5 FMUL.FTZ R91, R91, R134 ;  /* 0x000000865b5b5220 */ /* 0x004fe20000410000 */
[----:B------:R-:W-:-:S04]  /*1c10*/  @P5 PRMT R76, R76, 0x5410, R86 ;  /* 0x000054104c4c5816 */ /* 0x000fc80000000056 */
[----:B------:R-:W-:Y:S02]  /*1c20*/  @P5 F2FP.F16.F32.PACK_AB R91, RZ, R91 ;  /* 0x0000005bff5b523e */ /* 0x000fe400000000ff */
[----:B------:R-:W2:Y:S01]  /*1c30*/  @P5 LDC R135, c[0x0][0x29c] ;  /* 0x0000a700ff875b82 */ /* 0x000ea20000000800 */
[----:B0-----:R-:W-:Y:S01]  /*1c40*/  @P5 FMUL.FTZ R93, R93, R136 ;  /* 0x000000885d5d5220 */ /* 0x001fe20000410000 */
[----:B------:R-:W-:-:S04]  /*1c50*/  @P5 PRMT R77, R91, 0x7610, R77 ;  /* 0x000076105b4d5816 */ /* 0x000fc8000000004d */
[----:B------:R-:W-:Y:S02]  /*1c60*/  @P5 F2FP.F16.F32.PACK_AB R93, RZ, R93 ;  /* 0x0000005dff5d523e */ /* 0x000fe400000000ff */
[----:B------:R-:W0:Y:S01]  /*1c70*/  @P5 LDC R137, c[0x0][0x29c] ;  /* 0x0000a700ff895b82 */ /* 0x000e220000000800 */
        /* <DEDUP_REMOVED lines=8> */
[----:B--2---:R-:W-:Y:S01]  /*1d00*/  @P5 FMUL.FTZ R90, R90, R135 ;  /* 0x000000875a5a5220 */ /* 0x004fe20000410000 */
[----:B------:R-:W-:-:S04]  /*1d10*/  @P5 PRMT R77, R77, 0x5410, R88 ;  /* 0x000054104d4d5816 */ /* 0x000fc80000000058 */
[----:B------:R-:W-:Y:S01]  /*1d20*/  @P5 F2FP.F16.F32.PACK_AB R90, RZ, R90 ;  /* 0x0000005aff5a523e */ /* 0x000fe200000000ff */
[----:B0-----:R-:W-:-:S03]  /*1d30*/  @P5 FMUL.FTZ R92, R92, R137 ;  /* 0x000000895c5c5220 */ /* 0x001fc60000410000 */
        /* <DEDUP_REMOVED lines=10> */
.L_x_6133:
[----:B------:R-:W-:Y:S05]  /*1de0*/  BSYNC B0 ;  /* 0x0000000000007941 */ /* 0x000fea0003800000 */
.L_x_6132:
        /* <DEDUP_REMOVED lines=17> */
.L_x_6153:
[----:B------:R-:W-:Y:S05]  /*1f00*/  BSYNC B1 ;  /* 0x0000000000017941 */ /* 0x000fea0003800000 */
.L_x_6152:
        /* <DEDUP_REMOVED lines=11> */
.L_x_6155:
[----:B------:R-:W-:Y:S05]  /*1fc0*/  BSYNC B1 ;  /* 0x0000000000017941 */ /* 0x000fea0003800000 */
.L_x_6154:
        /* <DEDUP_REMOVED lines=11> */
.L_x_6157:
[----:B------:R-:W-:Y:S05]  /*2080*/  BSYNC B1 ;  /* 0x0000000000017941 */ /* 0x000fea0003800000 */
.L_x_6156:
        /* <DEDUP_REMOVED lines=11> */
.L_x_6159:
[----:B------:R-:W-:Y:S05]  /*2140*/  BSYNC B1 ;  /* 0x0000000000017941 */ /* 0x000fea0003800000 */
.L_x_6158:
        /* <DEDUP_REMOVED lines=11> */
.L_x_6161:
[----:B------:R-:W-:Y:S05]  /*2200*/  BSYNC B1 ;  /* 0x0000000000017941 */ /* 0x000fea0003800000 */
.L_x_6160:
        /* <DEDUP_REMOVED lines=11> */
.L_x_6163:
[----:B------:R-:W-:Y:S05]  /*22c0*/  BSYNC B1 ;  /* 0x0000000000017941 */ /* 0x000fea0003800000 */
.L_x_6162:
        /* <DEDUP_REMOVED lines=11> */
.L_x_6165:
[----:B------:R-:W-:Y:S05]  /*2380*/  BSYNC B1 ;  /* 0x0000000000017941 */ /* 0x000fea0003800000 */
.L_x_6164:
        /* <DEDUP_REMOVED lines=22> */
.L_x_6167:
[----:B------:R-:W-:Y:S05]  /*24f0*/  BSYNC B1 ;  /* 0x0000000000017941 */ /* 0x000fea0003800000 */
.L_x_6166:
[----:B0-----:R-:W-:Y:S01]  /*2500*/  @P5 FMUL.FTZ R82, R91, R92 ;  /* 0x0000005c5b525220 */ /* 0x001fe20000410000 */
[----:B------:R-:W-:Y:S01]  /*2510*/  @P5 FMUL.FTZ R83, R88, R135 ;  /* 0x0000008758535220 */ /* 0x000fe20000410000 */
[----:B------:R-:W-:Y:S01]  /*2520*/  ISETP.NE.U32.AND P3, PT, R86, RZ, PT ;  /* 0x000000ff5600720c */ /* 0x000fe20003f65070 */
[----:B------:R-:W-:-:S04]  /*2530*/  @P0 IMAD.WIDE.U32 R80, R98, 0x20, R80 ;  /* 0x0000002062500825 */ /* 0x000fc800078e0050 */
[----:B------:R-:W-:Y:S01]  /*2540*/  @P5 FMUL.FTZ R89, R93, R136 ;  /* 0x000000885d595220 */ /* 0x000fe20000410000 */
[----:B------:R-:W-:Y:S01]  /*2550*/  @P5 F2FP.F16.F32.PACK_AB R84, RZ, R82 ;  /* 0x00000052ff54523e */ /* 0x000fe200000000ff */
[----:B----4-:R-:W-:Y:S01]  /*2560*/  @P5 FMUL.FTZ R92, R95, R138 ;  /* 0x0000008a5f5c5220 */ /* 0x010fe20000410000 */
[----:B------:R-:W-:Y:S01]  /*2570*/  @P5 F2FP.F16.F32.PACK_AB R86, RZ, R83 ;  /* 0x00000053ff56523e */ /* 0x000fe200000000ff */
[----:B------:R-:W-:Y:S01]  /*2580*/  @P5 FMUL.FTZ R98, R133, R140 ;  /* 0x0000008c85625220 */ /* 0x000fe20000410000 */
[----:B------:R-:W0:Y:S01]  /*2590*/  @P5 LDC.64 R82, c[0x0][0x2f8] ;  /* 0x0000be00ff525b82 */ /* 0x000e220000000a00 */
[----:B------:R-:W-:Y:S01]  /*25a0*/  ISETP.NE.AND.EX P3, PT, R87, RZ, PT, P3 ;  /* 0x000000ff5700720c */ /* 0x000fe20003f65330 */
        /* <DEDUP_REMOVED lines=29> */
.L_x_6151:
[----:B------:R-:W-:Y:S05]  /*2780*/  BSYNC B0 ;  /* 0x0000000000007941 */ /* 0x000fea0003800000 */
.L_x_6150:
[----:B------:R-:W-:Y:S02]  /*2790*/  IADD3 R97, R97, UR10, RZ ;  /* 0x0000000a61617c10 */ /* 0x000fe4000fffe0ff */
[----:B------:R-:W-:Y:S02]  /*27a0*/  SEL R134, RZ, 0x1, P4 ;  /* 0x00000001ff867807 */ /* 0x000fe40002000000 */
[----:B------:R-:W-:-:S13]  /*27b0*/  ISETP.GE.AND P0, PT, R97, UR11, PT ;  /* 0x0000000b61007c0c */ /* 0x000fda000bf06270 */
[----:B------:R-:W-:Y:S05]  /*27c0*/  @!P0 BRA `(.L_x_6168) ;  /* 0xffffffd800e88947 */ /* 0x000fea000383ffff */
.L_x_6122:
        /* <DEDUP_REMOVED lines=16> */
.L_x_6170:
[----:B------:R-:W-:Y:S05]  /*28d0*/  BSYNC B0 ;  /* 0x0000000000007941 */ /* 0x000fea0003800000 */
.L_x_6169:
        /* <DEDUP_REMOVED lines=10> */
.L_x_6131:
[----:B--2---:R-:W-:Y:S01]  /*2980*/  HFMA2.MMA R92, -RZ, RZ, 0, 9.5367431640625e-07 ;  /* 0x00000010ff5c7435 */ /* 0x004fe200000001ff */
[----:B------:R-:W-:Y:S02]  /*2990*/  MOV R93, R137 ;  /* 0x00000089005d7202 */ /* 0x000fe40000000f00 */
[----:B-1----:R-:W-:Y:S02]  /*29a0*/  MOV R95, 0x1f ;  /* 0x0000001f005f7802 */ /* 0x002fe40000000f00 */
[----:B------:R-:W-:-:S07]  /*29b0*/  MOV R90, 0xffffffff ;  /* 0xffffffff005a7802 */ /* 0x000fce0000000f00 */
[----:B0----5:R-:W-:Y:S05]  /*29c0*/  WARPSYNC.COLLECTIVE R90, `(.L_x_6171) ;  /* 0x000000005a087348 */ /* 0x021fea0003c00000 */
[----:B------:R1:W2:Y:S02]  /*29d0*/  SHFL.DOWN P5, R91, R93, R92, R95 ;  /* 0x0800005c5d5b7389 */ /* 0x0002a400000a005f */
[----:B012--5:R-:W-:Y:S01]  /*29e0*/  ENDCOLLECTIVE ;  /* 0x000000000000791b */ /* 0x027fe20003800000 */
.L_x_6171:
[----:B------:R-:W-:Y:S02]  /*29f0*/  MOV R93, R138 ;  /* 0x0000008a005d7202 */ /* 0x000fe40000000f00 */
[----:B------:R-:W-:-:S07]  /*2a00*/  MOV R82, R91 ;  /* 0x0000005b00527202 */ /* 0x000fce0000000f00 */
[----:B------:R-:W-:Y:S05]  /*2a10*/  WARPSYNC.COLLECTIVE R90, `(.L_x_6172) ;  /* 0x000000005a087348 */ /* 0x000fea0003c00000 */
[----:B------:R0:W1:Y:S02]  /*2a20*/  SHFL.DOWN P5, R91, R93, R92, R95 ;  /* 0x0800005c5d5b7389 */ /* 0x00006400000a005f */
[----:B01----:R-:W-:Y:S01]  /*2a30*/  ENDCOLLECTIVE ;  /* 0x000000000000791b */ /* 0x003fe20003800000 */
.L_x_6172:
[----:B------:R-:W-:Y:S01]  /*2a40*/  FADD.FTZ R82, R82, R137 ;  /* 0x0000008952527221 */ /* 0x000fe20000010000 */
[----:B------:R-:W-:-:S04]  /*2a50*/  HFMA2.MMA R92, -RZ, RZ, 0, 4.76837158203125e-07 ;  /* 0x00000008ff5c7435 */ /* 0x000fc800000001ff */
[----:B------:R-:W-:Y:S02]  /*2a60*/  MOV R93, R82 ;  /* 0x00000052005d7202 */ /* 0x000fe40000000f00 */
[----:B------:R-:W-:-:S07]  /*2a70*/  MOV R83, R91 ;  /* 0x0000005b00537202 */ /* 0x000fce0000000f00 */
[----:B------:R-:W-:Y:S05]  /*2a80*/  WARPSYNC.COLLECTIVE R90, `(.L_x_6173) ;  /* 0x000000005a087348 */ /* 0x000fea0003c00000 */
[----:B------:R0:W1:Y:S02]  /*2a90*/  SHFL.DOWN P5, R91, R93, R92, R95 ;  /* 0x0800005c5d5b7389 */ /* 0x00006400000a005f */
[----:B01----:R-:W-:Y:S01]  /*2aa0*/  ENDCOLLECTIVE ;  /* 0x000000000000791b */ /* 0x003fe20003800000 */
.L_x_6173:
[----:B------:R-:W-:-:S05]  /*2ab0*/  FADD.FTZ R83, R83, R138 ;  /* 0x0000008a53537221 */ /* 0x000fca0000010000 */
[----:B------:R-:W-:Y:S02]  /*2ac0*/  MOV R93, R83 ;  /* 0x00000053005d7202 */ /* 0x000fe40000000f00 */
[----:B------:R-:W-:-:S07]  /*2ad0*/  MOV R85, R91 ;  /* 0x0000005b00557202 */ /* 0x000fce0000000f00 */
[----:B------:R-:W-:Y:S05]  /*2ae0*/  WARPSYNC.COLLECTIVE R90, `(.L_x_6174) ;  /* 0x000000005a087348 */ /* 0x000fea0003c00000 */
[----:B------:R0:W1:Y:S02]  /*2af0*/  SHFL.DOWN P5, R91, R93, R92, R95 ;  /* 0x0800005c5d5b7389 */ /* 0x00006400000a005f */
[----:B01----:R-:W-:Y:S01]  /*2b00*/  ENDCOLLECTIVE ;  /* 0x000000000000791b */ /* 0x003fe20003800000 */
.L_x_6174:
[----:B------:R-:W-:Y:S01]  /*2b10*/  FADD.FTZ R85, R82, R85 ;  /* 0x0000005552557221 */ /* 0x000fe20000010000 */
[----:B------:R-:W-:-:S04]  /*2b20*/  HFMA2.MMA R92, -RZ, RZ, 0, 2.384185791015625e-07 ;  /* 0x00000004ff5c7435 */ /* 0x000fc800000001ff */
[----:B------:R-:W-:Y:S02]  /*2b30*/  MOV R93, R85 ;  /* 0x00000055005d7202 */ /* 0x000fe40000000f00 */
[----:B------:R-:W-:-:S07]  /*2b40*/  MOV R84, R91 ;  /* 0x0000005b00547202 */ /* 0x000fce0000000f00 */
[----:B------:R-:W-:Y:S05]  /*2b50*/  WARPSYNC.COLLECTIVE R90, `(.L_x_6175) ;  /* 0x000000005a087348 */ /* 0x000fea0003c00000 */
[----:B------:R0:W1:Y:S02]  /*2b60*/  SHFL.DOWN P5, R91, R93, R92, R95 ;  /* 0x0800005c5d5b7389 */ /* 0x00006400000a005f */
[----:B01----:R-:W-:Y:S01]  /*2b70*/  ENDCOLLECTIVE ;  /* 0x000000000000791b */ /* 0x003fe20003800000 */
.L_x_6175:
[----:B------:R-:W-:-:S05]  /*2b80*/  FADD.FTZ R84, R83, R84 ;  /* 0x0000005453547221 */ /* 0x000fca0000010000 */
[----:B------:R-:W-:Y:S02]  /*2b90*/  MOV R93, R84 ;  /* 0x00000054005d7202 */ /* 0x000fe40000000f00 */
[----:B------:R-:W-:-:S07]  /*2ba0*/  MOV R86, R91 ;  /* 0x0000005b00567202 */ /* 0x000fce0000000f00 */
[----:B------:R-:W-:Y:S05]  /*2bb0*/  WARPSYNC.COLLECTIVE R90, `(.L_x_6176) ;  /* 0x000000005a087348 */ /* 0x000fea0003c00000 */
[----:B------:R0:W1:Y:S02]  /*2bc0*/  SHFL.DOWN P5, R91, R93, R92, R95 ;  /* 0x0800005c5d5b7389 */ /* 0x00006400000a005f */
[----:B01----:R-:W-:Y:S01]  /*2bd0*/  ENDCOLLECTIVE ;  /* 0x000000000000791b */ /* 0x003fe20003800000 */
.L_x_6176:
[----:B------:R-:W-:Y:S01]  /*2be0*/  FADD.FTZ R86, R85, R86 ;  /* 0x0000005655567221 */ /* 0x000fe20000010000 */
[----:B------:R-:W-:-:S04]  /*2bf0*/  HFMA2.MMA R92, -RZ, RZ, 0, 1.1920928955078125e-07 ;  /* 0x00000002ff5c7435 */ /* 0x000fc800000001ff */
[----:B------:R-:W-:Y:S02]  /*2c00*/  MOV R93, R86 ;  /* 0x00000056005d7202 */ /* 0x000fe40000000f00 */
[----:B------:R-:W-:-:S07]  /*2c10*/  MOV R87, R91 ;  /* 0x0000005b00577202 */ /* 0x000fce0000000f00 */
[----:B------:R-:W-:Y:S05]  /*2c20*/  WARPSYNC.COLLECTIVE R90, `(.L_x_6177) ;  /* 0x000000005a087348 */ /* 0x000fea0003c00000 */
[----:B------:R0:W1:Y:S02]  /*2c30*/  SHFL.DOWN P5, R91, R93, R92, R95 ;  /* 0x0800005c5d5b7389 */ /* 0x00006400000a005f */
[----:B01----:R-:W-:Y:S01]  /*2c40*/  ENDCOLLECTIVE ;  /* 0x000000000000791b */ /* 0x003fe20003800000 */
.L_x_6177:
[----:B------:R-:W-:-:S05]  /*2c50*/  FADD.FTZ R87, R84, R87 ;  /* 0x0000005754577221 */ /* 0x000fca0000010000 */
[----:B------:R-:W-:Y:S02]  /*2c60*/  MOV R93, R87 ;  /* 0x00000057005d7202 */ /* 0x000fe40000000f00 */
[----:B------:R-:W-:-:S07]  /*2c70*/  MOV R89, R91 ;  /* 0x0000005b00597202 */ /* 0x000fce0000000f00 */
[----:B------:R-:W-:Y:S05]  /*2c80*/  WARPSYNC.COLLECTIVE R90, `(.L_x_6178) ;  /* 0x000000005a087348 */ /* 0x000fea0003c00000 */
[----:B------:R0:W1:Y:S02]  /*2c90*/  SHFL.DOWN P5, R91, R93, R92, R95 ;  /* 0x0800005c5d5b7389 */ /* 0x00006400000a005f */
[----:B01----:R-:W-:Y:S01]  /*2ca0*/  ENDCOLLECTIVE ;  /* 0x000000000000791b */ /* 0x003fe20003800000 */
.L_x_6178:
[----:B------:R-:W-:Y:S01]  /*2cb0*/  FADD.FTZ R89, R86, R89 ;  /* 0x0000005956597221 */ /* 0x000fe20000010000 */
[----:B------:R-:W-:-:S04]  /*2cc0*/  HFMA2.MMA R92, -RZ, RZ, 0, 5.9604644775390625e-08 ;  /* 0x00000001ff5c7435 */ /* 0x000fc800000001ff */
[----:B------:R-:W-:Y:S02]  /*2cd0*/  MOV R93, R89 ;  /* 0x00000059005d7202 */ /* 0x000fe40000000f00 */
[----:B------:R-:W-:-:S07]  /*2ce0*/  MOV R88, R91 ;  /* 0x0000005b00587202 */ /* 0x000fce0000000f00 */
[----:B------:R-:W-:Y:S05]  /*2cf0*/  WARPSYNC.COLLECTIVE R90, `(.L_x_6179) ;  /* 0x000000005a087348 */ /* 0x000fea0003c00000 */
[----:B------:R0:W1:Y:S02]  /*2d00*/  SHFL.DOWN P5, R91, R93, R92, R95 ;  /* 0x0800005c5d5b7389 */ /* 0x00006400000a005f */
[----:B01----:R-:W-:Y:S01]  /*2d10*/  ENDCOLLECTIVE ;  /* 0x000000000000791b */ /* 0x003fe20003800000 */
.L_x_6179:
[----:B------:R-:W-:-:S05]  /*2d20*/  FADD.FTZ R82, R87, R88 ;  /* 0x0000005857527221 */ /* 0x000fca0000010000 */
[----:B------:R-:W-:Y:S02]  /*2d30*/  MOV R93, R82 ;  /* 0x00000052005d7202 */ /* 0x000fe40000000f00 */
[----:B------:R-:W-:-:S07]  /*2d40*/  MOV R88, R91 ;  /* 0x0000005b00587202 */ /* 0x000fce0000000f00 */
[----:B------:R-:W-:Y:S05]  /*2d50*/  WARPSYNC.COLLECTIVE R90, `(.L_x_6180) ;  /* 0x000000005a087348 */ /* 0x000fea0003c00000 */
[----:B------:R0:W1:Y:S02]  /*2d60*/  SHFL.DOWN P5, R91, R93, R92, R95 ;  /* 0x0800005c5d5b7389 */ /* 0x00006400000a005f */
[----:B01----:R-:W-:Y:S01]  /*2d70*/  ENDCOLLECTIVE ;  /* 0x000000000000791b */ /* 0x003fe20003800000 */
.L_x_6180:
[----:B------:R-:W-:Y:S01]  /*2d80*/  MOV R83, R91 ;  /* 0x0000005b00537202 */ /* 0x000fe20000000f00 */
[----:B------:R-:W-:Y:S06]  /*2d90*/  BRA `(.L_x_6181) ;  /* 0xffffffe4001c7947 */ /* 0x000fec000383ffff */
.L_x_6182:
        /* <DEDUP_REMOVED lines=14> */
.L_x_8820:


//--------------------- .text._ZN10layer_norm13ln_bwd_kernelINS_13Kernel_traitsIf6__halffS2_fjLj2048ELj1ELj1ELj4ELj16ENS_18Kernel_traits_baseILj2048EfS2_fS2_fjLj128EEEEELb0ELb0ELb1ELb1EEEvNS_9BwdParamsE --------------------------
	.section	.text._ZN10layer_norm13ln_bwd_kernelINS_13Kernel_traitsIf6__halffS2_fjLj2048ELj1ELj1ELj4ELj16ENS_18Kernel_traits_baseILj2048EfS2_fS2_fjLj128EEEEELb0ELb0ELb1ELb1EEEvNS_9BwdParamsE,"ax",@progbits
	.align	128
        .global         _ZN10layer_norm13ln_bwd_kernelINS_13Kernel_traitsIf6__halffS2_fjLj2048ELj1ELj1ELj4ELj16ENS_18Kernel_traits_baseILj2048EfS2_fS2_fjLj128EEEEELb0ELb0ELb1ELb1EEEvNS_9BwdParamsE
        .type           _ZN10layer_norm13ln_bwd_kernelINS_13Kernel_traitsIf6__halffS2_fjLj2048ELj1ELj1ELj4ELj16ENS_18Kernel_traits_baseILj2048EfS2_fS2_fjLj128EEEEELb0ELb0ELb1ELb1EEEvNS_9BwdParamsE,@function
        .size           _ZN10layer_norm13ln_bwd_kernelINS_13Kernel_traitsIf6__halffS2_fjLj2048ELj1ELj1ELj4ELj16ENS_18Kernel_traits_baseILj2048EfS2_fS2_fjLj128EEEEELb0ELb0ELb1ELb1EEEvNS_9BwdParamsE,(.L_x_8821 - _ZN10layer_norm13ln_bwd_kernelINS_13Kernel_traitsIf6__halffS2_fjLj2048ELj1ELj1ELj4ELj16ENS_18Kernel_traits_baseILj2048EfS2_fS2_fjLj128EEEEELb0ELb0ELb1ELb1EEEvNS_9BwdParamsE)
        .other          _ZN10layer_norm13ln_bwd_kernelINS_13Kernel_traitsIf6__halffS2_fjLj2048ELj1ELj1ELj4ELj16ENS_18Kernel_traits_baseILj2048EfS2_fS2_fjLj128EEEEELb0ELb0ELb1ELb1EEEvNS_9BwdParamsE,@"STO_CUDA_ENTRY STV_DEFAULT"
_ZN10layer_norm13ln_bwd_kernelINS_13Kernel_traitsIf6__halffS2_fjLj2048ELj1ELj1ELj4ELj16ENS_18Kernel_traits_baseILj2048EfS2_fS2_fjLj128EEEEELb0ELb0ELb1ELb1EEEvNS_9BwdParamsE:
.text._ZN10layer_norm13ln_bwd_kernelINS_13Kernel_traitsIf6__halffS2_fjLj2048ELj1ELj1ELj4ELj16ENS_18Kernel_traits_baseILj2048EfS2_fS2_fjLj128EEEEELb0ELb0ELb1ELb1EEEvNS_9BwdParamsE:
        /* <DEDUP_REMOVED lines=29> */
.L_x_6183:
        /* <DEDUP_REMOVED lines=28> */
.L_x_6221:
        /* <DEDUP_REMOVED lines=33> */
.L_x_6186:
        /* <DEDUP_REMOVED lines=20> */
[----:B------:R4:W2:Y:S04]  /*06e0*/  LDG.E.128 R84, desc[UR4][R120.64+0x10] ;  /* 0x0000100478547981 */ /* 0x0008a8000c1e1d00 */
[----:B------:R-:W2:Y:S01]  /*06f0*/  LDG.E.128 R88, desc[UR4][R88.64] ;  /* 0x0000000458587981 */ /* 0x000ea2000c1e1d00 */
[----:B0-----:R-:W-:-:S02]  /*0700*/  MOV R2, UR14 ;  /* 0x0000000e00027c02 */ /* 0x001fc40008000f00 */
        /* <DEDUP_REMOVED lines=8> */
[----:B---3--:R-:W-:Y:S01]  /*0790*/  FSEL R102, R3, RZ, !P0 ;  /* 0x000000ff03667208 */ /* 0x008fe20004000000 */
[--C-:B----4-:R-:W-:Y:S02]  /*07a0*/  HADD2.F32 R121, -RZ, R108.reuse.H0_H0 ;  /* 0x2000006cff797230 */ /* 0x110fe40000004100 */
[--C-:B------:R-:W-:Y:S02]  /*07b0*/  HADD2.F32 R129, -RZ, R111.reuse.H0_H0 ;  /* 0x2000006fff817230 */ /* 0x100fe40000004100 */
[----:B------:R-:W-:Y:S02]  /*07c0*/  HADD2.F32 R126, -RZ, R111.H1_H1 ;  /* 0x3000006fff7e7230 */ /* 0x000fe40000004100 */
[C---:B--2---:R-:W-:Y:S01]  /*07d0*/  FADD.FTZ R3, -R102.reuse, R104 ;  /* 0x0000006866037221 */ /* 0x044fe20000010100 */
[----:B------:R-:W-:Y:S02]  /*07e0*/  HADD2.F32 R120, -RZ, R108.H1_H1 ;  /* 0x3000006cff787230 */ /* 0x000fe40000004100 */
[C---:B------:R-:W-:Y:S01]  /*07f0*/  FADD.FTZ R105, -R102.reuse, R105 ;  /* 0x0000006966697221 */ /* 0x040fe20000010100 */
[C---:B------:R-:W-:Y:S01]  /*0800*/  FADD.FTZ R115, -R102.reuse, R115 ;  /* 0x0000007366737221 */ /* 0x040fe20000010100 */
[----:B------:R-:W-:Y:S01]  /*0810*/  FADD.FTZ R107, -R102, R107 ;  /* 0x0000006b666b7221 */ /* 0x000fe20000010100 */
[----:B-----5:R-:W-:Y:S01]  /*0820*/  FMUL.FTZ R3, R96, R3 ;  /* 0x0000000360037220 */ /* 0x020fe20000410000 */
[----:B------:R-:W-:Y:S01]  /*0830*/  FADD.FTZ R111, -R102, R116 ;  /* 0x00000074666f7221 */ /* 0x000fe20000010100 */
[----:B------:R-:W-:Y:S01]  /*0840*/  FMUL.FTZ R116, R16, R121 ;  /* 0x0000007910747220 */ /* 0x000fe20000410000 */
[----:B------:R-:W-:-:S02]  /*0850*/  HADD2.F32 R123, -RZ, R109.H0_H0 ;  /* 0x2000006dff7b7230 */ /* 0x000fc40000004100 */
[C---:B------:R-:W-:Y:S01]  /*0860*/  FADD.FTZ R85, -R102.reuse, R85 ;  /* 0x0000005566557221 */ /* 0x040fe20000010100 */
[----:B------:R-:W-:Y:S02]  /*0870*/  HADD2.F32 R122, -RZ, R109.H1_H1 ;  /* 0x3000006dff7a7230 */ /* 0x000fe40000004100 */
[----:B------:R-:W-:Y:S01]  /*0880*/  FADD.FTZ R109, -R102, R114 ;  /* 0x00000072666d7221 */ /* 0x000fe20000010100 */
[----:B------:R-:W-:Y:S01]  /*0890*/  FMUL.FTZ R108, R96, R115 ;  /* 0x00000073606c7220 */ /* 0x000fe20000410000 */
[--C-:B------:R-:W-:Y:S02]  /*08a0*/  HADD2.F32 R125, -RZ, R89.reuse.H0_H0 ;  /* 0x20000059ff7d7230 */ /* 0x100fe40000004100 */
[----:B0-----:R-:W-:Y:S02]  /*08b0*/  HADD2.F32 R82, -RZ, R89.H1_H1 ;  /* 0x30000059ff527230 */ /* 0x001fe40000004100 */
[----:B------:R-:W-:Y:S01]  /*08c0*/  FADD.FTZ R89, -R102, R84 ;  /* 0x0000005466597221 */ /* 0x000fe20000010100 */
[----:B-1----:R-:W-:-:S02]  /*08d0*/  HADD2.F32 R81, -RZ, R91.H0_H0 ;  /* 0x2000005bff517230 */ /* 0x002fc40000004100 */
        /* <DEDUP_REMOVED lines=12> */
[C---:B------:R-:W-:Y:S01]  /*09a0*/  FMUL.FTZ R102, R96.reuse, R105 ;  /* 0x0000006960667220 */ /* 0x040fe20000410000 */
[C---:B------:R-:W-:Y:S01]  /*09b0*/  FMUL.FTZ R104, R96.reuse, R107 ;  /* 0x0000006b60687220 */ /* 0x040fe20000410000 */
[----:B------:R-:W-:Y:S01]  /*09c0*/  FFMA.FTZ R85, R3, R116, RZ ;  /* 0x0000007403557223 */ /* 0x000fe200000100ff */
[C---:B------:R-:W-:Y:S01]  /*09d0*/  FMUL.FTZ R107, R96.reuse, R111 ;  /* 0x0000006f606b7220 */ /* 0x040fe20000410000 */
[----:B------:R-:W-:Y:S01]  /*09e0*/  FMUL.FTZ R111, R96, R89 ;  /* 0x00000059606f7220 */ /* 0x000fe20000410000 */
[----:B------:R-:W-:Y:S01]  /*09f0*/  FMUL.FTZ R118, R18, R123 ;  /* 0x0000007b12767220 */ /* 0x000fe20000410000 */
[----:B------:R-:W-:Y:S01]  /*0a00*/  FADD.FTZ R89, R84, R115 ;  /* 0x0000007354597221 */ /* 0x000fe20000010000 */
[----:B------:R-:W-:Y:S01]  /*0a10*/  FMUL.FTZ R101, R96, R101 ;  /* 0x0000006560657220 */ /* 0x000fe20000410000 */
[----:B------:R-:W-:Y:S01]  /*0a20*/  FFMA.FTZ R84, R102, R115, R85 ;  /* 0x0000007366547223 */ /* 0x000fe20000010055 */
[----:B------:R-:W-:-:S02]  /*0a30*/  HADD2.F32 R127, -RZ, R110.H0_H0 ;  /* 0x2000006eff7f7230 */ /* 0x000fc40000004100 */
[----:B------:R-:W-:Y:S02]  /*0a40*/  HADD2.F32 R124, -RZ, R110.H1_H1 ;  /* 0x3000006eff7c7230 */ /* 0x000fe40000004100 */
[----:B------:R-:W-:Y:S01]  /*0a50*/  FMUL.FTZ R110, R96, R117 ;  /* 0x00000075606e7220 */ /* 0x000fe20000410000 */
        /* <DEDUP_REMOVED lines=9> */
[C---:B------:R-:W-:Y:S01]  /*0af0*/  FMUL.FTZ R112, R96.reuse, R119 ;  /* 0x0000007760707220 */ /* 0x040fe20000410000 */
[----:B------:R-:W-:Y:S01]  /*0b00*/  FMUL.FTZ R119, R13, R124 ;  /* 0x0000007c0d777220 */ /* 0x000fe20000410000 */
[----:B------:R-:W-:Y:S01]  /*0b10*/  FADD.FTZ R86, R89, R120 ;  /* 0x0000007859567221 */ /* 0x000fe20000010000 */
[----:B------:R-:W-:Y:S01]  /*0b20*/  FMUL.FTZ R106, R96, R113 ;  /* 0x00000071606a7220 */ /* 0x000fe20000410000 */
[----:B------:R-:W-:Y:S01]  /*0b30*/  FFMA.FTZ R85, R103, R120, R84 ;  /* 0x0000007867557223 */ /* 0x000fe20000010054 */
[----:B------:R-:W-:Y:S01]  /*0b40*/  FFMA.FTZ R23, R104, R122, R23 ;  /* 0x0000007a68177223 */ /* 0x000fe20000010017 */
[----:B------:R-:W-:Y:S01]  /*0b50*/  FADD.FTZ R51, R51, R122 ;  /* 0x0000007a33337221 */ /* 0x000fe20000010000 */
[----:B------:R-:W-:Y:S01]  /*0b60*/  FMUL.FTZ R122, R14, R129 ;  /* 0x000000810e7a7220 */ /* 0x000fe20000410000 */
[----:B------:R-:W-:Y:S01]  /*0b70*/  FADD.FTZ R89, R86, R119 ;  /* 0x0000007756597221 */ /* 0x000fe20000010000 */
[----:B------:R-:W-:Y:S01]  /*0b80*/  FMUL.FTZ R105, R96, R109 ;  /* 0x0000006d60697220 */ /* 0x000fe20000410000 */
[----:B------:R-:W-:Y:S01]  /*0b90*/  FFMA.FTZ R84, R106, R119, R85 ;  /* 0x000000776a547223 */ /* 0x000fe20000010055 */
[----:B------:R-:W-:Y:S01]  /*0ba0*/  FFMA.FTZ R20, R3, R121, R20 ;  /* 0x0000007903147223 */ /* 0x000fe20000010014 */
[----:B------:R-:W-:Y:S01]  /*0bb0*/  FADD.FTZ R48, R48, R121 ;  /* 0x0000007930307221 */ /* 0x000fe20000010000 */
[----:B------:R-:W-:-:S02]  /*0bc0*/  HADD2.F32 R133, -RZ, R88.H0_H0 ;  /* 0x20000058ff857230 */ /* 0x000fc40000004100 */
[----:B------:R-:W-:Y:S01]  /*0bd0*/  FMUL.FTZ R121, R15, R126 ;  /* 0x0000007e0f797220 */ /* 0x000fe20000410000 */
[----:B------:R-:W-:Y:S01]  /*0be0*/  FADD.FTZ R86, R89, R122 ;  /* 0x0000007a59567221 */ /* 0x000fe20000010000 */
[----:B------:R-:W-:Y:S01]  /*0bf0*/  FFMA.FTZ R85, R105, R122, R84 ;  /* 0x0000007a69557223 */ /* 0x000fe20000010054 */
[----:B------:R-:W-:Y:S02]  /*0c00*/  HADD2.F32 R88, -RZ, R88.H1_H1 ;  /* 0x30000058ff587230 */ /* 0x000fe40000004100 */
[----:B------:R-:W-:Y:S01]  /*0c10*/  FADD.FTZ R45, R45, R124 ;  /* 0x0000007c2d2d7221 */ /* 0x000fe20000010000 */
[----:B------:R-:W-:Y:S01]  /*0c20*/  FFMA.FTZ R25, R106, R124, R25 ;  /* 0x0000007c6a197223 */ /* 0x000fe20000010019 */
[----:B------:R-:W-:Y:S01]  /*0c30*/  FADD.FTZ R89, R86, R121 ;  /* 0x0000007956597221 */ /* 0x000fe20000010000 */
[----:B------:R-:W-:Y:S01]  /*0c40*/  FMUL.FTZ R124, R8, R133 ;  /* 0x00000085087c7220 */ /* 0x000fe20000410000 */
        /* <DEDUP_REMOVED lines=9> */
[----:B------:R-:W-:-:S02]  /*0ce0*/  HADD2.F32 R83, -RZ, R90.H0_H0 ;  /* 0x2000005aff537230 */ /* 0x000fc40000004100 */
        /* <DEDUP_REMOVED lines=43> */
.L_x_6187:
[----:B------:R-:W-:Y:S05]  /*0fa0*/  BSYNC B0 ;  /* 0x0000000000007941 */ /* 0x000fea0003800000 */
.L_x_6185:
        /* <DEDUP_REMOVED lines=25> */
.L_x_6232:
        /* <DEDUP_REMOVED lines=23> */
[----:B------:R-:W4:Y:S08]  /*12b0*/  @P3 LDC R136, c[0x0][0x29c] ;  /* 0x0000a700ff883b82 */ /* 0x000f300000000800 */
[----:B---3--:R-:W3:Y:S01]  /*12c0*/  @P3 LDC R90, c[0x0][0x29c] ;  /* 0x0000a700ff5a3b82 */ /* 0x008ee20000000800 */
[----:B0-----:R-:W0:Y:S04]  /*12d0*/  LDS.128 R84, [R91+0x2000] ;  /* 0x002000005b547984 */ /* 0x001e280000000c00 */
[----:B------:R1:W2:Y:S03]  /*12e0*/  LDS.128 R80, [R91+0x2010] ;  /* 0x002010005b507984 */ /* 0x0002a60000000c00 */
[----:B-1----:R-:W1:Y:S01]  /*12f0*/  @P3 LDC R91, c[0x0][0x29c] ;  /* 0x0000a700ff5b3b82 */ /* 0x002e620000000800 */
[----:B0-----:R-:W-:-:S04]  /*1300*/  FADD.FTZ R131, RZ, R84 ;  /* 0x00000054ff837221 */ /* 0x001fc80000010000 */
[----:B------:R-:W-:-:S03]  /*1310*/  FADD.FTZ R131, R86, R131 ;  /* 0x0000008356837221 */ /* 0x000fc60000010000 */
[----:B------:R-:W0:Y:S01]  /*1320*/  @P3 LDC R86, c[0x0][0x29c] ;  /* 0x0000a700ff563b82 */ /* 0x000e220000000800 */
[----:B--2---:R-:W-:Y:S01]  /*1330*/  FADD.FTZ R131, R131, R80 ;  /* 0x0000005083837221 */ /* 0x004fe20000010000 */
[----:B------:R-:W-:-:S03]  /*1340*/  FADD.FTZ R80, RZ, R85 ;  /* 0x00000055ff507221 */ /* 0x000fc60000010000 */
[----:B------:R-:W-:Y:S01]  /*1350*/  FADD.FTZ R82, R82, R131 ;  /* 0x0000008352527221 */ /* 0x000fe20000010000 */
[----:B------:R-:W-:Y:S02]  /*1360*/  FADD.FTZ R88, R87, R80 ;  /* 0x0000005057587221 */ /* 0x000fe40000010000 */
[----:B------:R-:W2:Y:S01]  /*1370*/  @P0 LDC.64 R84, c[0x0][0x308] ;  /* 0x0000c200ff540b82 */ /* 0x000ea20000000a00 */
        /* <DEDUP_REMOVED lines=20> */
.L_x_6190:
[----:B------:R-:W-:Y:S05]  /*14c0*/  BSYNC B0 ;  /* 0x0000000000007941 */ /* 0x000fea0003800000 */
.L_x_6189:
        /* <DEDUP_REMOVED lines=19> */
.L_x_6192:
[----:B------:R-:W-:Y:S05]  /*1600*/  BSYNC B0 ;  /* 0x0000000000007941 */ /* 0x000fea0003800000 */
.L_x_6191:
        /* <DEDUP_REMOVED lines=8> */
.L_x_6194:
[----:B------:R-:W-:Y:S05]  /*1690*/  BSYNC B0 ;  /* 0x0000000000007941 */ /* 0x000fea0003800000 */
.L_x_6193:
        /* <DEDUP_REMOVED lines=8> */
.L_x_6196:
[----:B------:R-:W-:Y:S05]  /*1720*/  BSYNC B0 ;  /* 0x0000000000007941 */ /* 0x000fea0003800000 */
.L_x_6195:
[----:B------:R-:W-:Y:S01]  /*1730*/  @P3 FMUL.FTZ R87, R82, R91 ;  /* 0x0000005b52573220 */ /* 0x000fe20000410000 */
[----:B------:R-:W-:Y:S01]  /*1740*/  @!P5 ISETP.NE.AND.EX P6, PT, R0, RZ, PT, P6 ;  /* 0x000000ff0000d20c */ /* 0x000fe20003fc5360 */
[----:B------:R-:W-:Y:S01]  /*1750*/  BSSY B0, `(.L_x_6197) ;  /* 0x0000010000007945 */ /* 0x000fe20003800000 */
[----:B------:R-:W-:Y:S01]  /*1760*/  @P3 PRMT R68, R89, 0x7610, R68 ;  /* 0x0000761059443816 */ /* 0x000fe20000000044 */
[----:B------:R-:W-:Y:S01]  /*1770*/  @P3 FMUL.FTZ R89, R100, R135 ;  /* 0x0000008764593220 */ /* 0x000fe20000410000 */
[----:B------:R-:W-:Y:S01]  /*1780*/  @P3 LEA.HI.SX32 R133, R88, R95, 0x1d ;  /* 0x0000005f58853211 */ /* 0x000fe200078feaff */
        /* <DEDUP_REMOVED lines=12> */
.L_x_6198:
[----:B------:R-:W-:Y:S05]  /*1850*/  BSYNC B0 ;  /* 0x0000000000007941 */ /* 0x000fea0003800000 */
.L_x_6197:
        /* <DEDUP_REMOVED lines=15> */
.L_x_6200:
[----:B------:R-:W-:Y:S05]  /*1950*/  BSYNC B0 ;  /* 0x0000000000007941 */ /* 0x000fea0003800000 */
.L_x_6199:
        /* <DEDUP_REMOVED lines=10> */
.L_x_6202:
[----:B------:R-:W-:Y:S05]  /*1a00*/  BSYNC B0 ;  /* 0x0000000000007941 */ /* 0x000fea0003800000 */
.L_x_6201:
[----:B------:R-:W0:Y:S01]  /*1a10*/  @P3 LDC R139, c[0x0][0x29c] ;  /* 0x0000a700ff8b3b82 */ /* 0x000e220000000800 */
[----:B------:R-:W-:Y:S01]  /*1a20*/  @P3 FMUL.FTZ R80, R137, R80 ;  /* 0x0000005089503220 */ /* 0x000fe20000410000 */
[----:B------:R-:W-:Y:S01]  /*1a30*/  ISETP.NE.U32.AND P1, PT, RZ, UR10, PT ;  /* 0x0000000aff007c0c */ /* 0x000fe2000bf25070 */
[----:B------:R-:W-:Y:S01]  /*1a40*/  BSSY B0, `(.L_x_6203) ;  /* 0x000001a000007945 */ /* 0x000fe20003800000 */
[----:B------:R-:W-:Y:S02]  /*1a50*/  @!P5 ISETP.NE.U32.AND P2, PT, R2, RZ, PT ;  /* 0x000000ff0200d20c */ /* 0x000fe40003f45070 */
[----:B------:R-:W-:Y:S02]  /*1a60*/  @P3 PRMT R69, R87, 0x7610, R69 ;  /* 0x0000761057453816 */ /* 0x000fe40000000045 */
[----:B------:R-:W1:Y:S01]  /*1a70*/  @P3 LDC.64 R88, c[0x0][0x2f8] ;  /* 0x0000be00ff583b82 */ /* 0x000e620000000a00 */
[----:B------:R-:W-:Y:S02]  /*1a80*/  @P3 F2FP.F16.F32.PACK_AB R86, RZ, R86 ;  /* 0x00000056ff56323e */ /* 0x000fe400000000ff */
[----:B------:R-:W-:-:S02]  /*1a90*/  @P3 PRMT R70, R91, 0x7610, R70 ;  /* 0x000076105b463816 */ /* 0x000fc40000000046 */
[----:B------:R-:W-:Y:S02]  /*1aa0*/  ISETP.NE.AND.EX P1, PT, RZ, UR11, PT, P1 ;  /* 0x0000000bff007c0c */ /* 0x000fe4000bf25310 */
[----:B------:R-:W-:Y:S02]  /*1ab0*/  @P3 F2FP.F16.F32.PACK_AB R80, RZ, R80 ;  /* 0x00000050ff50323e */ /* 0x000fe400000000ff */
[----:B------:R-:W-:Y:S02]  /*1ac0*/  @!P5 ISETP.NE.AND.EX P2, PT, R0, RZ, PT, P2 ;  /* 0x000000ff0000d20c */ /* 0x000fe40003f45320 */
[----:B------:R-:W-:Y:S01]  /*1ad0*/  @P3 PRMT R69, R69, 0x5410, R90 ;  /* 0x0000541045453816 */ /* 0x000fe2000000005a */
[----:B--2---:R-:W-:Y:S01]  /*1ae0*/  @P0 IMAD.WIDE.U32 R90, R99, 0x20, R84 ;  /* 0x00000020635a0825 */ /* 0x004fe200078e0054 */
        /* <DEDUP_REMOVED lines=15> */
.L_x_6204:
[----:B------:R-:W-:Y:S05]  /*1be0*/  BSYNC B0 ;  /* 0x0000000000007941 */ /* 0x000fea0003800000 */
.L_x_6203:
        /* <DEDUP_REMOVED lines=41> */
.L_x_6206:
[----:B------:R-:W-:Y:S05]  /*1e80*/  BSYNC B0 ;  /* 0x0000000000007941 */ /* 0x000fea0003800000 */
.L_x_6205:
        /* <DEDUP_REMOVED lines=9> */
.L_x_6208:
[----:B------:R-:W-:Y:S05]  /*1f20*/  BSYNC B0 ;  /* 0x0000000000007941 */ /* 0x000fea0003800000 */
.L_x_6207:
        /* <DEDUP_REMOVED lines=9> */
.L_x_6210:
[----:B------:R-:W-:Y:S05]  /*1fc0*/  BSYNC B0 ;  /* 0x0000000000007941 */ /* 0x000fea0003800000 */
.L_x_6209:
        /* <DEDUP_REMOVED lines=8> */
.L_x_6212:
[----:B------:R-:W-:Y:S05]  /*2050*/  BSYNC B0 ;  /* 0x0000000000007941 */ /* 0x000fea0003800000 */
.L_x_6211:
        /* <DEDUP_REMOVED lines=8> */
.L_x_6214:
[----:B------:R-:W-:Y:S05]  /*20e0*/  BSYNC B0 ;  /* 0x0000000000007941 */ /* 0x000fea0003800000 */
.L_x_6213:
[----:B------:R-:W-:Y:S01]  /*20f0*/  @!P5 ISETP.NE.U32.AND P6, PT, R2, RZ, PT ;  /* 0x000000ff0200d20c */ /* 0x000fe20003fc5070 */
[----:B------:R-:W-:Y:S01]  /*2100*/  BSSY B0, `(.L_x_6215) ;  /* 0x0000010000007945 */ /* 0x000fe20003800000 */
[----:B--2---:R-:W-:Y:S01]  /*2110*/  @P3 FMUL.FTZ R88, R87, R90 ;  /* 0x0000005a57583220 */ /* 0x004fe20000410000 */
[C---:B------:R-:W-:Y:S01]  /*2120*/  @!P5 ISETP.NE.AND.EX P2, PT, R0.reuse, RZ, PT, P2 ;  /* 0x000000ff0000d20c */ /* 0x040fe20003f45320 */
[----:B------:R-:W-:Y:S01]  /*2130*/  @P3 FMUL.FTZ R84, R83, R134 ;  /* 0x0000008653543220 */ /* 0x000fe20000410000 */
[----:B------:R-:W-:Y:S01]  /*2140*/  @!P5 ISETP.NE.AND.EX P6, PT, R0, RZ, PT, P6 ;  /* 0x000000ff0000d20c */ /* 0x000fe20003fc5360 */
[----:B------:R-:W-:Y:S01]  /*2150*/  @P3 FMUL.FTZ R85, R86, R135 ;  /* 0x0000008756553220 */ /* 0x000fe20000410000 */
        /* <DEDUP_REMOVED lines=10> */
.L_x_6216:
[----:B------:R-:W-:Y:S05]  /*2200*/  BSYNC B0 ;  /* 0x0000000000007941 */ /* 0x000fea0003800000 */
.L_x_6215:
        /* <DEDUP_REMOVED lines=10> */
.L_x_6218:
[----:B------:R-:W-:Y:S05]  /*22b0*/  BSYNC B0 ;  /* 0x0000000000007941 */ /* 0x000fea0003800000 */
.L_x_6217:
        /* <DEDUP_REMOVED lines=31> */
.L_x_6220:
[----:B------:R-:W-:Y:S05]  /*24b0*/  BSYNC B0 ;  /* 0x0000000000007941 */ /* 0x000fea0003800000 */
.L_x_6219:
[----:B------:R-:W0:Y:S01]  /*24c0*/  @P3 LDC R85, c[0x0][0x29c] ;  /* 0x0000a700ff553b82 */ /* 0x000e220000000800 */
[----:B------:R-:W-:Y:S02]  /*24d0*/  @P3 IADD3 R133, R133, 0x80, RZ ;  /* 0x0000008085853810 */ /* 0x000fe40007ffe0ff */
[C---:B------:R-:W-:Y:S02]  /*24e0*/  SEL R79, R84.reuse, R79, P1 ;  /* 0x0000004f544f7207 */ /* 0x040fe40000800000 */
        /* <DEDUP_REMOVED lines=14> */
.L_x_6184:
        /* <DEDUP_REMOVED lines=19> */
.L_x_6188:
[----:B------:R-:W-:Y:S01]  /*2700*/  HFMA2.MMA R133, -RZ, RZ, 0, 9.5367431640625e-07 ;  /* 0x00000010ff857435 */ /* 0x000fe200000001ff */
[----:B------:R-:W-:Y:S02]  /*2710*/  MOV R131, R84 ;  /* 0x0000005400837202 */ /* 0x000fe40000000f00 */
[----:B------:R-:W-:Y:S02]  /*2720*/  MOV R134, 0x1f ;  /* 0x0000001f00867802 */ /* 0x000fe40000000f00 */
[----:B------:R-:W-:-:S07]  /*2730*/  MOV R90, 0xffffffff ;  /* 0xffffffff005a7802 */ /* 0x000fce0000000f00 */
[----:B-----5:R-:W-:Y:S05]  /*2740*/  WARPSYNC.COLLECTIVE R90, `(.L_x_6222) ;  /* 0x000000005a087348 */ /* 0x020fea0003c00000 */
[----:B------:R0:W1:Y:S02]  /*2750*/  SHFL.DOWN P1, R91, R131, R133, R134 ;  /* 0x08000085835b7389 */ /* 0x0000640000020086 */
[----:B01---5:R-:W-:Y:S01]  /*2760*/  ENDCOLLECTIVE ;  /* 0x000000000000791b */ /* 0x023fe20003800000 */
.L_x_6222:
[----:B------:R-:W-:Y:S02]  /*2770*/  MOV R131, R85 ;  /* 0x0000005500837202 */ /* 0x000fe40000000f00 */
[----:B------:R-:W-:-:S07]  /*2780*/  MOV R83, R91 ;  /* 0x0000005b00537202 */ /* 0x000fce0000000f00 */
[----:B------:R-:W-:Y:S05]  /*2790*/  WARPSYNC.COLLECTIVE R90, `(.L_x_6223) ;  /* 0x000000005a087348 */ /* 0x000fea0003c00000 */
[----:B------:R0:W1:Y:S02]  /*27a0*/  SHFL.DOWN P1, R91, R131, R133, R134 ;  /* 0x08000085835b7389 */ /* 0x0000640000020086 */
[----:B01----:R-:W-:Y:S01]  /*27b0*/  ENDCOLLECTIVE ;  /* 0x000000000000791b */ /* 0x003fe20003800000 */
.L_x_6223:
[----:B------:R-:W-:Y:S01]  /*27c0*/  FADD.FTZ R83, R83, R84 ;  /* 0x0000005453537221 */ /* 0x000fe20000010000 */
[----:B------:R-:W-:-:S04]  /*27d0*/  HFMA2.MMA R133, -RZ, RZ, 0, 4.76837158203125e-07 ;  /* 0x00000008ff857435 */ /* 0x000fc800000001ff */
[----:B------:R-:W-:Y:S02]  /*27e0*/  MOV R131, R83 ;  /* 0x0000005300837202 */ /* 0x000fe40000000f00 */
[----:B------:R-:W-:-:S07]  /*27f0*/  MOV R82, R91 ;  /* 0x0000005b00527202 */ /* 0x000fce0000000f00 */
[----:B------:R-:W-:Y:S05]  /*2800*/  WARPSYNC.COLLECTIVE R90, `(.L_x_6224) ;  /* 0x000000005a087348 */ /* 0x000fea0003c00000 */
[----:B------:R0:W1:Y:S02]  /*2810*/  SHFL.DOWN P1, R91, R131, R133, R134 ;  /* 0x08000085835b7389 */ /* 0x0000640000020086 */
[----:B01----:R-:W-:Y:S01]  /*2820*/  ENDCOLLECTIVE ;  /* 0x000000000000791b */ /* 0x003fe20003800000 */
.L_x_6224:
[----:B------:R-:W-:-:S05]  /*2830*/  FADD.FTZ R82, R82, R85 ;  /* 0x0000005552527221 */ /* 0x000fca0000010000 */
[----:B------:R-:W-:Y:S02]  /*2840*/  MOV R131, R82 ;  /* 0x0000005200837202 */ /* 0x000fe40000000f00 */
[----:B------:R-:W-:-:S07]  /*2850*/  MOV R86, R91 ;  /* 0x0000005b00567202 */ /* 0x000fce0000000f00 */
[----:B------:R-:W-:Y:S05]  /*2860*/  WARPSYNC.COLLECTIVE R90, `(.L_x_6225) ;  /* 0x000000005a087348 */ /* 0x000fea0003c00000 */
[----:B------:R0:W1:Y:S02]  /*2870*/  SHFL.DOWN P1, R91, R131, R133, R134 ;  /* 0x08000085835b7389 */ /* 0x0000640000020086 */
[----:B01----:R-:W-:Y:S01]  /*2880*/  ENDCOLLECTIVE ;  /* 0x000000000000791b */ /* 0x003fe20003800000 */
.L_x_6225:
[----:B------:R-:W-:Y:S01]  /*2890*/  FADD.FTZ R86, R83, R86 ;  /* 0x0000005653567221 */ /* 0x000fe20000010000 */
[----:B------:R-:W-:-:S04]  /*28a0*/  HFMA2.MMA R133, -RZ, RZ, 0, 2.384185791015625e-07 ;  /* 0x00000004ff857435 */ /* 0x000fc800000001ff */
[----:B------:R-:W-:Y:S02]  /*28b0*/  MOV R131, R86 ;  /* 0x0000005600837202 */ /* 0x000fe40000000f00 */
[----:B------:R-:W-:-:S07]  /*28c0*/  MOV R87, R91 ;  /* 0x0000005b00577202 */ /* 0x000fce0000000f00 */
[----:B------:R-:W-:Y:S05]  /*28d0*/  WARPSYNC.COLLECTIVE R90, `(.L_x_6226) ;  /* 0x000000005a087348 */ /* 0x000fea0003c00000 */
[----:B------:R0:W1:Y:S02]  /*28e0*/  SHFL.DOWN P1, R91, R131, R133, R134 ;  /* 0x08000085835b7389 */ /* 0x0000640000020086 */
[----:B01----:R-:W-:Y:S01]  /*28f0*/  ENDCOLLECTIVE ;  /* 0x000000000000791b */ /* 0x003fe20003800000 */
.L_x_6226:
[----:B------:R-:W-:-:S05]  /*2900*/  FADD.FTZ R87, R82, R87 ;  /* 0x0000005752577221 */ /* 0x000fca0000010000 */
[----:B------:R-:W-:Y:S02]  /*2910*/  MOV R131, R87 ;  /* 0x0000005700837202 */ /* 0x000fe40000000f00 */
[----:B------:R-:W-:-:S07]  /*2920*/  MOV R89, R91 ;  /* 0x0000005b00597202 */ /* 0x000fce0000000f00 */
[----:B------:R-:W-:Y:S05]  /*2930*/  WARPSYNC.COLLECTIVE R90, `(.L_x_6227) ;  /* 0x000000005a087348 */ /* 0x000fea0003c00000 */
[----:B------:R0:W1:Y:S02]  /*2940*/  SHFL.DOWN P1, R91, R131, R133, R134 ;  /* 0x08000085835b7389 */ /* 0x0000640000020086 */
[----:B01----:R-:W-:Y:S01]  /*2950*/  ENDCOLLECTIVE ;  /* 0x000000000000791b */ /* 0x003fe20003800000 */
.L_x_6227:
[----:B------:R-:W-:Y:S01]  /*2960*/  FADD.FTZ R89, R86, R89 ;  /* 0x0000005956597221 */ /* 0x000fe20000010000 */
[----:B------:R-:W-:-:S04]  /*2970*/  HFMA2.MMA R133, -RZ, RZ, 0, 1.1920928955078125e-07 ;  /* 0x00000002ff857435 */ /* 0x000fc800000001ff */
[----:B------:R-:W-:Y:S02]  /*2980*/  MOV R131, R89 ;  /* 0x0000005900837202 */ /* 0x000fe40000000f00 */
[----:B------:R-:W-:-:S07]  /*2990*/  MOV R88, R91 ;  /* 0x0000005b00587202 */ /* 0x000fce0000000f00 */
[----:B------:R-:W-:Y:S05]  /*29a0*/  WARPSYNC.COLLECTIVE R90, `(.L_x_6228) ;  /* 0x000000005a087348 */ /* 0x000fea0003c00000 */
[----:B------:R0:W1:Y:S02]  /*29b0*/  SHFL.DOWN P1, R91, R131, R133, R134 ;  /* 0x08000085835b7389 */ /* 0x0000640000020086 */
[----:B01----:R-:W-:Y:S01]  /*29c0*/  ENDCOLLECTIVE ;  /* 0x000000000000791b */ /* 0x003fe20003800000 */
.L_x_6228:
[----:B------:R-:W-:-:S05]  /*29d0*/  FADD.FTZ R88, R87, R88 ;  /* 0x0000005857587221 */ /* 0x000fca0000010000 */
[----:B------:R-:W-:Y:S02]  /*29e0*/  MOV R131, R88 ;  /* 0x0000005800837202 */ /* 0x000fe40000000f00 */
[----:B------:R-:W-:-:S07]  /*29f0*/  MOV R84, R91 ;  /* 0x0000005b00547202 */ /* 0x000fce0000000f00 */
[----:B------:R-:W-:Y:S05]  /*2a00*/  WARPSYNC.COLLECTIVE R90, `(.L_x_6229) ;  /* 0x000000005a087348 */ /* 0x000fea0003c00000 */
[----:B------:R0:W1:Y:S02]  /*2a10*/  SHFL.DOWN P1, R91, R131, R133, R134 ;  /* 0x08000085835b7389 */ /* 0x0000640000020086 */
[----:B01----:R-:W-:Y:S01]  /*2a20*/  ENDCOLLECTIVE ;  /* 0x000000000000791b */ /* 0x003fe20003800000 */
.L_x_6229:
[----:B------:R-:W-:Y:S01]  /*2a30*/  FADD.FTZ R84, R89, R84 ;  /* 0x0000005459547221 */ /* 0x000fe20000010000 */
[----:B------:R-:W-:-:S04]  /*2a40*/  HFMA2.MMA R133, -RZ, RZ, 0, 5.9604644775390625e-08 ;  /* 0x00000001ff857435 */ /* 0x000fc800000001ff */
[----:B------:R-:W-:Y:S02]  /*2a50*/  MOV R131, R84 ;  /* 0x0000005400837202 */ /* 0x000fe40000000f00 */
[----:B------:R-:W-:-:S07]  /*2a60*/  MOV R85, R91 ;  /* 0x0000005b00557202 */ /* 0x000fce0000000f00 */
[----:B------:R-:W-:Y:S05]  /*2a70*/  WARPSYNC.COLLECTIVE R90, `(.L_x_6230) ;  /* 0x000000005a087348 */ /* 0x000fea0003c00000 */
[----:B------:R0:W1:Y:S02]  /*2a80*/  SHFL.DOWN P1, R91, R131, R133, R134 ;  /* 0x08000085835b7389 */ /* 0x0000640000020086 */
[----:B01----:R-:W-:Y:S01]  /*2a90*/  ENDCOLLECTIVE ;  /* 0x000000000000791b */ /* 0x003fe20003800000 */
.L_x_6230:
[----:B------:R-:W-:-:S05]  /*2aa0*/  FADD.FTZ R85, R88, R85 ;  /* 0x0000005558557221 */ /* 0x000fca0000010000 */
[----:B------:R-:W-:Y:S02]  /*2ab0*/  MOV R131, R85 ;  /* 0x0000005500837202 */ /* 0x000fe40000000f00 */
[----:B------:R-:W-:-:S07]  /*2ac0*/  MOV R83, R91 ;  /* 0x0000005b00537202 */ /* 0x000fce0000000f00 */
[----:B------:R-:W-:Y:S05]  /*2ad0*/  WARPSYNC.COLLECTIVE R90, `(.L_x_6231) ;  /* 0x000000005a087348 */ /* 0x000fea0003c00000 */
[----:B------:R0:W1:Y:S02]  /*2ae0*/  SHFL.DOWN P1, R91, R131, R133, R134 ;  /* 0x08000085835b7389 */ /* 0x0000640000020086 */
[----:B01----:R-:W-:Y:S01]  /*2af0*/  ENDCOLLECTIVE ;  /* 0x000000000000791b */ /* 0x003fe20003800000 */
.L_x_6231:
[----:B------:R-:W-:Y:S01]  /*2b00*/  MOV R82, R91 ;  /* 0x0000005b00527202 */ /* 0x000fe20000000f00 */
[----:B------:R-:W-:Y:S06]  /*2b10*/  BRA `(.L_x_6232) ;  /* 0xffffffe400887947 */ /* 0x000fec000383ffff */
.L_x_6233:
        /* <DEDUP_REMOVED lines=14> */
.L_x_8821:


//--------------------- .text._ZN10layer_norm13ln_bwd_kernelINS_13Kernel_traitsIf6__halffS2_fjLj2048ELj1ELj1ELj4ELj16ENS_18Kernel_traits_baseILj2048EfS2_fS2_fjLj128EEEEELb0ELb1ELb0ELb0EEEvNS_9BwdParamsE --------------------------
	.section	.text._ZN10layer_norm13ln_bwd_kernelINS_13Kernel_traitsIf6__halffS2_fjLj2048ELj1ELj1ELj4ELj16ENS_18Kernel_traits_baseILj2048EfS2_fS2_fjLj128EEEEELb0ELb1ELb0ELb0EEEvNS_9BwdParamsE,"ax",@progbits
	.align	128
        .global         _ZN10layer_norm13ln_bwd_kernelINS_13Kernel_traitsIf6__halffS2_fjLj2048ELj1ELj1ELj4ELj16ENS_18Kernel_traits_baseILj2048EfS2_fS2_fjLj128EEEEELb0ELb1ELb0ELb0EEEvNS_9BwdParamsE
        .type           _ZN10layer_norm13ln_bwd_kernelINS_13Kernel_traitsIf6__halffS2_fjLj2048ELj1ELj1ELj4ELj16ENS_18Kernel_traits_baseILj2048EfS2_fS2_fjLj128EEEEELb0ELb1ELb0ELb0EEEvNS_9BwdParamsE,@function
        .size           _ZN10layer_norm13ln_bwd_kernelINS_13Kernel_traitsIf6__halffS2_fjLj2048ELj1ELj1ELj4ELj16ENS_18Kernel_traits_baseILj2048EfS2_fS2_fjLj128EEEEELb0ELb1ELb0ELb0EEEvNS_9BwdParamsE,(.L_x_8822 - _ZN10layer_norm13ln_bwd_kernelINS_13Kernel_traitsIf6__halffS2_fjLj2048ELj1ELj1ELj4ELj16ENS_18Kernel_traits_baseILj2048EfS2_fS2_fjLj128EEEEELb0ELb1ELb0ELb0EEEvNS_9BwdParamsE)
        .other          _ZN10layer_norm13ln_bwd_kernelINS_13Kernel_traitsIf6__halffS2_fjLj2048ELj1ELj1ELj4ELj16ENS_18Kernel_traits_baseILj2048EfS2_fS2_fjLj128EEEEELb0ELb1ELb0ELb0EEEvNS_9BwdParamsE,@"STO_CUDA_ENTRY STV_DEFAULT"
_ZN10layer_norm13ln_bwd_kernelINS_13Kernel_traitsIf6__halffS2_fjLj2048ELj1ELj1ELj4ELj16ENS_18Kernel_traits_baseILj2048EfS2_fS2_fjLj128EEEEELb0ELb1ELb0ELb0EEEvNS_9BwdParamsE:
.text._ZN10layer_norm13ln_bwd_kernelINS_13Kernel_traitsIf6__halffS2_fjLj2048ELj1ELj1ELj4ELj16ENS_18Kernel_traits_baseILj2048EfS2_fS2_fjLj128EEEEELb0ELb1ELb0ELb0EEEvNS_9BwdParamsE:
        /* <DEDUP_REMOVED lines=72> */
.L_x_6244:
        /* <DEDUP_REMOVED lines=25> */
[----:B----4-:R-:W-:Y:S01]  /*0610*/  FSEL R142, R124, RZ, !P2 ;  /* 0x000000ff7c8e7208 */ /* 0x010fe20005000000 */
[----:B--2---:R-:W-:Y:S01]  /*0620*/  @P0 HADD2.F32 R141, -RZ, R120.H0_H0 ;  /* 0x20000078ff8d0230 */ /* 0x004fe20000004100 */
        /* <DEDUP_REMOVED lines=17> */
[C---:B-----5:R-:W-:Y:S01]  /*0740*/  FMUL.FTZ R3, R139.reuse, R148 ;  /* 0x000000948b037220 */ /* 0x060fe20000410000 */
[C---:B---3--:R-:W-:Y:S01]  /*0750*/  FADD.FTZ R144, -R142.reuse, R120 ;  /* 0x000000788e907221 */ /* 0x048fe20000010100 */
[C---:B------:R-:W-:Y:S01]  /*0760*/  FADD.FTZ R158, -R142.reuse, R121 ;  /* 0x000000798e9e7221 */ /* 0x040fe20000010100 */
[----:B------:R-:W-:Y:S01]  /*0770*/  FADD.FTZ R120, -R142, R123 ;  /* 0x0000007b8e787221 */ /* 0x000fe20000010100 */
        /* <DEDUP_REMOVED lines=12> */
[-C--:B------:R-:W-:Y:S01]  /*0840*/  FFMA.FTZ R106, R151, R149.reuse, R106 ;  /* 0x00000095976a7223 */ /* 0x080fe2000001006a */
[----:B------:R-:W-:Y:S01]  /*0850*/  FADD.FTZ R150, -R142, R127 ;  /* 0x0000007f8e967221 */ /* 0x000fe20000010100 */
        /* <DEDUP_REMOVED lines=44> */
.L_x_6236:
[----:B------:R-:W-:Y:S05]  /*0b20*/  BSYNC B0 ;  /* 0x0000000000007941 */ /* 0x000fea0003800000 */
.L_x_6235:
        /* <DEDUP_REMOVED lines=21> */
[C---:B-----5:R-:W-:Y:S01]  /*0c80*/  FMUL.FTZ R9, R139.reuse, R12 ;  /* 0x0000000c8b097220 */ /* 0x060fe20000410000 */
[C---:B------:R-:W-:Y:S01]  /*0c90*/  FADD.FTZ R140, -R142.reuse, R11 ;  /* 0x0000000b8e8c7221 */ /* 0x040fe20000010100 */
[C---:B------:R-:W-:Y:S01]  /*0ca0*/  FMUL.FTZ R8, R139.reuse, R132 ;  /* 0x000000848b087220 */ /* 0x040fe20000410000 */
[C---:B------:R-:W-:Y:S01]  /*0cb0*/  FMUL.FTZ R11, R139.reuse, R134 ;  /* 0x000000868b0b7220 */ /* 0x040fe20000410000 */
[----:B0-----:R-:W-:Y:S01]  /*0cc0*/  FADD.FTZ R124, -R142, R10 ;  /* 0x0000000a8e7c7221 */ /* 0x001fe20000010100 */
[----:B------:R-:W-:Y:S01]  /*0cd0*/  FMUL.FTZ R12, R139, R136 ;  /* 0x000000888b0c7220 */ /* 0x000fe20000410000 */
[----:B----4-:R-:W-:-:S02]  /*0ce0*/  HADD2.F32 R13, -RZ, R120.H0_H0 ;  /* 0x20000078ff0d7230 */ /* 0x010fc40000004100 */
[----:B------:R-:W-:Y:S02]  /*0cf0*/  HADD2.F32 R14, -RZ, R120.H1_H1 ;  /* 0x30000078ff0e7230 */ /* 0x000fe40000004100 */
[--C-:B------:R-:W-:Y:S02]  /*0d00*/  HADD2.F32 R15, -RZ, R121.reuse.H0_H0 ;  /* 0x20000079ff0f7230 */ /* 0x100fe40000004100 */
[----:B------:R-:W-:Y:S02]  /*0d10*/  HADD2.F32 R126, -RZ, R121.H1_H1 ;  /* 0x30000079ff7e7230 */ /* 0x000fe40000004100 */
        /* <DEDUP_REMOVED lines=12> */
[----:B------:R-:W-:-:S02]  /*0de0*/  HADD2.F32 R121, -RZ, R123.H0_H0 ;  /* 0x2000007bff797230 */ /* 0x000fc40000004100 */
[----:B------:R-:W-:Y:S01]  /*0df0*/  FADD.FTZ R126, R153, R10 ;  /* 0x0000000a997e7221 */ /* 0x000fe20000010000 */
[----:B------:R-:W-:Y:S02]  /*0e00*/  HADD2.F32 R120, -RZ, R123.H1_H1 ;  /* 0x3000007bff787230 */ /* 0x000fe40000004100 */
[----:B------:R-:W-:Y:S01]  /*0e10*/  FFMA.FTZ R123, R9, R10, R158 ;  /* 0x0000000a097b7223 */ /* 0x000fe2000001009e */
[----:B------:R-:W-:Y:S01]  /*0e20*/  FADD.FTZ R125, R126, R13 ;  /* 0x0000000d7e7d7221 */ /* 0x000fe20000010000 */
[--C-:B------:R-:W-:Y:S02]  /*0e30*/  HADD2.F32 R127, -RZ, R122.reuse.H0_H0 ;  /* 0x2000007aff7f7230 */ /* 0x100fe40000004100 */
[----:B------:R-:W-:Y:S01]  /*0e40*/  FFMA.FTZ R126, R8, R13, R123 ;  /* 0x0000000d087e7223 */ /* 0x000fe2000001007b */
[----:B------:R-:W-:Y:S02]  /*0e50*/  HADD2.F32 R122, -RZ, R122.H1_H1 ;  /* 0x3000007aff7a7230 */ /* 0x000fe40000004100 */
        /* <DEDUP_REMOVED lines=28> */
.L_x_6238:
[----:B------:R-:W-:Y:S05]  /*1020*/  BSYNC B0 ;  /* 0x0000000000007941 */ /* 0x000fea0003800000 */
.L_x_6237:
        /* <DEDUP_REMOVED lines=23> */
.L_x_6257:
        /* <DEDUP_REMOVED lines=34> */
[-CC-:B------:R-:W-:Y:S01]  /*13c0*/  FFMA.FTZ R127, R154, R153.reuse, R158.reuse ;  /* 0x000000999a7f7223 */ /* 0x180fe2000001009e */
[----:B------:R-:W-:Y:S01]  /*13d0*/  ISETP.NE.AND.EX P6, PT, RZ, UR15, PT, P6 ;  /* 0x0000000fff007c0c */ /* 0x000fe2000bfc5360 */
[----:B------:R-:W-:Y:S01]  /*13e0*/  FADD.FTZ R162, R156, -R125 ;  /* 0x8000007d9ca27221 */ /* 0x000fe20000010000 */
[-C--:B------:R-:W-:Y:S01]  /*13f0*/  FFMA.FTZ R125, R150, R153.reuse, R158 ;  /* 0x00000099967d7223 */ /* 0x080fe2000001009e */
[----:B------:R-:W-:Y:S01]  /*1400*/  FADD.FTZ R143, R145, -R124 ;  /* 0x8000007c918f7221 */ /* 0x000fe20000010000 */
[----:B------:R-:W-:Y:S01]  /*1410*/  ISETP.NE.AND.EX P2, PT, RZ, UR9, PT, P2 ;  /* 0x00000009ff007c0c */ /* 0x000fe2000bf45320 */
[-CC-:B------:R-:W-:Y:S01]  /*1420*/  FFMA.FTZ R157, R130, R153.reuse, R158.reuse ;  /* 0x00000099829d7223 */ /* 0x180fe2000001009e */
[----:B------:R-:W-:Y:S01]  /*1430*/  FADD.FTZ R164, R148, -R125 ;  /* 0x8000007d94a47221 */ /* 0x000fe20000010000 */
[----:B------:R-:W-:Y:S01]  /*1440*/  FADD.FTZ R127, R152, -R127 ;  /* 0x8000007f987f7221 */ /* 0x000fe20000010000 */
[-CC-:B------:R-:W-:Y:S01]  /*1450*/  FFMA.FTZ R142, R151, R153.reuse, R158.reuse ;  /* 0x00000099978e7223 */ /* 0x180fe2000001009e */
[-CC-:B------:R-:W-:Y:S01]  /*1460*/  FFMA.FTZ R155, R146, R153.reuse, R158.reuse ;  /* 0x00000099929b7223 */ /* 0x180fe2000001009e */
[----:B------:R-:W-:Y:S01]  /*1470*/  FFMA.FTZ R126, R131, R153, R158 ;  /* 0x00000099837e7223 */ /* 0x000fe2000001009e */
[----:B------:R-:W-:Y:S01]  /*1480*/  FADD.FTZ R160, R128, -R157 ;  /* 0x8000009d80a07221 */ /* 0x000fe20000010000 */
[----:B-----5:R-:W-:Y:S01]  /*1490*/  FMUL.FTZ R157, R139, R162 ;  /* 0x000000a28b9d7220 */ /* 0x020fe20000410000 */
[----:B------:R-:W0:Y:S01]  /*14a0*/  @P6 LDC.64 R124, c[0x0][0x308] ;  /* 0x0000c200ff7c6b82 */ /* 0x000e220000000a00 */
[----:B------:R-:W-:Y:S01]  /*14b0*/  ISETP.NE.U32.AND P1, PT, RZ, UR14, PT ;  /* 0x0000000eff007c0c */ /* 0x000fe2000bf25070 */
[----:B------:R-:W-:Y:S01]  /*14c0*/  FADD.FTZ R142, R149, -R142 ;  /* 0x8000008e958e7221 */ /* 0x000fe20000010000 */
[----:B------:R-:W-:Y:S01]  /*14d0*/  FMUL.FTZ R162, R139, R127 ;  /* 0x0000007f8ba27220 */ /* 0x000fe20000410000 */
[----:B------:R-:W-:Y:S01]  /*14e0*/  FADD.FTZ R155, R144, -R155 ;  /* 0x8000009b909b7221 */ /* 0x000fe20000010000 */
[----:B------:R-:W-:Y:S01]  /*14f0*/  FADD.FTZ R126, R129, -R126 ;  /* 0x8000007e817e7221 */ /* 0x000fe20000010000 */
[----:B------:R-:W-:Y:S01]  /*1500*/  @P2 FADD.FTZ R157, R20, R157 ;  /* 0x0000009d149d2221 */ /* 0x000fe20000010000 */
[----:B------:R-:W-:Y:S01]  /*1510*/  ISETP.NE.AND.EX P1, PT, RZ, UR15, PT, P1 ;  /* 0x0000000fff007c0c */ /* 0x000fe2000bf25310 */
[----:B------:R-:W-:Y:S01]  /*1520*/  FMUL.FTZ R159, R139, R142 ;  /* 0x0000008e8b9f7220 */ /* 0x000fe20000410000 */
[----:B------:R-:W-:Y:S01]  /*1530*/  @P2 FADD.FTZ R162, R21, R162 ;  /* 0x000000a215a22221 */ /* 0x000fe20000010000 */
[C---:B------:R-:W-:Y:S01]  /*1540*/  FMUL.FTZ R142, R139.reuse, R155 ;  /* 0x0000009b8b8e7220 */ /* 0x040fe20000410000 */
[----:B------:R-:W-:Y:S01]  /*1550*/  FMUL.FTZ R155, R139, R126 ;  /* 0x0000007e8b9b7220 */ /* 0x000fe20000410000 */
[C---:B------:R-:W-:Y:S01]  /*1560*/  SEL R68, R157.reuse, R68, P1 ;  /* 0x000000449d447207 */ /* 0x040fe20000800000 */
[----:B------:R-:W-:Y:S01]  /*1570*/  FMUL.FTZ R157, R157, R141 ;  /* 0x0000008d9d9d7220 */ /* 0x000fe20000410000 */
        /* <DEDUP_REMOVED lines=58> */
.L_x_6241:
[----:B------:R-:W-:Y:S05]  /*1920*/  BSYNC B0 ;  /* 0x0000000000007941 */ /* 0x000fea0003800000 */
.L_x_6240:
        /* <DEDUP_REMOVED lines=48> */
[----:B------:R-:W-:Y:S01]  /*1c30*/  SEL R69, R126, R69, P1 ;  /* 0x000000457e457207 */ /* 0x000fe20000800000 */
[-C--:B------:R-:W-:Y:S01]  /*1c40*/  FMUL.FTZ R139, R143, R141.reuse ;  /* 0x0000008d8f8b7220 */ /* 0x080fe20000410000 */
[C---:B------:R-:W-:Y:S01]  /*1c50*/  SEL R70, R155.reuse, R70, P1 ;  /* 0x000000469b467207 */ /* 0x040fe20000800000 */
[----:B------:R-:W-:Y:S01]  /*1c60*/  FMUL.FTZ R155, R155, R141 ;  /* 0x0000008d9b9b7220 */ /* 0x000fe20000410000 */
[----:B------:R-:W-:Y:S01]  /*1c70*/  SEL R71, R160, R71, P1 ;  /* 0x00000047a0477207 */ /* 0x000fe20000800000 */
[----:B------:R-:W-:Y:S01]  /*1c80*/  FMUL.FTZ R160, R142, R141 ;  /* 0x0000008d8ea07220 */ /* 0x000fe20000410000 */
[----:B------:R-:W-:-:S02]  /*1c90*/  SEL R72, R143, R72, P1 ;  /* 0x000000488f487207 */ /* 0x000fc40000800000 */
[----:B------:R-:W-:Y:S02]  /*1ca0*/  SEL R73, R142, R73, P1 ;  /* 0x000000498e497207 */ /* 0x000fe40000800000 */
[C---:B------:R-:W-:Y:S01]  /*1cb0*/  SEL R74, R153.reuse, R74, P1 ;  /* 0x0000004a994a7207 */ /* 0x040fe20000800000 */
[----:B------:R-:W-:Y:S01]  /*1cc0*/  FMUL.FTZ R153, R153, R141 ;  /* 0x0000008d99997220 */ /* 0x000fe20000410000 */
[----:B------:R-:W-:Y:S02]  /*1cd0*/  @P6 LEA.HI.X R125, R0, UR15, RZ, 0x5, P2 ;  /* 0x0000000f007d6c11 */ /* 0x000fe400090f2cff */
[C---:B------:R-:W-:Y:S01]  /*1ce0*/  SEL R75, R164.reuse, R75, P1 ;  /* 0x0000004ba44b7207 */ /* 0x040fe20000800000 */
[----:B------:R-:W-:Y:S01]  /*1cf0*/  FMUL.FTZ R164, R164, R141 ;  /* 0x0000008da4a47220 */ /* 0x000fe20000410000 */
[----:B------:R-:W-:Y:S01]  /*1d00*/  FMUL.FTZ R141, R54, R153 ;  /* 0x00000099368d7220 */ /* 0x000fe20000410000 */
[----:B------:R-:W-:Y:S02]  /*1d10*/  @P6 STG.E.128 desc[UR4][R124.64], R68 ;  /* 0x000000447c006986 */ /* 0x000fe4000c101d04 */
[----:B------:R-:W-:-:S02]  /*1d20*/  FMUL.FTZ R142, R55, R164 ;  /* 0x000000a4378e7220 */ /* 0x000fc40000410000 */
        /* <DEDUP_REMOVED lines=16> */
[----:B------:R-:W-:-:S03]  /*1e30*/  FFMA.FTZ R99, R164, R123, R99 ;  /* 0x0000007ba4637223 */ /* 0x000fc60000010063 */
[----:B------:R-:W-:Y:S02]  /*1e40*/  F2FP.F16.F32.PACK_AB R126, R127, R126 ;  /* 0x0000007e7f7e723e */ /* 0x000fe400000000ff */
[----:B------:R-:W-:Y:S02]  /*1e50*/  F2FP.F16.F32.PACK_AB R127, R142, R141 ;  /* 0x0000008d8e7f723e */ /* 0x000fe400000000ff */
[----:B------:R-:W-:-:S04]  /*1e60*/  LEA R142, P1, R0, UR16, 0x4 ;  /* 0x00000010008e7c11 */ /* 0x000fc8000f8220ff */
[----:B------:R-:W-:Y:S01]  /*1e70*/  LEA.HI.X R143, R0, UR17, RZ, 0x4, P1 ;  /* 0x00000011008f7c11 */ /* 0x000fe200088f24ff */
[--C-:B------:R-:W-:Y:S02]  /*1e80*/  HADD2.F32 R0, -RZ, R121.reuse.H0_H0 ;  /* 0x20000079ff007230 */ /* 0x100fe40000004100 */
[----:B------:R-:W-:Y:S02]  /*1e90*/  HADD2.F32 R121, -RZ, R121.H1_H1 ;  /* 0x30000079ff797230 */ /* 0x000fe40000004100 */
[----:B------:R1:W-:Y:S01]  /*1ea0*/  STG.E.128 desc[UR4][R142.64], R124 ;  /* 0x0000007c8e007986 */ /* 0x0003e2000c101d04 */
[----:B------:R-:W-:Y:S01]  /*1eb0*/  FFMA.FTZ R94, R155, R0, R94 ;  /* 0x000000009b5e7223 */ /* 0x000fe2000001005e */
[--C-:B------:R-:W-:Y:S02]  /*1ec0*/  HADD2.F32 R0, -RZ, R122.reuse.H0_H0 ;  /* 0x2000007aff007230 */ /* 0x100fe40000004100 */
[----:B------:R-:W-:Y:S01]  /*1ed0*/  FFMA.FTZ R95, R162, R121, R95 ;  /* 0x00000079a25f7223 */ /* 0x000fe2000001005f */
[----:B------:R-:W-:-:S02]  /*1ee0*/  HADD2.F32 R122, -RZ, R122.H1_H1 ;  /* 0x3000007aff7a7230 */ /* 0x000fc40000004100 */
[----:B------:R-:W-:-:S03]  /*1ef0*/  FFMA.FTZ R96, R139, R0, R96 ;  /* 0x000000008b607223 */ /* 0x000fc60000010060 */
[----:B------:R-:W-:-:S07]  /*1f00*/  FFMA.FTZ R97, R160, R122, R97 ;  /* 0x0000007aa0617223 */ /* 0x000fce0000010061 */
.L_x_6243:
[----:B------:R-:W-:Y:S05]  /*1f10*/  BSYNC B0 ;  /* 0x0000000000007941 */ /* 0x000fea0003800000 */
.L_x_6242:
[----:B------:R-:W-:Y:S02]  /*1f20*/  IADD3 R4, R4, UR18, RZ ;  /* 0x0000001204047c10 */ /* 0x000fe4000fffe0ff */
[----:B------:R-:W-:Y:S02]  /*1f30*/  SEL R0, RZ, 0x1, P5 ;  /* 0x00000001ff007807 */ /* 0x000fe40002800000 */
[----:B------:R-:W-:-:S13]  /*1f40*/  ISETP.GE.AND P1, PT, R4, UR19, PT ;  /* 0x0000001304007c0c */ /* 0x000fda000bf26270 */
[----:B------:R-:W-:Y:S05]  /*1f50*/  @!P1 BRA `(.L_x_6244) ;  /* 0xffffffe400489947 */ /* 0x000fea000383ffff */
.L_x_6234:
        /* <DEDUP_REMOVED lines=19> */
.L_x_6246:
[----:B------:R-:W-:Y:S05]  /*2090*/  BSYNC B0 ;  /* 0x0000000000007941 */ /* 0x000fea0003800000 */
.L_x_6245:
        /* <DEDUP_REMOVED lines=14> */
.L_x_6239:
[----:B------:R-:W-:Y:S01]  /*2180*/  HFMA2.MMA R159, -RZ, RZ, 0, 9.5367431640625e-07 ;  /* 0x00000010ff9f7435 */ /* 0x000fe200000001ff */
[----:B------:R-:W-:Y:S02]  /*2190*/  MOV R160, R153 ;  /* 0x0000009900a07202 */ /* 0x000fe40000000f00 */
[----:B------:R-:W-:Y:S02]  /*21a0*/  MOV R162, 0x1f ;  /* 0x0000001f00a27802 */ /* 0x000fe40000000f00 */
[----:B------:R-:W-:-:S07]  /*21b0*/  MOV R155, 0xffffffff ;  /* 0xffffffff009b7802 */ /* 0x000fce0000000f00 */
[----:B-----5:R-:W-:Y:S05]  /*21c0*/  WARPSYNC.COLLECTIVE R155, `(.L_x_6247) ;  /* 0x000000009b087348 */ /* 0x020fea0003c00000 */
[----:B------:R0:W1:Y:S02]  /*21d0*/  SHFL.DOWN P6, R157, R160, R159, R162 ;  /* 0x0800009fa09d7389 */ /* 0x00006400000c00a2 */
[----:B01---5:R-:W-:Y:S01]  /*21e0*/  ENDCOLLECTIVE ;  /* 0x000000000000791b */ /* 0x023fe20003800000 */
.L_x_6247:
[----:B------:R-:W-:Y:S02]  /*21f0*/  MOV R160, R158 ;  /* 0x0000009e00a07202 */ /* 0x000fe40000000f00 */
[----:B------:R-:W-:-:S07]  /*2200*/  MOV R122, R157 ;  /* 0x0000009d007a7202 */ /* 0x000fce0000000f00 */
[----:B------:R-:W-:Y:S05]  /*2210*/  WARPSYNC.COLLECTIVE R155, `(.L_x_6248) ;  /* 0x000000009b087348 */ /* 0x000fea0003c00000 */
[----:B------:R0:W1:Y:S02]  /*2220*/  SHFL.DOWN P6, R157, R160, R159, R162 ;  /* 0x0800009fa09d7389 */ /* 0x00006400000c00a2 */
[----:B01----:R-:W-:Y:S01]  /*2230*/  ENDCOLLECTIVE ;  /* 0x000000000000791b */ /* 0x003fe20003800000 */
.L_x_6248:
[----:B------:R-:W-:Y:S01]  /*2240*/  FADD.FTZ R122, R122, R153 ;  /* 0x000000997a7a7221 */ /* 0x000fe20000010000 */
[----:B------:R-:W-:-:S04]  /*2250*/  HFMA2.MMA R159, -RZ, RZ, 0, 4.76837158203125e-07 ;  /* 0x00000008ff9f7435 */ /* 0x000fc800000001ff */
[----:B------:R-:W-:Y:S02]  /*2260*/  MOV R160, R122 ;  /* 0x0000007a00a07202 */ /* 0x000fe40000000f00 */
[----:B------:R-:W-:-:S07]  /*2270*/  MOV R121, R157 ;  /* 0x0000009d00797202 */ /* 0x000fce0000000f00 */
[----:B------:R-:W-:Y:S05]  /*2280*/  WARPSYNC.COLLECTIVE R155, `(.L_x_6249) ;  /* 0x000000009b087348 */ /* 0x000fea0003c00000 */
[----:B------:R0:W1:Y:S02]  /*2290*/  SHFL.DOWN P6, R157, R160, R159, R162 ;  /* 0x0800009fa09d7389 */ /* 0x00006400000c00a2 */
[----:B01----:R-:W-:Y:S01]  /*22a0*/  ENDCOLLECTIVE ;  /* 0x000000000000791b */ /* 0x003fe20003800000 */
.L_x_6249:
[----:B------:R-:W-:-:S05]  /*22b0*/  FADD.FTZ R121, R121, R158 ;  /* 0x0000009e79797221 */ /* 0x000fca0000010000 */
[----:B------:R-:W-:Y:S02]  /*22c0*/  MOV R160, R121 ;  /* 0x0000007900a07202 */ /* 0x000fe40000000f00 */
[----:B------:R-:W-:-:S07]  /*22d0*/  MOV R123, R157 ;  /* 0x0000009d007b7202 */ /* 0x000fce0000000f00 */
[----:B------:R-:W-:Y:S05]  /*22e0*/  WARPSYNC.COLLECTIVE R155, `(.L_x_6250) ;  /* 0x000000009b087348 */ /* 0x000fea0003c00000 */
[----:B------:R0:W1:Y:S02]  /*22f0*/  SHFL.DOWN P6, R157, R160, R159, R162 ;  /* 0x0800009fa09d7389 */ /* 0x00006400000c00a2 */
[----:B01----:R-:W-:Y:S01]  /*2300*/  ENDCOLLECTIVE ;  /* 0x000000000000791b */ /* 0x003fe20003800000 */
.L_x_6250:
[----:B------:R-:W-:Y:S01]  /*2310*/  FADD.FTZ R123, R122, R123 ;  /* 0x0000007b7a7b7221 */ /* 0x000fe20000010000 */
[----:B------:R-:W-:-:S04]  /*2320*/  HFMA2.MMA R159, -RZ, RZ, 0, 2.384185791015625e-07 ;  /* 0x00000004ff9f7435 */ /* 0x000fc800000001ff */
[----:B------:R-:W-:Y:S02]  /*2330*/  MOV R160, R123 ;  /* 0x0000007b00a07202 */ /* 0x000fe40000000f00 */
[----:B------:R-:W-:-:S07]  /*2340*/  MOV R124, R157 ;  /* 0x0000009d007c7202 */ /* 0x000fce0000000f00 */
[----:B------:R-:W-:Y:S05]  /*2350*/  WARPSYNC.COLLECTIVE R155, `(.L_x_6251) ;  /* 0x000000009b087348 */ /* 0x000fea0003c00000 */
[----:B------:R0:W1:Y:S02]  /*2360*/  SHFL.DOWN P6, R157, R160, R159, R162 ;  /* 0x0800009fa09d7389 */ /* 0x00006400000c00a2 */
[----:B01----:R-:W-:Y:S01]  /*2370*/  ENDCOLLECTIVE ;  /* 0x000000000000791b */ /* 0x003fe20003800000 */
.L_x_6251:
[----:B------:R-:W-:-:S05]  /*2380*/  FADD.FTZ R124, R121, R124 ;  /* 0x0000007c797c7221 */ /* 0x000fca0000010000 */
[----:B------:R-:W-:Y:S02]  /*2390*/  MOV R160, R124 ;  /* 0x0000007c00a07202 */ /* 0x000fe40000000f00 */
[----:B------:R-:W-:-:S07]  /*23a0*/  MOV R126, R157 ;  /* 0x0000009d007e7202 */ /* 0x000fce0000000f00 */
[----:B------:R-:W-:Y:S05]  /*23b0*/  WARPSYNC.COLLECTIVE R155, `(.L_x_6252) ;  /* 0x000000009b087348 */ /* 0x000fea0003c00000 */
[----:B------:R0:W1:Y:S02]  /*23c0*/  SHFL.DOWN P6, R157, R160, R159, R162 ;  /* 0x0800009fa09d7389 */ /* 0x00006400000c00a2 */
[----:B01----:R-:W-:Y:S01]  /*23d0*/  ENDCOLLECTIVE ;  /* 0x000000000000791b */ /* 0x003fe20003800000 */
.L_x_6252:
[----:B------:R-:W-:Y:S01]  /*23e0*/  FADD.FTZ R126, R123, R126 ;  /* 0x0000007e7b7e7221 */ /* 0x000fe20000010000 */
[----:B------:R-:W-:-:S04]  /*23f0*/  HFMA2.MMA R159, -RZ, RZ, 0, 1.1920928955078125e-07 ;  /* 0x00000002ff9f7435 */ /* 0x000fc800000001ff */
[----:B------:R-:W-:Y:S02]  /*2400*/  MOV R160, R126 ;  /* 0x0000007e00a07202 */ /* 0x000fe40000000f00 */
[----:B------:R-:W-:-:S07]  /*2410*/  MOV R125, R157 ;  /* 0x0000009d007d7202 */ /* 0x000fce0000000f00 */
[----:B------:R-:W-:Y:S05]  /*2420*/  WARPSYNC.COLLECTIVE R155, `(.L_x_6253) ;  /* 0x000000009b087348 */ /* 0x000fea0003c00000 */
[----:B------:R0:W1:Y:S02]  /*2430*/  SHFL.DOWN P6, R157, R160, R159, R162 ;  /* 0x0800009fa09d7389 */ /* 0x00006400000c00a2 */
[----:B01----:R-:W-:Y:S01]  /*2440*/  ENDCOLLECTIVE ;  /* 0x000000000000791b */ /* 0x003fe20003800000 */
.L_x_6253:
[----:B------:R-:W-:-:S05]  /*2450*/  FADD.FTZ R125, R124, R125 ;  /* 0x0000007d7c7d7221 */ /* 0x000fca0000010000 */
[----:B------:R-:W-:Y:S02]  /*2460*/  MOV R160, R125 ;  /* 0x0000007d00a07202 */ /* 0x000fe40000000f00 */
[----:B------:R-:W-:-:S07]  /*2470*/  MOV R127, R157 ;  /* 0x0000009d007f7202 */ /* 0x000fce0000000f00 */
[----:B------:R-:W-:Y:S05]  /*2480*/  WARPSYNC.COLLECTIVE R155, `(.L_x_6254) ;  /* 0x000000009b087348 */ /* 0x000fea0003c00000 */
[----:B------:R0:W1:Y:S02]  /*2490*/  SHFL.DOWN P6, R157, R160, R159, R162 ;  /* 0x0800009fa09d7389 */ /* 0x00006400000c00a2 */
[----:B01----:R-:W-:Y:S01]  /*24a0*/  ENDCOLLECTIVE ;  /* 0x000000000000791b */ /* 0x003fe20003800000 */
.L_x_6254:
[----:B------:R-:W-:Y:S01]  /*24b0*/  FADD.FTZ R127, R126, R127 ;  /* 0x0000007f7e7f7221 */ /* 0x000fe20000010000 */
[----:B------:R-:W-:-:S04]  /*24c0*/  HFMA2.MMA R159, -RZ, RZ, 0, 5.9604644775390625e-08 ;  /* 0x00000001ff9f7435 */ /* 0x000fc800000001ff */
[----:B------:R-:W-:Y:S02]  /*24d0*/  MOV R160, R127 ;  /* 0x0000007f00a07202 */ /* 0x000fe40000000f00 */
[----:B------:R-:W-:-:S07]  /*24e0*/  MOV R142, R157 ;  /* 0x0000009d008e7202 */ /* 0x000fce0000000f00 */
[----:B------:R-:W-:Y:S05]  /*24f0*/  WARPSYNC.COLLECTIVE R155, `(.L_x_6255) ;  /* 0x000000009b087348 */ /* 0x000fea0003c00000 */
[----:B------:R0:W1:Y:S02]  /*2500*/  SHFL.DOWN P6, R157, R160, R159, R162 ;  /* 0x0800009fa09d7389 */ /* 0x00006400000c00a2 */
[----:B01----:R-:W-:Y:S01]  /*2510*/  ENDCOLLECTIVE ;  /* 0x000000000000791b */ /* 0x003fe20003800000 */
.L_x_6255:
[----:B------:R-:W-:-:S05]  /*2520*/  FADD.FTZ R122, R125, R142 ;  /* 0x0000008e7d7a7221 */ /* 0x000fca0000010000 */
[----:B------:R-:W-:Y:S02]  /*2530*/  MOV R160, R122 ;  /* 0x0000007a00a07202 */ /* 0x000fe40000000f00 */
[----:B------:R-:W-:-:S07]  /*2540*/  MOV R142, R157 ;  /* 0x0000009d008e7202 */ /* 0x000fce0000000f00 */
[----:B------:R-:W-:Y:S05]  /*2550*/  WARPSYNC.COLLECTIVE R155, `(.L_x_6256) ;  /* 0x000000009b087348 */ /* 0x000fea0003c00000 */
[----:B------:R0:W1:Y:S02]  /*2560*/  SHFL.DOWN P6, R157, R160, R159, R162 ;  /* 0x0800009fa09d7389 */ /* 0x00006400000c00a2 */
[----:B01----:R-:W-:Y:S01]  /*2570*/  ENDCOLLECTIVE ;  /* 0x000000000000791b */ /* 0x003fe20003800000 */
.L_x_6256:
[----:B------:R-:W-:Y:S01]  /*2580*/  MOV R121, R157 ;  /* 0x0000009d00797202 */ /* 0x000fe20000000f00 */
[----:B------:R-:W-:Y:S06]  /*2590*/  BRA `(.L_x_6257) ;  /* 0xffffffec00007947 */ /* 0x000fec000383ffff */
.L_x_6258:
        /* <DEDUP_REMOVED lines=14> */
.L_x_8822:


//--------------------- .text._ZN10layer_norm13ln_bwd_kernelINS_13Kernel_traitsIf6__halffS2_fjLj2048ELj1ELj1ELj4ELj16ENS_18Kernel_traits_baseILj2048EfS2_fS2_fjLj128EEEEELb0ELb1ELb0ELb1EEEvNS_9BwdParamsE --------------------------
	.section	.text._ZN10layer_norm13ln_bwd_kernelINS_13Kernel_traitsIf6__halffS2_fjLj2048ELj1ELj1ELj4ELj16ENS_18Kernel_traits_baseILj2048EfS2_fS2_fjLj128EEEEELb0ELb1ELb0ELb1EEEvNS_9BwdParamsE,"ax",@progbits
	.align	128
        .global         _ZN10layer_norm13ln_bwd_kernelINS_13Kernel_traitsIf6__halffS2_fjLj2048ELj1ELj1ELj4ELj16ENS_18Kernel_traits_baseILj2048EfS2_fS2_fjLj128EEEEELb0ELb1ELb0ELb1EEEvNS_9BwdParamsE
        .type           _ZN10layer_norm13ln_bwd_kernelINS_13Kernel_traitsIf6__halffS2_fjLj2048ELj1ELj1ELj4ELj16ENS_18Kernel_traits_baseILj2048EfS2_fS2_fjLj128EEEEELb0ELb1ELb0ELb1EEEvNS_9BwdParamsE,@function
        .size           _ZN10layer_norm13ln_bwd_kernelINS_13Kernel_traitsIf6__halffS2_fjLj2048ELj1ELj1ELj4ELj16ENS_18Kernel_traits_baseILj2048EfS2_fS2_fjLj128EEEEELb0ELb1ELb0ELb1EEEvNS_9BwdParamsE,(.L_x_8823 - _ZN10layer_norm13ln_bwd_kernelINS_13Kernel_traitsIf6__halffS2_fjLj2048ELj1ELj1ELj4ELj16ENS_18Kernel_traits_baseILj2048EfS2_fS2_fjLj128EEEEELb0ELb1ELb0ELb1EEEvNS_9BwdParamsE)
        .other          _ZN10layer_norm13ln_bwd_kernelINS_13Kernel_traitsIf6__halffS2_fjLj2048ELj1ELj1ELj4ELj16ENS_18Kernel_traits_baseILj2048EfS2_fS2_fjLj128EEEEELb0ELb1ELb0ELb1EEEvNS_9BwdParamsE,@"STO_CUDA_ENTRY STV_DEFAULT"
_ZN10layer_norm13ln_bwd_kernelINS_13Kernel_traitsIf6__halffS2_fjLj2048ELj1ELj1ELj4ELj16ENS_18Kernel_traits_baseILj2048EfS2_fS2_fjLj128EEEEELb0ELb1ELb0ELb1EEEvNS_9BwdParamsE:
.text._ZN10layer_norm13ln_bwd_kernelINS_13Kernel_traitsIf6__halffS2_fjLj2048ELj1ELj1ELj4ELj16ENS_18Kernel_traits_baseILj2048EfS2_fS2_fjLj128EEEEELb0ELb1ELb0ELb1EEEvNS_9BwdParamsE:
        /* <DEDUP_REMOVED lines=44> */
.L_x_6259:
        /* <DEDUP_REMOVED lines=45> */
.L_x_6262:
        /* <DEDUP_REMOVED lines=10> */
[C---:B0-----:R-:W-:Y:S01]  /*0630*/  IMAD.WIDE R92, R135.reuse, 0x4, R92 ;  /* 0x00000004875c7825 */ /* 0x041fe200078e025c */
[C---:B------:R-:W-:Y:S02]  /*0640*/  LEA.HI.X R145, R140.reuse, UR11, RZ, 0x5, P2 ;  /* 0x0000000b8c917c11 */ /* 0x040fe400090f2cff */
[----:B------:R-:W-:Y:S02]  /*0650*/  IADD3 R136, R140, 0x80, RZ ;  /* 0x000000808c887810 */ /* 0x000fe40007ffe0ff */
[----:B------:R-:W4:Y:S01]  /*0660*/  LDG.E R149, desc[UR4][R92.64] ;  /* 0x000000045c957981 */ /* 0x000f22000c1e1900 */
[C---:B-1----:R-:W-:Y:S01]  /*0670*/  @P0 LEA R98, P1, R135.reuse, R80, 0x1 ;  /* 0x0000005087620211 */ /* 0x042fe200078208ff */
[----:B------:R-:W0:Y:S02]  /*0680*/  LDC.64 R118, c[0x0][0x2c8] ;  /* 0x0000b200ff767b82 */ /* 0x000e240000000a00 */
[----:B------:R-:W4:Y:S01]  /*0690*/  LDG.E.128 R88, desc[UR4][R144.64+0x10] ;  /* 0x0000100490587981 */ /* 0x000f22000c1e1d00 */
[----:B------:R-:W-:-:S02]  /*06a0*/  @P0 LEA.HI.X R99, R135, R81, R82, 0x1, P1 ;  /* 0x0000005187630211 */ /* 0x000fc400008f0c52 */
[----:B------:R-:W-:Y:S01]  /*06b0*/  LEA R142, P1, R136, UR10, 0x5 ;  /* 0x0000000a888e7c11 */ /* 0x000fe2000f8228ff */
[----:B------:R1:W4:Y:S01]  /*06c0*/  LDG.E.128 R80, desc[UR4][R144.64] ;  /* 0x0000000490507981 */ /* 0x000322000c1e1d00 */
[----:B--2---:R-:W-:Y:S02]  /*06d0*/  IMAD.WIDE.U32 R84, R140, 0x10, R96 ;  /* 0x000000108c547825 */ /* 0x004fe400078e0060 */
[----:B------:R-:W-:Y:S01]  /*06e0*/  LEA.HI.X R143, R136, UR11, RZ, 0x5, P1 ;  /* 0x0000000b888f7c11 */ /* 0x000fe200088f2cff */
[----:B------:R-:W2:Y:S04]  /*06f0*/  @P0 LDG.E.U16 R148, desc[UR4][R98.64] ;  /* 0x0000000462940981 */ /* 0x000ea8000c1e1500 */
[----:B------:R-:W2:Y:S01]  /*0700*/  LDG.E.128 R84, desc[UR4][R84.64] ;  /* 0x0000000454547981 */ /* 0x000ea2000c1e1d00 */
[----:B---3--:R-:W-:-:S03]  /*0710*/  IMAD.WIDE R138, R135, 0x4, R138 ;  /* 0x00000004878a7825 */ /* 0x008fc600078e028a */
[----:B------:R-:W3:Y:S04]  /*0720*/  LDG.E.128 R92, desc[UR4][R142.64] ;  /* 0x000000048e5c7981 */ /* 0x000ee8000c1e1d00 */
[----:B------:R1:W3:Y:S01]  /*0730*/  LDG.E R138, desc[UR4][R138.64] ;  /* 0x000000048a8a7981 */ /* 0x0002e2000c1e1900 */
[----:B------:R-:W-:-:S03]  /*0740*/  IMAD.WIDE.U32 R96, R136, 0x10, R96 ;  /* 0x0000001088607825 */ /* 0x000fc600078e0060 */
[----:B------:R4:W3:Y:S04]  /*0750*/  LDG.E.128 R100, desc[UR4][R142.64+0x10] ;  /* 0x000010048e647981 */ /* 0x0008e8000c1e1d00 */
[----:B------:R-:W3:Y:S01]  /*0760*/  LDG.E.128 R96, desc[UR4][R96.64] ;  /* 0x0000000460607981 */ /* 0x000ee2000c1e1d00 */
[----:B0-----:R-:W-:-:S04]  /*0770*/  ISETP.NE.U32.AND P1, PT, R118, RZ, PT ;  /* 0x000000ff7600720c */ /* 0x001fc80003f25070 */
[----:B------:R-:W-:-:S13]  /*0780*/  ISETP.NE.AND.EX P1, PT, R119, RZ, PT, P1 ;  /* 0x000000ff7700720c */ /* 0x000fda0003f25310 */
[----:B------:R-:W-:-:S04]  /*0790*/  @P1 LEA R146, P2, R140, R118, 0x5 ;  /* 0x000000768c921211 */ /* 0x000fc800078428ff */
[-C--:B------:R-:W-:Y:S02]  /*07a0*/  @P1 LEA.HI.X R147, R140, R119.reuse, RZ, 0x5, P2 ;  /* 0x000000778c931211 */ /* 0x080fe400010f2cff */
[----:B------:R-:W-:Y:S02]  /*07b0*/  ISETP.NE.AND P2, PT, RZ, UR8, PT ;  /* 0x00000008ff007c0c */ /* 0x000fe4000bf45270 */
[C---:B-1----:R-:W-:Y:S01]  /*07c0*/  @P1 LEA R144, P3, R136.reuse, R118, 0x5 ;  /* 0x0000007688901211 */ /* 0x042fe200078628ff */
[----:B-----5:R-:W5:Y:S03]  /*07d0*/  @P1 LDG.E.128 R56, desc[UR4][R146.64] ;  /* 0x0000000492381981 */ /* 0x020f66000c1e1d00 */
[----:B------:R-:W-:Y:S01]  /*07e0*/  @P1 LEA.HI.X R145, R136, R119, RZ, 0x5, P3 ;  /* 0x0000007788911211 */ /* 0x000fe200018f2cff */
[----:B------:R0:W5:Y:S04]  /*07f0*/  @P1 LDG.E.128 R60, desc[UR4][R146.64+0x10] ;  /* 0x00001004923c1981 */ /* 0x000168000c1e1d00 */
[----:B------:R-:W5:Y:S04]  /*0800*/  @P1 LDG.E.128 R64, desc[UR4][R144.64] ;  /* 0x0000000490401981 */ /* 0x000f68000c1e1d00 */
[----:B------:R1:W5:Y:S01]  /*0810*/  @P1 LDG.E.128 R68, desc[UR4][R144.64+0x10] ;  /* 0x0000100490441981 */ /* 0x000362000c1e1d00 */
[----:B------:R-:W-:-:S02]  /*0820*/  MOV R139, 0x3f800000 ;  /* 0x3f800000008b7802 */ /* 0x000fc40000000f00 */
[----:B------:R-:W-:Y:S01]  /*0830*/  LOP3.LUT P4, RZ, R141, 0xff, RZ, 0xc0, !PT ;  /* 0x000000ff8dff7812 */ /* 0x000fe2000788c0ff */
[----:B------:R-:W-:Y:S01]  /*0840*/  UMOV UR6, 0xffffffff ;  /* 0xffffffff00067882 */ /* 0x000fe20000000000 */
[----:B----4-:R-:W-:-:S05]  /*0850*/  FSEL R142, R149, RZ, !P2 ;  /* 0x000000ff958e7208 */ /* 0x010fca0005000000 */
[C---:B------:R-:W-:Y:S01]  /*0860*/  FADD.FTZ R165, -R142.reuse, R91 ;  /* 0x0000005b8ea57221 */ /* 0x040fe20000010100 */
[C---:B------:R-:W-:Y:S01]  /*0870*/  FADD.FTZ R150, -R142.reuse, R80 ;  /* 0x000000508e967221 */ /* 0x040fe20000010100 */
[C---:B0-----:R-:W-:Y:S01]  /*0880*/  FADD.FTZ R146, -R142.reuse, R89 ;  /* 0x000000598e927221 */ /* 0x041fe20000010100 */
[C---:B------:R-:W-:Y:S01]  /*0890*/  FADD.FTZ R147, -R142.reuse, R83 ;  /* 0x000000538e937221 */ /* 0x040fe20000010100 */
[----:B------:R-:W-:Y:S01]  /*08a0*/  FADD.FTZ R155, -R142, R82 ;  /* 0x000000528e9b7221 */ /* 0x000fe20000010100 */
[----:B--2---:R-:W-:Y:S02]  /*08b0*/  HADD2.F32 R158, -RZ, R84.H0_H0 ;  /* 0x20000054ff9e7230 */ /* 0x004fe40000004100 */
[--C-:B-1----:R-:W-:Y:S02]  /*08c0*/  HADD2.F32 R145, -RZ, R86.reuse.H0_H0 ;  /* 0x20000056ff917230 */ /* 0x102fe40000004100 */
[----:B------:R-:W-:Y:S02]  /*08d0*/  HADD2.F32 R86, -RZ, R86.H1_H1 ;  /* 0x30000056ff567230 */ /* 0x000fe40000004100 */
[----:B---3--:R-:W-:Y:S01]  /*08e0*/  FMUL.FTZ R91, R138, R150 ;  /* 0x000000968a5b7220 */ /* 0x008fe20000410000 */
[----:B------:R-:W-:-:S02]  /*08f0*/  HADD2.F32 R149, -RZ, R87.H0_H0 ;  /* 0x20000057ff957230 */ /* 0x000fc40000004100 */
[----:B------:R-:W-:Y:S01]  /*0900*/  FADD.FTZ R151, -R142, R92 ;  /* 0x0000005c8e977221 */ /* 0x000fe20000010100 */
[----:B------:R-:W-:Y:S02]  /*0910*/  HADD2.F32 R144, -RZ, R84.H1_H1 ;  /* 0x30000054ff907230 */ /* 0x000fe40000004100 */
[----:B------:R-:W-:Y:S01]  /*0920*/  FADD.FTZ R130, R158, R130 ;  /* 0x000000829e827221 */ /* 0x000fe20000010000 */
[----:B------:R-:W-:Y:S02]  /*0930*/  HADD2.F32 R87, -RZ, R87.H1_H1 ;  /* 0x30000057ff577230 */ /* 0x000fe40000004100 */
[----:B------:R-:W-:Y:S01]  /*0940*/  FFMA.FTZ R132, R91, R158, R132 ;  /* 0x0000009e5b847223 */ /* 0x000fe20000010084 */
[----:B------:R-:W-:Y:S01]  /*0950*/  FMUL.FTZ R146, R138, R146 ;  /* 0x000000928a927220 */ /* 0x000fe20000410000 */
[----:B------:R-:W-:Y:S01]  /*0960*/  FMUL.FTZ R158, R52, R158 ;  /* 0x0000009e349e7220 */ /* 0x000fe20000410000 */
[----:B------:R-:W-:Y:S01]  /*0970*/  FMUL.FTZ R150, R138, R165 ;  /* 0x000000a58a967220 */ /* 0x000fe20000410000 */
[----:B------:R-:W-:Y:S01]  /*0980*/  FADD.FTZ R160, -R142, R81 ;  /* 0x000000518ea07221 */ /* 0x000fe20000010100 */
[----:B------:R-:W-:-:S02]  /*0990*/  HADD2.F32 R153, -RZ, R85.H0_H0 ;  /* 0x20000055ff997230 */ /* 0x000fc40000004100 */
[----:B------:R-:W-:Y:S01]  /*09a0*/  FADD.FTZ R157, -R142, R93 ;  /* 0x0000005d8e9d7221 */ /* 0x000fe20000010100 */
[C---:B------:R-:W-:Y:S01]  /*09b0*/  FMUL.FTZ R154, R138.reuse, R147 ;  /* 0x000000938a9a7220 */ /* 0x040fe20000410000 */
[----:B------:R-:W-:Y:S01]  /*09c0*/  FMUL.FTZ R156, R138, R155 ;  /* 0x0000009b8a9c7220 */ /* 0x000fe20000410000 */
[----:B------:R-:W-:Y:S01]  /*09d0*/  FADD.FTZ R120, R86, R120 ;  /* 0x0000007856787221 */ /* 0x000fe20000010000 */
[-C--:B------:R-:W-:Y:S01]  /*09e0*/  FFMA.FTZ R121, R146, R86.reuse, R121 ;  /* 0x0000005692797223 */ /* 0x080fe20000010079 */
[----:B------:R-:W-:Y:S01]  /*09f0*/  FMUL.FTZ R147, R49, R86 ;  /* 0x0000005631937220 */ /* 0x000fe20000410000 */
        /* <DEDUP_REMOVED lines=8> */
[----:B------:R-:W-:-:S02]  /*0a80*/  HADD2.F32 R152, -RZ, R85.H1_H1 ;  /* 0x30000055ff987230 */ /* 0x000fc40000004100 */
[----:B------:R-:W-:Y:S01]  /*0a90*/  FADD.FTZ R88, -R142, R88 ;  /* 0x000000588e587221 */ /* 0x000fe20000010100 */
[----:B------:R-:W-:Y:S01]  /*0aa0*/  FADD.FTZ R126, R153, R126 ;  /* 0x0000007e997e7221 */ /* 0x000fe20000010000 */
[-C--:B------:R-:W-:Y:S01]  /*0ab0*/  FFMA.FTZ R127, R156, R153.reuse, R127 ;  /* 0x000000999c7f7223 */ /* 0x080fe2000001007f */
[----:B------:R-:W-:Y:S01]  /*0ac0*/  FMUL.FTZ R153, R54, R153 ;  /* 0x0000009936997220 */ /* 0x000fe20000410000 */
[----:B------:R-:W-:Y:S01]  /*0ad0*/  FADD.FTZ R86, R86, R155 ;  /* 0x0000009b56567221 */ /* 0x000fe20000010000 */
[----:B------:R-:W-:Y:S02]  /*0ae0*/  @P0 HADD2.F32 R139, -RZ, R148.H0_H0 ;  /* 0x20000094ff8b0230 */ /* 0x000fe40000004100 */
[----:B------:R-:W-:Y:S01]  /*0af0*/  FFMA.FTZ R87, R160, R155, R87 ;  /* 0x0000009ba0577223 */ /* 0x000fe20000010057 */
[----:B------:R-:W-:Y:S01]  /*0b00*/  FADD.FTZ R148, -R142, R90 ;  /* 0x0000005a8e947221 */ /* 0x000fe20000010100 */
[--C-:B------:R-:W-:Y:S02]  /*0b10*/  HADD2.F32 R81, -RZ, R99.reuse.H0_H0 ;  /* 0x20000063ff517230 */ /* 0x100fe40000004100 */
[----:B------:R-:W-:Y:S01]  /*0b20*/  FADD.FTZ R124, R152, R124 ;  /* 0x0000007c987c7221 */ /* 0x000fe20000010000 */
[----:B------:R-:W-:-:S02]  /*0b30*/  HADD2.F32 R80, -RZ, R99.H1_H1 ;  /* 0x30000063ff507230 */ /* 0x000fc40000004100 */
        /* <DEDUP_REMOVED lines=15> */
[----:B------:R-:W-:Y:S01]  /*0c30*/  FADD.FTZ R85, -R142, R95 ;  /* 0x0000005f8e557221 */ /* 0x000fe20000010100 */
[----:B------:R-:W-:Y:S01]  /*0c40*/  FMUL.FTZ R149, R50, R149 ;  /* 0x0000009532957220 */ /* 0x000fe20000410000 */
[----:B------:R-:W-:Y:S01]  /*0c50*/  FADD.FTZ R86, R86, R147 ;  /* 0x0000009356567221 */ /* 0x000fe20000010000 */
[----:B------:R-:W-:Y:S02]  /*0c60*/  HADD2.F32 R95, -RZ, R96.H0_H0 ;  /* 0x20000060ff5f7230 */ /* 0x000fe40000004100 */
[----:B------:R-:W-:Y:S01]  /*0c70*/  FFMA.FTZ R87, R146, R147, R87 ;  /* 0x0000009392577223 */ /* 0x000fe20000010057 */
[----:B------:R-:W-:-:S02]  /*0c80*/  HADD2.F32 R84, -RZ, R97.H1_H1 ;  /* 0x30000061ff547230 */ /* 0x000fc40000004100 */
[----:B------:R-:W-:Y:S01]  /*0c90*/  FADD.FTZ R163, -R142, R100 ;  /* 0x000000648ea37221 */ /* 0x000fe20000010100 */
[--C-:B------:R-:W-:Y:S02]  /*0ca0*/  HADD2.F32 R83, -RZ, R98.reuse.H0_H0 ;  /* 0x20000062ff537230 */ /* 0x100fe40000004100 */
[----:B------:R-:W-:Y:S01]  /*0cb0*/  FADD.FTZ R86, R86, R149 ;  /* 0x0000009556567221 */ /* 0x000fe20000010000 */
[----:B------:R-:W-:Y:S02]  /*0cc0*/  HADD2.F32 R82, -RZ, R98.H1_H1 ;  /* 0x30000062ff527230 */ /* 0x000fe40000004100 */
[----:B------:R-:W-:Y:S01]  /*0cd0*/  FMUL.FTZ R98, R138, R85 ;  /* 0x000000558a627220 */ /* 0x000fe20000410000 */
[----:B------:R-:W-:Y:S01]  /*0ce0*/  FADD.FTZ R141, -R142, R94 ;  /* 0x0000005e8e8d7221 */ /* 0x000fe20000010100 */
[----:B------:R-:W-:Y:S01]  /*0cf0*/  FFMA.FTZ R87, R148, R149, R87 ;  /* 0x0000009594577223 */ /* 0x000fe20000010057 */
[----:B------:R-:W-:Y:S02]  /*0d00*/  HADD2.F32 R94, -RZ, R96.H1_H1 ;  /* 0x30000060ff5e7230 */ /* 0x000fe40000004100 */
[----:B------:R-:W-:Y:S01]  /*0d10*/  FADD.FTZ R161, -R142, R101 ;  /* 0x000000658ea17221 */ /* 0x000fe20000010100 */
[----:B------:R-:W-:Y:S01]  /*0d20*/  FADD.FTZ R10, R95, R10 ;  /* 0x0000000a5f0a7221 */ /* 0x000fe20000010000 */
[-C--:B------:R-:W-:Y:S01]  /*0d30*/  FFMA.FTZ R2, R93, R95.reuse, R2 ;  /* 0x0000005f5d027223 */ /* 0x080fe20000010002 */
[----:B------:R-:W-:Y:S01]  /*0d40*/  FMUL.FTZ R92, R44, R95 ;  /* 0x0000005f2c5c7220 */ /* 0x000fe20000410000 */
[C---:B------:R-:W-:Y:S01]  /*0d50*/  FMUL.FTZ R95, R138.reuse, R157 ;  /* 0x0000009d8a5f7220 */ /* 0x040fe20000410000 */
        /* <DEDUP_REMOVED lines=69> */
.L_x_6273:
        /* <DEDUP_REMOVED lines=32> */
[----:B------:R-:W-:Y:S01]  /*13b0*/  ISETP.NE.AND.EX P2, PT, R119, RZ, PT, P2 ;  /* 0x000000ff7700720c */ /* 0x000fe20003f45320 */
[-CC-:B------:R-:W-:Y:S01]  /*13c0*/  FFMA.FTZ R160, R160, R162.reuse, R157.reuse ;  /* 0x000000a2a0a07223 */ /* 0x180fe2000001009d */
[-CC-:B------:R-:W-:Y:S01]  /*13d0*/  FFMA.FTZ R156, R156, R162.reuse, R157.reuse ;  /* 0x000000a29c9c7223 */ /* 0x180fe2000001009d */
[-C--:B------:R-:W-:Y:S01]  /*13e0*/  FFMA.FTZ R81, R154, R162.reuse, R157 ;  /* 0x000000a29a517223 */ /* 0x080fe2000001009d */
[----:B------:R-:W-:Y:S01]  /*13f0*/  FADD.FTZ R83, R158, -R91 ;  /* 0x8000005b9e537221 */ /* 0x000fe20000010000 */
[----:B------:R-:W-:Y:S01]  /*1400*/  FADD.FTZ R85, R155, -R160 ;  /* 0x800000a09b557221 */ /* 0x000fe20000010000 */
[----:B------:R-:W-:Y:S01]  /*1410*/  FADD.FTZ R89, R153, -R156 ;  /* 0x8000009c99597221 */ /* 0x000fe20000010000 */
[----:B------:R-:W-:Y:S01]  /*1420*/  FADD.FTZ R87, R152, -R81 ;  /* 0x8000005198577221 */ /* 0x000fe20000010000 */
[C---:B------:R-:W-:Y:S01]  /*1430*/  FMUL.FTZ R155, R138.reuse, R83 ;  /* 0x000000538a9b7220 */ /* 0x040fe20000410000 */
[----:B------:R-:W-:Y:S01]  /*1440*/  FMUL.FTZ R152, R138, R85 ;  /* 0x000000558a987220 */ /* 0x000fe20000410000 */
[-CC-:B------:R-:W-:Y:S01]  /*1450*/  FFMA.FTZ R90, R90, R162.reuse, R157.reuse ;  /* 0x000000a25a5a7223 */ /* 0x180fe2000001009d */
[-CC-:B------:R-:W-:Y:S01]  /*1460*/  FFMA.FTZ R146, R146, R162.reuse, R157.reuse ;  /* 0x000000a292927223 */ /* 0x180fe2000001009d */
[-CC-:B------:R-:W-:Y:S01]  /*1470*/  FFMA.FTZ R148, R148, R162.reuse, R157.reuse ;  /* 0x000000a294947223 */ /* 0x180fe2000001009d */
[----:B------:R-:W-:Y:S01]  /*1480*/  FFMA.FTZ R150, R150, R162, R157 ;  /* 0x000000a296967223 */ /* 0x000fe2000001009d */
[----:B------:R-:W-:Y:S01]  /*1490*/  SHF.L.U32 R91, R140, 0x4, RZ ;  /* 0x000000048c5b7819 */ /* 0x000fe200000006ff */
[C---:B------:R-:W-:Y:S01]  /*14a0*/  FMUL.FTZ R89, R138.reuse, R89 ;  /* 0x000000598a597220 */ /* 0x040fe20000410000 */
[----:B------:R-:W-:Y:S01]  /*14b0*/  FMUL.FTZ R88, R138, R87 ;  /* 0x000000578a587220 */ /* 0x000fe20000410000 */
[----:B-----5:R-:W-:Y:S01]  /*14c0*/  @P2 FADD.FTZ R155, R56, R155 ;  /* 0x0000009b389b2221 */ /* 0x020fe20000010000 */
[----:B------:R-:W-:Y:S01]  /*14d0*/  @P2 FADD.FTZ R152, R57, R152 ;  /* 0x0000009839982221 */ /* 0x000fe20000010000 */
[----:B------:R-:W-:Y:S01]  /*14e0*/  FADD.FTZ R145, R145, -R90 ;  /* 0x8000005a91917221 */ /* 0x000fe20000010000 */
[----:B------:R-:W-:Y:S01]  /*14f0*/  FADD.FTZ R159, R147, -R146 ;  /* 0x80000092939f7221 */ /* 0x000fe20000010000 */
[----:B------:R-:W-:Y:S01]  /*1500*/  FADD.FTZ R149, R149, -R148 ;  /* 0x8000009495957221 */ /* 0x000fe20000010000 */
[----:B------:R-:W-:Y:S01]  /*1510*/  FADD.FTZ R151, R151, -R150 ;  /* 0x8000009697977221 */ /* 0x000fe20000010000 */
[----:B------:R-:W-:Y:S01]  /*1520*/  SHF.R.U32.HI R153, RZ, 0x1c, R140 ;  /* 0x0000001cff997819 */ /* 0x000fe2000001168c */
[----:B------:R-:W-:Y:S01]  /*1530*/  @P2 FADD.FTZ R89, R58, R89 ;  /* 0x000000593a592221 */ /* 0x000fe20000010000 */
[----:B------:R-:W-:Y:S01]  /*1540*/  IADD3 R80, P5, R91, UR14, RZ ;  /* 0x0000000e5b507c10 */ /* 0x000fe2000ffbe0ff */
[----:B------:R-:W-:Y:S01]  /*1550*/  @P2 FADD.FTZ R88, R59, R88 ;  /* 0x000000583b582221 */ /* 0x000fe20000010000 */
[----:B------:R-:W-:Y:S01]  /*1560*/  SEL R84, R155, R72, P3 ;  /* 0x000000489b547207 */ /* 0x000fe20001800000 */
[----:B------:R-:W-:Y:S01]  /*1570*/  FMUL.FTZ R147, R138, R145 ;  /* 0x000000918a937220 */ /* 0x000fe20000410000 */
[----:B------:R-:W-:Y:S01]  /*1580*/  SEL R85, R152, R73, P3 ;  /* 0x0000004998557207 */ /* 0x000fe20001800000 */
[C---:B------:R-:W-:Y:S01]  /*1590*/  FMUL.FTZ R146, R138.reuse, R159 ;  /* 0x0000009f8a927220 */ /* 0x040fe20000410000 */
[C---:B------:R-:W-:Y:S01]  /*15a0*/  FMUL.FTZ R149, R138.reuse, R149 ;  /* 0x000000958a957220 */ /* 0x040fe20000410000 */
[----:B------:R-:W-:Y:S01]  /*15b0*/  FMUL.FTZ R90, R138, R151 ;  /* 0x000000978a5a7220 */ /* 0x000fe20000410000 */
[----:B------:R-:W-:Y:S01]  /*15c0*/  IADD3.X R81, R153, UR15, RZ, P5, !PT ;  /* 0x0000000f99517c10 */ /* 0x000fe2000affe4ff */
[-C--:B------:R-:W-:Y:S01]  /*15d0*/  FMUL.FTZ R155, R155, R139.reuse ;  /* 0x0000008b9b9b7220 */ /* 0x080fe20000410000 */
[----:B------:R-:W-:Y:S01]  /*15e0*/  @P1 LEA.HI.X R119, R140, UR17, RZ, 0x5, P6 ;  /* 0x000000118c771c11 */ /* 0x000fe2000b0f2cff */
[-C--:B------:R-:W-:Y:S01]  /*15f0*/  FMUL.FTZ R152, R152, R139.reuse ;  /* 0x0000008b98987220 */ /* 0x080fe20000410000 */
[CC--:B------:R-:W-:Y:S01]  /*1600*/  FMUL.FTZ R145, R89.reuse, R139.reuse ;  /* 0x0000008b59917220 */ /* 0x0c0fe20000410000 */
[----:B------:R-:W-:Y:S01]  /*1610*/  FMUL.FTZ R140, R88, R139 ;  /* 0x0000008b588c7220 */ /* 0x000fe20000410000 */
[----:B------:R-:W-:Y:S01]  /*1620*/  SEL R86, R89, R74, P3 ;  /* 0x0000004a59567207 */ /* 0x000fe20001800000 */
[----:B------:R-:W-:Y:S01]  /*1630*/  @P2 FADD.FTZ R147, R60, R147 ;  /* 0x000000933c932221 */ /* 0x000fe20000010000 */
[----:B------:R-:W-:Y:S01]  /*1640*/  SEL R87, R88, R75, P3 ;  /* 0x0000004b58577207 */ /* 0x000fe20001800000 */
[----:B------:R-:W-:Y:S01]  /*1650*/  @P2 FADD.FTZ R146, R61, R146 ;  /* 0x000000923d922221 */ /* 0x000fe20000010000 */
[----:B------:R-:W-:Y:S01]  /*1660*/  @P2 FADD.FTZ R149, R62, R149 ;  /* 0x000000953e952221 */ /* 0x000fe20000010000 */
[----:B------:R-:W-:Y:S01]  /*1670*/  @P2 FADD.FTZ R90, R63, R90 ;  /* 0x0000005a3f5a2221 */ /* 0x000fe20000010000 */
[----:B------:R-:W-:Y:S01]  /*1680*/  FMUL.FTZ R88, R36, R155 ;  /* 0x0000009b24587220 */ /* 0x000fe20000410000 */
[----:B------:R-:W-:Y:S01]  /*1690*/  FMUL.FTZ R89, R37, R152 ;  /* 0x0000009825597220 */ /* 0x000fe20000410000 */
[----:B------:R-:W-:Y:S01]  /*16a0*/  FMUL.FTZ R148, R38, R145 ;  /* 0x0000009126947220 */ /* 0x000fe20000410000 */
[----:B------:R-:W-:Y:S01]  /*16b0*/  FMUL.FTZ R151, R39, R140 ;  /* 0x0000008c27977220 */ /* 0x000fe20000410000 */
[----:B------:R-:W2:Y:S01]  /*16c0*/  LDG.E.128 R80, desc[UR4][R80.64] ;  /* 0x0000000450507981 */ /* 0x000ea2000c1e1d00 */
[----:B------:R-:W-:-:S02]  /*16d0*/  SHF.L.U32 R150, R136, 0x4, RZ ;  /* 0x0000000488967819 */ /* 0x000fc400000006ff */
[----:B------:R-:W-:Y:S01]  /*16e0*/  F2FP.F16.F32.PACK_AB R88, R89, R88 ;  /* 0x000000585958723e */ /* 0x000fe200000000ff */
[----:B------:R0:W-:Y:S01]  /*16f0*/  @P1 STG.E.128 desc[UR4][R118.64], R84 ;  /* 0x0000005476001986 */ /* 0x0001e2000c101d04 */
[----:B------:R-:W-:Y:S01]  /*1700*/  F2FP.F16.F32.PACK_AB R89, R151, R148 ;  /* 0x000000949759723e */ /* 0x000fe200000000ff */
[-C--:B------:R-:W-:Y:S01]  /*1710*/  FMUL.FTZ R148, R90, R139.reuse ;  /* 0x0000008b5a947220 */ /* 0x080fe20000410000 */
[----:B------:R-:W-:Y:S02]  /*1720*/  SHF.R.U32.HI R151, RZ, 0x1c, R136 ;  /* 0x0000001cff977819 */ /* 0x000fe40000011688 */
[C---:B0-----:R-:W-:Y:S01]  /*1730*/  SEL R84, R147.reuse, R76, P3 ;  /* 0x0000004c93547207 */ /* 0x041fe20001800000 */
[----:B------:R-:W-:Y:S01]  /*1740*/  FMUL.FTZ R147, R147, R139 ;  /* 0x0000008b93937220 */ /* 0x000fe20000410000 */
[C---:B------:R-:W-:Y:S01]  /*1750*/  SEL R85, R146.reuse, R77, P3 ;  /* 0x0000004d92557207 */ /* 0x040fe20001800000 */
[-C--:B------:R-:W-:Y:S01]  /*1760*/  FMUL.FTZ R146, R146, R139.reuse ;  /* 0x0000008b92927220 */ /* 0x080fe20000410000 */
[C---:B------:R-:W-:Y:S01]  /*1770*/  SEL R86, R149.reuse, R78, P3 ;  /* 0x0000004e95567207 */ /* 0x040fe20001800000 */
[----:B------:R-:W-:Y:S01]  /*1780*/  FMUL.FTZ R149, R149, R139 ;  /* 0x0000008b95957220 */ /* 0x000fe20000410000 */
[----:B------:R-:W-:Y:S01]  /*1790*/  SEL R87, R90, R79, P3 ;  /* 0x0000004f5a577207 */ /* 0x000fe20001800000 */
[----:B------:R-:W-:-:S04]  /*17a0*/  FMUL.FTZ R90, R32, R147 ;  /* 0x00000093205a7220 */ /* 0x000fc80000410000 */
[----:B------:R0:W-:Y:S02]  /*17b0*/  @P1 STG.E.128 desc[UR4][R118.64+0x10], R84 ;  /* 0x0000105476001986 */ /* 0x0001e4000c101d04 */
[----:B0-----:R-:W-:Y:S01]  /*17c0*/  IADD3 R118, P5, R91, UR18, RZ ;  /* 0x000000125b767c10 */ /* 0x001fe2000ffbe0ff */
[----:B------:R-:W-:Y:S01]  /*17d0*/  FMUL.FTZ R91, R34, R149 ;  /* 0x00000095225b7220 */ /* 0x000fe20000410000 */
[----:B------:R-:W-:Y:S01]  /*17e0*/  FMUL.FTZ R84, R35, R148 ;  /* 0x0000009423547220 */ /* 0x000fe20000410000 */
[----:B------:R-:W-:Y:S01]  /*17f0*/  FMUL.FTZ R85, R33, R146 ;  /* 0x0000009221557220 */ /* 0x000fe20000410000 */
[----:B------:R-:W-:-:S03]  /*1800*/  IADD3.X R119, R153, UR19, RZ, P5, !PT ;  /* 0x0000001399777c10 */ /* 0x000fc6000affe4ff */
[----:B------:R-:W-:Y:S02]  /*1810*/  F2FP.F16.F32.PACK_AB R91, R84, R91 ;  /* 0x0000005b545b723e */ /* 0x000fe400000000ff */
[----:B------:R-:W-:Y:S02]  /*1820*/  IADD3 R84, P5, R150, UR14, RZ ;  /* 0x0000000e96547c10 */ /* 0x000fe4000ffbe0ff */
[----:B------:R-:W-:Y:S02]  /*1830*/  F2FP.F16.F32.PACK_AB R90, R85, R90 ;  /* 0x0000005a555a723e */ /* 0x000fe400000000ff */
[----:B------:R-:W-:-:S03]  /*1840*/  IADD3.X R85, R151, UR15, RZ, P5, !PT ;  /* 0x0000000f97557c10 */ /* 0x000fc6000affe4ff */
[----:B------:R2:W-:Y:S04]  /*1850*/  STG.E.128 desc[UR4][R118.64], R88 ;  /* 0x0000005876007986 */ /* 0x0005e8000c101d04 */
[----:B------:R-:W3:Y:S01]  /*1860*/  LDG.E.128 R84, desc[UR4][R84.64] ;  /* 0x0000000454547981 */ /* 0x000ee2000c1e1d00 */
[-CC-:B------:R-:W-:Y:S01]  /*1870*/  FFMA.FTZ R93, R93, R162.reuse, R157.reuse ;  /* 0x000000a25d5d7223 */ /* 0x180fe2000001009d */
[-CC-:B------:R-:W-:Y:S01]  /*1880*/  FFMA.FTZ R95, R95, R162.reuse, R157.reuse ;  /* 0x000000a25f5f7223 */ /* 0x180fe2000001009d */
[-CC-:B------:R-:W-:Y:S01]  /*1890*/  FFMA.FTZ R97, R97, R162.reuse, R157.reuse ;  /* 0x000000a261617223 */ /* 0x180fe2000001009d */
[-C--:B------:R-:W-:Y:S01]  /*18a0*/  FFMA.FTZ R98, R98, R162.reuse, R157 ;  /* 0x000000a262627223 */ /* 0x080fe2000001009d */
[----:B------:R-:W-:Y:S01]  /*18b0*/  FADD.FTZ R93, R92, -R93 ;  /* 0x8000005d5c5d7221 */ /* 0x000fe20000010000 */
[-CC-:B------:R-:W-:Y:S01]  /*18c0*/  FFMA.FTZ R101, R101, R162.reuse, R157.reuse ;  /* 0x000000a265657223 */ /* 0x180fe2000001009d */
[-CC-:B------:R-:W-:Y:S01]  /*18d0*/  FFMA.FTZ R102, R102, R162.reuse, R157.reuse ;  /* 0x000000a266667223 */ /* 0x180fe2000001009d */
[-C--:B------:R-:W-:Y:S01]  /*18e0*/  FFMA.FTZ R141, R141, R162.reuse, R157 ;  /* 0x000000a28d8d7223 */ /* 0x080fe2000001009d */
[----:B------:R-:W-:Y:S01]  /*18f0*/  FADD.FTZ R95, R94, -R95 ;  /* 0x8000005f5e5f7221 */ /* 0x000fe20000010000 */
[----:B------:R-:W-:Y:S01]  /*1900*/  FFMA.FTZ R144, R144, R162, R157 ;  /* 0x000000a290907223 */ /* 0x000fe2000001009d */
[----:B------:R-:W-:Y:S01]  /*1910*/  FMUL.FTZ R93, R138, R93 ;  /* 0x0000005d8a5d7220 */ /* 0x000fe20000410000 */
[----:B------:R-:W-:Y:S01]  /*1920*/  FADD.FTZ R97, R96, -R97 ;  /* 0x8000006160617221 */ /* 0x000fe20000010000 */
[----:B------:R-:W-:Y:S01]  /*1930*/  FADD.FTZ R99, R99, -R98 ;  /* 0x8000006263637221 */ /* 0x000fe20000010000 */
[----:B------:R-:W-:Y:S01]  /*1940*/  FADD.FTZ R101, R100, -R101 ;  /* 0x8000006564657221 */ /* 0x000fe20000010000 */
[----:B------:R-:W-:Y:S01]  /*1950*/  FADD.FTZ R103, R103, -R102 ;  /* 0x8000006667677221 */ /* 0x000fe20000010000 */
[----:B------:R-:W-:Y:S01]  /*1960*/  FADD.FTZ R141, R142, -R141 ;  /* 0x8000008d8e8d7221 */ /* 0x000fe20000010000 */
[----:B------:R-:W-:Y:S01]  /*1970*/  FMUL.FTZ R92, R138, R95 ;  /* 0x0000005f8a5c7220 */ /* 0x000fe20000410000 */
[----:B------:R-:W-:Y:S01]  /*1980*/  FADD.FTZ R143, R143, -R144 ;  /* 0x800000908f8f7221 */ /* 0x000fe20000010000 */
[----:B------:R-:W-:Y:S01]  /*1990*/  @P2 FADD.FTZ R93, R64, R93 ;  /* 0x0000005d405d2221 */ /* 0x000fe20000010000 */
[C---:B------:R-:W-:Y:S01]  /*19a0*/  FMUL.FTZ R97, R138.reuse, R97 ;  /* 0x000000618a617220 */ /* 0x040fe20000410000 */
[C---:B------:R-:W-:Y:S01]  /*19b0*/  FMUL.FTZ R96, R138.reuse, R99 ;  /* 0x000000638a607220 */ /* 0x040fe20000410000 */
[C---:B------:R-:W-:Y:S01]  /*19c0*/  FMUL.FTZ R101, R138.reuse, R101 ;  /* 0x000000658a657220 */ /* 0x040fe20000410000 */
[C---:B------:R-:W-:Y:S01]  /*19d0*/  FMUL.FTZ R98, R138.reuse, R103 ;  /* 0x000000678a627220 */ /* 0x040fe20000410000 */
[C---:B------:R-:W-:Y:S01]  /*19e0*/  FMUL.FTZ R141, R138.reuse, R141 ;  /* 0x0000008d8a8d7220 */ /* 0x040fe20000410000 */
[----:B------:R-:W-:Y:S01]  /*19f0*/  @P2 FADD.FTZ R92, R65, R92 ;  /* 0x0000005c415c2221 */ /* 0x000fe20000010000 */
[----:B------:R-:W-:Y:S01]  /*1a00*/  FMUL.FTZ R138, R138, R143 ;  /* 0x0000008f8a8a7220 */ /* 0x000fe20000410000 */
[----:B------:R-:W-:Y:S01]  /*1a10*/  SEL R72, R93, R72, P3 ;  /* 0x000000485d487207 */ /* 0x000fe20001800000 */
[----:B------:R-:W-:Y:S01]  /*1a20*/  @P2 FADD.FTZ R97, R66, R97 ;  /* 0x0000006142612221 */ /* 0x000fe20000010000 */
[----:B------:R-:W-:Y:S01]  /*1a30*/  @P2 FADD.FTZ R96, R67, R96 ;  /* 0x0000006043602221 */ /* 0x000fe20000010000 */
[-C--:B------:R-:W-:Y:S01]  /*1a40*/  FMUL.FTZ R93, R93, R139.reuse ;  /* 0x0000008b5d5d7220 */ /* 0x080fe20000410000 */
[-C--:B------:R-:W-:Y:S01]  /*1a50*/  FMUL.FTZ R94, R92, R139.reuse ;  /* 0x0000008b5c5e7220 */ /* 0x080fe20000410000 */
        /* <DEDUP_REMOVED lines=8> */
[----:B------:R-:W-:Y:S01]  /*1ae0*/  SEL R73, R92, R73, P3 ;  /* 0x000000495c497207 */ /* 0x000fe20001800000 */
[CC--:B------:R-:W-:Y:S01]  /*1af0*/  FMUL.FTZ R100, R98.reuse, R139.reuse ;  /* 0x0000008b62647220 */ /* 0x0c0fe20000410000 */
[C---:B------:R-:W-:Y:S01]  /*1b00*/  SEL R76, R101.reuse, R76, P3 ;  /* 0x0000004c654c7207 */ /* 0x040fe20001800000 */
[----:B------:R-:W-:Y:S01]  /*1b10*/  FMUL.FTZ R101, R101, R139 ;  /* 0x0000008b65657220 */ /* 0x000fe20000410000 */
[----:B------:R-:W-:Y:S01]  /*1b20*/  SEL R77, R98, R77, P3 ;  /* 0x0000004d624d7207 */ /* 0x000fe20001800000 */
[CC--:B------:R-:W-:Y:S01]  /*1b30*/  FMUL.FTZ R102, R138.reuse, R139.reuse ;  /* 0x0000008b8a667220 */ /* 0x0c0fe20000410000 */
[C---:B------:R-:W-:Y:S01]  /*1b40*/  SEL R78, R141.reuse, R78, P3 ;  /* 0x0000004e8d4e7207 */ /* 0x040fe20001800000 */
[----:B------:R-:W-:Y:S01]  /*1b50*/  FMUL.FTZ R141, R141, R139 ;  /* 0x0000008b8d8d7220 */ /* 0x000fe20000410000 */
[----:B------:R-:W-:Y:S01]  /*1b60*/  SEL R79, R138, R79, P3 ;  /* 0x0000004f8a4f7207 */ /* 0x000fe20001800000 */
[----:B------:R-:W-:Y:S01]  /*1b70*/  FMUL.FTZ R92, R25, R100 ;  /* 0x00000064195c7220 */ /* 0x000fe20000410000 */
[----:B------:R-:W-:Y:S01]  /*1b80*/  IADD3 R135, R135, UR20, RZ ;  /* 0x0000001487877c10 */ /* 0x000fe2000fffe0ff */
[----:B------:R-:W-:Y:S01]  /*1b90*/  FMUL.FTZ R95, R26, R141 ;  /* 0x0000008d1a5f7220 */ /* 0x000fe20000410000 */
[----:B------:R-:W-:Y:S01]  /*1ba0*/  FMUL.FTZ R98, R27, R102 ;  /* 0x000000661b627220 */ /* 0x000fe20000410000 */
[----:B--2---:R-:W-:-:S02]  /*1bb0*/  HADD2.F32 R90, -RZ, R82.H0_H0 ;  /* 0x20000052ff5a7230 */ /* 0x004fc40000004100 */
[--C-:B------:R-:W-:Y:S02]  /*1bc0*/  HADD2.F32 R88, -RZ, R80.reuse.H0_H0 ;  /* 0x20000050ff587230 */ /* 0x100fe40000004100 */
[--C-:B------:R-:W-:Y:S02]  /*1bd0*/  HADD2.F32 R89, -RZ, R81.reuse.H0_H0 ;  /* 0x20000051ff597230 */ /* 0x100fe40000004100 */
[----:B------:R-:W-:Y:S01]  /*1be0*/  FFMA.FTZ R22, R147, R90, R22 ;  /* 0x0000005a93167223 */ /* 0x000fe20000010016 */
[----:B------:R-:W-:Y:S01]  /*1bf0*/  HADD2.F32 R80, -RZ, R80.H1_H1 ;  /* 0x30000050ff507230 */ /* 0x000fe20000004100 */
[----:B------:R-:W-:Y:S01]  /*1c00*/  @P1 LEA R90, P2, R136, UR16, 0x5 ;  /* 0x00000010885a1c11 */ /* 0x000fe2000f8428ff */
[----:B------:R-:W-:Y:S02]  /*1c10*/  HADD2.F32 R81, -RZ, R81.H1_H1 ;  /* 0x30000051ff517230 */ /* 0x000fe40000004100 */
[----:B------:R-:W-:Y:S01]  /*1c20*/  FFMA.FTZ R18, R155, R88, R18 ;  /* 0x000000589b127223 */ /* 0x000fe20000010012 */
[----:B------:R-:W-:-:S02]  /*1c30*/  HADD2.F32 R91, -RZ, R83.H0_H0 ;  /* 0x20000053ff5b7230 */ /* 0x000fc40000004100 */
[----:B------:R-:W-:Y:S01]  /*1c40*/  FFMA.FTZ R17, R152, R80, R17 ;  /* 0x0000005098117223 */ /* 0x000fe20000010011 */
[----:B------:R-:W-:Y:S02]  /*1c50*/  HADD2.F32 R82, -RZ, R82.H1_H1 ;  /* 0x30000052ff527230 */ /* 0x000fe40000004100 */
[----:B------:R-:W-:Y:S01]  /*1c60*/  FFMA.FTZ R19, R140, R81, R19 ;  /* 0x000000518c137223 */ /* 0x000fe20000010013 */
[----:B------:R-:W-:Y:S01]  /*1c70*/  FMUL.FTZ R80, R28, R93 ;  /* 0x0000005d1c507220 */ /* 0x000fe20000410000 */
[----:B------:R-:W-:Y:S01]  /*1c80*/  FMUL.FTZ R81, R29, R94 ;  /* 0x0000005e1d517220 */ /* 0x000fe20000410000 */
[----:B------:R-:W-:Y:S02]  /*1c90*/  HADD2.F32 R83, -RZ, R83.H1_H1 ;  /* 0x30000053ff537230 */ /* 0x000fe40000004100 */
[----:B------:R-:W-:Y:S01]  /*1ca0*/  FFMA.FTZ R104, R149, R91, R104 ;  /* 0x0000005b95687223 */ /* 0x000fe20000010068 */
[----:B------:R-:W-:Y:S01]  /*1cb0*/  @P1 LEA.HI.X R91, R136, UR17, RZ, 0x5, P2 ;  /* 0x00000011885b1c11 */ /* 0x000fe200090f2cff */
[----:B------:R-:W-:Y:S01]  /*1cc0*/  FFMA.FTZ R21, R146, R82, R21 ;  /* 0x0000005292157223 */ /* 0x000fe20000010015 */
[----:B------:R-:W-:Y:S01]  /*1cd0*/  F2FP.F16.F32.PACK_AB R80, R81, R80 ;  /* 0x000000505150723e */ /* 0x000fe200000000ff */
[----:B------:R-:W-:Y:S01]  /*1ce0*/  FFMA.FTZ R23, R148, R83, R23 ;  /* 0x0000005394177223 */ /* 0x000fe20000010017 */
[----:B------:R-:W-:Y:S01]  /*1cf0*/  FMUL.FTZ R81, R30, R97 ;  /* 0x000000611e517220 */ /* 0x000fe20000410000 */
[----:B------:R-:W-:Y:S01]  /*1d00*/  FMUL.FTZ R82, R31, R96 ;  /* 0x000000601f527220 */ /* 0x000fe20000410000 */
[----:B------:R-:W-:Y:S01]  /*1d10*/  FMUL.FTZ R83, R24, R101 ;  /* 0x0000006518537220 */ /* 0x000fe20000410000 */
[----:B------:R-:W-:Y:S01]  /*1d20*/  @P1 STG.E.128 desc[UR4][R90.64], R72 ;  /* 0x000000485a001986 */ /* 0x000fe2000c101d04 */
[----:B------:R-:W-:Y:S01]  /*1d30*/  IADD3 R88, P3, R150, UR18, RZ ;  /* 0x0000001296587c10 */ /* 0x000fe2000ff7e0ff */
[----:B------:R-:W-:Y:S01]  /*1d40*/  FFMA.FTZ R20, R145, R89, R20 ;  /* 0x0000005991147223 */ /* 0x000fe20000010014 */
[----:B------:R-:W-:Y:S01]  /*1d50*/  F2FP.F16.F32.PACK_AB R81, R82, R81 ;  /* 0x000000515251723e */ /* 0x000fe200000000ff */
[----:B------:R-:W-:Y:S01]  /*1d60*/  @P1 STG.E.128 desc[UR4][R90.64+0x10], R76 ;  /* 0x0000104c5a001986 */ /* 0x000fe2000c101d04 */
[----:B------:R-:W-:-:S02]  /*1d70*/  ISETP.GE.AND P1, PT, R135, UR21, PT ;  /* 0x0000001587007c0c */ /* 0x000fc4000bf26270 */
[----:B------:R-:W-:Y:S02]  /*1d80*/  F2FP.F16.F32.PACK_AB R82, R92, R83 ;  /* 0x000000535c52723e */ /* 0x000fe400000000ff */
[----:B------:R-:W-:Y:S02]  /*1d90*/  IADD3.X R89, R151, UR19, RZ, P3, !PT ;  /* 0x0000001397597c10 */ /* 0x000fe40009ffe4ff */
[----:B------:R-:W-:-:S05]  /*1da0*/  F2FP.F16.F32.PACK_AB R83, R98, R95 ;  /* 0x0000005f6253723e */ /* 0x000fca00000000ff */
[----:B------:R0:W-:Y:S02]  /*1db0*/  STG.E.128 desc[UR4][R88.64], R80 ;  /* 0x0000005058007986 */ /* 0x0001e4000c101d04 */
[----:B0-----:R-:W-:Y:S01]  /*1dc0*/  SEL R80, RZ, 0x1, P4 ;  /* 0x00000001ff507807 */ /* 0x001fe20002000000 */
[----:B---3--:R-:W-:Y:S02]  /*1dd0*/  HADD2.F32 R92, -RZ, R84.H0_H0 ;  /* 0x20000054ff5c7230 */ /* 0x008fe40000004100 */
[----:B------:R-:W-:Y:S02]  /*1de0*/  HADD2.F32 R95, -RZ, R85.H0_H0 ;  /* 0x20000055ff5f7230 */ /* 0x000fe40000004100 */
[----:B------:R-:W-:Y:S02]  /*1df0*/  HADD2.F32 R98, -RZ, R86.H0_H0 ;  /* 0x20000056ff627230 */ /* 0x000fe40000004100 */
[----:B------:R-:W-:Y:S01]  /*1e00*/  FFMA.FTZ R106, R93, R92, R106 ;  /* 0x0000005c5d6a7223 */ /* 0x000fe2000001006a */
[----:B------:R-:W-:-:S02]  /*1e10*/  HADD2.F32 R99, -RZ, R87.H0_H0 ;  /* 0x20000057ff637230 */ /* 0x000fc40000004100 */
[----:B------:R-:W-:Y:S01]  /*1e20*/  FFMA.FTZ R108, R97, R95, R108 ;  /* 0x0000005f616c7223 */ /* 0x000fe2000001006c */
[----:B------:R-:W-:Y:S02]  /*1e30*/  HADD2.F32 R84, -RZ, R84.H1_H1 ;  /* 0x30000054ff547230 */ /* 0x000fe40000004100 */
[----:B------:R-:W-:Y:S01]  /*1e40*/  FFMA.FTZ R110, R101, R98, R110 ;  /* 0x00000062656e7223 */ /* 0x000fe2000001006e */
[----:B------:R-:W-:Y:S02]  /*1e50*/  HADD2.F32 R85, -RZ, R85.H1_H1 ;  /* 0x30000055ff557230 */ /* 0x000fe40000004100 */
[----:B------:R-:W-:Y:S01]  /*1e60*/  FFMA.FTZ R112, R141, R99, R112 ;  /* 0x000000638d707223 */ /* 0x000fe20000010070 */
[----:B------:R-:W-:Y:S02]  /*1e70*/  HADD2.F32 R86, -RZ, R86.H1_H1 ;  /* 0x30000056ff567230 */ /* 0x000fe40000004100 */
[----:B------:R-:W-:Y:S01]  /*1e80*/  FFMA.FTZ R105, R94, R84, R105 ;  /* 0x000000545e697223 */ /* 0x000fe20000010069 */
[----:B------:R-:W-:-:S02]  /*1e90*/  HADD2.F32 R87, -RZ, R87.H1_H1 ;  /* 0x30000057ff577230 */ /* 0x000fc40000004100 */
[----:B------:R-:W-:Y:S01]  /*1ea0*/  FFMA.FTZ R107, R96, R85, R107 ;  /* 0x00000055606b7223 */ /* 0x000fe2000001006b */
[----:B------:R-:W-:Y:S01]  /*1eb0*/  PRMT R141, R80, 0x7610, R141 ;  /* 0x00007610508d7816 */ /* 0x000fe2000000008d */
[----:B------:R-:W-:Y:S01]  /*1ec0*/  FFMA.FTZ R109, R100, R86, R109 ;  /* 0x00000056646d7223 */ /* 0x000fe2000001006d */
[----:B------:R-:W-:Y:S01]  /*1ed0*/  FFMA.FTZ R111, R102, R87, R111 ;  /* 0x00000057666f7223 */ /* 0x000fe2000001006f */
        /* <DEDUP_REMOVED lines=37> */
.L_x_6260:
        /* <DEDUP_REMOVED lines=25> */
.L_x_6261:
[----:B------:R-:W-:Y:S01]  /*22c0*/  HFMA2.MMA R161, -RZ, RZ, 0, 9.5367431640625e-07 ;  /* 0x00000010ffa17435 */ /* 0x000fe200000001ff */
[----:B------:R-:W-:Y:S02]  /*22d0*/  MOV R162, R82 ;  /* 0x0000005200a27202 */ /* 0x000fe40000000f00 */
[----:B------:R-:W-:Y:S02]  /*22e0*/  MOV R164, 0x1f ;  /* 0x0000001f00a47802 */ /* 0x000fe40000000f00 */
[----:B------:R-:W-:-:S07]  /*22f0*/  MOV R159, 0xffffffff ;  /* 0xffffffff009f7802 */ /* 0x000fce0000000f00 */
[----:B-----5:R-:W-:Y:S05]  /*2300*/  WARPSYNC.COLLECTIVE R159, `(.L_x_6263) ;  /* 0x000000009f087348 */ /* 0x020fea0003c00000 */
[----:B------:R0:W1:Y:S02]  /*2310*/  SHFL.DOWN P1, R89, R162, R161, R164 ;  /* 0x080000a1a2597389 */ /* 0x00006400000200a4 */
[----:B01---5:R-:W-:Y:S01]  /*2320*/  ENDCOLLECTIVE ;  /* 0x000000000000791b */ /* 0x023fe20003800000 */
.L_x_6263:
[----:B------:R-:W-:Y:S02]  /*2330*/  MOV R162, R81 ;  /* 0x0000005100a27202 */ /* 0x000fe40000000f00 */
[----:B------:R-:W-:-:S07]  /*2340*/  MOV R83, R89 ;  /* 0x0000005900537202 */ /* 0x000fce0000000f00 */
[----:B------:R-:W-:Y:S05]  /*2350*/  WARPSYNC.COLLECTIVE R159, `(.L_x_6264) ;  /* 0x000000009f087348 */ /* 0x000fea0003c00000 */
[----:B------:R0:W1:Y:S02]  /*2360*/  SHFL.DOWN P1, R89, R162, R161, R164 ;  /* 0x080000a1a2597389 */ /* 0x00006400000200a4 */
[----:B01----:R-:W-:Y:S01]  /*2370*/  ENDCOLLECTIVE ;  /* 0x000000000000791b */ /* 0x003fe20003800000 */
.L_x_6264:
[----:B------:R-:W-:Y:S01]  /*2380*/  FADD.FTZ R83, R82, R83 ;  /* 0x0000005352537221 */ /* 0x000fe20000010000 */
[----:B------:R-:W-:-:S04]  /*2390*/  HFMA2.MMA R161, -RZ, RZ, 0, 4.76837158203125e-07 ;  /* 0x00000008ffa17435 */ /* 0x000fc800000001ff */
[----:B------:R-:W-:Y:S02]  /*23a0*/  MOV R162, R83 ;  /* 0x0000005300a27202 */ /* 0x000fe40000000f00 */
[----:B------:R-:W-:-:S07]  /*23b0*/  MOV R84, R89 ;  /* 0x0000005900547202 */ /* 0x000fce0000000f00 */
[----:B------:R-:W-:Y:S05]  /*23c0*/  WARPSYNC.COLLECTIVE R159, `(.L_x_6265) ;  /* 0x000000009f087348 */ /* 0x000fea0003c00000 */
[----:B------:R0:W1:Y:S02]  /*23d0*/  SHFL.DOWN P1, R89, R162, R161, R164 ;  /* 0x080000a1a2597389 */ /* 0x00006400000200a4 */
[----:B01----:R-:W-:Y:S01]  /*23e0*/  ENDCOLLECTIVE ;  /* 0x000000000000791b */ /* 0x003fe20003800000 */
.L_x_6265:
[----:B------:R-:W-:-:S05]  /*23f0*/  FADD.FTZ R84, R81, R84 ;  /* 0x0000005451547221 */ /* 0x000fca0000010000 */
[----:B------:R-:W-:Y:S02]  /*2400*/  MOV R162, R84 ;  /* 0x0000005400a27202 */ /* 0x000fe40000000f00 */
[----:B------:R-:W-:-:S07]  /*2410*/  MOV R86, R89 ;  /* 0x0000005900567202 */ /* 0x000fce0000000f00 */
[----:B------:R-:W-:Y:S05]  /*2420*/  WARPSYNC.COLLECTIVE R159, `(.L_x_6266) ;  /* 0x000000009f087348 */ /* 0x000fea0003c00000 */
[----:B------:R0:W1:Y:S02]  /*2430*/  SHFL.DOWN P1, R89, R162, R161, R164 ;  /* 0x080000a1a2597389 */ /* 0x00006400000200a4 */
[----:B01----:R-:W-:Y:S01]  /*2440*/  ENDCOLLECTIVE ;  /* 0x000000000000791b */ /* 0x003fe20003800000 */
.L_x_6266:
[----:B------:R-:W-:Y:S01]  /*2450*/  FADD.FTZ R86, R83, R86 ;  /* 0x0000005653567221 */ /* 0x000fe20000010000 */
[----:B------:R-:W-:-:S04]  /*2460*/  HFMA2.MMA R161, -RZ, RZ, 0, 2.384185791015625e-07 ;  /* 0x00000004ffa17435 */ /* 0x000fc800000001ff */
[----:B------:R-:W-:Y:S02]  /*2470*/  MOV R162, R86 ;  /* 0x0000005600a27202 */ /* 0x000fe40000000f00 */
[----:B------:R-:W-:-:S07]  /*2480*/  MOV R85, R89 ;  /* 0x0000005900557202 */ /* 0x000fce0000000f00 */
[----:B------:R-:W-:Y:S05]  /*2490*/  WARPSYNC.COLLECTIVE R159, `(.L_x_6267) ;  /* 0x000000009f087348 */ /* 0x000fea0003c00000 */
[----:B------:R0:W1:Y:S02]  /*24a0*/  SHFL.DOWN P1, R89, R162, R161, R164 ;  /* 0x080000a1a2597389 */ /* 0x00006400000200a4 */
[----:B01----:R-:W-:Y:S01]  /*24b0*/  ENDCOLLECTIVE ;  /* 0x000000000000791b */ /* 0x003fe20003800000 */
.L_x_6267:
[----:B------:R-:W-:-:S05]  /*24c0*/  FADD.FTZ R85, R84, R85 ;  /* 0x0000005554557221 */ /* 0x000fca0000010000 */
[----:B------:R-:W-:Y:S02]  /*24d0*/  MOV R162, R85 ;  /* 0x0000005500a27202 */ /* 0x000fe40000000f00 */
[----:B------:R-:W-:-:S07]  /*24e0*/  MOV R87, R89 ;  /* 0x0000005900577202 */ /* 0x000fce0000000f00 */
[----:B------:R-:W-:Y:S05]  /*24f0*/  WARPSYNC.COLLECTIVE R159, `(.L_x_6268) ;  /* 0x000000009f087348 */ /* 0x000fea0003c00000 */
[----:B------:R0:W1:Y:S02]  /*2500*/  SHFL.DOWN P1, R89, R162, R161, R164 ;  /* 0x080000a1a2597389 */ /* 0x00006400000200a4 */
[----:B01----:R-:W-:Y:S01]  /*2510*/  ENDCOLLECTIVE ;  /* 0x000000000000791b */ /* 0x003fe20003800000 */
.L_x_6268:
[----:B------:R-:W-:Y:S01]  /*2520*/  FADD.FTZ R87, R86, R87 ;  /* 0x0000005756577221 */ /* 0x000fe20000010000 */
[----:B------:R-:W-:-:S04]  /*2530*/  HFMA2.MMA R161, -RZ, RZ, 0, 1.1920928955078125e-07 ;  /* 0x00000002ffa17435 */ /* 0x000fc800000001ff */
[----:B------:R-:W-:Y:S02]  /*2540*/  MOV R162, R87 ;  /* 0x0000005700a27202 */ /* 0x000fe40000000f00 */
[----:B------:R-:W-:-:S07]  /*2550*/  MOV R88, R89 ;  /* 0x0000005900587202 */ /* 0x000fce0000000f00 */
[----:B------:R-:W-:Y:S05]  /*2560*/  WARPSYNC.COLLECTIVE R159, `(.L_x_6269) ;  /* 0x000000009f087348 */ /* 0x000fea0003c00000 */
[----:B------:R0:W1:Y:S02]  /*2570*/  SHFL.DOWN P1, R89, R162, R161, R164 ;  /* 0x080000a1a2597389 */ /* 0x00006400000200a4 */
[----:B01----:R-:W-:Y:S01]  /*2580*/  ENDCOLLECTIVE ;  /* 0x000000000000791b */ /* 0x003fe20003800000 */
.L_x_6269:
[----:B------:R-:W-:-:S05]  /*2590*/  FADD.FTZ R157, R85, R88 ;  /* 0x00000058559d7221 */ /* 0x000fca0000010000 */
[----:B------:R-:W-:Y:S02]  /*25a0*/  MOV R162, R157 ;  /* 0x0000009d00a27202 */ /* 0x000fe40000000f00 */
[----:B------:R-:W-:-:S07]  /*25b0*/  MOV R88, R89 ;  /* 0x0000005900587202 */ /* 0x000fce0000000f00 */
[----:B------:R-:W-:Y:S05]  /*25c0*/  WARPSYNC.COLLECTIVE R159, `(.L_x_6270) ;  /* 0x000000009f087348 */ /* 0x000fea0003c00000 */
[----:B------:R0:W1:Y:S02]  /*25d0*/  SHFL.DOWN P1, R89, R162, R161, R164 ;  /* 0x080000a1a2597389 */ /* 0x00006400000200a4 */
[----:B01----:R-:W-:Y:S01]  /*25e0*/  ENDCOLLECTIVE ;  /* 0x000000000000791b */ /* 0x003fe20003800000 */
.L_x_6270:
[----:B------:R-:W-:Y:S01]  /*25f0*/  FADD.FTZ R88, R87, R88 ;  /* 0x0000005857587221 */ /* 0x000fe20000010000 */
[----:B------:R-:W-:-:S04]  /*2600*/  HFMA2.MMA R161, -RZ, RZ, 0, 5.9604644775390625e-08 ;  /* 0x00000001ffa17435 */ /* 0x000fc800000001ff */
[----:B------:R-:W-:Y:S02]  /*2610*/  MOV R162, R88 ;  /* 0x0000005800a27202 */ /* 0x000fe40000000f00 */
[----:B------:R-:W-:-:S07]  /*2620*/  MOV R82, R89 ;  /* 0x0000005900527202 */ /* 0x000fce0000000f00 */
[----:B------:R-:W-:Y:S05]  /*2630*/  WARPSYNC.COLLECTIVE R159, `(.L_x_6271) ;  /* 0x000000009f087348 */ /* 0x000fea0003c00000 */
[----:B------:R0:W1:Y:S02]  /*2640*/  SHFL.DOWN P1, R89, R162, R161, R164 ;  /* 0x080000a1a2597389 */ /* 0x00006400000200a4 */
[----:B01----:R-:W-:Y:S01]  /*2650*/  ENDCOLLECTIVE ;  /* 0x000000000000791b */ /* 0x003fe20003800000 */
.L_x_6271:
[----:B------:R-:W-:-:S05]  /*2660*/  FADD.FTZ R82, R157, R82 ;  /* 0x000000529d527221 */ /* 0x000fca0000010000 */
[----:B------:R-:W-:Y:S02]  /*2670*/  MOV R162, R82 ;  /* 0x0000005200a27202 */ /* 0x000fe40000000f00 */
[----:B------:R-:W-:-:S07]  /*2680*/  MOV R81, R89 ;  /* 0x0000005900517202 */ /* 0x000fce0000000f00 */
[----:B------:R-:W-:Y:S05]  /*2690*/  WARPSYNC.COLLECTIVE R159, `(.L_x_6272) ;  /* 0x000000009f087348 */ /* 0x000fea0003c00000 */
[----:B------:R0:W1:Y:S02]  /*26a0*/  SHFL.DOWN P1, R89, R162, R161, R164 ;  /* 0x080000a1a2597389 */ /* 0x00006400000200a4 */
[----:B01----:R-:W-:Y:S01]  /*26b0*/  ENDCOLLECTIVE ;  /* 0x000000000000791b */ /* 0x003fe20003800000 */
.L_x_6272:
[----:B------:R-:W-:Y:S05]  /*26c0*/  BRA `(.L_x_6273) ;  /* 0xffffffe800b87947 */ /* 0x000fea000383ffff */
.L_x_6274:
        /* <DEDUP_REMOVED lines=11> */
.L_x_8823:


//--------------------- .text._ZN10layer_norm13ln_bwd_kernelINS_13Kernel_traitsIf6__halffS2_fjLj2048ELj1ELj1ELj4ELj16ENS_18Kernel_traits_baseILj2048EfS2_fS2_fjLj128EEEEELb0ELb1ELb1ELb0EEEvNS_9BwdParamsE --------------------------
	.section	.text._ZN10layer_norm13ln_bwd_kernelINS_13Kernel_traitsIf6__halffS2_fjLj2048ELj1ELj1ELj4ELj16ENS_18Kernel_traits_baseILj2048EfS2_fS2_fjLj128EEEEELb0ELb1ELb1ELb0EEEvNS_9BwdParamsE,"ax",@progbits
	.align	128
        .global         _ZN10layer_norm13ln_bwd_kernelINS_13Kernel_traitsIf6__halffS2_fjLj2048ELj1ELj1ELj4ELj16ENS_18Kernel_traits_baseILj2048EfS2_fS2_fjLj128EEEEELb0ELb1ELb1ELb0EEEvNS_9BwdParamsE
        .type           _ZN10layer_norm13ln_bwd_kernelINS_13Kernel_traitsIf6__halffS2_fjLj2048ELj1ELj1ELj4ELj16ENS_18Kernel_traits_baseILj2048EfS2_fS2_fjLj128EEEEELb0ELb1ELb1ELb0EEEvNS_9BwdParamsE,@function
        .size           _ZN10layer_norm13ln_bwd_kernelINS_13Kernel_traitsIf6__halffS2_fjLj2048ELj1ELj1ELj4ELj16ENS_18Kernel_traits_baseILj2048EfS2_fS2_fjLj128EEEEELb0ELb1ELb1ELb0EEEvNS_9BwdParamsE,(.L_x_8824 - _ZN10layer_norm13ln_bwd_kernelINS_13Kernel_traitsIf6__halffS2_fjLj2048ELj1ELj1ELj4ELj16ENS_18Kernel_traits_baseILj2048EfS2_fS2_fjLj128EEEEELb0ELb1ELb1ELb0EEEvNS_9BwdParamsE)
        .other          _ZN10layer_norm13ln_bwd_kernelINS_13Kernel_traitsIf6__halffS2_fjLj2048ELj1ELj1ELj4ELj16ENS_18Kernel_traits_baseILj2048EfS2_fS2_fjLj128EEEEELb0ELb1ELb1ELb0EEEvNS_9BwdParamsE,@"STO_CUDA_ENTRY STV_DEFAULT"
_ZN10layer_norm13ln_bwd_kernelINS_13Kernel_traitsIf6__halffS2_fjLj2048ELj1ELj1ELj4ELj16ENS_18Kernel_traits_baseILj2048EfS2_fS2_fjLj128EEEEELb0ELb1ELb1ELb0EEEvNS_9BwdParamsE:
.text._ZN10layer_norm13ln_bwd_kernelINS_13Kernel_traitsIf6__halffS2_fjLj2048ELj1ELj1ELj4ELj16ENS_18Kernel_traits_baseILj2048EfS2_fS2_fjLj128EEEEELb0ELb1ELb1ELb0EEEvNS_9BwdParamsE:
        /* <DEDUP_REMOVED lines=71> */
.L_x_6325:
        /* <DEDUP_REMOVED lines=27> */
.L_x_6280:
[----:B------:R-:W-:-:S07]  /*0620*/  IADD3 R125, R9, 0x80, RZ ;  /* 0x00000080097d7810 */ /* 0x000fce0007ffe0ff */
.L_x_6279:
[----:B------:R-:W-:Y:S05]  /*0630*/  BSYNC B1 ;  /* 0x0000000000017941 */ /* 0x000fea0003800000 */
.L_x_6278:
        /* <DEDUP_REMOVED lines=8> */
.L_x_6277:
        /* <DEDUP_REMOVED lines=27> */
[----:B------:R-:W-:Y:S02]  /*0870*/  IADD3 R169, R169, 0x80, RZ ;  /* 0x00000080a9a97810 */ /* 0x000fe40007ffe0ff */
[----:B------:R-:W-:Y:S01]  /*0880*/  IADD3 R168, R9, 0x80, RZ ;  /* 0x0000008009a87810 */ /* 0x000fe20007ffe0ff */
[----:B--2---:R-:W-:-:S04]  /*0890*/  FADD.FTZ R124, -R166, R124 ;  /* 0x0000007ca67c7221 */ /* 0x004fc80000010100 */
[----:B-----5:R-:W-:Y:S01]  /*08a0*/  FMUL.FTZ R165, R3, R124 ;  /* 0x0000007c03a57220 */ /* 0x020fe20000410000 */
[--C-:B----4-:R-:W-:Y:S02]  /*08b0*/  HADD2.F32 R163, -RZ, R128.reuse.H0_H0 ;  /* 0x20000080ffa37230 */ /* 0x110fe40000004100 */
[C---:B------:R-:W-:Y:S01]  /*08c0*/  FADD.FTZ R126, -R166.reuse, R126 ;  /* 0x0000007ea67e7221 */ /* 0x040fe20000010100 */
[----:B------:R-:W-:Y:S02]  /*08d0*/  HADD2.F32 R128, -RZ, R128.H1_H1 ;  /* 0x30000080ff807230 */ /* 0x000fe40000004100 */
[----:B------:R-:W-:Y:S01]  /*08e0*/  FADD.FTZ R164, -R166, R125 ;  /* 0x0000007da6a47221 */ /* 0x000fe20000010100 */
[----:B------:R-:W-:Y:S01]  /*08f0*/  FADD.FTZ R60, R60, R163 ;  /* 0x000000a33c3c7221 */ /* 0x000fe20000010000 */
[-C--:B------:R-:W-:Y:S01]  /*0900*/  FFMA.FTZ R52, R165, R163.reuse, R52 ;  /* 0x000000a3a5347223 */ /* 0x080fe20000010034 */
[----:B------:R-:W-:Y:S01]  /*0910*/  FMUL.FTZ R163, R20, R163 ;  /* 0x000000a314a37220 */ /* 0x000fe20000410000 */
[----:B------:R-:W-:-:S02]  /*0920*/  HADD2.F32 R159, -RZ, R129.H0_H0 ;  /* 0x20000081ff9f7230 */ /* 0x000fc40000004100 */
[C---:B------:R-:W-:Y:S01]  /*0930*/  FADD.FTZ R160, -R166.reuse, R127 ;  /* 0x0000007fa6a07221 */ /* 0x040fe20000010100 */
[C---:B------:R-:W-:Y:S01]  /*0940*/  FMUL.FTZ R161, R3.reuse, R126 ;  /* 0x0000007e03a17220 */ /* 0x040fe20000410000 */
[----:B------:R-:W-:Y:S01]  /*0950*/  FMUL.FTZ R164, R3, R164 ;  /* 0x000000a403a47220 */ /* 0x000fe20000410000 */
[----:B------:R-:W-:Y:S01]  /*0960*/  FMUL.FTZ R162, R21, R128 ;  /* 0x0000008015a27220 */ /* 0x000fe20000410000 */
[----:B------:R-:W-:Y:S01]  /*0970*/  FADD.FTZ R125, RZ, R163 ;  /* 0x000000a3ff7d7221 */ /* 0x000fe20000010000 */
[----:B------:R-:W-:Y:S01]  /*0980*/  FFMA.FTZ R127, R165, R163, RZ ;  /* 0x000000a3a57f7223 */ /* 0x000fe200000100ff */
[----:B------:R-:W-:Y:S02]  /*0990*/  HADD2.F32 R158, -RZ, R129.H1_H1 ;  /* 0x30000081ff9e7230 */ /* 0x000fe40000004100 */
[----:B---3--:R-:W-:Y:S01]  /*09a0*/  FADD.FTZ R132, -R166, R132 ;  /* 0x00000084a6847221 */ /* 0x008fe20000010100 */
[----:B------:R-:W-:Y:S01]  /*09b0*/  FMUL.FTZ R160, R3, R160 ;  /* 0x000000a003a07220 */ /* 0x000fe20000410000 */
        /* <DEDUP_REMOVED lines=21> */
[----:B------:R-:W-:Y:S01]  /*0b10*/  FADD.FTZ R152, -R166, R135 ;  /* 0x00000087a6987221 */ /* 0x000fe20000010100 */
        /* <DEDUP_REMOVED lines=23> */
.L_x_6283:
[----:B------:R-:W-:Y:S05]  /*0c90*/  BSYNC B1 ;  /* 0x0000000000017941 */ /* 0x000fea0003800000 */
.L_x_6282:
        /* <DEDUP_REMOVED lines=11> */
[----:B------:R0:W5:Y:S04]  /*0d50*/  @P0 LDG.E.128 R16, desc[UR4][R174.64] ;  /* 0x00000004ae100981 */ /* 0x000168000c1e1d00 */
[----:B------:R0:W5:Y:S01]  /*0d60*/  @P0 LDG.E.128 R12, desc[UR4][R174.64+0x10] ;  /* 0x00001004ae0c0981 */ /* 0x000162000c1e1d00 */
[C---:B--2---:R-:W-:Y:S01]  /*0d70*/  FADD.FTZ R124, -R166.reuse, R124 ;  /* 0x0000007ca67c7221 */ /* 0x044fe20000010100 */
[C---:B------:R-:W-:Y:S01]  /*0d80*/  FADD.FTZ R148, -R166.reuse, R125 ;  /* 0x0000007da6947221 */ /* 0x040fe20000010100 */
[----:B------:R-:W-:Y:S02]  /*0d90*/  FADD.FTZ R126, -R166, R126 ;  /* 0x0000007ea67e7221 */ /* 0x000fe40000010100 */
[----:B-----5:R-:W-:Y:S01]  /*0da0*/  FMUL.FTZ R149, R3, R124 ;  /* 0x0000007c03957220 */ /* 0x020fe20000410000 */
[----:B----4-:R-:W-:-:S02]  /*0db0*/  HADD2.F32 R145, -RZ, R132.H0_H0 ;  /* 0x20000084ff917230 */ /* 0x010fc40000004100 */
[C---:B------:R-:W-:Y:S01]  /*0dc0*/  FMUL.FTZ R148, R3.reuse, R148 ;  /* 0x0000009403947220 */ /* 0x040fe20000410000 */
[----:B------:R-:W-:Y:S02]  /*0dd0*/  HADD2.F32 R144, -RZ, R132.H1_H1 ;  /* 0x30000084ff907230 */ /* 0x000fe40000004100 */
[----:B------:R-:W-:Y:S01]  /*0de0*/  FMUL.FTZ R147, R3, R126 ;  /* 0x0000007e03937220 */ /* 0x000fe20000410000 */
[--C-:B------:R-:W-:Y:S02]  /*0df0*/  HADD2.F32 R125, -RZ, R133.reuse.H0_H0 ;  /* 0x20000085ff7d7230 */ /* 0x100fe40000004100 */
[----:B------:R-:W-:Y:S01]  /*0e00*/  FADD.FTZ R100, R100, R145 ;  /* 0x0000009164647221 */ /* 0x000fe20000010000 */
[-C--:B------:R-:W-:Y:S01]  /*0e10*/  FFMA.FTZ R68, R149, R145.reuse, R68 ;  /* 0x0000009195447223 */ /* 0x080fe20000010044 */
[----:B------:R-:W-:Y:S01]  /*0e20*/  FMUL.FTZ R145, R36, R145 ;  /* 0x0000009124917220 */ /* 0x000fe20000410000 */
[----:B------:R-:W-:Y:S01]  /*0e30*/  FADD.FTZ R101, R101, R144 ;  /* 0x0000009065657221 */ /* 0x000fe20000010000 */
[-C--:B------:R-:W-:Y:S01]  /*0e40*/  FFMA.FTZ R69, R148, R144.reuse, R69 ;  /* 0x0000009094457223 */ /* 0x080fe20000010045 */
[----:B------:R-:W-:Y:S01]  /*0e50*/  FADD.FTZ R102, R102, R125 ;  /* 0x0000007d66667221 */ /* 0x000fe20000010000 */
[-C--:B------:R-:W-:Y:S01]  /*0e60*/  FFMA.FTZ R70, R147, R125.reuse, R70 ;  /* 0x0000007d93467223 */ /* 0x080fe20000010046 */
[----:B------:R-:W-:Y:S01]  /*0e70*/  FMUL.FTZ R142, R38, R125 ;  /* 0x0000007d268e7220 */ /* 0x000fe20000410000 */
[----:B------:R-:W-:Y:S01]  /*0e80*/  FADD.FTZ R146, -R166, R127 ;  /* 0x0000007fa6927221 */ /* 0x000fe20000010100 */
[----:B------:R-:W-:Y:S01]  /*0e90*/  FMUL.FTZ R144, R37, R144 ;  /* 0x0000009025907220 */ /* 0x000fe20000410000 */
[----:B------:R-:W-:Y:S01]  /*0ea0*/  FADD.FTZ R125, R172, R145 ;  /* 0x00000091ac7d7221 */ /* 0x000fe20000010000 */
[----:B------:R-:W-:Y:S01]  /*0eb0*/  FFMA.FTZ R127, R149, R145, R170 ;  /* 0x00000091957f7223 */ /* 0x000fe200000100aa */
[----:B---3--:R-:W-:Y:S01]  /*0ec0*/  FADD.FTZ R128, -R166, R128 ;  /* 0x00000080a6807221 */ /* 0x008fe20000010100 */
[----:B------:R-:W-:-:S02]  /*0ed0*/  HADD2.F32 R132, -RZ, R133.H1_H1 ;  /* 0x30000085ff847230 */ /* 0x000fc40000004100 */
[----:B------:R-:W-:Y:S01]  /*0ee0*/  FADD.FTZ R125, R125, R144 ;  /* 0x000000907d7d7221 */ /* 0x000fe20000010000 */
[----:B------:R-:W-:Y:S01]  /*0ef0*/  FFMA.FTZ R124, R148, R144, R127 ;  /* 0x00000090947c7223 */ /* 0x000fe2000001007f */
[--C-:B------:R-:W-:Y:S02]  /*0f00*/  HADD2.F32 R139, -RZ, R134.reuse.H0_H0 ;  /* 0x20000086ff8b7230 */ /* 0x100fe40000004100 */
[----:B------:R-:W-:Y:S01]  /*0f10*/  FMUL.FTZ R143, R3, R128 ;  /* 0x00000080038f7220 */ /* 0x000fe20000410000 */
[----:B------:R-:W-:Y:S01]  /*0f20*/  FADD.FTZ R126, R125, R142 ;  /* 0x0000008e7d7e7221 */ /* 0x000fe20000010000 */
[----:B------:R-:W-:Y:S01]  /*0f30*/  FMUL.FTZ R146, R3, R146 ;  /* 0x0000009203927220 */ /* 0x000fe20000410000 */
[----:B------:R-:W-:Y:S01]  /*0f40*/  FMUL.FTZ R141, R39, R132 ;  /* 0x00000084278d7220 */ /* 0x000fe20000410000 */
[----:B------:R-:W-:Y:S01]  /*0f50*/  FFMA.FTZ R125, R147, R142, R124 ;  /* 0x0000008e937d7223 */ /* 0x000fe2000001007c */
[----:B------:R-:W-:Y:S01]  /*0f60*/  FADD.FTZ R130, -R166, R130 ;  /* 0x00000082a6827221 */ /* 0x000fe20000010100 */
[----:B------:R-:W-:-:S02]  /*0f70*/  HADD2.F32 R134, -RZ, R134.H1_H1 ;  /* 0x30000086ff867230 */ /* 0x000fc40000004100 */
[----:B------:R-:W-:Y:S01]  /*0f80*/  FADD.FTZ R108, R108, R139 ;  /* 0x0000008b6c6c7221 */ /* 0x000fe20000010000 */
[-C--:B------:R-:W-:Y:S01]  /*0f90*/  FFMA.FTZ R72, R143, R139.reuse, R72 ;  /* 0x0000008b8f487223 */ /* 0x080fe20000010048 */
[----:B------:R-:W-:Y:S01]  /*0fa0*/  FADD.FTZ R140, -R166, R129 ;  /* 0x00000081a68c7221 */ /* 0x000fe20000010100 */
[----:B------:R-:W-:Y:S01]  /*0fb0*/  FMUL.FTZ R139, R40, R139 ;  /* 0x0000008b288b7220 */ /* 0x000fe20000410000 */
        /* <DEDUP_REMOVED lines=27> */
.L_x_6281:
[----:B------:R-:W-:Y:S05]  /*1170*/  BSYNC B0 ;  /* 0x0000000000007941 */ /* 0x000fea0003800000 */
.L_x_6276:
        /* <DEDUP_REMOVED lines=25> */
.L_x_6338:
        /* <DEDUP_REMOVED lines=11> */
[-C--:B------:R-:W-:Y:S02]  /*13c0*/  @!P0 LEA R134, R125, R126.reuse, 0x3 ;  /* 0x0000007e7d868211 */ /* 0x080fe400078e18ff */
[----:B------:R-:W-:-:S03]  /*13d0*/  LEA R135, R124, R126, 0x3 ;  /* 0x0000007e7c877211 */ /* 0x000fc600078e18ff */
        /* <DEDUP_REMOVED lines=26> */
.L_x_6288:
[----:B------:R-:W-:Y:S05]  /*1580*/  BSYNC B1 ;  /* 0x0000000000017941 */ /* 0x000fea0003800000 */
.L_x_6287:
        /* <DEDUP_REMOVED lines=17> */
.L_x_6290:
[----:B------:R-:W-:Y:S05]  /*16a0*/  BSYNC B1 ;  /* 0x0000000000017941 */ /* 0x000fea0003800000 */
.L_x_6289:
        /* <DEDUP_REMOVED lines=23> */
.L_x_6292:
[----:B------:R-:W-:Y:S05]  /*1820*/  BSYNC B1 ;  /* 0x0000000000017941 */ /* 0x000fea0003800000 */
.L_x_6291:
        /* <DEDUP_REMOVED lines=21> */
.L_x_6294:
[----:B------:R-:W-:Y:S05]  /*1980*/  BSYNC B1 ;  /* 0x0000000000017941 */ /* 0x000fea0003800000 */
.L_x_6293:
        /* <DEDUP_REMOVED lines=21> */
.L_x_6296:
[----:B------:R-:W-:Y:S05]  /*1ae0*/  BSYNC B1 ;  /* 0x0000000000017941 */ /* 0x000fea0003800000 */
.L_x_6295:
        /* <DEDUP_REMOVED lines=21> */
.L_x_6298:
[----:B------:R-:W-:Y:S05]  /*1c40*/  BSYNC B1 ;  /* 0x0000000000017941 */ /* 0x000fea0003800000 */
.L_x_6297:
        /* <DEDUP_REMOVED lines=21> */
.L_x_6300:
[----:B------:R-:W-:Y:S05]  /*1da0*/  BSYNC B1 ;  /* 0x0000000000017941 */ /* 0x000fea0003800000 */
.L_x_6299:
        /* <DEDUP_REMOVED lines=21> */
.L_x_6302:
[----:B------:R-:W-:Y:S05]  /*1f00*/  BSYNC B1 ;  /* 0x0000000000017941 */ /* 0x000fea0003800000 */
.L_x_6301:
        /* <DEDUP_REMOVED lines=21> */
.L_x_6304:
[----:B------:R-:W-:Y:S05]  /*2060*/  BSYNC B1 ;  /* 0x0000000000017941 */ /* 0x000fea0003800000 */
.L_x_6303:
[----:B------:R-:W-:Y:S01]  /*2070*/  ISETP.NE.U32.AND P0, PT, R126, RZ, PT ;  /* 0x000000ff7e00720c */ /* 0x000fe20003f05070 */
[----:B------:R-:W0:Y:S01]  /*2080*/  @P5 LDC R131, c[0x0][0x29c] ;  /* 0x0000a700ff835b82 */ /* 0x000e220000000800 */
[----:B------:R-:W-:Y:S02]  /*2090*/  SEL R107, R130, R107, P6 ;  /* 0x0000006b826b7207 */ /* 0x000fe40003000000 */
[----:B------:R-:W-:-:S13]  /*20a0*/  ISETP.NE.AND.EX P0, PT, R127, RZ, PT, P0 ;  /* 0x000000ff7f00720c */ /* 0x000fda0003f05300 */
[----:B------:R-:W1:Y:S01]  /*20b0*/  @P0 LDC.64 R124, c[0x0][0x308] ;  /* 0x0000c200ff7c0b82 */ /* 0x000e620000000a00 */
[----:B0-----:R-:W-:-:S04]  /*20c0*/  @P5 FMUL.FTZ R130, R130, R131 ;  /* 0x0000008382825220 */ /* 0x001fc80000410000 */
[----:B------:R-:W-:-:S05]  /*20d0*/  @P5 FMUL.FTZ R131, R31, R130 ;  /* 0x000000821f835220 */ /* 0x000fca0000410000 */
[----:B------:R-:W-:-:S04]  /*20e0*/  @P5 F2FP.F16.F32.PACK_AB R131, RZ, R131 ;  /* 0x00000083ff83523e */ /* 0x000fc800000000ff */
[----:B------:R-:W-:Y:S01]  /*20f0*/  @P5 PRMT R123, R123, 0x5410, R131 ;  /* 0x000054107b7b5816 */ /* 0x000fe20000000083 */
[----:B------:R-:W-:Y:S02]  /*2100*/  @P5 HADD2.F32 R131, -RZ, R115.H1_H1 ;  /* 0x30000073ff835230 */ /* 0x000fe40000004100 */
[C---:B-1----:R-:W-:Y:S01]  /*2110*/  @P0 IMAD.WIDE.U32 R126, R9.reuse, 0x20, R124 ;  /* 0x00000020097e0825 */ /* 0x042fe200078e007c */
[----:B------:R-:W-:Y:S01]  /*2120*/  IADD3 R9, R9, 0x80, RZ ;  /* 0x0000008009097810 */ /* 0x000fe20007ffe0ff */
[----:B------:R-:W0:Y:S02]  /*2130*/  @P5 LDC.64 R124, c[0x0][0x2f8] ;  /* 0x0000be00ff7c5b82 */ /* 0x000e240000000a00 */
[----:B------:R-:W-:Y:S01]  /*2140*/  @P5 FFMA.FTZ R83, R130, R131, R83 ;  /* 0x0000008382535223 */ /* 0x000fe20000010053 */
[----:B------:R1:W-:Y:S04]  /*2150*/  @P0 STG.E.128 desc[UR4][R126.64], R116 ;  /* 0x000000747e000986 */ /* 0x0003e8000c101d04 */
[----:B------:R1:W-:Y:S01]  /*2160*/  @P0 STG.E.128 desc[UR4][R126.64+0x10], R104 ;  /* 0x000010687e000986 */ /* 0x0003e2000c101d04 */
[C---:B0-----:R-:W-:Y:S01]  /*2170*/  @P5 IMAD.WIDE.U32 R124, R2.reuse, 0x10, R124 ;  /* 0x00000010027c5825 */ /* 0x041fe200078e007c */
[----:B------:R-:W-:-:S04]  /*2180*/  IADD3 R2, R2, 0x80, RZ ;  /* 0x0000008002027810 */ /* 0x000fc80007ffe0ff */
[----:B------:R1:W-:Y:S03]  /*2190*/  @P5 STG.E.128 desc[UR4][R124.64], R120 ;  /* 0x000000787c005986 */ /* 0x0003e6000c101d04 */
.L_x_6286:
[----:B------:R-:W-:Y:S05]  /*21a0*/  BSYNC B0 ;  /* 0x0000000000007941 */ /* 0x000fea0003800000 */
.L_x_6285:
        /* <DEDUP_REMOVED lines=8> */
.L_x_6308:
[----:B------:R-:W-:Y:S05]  /*2230*/  BSYNC B1 ;  /* 0x0000000000017941 */ /* 0x000fea0003800000 */
.L_x_6307:
        /* <DEDUP_REMOVED lines=17> */
.L_x_6310:
[----:B------:R-:W-:Y:S05]  /*2350*/  BSYNC B1 ;  /* 0x0000000000017941 */ /* 0x000fea0003800000 */
.L_x_6309:
[----:B0-----:R-:W-:Y:S01]  /*2360*/  ISETP.NE.U32.AND P6, PT, R126, RZ, PT ;  /* 0x000000ff7e00720c */ /* 0x001fe20003fc5070 */
[----:B-----5:R-:W-:Y:S01]  /*2370*/  @P5 HADD2.F32 R131, -RZ, R112.H0_H0 ;  /* 0x20000070ff835230 */ /* 0x020fe20000004100 */
[----:B------:R-:W-:Y:S01]  /*2380*/  @!P3 ISETP.NE.U32.AND P0, PT, R124, RZ, PT ;  /* 0x000000ff7c00b20c */ /* 0x000fe20003f05070 */
[----:B------:R-:W-:Y:S01]  /*2390*/  BSSY B1, `(.L_x_6311) ;  /* 0x0000010000017945 */ /* 0x000fe20003800000 */
[----:B------:R-:W-:Y:S02]  /*23a0*/  ISETP.NE.AND.EX P6, PT, R127, RZ, PT, P6 ;  /* 0x000000ff7f00720c */ /* 0x000fe40003fc5360 */
[----:B------:R-:W-:Y:S02]  /*23b0*/  @!P3 ISETP.NE.AND.EX P0, PT, R125, RZ, PT, P0 ;  /* 0x000000ff7d00b20c */ /* 0x000fe40003f05300 */
[C---:B------:R-:W-:Y:S01]  /*23c0*/  SEL R116, R133.reuse, R116, P6 ;  /* 0x0000007485747207 */ /* 0x040fe20003000000 */
[----:B-1----:R-:W-:Y:S01]  /*23d0*/  @P5 FMUL.FTZ R133, R133, R132 ;  /* 0x0000008485855220 */ /* 0x002fe20000410000 */
        /* <DEDUP_REMOVED lines=11> */
.L_x_6312:
[----:B------:R-:W-:Y:S05]  /*2490*/  BSYNC B1 ;  /* 0x0000000000017941 */ /* 0x000fea0003800000 */
.L_x_6311:
        /* <DEDUP_REMOVED lines=21> */
.L_x_6314:
[----:B------:R-:W-:Y:S05]  /*25f0*/  BSYNC B1 ;  /* 0x0000000000017941 */ /* 0x000fea0003800000 */
.L_x_6313:
        /* <DEDUP_REMOVED lines=21> */
.L_x_6316:
[----:B------:R-:W-:Y:S05]  /*2750*/  BSYNC B1 ;  /* 0x0000000000017941 */ /* 0x000fea0003800000 */
.L_x_6315:
        /* <DEDUP_REMOVED lines=21> */
.L_x_6318:
[----:B------:R-:W-:Y:S05]  /*28b0*/  BSYNC B1 ;  /* 0x0000000000017941 */ /* 0x000fea0003800000 */
.L_x_6317:
        /* <DEDUP_REMOVED lines=21> */
.L_x_6320:
[----:B------:R-:W-:Y:S05]  /*2a10*/  BSYNC B1 ;  /* 0x0000000000017941 */ /* 0x000fea0003800000 */
.L_x_6319:
        /* <DEDUP_REMOVED lines=21> */
.L_x_6322:
[----:B------:R-:W-:Y:S05]  /*2b70*/  BSYNC B1 ;  /* 0x0000000000017941 */ /* 0x000fea0003800000 */
.L_x_6321:
[----:B------:R-:W-:Y:S01]  /*2b80*/  @P5 FMUL.FTZ R132, R45, R132 ;  /* 0x000000842d845220 */ /* 0x000fe20000410000 */
[----:B------:R-:W-:Y:S01]  /*2b90*/  @!P3 ISETP.NE.U32.AND P0, PT, R124, RZ, PT ;  /* 0x000000ff7c00b20c */ /* 0x000fe20003f05070 */
[----:B------:R-:W-:Y:S01]  /*2ba0*/  @P5 HADD2.F32 R133, -RZ, R115.H0_H0 ;  /* 0x20000073ff855230 */ /* 0x000fe20000004100 */
        /* <DEDUP_REMOVED lines=18> */
.L_x_6324:
[----:B------:R-:W-:Y:S05]  /*2cd0*/  BSYNC B1 ;  /* 0x0000000000017941 */ /* 0x000fea0003800000 */
.L_x_6323:
[----:B------:R-:W-:Y:S01]  /*2ce0*/  ISETP.NE.U32.AND P0, PT, R126, RZ, PT ;  /* 0x000000ff7e00720c */ /* 0x000fe20003f05070 */
[----:B------:R-:W0:Y:S01]  /*2cf0*/  @P5 LDC R3, c[0x0][0x29c] ;  /* 0x0000a700ff035b82 */ /* 0x000e220000000800 */
[----:B------:R-:W-:Y:S01]  /*2d00*/  SEL R107, R130, R107, P6 ;  /* 0x0000006b826b7207 */ /* 0x000fe20003000000 */
[----:B------:R-:W-:Y:S01]  /*2d10*/  @P5 FMUL.FTZ R131, R46, R131 ;  /* 0x000000832e835220 */ /* 0x000fe20000410000 */
[----:B------:R-:W-:-:S04]  /*2d20*/  ISETP.NE.AND.EX P0, PT, R127, RZ, PT, P0 ;  /* 0x000000ff7f00720c */ /* 0x000fc80003f05300 */
[----:B------:R-:W-:Y:S01]  /*2d30*/  @P5 F2FP.F16.F32.PACK_AB R131, RZ, R131 ;  /* 0x00000083ff83523e */ /* 0x000fe200000000ff */
[----:B------:R-:W1:Y:S03]  /*2d40*/  @P5 LDC.64 R124, c[0x0][0x2f8] ;  /* 0x0000be00ff7c5b82 */ /* 0x000e660000000a00 */
[----:B------:R-:W-:-:S05]  /*2d50*/  @P5 PRMT R123, R131, 0x7610, R123 ;  /* 0x00007610837b5816 */ /* 0x000fca000000007b */
[----:B------:R-:W3:Y:S01]  /*2d60*/  @P0 LDC.64 R126, c[0x0][0x308] ;  /* 0x0000c200ff7e0b82 */ /* 0x000ee20000000a00 */
[----:B0-----:R-:W-:-:S04]  /*2d70*/  @P5 FMUL.FTZ R130, R130, R3 ;  /* 0x0000000382825220 */ /* 0x001fc80000410000 */
[----:B------:R-:W-:Y:S01]  /*2d80*/  @P5 FMUL.FTZ R3, R47, R130 ;  /* 0x000000822f035220 */ /* 0x000fe20000410000 */
[----:B-1----:R-:W-:-:S04]  /*2d90*/  @P5 IMAD.WIDE.U32 R124, R2, 0x10, R124 ;  /* 0x00000010027c5825 */ /* 0x002fc800078e007c */
[----:B------:R-:W-:Y:S01]  /*2da0*/  @P5 F2FP.F16.F32.PACK_AB R3, RZ, R3 ;  /* 0x00000003ff03523e */ /* 0x000fe200000000ff */
[----:B------:R-:W-:-:S03]  /*2db0*/  @P5 HADD2.F32 R2, -RZ, R115.H1_H1 ;  /* 0x30000073ff025230 */ /* 0x000fc60000004100 */
[----:B------:R-:W-:Y:S01]  /*2dc0*/  @P5 PRMT R123, R123, 0x5410, R3 ;  /* 0x000054107b7b5816 */ /* 0x000fe20000000003 */
[----:B---3--:R-:W-:-:S04]  /*2dd0*/  @P0 IMAD.WIDE.U32 R126, R9, 0x20, R126 ;  /* 0x00000020097e0825 */ /* 0x008fc800078e007e */
[----:B------:R-:W-:Y:S01]  /*2de0*/  @P5 FFMA.FTZ R91, R2, R130, R91 ;  /* 0x00000082025b5223 */ /* 0x000fe2000001005b */
[----:B------:R0:W-:Y:S04]  /*2df0*/  @P0 STG.E.128 desc[UR4][R126.64], R116 ;  /* 0x000000747e000986 */ /* 0x0001e8000c101d04 */
[----:B------:R0:W-:Y:S04]  /*2e00*/  @P0 STG.E.128 desc[UR4][R126.64+0x10], R104 ;  /* 0x000010687e000986 */ /* 0x0001e8000c101d04 */
[----:B------:R0:W-:Y:S02]  /*2e10*/  @P5 STG.E.128 desc[UR4][R124.64], R120 ;  /* 0x000000787c005986 */ /* 0x0001e4000c101d04 */
.L_x_6306:
[----:B------:R-:W-:Y:S05]  /*2e20*/  BSYNC B0 ;  /* 0x0000000000007941 */ /* 0x000fea0003800000 */
.L_x_6305:
[----:B------:R-:W-:Y:S02]  /*2e30*/  IADD3 R5, R5, UR10, RZ ;  /* 0x0000000a05057c10 */ /* 0x000fe4000fffe0ff */
[----:B------:R-:W-:Y:S02]  /*2e40*/  SEL R167, RZ, 0x1, P4 ;  /* 0x00000001ffa77807 */ /* 0x000fe40002000000 */
[----:B------:R-:W-:-:S13]  /*2e50*/  ISETP.GE.AND P0, PT, R5, UR11, PT ;  /* 0x0000000b05007c0c */ /* 0x000fda000bf06270 */
[----:B------:R-:W-:Y:S05]  /*2e60*/  @!P0 BRA `(.L_x_6325) ;  /* 0xffffffd400808947 */ /* 0x000fea000383ffff */
.L_x_6275:
        /* <DEDUP_REMOVED lines=20> */
.L_x_6327:
[----:B------:R-:W-:Y:S05]  /*2fb0*/  BSYNC B0 ;  /* 0x0000000000007941 */ /* 0x000fea0003800000 */
.L_x_6326:
        /* <DEDUP_REMOVED lines=14> */
.L_x_6284:
[----:B------:R-:W-:Y:S01]  /*30a0*/  HFMA2.MMA R126, -RZ, RZ, 0, 9.5367431640625e-07 ;  /* 0x00000010ff7e7435 */ /* 0x000fe200000001ff */
[----:B------:R-:W-:Y:S02]  /*30b0*/  MOV R129, R172 ;  /* 0x000000ac00817202 */ /* 0x000fe40000000f00 */
[----:B------:R-:W-:Y:S02]  /*30c0*/  MOV R127, 0x1f ;  /* 0x0000001f007f7802 */ /* 0x000fe40000000f00 */
[----:B------:R-:W-:-:S07]  /*30d0*/  MOV R128, 0xffffffff ;  /* 0xffffffff00807802 */ /* 0x000fce0000000f00 */
[----:B012--5:R-:W-:Y:S05]  /*30e0*/  WARPSYNC.COLLECTIVE R128, `(.L_x_6328) ;  /* 0x0000000080087348 */ /* 0x027fea0003c00000 */
[----:B------:R3:W4:Y:S02]  /*30f0*/  SHFL.DOWN P5, R130, R129, R126, R127 ;  /* 0x0800007e81827389 */ /* 0x00072400000a007f */
[----:B012345:R-:W-:Y:S01]  /*3100*/  ENDCOLLECTIVE ;  /* 0x000000000000791b */ /* 0x03ffe20003800000 */
.L_x_6328:
[----:B------:R-:W-:Y:S01]  /*3110*/  MOV R129, R170 ;  /* 0x000000aa00817202 */ /* 0x000fe20000000f00 */
[----:B------:R-:W-:-:S07]  /*3120*/  FADD.FTZ R131, R130, R172 ;  /* 0x000000ac82837221 */ /* 0x000fce0000010000 */
[----:B------:R-:W-:Y:S05]  /*3130*/  WARPSYNC.COLLECTIVE R128, `(.L_x_6329) ;  /* 0x0000000080087348 */ /* 0x000fea0003c00000 */
[----:B------:R0:W1:Y:S02]  /*3140*/  SHFL.DOWN P5, R130, R129, R126, R127 ;  /* 0x0800007e81827389 */ /* 0x00006400000a007f */
[----:B01----:R-:W-:Y:S01]  /*3150*/  ENDCOLLECTIVE ;  /* 0x000000000000791b */ /* 0x003fe20003800000 */
.L_x_6329:
[----:B------:R-:W-:Y:S01]  /*3160*/  HFMA2.MMA R126, -RZ, RZ, 0, 4.76837158203125e-07 ;  /* 0x00000008ff7e7435 */ /* 0x000fe200000001ff */
[----:B------:R-:W-:Y:S02]  /*3170*/  MOV R129, R131 ;  /* 0x0000008300817202 */ /* 0x000fe40000000f00 */
[----:B------:R-:W-:-:S08]  /*3180*/  MOV R133, R130 ;  /* 0x0000008200857202 */ /* 0x000fd00000000f00 */
[----:B------:R-:W-:Y:S05]  /*3190*/  WARPSYNC.COLLECTIVE R128, `(.L_x_6330) ;  /* 0x0000000080087348 */ /* 0x000fea0003c00000 */
[----:B------:R0:W1:Y:S02]  /*31a0*/  SHFL.DOWN P5, R130, R129, R126, R127 ;  /* 0x0800007e81827389 */ /* 0x00006400000a007f */
[----:B01----:R-:W-:Y:S01]  /*31b0*/  ENDCOLLECTIVE ;  /* 0x000000000000791b */ /* 0x003fe20003800000 */
.L_x_6330:
[----:B------:R-:W-:-:S05]  /*31c0*/  FADD.FTZ R134, R133, R170 ;  /* 0x000000aa85867221 */ /* 0x000fca0000010000 */
[----:B------:R-:W-:Y:S01]  /*31d0*/  MOV R129, R134 ;  /* 0x0000008600817202 */ /* 0x000fe20000000f00 */
[----:B------:R-:W-:-:S07]  /*31e0*/  FADD.FTZ R135, R131, R130 ;  /* 0x0000008283877221 */ /* 0x000fce0000010000 */
[----:B------:R-:W-:Y:S05]  /*31f0*/  WARPSYNC.COLLECTIVE R128, `(.L_x_6331) ;  /* 0x0000000080087348 */ /* 0x000fea0003c00000 */
[----:B------:R0:W1:Y:S02]  /*3200*/  SHFL.DOWN P5, R130, R129, R126, R127 ;  /* 0x0800007e81827389 */ /* 0x00006400000a007f */
[----:B01----:R-:W-:Y:S01]  /*3210*/  ENDCOLLECTIVE ;  /* 0x000000000000791b */ /* 0x003fe20003800000 */
.L_x_6331:
[----:B------:R-:W-:Y:S01]  /*3220*/  HFMA2.MMA R126, -RZ, RZ, 0, 2.384185791015625e-07 ;  /* 0x00000004ff7e7435 */ /* 0x000fe200000001ff */
[----:B------:R-:W-:Y:S02]  /*3230*/  MOV R129, R135 ;  /* 0x0000008700817202 */ /* 0x000fe40000000f00 */
[----:B------:R-:W-:-:S08]  /*3240*/  MOV R133, R130 ;  /* 0x0000008200857202 */ /* 0x000fd00000000f00 */
[----:B------:R-:W-:Y:S05]  /*3250*/  WARPSYNC.COLLECTIVE R128, `(.L_x_6332) ;  /* 0x0000000080087348 */ /* 0x000fea0003c00000 */
[----:B------:R0:W1:Y:S02]  /*3260*/  SHFL.DOWN P5, R130, R129, R126, R127 ;  /* 0x0800007e81827389 */ /* 0x00006400000a007f */
[----:B01----:R-:W-:Y:S01]  /*3270*/  ENDCOLLECTIVE ;  /* 0x000000000000791b */ /* 0x003fe20003800000 */
.L_x_6332:
[----:B------:R-:W-:-:S05]  /*3280*/  FADD.FTZ R166, R134, R133 ;  /* 0x0000008586a67221 */ /* 0x000fca0000010000 */
[----:B------:R-:W-:Y:S01]  /*3290*/  MOV R129, R166 ;  /* 0x000000a600817202 */ /* 0x000fe20000000f00 */
[----:B------:R-:W-:-:S07]  /*32a0*/  FADD.FTZ R167, R135, R130 ;  /* 0x0000008287a77221 */ /* 0x000fce0000010000 */
[----:B------:R-:W-:Y:S05]  /*32b0*/  WARPSYNC.COLLECTIVE R128, `(.L_x_6333) ;  /* 0x0000000080087348 */ /* 0x000fea0003c00000 */
[----:B------:R0:W1:Y:S02]  /*32c0*/  SHFL.DOWN P5, R130, R129, R126, R127 ;  /* 0x0800007e81827389 */ /* 0x00006400000a007f */
[----:B01----:R-:W-:Y:S01]  /*32d0*/  ENDCOLLECTIVE ;  /* 0x000000000000791b */ /* 0x003fe20003800000 */
.L_x_6333:
[----:B------:R-:W-:Y:S01]  /*32e0*/  HFMA2.MMA R126, -RZ, RZ, 0, 1.1920928955078125e-07 ;  /* 0x00000002ff7e7435 */ /* 0x000fe200000001ff */
[----:B------:R-:W-:Y:S02]  /*32f0*/  MOV R129, R167 ;  /* 0x000000a700817202 */ /* 0x000fe40000000f00 */
[----:B------:R-:W-:-:S08]  /*3300*/  MOV R133, R130 ;  /* 0x0000008200857202 */ /* 0x000fd00000000f00 */
[----:B------:R-:W-:Y:S05]  /*3310*/  WARPSYNC.COLLECTIVE R128, `(.L_x_6334) ;  /* 0x0000000080087348 */ /* 0x000fea0003c00000 */
[----:B------:R0:W1:Y:S02]  /*3320*/  SHFL.DOWN P5, R130, R129, R126, R127 ;  /* 0x0800007e81827389 */ /* 0x00006400000a007f */
[----:B01----:R-:W-:Y:S01]  /*3330*/  ENDCOLLECTIVE ;  /* 0x000000000000791b */ /* 0x003fe20003800000 */
.L_x_6334:
[----:B------:R-:W-:-:S05]  /*3340*/  FADD.FTZ R168, R166, R133 ;  /* 0x00000085a6a87221 */ /* 0x000fca0000010000 */
[----:B------:R-:W-:Y:S01]  /*3350*/  MOV R129, R168 ;  /* 0x000000a800817202 */ /* 0x000fe20000000f00 */
[----:B------:R-:W-:-:S07]  /*3360*/  FADD.FTZ R132, R167, R130 ;  /* 0x00000082a7847221 */ /* 0x000fce0000010000 */
[----:B------:R-:W-:Y:S05]  /*3370*/  WARPSYNC.COLLECTIVE R128, `(.L_x_6335) ;  /* 0x0000000080087348 */ /* 0x000fea0003c00000 */
[----:B------:R0:W1:Y:S02]  /*3380*/  SHFL.DOWN P5, R130, R129, R126, R127 ;  /* 0x0800007e81827389 */ /* 0x00006400000a007f */
[----:B01----:R-:W-:Y:S01]  /*3390*/  ENDCOLLECTIVE ;  /* 0x000000000000791b */ /* 0x003fe20003800000 */
.L_x_6335:
[----:B------:R-:W-:Y:S01]  /*33a0*/  HFMA2.MMA R126, -RZ, RZ, 0, 5.9604644775390625e-08 ;  /* 0x00000001ff7e7435 */ /* 0x000fe200000001ff */
[----:B------:R-:W-:Y:S02]  /*33b0*/  MOV R129, R132 ;  /* 0x0000008400817202 */ /* 0x000fe40000000f00 */
[----:B------:R-:W-:-:S08]  /*33c0*/  MOV R133, R130 ;  /* 0x0000008200857202 */ /* 0x000fd00000000f00 */
[----:B------:R-:W-:Y:S05]  /*33d0*/  WARPSYNC.COLLECTIVE R128, `(.L_x_6336) ;  /* 0x0000000080087348 */ /* 0x000fea0003c00000 */
[----:B------:R0:W1:Y:S02]  /*33e0*/  SHFL.DOWN P5, R130, R129, R126, R127 ;  /* 0x0800007e81827389 */ /* 0x00006400000a007f */
[----:B01----:R-:W-:Y:S01]  /*33f0*/  ENDCOLLECTIVE ;  /* 0x000000000000791b */ /* 0x003fe20003800000 */
.L_x_6336:
[----:B------:R-:W-:-:S05]  /*3400*/  FADD.FTZ R133, R168, R133 ;  /* 0x00000085a8857221 */ /* 0x000fca0000010000 */
[----:B------:R-:W-:Y:S02]  /*3410*/  MOV R129, R133 ;  /* 0x0000008500817202 */ /* 0x000fe40000000f00 */
[----:B------:R-:W-:-:S07]  /*3420*/  MOV R131, R130 ;  /* 0x0000008200837202 */ /* 0x000fce0000000f00 */
[----:B------:R-:W-:Y:S05]  /*3430*/  WARPSYNC.COLLECTIVE R128, `(.L_x_6337) ;  /* 0x0000000080087348 */ /* 0x000fea0003c00000 */
[----:B------:R0:W1:Y:S02]  /*3440*/  SHFL.DOWN P5, R130, R129, R126, R127 ;  /* 0x0800007e81827389 */ /* 0x00006400000a007f */
[----:B01----:R-:W-:Y:S01]  /*3450*/  ENDCOLLECTIVE ;  /* 0x000000000000791b */ /* 0x003fe20003800000 */
.L_x_6337:
[----:B------:R-:W-:Y:S05]  /*3460*/  BRA `(.L_x_6338) ;  /* 0xffffffdc00a87947 */ /* 0x000fea000383ffff */
.L_x_6339:
        /* <DEDUP_REMOVED lines=9> */
.L_x_8824:


//--------------------- .text._ZN10layer_norm13ln_bwd_kernelINS_13Kernel_traitsIf6__halffS2_fjLj2048ELj1ELj1ELj4ELj16ENS_18Kernel_traits_baseILj2048EfS2_fS2_fjLj128EEEEELb0ELb1ELb1ELb1EEEvNS_9BwdParamsE --------------------------
	.section	.text._ZN10layer_norm13ln_bwd_kernelINS_13Kernel_traitsIf6__halffS2_fjLj2048ELj1ELj1ELj4ELj16ENS_18Kernel_traits_baseILj2048EfS2_fS2_fjLj128EEEEELb0ELb1ELb1ELb1EEEvNS_9BwdParamsE,"ax",@progbits
	.align	128
        .global         _ZN10layer_norm13ln_bwd_kernelINS_13Kernel_traitsIf6__halffS2_fjLj2048ELj1ELj1ELj4ELj16ENS_18Kernel_traits_baseILj2048EfS2_fS2_fjLj128EEEEELb0ELb1ELb1ELb1EEEvNS_9BwdParamsE
        .type           _ZN10layer_norm13ln_bwd_kernelINS_13Kernel_traitsIf6__halffS2_fjLj2048ELj1ELj1ELj4ELj16ENS_18Kernel_traits_baseILj2048EfS2_fS2_fjLj128EEEEELb0ELb1ELb1ELb1EEEvNS_9BwdParamsE,@function
        .size           _ZN10layer_norm13ln_bwd_kernelINS_13Kernel_traitsIf6__halffS2_fjLj2048ELj1ELj1ELj4ELj16ENS_18Kernel_traits_baseILj2048EfS2_fS2_fjLj128EEEEELb0ELb1ELb1ELb1EEEvNS_9BwdParamsE,(.L_x_8825 - _ZN10layer_norm13ln_bwd_kernelINS_13Kernel_traitsIf6__halffS2_fjLj2048ELj1ELj1ELj4ELj16ENS_18Kernel_traits_baseILj2048EfS2_fS2_fjLj128EEEEELb0ELb1ELb1ELb1EEEvNS_9BwdParamsE)
        .other          _ZN10layer_norm13ln_bwd_kernelINS_13Kernel_traitsIf6__halffS2_fjLj2048ELj1ELj1ELj4ELj16ENS_18Kernel_traits_baseILj2048EfS2_fS2_fjLj128EEEEELb0ELb1ELb1ELb1EEEvNS_9BwdParamsE,@"STO_CUDA_ENTRY STV_DEFAULT"
_ZN10layer_norm13ln_bwd_kernelINS_13Kernel_traitsIf6__halffS2_fjLj2048ELj1ELj1ELj4ELj16ENS_18Kernel_traits_baseILj2048EfS2_fS2_fjLj128EEEEELb0ELb1ELb1ELb1EEEvNS_9BwdParamsE:
.text._ZN10layer_norm13ln_bwd_kernelINS_13Kernel_traitsIf6__halffS2_fjLj2048ELj1ELj1ELj4ELj16ENS_18Kernel_traits_baseILj2048EfS2_fS2_fjLj128EEEEELb0ELb1ELb1ELb1EEEvNS_9BwdParamsE:
        /* <DEDUP_REMOVED lines=41> */
.L_x_6340:
        /* <DEDUP_REMOVED lines=15> */
[----:B------:R-:W-:-:S02]  /*0380*/  IADD3 R127, R124, 0x4, RZ ;  /* 0x000000047c7f7810 */ /* 0x000fc40007ffe0ff */
        /* <DEDUP_REMOVED lines=24> */
[----:B0-2---:R-:W-:-:S07]  /*0510*/  LOP3.LUT R126, R126, 0x3, RZ, 0xc0, !PT ;  /* 0x000000037e7e7812 */ /* 0x005fce00078ec0ff */
.L_x_6378:
        /* <DEDUP_REMOVED lines=33> */
.L_x_6343:
[----:B------:R-:W0:Y:S01]  /*0730*/  LDC.64 R140, c[0x0][0x2b8] ;  /* 0x0000ae00ff8c7b82 */ /* 0x000e220000000a00 */
[----:B------:R-:W-:Y:S02]  /*0740*/  IADD3 R120, R131, -0x1, RZ ;  /* 0xffffffff83787810 */ /* 0x000fe40007ffe0ff */
[----:B------:R-:W-:Y:S02]  /*0750*/  SHF.R.S32.HI R121, RZ, 0x1f, R0 ;  /* 0x0000001fff797819 */ /* 0x000fe40000011400 */
[----:B------:R-:W-:Y:S01]  /*0760*/  LEA R142, P0, R0, UR6, 0x2 ;  /* 0x00000006008e7c11 */ /* 0x000fe2000f8010ff */
[----:B------:R-:W-:Y:S02]  /*0770*/  IMAD R120, R120, R155, RZ ;  /* 0x0000009b78787224 */ /* 0x000fe400078e02ff */
        /* <DEDUP_REMOVED lines=14> */
[----:B------:R3:W4:Y:S04]  /*0860*/  LDG.E.128 R132, desc[UR4][R152.64+0x10] ;  /* 0x0000100498847981 */ /* 0x000728000c1e1d00 */
[----:B------:R-:W4:Y:S04]  /*0870*/  LDG.E.128 R148, desc[UR4][R158.64+0x10] ;  /* 0x000010049e947981 */ /* 0x000f28000c1e1d00 */
[----:B------:R-:W4:Y:S01]  /*0880*/  LDG.E.128 R136, desc[UR4][R158.64] ;  /* 0x000000049e887981 */ /* 0x000f22000c1e1d00 */
[----:B------:R-:W-:-:S02]  /*0890*/  MOV R131, UR14 ;  /* 0x0000000e00837c02 */ /* 0x000fc40008000f00 */
        /* <DEDUP_REMOVED lines=9> */
[----:B---3--:R-:W-:Y:S02]  /*0930*/  HADD2.F32 R153, -RZ, R120.H0_H0 ;  /* 0x20000078ff997230 */ /* 0x008fe40000004100 */
[----:B0-----:R-:W-:Y:S02]  /*0940*/  HADD2.F32 R116, -RZ, R121.H1_H1 ;  /* 0x30000079ff747230 */ /* 0x001fe40000004100 */
[--C-:B------:R-:W-:Y:S02]  /*0950*/  HADD2.F32 R159, -RZ, R123.reuse.H0_H0 ;  /* 0x2000007bff9f7230 */ /* 0x100fe40000004100 */
[----:B------:R-:W-:Y:S02]  /*0960*/  HADD2.F32 R158, -RZ, R123.H1_H1 ;  /* 0x3000007bff9e7230 */ /* 0x000fe40000004100 */
[C---:B----4-:R-:W-:Y:S01]  /*0970*/  FADD.FTZ R163, -R185.reuse, R163 ;  /* 0x000000a3b9a37221 */ /* 0x050fe20000010100 */
[C---:B------:R-:W-:Y:S01]  /*0980*/  FADD.FTZ R145, -R185.reuse, R162 ;  /* 0x000000a2b9917221 */ /* 0x040fe20000010100 */
[----:B------:R-:W-:Y:S01]  /*0990*/  FADD.FTZ R3, -R185, R160 ;  /* 0x000000a0b9037221 */ /* 0x000fe20000010100 */
[----:B------:R-:W-:-:S02]  /*09a0*/  HADD2.F32 R183, -RZ, R143.H0_H0 ;  /* 0x2000008fffb77230 */ /* 0x000fc40000004100 */
[C---:B------:R-:W-:Y:S01]  /*09b0*/  FADD.FTZ R157, -R185.reuse, R134 ;  /* 0x00000086b99d7221 */ /* 0x040fe20000010100 */
[----:B------:R-:W-:Y:S02]  /*09c0*/  HADD2.F32 R168, -RZ, R143.H1_H1 ;  /* 0x3000008fffa87230 */ /* 0x000fe40000004100 */
[C---:B------:R-:W-:Y:S01]  /*09d0*/  FADD.FTZ R123, -R185.reuse, R133 ;  /* 0x00000085b97b7221 */ /* 0x040fe20000010100 */
[----:B------:R-:W-:Y:S02]  /*09e0*/  HADD2.F32 R120, -RZ, R120.H1_H1 ;  /* 0x30000078ff787230 */ /* 0x000fe40000004100 */
[C---:B------:R-:W-:Y:S01]  /*09f0*/  FADD.FTZ R143, -R185.reuse, R148 ;  /* 0x00000094b98f7221 */ /* 0x040fe20000010100 */
[----:B------:R-:W-:Y:S02]  /*0a00*/  HADD2.F32 R117, -RZ, R121.H0_H0 ;  /* 0x20000079ff757230 */ /* 0x000fe40000004100 */
[C---:B------:R-:W-:Y:S01]  /*0a10*/  FADD.FTZ R149, -R185.reuse, R149 ;  /* 0x00000095b9957221 */ /* 0x040fe20000010100 */
[C---:B-----5:R-:W-:Y:S01]  /*0a20*/  FMUL.FTZ R134, R128.reuse, R163 ;  /* 0x000000a380867220 */ /* 0x060fe20000410000 */
[----:B------:R-:W-:Y:S01]  /*0a30*/  FMUL.FTZ R133, R128, R145 ;  /* 0x0000009180857220 */ /* 0x000fe20000410000 */
[----:B------:R-:W-:Y:S01]  /*0a40*/  FMUL.FTZ R148, R48, R153 ;  /* 0x0000009930947220 */ /* 0x000fe20000410000 */
        /* <DEDUP_REMOVED lines=8> */
[C---:B------:R-:W-:Y:S01]  /*0ad0*/  FMUL.FTZ R3, R128.reuse, R3 ;  /* 0x0000000380037220 */ /* 0x040fe20000410000 */
[----:B------:R-:W-:Y:S01]  /*0ae0*/  FADD.FTZ R185, -R185, R151 ;  /* 0x00000097b9b97221 */ /* 0x000fe20000010100 */
[----:B------:R-:W-:Y:S01]  /*0af0*/  FMUL.FTZ R146, R128, R149 ;  /* 0x0000009580927220 */ /* 0x000fe20000410000 */
        /* <DEDUP_REMOVED lines=8> */
[C---:B------:R-:W-:Y:S01]  /*0b80*/  FMUL.FTZ R132, R128.reuse, R161 ;  /* 0x000000a180847220 */ /* 0x040fe20000410000 */
[----:B------:R-:W-:Y:S01]  /*0b90*/  FFMA.FTZ R117, R3, R148, RZ ;  /* 0x0000009403757223 */ /* 0x000fe200000100ff */
[----:B------:R-:W-:Y:S01]  /*0ba0*/  FMUL.FTZ R135, R128, R119 ;  /* 0x0000007780877220 */ /* 0x000fe20000410000 */
[----:B------:R-:W-:-:S02]  /*0bb0*/  FADD.FTZ R119, R116, R149 ;  /* 0x0000009574777221 */ /* 0x000fc40000010000 */
[----:B------:R-:W-:Y:S01]  /*0bc0*/  FFMA.FTZ R116, R132, R149, R117 ;  /* 0x0000009584747223 */ /* 0x000fe20000010075 */
[--C-:B------:R-:W-:Y:S02]  /*0bd0*/  HADD2.F32 R121, -RZ, R122.reuse.H0_H0 ;  /* 0x2000007aff797230 */ /* 0x100fe40000004100 */
[----:B------:R-:W-:Y:S01]  /*0be0*/  FADD.FTZ R118, R119, R150 ;  /* 0x0000009677767221 */ /* 0x000fe20000010000 */
[----:B------:R-:W-:Y:S01]  /*0bf0*/  FFMA.FTZ R117, R133, R150, R116 ;  /* 0x0000009685757223 */ /* 0x000fe20000010074 */
[----:B------:R-:W-:Y:S02]  /*0c00*/  HADD2.F32 R122, -RZ, R122.H1_H1 ;  /* 0x3000007aff7a7230 */ /* 0x000fe40000004100 */
        /* <DEDUP_REMOVED lines=33> */
[----:B------:R-:W-:Y:S01]  /*0e20*/  FFMA.FTZ R61, R140, R160, R61 ;  /* 0x000000a08c3d7223 */ /* 0x000fe2000001003d */
[----:B------:R-:W-:Y:S01]  /*0e30*/  FADD.FTZ R77, R77, R160 ;  /* 0x000000a04d4d7221 */ /* 0x000fe20000010000 */
[----:B------:R-:W-:Y:S01]  /*0e40*/  FADD.FTZ R119, R116, R159 ;  /* 0x0000009f74777221 */ /* 0x000fe20000010000 */
[----:B------:R-:W-:Y:S01]  /*0e50*/  FMUL.FTZ R141, R128, R173 ;  /* 0x000000ad808d7220 */ /* 0x000fe20000410000 */
        /* <DEDUP_REMOVED lines=45> */
.L_x_6344:
[----:B------:R-:W-:Y:S05]  /*1130*/  BSYNC B0 ;  /* 0x0000000000007941 */ /* 0x000fea0003800000 */
.L_x_6342:
        /* <DEDUP_REMOVED lines=22> */
.L_x_6389:
[----:B------:R-:W3:Y:S01]  /*12a0*/  S2R R167, SR_CgaCtaId ;  /* 0x0000000000a77919 */ /* 0x000ee20000008800 */
[----:B-----5:R-:W-:Y:S01]  /*12b0*/  ISETP.GE.AND P4, PT, R156, 0x1, PT ;  /* 0x000000019c00780c */ /* 0x020fe20003f86270 */
[----:B-1----:R-:W-:Y:S01]  /*12c0*/  FADD.FTZ R172, R120, R117 ;  /* 0x0000007578ac7221 */ /* 0x002fe20000010000 */
[----:B------:R-:W-:Y:S01]  /*12d0*/  LOP3.LUT P0, RZ, R182, 0x1f, RZ, 0xc0, !PT ;  /* 0x0000001fb6ff7812 */ /* 0x000fe2000780c0ff */
[----:B--2---:R-:W-:Y:S01]  /*12e0*/  FADD.FTZ R173, R121, R116 ;  /* 0x0000007479ad7221 */ /* 0x004fe20000010000 */
[----:B------:R-:W-:Y:S01]  /*12f0*/  MOV R118, 0x400 ;  /* 0x0000040000767802 */ /* 0x000fe20000000f00 */
[----:B------:R-:W-:Y:S05]  /*1300*/  WARPSYNC.ALL ;  /* 0x0000000000007948 */ /* 0x000fea0003800000 */
[----:B------:R-:W-:-:S03]  /*1310*/  HFMA2.MMA R147, -RZ, RZ, 0, 0 ;  /* 0x00000000ff937435 */ /* 0x000fc600000001ff */
[----:B------:R-:W-:Y:S01]  /*1320*/  @P4 IADD3 R156, R156, -0x1, RZ ;  /* 0xffffffff9c9c4810 */ /* 0x000fe20007ffe0ff */
[----:B------:R-:W1:Y:S04]  /*1330*/  @P4 LDC.64 R168, c[0x0][0x220] ;  /* 0x00008800ffa84b82 */ /* 0x000e680000000a00 */
[----:B------:R-:W-:-:S04]  /*1340*/  @P4 IMAD R156, R156, R155, RZ ;  /* 0x0000009b9c9c4224 */ /* 0x000fc800078e02ff */
[----:B------:R-:W2:Y:S01]  /*1350*/  @P4 LDC R174, c[0x0][0x29c] ;  /* 0x0000a700ffae4b82 */ /* 0x000ea20000000800 */
[----:B------:R-:W-:-:S04]  /*1360*/  @P4 SHF.R.S32.HI R119, RZ, 0x1f, R156 ;  /* 0x0000001fff774819 */ /* 0x000fc8000001149c */
[----:B------:R-:W-:-:S03]  /*1370*/  @P4 LEA.HI R123, R119, R156, RZ, 0x3 ;  /* 0x0000009c777b4211 */ /* 0x000fc600078f18ff */
[----:B------:R-:W4:Y:S01]  /*1380*/  @P4 LDC R175, c[0x0][0x29c] ;  /* 0x0000a700ffaf4b82 */ /* 0x000f220000000800 */
[----:B---3--:R-:W-:Y:S02]  /*1390*/  LEA R119, R167, R118, 0x18 ;  /* 0x00000076a7777211 */ /* 0x008fe400078ec0ff */
[----:B------:R-:W-:Y:S02]  /*13a0*/  @!P0 IADD3 R118, R126, R170, RZ ;  /* 0x000000aa7e768210 */ /* 0x000fe40007ffe0ff */
[----:B------:R-:W-:Y:S02]  /*13b0*/  @P4 LEA.HI.SX32 R147, R123, R2, 0x1d ;  /* 0x000000027b934211 */ /* 0x000fe400078feaff */
[-C--:B------:R-:W-:Y:S01]  /*13c0*/  @!P0 LEA R155, R118, R119.reuse, 0x3 ;  /* 0x00000077769b8211 */ /* 0x080fe200078e18ff */
[----:B------:R-:W3:Y:S01]  /*13d0*/  @P4 LDC R176, c[0x0][0x29c] ;  /* 0x0000a700ffb04b82 */ /* 0x000ee20000000800 */
[----:B------:R-:W-:Y:S01]  /*13e0*/  LEA R156, R170, R119, 0x3 ;  /* 0x00000077aa9c7211 */ /* 0x000fe200078e18ff */
[----:B-1----:R-:W-:-:S02]  /*13f0*/  @P4 IMAD.WIDE.U32 R168, R147, 0x10, R168 ;  /* 0x0000001093a84825 */ /* 0x002fc400078e00a8 */
[----:B------:R1:W-:Y:S04]  /*1400*/  @!P0 STS.64 [R155+0x2000], R172 ;  /* 0x002000ac9b008388 */ /* 0x0003e80000000a00 */
[----:B------:R-:W-:Y:S01]  /*1410*/  BAR.SYNC.DEFER_BLOCKING 0x0 ;  /* 0x0000000000007b1d */ /* 0x000fe20000010000 */
[----:B------:R-:W-:-:S07]  /*1420*/  ISETP.NE.U32.AND P0, PT, RZ, UR10, PT ;  /* 0x0000000aff007c0c */ /* 0x000fce000bf05070 */
[----:B------:R-:W1:Y:S08]  /*1430*/  @P4 LDC R177, c[0x0][0x29c] ;  /* 0x0000a700ffb14b82 */ /* 0x000e700000000800 */
[----:B------:R-:W1:Y:S08]  /*1440*/  @P4 LDC R178, c[0x0][0x29c] ;  /* 0x0000a700ffb24b82 */ /* 0x000e700000000800 */
[----:B------:R-:W2:Y:S01]  /*1450*/  @P4 LDC R179, c[0x0][0x29c] ;  /* 0x0000a700ffb34b82 */ /* 0x000ea20000000800 */
[----:B------:R-:W4:Y:S04]  /*1460*/  LDS.128 R116, [R156+0x2000] ;  /* 0x002000009c747984 */ /* 0x000f280000000c00 */
[----:B0-----:R-:W0:Y:S01]  /*1470*/  LDS.128 R120, [R156+0x2010] ;  /* 0x002010009c787984 */ /* 0x001e220000000c00 */
[----:B------:R-:W-:-:S02]  /*1480*/  ISETP.NE.AND.EX P0, PT, RZ, UR11, PT, P0 ;  /* 0x0000000bff007c0c */ /* 0x000fc4000bf05300 */
[----:B------:R-:W2:Y:S01]  /*1490*/  @P4 LDC R180, c[0x0][0x29c] ;  /* 0x0000a700ffb44b82 */ /* 0x000ea20000000800 */
[----:B------:R3:W5:Y:S01]  /*14a0*/  @P4 LDG.E.128 R100, desc[UR4][R168.64] ;  /* 0x00000004a8644981 */ /* 0x000762000c1e1d00 */
[C---:B------:R-:W-:Y:S01]  /*14b0*/  @!P6 ISETP.NE.U32.AND P2, PT, R131.reuse, RZ, PT ;  /* 0x000000ff8300e20c */ /* 0x040fe20003f45070 */
[----:B------:R-:W-:Y:S01]  /*14c0*/  BSSY B0, `(.L_x_6346) ;  /* 0x000001b000007945 */ /* 0x000fe20003800000 */
[----:B------:R-:W-:Y:S02]  /*14d0*/  @!P6 ISETP.NE.U32.AND P1, PT, R131, RZ, PT ;  /* 0x000000ff8300e20c */ /* 0x000fe40003f25070 */
[----:B------:R-:W-:Y:S02]  /*14e0*/  @!P6 ISETP.NE.AND.EX P2, PT, R144, RZ, PT, P2 ;  /* 0x000000ff9000e20c */ /* 0x000fe40003f45320 */
[----:B------:R-:W2:Y:S08]  /*14f0*/  @P4 LDC R185, c[0x0][0x29c] ;  /* 0x0000a700ffb94b82 */ /* 0x000eb00000000800 */
[----:B------:R-:W2:Y:S08]  /*1500*/  @P4 LDC.64 R170, c[0x0][0x2f8] ;  /* 0x0000be00ffaa4b82 */ /* 0x000eb00000000a00 */
[----:B---3--:R-:W3:Y:S08]  /*1510*/  @P4 LDC.64 R168, c[0x0][0x220] ;  /* 0x00008800ffa84b82 */ /* 0x008ef00000000a00 */
[----:B-1----:R-:W1:Y:S01]  /*1520*/  @P0 LDC.64 R172, c[0x0][0x308] ;  /* 0x0000c200ffac0b82 */ /* 0x002e620000000a00 */
[----:B----4-:R-:W-:Y:S01]  /*1530*/  FADD.FTZ R155, RZ, R116 ;  /* 0x00000074ff9b7221 */ /* 0x010fe20000010000 */
        /* <DEDUP_REMOVED lines=19> */
.L_x_6347:
[----:B------:R-:W-:Y:S05]  /*1670*/  BSYNC B0 ;  /* 0x0000000000007941 */ /* 0x000fea0003800000 */
.L_x_6346:
[----:B------:R-:W-:Y:S01]  /*1680*/  @!P6 ISETP.NE.U32.AND P2, PT, R131, RZ, PT ;  /* 0x000000ff8300e20c */ /* 0x000fe20003f45070 */
[----:B------:R-:W-:Y:S01]  /*1690*/  BSSY B0, `(.L_x_6348) ;  /* 0x000000e000007945 */ /* 0x000fe20003800000 */
[C---:B------:R-:W-:Y:S01]  /*16a0*/  @!P6 ISETP.NE.AND.EX P1, PT, R144.reuse, RZ, PT, P1 ;  /* 0x000000ff9000e20c */ /* 0x040fe20003f25310 */
[----:B--2---:R-:W-:Y:S01]  /*16b0*/  @P4 FMUL.FTZ R167, R117, R174 ;  /* 0x000000ae75a74220 */ /* 0x004fe20000410000 */
        /* <DEDUP_REMOVED lines=11> */
.L_x_6349:
[----:B------:R-:W-:Y:S05]  /*1770*/  BSYNC B0 ;  /* 0x0000000000007941 */ /* 0x000fea0003800000 */
.L_x_6348:
        /* <DEDUP_REMOVED lines=13> */
.L_x_6351:
[----:B------:R-:W-:Y:S05]  /*1850*/  BSYNC B0 ;  /* 0x0000000000007941 */ /* 0x000fea0003800000 */
.L_x_6350:
[----:B------:R-:W-:Y:S01]  /*1860*/  @P4 FMUL.FTZ R175, R121, R176 ;  /* 0x000000b079af4220 */ /* 0x000fe20000410000 */
[----:B------:R-:W-:Y:S01]  /*1870*/  @!P6 ISETP.NE.U32.AND P1, PT, R131, RZ, PT ;  /* 0x000000ff8300e20c */ /* 0x000fe20003f25070 */
[----:B------:R-:W-:Y:S01]  /*1880*/  @P4 FMUL.FTZ R119, R33, R174 ;  /* 0x000000ae21774220 */ /* 0x000fe20000410000 */
[----:B------:R-:W-:Y:S01]  /*1890*/  @P4 F2FP.F16.F32.PACK_AB R116, RZ, R116 ;  /* 0x00000074ff74423e */ /* 0x000fe200000000ff */
[----:B------:R-:W-:Y:S01]  /*18a0*/  @P4 FMUL.FTZ R120, R34, R175 ;  /* 0x000000af22784220 */ /* 0x000fe20000410000 */
[----:B------:R-:W-:Y:S01]  /*18b0*/  @!P6 ISETP.NE.AND.EX P1, PT, R144, RZ, PT, P1 ;  /* 0x000000ff9000e20c */ /* 0x000fe20003f25310 */
[----:B------:R-:W-:Y:S01]  /*18c0*/  BSSY B0, `(.L_x_6352) ;  /* 0x000000e000007945 */ /* 0x000fe20003800000 */
[----:B------:R-:W-:Y:S02]  /*18d0*/  @P4 PRMT R104, R116, 0x7610, R104 ;  /* 0x0000761074684816 */ /* 0x000fe40000000068 */
[----:B------:R-:W-:Y:S02]  /*18e0*/  @P4 F2FP.F16.F32.PACK_AB R119, RZ, R119 ;  /* 0x00000077ff77423e */ /* 0x000fe400000000ff */
        /* <DEDUP_REMOVED lines=11> */
.L_x_6353:
[----:B------:R-:W-:Y:S05]  /*19a0*/  BSYNC B0 ;  /* 0x0000000000007941 */ /* 0x000fea0003800000 */
.L_x_6352:
        /* <DEDUP_REMOVED lines=10> */
[----:B------:R-:W-:Y:S02]  /*1a50*/  @P4 F2FP.F16.F32.PACK_AB R116, RZ, R116 ;  /* 0x00000074ff74423e */ /* 0x000fe400000000ff */
        /* <DEDUP_REMOVED lines=11> */
.L_x_6355:
[----:B------:R-:W-:Y:S05]  /*1b10*/  BSYNC B0 ;  /* 0x0000000000007941 */ /* 0x000fea0003800000 */
.L_x_6354:
        /* <DEDUP_REMOVED lines=10> */
.L_x_6357:
[----:B------:R-:W-:Y:S05]  /*1bc0*/  BSYNC B0 ;  /* 0x0000000000007941 */ /* 0x000fea0003800000 */
.L_x_6356:
        /* <DEDUP_REMOVED lines=18> */
.L_x_6359:
[----:B------:R-:W-:Y:S05]  /*1cf0*/  BSYNC B0 ;  /* 0x0000000000007941 */ /* 0x000fea0003800000 */
.L_x_6358:
[----:B------:R-:W-:Y:S01]  /*1d00*/  @P4 FMUL.FTZ R179, R181, R180 ;  /* 0x000000b4b5b34220 */ /* 0x000fe20000410000 */
[----:B------:R-:W-:Y:S01]  /*1d10*/  @!P6 ISETP.NE.AND.EX P2, PT, R144, RZ, PT, P2 ;  /* 0x000000ff9000e20c */ /* 0x000fe20003f45320 */
[----:B------:R-:W-:Y:S01]  /*1d20*/  BSSY B0, `(.L_x_6360) ;  /* 0x000000e000007945 */ /* 0x000fe20003800000 */
[----:B------:R-:W-:Y:S01]  /*1d30*/  @P4 F2FP.F16.F32.PACK_AB R116, RZ, R116 ;  /* 0x00000074ff74423e */ /* 0x000fe200000000ff */
[----:B------:R-:W-:Y:S01]  /*1d40*/  @P4 FMUL.FTZ R120, R30, R179 ;  /* 0x000000b31e784220 */ /* 0x000fe20000410000 */
        /* <DEDUP_REMOVED lines=11> */
.L_x_6361:
[----:B------:R-:W-:Y:S05]  /*1e00*/  BSYNC B0 ;  /* 0x0000000000007941 */ /* 0x000fea0003800000 */
.L_x_6360:
[----:B------:R-:W-:Y:S01]  /*1e10*/  @P4 FMUL.FTZ R180, R186, R185 ;  /* 0x000000b9bab44220 */ /* 0x000fe20000410000 */
[----:B------:R-:W-:Y:S01]  /*1e20*/  ISETP.NE.U32.AND P1, PT, RZ, UR10, PT ;  /* 0x0000000aff007c0c */ /* 0x000fe2000bf25070 */
[----:B-1----:R-:W-:Y:S01]  /*1e30*/  @P0 IMAD.WIDE.U32 R172, R130, 0x20, R172 ;  /* 0x0000002082ac0825 */ /* 0x002fe200078e00ac */
[----:B------:R-:W-:-:S03]  /*1e40*/  @P4 PRMT R106, R116, 0x7610, R106 ;  /* 0x00007610746a4816 */ /* 0x000fc6000000006a */
[----:B------:R-:W-:Y:S01]  /*1e50*/  @P4 FMUL.FTZ R116, R31, R180 ;  /* 0x000000b41f744220 */ /* 0x000fe20000410000 */
[----:B------:R-:W-:Y:S01]  /*1e60*/  ISETP.NE.AND.EX P1, PT, RZ, UR11, PT, P1 ;  /* 0x0000000bff007c0c */ /* 0x000fe2000bf25310 */
[----:B------:R-:W-:Y:S01]  /*1e70*/  @P4 IMAD.WIDE.U32 R170, R147, 0x10, R170 ;  /* 0x0000001093aa4825 */ /* 0x000fe200078e00aa */
[----:B------:R-:W-:Y:S02]  /*1e80*/  @P4 F2FP.F16.F32.PACK_AB R120, RZ, R120 ;  /* 0x00000078ff78423e */ /* 0x000fe400000000ff */
[----:B------:R-:W-:Y:S01]  /*1e90*/  @P4 PRMT R106, R106, 0x5410, R119 ;  /* 0x000054106a6a4816 */ /* 0x000fe20000000077 */
[----:B-----5:R-:W-:Y:S01]  /*1ea0*/  @P4 HADD2.F32 R183, -RZ, R101.H0_H0 ;  /* 0x20000065ffb74230 */ /* 0x020fe20000004100 */
[----:B------:R-:W-:Y:S01]  /*1eb0*/  SEL R119, R122, R111, P1 ;  /* 0x0000006f7a777207 */ /* 0x000fe20000800000 */
[----:B------:R-:W-:Y:S01]  /*1ec0*/  @P4 HADD2.F32 R185, -RZ, R102.H0_H0 ;  /* 0x20000066ffb94230 */ /* 0x000fe20000004100 */
[----:B------:R-:W-:Y:S01]  /*1ed0*/  @P4 F2FP.F16.F32.PACK_AB R130, RZ, R116 ;  /* 0x00000074ff82423e */ /* 0x000fe200000000ff */
[----:B------:R-:W-:Y:S01]  /*1ee0*/  @P4 HADD2.F32 R187, -RZ, R103.H0_H0 ;  /* 0x20000067ffbb4230 */ /* 0x000fe20000004100 */
[----:B------:R-:W-:-:S02]  /*1ef0*/  SEL R122, R181, R114, P1 ;  /* 0x00000072b57a7207 */ /* 0x000fc40000800000 */
[----:B------:R-:W-:Y:S02]  /*1f00*/  @P4 PRMT R107, R120, 0x7610, R107 ;  /* 0x00007610786b4816 */ /* 0x000fe4000000006b */
[----:B------:R-:W-:Y:S02]  /*1f10*/  SEL R116, R117, R108, P1 ;  /* 0x0000006c75747207 */ /* 0x000fe40000800000 */
[----:B------:R-:W-:Y:S01]  /*1f20*/  IADD3 R181, R147, 0x80, RZ ;  /* 0x0000008093b57810 */ /* 0x000fe20007ffe0ff */
[----:B------:R-:W-:Y:S01]  /*1f30*/  @P4 HADD2.F32 R147, -RZ, R100.H1_H1 ;  /* 0x30000064ff934230 */ /* 0x000fe20000004100 */
[----:B------:R-:W-:Y:S02]  /*1f40*/  SEL R117, R118, R109, P1 ;  /* 0x0000006d76757207 */ /* 0x000fe40000800000 */
[----:B------:R-:W-:Y:S01]  /*1f50*/  SEL R118, R121, R110, P1 ;  /* 0x0000006e79767207 */ /* 0x000fe20000800000 */
[----:B---3--:R-:W-:Y:S01]  /*1f60*/  @P4 IMAD.WIDE.U32 R168, R181, 0x10, R168 ;  /* 0x00000010b5a84825 */ /* 0x008fe200078e00a8 */
[----:B------:R-:W-:-:S02]  /*1f70*/  SEL R120, R123, R112, P1 ;  /* 0x000000707b787207 */ /* 0x000fc40000800000 */
[----:B------:R-:W-:Y:S01]  /*1f80*/  SEL R121, R184, R113, P1 ;  /* 0x00000071b8797207 */ /* 0x000fe20000800000 */
[----:B------:R0:W-:Y:S01]  /*1f90*/  @P0 STG.E.128 desc[UR4][R172.64], R116 ;  /* 0x00000074ac000986 */ /* 0x0001e2000c101d04 */
[----:B------:R-:W-:Y:S01]  /*1fa0*/  SEL R123, R186, R115, P1 ;  /* 0x00000073ba7b7207 */ /* 0x000fe20000800000 */
[----:B------:R-:W-:Y:S01]  /*1fb0*/  @P4 HADD2.F32 R184, -RZ, R101.H1_H1 ;  /* 0x30000065ffb84230 */ /* 0x000fe20000004100 */
[----:B------:R-:W-:Y:S01]  /*1fc0*/  @P4 PRMT R107, R107, 0x5410, R130 ;  /* 0x000054106b6b4816 */ /* 0x000fe20000000082 */
[----:B------:R-:W-:Y:S02]  /*1fd0*/  @P4 HADD2.F32 R130, -RZ, R100.H0_H0 ;  /* 0x20000064ff824230 */ /* 0x000fe40000004100 */
[----:B------:R1:W-:Y:S01]  /*1fe0*/  @P0 STG.E.128 desc[UR4][R172.64+0x10], R120 ;  /* 0x00001078ac000986 */ /* 0x0003e2000c101d04 */
[----:B------:R-:W-:-:S03]  /*1ff0*/  @P4 HADD2.F32 R186, -RZ, R102.H1_H1 ;  /* 0x30000066ffba4230 */ /* 0x000fc60000004100 */
[----:B------:R2:W-:Y:S01]  /*2000*/  @P4 STG.E.128 desc[UR4][R170.64], R104 ;  /* 0x00000068aa004986 */ /* 0x0005e2000c101d04 */
[----:B0-----:R-:W-:-:S03]  /*2010*/  @P4 HADD2.F32 R116, -RZ, R103.H1_H1 ;  /* 0x30000067ff744230 */ /* 0x001fc60000004100 */
[----:B------:R2:W5:Y:S01]  /*2020*/  @P4 LDG.E.128 R100, desc[UR4][R168.64] ;  /* 0x00000004a8644981 */ /* 0x000562000c1e1d00 */
[C---:B------:R-:W-:Y:S01]  /*2030*/  @!P6 ISETP.NE.U32.AND P2, PT, R131.reuse, RZ, PT ;  /* 0x000000ff8300e20c */ /* 0x040fe20003f45070 */
[----:B------:R-:W-:Y:S01]  /*2040*/  BSSY B0, `(.L_x_6362) ;  /* 0x0000011000007945 */ /* 0x000fe20003800000 */
[----:B------:R-:W-:Y:S01]  /*2050*/  @!P6 ISETP.NE.U32.AND P3, PT, R131, RZ, PT ;  /* 0x000000ff8300e20c */ /* 0x000fe20003f65070 */
[----:B-1----:R-:W0:Y:S01]  /*2060*/  @P4 LDC R122, c[0x0][0x29c] ;  /* 0x0000a700ff7a4b82 */ /* 0x002e220000000800 */
[C---:B------:R-:W-:Y:S02]  /*2070*/  @!P6 ISETP.NE.AND.EX P2, PT, R144.reuse, RZ, PT, P2 ;  /* 0x000000ff9000e20c */ /* 0x040fe40003f45320 */
[----:B------:R-:W-:Y:S02]  /*2080*/  @!P6 ISETP.NE.AND.EX P3, PT, R144, RZ, PT, P3 ;  /* 0x000000ff9000e20c */ /* 0x000fe40003f65330 */
        /* <DEDUP_REMOVED lines=12> */
.L_x_6363:
[----:B------:R-:W-:Y:S05]  /*2150*/  BSYNC B0 ;  /* 0x0000000000007941 */ /* 0x000fea0003800000 */
.L_x_6362:
        /* <DEDUP_REMOVED lines=10> */
.L_x_6365:
[----:B------:R-:W-:Y:S05]  /*2200*/  BSYNC B0 ;  /* 0x0000000000007941 */ /* 0x000fea0003800000 */
.L_x_6364:
        /* <DEDUP_REMOVED lines=31> */
.L_x_6367:
[----:B------:R-:W-:Y:S05]  /*2400*/  BSYNC B0 ;  /* 0x0000000000007941 */ /* 0x000fea0003800000 */
.L_x_6366:
        /* <DEDUP_REMOVED lines=10> */
.L_x_6369:
[----:B------:R-:W-:Y:S05]  /*24b0*/  BSYNC B0 ;  /* 0x0000000000007941 */ /* 0x000fea0003800000 */
.L_x_6368:
        /* <DEDUP_REMOVED lines=10> */
.L_x_6371:
[----:B------:R-:W-:Y:S05]  /*2560*/  BSYNC B0 ;  /* 0x0000000000007941 */ /* 0x000fea0003800000 */
.L_x_6370:
        /* <DEDUP_REMOVED lines=10> */
.L_x_6373:
[----:B------:R-:W-:Y:S05]  /*2610*/  BSYNC B0 ;  /* 0x0000000000007941 */ /* 0x000fea0003800000 */
.L_x_6372:
[----:B------:R-:W-:Y:S01]  /*2620*/  @!P6 ISETP.NE.U32.AND P2, PT, R131, RZ, PT ;  /* 0x000000ff8300e20c */ /* 0x000fe20003f45070 */
[----:B--2---:R-:W-:Y:S01]  /*2630*/  @P4 FMUL.FTZ R169, R123, R172 ;  /* 0x000000ac7ba94220 */ /* 0x004fe20000410000 */
[----:B------:R-:W-:Y:S01]  /*2640*/  BSSY B0, `(.L_x_6374) ;  /* 0x0000012000007945 */ /* 0x000fe20003800000 */
[----:B------:R-:W-:Y:S01]  /*2650*/  @P4 F2FP.F16.F32.PACK_AB R118, RZ, R118 ;  /* 0x00000076ff76423e */ /* 0x000fe200000000ff */
[----:B0-----:R-:W-:Y:S01]  /*2660*/  @P4 FMUL.FTZ R172, R170, R171 ;  /* 0x000000abaaac4220 */ /* 0x001fe20000410000 */
[----:B------:R-:W-:Y:S01]  /*2670*/  @!P6 ISETP.NE.AND.EX P2, PT, R144, RZ, PT, P2 ;  /* 0x000000ff9000e20c */ /* 0x000fe20003f45320 */
[----:B------:R-:W-:Y:S01]  /*2680*/  @P4 FMUL.FTZ R168, R26, R169 ;  /* 0x000000a91aa84220 */ /* 0x000fe20000410000 */
[----:B------:R-:W-:Y:S01]  /*2690*/  @P4 F2FP.F16.F32.PACK_AB R121, RZ, R121 ;  /* 0x00000079ff79423e */ /* 0x000fe200000000ff */
        /* <DEDUP_REMOVED lines=12> */
.L_x_6375:
[----:B------:R-:W-:Y:S05]  /*2760*/  BSYNC B0 ;  /* 0x0000000000007941 */ /* 0x000fea0003800000 */
.L_x_6374:
[----:B----4-:R-:W-:Y:S01]  /*2770*/  @P4 FMUL.FTZ R195, R193, R194 ;  /* 0x000000c2c1c34220 */ /* 0x010fe20000410000 */
[----:B------:R-:W-:Y:S01]  /*2780*/  @P4 FMUL.FTZ R188, R20, R189 ;  /* 0x000000bd14bc4220 */ /* 0x000fe20000410000 */
[----:B------:R-:W-:Y:S01]  /*2790*/  SEL R108, R117, R108, P1 ;  /* 0x0000006c756c7207 */ /* 0x000fe20000800000 */
[----:B------:R-:W-:Y:S01]  /*27a0*/  @P4 FFMA.FTZ R95, R180, R116, R95 ;  /* 0x00000074b45f4223 */ /* 0x000fe2000001005f */
[----:B-----5:R-:W-:Y:S02]  /*27b0*/  @P4 HADD2.F32 R117, -RZ, R100.H0_H0 ;  /* 0x20000064ff754230 */ /* 0x020fe40000004100 */
[----:B------:R-:W-:Y:S01]  /*27c0*/  @P4 FMUL.FTZ R171, R27, R172 ;  /* 0x000000ac1bab4220 */ /* 0x000fe20000410000 */
[--C-:B------:R-:W-:Y:S02]  /*27d0*/  @P4 HADD2.F32 R116, -RZ, R101.reuse.H1_H1 ;  /* 0x30000065ff744230 */ /* 0x100fe40000004100 */
[----:B------:R-:W-:Y:S01]  /*27e0*/  @P4 FMUL.FTZ R191, R21, R192 ;  /* 0x000000c015bf4220 */ /* 0x000fe20000410000 */
[----:B------:R-:W-:Y:S01]  /*27f0*/  @P4 FMUL.FTZ R194, R22, R195 ;  /* 0x000000c316c24220 */ /* 0x000fe20000410000 */
[----:B------:R-:W-:Y:S01]  /*2800*/  @P4 F2FP.F16.F32.PACK_AB R168, RZ, R168 ;  /* 0x000000a8ffa8423e */ /* 0x000fe200000000ff */
[----:B------:R-:W-:Y:S01]  /*2810*/  @P4 FFMA.FTZ R88, R117, R119, R88 ;  /* 0x0000007775584223 */ /* 0x000fe20000010058 */
[----:B------:R-:W-:Y:S01]  /*2820*/  @P4 F2FP.F16.F32.PACK_AB R188, RZ, R188 ;  /* 0x000000bcffbc423e */ /* 0x000fe200000000ff */
[----:B------:R-:W-:Y:S01]  /*2830*/  @P4 FFMA.FTZ R91, R116, R172, R91 ;  /* 0x000000ac745b4223 */ /* 0x000fe2000001005b */
[----:B------:R-:W-:Y:S01]  /*2840*/  @!P6 ISETP.NE.U32.AND P2, PT, R131, RZ, PT ;  /* 0x000000ff8300e20c */ /* 0x000fe20003f45070 */
[----:B------:R-:W-:Y:S01]  /*2850*/  @P4 HADD2.F32 R117, -RZ, R102.H0_H0 ;  /* 0x20000066ff754230 */ /* 0x000fe20000004100 */
[----:B------:R-:W-:Y:S01]  /*2860*/  SEL R109, R120, R109, P1 ;  /* 0x0000006d786d7207 */ /* 0x000fe20000800000 */
[----:B------:R-:W-:Y:S01]  /*2870*/  @P4 HADD2.F32 R120, -RZ, R100.H1_H1 ;  /* 0x30000064ff784230 */ /* 0x000fe20000004100 */
[----:B------:R-:W-:Y:S01]  /*2880*/  SEL R110, R123, R110, P1 ;  /* 0x0000006e7b6e7207 */ /* 0x000fe20000800000 */
[----:B------:R-:W-:Y:S01]  /*2890*/  @P4 HADD2.F32 R123, -RZ, R101.H0_H0 ;  /* 0x20000065ff7b4230 */ /* 0x000fe20000004100 */
[----:B------:R-:W-:Y:S01]  /*28a0*/  @P4 F2FP.F16.F32.PACK_AB R171, RZ, R171 ;  /* 0x000000abffab423e */ /* 0x000fe200000000ff */
[----:B------:R-:W-:Y:S01]  /*28b0*/  @P4 HADD2.F32 R116, -RZ, R102.H1_H1 ;  /* 0x30000066ff744230 */ /* 0x000fe20000004100 */
[----:B------:R-:W-:Y:S01]  /*28c0*/  @P4 F2FP.F16.F32.PACK_AB R191, RZ, R191 ;  /* 0x000000bfffbf423e */ /* 0x000fe200000000ff */
[----:B------:R-:W-:Y:S01]  /*28d0*/  @P4 HADD2.F32 R119, -RZ, R103.H0_H0 ;  /* 0x20000067ff774230 */ /* 0x000fe20000004100 */
[----:B------:R-:W-:Y:S01]  /*28e0*/  @P4 F2FP.F16.F32.PACK_AB R194, RZ, R194 ;  /* 0x000000c2ffc2423e */ /* 0x000fe200000000ff */
[----:B------:R-:W-:Y:S01]  /*28f0*/  BSSY B0, `(.L_x_6376) ;  /* 0x0000023000007945 */ /* 0x000fe20003800000 */
[----:B------:R-:W-:Y:S01]  /*2900*/  @P4 PRMT R104, R118, 0x7610, R104 ;  /* 0x0000761076684816 */ /* 0x000fe20000000068 */
[----:B------:R-:W-:Y:S01]  /*2910*/  @P4 FFMA.FTZ R89, R120, R122, R89 ;  /* 0x0000007a78594223 */ /* 0x000fe20000010059 */
[----:B------:R-:W-:Y:S01]  /*2920*/  @P4 PRMT R105, R168, 0x7610, R105 ;  /* 0x00007610a8694816 */ /* 0x000fe20000000069 */
[----:B------:R-:W-:Y:S01]  /*2930*/  @P4 FFMA.FTZ R96, R167, R130, R96 ;  /* 0x00000082a7604223 */ /* 0x000fe20000010060 */
[----:B------:R-:W-:Y:S01]  /*2940*/  @!P6 ISETP.NE.AND.EX P2, PT, R144, RZ, PT, P2 ;  /* 0x000000ff9000e20c */ /* 0x000fe20003f45320 */
[----:B------:R-:W-:Y:S01]  /*2950*/  @P4 FFMA.FTZ R97, R174, R147, R97 ;  /* 0x00000093ae614223 */ /* 0x000fe20000010061 */
[----:B------:R-:W-:Y:S01]  /*2960*/  @P4 PRMT R106, R188, 0x7610, R106 ;  /* 0x00007610bc6a4816 */ /* 0x000fe2000000006a */
[----:B------:R-:W-:Y:S01]  /*2970*/  @P4 FFMA.FTZ R98, R175, R183, R98 ;  /* 0x000000b7af624223 */ /* 0x000fe20000010062 */
[----:B------:R-:W-:Y:S01]  /*2980*/  SEL R111, R170, R111, P1 ;  /* 0x0000006faa6f7207 */ /* 0x000fe20000800000 */
[----:B------:R-:W-:Y:S01]  /*2990*/  @P4 FFMA.FTZ R99, R176, R184, R99 ;  /* 0x000000b8b0634223 */ /* 0x000fe20000010063 */
[----:B------:R-:W-:Y:S01]  /*29a0*/  SEL R112, R173, R112, P1 ;  /* 0x00000070ad707207 */ /* 0x000fe20000800000 */
[----:B------:R-:W-:Y:S01]  /*29b0*/  @P4 FFMA.FTZ R92, R177, R185, R92 ;  /* 0x000000b9b15c4223 */ /* 0x000fe2000001005c */
[----:B------:R-:W-:Y:S01]  /*29c0*/  SEL R113, R190, R113, P1 ;  /* 0x00000071be717207 */ /* 0x000fe20000800000 */
[----:B------:R-:W-:Y:S01]  /*29d0*/  @P4 FFMA.FTZ R93, R178, R186, R93 ;  /* 0x000000bab25d4223 */ /* 0x000fe2000001005d */
[----:B------:R-:W-:Y:S01]  /*29e0*/  SEL R114, R193, R114, P1 ;  /* 0x00000072c1727207 */ /* 0x000fe20000800000 */
[----:B------:R-:W-:Y:S01]  /*29f0*/  @P4 FFMA.FTZ R94, R179, R187, R94 ;  /* 0x000000bbb35e4223 */ /* 0x000fe2000001005e */
[----:B------:R-:W-:Y:S01]  /*2a00*/  @P4 PRMT R104, R104, 0x5410, R121 ;  /* 0x0000541068684816 */ /* 0x000fe20000000079 */
[----:B------:R-:W-:Y:S01]  /*2a10*/  @P4 FFMA.FTZ R90, R123, R169, R90 ;  /* 0x000000a97b5a4223 */ /* 0x000fe2000001005a */
[----:B------:R-:W-:Y:S01]  /*2a20*/  @P4 PRMT R105, R105, 0x5410, R171 ;  /* 0x0000541069694816 */ /* 0x000fe200000000ab */
[----:B------:R-:W-:Y:S01]  /*2a30*/  @P4 FFMA.FTZ R84, R117, R189, R84 ;  /* 0x000000bd75544223 */ /* 0x000fe20000010054 */
[----:B------:R-:W-:Y:S01]  /*2a40*/  @P4 FFMA.FTZ R85, R116, R192, R85 ;  /* 0x000000c074554223 */ /* 0x000fe20000010055 */
[----:B------:R-:W-:Y:S01]  /*2a50*/  @P4 FFMA.FTZ R86, R119, R195, R86 ;  /* 0x000000c377564223 */ /* 0x000fe20000010056 */
        /* <DEDUP_REMOVED lines=12> */
.L_x_6377:
[----:B------:R-:W-:Y:S05]  /*2b20*/  BSYNC B0 ;  /* 0x0000000000007941 */ /* 0x000fea0003800000 */
.L_x_6376:
[----:B------:R-:W0:Y:S01]  /*2b30*/  @P4 LDC R121, c[0x0][0x29c] ;  /* 0x0000a700ff794b82 */ /* 0x000e220000000800 */
[----:B------:R-:W-:Y:S02]  /*2b40*/  SEL R115, R120, R115, P1 ;  /* 0x0000007378737207 */ /* 0x000fe40000800000 */
[----:B------:R-:W-:Y:S02]  /*2b50*/  IADD3 R0, R0, UR12, RZ ;  /* 0x0000000c00007c10 */ /* 0x000fe4000fffe0ff */
[----:B------:R-:W-:-:S03]  /*2b60*/  SEL R147, RZ, 0x1, P5 ;  /* 0x00000001ff937807 */ /* 0x000fc60002800000 */
[----:B------:R-:W1:Y:S08]  /*2b70*/  @P0 LDC.64 R116, c[0x0][0x308] ;  /* 0x0000c200ff740b82 */ /* 0x000e700000000a00 */
[----:B------:R-:W2:Y:S01]  /*2b80*/  @P4 LDC.64 R118, c[0x0][0x2f8] ;  /* 0x0000be00ff764b82 */ /* 0x000ea20000000a00 */
[----:B0-----:R-:W-:Y:S01]  /*2b90*/  @P4 FMUL.FTZ R122, R120, R121 ;  /* 0x00000079787a4220 */ /* 0x001fe20000410000 */
[----:B------:R-:W-:-:S03]  /*2ba0*/  @P4 HADD2.F32 R120, -RZ, R103.H1_H1 ;  /* 0x30000067ff784230 */ /* 0x000fc60000004100 */
[-C--:B------:R-:W-:Y:S02]  /*2bb0*/  @P4 FMUL.FTZ R121, R23, R122.reuse ;  /* 0x0000007a17794220 */ /* 0x080fe40000410000 */
[----:B------:R-:W-:Y:S01]  /*2bc0*/  @P4 FFMA.FTZ R87, R120, R122, R87 ;  /* 0x0000007a78574223 */ /* 0x000fe20000010057 */
[----:B-1----:R-:W-:Y:S02]  /*2bd0*/  @P0 IMAD.WIDE.U32 R116, R129, 0x20, R116 ;  /* 0x0000002081740825 */ /* 0x002fe400078e0074 */
[----:B------:R-:W-:-:S04]  /*2be0*/  @P4 F2FP.F16.F32.PACK_AB R121, RZ, R121 ;  /* 0x00000079ff79423e */ /* 0x000fc800000000ff */
[----:B------:R-:W-:Y:S01]  /*2bf0*/  @P4 PRMT R107, R107, 0x5410, R121 ;  /* 0x000054106b6b4816 */ /* 0x000fe20000000079 */
[----:B------:R0:W-:Y:S01]  /*2c00*/  @P0 STG.E.128 desc[UR4][R116.64], R108 ;  /* 0x0000006c74000986 */ /* 0x0001e2000c101d04 */
[----:B--2---:R-:W-:-:S03]  /*2c10*/  @P4 IMAD.WIDE.U32 R118, R181, 0x10, R118 ;  /* 0x00000010b5764825 */ /* 0x004fc600078e0076 */
[----:B------:R0:W-:Y:S01]  /*2c20*/  @P0 STG.E.128 desc[UR4][R116.64+0x10], R112 ;  /* 0x0000107074000986 */ /* 0x0001e2000c101d04 */
[----:B------:R-:W-:-:S03]  /*2c30*/  ISETP.GE.AND P0, PT, R0, UR13, PT ;  /* 0x0000000d00007c0c */ /* 0x000fc6000bf06270 */
[----:B------:R0:W-:Y:S10]  /*2c40*/  @P4 STG.E.128 desc[UR4][R118.64], R104 ;  /* 0x0000006876004986 */ /* 0x0001f4000c101d04 */
[----:B------:R-:W-:Y:S05]  /*2c50*/  @!P0 BRA `(.L_x_6378) ;  /* 0xffffffd800308947 */ /* 0x000fea000383ffff */
.L_x_6341:
        /* <DEDUP_REMOVED lines=25> */
.L_x_6345:
[----:B------:R-:W-:Y:S01]  /*2df0*/  HFMA2.MMA R169, -RZ, RZ, 0, 9.5367431640625e-07 ;  /* 0x00000010ffa97435 */ /* 0x000fe200000001ff */
[----:B------:R-:W-:Y:S02]  /*2e00*/  MOV R168, R120 ;  /* 0x0000007800a87202 */ /* 0x000fe40000000f00 */
[----:B------:R-:W-:Y:S02]  /*2e10*/  MOV R172, 0x1f ;  /* 0x0000001f00ac7802 */ /* 0x000fe40000000f00 */
[----:B------:R-:W-:-:S07]  /*2e20*/  MOV R147, 0xffffffff ;  /* 0xffffffff00937802 */ /* 0x000fce0000000f00 */
[----:B0----5:R-:W-:Y:S05]  /*2e30*/  WARPSYNC.COLLECTIVE R147, `(.L_x_6379) ;  /* 0x0000000093087348 */ /* 0x021fea0003c00000 */
[----:B------:R1:W2:Y:S02]  /*2e40*/  SHFL.DOWN P0, R167, R168, R169, R172 ;  /* 0x080000a9a8a77389 */ /* 0x0002a400000000ac */
[----:B012--5:R-:W-:Y:S01]  /*2e50*/  ENDCOLLECTIVE ;  /* 0x000000000000791b */ /* 0x027fe20003800000 */
.L_x_6379:
[----:B------:R-:W-:Y:S02]  /*2e60*/  MOV R168, R121 ;  /* 0x0000007900a87202 */ /* 0x000fe40000000f00 */
[----:B------:R-:W-:-:S07]  /*2e70*/  MOV R117, R167 ;  /* 0x000000a700757202 */ /* 0x000fce0000000f00 */
[----:B------:R-:W-:Y:S05]  /*2e80*/  WARPSYNC.COLLECTIVE R147, `(.L_x_6380) ;  /* 0x0000000093087348 */ /* 0x000fea0003c00000 */
[----:B------:R0:W1:Y:S02]  /*2e90*/  SHFL.DOWN P0, R167, R168, R169, R172 ;  /* 0x080000a9a8a77389 */ /* 0x00006400000000ac */
[----:B01----:R-:W-:Y:S01]  /*2ea0*/  ENDCOLLECTIVE ;  /* 0x000000000000791b */ /* 0x003fe20003800000 */
.L_x_6380:
[----:B------:R-:W-:Y:S01]  /*2eb0*/  FADD.FTZ R117, R117, R120 ;  /* 0x0000007875757221 */ /* 0x000fe20000010000 */
[----:B------:R-:W-:-:S04]  /*2ec0*/  HFMA2.MMA R169, -RZ, RZ, 0, 4.76837158203125e-07 ;  /* 0x00000008ffa97435 */ /* 0x000fc800000001ff */
[----:B------:R-:W-:Y:S02]  /*2ed0*/  MOV R168, R117 ;  /* 0x0000007500a87202 */ /* 0x000fe40000000f00 */
[----:B------:R-:W-:-:S07]  /*2ee0*/  MOV R116, R167 ;  /* 0x000000a700747202 */ /* 0x000fce0000000f00 */
[----:B------:R-:W-:Y:S05]  /*2ef0*/  WARPSYNC.COLLECTIVE R147, `(.L_x_6381) ;  /* 0x0000000093087348 */ /* 0x000fea0003c00000 */
[----:B------:R0:W1:Y:S02]  /*2f00*/  SHFL.DOWN P0, R167, R168, R169, R172 ;  /* 0x080000a9a8a77389 */ /* 0x00006400000000ac */
[----:B01----:R-:W-:Y:S01]  /*2f10*/  ENDCOLLECTIVE ;  /* 0x000000000000791b */ /* 0x003fe20003800000 */
.L_x_6381:
[----:B------:R-:W-:-:S05]  /*2f20*/  FADD.FTZ R116, R116, R121 ;  /* 0x0000007974747221 */ /* 0x000fca0000010000 */
[----:B------:R-:W-:Y:S02]  /*2f30*/  MOV R168, R116 ;  /* 0x0000007400a87202 */ /* 0x000fe40000000f00 */
[----:B------:R-:W-:-:S07]  /*2f40*/  MOV R118, R167 ;  /* 0x000000a700767202 */ /* 0x000fce0000000f00 */
[----:B------:R-:W-:Y:S05]  /*2f50*/  WARPSYNC.COLLECTIVE R147, `(.L_x_6382) ;  /* 0x0000000093087348 */ /* 0x000fea0003c00000 */
[----:B------:R0:W1:Y:S02]  /*2f60*/  SHFL.DOWN P0, R167, R168, R169, R172 ;  /* 0x080000a9a8a77389 */ /* 0x00006400000000ac */
[----:B01----:R-:W-:Y:S01]  /*2f70*/  ENDCOLLECTIVE ;  /* 0x000000000000791b */ /* 0x003fe20003800000 */
.L_x_6382:
[----:B------:R-:W-:Y:S01]  /*2f80*/  FADD.FTZ R118, R117, R118 ;  /* 0x0000007675767221 */ /* 0x000fe20000010000 */
[----:B------:R-:W-:-:S04]  /*2f90*/  HFMA2.MMA R169, -RZ, RZ, 0, 2.384185791015625e-07 ;  /* 0x00000004ffa97435 */ /* 0x000fc800000001ff */
[----:B------:R-:W-:Y:S02]  /*2fa0*/  MOV R168, R118 ;  /* 0x0000007600a87202 */ /* 0x000fe40000000f00 */
[----:B------:R-:W-:-:S07]  /*2fb0*/  MOV R119, R167 ;  /* 0x000000a700777202 */ /* 0x000fce0000000f00 */
[----:B------:R-:W-:Y:S05]  /*2fc0*/  WARPSYNC.COLLECTIVE R147, `(.L_x_6383) ;  /* 0x0000000093087348 */ /* 0x000fea0003c00000 */
[----:B------:R0:W1:Y:S02]  /*2fd0*/  SHFL.DOWN P0, R167, R168, R169, R172 ;  /* 0x080000a9a8a77389 */ /* 0x00006400000000ac */
[----:B01----:R-:W-:Y:S01]  /*2fe0*/  ENDCOLLECTIVE ;  /* 0x000000000000791b */ /* 0x003fe20003800000 */
.L_x_6383:
[----:B------:R-:W-:-:S05]  /*2ff0*/  FADD.FTZ R119, R116, R119 ;  /* 0x0000007774777221 */ /* 0x000fca0000010000 */
[----:B------:R-:W-:Y:S02]  /*3000*/  MOV R168, R119 ;  /* 0x0000007700a87202 */ /* 0x000fe40000000f00 */
[----:B------:R-:W-:-:S07]  /*3010*/  MOV R123, R167 ;  /* 0x000000a7007b7202 */ /* 0x000fce0000000f00 */
[----:B------:R-:W-:Y:S05]  /*3020*/  WARPSYNC.COLLECTIVE R147, `(.L_x_6384) ;  /* 0x0000000093087348 */ /* 0x000fea0003c00000 */
[----:B------:R0:W1:Y:S02]  /*3030*/  SHFL.DOWN P0, R167, R168, R169, R172 ;  /* 0x080000a9a8a77389 */ /* 0x00006400000000ac */
[----:B01----:R-:W-:Y:S01]  /*3040*/  ENDCOLLECTIVE ;  /* 0x000000000000791b */ /* 0x003fe20003800000 */
.L_x_6384:
[----:B------:R-:W-:Y:S01]  /*3050*/  FADD.FTZ R123, R118, R123 ;  /* 0x0000007b767b7221 */ /* 0x000fe20000010000 */
[----:B------:R-:W-:-:S04]  /*3060*/  HFMA2.MMA R169, -RZ, RZ, 0, 1.1920928955078125e-07 ;  /* 0x00000002ffa97435 */ /* 0x000fc800000001ff */
[----:B------:R-:W-:Y:S02]  /*3070*/  MOV R168, R123 ;  /* 0x0000007b00a87202 */ /* 0x000fe40000000f00 */
[----:B------:R-:W-:-:S07]  /*3080*/  MOV R122, R167 ;  /* 0x000000a7007a7202 */ /* 0x000fce0000000f00 */
[----:B------:R-:W-:Y:S05]  /*3090*/  WARPSYNC.COLLECTIVE R147, `(.L_x_6385) ;  /* 0x0000000093087348 */ /* 0x000fea0003c00000 */
[----:B------:R0:W1:Y:S02]  /*30a0*/  SHFL.DOWN P0, R167, R168, R169, R172 ;  /* 0x080000a9a8a77389 */ /* 0x00006400000000ac */
[----:B01----:R-:W-:Y:S01]  /*30b0*/  ENDCOLLECTIVE ;  /* 0x000000000000791b */ /* 0x003fe20003800000 */
.L_x_6385:
[----:B------:R-:W-:-:S05]  /*30c0*/  FADD.FTZ R122, R119, R122 ;  /* 0x0000007a777a7221 */ /* 0x000fca0000010000 */
[----:B------:R-:W-:Y:S02]  /*30d0*/  MOV R168, R122 ;  /* 0x0000007a00a87202 */ /* 0x000fe40000000f00 */
[----:B------:R-:W-:-:S07]  /*30e0*/  MOV R120, R167 ;  /* 0x000000a700787202 */ /* 0x000fce0000000f00 */
[----:B------:R-:W-:Y:S05]  /*30f0*/  WARPSYNC.COLLECTIVE R147, `(.L_x_6386) ;  /* 0x0000000093087348 */ /* 0x000fea0003c00000 */
[----:B------:R0:W1:Y:S02]  /*3100*/  SHFL.DOWN P0, R167, R168, R169, R172 ;  /* 0x080000a9a8a77389 */ /* 0x00006400000000ac */
[----:B01----:R-:W-:Y:S01]  /*3110*/  ENDCOLLECTIVE ;  /* 0x000000000000791b */ /* 0x003fe20003800000 */
.L_x_6386:
[----:B------:R-:W-:Y:S01]  /*3120*/  FADD.FTZ R120, R123, R120 ;  /* 0x000000787b787221 */ /* 0x000fe20000010000 */
[----:B------:R-:W-:-:S04]  /*3130*/  HFMA2.MMA R169, -RZ, RZ, 0, 5.9604644775390625e-08 ;  /* 0x00000001ffa97435 */ /* 0x000fc800000001ff */
[----:B------:R-:W-:Y:S02]  /*3140*/  MOV R168, R120 ;  /* 0x0000007800a87202 */ /* 0x000fe40000000f00 */
[----:B------:R-:W-:-:S07]  /*3150*/  MOV R121, R167 ;  /* 0x000000a700797202 */ /* 0x000fce0000000f00 */
[----:B------:R-:W-:Y:S05]  /*3160*/  WARPSYNC.COLLECTIVE R147, `(.L_x_6387) ;  /* 0x0000000093087348 */ /* 0x000fea0003c00000 */
[----:B------:R0:W1:Y:S02]  /*3170*/  SHFL.DOWN P0, R167, R168, R169, R172 ;  /* 0x080000a9a8a77389 */ /* 0x00006400000000ac */
[----:B01----:R-:W-:Y:S01]  /*3180*/  ENDCOLLECTIVE ;  /* 0x000000000000791b */ /* 0x003fe20003800000 */
.L_x_6387:
[----:B------:R-:W-:-:S05]  /*3190*/  FADD.FTZ R121, R122, R121 ;  /* 0x000000797a797221 */ /* 0x000fca0000010000 */
[----:B------:R-:W-:Y:S02]  /*31a0*/  MOV R168, R121 ;  /* 0x0000007900a87202 */ /* 0x000fe40000000f00 */
[----:B------:R-:W-:-:S07]  /*31b0*/  MOV R117, R167 ;  /* 0x000000a700757202 */ /* 0x000fce0000000f00 */
[----:B------:R-:W-:Y:S05]  /*31c0*/  WARPSYNC.COLLECTIVE R147, `(.L_x_6388) ;  /* 0x0000000093087348 */ /* 0x000fea0003c00000 */
[----:B------:R0:W1:Y:S02]  /*31d0*/  SHFL.DOWN P0, R167, R168, R169, R172 ;  /* 0x080000a9a8a77389 */ /* 0x00006400000000ac */
[----:B01----:R-:W-:Y:S01]  /*31e0*/  ENDCOLLECTIVE ;  /* 0x000000000000791b */ /* 0x003fe20003800000 */
.L_x_6388:
[----:B------:R-:W-:Y:S01]  /*31f0*/  MOV R116, R167 ;  /* 0x000000a700747202 */ /* 0x000fe20000000f00 */
[----:B------:R-:W-:Y:S06]  /*3200*/  BRA `(.L_x_6389) ;  /* 0xffffffe000247947 */ /* 0x000fec000383ffff */
.L_x_6390:
        /* <DEDUP_REMOVED lines=15> */
.L_x_8825:


//--------------------- .text._ZN10layer_norm13ln_bwd_kernelINS_13Kernel_traitsIf6__halffS2_fjLj2048ELj1ELj1ELj4ELj16ENS_18Kernel_traits_baseILj2048EfS2_fS2_fjLj128EEEEELb1ELb0ELb0ELb0EEEvNS_9BwdParamsE --------------------------
	.section	.text._ZN10layer_norm13ln_bwd_kernelINS_13Kernel_traitsIf6__halffS2_fjLj2048ELj1ELj1ELj4ELj16ENS_18Kernel_traits_baseILj2048EfS2_fS2_fjLj128EEEEELb1ELb0ELb0ELb0EEEvNS_9BwdParamsE,"ax",@progbits
	.align	128
        .global         _ZN10layer_norm13ln_bwd_kernelINS_13Kernel_traitsIf6__halffS2_fjLj2048ELj1ELj1ELj4ELj16ENS_18Kernel_traits_baseILj2048EfS2_fS2_fjLj128EEEEELb1ELb0ELb0ELb0EEEvNS_9BwdParamsE
        .type           _ZN10layer_norm13ln_bwd_kernelINS_13Kernel_traitsIf6__halffS2_fjLj2048ELj1ELj1ELj4ELj16ENS_18Kernel_traits_baseILj2048EfS2_fS2_fjLj128EEEEELb1ELb0ELb0ELb0EEEvNS_9BwdParamsE,@function
        .size           _ZN10layer_norm13ln_bwd_kernelINS_13Kernel_traitsIf6__halffS2_fjLj2048ELj1ELj1ELj4ELj16ENS_18Kernel_traits_baseILj2048EfS2_fS2_fjLj128EEEEELb1ELb0ELb0ELb0EEEvNS_9BwdParamsE,(.L_x_8826 - _ZN10layer_norm13ln_bwd_kernelINS_13Kernel_traitsIf6__halffS2_fjLj2048ELj1ELj1ELj4ELj16ENS_18Kernel_traits_baseILj2048EfS2_fS2_fjLj128EEEEELb1ELb0ELb0ELb0EEEvNS_9BwdParamsE)
        .other          _ZN10layer_norm13ln_bwd_kernelINS_13Kernel_traitsIf6__halffS2_fjLj2048ELj1ELj1ELj4ELj16ENS_18Kernel_traits_baseILj2048EfS2_fS2_fjLj128EEEEELb1ELb0ELb0ELb0EEEvNS_9BwdParamsE,@"STO_CUDA_ENTRY STV_DEFAULT"
_ZN10layer_norm13ln_bwd_kernelINS_13Kernel_traitsIf6__halffS2_fjLj2048ELj1ELj1ELj4ELj16ENS_18Kernel_traits_baseILj2048EfS2_fS2_fjLj128EEEEELb1ELb0ELb0ELb0EEEvNS_9BwdParamsE:
.text._ZN10layer_norm13ln_bwd_kernelINS_13Kernel_traitsIf6__halffS2_fjLj2048ELj1ELj1ELj4ELj16ENS_18Kernel_traits_baseILj2048EfS2_fS2_fjLj128EEEEELb1ELb0ELb0ELb0EEEvNS_9BwdParamsE:
        /* <DEDUP_REMOVED lines=57> */
.L_x_6401:
        /* <DEDUP_REMOVED lines=24> */
[----:B---3--:R-:W-:Y:S01]  /*0510*/  FSEL R119, R88, RZ, !P2 ;  /* 0x000000ff58777208 */ /* 0x008fe20005000000 */
        /* <DEDUP_REMOVED lines=21> */
[C---:B---3--:R-:W-:Y:S01]  /*0670*/  FADD.FTZ R85, -R119.reuse, R85 ;  /* 0x0000005577557221 */ /* 0x048fe20000010100 */
[C---:B0----5:R-:W-:Y:S01]  /*0680*/  FMUL.FTZ R120, R108.reuse, R89 ;  /* 0x000000596c787220 */ /* 0x061fe20000410000 */
[C---:B------:R-:W-:Y:S01]  /*0690*/  FMUL.FTZ R3, R108.reuse, R3 ;  /* 0x000000036c037220 */ /* 0x040fe20000410000 */
[----:B------:R-:W-:Y:S01]  /*06a0*/  FADD.FTZ R91, -R119, R91 ;  /* 0x0000005b775b7221 */ /* 0x000fe20000010100 */
[C---:B------:R-:W-:Y:S01]  /*06b0*/  FMUL.FTZ R117, R108.reuse, R117 ;  /* 0x000000756c757220 */ /* 0x040fe20000410000 */
[----:B------:R-:W-:Y:S01]  /*06c0*/  FMUL.FTZ R112, R108, R85 ;  /* 0x000000556c707220 */ /* 0x000fe20000410000 */
[----:B----4-:R-:W-:-:S02]  /*06d0*/  HADD2.F32 R113, -RZ, R92.H0_H0 ;  /* 0x2000005cff717230 */ /* 0x010fc40000004100 */
[----:B------:R-:W-:-:S03]  /*06e0*/  HADD2.F32 R118, -RZ, R92.H1_H1 ;  /* 0x3000005cff767230 */ /* 0x000fc60000004100 */
[----:B------:R-:W-:Y:S01]  /*06f0*/  FMUL.FTZ R122, R20, R113 ;  /* 0x00000071147a7220 */ /* 0x000fe20000410000 */
[--C-:B------:R-:W-:Y:S02]  /*0700*/  HADD2.F32 R115, -RZ, R93.reuse.H0_H0 ;  /* 0x2000005dff737230 */ /* 0x100fe40000004100 */
[----:B------:R-:W-:Y:S01]  /*0710*/  FADD.FTZ R73, R73, R118 ;  /* 0x0000007649497221 */ /* 0x000fe20000010000 */
[-C--:B------:R-:W-:Y:S01]  /*0720*/  FFMA.FTZ R61, R120, R118.reuse, R61 ;  /* 0x00000076783d7223 */ /* 0x080fe2000001003d */
[----:B------:R-:W-:Y:S01]  /*0730*/  FMUL.FTZ R118, R21, R118 ;  /* 0x0000007615767220 */ /* 0x000fe20000410000 */
[----:B------:R-:W-:Y:S01]  /*0740*/  FADD.FTZ R85, RZ, R122 ;  /* 0x0000007aff557221 */ /* 0x000fe20000010000 */
[----:B------:R-:W-:Y:S01]  /*0750*/  FFMA.FTZ R89, R3, R122, RZ ;  /* 0x0000007a03597223 */ /* 0x000fe200000100ff */
[----:B------:R-:W-:Y:S02]  /*0760*/  HADD2.F32 R114, -RZ, R93.H1_H1 ;  /* 0x3000005dff727230 */ /* 0x000fe40000004100 */
[----:B------:R-:W-:Y:S01]  /*0770*/  FADD.FTZ R121, -R119, R84 ;  /* 0x0000005477797221 */ /* 0x000fe20000010100 */
[----:B------:R-:W-:-:S02]  /*0780*/  HADD2.F32 R93, -RZ, R95.H0_H0 ;  /* 0x2000005fff5d7230 */ /* 0x000fc40000004100 */
[----:B------:R-:W-:Y:S01]  /*0790*/  FADD.FTZ R74, R74, R115 ;  /* 0x000000734a4a7221 */ /* 0x000fe20000010000 */
[----:B------:R-:W-:Y:S02]  /*07a0*/  HADD2.F32 R92, -RZ, R95.H1_H1 ;  /* 0x3000005fff5c7230 */ /* 0x000fe40000004100 */
[----:B------:R-:W-:Y:S01]  /*07b0*/  FADD.FTZ R95, -R119, R86 ;  /* 0x00000056775f7221 */ /* 0x000fe20000010100 */
[----:B------:R-:W-:Y:S01]  /*07c0*/  FMUL.FTZ R116, R108, R91 ;  /* 0x0000005b6c747220 */ /* 0x000fe20000410000 */
[-C--:B------:R-:W-:Y:S01]  /*07d0*/  FFMA.FTZ R62, R117, R115.reuse, R62 ;  /* 0x00000073753e7223 */ /* 0x080fe2000001003e */
[----:B------:R-:W-:Y:S01]  /*07e0*/  FMUL.FTZ R115, R22, R115 ;  /* 0x0000007316737220 */ /* 0x000fe20000410000 */
[----:B------:R-:W-:Y:S01]  /*07f0*/  FADD.FTZ R84, R85, R118 ;  /* 0x0000007655547221 */ /* 0x000fe20000010000 */
[----:B------:R-:W-:Y:S01]  /*0800*/  FFMA.FTZ R86, R120, R118, R89 ;  /* 0x0000007678567223 */ /* 0x000fe20000010059 */
[--C-:B------:R-:W-:Y:S02]  /*0810*/  HADD2.F32 R111, -RZ, R94.reuse.H0_H0 ;  /* 0x2000005eff6f7230 */ /* 0x100fe40000004100 */
        /* <DEDUP_REMOVED lines=14> */
[----:B------:R-:W-:Y:S01]  /*0900*/  FADD.FTZ R87, -R119, R87 ;  /* 0x0000005777577221 */ /* 0x000fe20000010100 */
        /* <DEDUP_REMOVED lines=17> */
[----:B------:R-:W-:-:S02]  /*0a20*/  IADD3 R121, R7, 0x80, RZ ;  /* 0x0000008007797810 */ /* 0x000fc40007ffe0ff */
[----:B------:R-:W-:Y:S01]  /*0a30*/  FADD.FTZ R123, R123, R92 ;  /* 0x0000005c7b7b7221 */ /* 0x000fe20000010000 */
[----:B------:R-:W-:-:S07]  /*0a40*/  FFMA.FTZ R124, R94, R92, R85 ;  /* 0x0000005c5e7c7223 */ /* 0x000fce0000010055 */
.L_x_6393:
[----:B------:R-:W-:Y:S05]  /*0a50*/  BSYNC B0 ;  /* 0x0000000000007941 */ /* 0x000fea0003800000 */
.L_x_6392:
[----:B------:R-:W-:Y:S04]  /*0a60*/  BSSY B0, `(.L_x_6394) ;  /* 0x0000052000007945 */ /* 0x000fe80003800000 */
[----:B------:R-:W-:Y:S05]  /*0a70*/  @!P4 BRA `(.L_x_6395) ;  /* 0x000000040040c947 */ /* 0x000fea0003800000 */
[----:B------:R-:W0:Y:S01]  /*0a80*/  LDC.64 R8, c[0x0][0x2b8] ;  /* 0x0000ae00ff087b82 */ /* 0x000e220000000a00 */
[----:B------:R-:W-:-:S04]  /*0a90*/  LEA R98, P1, R121, UR10, 0x5 ;  /* 0x0000000a79627c11 */ /* 0x000fc8000f8228ff */
[----:B------:R-:W-:-:S05]  /*0aa0*/  LEA.HI.X R99, R121, UR11, RZ, 0x5, P1 ;  /* 0x0000000b79637c11 */ /* 0x000fca00088f2cff */
[----:B------:R-:W2:Y:S01]  /*0ab0*/  LDG.E.128 R84, desc[UR4][R98.64] ;  /* 0x0000000462547981 */ /* 0x000ea2000c1e1d00 */
[----:B------:R-:W-:-:S03]  /*0ac0*/  ISETP.NE.U32.AND P1, PT, RZ, UR8, PT ;  /* 0x00000008ff007c0c */ /* 0x000fc6000bf25070 */
[----:B------:R-:W3:Y:S01]  /*0ad0*/  LDG.E.128 R88, desc[UR4][R98.64+0x10] ;  /* 0x0000100462587981 */ /* 0x000ee2000c1e1d00 */
[----:B0-----:R-:W-:-:S06]  /*0ae0*/  IMAD.WIDE.U32 R8, R121, 0x10, R8 ;  /* 0x0000001079087825 */ /* 0x001fcc00078e0008 */
        /* <DEDUP_REMOVED lines=19> */
[--C-:B------:R-:W-:Y:S02]  /*0c20*/  HADD2.F32 R119, -RZ, R9.reuse.H0_H0 ;  /* 0x20000009ff777230 */ /* 0x100fe40000004100 */
[----:B------:R-:W-:Y:S02]  /*0c30*/  HADD2.F32 R88, -RZ, R9.H1_H1 ;  /* 0x30000009ff587230 */ /* 0x000fe40000004100 */
[----:B------:R-:W-:Y:S01]  /*0c40*/  FMUL.FTZ R9, R108, R121 ;  /* 0x000000796c097220 */ /* 0x000fe20000410000 */
[----:B------:R-:W-:Y:S02]  /*0c50*/  HADD2.F32 R90, -RZ, R8.H1_H1 ;  /* 0x30000008ff5a7230 */ /* 0x000fe40000004100 */
[--C-:B------:R-:W-:Y:S02]  /*0c60*/  HADD2.F32 R107, -RZ, R10.reuse.H0_H0 ;  /* 0x2000000aff6b7230 */ /* 0x100fe40000004100 */
[----:B------:R-:W-:Y:S02]  /*0c70*/  HADD2.F32 R86, -RZ, R10.H1_H1 ;  /* 0x3000000aff567230 */ /* 0x000fe40000004100 */
[----:B------:R-:W-:Y:S01]  /*0c80*/  FMUL.FTZ R10, R28, R97 ;  /* 0x000000611c0a7220 */ /* 0x000fe20000410000 */
        /* <DEDUP_REMOVED lines=10> */
[C---:B------:R-:W-:Y:S01]  /*0d30*/  FMUL.FTZ R8, R108.reuse, R103 ;  /* 0x000000676c087220 */ /* 0x040fe20000410000 */
        /* <DEDUP_REMOVED lines=36> */
.L_x_6395:
[----:B------:R-:W-:Y:S05]  /*0f80*/  BSYNC B0 ;  /* 0x0000000000007941 */ /* 0x000fea0003800000 */
.L_x_6394:
        /* <DEDUP_REMOVED lines=24> */
.L_x_6414:
        /* <DEDUP_REMOVED lines=55> */
[----:B------:R-:W-:Y:S01]  /*1480*/  F2FP.F16.F32.PACK_AB R84, R86, R85 ;  /* 0x000000555654723e */ /* 0x000fe200000000ff */
        /* <DEDUP_REMOVED lines=16> */
[----:B------:R-:W-:Y:S01]  /*1590*/  F2FP.F16.F32.PACK_AB R85, R86, R85 ;  /* 0x000000555655723e */ /* 0x000fe200000000ff */
        /* <DEDUP_REMOVED lines=23> */
[----:B------:R-:W-:Y:S01]  /*1710*/  F2FP.F16.F32.PACK_AB R86, R87, R86 ;  /* 0x000000565756723e */ /* 0x000fe200000000ff */
        /* <DEDUP_REMOVED lines=19> */
.L_x_6398:
[----:B------:R-:W-:Y:S05]  /*1850*/  BSYNC B0 ;  /* 0x0000000000007941 */ /* 0x000fea0003800000 */
.L_x_6397:
        /* <DEDUP_REMOVED lines=52> */
[----:B------:R-:W-:Y:S01]  /*1ba0*/  F2FP.F16.F32.PACK_AB R85, R86, R85 ;  /* 0x000000555655723e */ /* 0x000fe200000000ff */
        /* <DEDUP_REMOVED lines=10> */
[----:B------:R-:W-:Y:S01]  /*1c50*/  F2FP.F16.F32.PACK_AB R86, R87, R86 ;  /* 0x000000565756723e */ /* 0x000fe200000000ff */
        /* <DEDUP_REMOVED lines=26> */
.L_x_6400:
[----:B------:R-:W-:Y:S05]  /*1e00*/  BSYNC B0 ;  /* 0x0000000000007941 */ /* 0x000fea0003800000 */
.L_x_6399:
[----:B------:R-:W-:Y:S02]  /*1e10*/  IADD3 R5, R5, UR18, RZ ;  /* 0x0000001205057c10 */ /* 0x000fe4000fffe0ff */
[----:B------:R-:W-:Y:S02]  /*1e20*/  SEL R7, RZ, 0x1, P5 ;  /* 0x00000001ff077807 */ /* 0x000fe40002800000 */
[----:B------:R-:W-:-:S13]  /*1e30*/  ISETP.GE.AND P1, PT, R5, UR19, PT ;  /* 0x0000001305007c0c */ /* 0x000fda000bf26270 */
[----:B------:R-:W-:Y:S05]  /*1e40*/  @!P1 BRA `(.L_x_6401) ;  /* 0xffffffe400509947 */ /* 0x000fea000383ffff */
.L_x_6391:
        /* <DEDUP_REMOVED lines=15> */
.L_x_6403:
[----:B------:R-:W-:Y:S05]  /*1f40*/  BSYNC B0 ;  /* 0x0000000000007941 */ /* 0x000fea0003800000 */
.L_x_6402:
        /* <DEDUP_REMOVED lines=10> */
.L_x_6396:
[----:B------:R-:W-:Y:S01]  /*1ff0*/  HFMA2.MMA R88, -RZ, RZ, 0, 9.5367431640625e-07 ;  /* 0x00000010ff587435 */ /* 0x000fe200000001ff */
[----:B------:R-:W-:Y:S02]  /*2000*/  MOV R87, 0x1f ;  /* 0x0000001f00577802 */ /* 0x000fe40000000f00 */
[----:B------:R-:W-:-:S08]  /*2010*/  MOV R86, 0xffffffff ;  /* 0xffffffff00567802 */ /* 0x000fd00000000f00 */
[----:B-----5:R-:W-:Y:S05]  /*2020*/  WARPSYNC.COLLECTIVE R86, `(.L_x_6404) ;  /* 0x0000000056087348 */ /* 0x020fea0003c00000 */
[----:B------:R0:W1:Y:S02]  /*2030*/  SHFL.DOWN P6, R119, R123, R88, R87 ;  /* 0x080000587b777389 */ /* 0x00006400000c0057 */
[----:B01---5:R-:W-:Y:S01]  /*2040*/  ENDCOLLECTIVE ;  /* 0x000000000000791b */ /* 0x023fe20003800000 */
.L_x_6404:
[----:B------:R-:W-:Y:S01]  /*2050*/  FADD.FTZ R89, R119, R123 ;  /* 0x0000007b77597221 */ /* 0x000fe20000010000 */
[----:B------:R-:W-:-:S07]  /*2060*/  MOV R123, R124 ;  /* 0x0000007c007b7202 */ /* 0x000fce0000000f00 */
[----:B------:R-:W-:Y:S05]  /*2070*/  WARPSYNC.COLLECTIVE R86, `(.L_x_6405) ;  /* 0x0000000056087348 */ /* 0x000fea0003c00000 */
[----:B------:R0:W1:Y:S02]  /*2080*/  SHFL.DOWN P6, R119, R123, R88, R87 ;  /* 0x080000587b777389 */ /* 0x00006400000c0057 */
[----:B01----:R-:W-:Y:S01]  /*2090*/  ENDCOLLECTIVE ;  /* 0x000000000000791b */ /* 0x003fe20003800000 */
.L_x_6405:
[----:B------:R-:W-:Y:S01]  /*20a0*/  HFMA2.MMA R88, -RZ, RZ, 0, 4.76837158203125e-07 ;  /* 0x00000008ff587435 */ /* 0x000fe200000001ff */
[----:B------:R-:W-:Y:S01]  /*20b0*/  MOV R123, R89 ;  /* 0x00000059007b7202 */ /* 0x000fe20000000f00 */
[----:B------:R-:W-:-:S09]  /*20c0*/  FADD.FTZ R132, R119, R124 ;  /* 0x0000007c77847221 */ /* 0x000fd20000010000 */
[----:B------:R-:W-:Y:S05]  /*20d0*/  WARPSYNC.COLLECTIVE R86, `(.L_x_6406) ;  /* 0x0000000056087348 */ /* 0x000fea0003c00000 */
[----:B------:R0:W1:Y:S02]  /*20e0*/  SHFL.DOWN P6, R119, R123, R88, R87 ;  /* 0x080000587b777389 */ /* 0x00006400000c0057 */
[----:B01----:R-:W-:Y:S01]  /*20f0*/  ENDCOLLECTIVE ;  /* 0x000000000000791b */ /* 0x003fe20003800000 */
.L_x_6406:
[----:B------:R-:W-:Y:S01]  /*2100*/  MOV R123, R132 ;  /* 0x00000084007b7202 */ /* 0x000fe20000000f00 */
[----:B------:R-:W-:-:S07]  /*2110*/  FADD.FTZ R131, R89, R119 ;  /* 0x0000007759837221 */ /* 0x000fce0000010000 */
[----:B------:R-:W-:Y:S05]  /*2120*/  WARPSYNC.COLLECTIVE R86, `(.L_x_6407) ;  /* 0x0000000056087348 */ /* 0x000fea0003c00000 */
[----:B------:R0:W1:Y:S02]  /*2130*/  SHFL.DOWN P6, R119, R123, R88, R87 ;  /* 0x080000587b777389 */ /* 0x00006400000c0057 */
[----:B01----:R-:W-:Y:S01]  /*2140*/  ENDCOLLECTIVE ;  /* 0x000000000000791b */ /* 0x003fe20003800000 */
.L_x_6407:
[----:B------:R-:W-:Y:S01]  /*2150*/  HFMA2.MMA R88, -RZ, RZ, 0, 2.384185791015625e-07 ;  /* 0x00000004ff587435 */ /* 0x000fe200000001ff */
[----:B------:R-:W-:Y:S01]  /*2160*/  MOV R123, R131 ;  /* 0x00000083007b7202 */ /* 0x000fe20000000f00 */
[----:B------:R-:W-:-:S09]  /*2170*/  FADD.FTZ R130, R132, R119 ;  /* 0x0000007784827221 */ /* 0x000fd20000010000 */
[----:B------:R-:W-:Y:S05]  /*2180*/  WARPSYNC.COLLECTIVE R86, `(.L_x_6408) ;  /* 0x0000000056087348 */ /* 0x000fea0003c00000 */
[----:B------:R0:W1:Y:S02]  /*2190*/  SHFL.DOWN P6, R119, R123, R88, R87 ;  /* 0x080000587b777389 */ /* 0x00006400000c0057 */
[----:B01----:R-:W-:Y:S01]  /*21a0*/  ENDCOLLECTIVE ;  /* 0x000000000000791b */ /* 0x003fe20003800000 */
.L_x_6408:
[----:B------:R-:W-:Y:S01]  /*21b0*/  MOV R123, R130 ;  /* 0x00000082007b7202 */ /* 0x000fe20000000f00 */
[----:B------:R-:W-:-:S07]  /*21c0*/  FADD.FTZ R125, R131, R119 ;  /* 0x00000077837d7221 */ /* 0x000fce0000010000 */
[----:B------:R-:W-:Y:S05]  /*21d0*/  WARPSYNC.COLLECTIVE R86, `(.L_x_6409) ;  /* 0x0000000056087348 */ /* 0x000fea0003c00000 */
[----:B------:R0:W1:Y:S02]  /*21e0*/  SHFL.DOWN P6, R119, R123, R88, R87 ;  /* 0x080000587b777389 */ /* 0x00006400000c0057 */
[----:B01----:R-:W-:Y:S01]  /*21f0*/  ENDCOLLECTIVE ;  /* 0x000000000000791b */ /* 0x003fe20003800000 */
.L_x_6409:
[----:B------:R-:W-:Y:S01]  /*2200*/  HFMA2.MMA R88, -RZ, RZ, 0, 1.1920928955078125e-07 ;  /* 0x00000002ff587435 */ /* 0x000fe200000001ff */
[----:B------:R-:W-:Y:S01]  /*2210*/  MOV R123, R125 ;  /* 0x0000007d007b7202 */ /* 0x000fe20000000f00 */
[----:B------:R-:W-:-:S09]  /*2220*/  FADD.FTZ R121, R130, R119 ;  /* 0x0000007782797221 */ /* 0x000fd20000010000 */
[----:B------:R-:W-:Y:S05]  /*2230*/  WARPSYNC.COLLECTIVE R86, `(.L_x_6410) ;  /* 0x0000000056087348 */ /* 0x000fea0003c00000 */
[----:B------:R0:W1:Y:S02]  /*2240*/  SHFL.DOWN P6, R119, R123, R88, R87 ;  /* 0x080000587b777389 */ /* 0x00006400000c0057 */
[----:B01----:R-:W-:Y:S01]  /*2250*/  ENDCOLLECTIVE ;  /* 0x000000000000791b */ /* 0x003fe20003800000 */
.L_x_6410:
[----:B------:R-:W-:Y:S01]  /*2260*/  MOV R123, R121 ;  /* 0x00000079007b7202 */ /* 0x000fe20000000f00 */
[----:B------:R-:W-:-:S07]  /*2270*/  FADD.FTZ R90, R125, R119 ;  /* 0x000000777d5a7221 */ /* 0x000fce0000010000 */
[----:B------:R-:W-:Y:S05]  /*2280*/  WARPSYNC.COLLECTIVE R86, `(.L_x_6411) ;  /* 0x0000000056087348 */ /* 0x000fea0003c00000 */
[----:B------:R0:W1:Y:S02]  /*2290*/  SHFL.DOWN P6, R119, R123, R88, R87 ;  /* 0x080000587b777389 */ /* 0x00006400000c0057 */
[----:B01----:R-:W-:Y:S01]  /*22a0*/  ENDCOLLECTIVE ;  /* 0x000000000000791b */ /* 0x003fe20003800000 */
.L_x_6411:
[----:B------:R-:W-:Y:S01]  /*22b0*/  HFMA2.MMA R88, -RZ, RZ, 0, 5.9604644775390625e-08 ;  /* 0x00000001ff587435 */ /* 0x000fe200000001ff */
[----:B------:R-:W-:Y:S01]  /*22c0*/  MOV R123, R90 ;  /* 0x0000005a007b7202 */ /* 0x000fe20000000f00 */
[----:B------:R-:W-:-:S09]  /*22d0*/  FADD.FTZ R89, R121, R119 ;  /* 0x0000007779597221 */ /* 0x000fd20000010000 */
[----:B------:R-:W-:Y:S05]  /*22e0*/  WARPSYNC.COLLECTIVE R86, `(.L_x_6412) ;  /* 0x0000000056087348 */ /* 0x000fea0003c00000 */
[----:B------:R0:W1:Y:S02]  /*22f0*/  SHFL.DOWN P6, R119, R123, R88, R87 ;  /* 0x080000587b777389 */ /* 0x00006400000c0057 */
[----:B01----:R-:W-:Y:S01]  /*2300*/  ENDCOLLECTIVE ;  /* 0x000000000000791b */ /* 0x003fe20003800000 */
.L_x_6412:
[----:B------:R-:W-:Y:S02]  /*2310*/  MOV R123, R89 ;  /* 0x00000059007b7202 */ /* 0x000fe40000000f00 */
[----:B------:R-:W-:-:S07]  /*2320*/  MOV R91, R119 ;  /* 0x00000077005b7202 */ /* 0x000fce0000000f00 */
[----:B------:R-:W-:Y:S05]  /*2330*/  WARPSYNC.COLLECTIVE R86, `(.L_x_6413) ;  /* 0x0000000056087348 */ /* 0x000fea0003c00000 */
[----:B------:R0:W1:Y:S02]  /*2340*/  SHFL.DOWN P6, R119, R123, R88, R87 ;  /* 0x080000587b777389 */ /* 0x00006400000c0057 */
[----:B01----:R-:W-:Y:S01]  /*2350*/  ENDCOLLECTIVE ;  /* 0x000000000000791b */ /* 0x003fe20003800000 */
.L_x_6413:
[----:B------:R-:W-:Y:S05]  /*2360*/  BRA `(.L_x_6414) ;  /* 0xffffffec00687947 */ /* 0x000fea000383ffff */
.L_x_6415:
        /* <DEDUP_REMOVED lines=9> */
.L_x_8826:


//--------------------- .text._ZN10layer_norm13ln_bwd_kernelINS_13Kernel_traitsIf6__halffS2_fjLj2048ELj1ELj1ELj4ELj16ENS_18Kernel_traits_baseILj2048EfS2_fS2_fjLj128EEEEELb1ELb0ELb0ELb1EEEvNS_9BwdParamsE --------------------------
	.section	.text._ZN10layer_norm13ln_bwd_kernelINS_13Kernel_traitsIf6__halffS2_fjLj2048ELj1ELj1ELj4ELj16ENS_18Kernel_traits_baseILj2048EfS2_fS2_fjLj128EEEEELb1ELb0ELb0ELb1EEEvNS_9BwdParamsE,"ax",@progbits
	.align	128
        .global         _ZN10layer_norm13ln_bwd_kernelINS_13Kernel_traitsIf6__halffS2_fjLj2048ELj1ELj1ELj4ELj16ENS_18Kernel_traits_baseILj2048EfS2_fS2_fjLj128EEEEELb1ELb0ELb0ELb1EEEvNS_9BwdParamsE
        .type           _ZN10layer_norm13ln_bwd_kernelINS_13Kernel_traitsIf6__halffS2_fjLj2048ELj1ELj1ELj4ELj16ENS_18Kernel_traits_baseILj2048EfS2_fS2_fjLj128EEEEELb1ELb0ELb0ELb1EEEvNS_9BwdParamsE,@function
        .size           _ZN10layer_norm13ln_bwd_kernelINS_13Kernel_traitsIf6__halffS2_fjLj2048ELj1ELj1ELj4ELj16ENS_18Kernel_traits_baseILj2048EfS2_fS2_fjLj128EEEEELb1ELb0ELb0ELb1EEEvNS_9BwdParamsE,(.L_x_8827 - _ZN10layer_norm13ln_bwd_kernelINS_13Kernel_traitsIf6__halffS2_fjLj2048ELj1ELj1ELj4ELj16ENS_18Kernel_traits_baseILj2048EfS2_fS2_fjLj128EEEEELb1ELb0ELb0ELb1EEEvNS_9BwdParamsE)
        .other          _ZN10layer_norm13ln_bwd_kernelINS_13Kernel_traitsIf6__halffS2_fjLj2048ELj1ELj1ELj4ELj16ENS_18Kernel_traits_baseILj2048EfS2_fS2_fjLj128EEEEELb1ELb0ELb0ELb1EEEvNS_9BwdParamsE,@"STO_CUDA_ENTRY STV_DEFAULT"
_ZN10layer_norm13ln_bwd_kernelINS_13Kernel_traitsIf6__halffS2_fjLj2048ELj1ELj1ELj4ELj16ENS_18Kernel_traits_baseILj2048EfS2_fS2_fjLj128EEEEELb1ELb0ELb0ELb1EEEvNS_9BwdParamsE:
.text._ZN10layer_norm13ln_bwd_kernelINS_13Kernel_traitsIf6__halffS2_fjLj2048ELj1ELj1ELj4ELj16ENS_18Kernel_traits_baseILj2048EfS2_fS2_fjLj128EEEEELb1ELb0ELb0ELb1EEEvNS_9BwdParamsE:
        /* <DEDUP_REMOVED lines=32> */
.L_x_6416:
        /* <DEDUP_REMOVED lines=28> */
.L_x_6420:
        /* <DEDUP_REMOVED lines=21> */
[----:B------:R-:W3:Y:S04]  /*0510*/  LDG.E.128 R52, desc[UR6][R56.64] ;  /* 0x0000000638347981 */ /* 0x000ee8000c1e1d00 */
[----:B------:R-:W3:Y:S01]  /*0520*/  LDG.E.128 R60, desc[UR6][R60.64] ;  /* 0x000000063c3c7981 */ /* 0x000ee2000c1e1d00 */
[----:B0-----:R-:W-:-:S03]  /*0530*/  IMAD.WIDE R92, R101, 0x4, R92 ;  /* 0x00000004655c7825 */ /* 0x001fc600078e025c */
[----:B------:R-:W3:Y:S04]  /*0540*/  LDG.E.128 R48, desc[UR6][R48.64+0x10] ;  /* 0x0000100630307981 */ /* 0x000ee8000c1e1d00 */
[----:B------:R-:W3:Y:S04]  /*0550*/  LDG.E.128 R56, desc[UR6][R56.64+0x10] ;  /* 0x0000100638387981 */ /* 0x000ee8000c1e1d00 */
[----:B------:R0:W3:Y:S01]  /*0560*/  LDG.E R105, desc[UR6][R92.64] ;  /* 0x000000065c697981 */ /* 0x0000e2000c1e1900 */
[----:B------:R-:W-:-:S06]  /*0570*/  IMAD.WIDE.U32 R64, R103, 0x10, R64 ;  /* 0x0000001067407825 */ /* 0x000fcc00078e0040 */
[----:B------:R-:W3:Y:S01]  /*0580*/  LDG.E.128 R64, desc[UR6][R64.64] ;  /* 0x0000000640407981 */ /* 0x000ee2000c1e1d00 */
[--C-:B-1----:R-:W-:Y:S01]  /*0590*/  IMAD.WIDE.U32 R122, R104, 0x8, R120.reuse ;  /* 0x00000008687a7825 */ /* 0x102fe200078e0078 */
[----:B0-----:R-:W0:Y:S03]  /*05a0*/  LDC.64 R92, c[0x0][0x2c8] ;  /* 0x0000b200ff5c7b82 */ /* 0x001e260000000a00 */
[----:B------:R-:W-:Y:S02]  /*05b0*/  IMAD.WIDE.U32 R120, R103, 0x8, R120 ;  /* 0x0000000867787825 */ /* 0x000fe400078e0078 */
[----:B-----5:R-:W5:Y:S04]  /*05c0*/  LDG.E.64 R122, desc[UR6][R122.64] ;  /* 0x000000067a7a7981 */ /* 0x020f68000c1e1b00 */
        /* <DEDUP_REMOVED lines=10> */
[----:B------:R0:W5:Y:S04]  /*0670*/  @P1 LDG.E.128 R24, desc[UR6][R110.64+0x10] ;  /* 0x000010066e181981 */ /* 0x000168000c1e1d00 */
[----:B------:R-:W5:Y:S04]  /*0680*/  @P1 LDG.E.128 R28, desc[UR6][R108.64] ;  /* 0x000000066c1c1981 */ /* 0x000f68000c1e1d00 */
[----:B------:R1:W5:Y:S01]  /*0690*/  @P1 LDG.E.128 R32, desc[UR6][R108.64+0x10] ;  /* 0x000010066c201981 */ /* 0x000362000c1e1d00 */
[----:B------:R-:W-:Y:S01]  /*06a0*/  UMOV UR4, 0xffffffff ;  /* 0xffffffff00047882 */ /* 0x000fe20000000000 */
[----:B------:R-:W-:-:S02]  /*06b0*/  LOP3.LUT P1, RZ, R90, 0x1f, RZ, 0xc0, !PT ;  /* 0x0000001f5aff7812 */ /* 0x000fc4000782c0ff */
[----:B----4-:R-:W-:Y:S01]  /*06c0*/  FSEL R117, R117, RZ, !P3 ;  /* 0x000000ff75757208 */ /* 0x010fe20005800000 */
[----:B--2---:R-:W-:-:S04]  /*06d0*/  @P0 HADD2.F32 R102, -RZ, R107.H0_H0 ;  /* 0x2000006bff660230 */ /* 0x004fc80000004100 */
        /* <DEDUP_REMOVED lines=8> */
[----:B0-----:R-:W-:Y:S02]  /*0760*/  HADD2.F32 R111, -RZ, R60.H0_H0 ;  /* 0x2000003cff6f7230 */ /* 0x001fe40000004100 */
[C---:B-1----:R-:W-:Y:S01]  /*0770*/  FADD.FTZ R108, -R117.reuse, R48 ;  /* 0x00000030756c7221 */ /* 0x042fe20000010100 */
        /* <DEDUP_REMOVED lines=9> */
[----:B------:R-:W-:Y:S01]  /*0810*/  FMUL.FTZ R112, R105, R112 ;  /* 0x0000007069707220 */ /* 0x000fe20000410000 */
[----:B------:R-:W-:Y:S02]  /*0820*/  HADD2.F32 R60, -RZ, R60.H1_H1 ;  /* 0x3000003cff3c7230 */ /* 0x000fe40000004100 */
[----:B------:R-:W-:Y:S01]  /*0830*/  FADD.FTZ R99, R111, R99 ;  /* 0x000000636f637221 */ /* 0x000fe20000010000 */
[-C--:B------:R-:W-:Y:S01]  /*0840*/  FFMA.FTZ R100, R48, R111.reuse, R100 ;  /* 0x0000006f30647223 */ /* 0x080fe20000010064 */
[----:B------:R-:W-:Y:S01]  /*0850*/  FMUL.FTZ R111, R16, R111 ;  /* 0x0000006f106f7220 */ /* 0x000fe20000410000 */
[--C-:B------:R-:W-:Y:S02]  /*0860*/  HADD2.F32 R58, -RZ, R62.reuse.H0_H0 ;  /* 0x2000003eff3a7230 */ /* 0x100fe40000004100 */
[----:B------:R-:W-:Y:S01]  /*0870*/  FADD.FTZ R91, R59, R91 ;  /* 0x0000005b3b5b7221 */ /* 0x000fe20000010000 */
[----:B------:R-:W-:Y:S02]  /*0880*/  HADD2.F32 R109, -RZ, R61.H0_H0 ;  /* 0x2000003dff6d7230 */ /* 0x000fe40000004100 */
[----:B------:R-:W-:Y:S01]  /*0890*/  FMUL.FTZ R108, R105, R108 ;  /* 0x0000006c696c7220 */ /* 0x000fe20000410000 */
[----:B------:R-:W-:-:S02]  /*08a0*/  HADD2.F32 R57, -RZ, R62.H1_H1 ;  /* 0x3000003eff397230 */ /* 0x000fc40000004100 */
[-C--:B------:R-:W-:Y:S01]  /*08b0*/  FFMA.FTZ R94, R112, R59.reuse, R94 ;  /* 0x0000003b705e7223 */ /* 0x080fe2000001005e */
[----:B------:R-:W-:Y:S01]  /*08c0*/  FMUL.FTZ R107, R19, R59 ;  /* 0x0000003b136b7220 */ /* 0x000fe20000410000 */
[--C-:B------:R-:W-:Y:S02]  /*08d0*/  HADD2.F32 R62, -RZ, R63.reuse.H0_H0 ;  /* 0x2000003fff3e7230 */ /* 0x100fe40000004100 */
[C---:B------:R-:W-:Y:S01]  /*08e0*/  FMUL.FTZ R114, R105.reuse, R114 ;  /* 0x0000007269727220 */ /* 0x040fe20000410000 */
[----:B------:R-:W-:Y:S02]  /*08f0*/  HADD2.F32 R61, -RZ, R63.H1_H1 ;  /* 0x3000003fff3d7230 */ /* 0x000fe40000004100 */
[C---:B------:R-:W-:Y:S01]  /*0900*/  FMUL.FTZ R113, R105.reuse, R113 ;  /* 0x0000007169717220 */ /* 0x040fe20000410000 */
[----:B------:R-:W-:Y:S01]  /*0910*/  FMUL.FTZ R59, R105, R45 ;  /* 0x0000002d693b7220 */ /* 0x000fe20000410000 */
[----:B------:R-:W-:Y:S01]  /*0920*/  FMUL.FTZ R110, R17, R60 ;  /* 0x0000003c116e7220 */ /* 0x000fe20000410000 */
[----:B------:R-:W-:Y:S01]  /*0930*/  FMUL.FTZ R63, R105, R47 ;  /* 0x0000002f693f7220 */ /* 0x000fe20000410000 */
[----:B------:R-:W-:Y:S01]  /*0940*/  FADD.FTZ R45, RZ, R111 ;  /* 0x0000006fff2d7221 */ /* 0x000fe20000010000 */
[----:B------:R-:W-:-:S02]  /*0950*/  HADD2.F32 R51, -RZ, R66.H0_H0 ;  /* 0x20000042ff337230 */ /* 0x000fc40000004100 */
[----:B------:R-:W-:Y:S01]  /*0960*/  FFMA.FTZ R47, R48, R111, RZ ;  /* 0x0000006f302f7223 */ /* 0x000fe200000100ff */
[----:B------:R-:W-:Y:S02]  /*0970*/  HADD2.F32 R49, -RZ, R66.H1_H1 ;  /* 0x30000042ff317230 */ /* 0x000fe40000004100 */
[----:B------:R-:W-:Y:S01]  /*0980*/  FADD.FTZ R78, R58, R78 ;  /* 0x0000004e3a4e7221 */ /* 0x000fe20000010000 */
[-C--:B------:R-:W-:Y:S01]  /*0990*/  FFMA.FTZ R2, R108, R58.reuse, R2 ;  /* 0x0000003a6c027223 */ /* 0x080fe20000010002 */
[----:B------:R-:W-:Y:S01]  /*09a0*/  FMUL.FTZ R66, R12, R58 ;  /* 0x0000003a0c427220 */ /* 0x000fe20000410000 */
        /* <DEDUP_REMOVED lines=102> */
.L_x_6431:
        /* <DEDUP_REMOVED lines=13> */
.L_x_6419:
        /* <DEDUP_REMOVED lines=33> */
[----:B------:R-:W-:Y:S01]  /*12f0*/  FADD.FTZ R92, R109, -R46 ;  /* 0x8000002e6d5c7221 */ /* 0x000fe20000010000 */
[----:B------:R-:W-:Y:S01]  /*1300*/  FADD.FTZ R110, R110, -R47 ;  /* 0x8000002f6e6e7221 */ /* 0x000fe20000010000 */
[----:B------:R-:W-:Y:S01]  /*1310*/  MOV R46, R122 ;  /* 0x0000007a002e7202 */ /* 0x000fe20000000f00 */
[----:B------:R-:W-:Y:S01]  /*1320*/  FADD.FTZ R112, R107, -R112 ;  /* 0x800000706b707221 */ /* 0x000fe20000010000 */
[C---:B------:R-:W-:Y:S01]  /*1330*/  FMUL.FTZ R109, R105.reuse, R48 ;  /* 0x00000030696d7220 */ /* 0x040fe20000410000 */
[C---:B------:R-:W-:Y:S01]  /*1340*/  FMUL.FTZ R107, R105.reuse, R110 ;  /* 0x0000006e696b7220 */ /* 0x040fe20000410000 */
[----:B------:R-:W-:Y:S01]  /*1350*/  LOP3.LUT P6, RZ, R46, 0xff, RZ, 0xc0, !PT ;  /* 0x000000ff2eff7812 */ /* 0x000fe200078cc0ff */
        /* <DEDUP_REMOVED lines=16> */
[-C--:B------:R-:W-:Y:S01]  /*1460*/  FFMA.FTZ R67, R67, R44.reuse, R45 ;  /* 0x0000002c43437223 */ /* 0x080fe2000001002d */
[----:B------:R-:W-:Y:S01]  /*1470*/  FSEL R48, R92, RZ, P1 ;  /* 0x000000ff5c307208 */ /* 0x000fe20000800000 */
[----:B------:R-:W-:Y:S01]  /*1480*/  FADD.FTZ R66, R66, -R111 ;  /* 0x8000006f42427221 */ /* 0x000fe20000010000 */
[----:B------:R-:W-:Y:S01]  /*1490*/  FSEL R92, R93, RZ, P3 ;  /* 0x000000ff5d5c7208 */ /* 0x000fe20001800000 */
[-C--:B------:R-:W-:Y:S01]  /*14a0*/  FFMA.FTZ R108, R52, R44.reuse, R45 ;  /* 0x0000002c346c7223 */ /* 0x080fe2000001002d */
[----:B------:R-:W-:Y:S01]  /*14b0*/  FSEL R93, R110, RZ, P5 ;  /* 0x000000ff6e5d7208 */ /* 0x000fe20002800000 */
[----:B------:R-:W-:Y:S01]  /*14c0*/  FADD.FTZ R110, R64, -R67 ;  /* 0x80000043406e7221 */ /* 0x000fe20000010000 */
[--C-:B------:R-:W-:Y:S01]  /*14d0*/  FFMA.FTZ R64, R63, R44, R45.reuse ;  /* 0x0000002c3f407223 */ /* 0x100fe2000001002d */
[----:B------:R-:W-:Y:S01]  /*14e0*/  FMUL.FTZ R63, R105, R66 ;  /* 0x00000042693f7220 */ /* 0x000fe20000410000 */
[-CC-:B------:R-:W-:Y:S01]  /*14f0*/  FFMA.FTZ R67, R60, R44.reuse, R45.reuse ;  /* 0x0000002c3c437223 */ /* 0x180fe2000001002d */
[-CC-:B------:R-:W-:Y:S01]  /*1500*/  FFMA.FTZ R66, R59, R44.reuse, R45.reuse ;  /* 0x0000002c3b427223 */ /* 0x180fe2000001002d */
[----:B------:R-:W-:Y:S01]  /*1510*/  FFMA.FTZ R59, R58, R44, R45 ;  /* 0x0000002c3a3b7223 */ /* 0x000fe2000001002d */
[----:B------:R-:W-:Y:S01]  /*1520*/  @P2 FADD.FTZ R63, R24, R63 ;  /* 0x0000003f183f2221 */ /* 0x000fe20000010000 */
[----:B------:R-:W-:Y:S01]  /*1530*/  FMUL.FTZ R60, R105, R110 ;  /* 0x0000006e693c7220 */ /* 0x000fe20000410000 */
[-CC-:B------:R-:W-:Y:S01]  /*1540*/  FFMA.FTZ R65, R65, R44.reuse, R45.reuse ;  /* 0x0000002c41417223 */ /* 0x180fe2000001002d */
[--C-:B------:R-:W-:Y:S01]  /*1550*/  FFMA.FTZ R58, R57, R44, R45.reuse ;  /* 0x0000002c393a7223 */ /* 0x100fe2000001002d */
[----:B------:R-:W-:Y:S01]  /*1560*/  FMUL.FTZ R52, R63, R102 ;  /* 0x000000663f347220 */ /* 0x000fe20000410000 */
[-CC-:B------:R-:W-:Y:S01]  /*1570*/  FFMA.FTZ R50, R50, R44.reuse, R45.reuse ;  /* 0x0000002c32327223 */ /* 0x180fe2000001002d */
[-CC-:B------:R-:W-:Y:S01]  /*1580*/  FFMA.FTZ R116, R116, R44.reuse, R45.reuse ;  /* 0x0000002c74747223 */ /* 0x180fe2000001002d */
[----:B------:R-:W-:Y:S01]  /*1590*/  LOP3.LUT P6, RZ, R123, 0xff, RZ, 0xc0, !PT ;  /* 0x000000ff7bff7812 */ /* 0x000fe200078cc0ff */
[----:B------:R-:W-:Y:S01]  /*15a0*/  FMUL.FTZ R52, R52, UR11 ;  /* 0x0000000b34347c20 */ /* 0x000fe20008410000 */
[----:B------:R-:W-:Y:S01]  /*15b0*/  FFMA.FTZ R45, R117, R44, R45 ;  /* 0x0000002c752d7223 */ /* 0x000fe2000001002d */
[----:B------:R-:W-:Y:S01]  /*15c0*/  MOV R44, R120 ;  /* 0x00000078002c7202 */ /* 0x000fe20000000f00 */
[----:B------:R-:W-:Y:S01]  /*15d0*/  @P2 FADD.FTZ R60, R25, R60 ;  /* 0x0000003c193c2221 */ /* 0x000fe20000010000 */
[----:B------:R-:W-:Y:S01]  /*15e0*/  LOP3.LUT P1, RZ, R123, 0xff00, RZ, 0xc0, !PT ;  /* 0x0000ff007bff7812 */ /* 0x000fe2000782c0ff */
[----:B------:R-:W-:Y:S01]  /*15f0*/  FADD.FTZ R58, R53, -R58 ;  /* 0x8000003a353a7221 */ /* 0x000fe20000010000 */
[----:B------:R-:W-:Y:S01]  /*1600*/  FSEL R52, R52, RZ, P6 ;  /* 0x000000ff34347208 */ /* 0x000fe20003000000 */
[----:B------:R-:W-:Y:S01]  /*1610*/  FADD.FTZ R56, R56, -R67 ;  /* 0x8000004338387221 */ /* 0x000fe20000010000 */
[----:B------:R-:W-:Y:S01]  /*1620*/  LOP3.LUT P6, RZ, R44, 0xff, RZ, 0xc0, !PT ;  /* 0x000000ff2cff7812 */ /* 0x000fe200078cc0ff */
[----:B------:R-:W-:Y:S01]  /*1630*/  FMUL.FTZ R44, R60, R102 ;  /* 0x000000663c2c7220 */ /* 0x000fe20000410000 */
[----:B------:R-:W-:Y:S01]  /*1640*/  FADD.FTZ R62, R62, -R65 ;  /* 0x800000413e3e7221 */ /* 0x000fe20000010000 */
[----:B------:R-:W-:Y:S01]  /*1650*/  FADD.FTZ R64, R61, -R64 ;  /* 0x800000403d407221 */ /* 0x000fe20000010000 */
[----:B------:R-:W-:Y:S01]  /*1660*/  FADD.FTZ R122, R115, -R116 ;  /* 0x80000074737a7221 */ /* 0x000fe20000010000 */
[----:B------:R-:W-:Y:S01]  /*1670*/  FMUL.FTZ R44, R44, UR11 ;  /* 0x0000000b2c2c7c20 */ /* 0x000fe20008410000 */
[----:B------:R-:W-:Y:S01]  /*1680*/  FADD.FTZ R50, R49, -R50 ;  /* 0x8000003231327221 */ /* 0x000fe20000010000 */
[C---:B------:R-:W-:Y:S01]  /*1690*/  FMUL.FTZ R116, R105.reuse, R56 ;  /* 0x0000003869747220 */ /* 0x040fe20000410000 */
[C---:B------:R-:W-:Y:S01]  /*16a0*/  FMUL.FTZ R110, R105.reuse, R62 ;  /* 0x0000003e696e7220 */ /* 0x040fe20000410000 */
[----:B------:R-:W-:Y:S01]  /*16b0*/  FMUL.FTZ R49, R105, R64 ;  /* 0x0000004069317220 */ /* 0x000fe20000410000 */
[----:B------:R-:W-:Y:S01]  /*16c0*/  FSEL R53, R44, RZ, P1 ;  /* 0x000000ff2c357208 */ /* 0x000fe20000800000 */
[----:B------:R-:W-:Y:S01]  /*16d0*/  @P2 FADD.FTZ R116, R28, R116 ;  /* 0x000000741c742221 */ /* 0x000fe20000010000 */
[----:B------:R-:W-:Y:S01]  /*16e0*/  ISETP.NE.U32.AND P1, PT, RZ, UR12, PT ;  /* 0x0000000cff007c0c */ /* 0x000fe2000bf25070 */
[----:B------:R-:W-:Y:S01]  /*16f0*/  @P2 FADD.FTZ R110, R26, R110 ;  /* 0x0000006e1a6e2221 */ /* 0x000fe20000010000 */
[----:B------:R-:W-:Y:S01]  /*1700*/  @P2 FADD.FTZ R49, R27, R49 ;  /* 0x000000311b312221 */ /* 0x000fe20000010000 */
[----:B------:R-:W-:Y:S01]  /*1710*/  FADD.FTZ R66, R55, -R66 ;  /* 0x8000004237427221 */ /* 0x000fe20000010000 */
[----:B------:R-:W-:Y:S01]  /*1720*/  ISETP.NE.AND.EX P1, PT, RZ, UR13, PT, P1 ;  /* 0x0000000dff007c0c */ /* 0x000fe2000bf25310 */
[----:B------:R-:W-:Y:S01]  /*1730*/  FADD.FTZ R54, R54, -R59 ;  /* 0x8000003b36367221 */ /* 0x000fe20000010000 */
[----:B------:R-:W-:Y:S01]  /*1740*/  FMUL.FTZ R111, R105, R50 ;  /* 0x00000032696f7220 */ /* 0x000fe20000410000 */
[----:B------:R-:W-:Y:S01]  /*1750*/  FADD.FTZ R118, R118, -R45 ;  /* 0x8000002d76767221 */ /* 0x000fe20000010000 */
[-C--:B------:R-:W-:Y:S01]  /*1760*/  FMUL.FTZ R50, R116, R102.reuse ;  /* 0x0000006674327220 */ /* 0x080fe20000410000 */
        /* <DEDUP_REMOVED lines=8> */
[----:B------:R-:W0:Y:S01]  /*17f0*/  @P1 LDC.64 R56, c[0x0][0x308] ;  /* 0x0000c200ff381b82 */ /* 0x000e220000000a00 */
[----:B------:R-:W-:Y:S01]  /*1800*/  LOP3.LUT P3, RZ, R123, 0xff0000, RZ, 0xc0, !PT ;  /* 0x00ff00007bff7812 */ /* 0x000fe2000786c0ff */
[----:B------:R-:W-:Y:S01]  /*1810*/  @P2 FADD.FTZ R113, R31, R113 ;  /* 0x000000711f712221 */ /* 0x000fe20000010000 */
[----:B------:R-:W-:Y:S01]  /*1820*/  LOP3.LUT P5, RZ, R123, 0xff000000, RZ, 0xc0, !PT ;  /* 0xff0000007bff7812 */ /* 0x000fe200078ac0ff */
[----:B------:R-:W-:Y:S01]  /*1830*/  @P2 FADD.FTZ R115, R29, R115 ;  /* 0x000000731d732221 */ /* 0x000fe20000010000 */
[----:B------:R-:W-:Y:S01]  /*1840*/  @P2 FADD.FTZ R114, R30, R114 ;  /* 0x000000721e722221 */ /* 0x000fe20000010000 */
[----:B------:R-:W-:Y:S01]  /*1850*/  FSEL R62, R50, RZ, P6 ;  /* 0x000000ff323e7208 */ /* 0x000fe20003000000 */
[-C--:B------:R-:W-:Y:S01]  /*1860*/  FMUL.FTZ R50, R113, R102.reuse ;  /* 0x0000006671327220 */ /* 0x080fe20000410000 */
[----:B------:R-:W-:Y:S01]  /*1870*/  FSEL R65, R44, RZ, P3 ;  /* 0x000000ff2c417208 */ /* 0x000fe20001800000 */
[-C--:B------:R-:W-:Y:S01]  /*1880*/  FMUL.FTZ R44, R115, R102.reuse ;  /* 0x00000066732c7220 */ /* 0x080fe20000410000 */
[----:B------:R-:W-:Y:S01]  /*1890*/  FSEL R66, R45, RZ, P5 ;  /* 0x000000ff2d427208 */ /* 0x000fe20002800000 */
[----:B------:R-:W-:Y:S01]  /*18a0*/  FMUL.FTZ R45, R114, R102 ;  /* 0x00000066722d7220 */ /* 0x000fe20000410000 */
[----:B------:R-:W-:Y:S01]  /*18b0*/  FADD.FTZ R108, R51, -R108 ;  /* 0x8000006c336c7221 */ /* 0x000fe20000010000 */
        /* <DEDUP_REMOVED lines=14> */
[----:B0-----:R-:W-:Y:S01]  /*19a0*/  @P1 IMAD.WIDE.U32 R56, R104, 0x20, R56 ;  /* 0x0000002068381825 */ /* 0x001fe200078e0038 */
[----:B------:R-:W-:-:S03]  /*19b0*/  SEL R44, R109, R36, P3 ;  /* 0x000000246d2c7207 */ /* 0x000fc60001800000 */
[----:B------:R-:W-:Y:S01]  /*19c0*/  FMUL.FTZ R108, R105, R118 ;  /* 0x00000076696c7220 */ /* 0x000fe20000410000 */
[----:B------:R-:W-:Y:S01]  /*19d0*/  SEL R45, R107, R37, P3 ;  /* 0x000000256b2d7207 */ /* 0x000fe20001800000 */
        /* <DEDUP_REMOVED lines=12> */
[----:B------:R-:W-:Y:S02]  /*1aa0*/  FSEL R54, R54, RZ, P6 ;  /* 0x000000ff36367208 */ /* 0x000fe40003000000 */
[C---:B------:R-:W-:Y:S02]  /*1ab0*/  LOP3.LUT P5, RZ, R121.reuse, 0xff00, RZ, 0xc0, !PT ;  /* 0x0000ff0079ff7812 */ /* 0x040fe400078ac0ff */
[C---:B------:R-:W-:Y:S01]  /*1ac0*/  LOP3.LUT P6, RZ, R121.reuse, 0xff0000, RZ, 0xc0, !PT ;  /* 0x00ff000079ff7812 */ /* 0x040fe200078cc0ff */
[--C-:B--2---:R-:W-:Y:S01]  /*1ad0*/  IMAD.WIDE.U32 R104, R104, 0x10, R58.reuse ;  /* 0x0000001068687825 */ /* 0x104fe200078e003a */
[----:B------:R-:W-:Y:S02]  /*1ae0*/  LOP3.LUT P2, RZ, R121, 0xff000000, RZ, 0xc0, !PT ;  /* 0xff00000079ff7812 */ /* 0x000fe4000784c0ff */
[----:B------:R-:W-:Y:S01]  /*1af0*/  F2FP.F16.F32.PACK_AB R48, R48, R106 ;  /* 0x0000006a3030723e */ /* 0x000fe200000000ff */
[----:B------:R-:W-:Y:S01]  /*1b00*/  IMAD.WIDE.U32 R58, R103, 0x10, R58 ;  /* 0x00000010673a7825 */ /* 0x000fe200078e003a */
[----:B------:R-:W-:-:S02]  /*1b10*/  F2FP.F16.F32.PACK_AB R50, R53, R52 ;  /* 0x000000343532723e */ /* 0x000fc400000000ff */
        /* <DEDUP_REMOVED lines=11> */
[----:B------:R-:W-:-:S02]  /*1bd0*/  SEL R47, R49, R43, P3 ;  /* 0x0000002b312f7207 */ /* 0x000fc40001800000 */
[----:B------:R-:W-:Y:S02]  /*1be0*/  FSEL R111, R111, RZ, P5 ;  /* 0x000000ff6f6f7208 */ /* 0x000fe40002800000 */
[----:B------:R-:W-:Y:S01]  /*1bf0*/  FSEL R67, R67, RZ, P6 ;  /* 0x000000ff43437208 */ /* 0x000fe20003000000 */
[----:B------:R0:W-:Y:S01]  /*1c00*/  @P1 STG.E.128 desc[UR6][R56.64+0x10], R44 ;  /* 0x0000102c38001986 */ /* 0x0001e2000c101d06 */
[----:B------:R-:W-:Y:S02]  /*1c10*/  FSEL R102, R102, RZ, P2 ;  /* 0x000000ff66667208 */ /* 0x000fe40001000000 */
[----:B------:R-:W-:Y:S02]  /*1c20*/  F2FP.F16.F32.PACK_AB R49, R93, R92 ;  /* 0x0000005c5d31723e */ /* 0x000fe400000000ff */
[----:B------:R-:W-:Y:S02]  /*1c30*/  F2FP.F16.F32.PACK_AB R51, R66, R65 ;  /* 0x000000414233723e */ /* 0x000fe400000000ff */
[----:B------:R-:W-:-:S02]  /*1c40*/  SEL R36, R116, R36, P3 ;  /* 0x0000002474247207 */ /* 0x000fc40001800000 */
[----:B------:R-:W-:Y:S01]  /*1c50*/  SEL R37, R115, R37, P3 ;  /* 0x0000002573257207 */ /* 0x000fe20001800000 */
[----:B------:R0:W-:Y:S01]  /*1c60*/  STG.E.128 desc[UR6][R104.64], R48 ;  /* 0x0000003068007986 */ /* 0x0001e2000c101d06 */
[----:B------:R-:W-:Y:S02]  /*1c70*/  SEL R38, R114, R38, P3 ;  /* 0x0000002672267207 */ /* 0x000fe40001800000 */
[----:B------:R-:W-:Y:S02]  /*1c80*/  SEL R39, R113, R39, P3 ;  /* 0x0000002771277207 */ /* 0x000fe40001800000 */
[----:B------:R-:W-:Y:S02]  /*1c90*/  SEL R40, R112, R40, P3 ;  /* 0x0000002870287207 */ /* 0x000fe40001800000 */
[----:B------:R-:W-:Y:S01]  /*1ca0*/  SEL R43, R108, R43, P3 ;  /* 0x0000002b6c2b7207 */ /* 0x000fe20001800000 */
[----:B------:R0:W-:Y:S01]  /*1cb0*/  @P1 STG.E.128 desc[UR6][R118.64], R36 ;  /* 0x0000002476001986 */ /* 0x0001e2000c101d06 */
[----:B------:R-:W-:-:S02]  /*1cc0*/  F2FP.F16.F32.PACK_AB R53, R61, R55 ;  /* 0x000000373d35723e */ /* 0x000fc400000000ff */
[----:B------:R-:W-:Y:S01]  /*1cd0*/  F2FP.F16.F32.PACK_AB R52, R64, R62 ;  /* 0x0000003e4034723e */ /* 0x000fe200000000ff */
[----:B------:R0:W-:Y:S01]  /*1ce0*/  @P1 STG.E.128 desc[UR6][R118.64+0x10], R40 ;  /* 0x0000102876001986 */ /* 0x0001e2000c101d06 */
[----:B------:R-:W-:Y:S02]  /*1cf0*/  F2FP.F16.F32.PACK_AB R54, R111, R54 ;  /* 0x000000366f36723e */ /* 0x000fe400000000ff */
        /* <DEDUP_REMOVED lines=29> */
.L_x_6417:
        /* <DEDUP_REMOVED lines=18> */
.L_x_6418:
[----:B------:R-:W-:Y:S01]  /*1ff0*/  HFMA2.MMA R125, -RZ, RZ, 0, 9.5367431640625e-07 ;  /* 0x00000010ff7d7435 */ /* 0x000fe200000001ff */
[----:B------:R-:W-:Y:S02]  /*2000*/  MOV R46, R45 ;  /* 0x0000002d002e7202 */ /* 0x000fe40000000f00 */
[----:B------:R-:W-:Y:S02]  /*2010*/  MOV R124, 0x1f ;  /* 0x0000001f007c7802 */ /* 0x000fe40000000f00 */
[----:B------:R-:W-:-:S07]  /*2020*/  MOV R119, 0xffffffff ;  /* 0xffffffff00777802 */ /* 0x000fce0000000f00 */
[----:B-----5:R-:W-:Y:S05]  /*2030*/  WARPSYNC.COLLECTIVE R119, `(.L_x_6421) ;  /* 0x0000000077087348 */ /* 0x020fea0003c00000 */
[----:B------:R0:W1:Y:S02]  /*2040*/  SHFL.DOWN P2, R46, R46, R125, R124 ;  /* 0x0800007d2e2e7389 */ /* 0x000064000004007c */
[----:B01---5:R-:W-:Y:S01]  /*2050*/  ENDCOLLECTIVE ;  /* 0x000000000000791b */ /* 0x023fe20003800000 */
.L_x_6421:
[----:B------:R-:W-:Y:S02]  /*2060*/  MOV R44, R46 ;  /* 0x0000002e002c7202 */ /* 0x000fe40000000f00 */
[----:B------:R-:W-:-:S03]  /*2070*/  MOV R46, R47 ;  /* 0x0000002f002e7202 */ /* 0x000fc60000000f00 */
[----:B------:R-:W-:-:S07]  /*2080*/  FADD.FTZ R45, R45, R44 ;  /* 0x0000002c2d2d7221 */ /* 0x000fce0000010000 */
[----:B------:R-:W-:Y:S05]  /*2090*/  WARPSYNC.COLLECTIVE R119, `(.L_x_6422) ;  /* 0x0000000077087348 */ /* 0x000fea0003c00000 */
[----:B------:R0:W1:Y:S02]  /*20a0*/  SHFL.DOWN P2, R46, R46, R125, R124 ;  /* 0x0800007d2e2e7389 */ /* 0x000064000004007c */
[----:B01----:R-:W-:Y:S01]  /*20b0*/  ENDCOLLECTIVE ;  /* 0x000000000000791b */ /* 0x003fe20003800000 */
.L_x_6422:
[----:B------:R-:W-:Y:S01]  /*20c0*/  HFMA2.MMA R125, -RZ, RZ, 0, 4.76837158203125e-07 ;  /* 0x00000008ff7d7435 */ /* 0x000fe200000001ff */
[----:B------:R-:W-:Y:S02]  /*20d0*/  MOV R44, R46 ;  /* 0x0000002e002c7202 */ /* 0x000fe40000000f00 */
[----:B------:R-:W-:-:S03]  /*20e0*/  MOV R46, R45 ;  /* 0x0000002d002e7202 */ /* 0x000fc60000000f00 */
[----:B------:R-:W-:-:S07]  /*20f0*/  FADD.FTZ R47, R47, R44 ;  /* 0x0000002c2f2f7221 */ /* 0x000fce0000010000 */
[----:B------:R-:W-:Y:S05]  /*2100*/  WARPSYNC.COLLECTIVE R119, `(.L_x_6423) ;  /* 0x0000000077087348 */ /* 0x000fea0003c00000 */
[----:B------:R0:W1:Y:S02]  /*2110*/  SHFL.DOWN P2, R46, R46, R125, R124 ;  /* 0x0800007d2e2e7389 */ /* 0x000064000004007c */
[----:B01----:R-:W-:Y:S01]  /*2120*/  ENDCOLLECTIVE ;  /* 0x000000000000791b */ /* 0x003fe20003800000 */
.L_x_6423:
[----:B------:R-:W-:Y:S02]  /*2130*/  MOV R44, R46 ;  /* 0x0000002e002c7202 */ /* 0x000fe40000000f00 */
[----:B------:R-:W-:-:S03]  /*2140*/  MOV R46, R47 ;  /* 0x0000002f002e7202 */ /* 0x000fc60000000f00 */
[----:B------:R-:W-:-:S07]  /*2150*/  FADD.FTZ R44, R45, R44 ;  /* 0x0000002c2d2c7221 */ /* 0x000fce0000010000 */
[----:B------:R-:W-:Y:S05]  /*2160*/  WARPSYNC.COLLECTIVE R119, `(.L_x_6424) ;  /* 0x0000000077087348 */ /* 0x000fea0003c00000 */
[----:B------:R0:W1:Y:S02]  /*2170*/  SHFL.DOWN P2, R46, R46, R125, R124 ;  /* 0x0800007d2e2e7389 */ /* 0x000064000004007c */
[----:B01----:R-:W-:Y:S01]  /*2180*/  ENDCOLLECTIVE ;  /* 0x000000000000791b */ /* 0x003fe20003800000 */
.L_x_6424:
[----:B------:R-:W-:Y:S01]  /*2190*/  HFMA2.MMA R125, -RZ, RZ, 0, 2.384185791015625e-07 ;  /* 0x00000004ff7d7435 */ /* 0x000fe200000001ff */
[----:B------:R-:W-:Y:S01]  /*21a0*/  FADD.FTZ R47, R47, R46 ;  /* 0x0000002e2f2f7221 */ /* 0x000fe20000010000 */
[----:B------:R-:W-:-:S09]  /*21b0*/  MOV R46, R44 ;  /* 0x0000002c002e7202 */ /* 0x000fd20000000f00 */
[----:B------:R-:W-:Y:S05]  /*21c0*/  WARPSYNC.COLLECTIVE R119, `(.L_x_6425) ;  /* 0x0000000077087348 */ /* 0x000fea0003c00000 */
[----:B------:R0:W1:Y:S02]  /*21d0*/  SHFL.DOWN P2, R46, R46, R125, R124 ;  /* 0x0800007d2e2e7389 */ /* 0x000064000004007c */
[----:B01----:R-:W-:Y:S01]  /*21e0*/  ENDCOLLECTIVE ;  /* 0x000000000000791b */ /* 0x003fe20003800000 */
.L_x_6425:
[----:B------:R-:W-:Y:S02]  /*21f0*/  MOV R45, R46 ;  /* 0x0000002e002d7202 */ /* 0x000fe40000000f00 */
[----:B------:R-:W-:-:S03]  /*2200*/  MOV R46, R47 ;  /* 0x0000002f002e7202 */ /* 0x000fc60000000f00 */
[----:B------:R-:W-:-:S07]  /*2210*/  FADD.FTZ R44, R44, R45 ;  /* 0x0000002d2c2c7221 */ /* 0x000fce0000010000 */
[----:B------:R-:W-:Y:S05]  /*2220*/  WARPSYNC.COLLECTIVE R119, `(.L_x_6426) ;  /* 0x0000000077087348 */ /* 0x000fea0003c00000 */
[----:B------:R0:W1:Y:S02]  /*2230*/  SHFL.DOWN P2, R46, R46, R125, R124 ;  /* 0x0800007d2e2e7389 */ /* 0x000064000004007c */
[----:B01----:R-:W-:Y:S01]  /*2240*/  ENDCOLLECTIVE ;  /* 0x000000000000791b */ /* 0x003fe20003800000 */
.L_x_6426:
[----:B------:R-:W-:Y:S01]  /*2250*/  HFMA2.MMA R125, -RZ, RZ, 0, 1.1920928955078125e-07 ;  /* 0x00000002ff7d7435 */ /* 0x000fe200000001ff */
[----:B------:R-:W-:Y:S01]  /*2260*/  FADD.FTZ R45, R47, R46 ;  /* 0x0000002e2f2d7221 */ /* 0x000fe20000010000 */
[----:B------:R-:W-:-:S09]  /*2270*/  MOV R46, R44 ;  /* 0x0000002c002e7202 */ /* 0x000fd20000000f00 */
[----:B------:R-:W-:Y:S05]  /*2280*/  WARPSYNC.COLLECTIVE R119, `(.L_x_6427) ;  /* 0x0000000077087348 */ /* 0x000fea0003c00000 */
[----:B------:R0:W1:Y:S02]  /*2290*/  SHFL.DOWN P2, R46, R46, R125, R124 ;  /* 0x0800007d2e2e7389 */ /* 0x000064000004007c */
[----:B01----:R-:W-:Y:S01]  /*22a0*/  ENDCOLLECTIVE ;  /* 0x000000000000791b */ /* 0x003fe20003800000 */
.L_x_6427:
[----:B------:R-:W-:Y:S01]  /*22b0*/  FADD.FTZ R44, R44, R46 ;  /* 0x0000002e2c2c7221 */ /* 0x000fe20000010000 */
[----:B------:R-:W-:-:S07]  /*22c0*/  MOV R46, R45 ;  /* 0x0000002d002e7202 */ /* 0x000fce0000000f00 */
[----:B------:R-:W-:Y:S05]  /*22d0*/  WARPSYNC.COLLECTIVE R119, `(.L_x_6428) ;  /* 0x0000000077087348 */ /* 0x000fea0003c00000 */
[----:B------:R0:W1:Y:S02]  /*22e0*/  SHFL.DOWN P2, R46, R46, R125, R124 ;  /* 0x0800007d2e2e7389 */ /* 0x000064000004007c */
[----:B01----:R-:W-:Y:S01]  /*22f0*/  ENDCOLLECTIVE ;  /* 0x000000000000791b */ /* 0x003fe20003800000 */
.L_x_6428:
[----:B------:R-:W-:Y:S01]  /*2300*/  HFMA2.MMA R125, -RZ, RZ, 0, 5.9604644775390625e-08 ;  /* 0x00000001ff7d7435 */ /* 0x000fe200000001ff */
[----:B------:R-:W-:Y:S01]  /*2310*/  FADD.FTZ R45, R45, R46 ;  /* 0x0000002e2d2d7221 */ /* 0x000fe20000010000 */
[----:B------:R-:W-:-:S09]  /*2320*/  MOV R46, R44 ;  /* 0x0000002c002e7202 */ /* 0x000fd20000000f00 */
[----:B------:R-:W-:Y:S05]  /*2330*/  WARPSYNC.COLLECTIVE R119, `(.L_x_6429) ;  /* 0x0000000077087348 */ /* 0x000fea0003c00000 */
[----:B------:R0:W1:Y:S02]  /*2340*/  SHFL.DOWN P2, R46, R46, R125, R124 ;  /* 0x0800007d2e2e7389 */ /* 0x000064000004007c */
[----:B01----:R-:W-:Y:S01]  /*2350*/  ENDCOLLECTIVE ;  /* 0x000000000000791b */ /* 0x003fe20003800000 */
.L_x_6429:
[----:B------:R-:W-:Y:S02]  /*2360*/  MOV R47, R46 ;  /* 0x0000002e002f7202 */ /* 0x000fe40000000f00 */
[----:B------:R-:W-:-:S07]  /*2370*/  MOV R46, R45 ;  /* 0x0000002d002e7202 */ /* 0x000fce0000000f00 */
[----:B------:R-:W-:Y:S05]  /*2380*/  WARPSYNC.COLLECTIVE R119, `(.L_x_6430) ;  /* 0x0000000077087348 */ /* 0x000fea0003c00000 */
[----:B------:R0:W1:Y:S02]  /*2390*/  SHFL.DOWN P2, R46, R46, R125, R124 ;  /* 0x0800007d2e2e7389 */ /* 0x000064000004007c */
[----:B01----:R-:W-:Y:S01]  /*23a0*/  ENDCOLLECTIVE ;  /* 0x000000000000791b */ /* 0x003fe20003800000 */
.L_x_6430:
[----:B------:R-:W-:Y:S05]  /*23b0*/  BRA `(.L_x_6431) ;  /* 0xffffffec00147947 */ /* 0x000fea000383ffff */
.L_x_6432:
        /* <DEDUP_REMOVED lines=12> */
.L_x_8827:


//--------------------- .text._ZN10layer_norm22ln_bwd_finalize_kernelINS_22Kernel_traits_finalizeILj2048Ef6__halffS2_fjLb0ELj1024ELj4ENS_18Kernel_traits_baseILj2048EfS2_fS2_fjLj1024EEEEELb0ELb0EEEvNS_9BwdParamsE --------------------------
	.section	.text._ZN10layer_norm22ln_bwd_finalize_kernelINS_22Kernel_traits_finalizeILj2048Ef6__halffS2_fjLb0ELj1024ELj4ENS_18Kernel_traits_baseILj2048EfS2_fS2_fjLj1024EEEEELb0ELb0EEEvNS_9BwdParamsE,"ax",@progbits
	.align	128
        .global         _ZN10layer_norm22ln_bwd_finalize_kernelINS_22Kernel_traits_finalizeILj2048Ef6__halffS2_fjLb0ELj1024ELj4ENS_18Kernel_traits_baseILj2048EfS2_fS2_fjLj1024EEEEELb0ELb0EEEvNS_9BwdParamsE
        .type           _ZN10layer_norm22ln_bwd_finalize_kernelINS_22Kernel_traits_finalizeILj2048Ef6__halffS2_fjLb0ELj1024ELj4ENS_18Kernel_traits_baseILj2048EfS2_fS2_fjLj1024EEEEELb0ELb0EEEvNS_9BwdParamsE,@function
        .size           _ZN10layer_norm22ln_bwd_finalize_kernelINS_22Kernel_traits_finalizeILj2048Ef6__halffS2_fjLb0ELj1024ELj4ENS_18Kernel_traits_baseILj2048EfS2_fS2_fjLj1024EEEEELb0ELb0EEEvNS_9BwdParamsE,(.L_x_8828 - _ZN10layer_norm22ln_bwd_finalize_kernelINS_22Kernel_traits_finalizeILj2048Ef6__halffS2_fjLb0ELj1024ELj4ENS_18Kernel_traits_baseILj2048EfS2_fS2_fjLj1024EEEEELb0ELb0EEEvNS_9BwdParamsE)
        .other          _ZN10layer_norm22ln_bwd_finalize_kernelINS_22Kernel_traits_finalizeILj2048Ef6__halffS2_fjLb0ELj1024ELj4ENS_18Kernel_traits_baseILj2048EfS2_fS2_fjLj1024EEEEELb0ELb0EEEvNS_9BwdParamsE,@"STO_CUDA_ENTRY STV_DEFAULT"
_ZN10layer_norm22ln_bwd_finalize_kernelINS_22Kernel_traits_finalizeILj2048Ef6__halffS2_fjLb0ELj1024ELj4ENS_18Kernel_traits_baseILj2048EfS2_fS2_fjLj1024EEEEELb0ELb0EEEvNS_9BwdParamsE:
.text._ZN10layer_norm22ln_bwd_finalize_kernelINS_22Kernel_traits_finalizeILj2048Ef6__halffS2_fjLb0ELj1024ELj4ENS_18Kernel_traits_baseILj2048EfS2_fS2_fjLj1024EEEEELb0ELb0EEEvNS_9BwdParamsE:
        /* <DEDUP_REMOVED lines=25> */
.L_x_6445:
        /* <DEDUP_REMOVED lines=30> */
.L_x_6437:
        /* <DEDUP_REMOVED lines=36> */
.L_x_6436:
[----:B------:R-:W-:Y:S05]  /*05b0*/  BSYNC B1 ;  /* 0x0000000000017941 */ /* 0x000fea0003800000 */
.L_x_6435:
        /* <DEDUP_REMOVED lines=24> */
.L_x_6439:
[----:B------:R-:W-:Y:S05]  /*0740*/  BSYNC B1 ;  /* 0x0000000000017941 */ /* 0x000fea0003800000 */
.L_x_6438:
        /* <DEDUP_REMOVED lines=12> */
.L_x_6440:
[----:B------:R-:W-:Y:S05]  /*0810*/  BSYNC B1 ;  /* 0x0000000000017941 */ /* 0x000fea0003800000 */
.L_x_6434:
[----:B------:R-:W-:Y:S05]  /*0820*/  BSYNC B0 ;  /* 0x0000000000007941 */ /* 0x000fea0003800000 */
.L_x_6433:
        /* <DEDUP_REMOVED lines=29> */
.L_x_6456:
[----:B---3--:R-:W-:Y:S01]  /*0a00*/  FADD.FTZ R9, R18, R9 ;  /* 0x0000000912097221 */ /* 0x008fe20000010000 */
[----:B--2---:R-:W-:-:S04]  /*0a10*/  FADD.FTZ R11, R10, R11 ;  /* 0x0000000b0a0b7221 */ /* 0x004fc80000010000 */
[----:B------:R2:W-:Y:S04]  /*0a20*/  @!P1 STS [R6+0x2000], R9 ;  /* 0x0020000906009388 */ /* 0x0005e80000000800 */
[----:B------:R2:W-:Y:S02]  /*0a30*/  @!P1 STS [R6+0x2080], R11 ;  /* 0x0020800b06009388 */ /* 0x0005e40000000800 */
.L_x_6441:
        /* <DEDUP_REMOVED lines=16> */
.L_x_6444:
[----:B------:R-:W-:Y:S05]  /*0b40*/  BSYNC B0 ;  /* 0x0000000000007941 */ /* 0x000fea0003800000 */
.L_x_6443:
[C---:B------:R-:W-:Y:S01]  /*0b50*/  ISETP.GT.U32.AND P1, PT, R3.reuse, -0x801, PT ;  /* 0xfffff7ff0300780c */ /* 0x040fe20003f24070 */
[----:B------:R-:W-:Y:S01]  /*0b60*/  VIADD R4, R4, 0x400 ;  /* 0x0000040004047836 */ /* 0x000fe20000000000 */
[----:B------:R-:W-:-:S11]  /*0b70*/  IADD3 R3, R3, 0x800, RZ ;  /* 0x0000080003037810 */ /* 0x000fd60007ffe0ff */
[----:B------:R-:W-:Y:S05]  /*0b80*/  @P1 BRA `(.L_x_6445) ;  /* 0xfffffff400801947 */ /* 0x000fea000383ffff */
[----:B------:R-:W-:Y:S05]  /*0b90*/  EXIT ;  /* 0x000000000000794d */ /* 0x000fea0003800000 */
.L_x_6442:
[----:B------:R-:W-:Y:S01]  /*0ba0*/  HFMA2.MMA R21, -RZ, RZ, 0, 5.9604644775390625e-08 ;  /* 0x00000001ff157435 */ /* 0x000fe200000001ff */
[----:B0--3--:R-:W-:Y:S01]  /*0bb0*/  MOV R22, R10 ;  /* 0x0000000a00167202 */ /* 0x009fe20000000f00 */
[----:B------:R-:W-:Y:S01]  /*0bc0*/  IMAD.MOV.U32 R19, RZ, RZ, -0x1 ;  /* 0xffffffffff137424 */ /* 0x000fe200078e00ff */
[----:B------:R-:W-:-:S08]  /*0bd0*/  MOV R24, 0x1f ;  /* 0x0000001f00187802 */ /* 0x000fd00000000f00 */
[----:B-12---:R-:W-:Y:S05]  /*0be0*/  WARPSYNC.COLLECTIVE R19, `(.L_x_6446) ;  /* 0x0000000013087348 */ /* 0x006fea0003c00000 */
[----:B------:R0:W3:Y:S02]  /*0bf0*/  SHFL.BFLY P2, R20, R22, R21, R24 ;  /* 0x0c00001516147389 */ /* 0x0000e40000040018 */
[----:B0123--:R-:W-:Y:S01]  /*0c00*/  ENDCOLLECTIVE ;  /* 0x000000000000791b */ /* 0x00ffe20003800000 */
.L_x_6446:
[----:B------:R-:W-:Y:S01]  /*0c10*/  HFMA2.MMA R21, -RZ, RZ, 0, 1.1920928955078125e-07 ;  /* 0x00000002ff157435 */ /* 0x000fe200000001ff */
[----:B------:R-:W-:-:S05]  /*0c20*/  MOV R11, R20 ;  /* 0x00000014000b7202 */ /* 0x000fca0000000f00 */
[----:B------:R-:W-:-:S05]  /*0c30*/  FADD.FTZ R11, R10, R11 ;  /* 0x0000000b0a0b7221 */ /* 0x000fca0000010000 */
[----:B------:R-:W-:-:S07]  /*0c40*/  MOV R22, R11 ;  /* 0x0000000b00167202 */ /* 0x000fce0000000f00 */
[----:B------:R-:W-:Y:S05]  /*0c50*/  WARPSYNC.COLLECTIVE R19, `(.L_x_6447) ;  /* 0x0000000013087348 */ /* 0x000fea0003c00000 */
[----:B------:R0:W1:Y:S02]  /*0c60*/  SHFL.BFLY P2, R20, R22, R21, R24 ;  /* 0x0c00001516147389 */ /* 0x0000640000040018 */
[----:B01----:R-:W-:Y:S01]  /*0c70*/  ENDCOLLECTIVE ;  /* 0x000000000000791b */ /* 0x003fe20003800000 */
.L_x_6447:
[----:B------:R-:W-:Y:S01]  /*0c80*/  HFMA2.MMA R21, -RZ, RZ, 0, 2.384185791015625e-07 ;  /* 0x00000004ff157435 */ /* 0x000fe200000001ff */
[----:B------:R-:W-:-:S04]  /*0c90*/  IMAD.MOV.U32 R14, RZ, RZ, R20 ;  /* 0x000000ffff0e7224 */ /* 0x000fc800078e0014 */
[----:B------:R-:W-:-:S05]  /*0ca0*/  FADD.FTZ R14, R11, R14 ;  /* 0x0000000e0b0e7221 */ /* 0x000fca0000010000 */
[----:B------:R-:W-:-:S07]  /*0cb0*/  MOV R22, R14 ;  /* 0x0000000e00167202 */ /* 0x000fce0000000f00 */
[----:B------:R-:W-:Y:S05]  /*0cc0*/  WARPSYNC.COLLECTIVE R19, `(.L_x_6448) ;  /* 0x0000000013087348 */ /* 0x000fea0003c00000 */
[----:B------:R0:W1:Y:S02]  /*0cd0*/  SHFL.BFLY P2, R20, R22, R21, R24 ;  /* 0x0c00001516147389 */ /* 0x0000640000040018 */
[----:B01----:R-:W-:Y:S01]  /*0ce0*/  ENDCOLLECTIVE ;  /* 0x000000000000791b */ /* 0x003fe20003800000 */
.L_x_6448:
[----:B------:R-:W-:Y:S01]  /*0cf0*/  IMAD.MOV.U32 R21, RZ, RZ, 0x8 ;  /* 0x00000008ff157424 */ /* 0x000fe200078e00ff */
[----:B------:R-:W-:-:S05]  /*0d00*/  MOV R13, R20 ;  /* 0x00000014000d7202 */ /* 0x000fca0000000f00 */
[----:B------:R-:W-:-:S05]  /*0d10*/  FADD.FTZ R13, R14, R13 ;  /* 0x0000000d0e0d7221 */ /* 0x000fca0000010000 */
[----:B------:R-:W-:-:S07]  /*0d20*/  MOV R22, R13 ;  /* 0x0000000d00167202 */ /* 0x000fce0000000f00 */
[----:B------:R-:W-:Y:S05]  /*0d30*/  WARPSYNC.COLLECTIVE R19, `(.L_x_6449) ;  /* 0x0000000013087348 */ /* 0x000fea0003c00000 */
[----:B------:R0:W1:Y:S02]  /*0d40*/  SHFL.BFLY P2, R20, R22, R21, R24 ;  /* 0x0c00001516147389 */ /* 0x0000640000040018 */
[----:B01----:R-:W-:Y:S01]  /*0d50*/  ENDCOLLECTIVE ;  /* 0x000000000000791b */ /* 0x003fe20003800000 */
.L_x_6449:
[----:B------:R-:W-:Y:S01]  /*0d60*/  HFMA2.MMA R21, -RZ, RZ, 0, 9.5367431640625e-07 ;  /* 0x00000010ff157435 */ /* 0x000fe200000001ff */
[----:B------:R-:W-:-:S05]  /*0d70*/  MOV R10, R20 ;  /* 0x00000014000a7202 */ /* 0x000fca0000000f00 */
[----:B------:R-:W-:-:S05]  /*0d80*/  FADD.FTZ R10, R13, R10 ;  /* 0x0000000a0d0a7221 */ /* 0x000fca0000010000 */
[----:B------:R-:W-:-:S07]  /*0d90*/  MOV R22, R10 ;  /* 0x0000000a00167202 */ /* 0x000fce0000000f00 */
[----:B------:R-:W-:Y:S05]  /*0da0*/  WARPSYNC.COLLECTIVE R19, `(.L_x_6450) ;  /* 0x0000000013087348 */ /* 0x000fea0003c00000 */
[----:B------:R0:W1:Y:S02]  /*0db0*/  SHFL.BFLY P2, R20, R22, R21, R24 ;  /* 0x0c00001516147389 */ /* 0x0000640000040018 */
[----:B01----:R-:W-:Y:S01]  /*0dc0*/  ENDCOLLECTIVE ;  /* 0x000000000000791b */ /* 0x003fe20003800000 */
.L_x_6450:
[----:B------:R-:W-:Y:S01]  /*0dd0*/  HFMA2.MMA R21, -RZ, RZ, 0, 5.9604644775390625e-08 ;  /* 0x00000001ff157435 */ /* 0x000fe200000001ff */
[----:B------:R-:W-:Y:S01]  /*0de0*/  IMAD.MOV.U32 R22, RZ, RZ, R9 ;  /* 0x000000ffff167224 */ /* 0x000fe200078e0009 */
[----:B------:R-:W-:-:S09]  /*0df0*/  MOV R11, R20 ;  /* 0x00000014000b7202 */ /* 0x000fd20000000f00 */
[----:B------:R-:W-:Y:S05]  /*0e00*/  WARPSYNC.COLLECTIVE R19, `(.L_x_6451) ;  /* 0x0000000013087348 */ /* 0x000fea0003c00000 */
[----:B------:R0:W1:Y:S02]  /*0e10*/  SHFL.BFLY P2, R20, R22, R21, R24 ;  /* 0x0c00001516147389 */ /* 0x0000640000040018 */
[----:B01----:R-:W-:Y:S01]  /*0e20*/  ENDCOLLECTIVE ;  /* 0x000000000000791b */ /* 0x003fe20003800000 */
.L_x_6451:
[----:B------:R-:W-:Y:S01]  /*0e30*/  HFMA2.MMA R21, -RZ, RZ, 0, 1.1920928955078125e-07 ;  /* 0x00000002ff157435 */ /* 0x000fe200000001ff */
[----:B------:R-:W-:-:S05]  /*0e40*/  MOV R14, R20 ;  /* 0x00000014000e7202 */ /* 0x000fca0000000f00 */
[----:B------:R-:W-:-:S05]  /*0e50*/  FADD.FTZ R15, R9, R14 ;  /* 0x0000000e090f7221 */ /* 0x000fca0000010000 */
[----:B------:R-:W-:-:S07]  /*0e60*/  MOV R22, R15 ;  /* 0x0000000f00167202 */ /* 0x000fce0000000f00 */
[----:B------:R-:W-:Y:S05]  /*0e70*/  WARPSYNC.COLLECTIVE R19, `(.L_x_6452) ;  /* 0x0000000013087348 */ /* 0x000fea0003c00000 */
[----:B------:R0:W1:Y:S02]  /*0e80*/  SHFL.BFLY P2, R20, R22, R21, R24 ;  /* 0x0c00001516147389 */ /* 0x0000640000040018 */
[----:B01----:R-:W-:Y:S01]  /*0e90*/  ENDCOLLECTIVE ;  /* 0x000000000000791b */ /* 0x003fe20003800000 */
.L_x_6452:
[----:B------:R-:W-:Y:S01]  /*0ea0*/  HFMA2.MMA R21, -RZ, RZ, 0, 2.384185791015625e-07 ;  /* 0x00000004ff157435 */ /* 0x000fe200000001ff */
[----:B------:R-:W-:-:S04]  /*0eb0*/  IMAD.MOV.U32 R16, RZ, RZ, R20 ;  /* 0x000000ffff107224 */ /* 0x000fc800078e0014 */
[----:B------:R-:W-:-:S05]  /*0ec0*/  FADD.FTZ R16, R15, R16 ;  /* 0x000000100f107221 */ /* 0x000fca0000010000 */
[----:B------:R-:W-:-:S07]  /*0ed0*/  MOV R22, R16 ;  /* 0x0000001000167202 */ /* 0x000fce0000000f00 */
[----:B------:R-:W-:Y:S05]  /*0ee0*/  WARPSYNC.COLLECTIVE R19, `(.L_x_6453) ;  /* 0x0000000013087348 */ /* 0x000fea0003c00000 */
[----:B------:R0:W1:Y:S02]  /*0ef0*/  SHFL.BFLY P2, R20, R22, R21, R24 ;  /* 0x0c00001516147389 */ /* 0x0000640000040018 */
[----:B01----:R-:W-:Y:S01]  /*0f00*/  ENDCOLLECTIVE ;  /* 0x000000000000791b */ /* 0x003fe20003800000 */
.L_x_6453:
[----:B------:R-:W-:Y:S01]  /*0f10*/  IMAD.MOV.U32 R21, RZ, RZ, 0x8 ;  /* 0x00000008ff157424 */ /* 0x000fe200078e00ff */
[----:B------:R-:W-:-:S05]  /*0f20*/  MOV R17, R20 ;  /* 0x0000001400117202 */ /* 0x000fca0000000f00 */
[----:B------:R-:W-:-:S05]  /*0f30*/  FADD.FTZ R17, R16, R17 ;  /* 0x0000001110117221 */ /* 0x000fca0000010000 */
[----:B------:R-:W-:-:S07]  /*0f40*/  MOV R22, R17 ;  /* 0x0000001100167202 */ /* 0x000fce0000000f00 */
[----:B------:R-:W-:Y:S05]  /*0f50*/  WARPSYNC.COLLECTIVE R19, `(.L_x_6454) ;  /* 0x0000000013087348 */ /* 0x000fea0003c00000 */
[----:B------:R0:W1:Y:S02]  /*0f60*/  SHFL.BFLY P2, R20, R22, R21, R24 ;  /* 0x0c00001516147389 */ /* 0x0000640000040018 */
[----:B01----:R-:W-:Y:S01]  /*0f70*/  ENDCOLLECTIVE ;  /* 0x000000000000791b */ /* 0x003fe20003800000 */
.L_x_6454:
[----:B------:R-:W-:Y:S01]  /*0f80*/  HFMA2.MMA R21, -RZ, RZ, 0, 9.5367431640625e-07 ;  /* 0x00000010ff157435 */ /* 0x000fe200000001ff */
[----:B------:R-:W-:-:S05]  /*0f90*/  MOV R18, R20 ;  /* 0x0000001400127202 */ /* 0x000fca0000000f00 */
[----:B------:R-:W-:-:S05]  /*0fa0*/  FADD.FTZ R18, R17, R18 ;  /* 0x0000001211127221 */ /* 0x000fca0000010000 */
[----:B------:R-:W-:-:S07]  /*0fb0*/  MOV R22, R18 ;  /* 0x0000001200167202 */ /* 0x000fce0000000f00 */
[----:B------:R-:W-:Y:S05]  /*0fc0*/  WARPSYNC.COLLECTIVE R19, `(.L_x_6455) ;  /* 0x0000000013087348 */ /* 0x000fea0003c00000 */
[----:B------:R0:W1:Y:S02]  /*0fd0*/  SHFL.BFLY P2, R20, R22, R21, R24 ;  /* 0x0c00001516147389 */ /* 0x0000640000040018 */
[----:B01----:R-:W-:Y:S01]  /*0fe0*/  ENDCOLLECTIVE ;  /* 0x000000000000791b */ /* 0x003fe20003800000 */
.L_x_6455:
[----:B------:R-:W-:Y:S01]  /*0ff0*/  MOV R9, R20 ;  /* 0x0000001400097202 */ /* 0x000fe20000000f00 */
[----:B------:R-:W-:Y:S06]  /*1000*/  BRA `(.L_x_6456) ;  /* 0xfffffff8007c7947 */ /* 0x000fec000383ffff */
.L_x_6457:
        /* <DEDUP_REMOVED lines=15> */
.L_x_8828:


//--------------------- .text._ZN10layer_norm13ln_bwd_kernelINS_13Kernel_traitsIf6__halffS2_fjLj2048ELj1ELj1ELj4ELj16ENS_18Kernel_traits_baseILj2048EfS2_fS2_fjLj128EEEEELb1ELb0ELb1ELb0EEEvNS_9BwdParamsE --------------------------
	.section	.text._ZN10layer_norm13ln_bwd_kernelINS_13Kernel_traitsIf6__halffS2_fjLj2048ELj1ELj1ELj4ELj16ENS_18Kernel_traits_baseILj2048EfS2_fS2_fjLj128EEEEELb1ELb0ELb1ELb0EEEvNS_9BwdParamsE,"ax",@progbits
	.align	128
        .global         _ZN10layer_norm13ln_bwd_kernelINS_13Kernel_traitsIf6__halffS2_fjLj2048ELj1ELj1ELj4ELj16ENS_18Kernel_traits_baseILj2048EfS2_fS2_fjLj128EEEEELb1ELb0ELb1ELb0EEEvNS_9BwdParamsE
        .type           _ZN10layer_norm13ln_bwd_kernelINS_13Kernel_traitsIf6__halffS2_fjLj2048ELj1ELj1ELj4ELj16ENS_18Kernel_traits_baseILj2048EfS2_fS2_fjLj128EEEEELb1ELb0ELb1ELb0EEEvNS_9BwdParamsE,@function
        .size           _ZN10layer_norm13ln_bwd_kernelINS_13Kernel_traitsIf6__halffS2_fjLj2048ELj1ELj1ELj4ELj16ENS_18Kernel_traits_baseILj2048EfS2_fS2_fjLj128EEEEELb1ELb0ELb1ELb0EEEvNS_9BwdParamsE,(.L_x_8829 - _ZN10layer_norm13ln_bwd_kernelINS_13Kernel_traitsIf6__halffS2_fjLj2048ELj1ELj1ELj4ELj16ENS_18Kernel_traits_baseILj2048EfS2_fS2_fjLj128EEEEELb1ELb0ELb1ELb0EEEvNS_9BwdParamsE)
        .other          _ZN10layer_norm13ln_bwd_kernelINS_13Kernel_traitsIf6__halffS2_fjLj2048ELj1ELj1ELj4ELj16ENS_18Kernel_traits_baseILj2048EfS2_fS2_fjLj128EEEEELb1ELb0ELb1ELb0EEEvNS_9BwdParamsE,@"STO_CUDA_ENTRY STV_DEFAULT"
_ZN10layer_norm13ln_bwd_kernelINS_13Kernel_traitsIf6__halffS2_fjLj2048ELj1ELj1ELj4ELj16ENS_18Kernel_traits_baseILj2048EfS2_fS2_fjLj128EEEEELb1ELb0ELb1ELb0EEEvNS_9BwdParamsE:
.text._ZN10layer_norm13ln_bwd_kernelINS_13Kernel_traitsIf6__halffS2_fjLj2048ELj1ELj1ELj4ELj16ENS_18Kernel_traits_baseILj2048EfS2_fS2_fjLj128EEEEELb1ELb0ELb1ELb0EEEvNS_9BwdParamsE:
        /* <DEDUP_REMOVED lines=50> */
.L_x_6503:
        /* <DEDUP_REMOVED lines=39> */
.L_x_6462:
[----:B------:R-:W-:Y:S05]  /*0590*/  BSYNC B1 ;  /* 0x0000000000017941 */ /* 0x000fea0003800000 */
.L_x_6461:
[----:B--2---:R-:W-:Y:S01]  /*05a0*/  HFMA2.MMA R96, -RZ, RZ, 0, 0 ;  /* 0x00000000ff607435 */ /* 0x004fe200000001ff */
        /* <DEDUP_REMOVED lines=10> */
[----:B------:R-:W-:Y:S01]  /*0650*/  IMAD.MOV.U32 R98, RZ, RZ, RZ ;  /* 0x000000ffff627224 */ /* 0x000fe200078e00ff */
[----:B------:R-:W-:Y:S06]  /*0660*/  BRA `(.L_x_6463) ;  /* 0x0000000800e47947 */ /* 0x000fec0003800000 */
.L_x_6460:
[----:B------:R-:W1:Y:S02]  /*0670*/  LDC.64 R96, c[0x0][0x250] ;  /* 0x00009400ff607b82 */ /* 0x000e640000000a00 */
[----:B-1----:R-:W-:-:S05]  /*0680*/  IMAD.WIDE R96, R4, 0x4, R96 ;  /* 0x0000000404607825 */ /* 0x002fca00078e0260 */
[----:B------:R1:W2:Y:S01]  /*0690*/  LDG.E R128, desc[UR4][R96.64] ;  /* 0x0000000460807981 */ /* 0x0002a2000c1e1900 */
[----:B-----5:R-:W-:Y:S01]  /*06a0*/  ISETP.GE.AND P3, PT, R126, 0x1, PT ;  /* 0x000000017e00780c */ /* 0x020fe20003f66270 */
[----:B------:R-:W-:Y:S01]  /*06b0*/  HFMA2.MMA R129, -RZ, RZ, 0, 0 ;  /* 0x00000000ff817435 */ /* 0x000fe200000001ff */
[----:B0-----:R-:W-:Y:S01]  /*06c0*/  ISETP.NE.AND P0, PT, R3, RZ, PT ;  /* 0x000000ff0300720c */ /* 0x001fe20003f05270 */
[----:B------:R-:W-:Y:S01]  /*06d0*/  BSSY B1, `(.L_x_6464) ;  /* 0x0000062000017945 */ /* 0x000fe20003800000 */
[----:B-1----:R-:W-:Y:S01]  /*06e0*/  MOV R96, RZ ;  /* 0x000000ff00607202 */ /* 0x002fe20000000f00 */
[----:B------:R-:W-:-:S08]  /*06f0*/  IMAD.MOV.U32 R97, RZ, RZ, R0 ;  /* 0x000000ffff617224 */ /* 0x000fd000078e0000 */
[----:B------:R-:W-:-:S05]  /*0700*/  @P3 IADD3 R98, R126, -0x1, RZ ;  /* 0xffffffff7e623810 */ /* 0x000fca0007ffe0ff */
[----:B------:R-:W-:Y:S01]  /*0710*/  @P3 IMAD R5, R98, R7, RZ ;  /* 0x0000000762053224 */ /* 0x000fe200078e02ff */
[----:B------:R-:W-:-:S04]  /*0720*/  IADD3 R98, R100, -0x1, RZ ;  /* 0xffffffff64627810 */ /* 0x000fc80007ffe0ff */
[----:B------:R-:W-:Y:S01]  /*0730*/  @P3 SHF.R.S32.HI R100, RZ, 0x1f, R5 ;  /* 0x0000001fff643819 */ /* 0x000fe20000011405 */
[----:B------:R-:W-:-:S03]  /*0740*/  IMAD R98, R98, R7, RZ ;  /* 0x0000000762627224 */ /* 0x000fc600078e02ff */
[----:B------:R-:W-:Y:S02]  /*0750*/  @P3 LEA.HI R100, R100, R5, RZ, 0x3 ;  /* 0x0000000564643211 */ /* 0x000fe400078f18ff */
[----:B------:R-:W-:Y:S02]  /*0760*/  SHF.R.S32.HI R99, RZ, 0x1f, R98 ;  /* 0x0000001fff637819 */ /* 0x000fe40000011462 */
[----:B------:R-:W-:Y:S02]  /*0770*/  LOP3.LUT R5, R6, 0x7f, RZ, 0xc0, !PT ;  /* 0x0000007f06057812 */ /* 0x000fe400078ec0ff */
[----:B------:R-:W-:Y:S01]  /*0780*/  LEA.HI R130, R99, R98, RZ, 0x3 ;  /* 0x0000006263827211 */ /* 0x000fe200078f18ff */
[----:B------:R-:W-:Y:S01]  /*0790*/  HFMA2.MMA R98, -RZ, RZ, 0, 0 ;  /* 0x00000000ff627435 */ /* 0x000fe200000001ff */
[-C--:B------:R-:W-:Y:S02]  /*07a0*/  @P3 LEA.HI.SX32 R129, R100, R5.reuse, 0x1d ;  /* 0x0000000564813211 */ /* 0x080fe400078feaff */
[----:B------:R-:W-:-:S02]  /*07b0*/  LEA.HI.SX32 R130, R130, R5, 0x1d ;  /* 0x0000000582827211 */ /* 0x000fc400078feaff */
        /* <DEDUP_REMOVED lines=17> */
[----:B------:R-:W-:Y:S01]  /*08d0*/  IADD3 R129, R129, 0x80, RZ ;  /* 0x0000008081817810 */ /* 0x000fe20007ffe0ff */
[C---:B---3--:R-:W-:Y:S01]  /*08e0*/  FADD.FTZ R139, -R128.reuse, R96 ;  /* 0x00000060808b7221 */ /* 0x048fe20000010100 */
[C---:B------:R-:W-:Y:S01]  /*08f0*/  FADD.FTZ R135, -R128.reuse, R98 ;  /* 0x0000006280877221 */ /* 0x040fe20000010100 */
[----:B0-----:R-:W-:-:S02]  /*0900*/  FADD.FTZ R113, -R128, R99 ;  /* 0x0000006380717221 */ /* 0x001fc40000010100 */
[----:B------:R-:W-:Y:S01]  /*0910*/  FMUL.FTZ R139, R2, R139 ;  /* 0x0000008b028b7220 */ /* 0x000fe20000410000 */
[----:B----4-:R-:W-:Y:S01]  /*0920*/  FADD.FTZ R117, -R128, R104 ;  /* 0x0000006880757221 */ /* 0x010fe20000010100 */
[--C-:B------:R-:W-:Y:S02]  /*0930*/  HADD2.F32 R137, -RZ, R100.reuse.H0_H0 ;  /* 0x20000064ff897230 */ /* 0x100fe40000004100 */
[----:B------:R-:W-:Y:S01]  /*0940*/  FMUL.FTZ R135, R2, R135 ;  /* 0x0000008702877220 */ /* 0x000fe20000410000 */
[--C-:B------:R-:W-:Y:S02]  /*0950*/  HADD2.F32 R99, -RZ, R101.reuse.H0_H0 ;  /* 0x20000065ff637230 */ /* 0x100fe40000004100 */
[----:B------:R-:W-:Y:S02]  /*0960*/  HADD2.F32 R96, -RZ, R101.H1_H1 ;  /* 0x30000065ff607230 */ /* 0x000fe40000004100 */
[----:B------:R-:W-:Y:S01]  /*0970*/  FADD.FTZ R48, R48, R137 ;  /* 0x0000008930307221 */ /* 0x000fe20000010000 */
[----:B------:R-:W-:-:S02]  /*0980*/  HADD2.F32 R100, -RZ, R100.H1_H1 ;  /* 0x30000064ff647230 */ /* 0x000fc40000004100 */
[-C--:B------:R-:W-:Y:S01]  /*0990*/  FFMA.FTZ R64, R139, R137.reuse, R64 ;  /* 0x000000898b407223 */ /* 0x080fe20000010040 */
[----:B------:R-:W-:Y:S02]  /*09a0*/  HADD2.F32 R101, -RZ, R102.H0_H0 ;  /* 0x20000066ff657230 */ /* 0x000fe40000004100 */
[----:B------:R-:W-:Y:S01]  /*09b0*/  FMUL.FTZ R137, R80, R137 ;  /* 0x0000008950897220 */ /* 0x000fe20000410000 */
[----:B------:R-:W-:Y:S01]  /*09c0*/  FMUL.FTZ R117, R2, R117 ;  /* 0x0000007502757220 */ /* 0x000fe20000410000 */
        /* <DEDUP_REMOVED lines=16> */
[----:B------:R-:W-:-:S03]  /*0ad0*/  FFMA.FTZ R96, R138, R136, R101 ;  /* 0x000000888a607223 */ /* 0x000fc60000010065 */
[----:B------:R-:W-:Y:S01]  /*0ae0*/  FADD.FTZ R98, R99, R116 ;  /* 0x0000007463627221 */ /* 0x000fe20000010000 */
[----:B------:R-:W-:Y:S01]  /*0af0*/  FFMA.FTZ R99, R135, R116, R96 ;  /* 0x0000007487637223 */ /* 0x000fe20000010060 */
[----:B------:R-:W-:Y:S02]  /*0b00*/  HADD2.F32 R102, -RZ, R102.H1_H1 ;  /* 0x30000066ff667230 */ /* 0x000fe40000004100 */
[----:B------:R-:W-:Y:S01]  /*0b10*/  FADD.FTZ R105, -R128, R105 ;  /* 0x0000006980697221 */ /* 0x000fe20000010100 */
[----:B------:R-:W-:Y:S01]  /*0b20*/  FADD.FTZ R98, R98, R115 ;  /* 0x0000007362627221 */ /* 0x000fe20000010000 */
[----:B------:R-:W-:Y:S01]  /*0b30*/  FFMA.FTZ R96, R134, R115, R99 ;  /* 0x0000007386607223 */ /* 0x000fe20000010063 */
[--C-:B-1----:R-:W-:Y:S02]  /*0b40*/  HADD2.F32 R125, -RZ, R103.reuse.H0_H0 ;  /* 0x20000067ff7d7230 */ /* 0x102fe40000004100 */
[----:B------:R-:W-:Y:S01]  /*0b50*/  FMUL.FTZ R114, R2, R105 ;  /* 0x0000006902727220 */ /* 0x000fe20000410000 */
[----:B------:R-:W-:-:S02]  /*0b60*/  HADD2.F32 R124, -RZ, R103.H1_H1 ;  /* 0x30000067ff7c7230 */ /* 0x000fc40000004100 */
        /* <DEDUP_REMOVED lines=13> */
[----:B------:R-:W-:Y:S01]  /*0c40*/  IADD3 R97, R0, 0x80, RZ ;  /* 0x0000008000617810 */ /* 0x000fe20007ffe0ff */
        /* <DEDUP_REMOVED lines=10> */
.L_x_6465:
[----:B------:R-:W-:Y:S05]  /*0cf0*/  BSYNC B1 ;  /* 0x0000000000017941 */ /* 0x000fea0003800000 */
.L_x_6464:
        /* <DEDUP_REMOVED lines=19> */
[C---:B------:R-:W-:Y:S01]  /*0e30*/  FADD.FTZ R99, -R128.reuse, R11 ;  /* 0x0000000b80637221 */ /* 0x040fe20000010100 */
[----:B----4-:R-:W-:Y:S01]  /*0e40*/  FADD.FTZ R125, -R128, R19 ;  /* 0x00000013807d7221 */ /* 0x010fe20000010100 */
[----:B------:R-:W-:Y:S01]  /*0e50*/  FMUL.FTZ R111, R2, R111 ;  /* 0x0000006f026f7220 */ /* 0x000fe20000410000 */
[----:B------:R-:W-:-:S02]  /*0e60*/  HADD2.F32 R9, -RZ, R12.H0_H0 ;  /* 0x2000000cff097230 */ /* 0x000fc40000004100 */
[----:B------:R-:W-:Y:S01]  /*0e70*/  FMUL.FTZ R109, R2, R109 ;  /* 0x0000006d026d7220 */ /* 0x000fe20000410000 */
[----:B------:R-:W-:Y:S02]  /*0e80*/  HADD2.F32 R12, -RZ, R12.H1_H1 ;  /* 0x3000000cff0c7230 */ /* 0x000fe40000004100 */
[--C-:B------:R-:W-:Y:S02]  /*0e90*/  HADD2.F32 R11, -RZ, R13.reuse.H0_H0 ;  /* 0x2000000dff0b7230 */ /* 0x100fe40000004100 */
[----:B------:R-:W-:Y:S01]  /*0ea0*/  FMUL.FTZ R19, R72, R9 ;  /* 0x0000000948137220 */ /* 0x000fe20000410000 */
[----:B------:R-:W-:Y:S02]  /*0eb0*/  HADD2.F32 R8, -RZ, R13.H1_H1 ;  /* 0x3000000dff087230 */ /* 0x000fe40000004100 */
[C---:B------:R-:W-:Y:S01]  /*0ec0*/  FADD.FTZ R101, -R128.reuse, R17 ;  /* 0x0000001180657221 */ /* 0x040fe20000010100 */
        /* <DEDUP_REMOVED lines=9> */
[----:B0-----:R-:W-:-:S02]  /*0f60*/  HADD2.F32 R123, -RZ, R15.H0_H0 ;  /* 0x2000000fff7b7230 */ /* 0x001fc40000004100 */
[----:B------:R-:W-:Y:S01]  /*0f70*/  FMUL.FTZ R110, R2, R97 ;  /* 0x00000061026e7220 */ /* 0x000fe20000410000 */
[----:B------:R-:W-:Y:S02]  /*0f80*/  HADD2.F32 R102, -RZ, R15.H1_H1 ;  /* 0x3000000fff667230 */ /* 0x000fe40000004100 */
        /* <DEDUP_REMOVED lines=26> */
[C---:B------:R-:W-:Y:S01]  /*1130*/  FFMA.FTZ R96, R14.reuse, R12, R97 ;  /* 0x0000000c0e607223 */ /* 0x040fe20000010061 */
[----:B------:R-:W-:Y:S01]  /*1140*/  FADD.FTZ R37, R37, R100 ;  /* 0x0000006425257221 */ /* 0x000fe20000010000 */
[----:B------:R-:W-:Y:S01]  /*1150*/  FFMA.FTZ R53, R14, R100, R53 ;  /* 0x000000640e357223 */ /* 0x000fe20000010035 */
[----:B------:R-:W-:Y:S01]  /*1160*/  FMUL.FTZ R9, R71, R102 ;  /* 0x0000006647097220 */ /* 0x000fe20000410000 */
[----:B------:R-:W-:Y:S01]  /*1170*/  FADD.FTZ R98, R99, R10 ;  /* 0x0000000a63627221 */ /* 0x000fe20000010000 */
[----:B------:R-:W-:Y:S01]  /*1180*/  FMUL.FTZ R8, R2, R125 ;  /* 0x0000007d02087220 */ /* 0x000fe20000410000 */
[C---:B------:R-:W-:Y:S01]  /*1190*/  FFMA.FTZ R100, R11.reuse, R10, R96 ;  /* 0x0000000a0b647223 */ /* 0x040fe20000010060 */
[----:B------:R-:W-:Y:S01]  /*11a0*/  FADD.FTZ R38, R38, R123 ;  /* 0x0000007b26267221 */ /* 0x000fe20000010000 */
[----:B------:R-:W-:Y:S01]  /*11b0*/  FADD.FTZ R96, R98, R9 ;  /* 0x0000000962607221 */ /* 0x000fe20000010000 */
[----:B------:R-:W-:Y:S01]  /*11c0*/  FFMA.FTZ R54, R11, R123, R54 ;  /* 0x0000007b0b367223 */ /* 0x000fe20000010036 */
[----:B------:R-:W-:Y:S01]  /*11d0*/  FADD.FTZ R39, R39, R102 ;  /* 0x0000006627277221 */ /* 0x000fe20000010000 */
[C---:B------:R-:W-:Y:S01]  /*11e0*/  FFMA.FTZ R55, R8.reuse, R102, R55 ;  /* 0x0000006608377223 */ /* 0x040fe20000010037 */
[----:B------:R-:W-:-:S07]  /*11f0*/  FFMA.FTZ R98, R8, R9, R100 ;  /* 0x0000000908627223 */ /* 0x000fce0000010064 */
.L_x_6463:
[----:B------:R-:W-:Y:S05]  /*1200*/  BSYNC B0 ;  /* 0x0000000000007941 */ /* 0x000fea0003800000 */
.L_x_6459:
        /* <DEDUP_REMOVED lines=25> */
.L_x_6516:
[----:B------:R-:W4:Y:S01]  /*13a0*/  S2R R123, SR_CgaCtaId ;  /* 0x00000000007b7919 */ /* 0x000f220000008800 */
[----:B------:R-:W-:Y:S01]  /*13b0*/  MOV R102, 0x400 ;  /* 0x0000040000667802 */ /* 0x000fe20000000f00 */
[----:B--2---:R-:W-:Y:S01]  /*13c0*/  FADD.FTZ R122, R96, R101 ;  /* 0x00000065607a7221 */ /* 0x004fe20000010000 */
[----:B------:R-:W-:Y:S01]  /*13d0*/  @!P0 LOP3.LUT R100, R97, 0x3, RZ, 0xc0, !PT ;  /* 0x0000000361648812 */ /* 0x000fe200078ec0ff */
[----:B------:R-:W-:Y:S05]  /*13e0*/  WARPSYNC.ALL ;  /* 0x0000000000007948 */ /* 0x000fea0003800000 */
[----:B------:R-:W-:Y:S01]  /*13f0*/  @!P0 IADD3 R100, R99, R100, RZ ;  /* 0x0000006463648210 */ /* 0x000fe20007ffe0ff */
[----:B------:R-:W-:Y:S01]  /*1400*/  HFMA2.MMA R142, -RZ, RZ, 0, 0 ;  /* 0x00000000ff8e7435 */ /* 0x000fe200000001ff */
[----:B------:R-:W-:Y:S01]  /*1410*/  @P3 IADD3 R126, R126, -0x1, RZ ;  /* 0xffffffff7e7e3810 */ /* 0x000fe20007ffe0ff */
[----:B------:R-:W-:Y:S01]  /*1420*/  BSSY B0, `(.L_x_6467) ;  /* 0x00000cc000007945 */ /* 0x000fe20003800000 */
[----:B------:R-:W-:-:S03]  /*1430*/  @P3 LOP3.LUT R5, R6, 0x7f, RZ, 0xc0, !PT ;  /* 0x0000007f06053812 */ /* 0x000fc600078ec0ff */
[----:B------:R-:W-:Y:S01]  /*1440*/  @P3 IMAD R126, R126, R7, RZ ;  /* 0x000000077e7e3224 */ /* 0x000fe200078e02ff */
[----:B----4-:R-:W-:Y:S01]  /*1450*/  LEA R102, R123, R102, 0x18 ;  /* 0x000000667b667211 */ /* 0x010fe200078ec0ff */
[----:B---3--:R-:W-:-:S03]  /*1460*/  FADD.FTZ R123, R98, R103 ;  /* 0x00000067627b7221 */ /* 0x008fc60000010000 */
        /* <DEDUP_REMOVED lines=48> */
.L_x_6470:
[----:B------:R-:W-:Y:S05]  /*1770*/  BSYNC B1 ;  /* 0x0000000000017941 */ /* 0x000fea0003800000 */
.L_x_6469:
        /* <DEDUP_REMOVED lines=15> */
.L_x_6472:
[----:B------:R-:W-:Y:S05]  /*1870*/  BSYNC B1 ;  /* 0x0000000000017941 */ /* 0x000fea0003800000 */
.L_x_6471:
        /* <DEDUP_REMOVED lines=15> */
.L_x_6474:
[----:B------:R-:W-:Y:S05]  /*1970*/  BSYNC B1 ;  /* 0x0000000000017941 */ /* 0x000fea0003800000 */
.L_x_6473:
        /* <DEDUP_REMOVED lines=15> */
.L_x_6476:
[----:B------:R-:W-:Y:S05]  /*1a70*/  BSYNC B1 ;  /* 0x0000000000017941 */ /* 0x000fea0003800000 */
.L_x_6475:
        /* <DEDUP_REMOVED lines=15> */
.L_x_6478:
[----:B------:R-:W-:Y:S05]  /*1b70*/  BSYNC B1 ;  /* 0x0000000000017941 */ /* 0x000fea0003800000 */
.L_x_6477:
        /* <DEDUP_REMOVED lines=15> */
.L_x_6480:
[----:B------:R-:W-:Y:S05]  /*1c70*/  BSYNC B1 ;  /* 0x0000000000017941 */ /* 0x000fea0003800000 */
.L_x_6479:
        /* <DEDUP_REMOVED lines=15> */
.L_x_6482:
[----:B------:R-:W-:Y:S05]  /*1d70*/  BSYNC B1 ;  /* 0x0000000000017941 */ /* 0x000fea0003800000 */
.L_x_6481:
        /* <DEDUP_REMOVED lines=15> */
.L_x_6484:
[----:B------:R-:W-:Y:S05]  /*1e70*/  BSYNC B1 ;  /* 0x0000000000017941 */ /* 0x000fea0003800000 */
.L_x_6483:
[----:B------:R-:W-:Y:S01]  /*1e80*/  @P3 FMUL.FTZ R133, R128, R133 ;  /* 0x0000008580853220 */ /* 0x000fe20000410000 */
[----:B------:R-:W-:Y:S01]  /*1e90*/  @P3 LOP3.LUT P1, RZ, R121, 0xff000000, RZ, 0xc0, !PT ;  /* 0xff00000079ff3812 */ /* 0x000fe2000782c0ff */
[----:B------:R-:W-:Y:S01]  /*1ea0*/  @P0 IMAD.WIDE.U32 R140, R0, 0x20, R140 ;  /* 0x00000020008c0825 */ /* 0x000fe200078e008c */
[----:B------:R-:W-:-:S03]  /*1eb0*/  @P3 F2FP.F16.F32.PACK_AB R100, RZ, R100 ;  /* 0x00000064ff64323e */ /* 0x000fc600000000ff */
[----:B------:R-:W-:Y:S01]  /*1ec0*/  @P3 FMUL.FTZ R132, R133, R132 ;  /* 0x0000008485843220 */ /* 0x000fe20000410000 */
[----:B------:R-:W-:Y:S01]  /*1ed0*/  @P3 F2FP.F16.F32.PACK_AB R102, RZ, R102 ;  /* 0x00000066ff66323e */ /* 0x000fe200000000ff */
[----:B------:R-:W-:Y:S01]  /*1ee0*/  VIADD R0, R0, 0x80 ;  /* 0x0000008000007836 */ /* 0x000fe20000000000 */
        /* <DEDUP_REMOVED lines=31> */
.L_x_6468:
[----:B------:R-:W-:Y:S05]  /*20e0*/  BSYNC B0 ;  /* 0x0000000000007941 */ /* 0x000fea0003800000 */
.L_x_6467:
        /* <DEDUP_REMOVED lines=23> */
.L_x_6488:
[----:B------:R-:W-:Y:S05]  /*2260*/  BSYNC B1 ;  /* 0x0000000000017941 */ /* 0x000fea0003800000 */
.L_x_6487:
        /* <DEDUP_REMOVED lines=11> */
.L_x_6490:
[----:B------:R-:W-:Y:S05]  /*2320*/  BSYNC B1 ;  /* 0x0000000000017941 */ /* 0x000fea0003800000 */
.L_x_6489:
        /* <DEDUP_REMOVED lines=11> */
.L_x_6492:
[----:B------:R-:W-:Y:S05]  /*23e0*/  BSYNC B1 ;  /* 0x0000000000017941 */ /* 0x000fea0003800000 */
.L_x_6491:
        /* <DEDUP_REMOVED lines=11> */
.L_x_6494:
[----:B------:R-:W-:Y:S05]  /*24a0*/  BSYNC B1 ;  /* 0x0000000000017941 */ /* 0x000fea0003800000 */
.L_x_6493:
        /* <DEDUP_REMOVED lines=11> */
.L_x_6496:
[----:B------:R-:W-:Y:S05]  /*2560*/  BSYNC B1 ;  /* 0x0000000000017941 */ /* 0x000fea0003800000 */
.L_x_6495:
        /* <DEDUP_REMOVED lines=11> */
.L_x_6498:
[----:B------:R-:W-:Y:S05]  /*2620*/  BSYNC B1 ;  /* 0x0000000000017941 */ /* 0x000fea0003800000 */
.L_x_6497:
        /* <DEDUP_REMOVED lines=12> */
.L_x_6500:
[----:B------:R-:W-:Y:S05]  /*26f0*/  BSYNC B1 ;  /* 0x0000000000017941 */ /* 0x000fea0003800000 */
.L_x_6499:
        /* <DEDUP_REMOVED lines=12> */
.L_x_6502:
[----:B------:R-:W-:Y:S05]  /*27c0*/  BSYNC B1 ;  /* 0x0000000000017941 */ /* 0x000fea0003800000 */
.L_x_6501:
        /* <DEDUP_REMOVED lines=67> */
.L_x_6486:
[----:B------:R-:W-:Y:S05]  /*2c00*/  BSYNC B0 ;  /* 0x0000000000007941 */ /* 0x000fea0003800000 */
.L_x_6485:
[----:B------:R-:W-:Y:S02]  /*2c10*/  IADD3 R4, R4, UR10, RZ ;  /* 0x0000000a04047c10 */ /* 0x000fe4000fffe0ff */
[----:B------:R-:W-:Y:S02]  /*2c20*/  SEL R127, RZ, 0x1, P2 ;  /* 0x00000001ff7f7807 */ /* 0x000fe40001000000 */
[----:B------:R-:W-:-:S13]  /*2c30*/  ISETP.GE.AND P0, PT, R4, UR11, PT ;  /* 0x0000000b04007c0c */ /* 0x000fda000bf06270 */
[----:B------:R-:W-:Y:S05]  /*2c40*/  @!P0 BRA `(.L_x_6503) ;  /* 0xffffffd400b48947 */ /* 0x000fea000383ffff */
.L_x_6458:
        /* <DEDUP_REMOVED lines=16> */
.L_x_6505:
[----:B------:R-:W-:Y:S05]  /*2d50*/  BSYNC B0 ;  /* 0x0000000000007941 */ /* 0x000fea0003800000 */
.L_x_6504:
        /* <DEDUP_REMOVED lines=10> */
.L_x_6466:
[----:B------:R-:W-:Y:S01]  /*2e00*/  HFMA2.MMA R129, -RZ, RZ, 0, 1.847743988037109375e-06 ;  /* 0x0000001fff817435 */ /* 0x000fe200000001ff */
[----:B------:R-:W-:Y:S01]  /*2e10*/  IMAD.MOV.U32 R127, RZ, RZ, R96 ;  /* 0x000000ffff7f7224 */ /* 0x000fe200078e0060 */
[----:B------:R-:W-:Y:S02]  /*2e20*/  MOV R128, 0x10 ;  /* 0x0000001000807802 */ /* 0x000fe40000000f00 */
[----:B--2---:R-:W-:-:S07]  /*2e30*/  MOV R122, 0xffffffff ;  /* 0xffffffff007a7802 */ /* 0x004fce0000000f00 */
[----:B0----5:R-:W-:Y:S05]  /*2e40*/  WARPSYNC.COLLECTIVE R122, `(.L_x_6506) ;  /* 0x000000007a087348 */ /* 0x021fea0003c00000 */
[----:B------:R1:W2:Y:S02]  /*2e50*/  SHFL.DOWN P1, R124, R127, R128, R129 ;  /* 0x080000807f7c7389 */ /* 0x0002a40000020081 */
[----:B012--5:R-:W-:Y:S01]  /*2e60*/  ENDCOLLECTIVE ;  /* 0x000000000000791b */ /* 0x027fe20003800000 */
.L_x_6506:
[----:B------:R-:W-:Y:S02]  /*2e70*/  MOV R127, R98 ;  /* 0x00000062007f7202 */ /* 0x000fe40000000f00 */
[----:B------:R-:W-:-:S07]  /*2e80*/  MOV R101, R124 ;  /* 0x0000007c00657202 */ /* 0x000fce0000000f00 */
[----:B------:R-:W-:Y:S05]  /*2e90*/  WARPSYNC.COLLECTIVE R122, `(.L_x_6507) ;  /* 0x000000007a087348 */ /* 0x000fea0003c00000 */
[----:B------:R0:W1:Y:S02]  /*2ea0*/  SHFL.DOWN P1, R124, R127, R128, R129 ;  /* 0x080000807f7c7389 */ /* 0x0000640000020081 */
[----:B01----:R-:W-:Y:S01]  /*2eb0*/  ENDCOLLECTIVE ;  /* 0x000000000000791b */ /* 0x003fe20003800000 */
.L_x_6507:
[----:B------:R-:W-:Y:S01]  /*2ec0*/  FADD.FTZ R101, R101, R96 ;  /* 0x0000006065657221 */ /* 0x000fe20000010000 */
[----:B------:R-:W-:-:S04]  /*2ed0*/  HFMA2.MMA R128, -RZ, RZ, 0, 4.76837158203125e-07 ;  /* 0x00000008ff807435 */ /* 0x000fc800000001ff */
[----:B------:R-:W-:Y:S01]  /*2ee0*/  MOV R127, R101 ;  /* 0x00000065007f7202 */ /* 0x000fe20000000f00 */
[----:B------:R-:W-:-:S07]  /*2ef0*/  IMAD.MOV.U32 R103, RZ, RZ, R124 ;  /* 0x000000ffff677224 */ /* 0x000fce00078e007c */
[----:B------:R-:W-:Y:S05]  /*2f00*/  WARPSYNC.COLLECTIVE R122, `(.L_x_6508) ;  /* 0x000000007a087348 */ /* 0x000fea0003c00000 */
[----:B------:R0:W1:Y:S02]  /*2f10*/  SHFL.DOWN P1, R124, R127, R128, R129 ;  /* 0x080000807f7c7389 */ /* 0x0000640000020081 */
[----:B01----:R-:W-:Y:S01]  /*2f20*/  ENDCOLLECTIVE ;  /* 0x000000000000791b */ /* 0x003fe20003800000 */
.L_x_6508:
[----:B------:R-:W-:-:S05]  /*2f30*/  FADD.FTZ R103, R103, R98 ;  /* 0x0000006267677221 */ /* 0x000fca0000010000 */
[----:B------:R-:W-:Y:S02]  /*2f40*/  MOV R127, R103 ;  /* 0x00000067007f7202 */ /* 0x000fe40000000f00 */
[----:B------:R-:W-:-:S07]  /*2f50*/  MOV R100, R124 ;  /* 0x0000007c00647202 */ /* 0x000fce0000000f00 */
[----:B------:R-:W-:Y:S05]  /*2f60*/  WARPSYNC.COLLECTIVE R122, `(.L_x_6509) ;  /* 0x000000007a087348 */ /* 0x000fea0003c00000 */
[----:B------:R0:W1:Y:S02]  /*2f70*/  SHFL.DOWN P1, R124, R127, R128, R129 ;  /* 0x080000807f7c7389 */ /* 0x0000640000020081 */
[----:B01----:R-:W-:Y:S01]  /*2f80*/  ENDCOLLECTIVE ;  /* 0x000000000000791b */ /* 0x003fe20003800000 */
.L_x_6509:
[----:B------:R-:W-:-:S05]  /*2f90*/  FADD.FTZ R100, R101, R100 ;  /* 0x0000006465647221 */ /* 0x000fca0000010000 */
[----:B------:R-:W-:Y:S01]  /*2fa0*/  MOV R127, R100 ;  /* 0x00000064007f7202 */ /* 0x000fe20000000f00 */
[----:B------:R-:W-:Y:S01]  /*2fb0*/  IMAD.MOV.U32 R128, RZ, RZ, 0x4 ;  /* 0x00000004ff807424 */ /* 0x000fe200078e00ff */
[----:B------:R-:W-:-:S07]  /*2fc0*/  MOV R102, R124 ;  /* 0x0000007c00667202 */ /* 0x000fce0000000f00 */
[----:B------:R-:W-:Y:S05]  /*2fd0*/  WARPSYNC.COLLECTIVE R122, `(.L_x_6510) ;  /* 0x000000007a087348 */ /* 0x000fea0003c00000 */
[----:B------:R0:W1:Y:S02]  /*2fe0*/  SHFL.DOWN P1, R124, R127, R128, R129 ;  /* 0x080000807f7c7389 */ /* 0x0000640000020081 */
[----:B01----:R-:W-:Y:S01]  /*2ff0*/  ENDCOLLECTIVE ;  /* 0x000000000000791b */ /* 0x003fe20003800000 */
.L_x_6510:
[----:B------:R-:W-:-:S05]  /*3000*/  FADD.FTZ R102, R103, R102 ;  /* 0x0000006667667221 */ /* 0x000fca0000010000 */
[----:B------:R-:W-:Y:S02]  /*3010*/  MOV R127, R102 ;  /* 0x00000066007f7202 */ /* 0x000fe40000000f00 */
[----:B------:R-:W-:-:S07]  /*3020*/  MOV R123, R124 ;  /* 0x0000007c007b7202 */ /* 0x000fce0000000f00 */
[----:B------:R-:W-:Y:S05]  /*3030*/  WARPSYNC.COLLECTIVE R122, `(.L_x_6511) ;  /* 0x000000007a087348 */ /* 0x000fea0003c00000 */
[----:B------:R0:W1:Y:S02]  /*3040*/  SHFL.DOWN P1, R124, R127, R128, R129 ;  /* 0x080000807f7c7389 */ /* 0x0000640000020081 */
[----:B01----:R-:W-:Y:S01]  /*3050*/  ENDCOLLECTIVE ;  /* 0x000000000000791b */ /* 0x003fe20003800000 */
.L_x_6511:
[----:B------:R-:W-:Y:S01]  /*3060*/  FADD.FTZ R123, R100, R123 ;  /* 0x0000007b647b7221 */ /* 0x000fe20000010000 */
[----:B------:R-:W-:-:S04]  /*3070*/  HFMA2.MMA R128, -RZ, RZ, 0, 1.1920928955078125e-07 ;  /* 0x00000002ff807435 */ /* 0x000fc800000001ff */
[----:B------:R-:W-:Y:S02]  /*3080*/  MOV R127, R123 ;  /* 0x0000007b007f7202 */ /* 0x000fe40000000f00 */
[----:B------:R-:W-:-:S07]  /*3090*/  MOV R125, R124 ;  /* 0x0000007c007d7202 */ /* 0x000fce0000000f00 */
[----:B------:R-:W-:Y:S05]  /*30a0*/  WARPSYNC.COLLECTIVE R122, `(.L_x_6512) ;  /* 0x000000007a087348 */ /* 0x000fea0003c00000 */
[----:B------:R0:W1:Y:S02]  /*30b0*/  SHFL.DOWN P1, R124, R127, R128, R129 ;  /* 0x080000807f7c7389 */ /* 0x0000640000020081 */
[----:B01----:R-:W-:Y:S01]  /*30c0*/  ENDCOLLECTIVE ;  /* 0x000000000000791b */ /* 0x003fe20003800000 */
.L_x_6512:
[----:B------:R-:W-:-:S04]  /*30d0*/  FADD.FTZ R125, R102, R125 ;  /* 0x0000007d667d7221 */ /* 0x000fc80000010000 */
[----:B------:R-:W-:Y:S01]  /*30e0*/  IMAD.MOV.U32 R127, RZ, RZ, R125 ;  /* 0x000000ffff7f7224 */ /* 0x000fe200078e007d */
[----:B------:R-:W-:-:S07]  /*30f0*/  MOV R96, R124 ;  /* 0x0000007c00607202 */ /* 0x000fce0000000f00 */
[----:B------:R-:W-:Y:S05]  /*3100*/  WARPSYNC.COLLECTIVE R122, `(.L_x_6513) ;  /* 0x000000007a087348 */ /* 0x000fea0003c00000 */
[----:B------:R0:W1:Y:S02]  /*3110*/  SHFL.DOWN P1, R124, R127, R128, R129 ;  /* 0x080000807f7c7389 */ /* 0x0000640000020081 */
[----:B01----:R-:W-:Y:S01]  /*3120*/  ENDCOLLECTIVE ;  /* 0x000000000000791b */ /* 0x003fe20003800000 */
.L_x_6513:
[----:B------:R-:W-:Y:S01]  /*3130*/  FADD.FTZ R96, R123, R96 ;  /* 0x000000607b607221 */ /* 0x000fe20000010000 */
[----:B------:R-:W-:-:S04]  /*3140*/  HFMA2.MMA R128, -RZ, RZ, 0, 5.9604644775390625e-08 ;  /* 0x00000001ff807435 */ /* 0x000fc800000001ff */
[----:B------:R-:W-:Y:S02]  /*3150*/  MOV R127, R96 ;  /* 0x00000060007f7202 */ /* 0x000fe40000000f00 */
[----:B------:R-:W-:-:S07]  /*3160*/  MOV R98, R124 ;  /* 0x0000007c00627202 */ /* 0x000fce0000000f00 */
[----:B------:R-:W-:Y:S05]  /*3170*/  WARPSYNC.COLLECTIVE R122, `(.L_x_6514) ;  /* 0x000000007a087348 */ /* 0x000fea0003c00000 */
[----:B------:R0:W1:Y:S02]  /*3180*/  SHFL.DOWN P1, R124, R127, R128, R129 ;  /* 0x080000807f7c7389 */ /* 0x0000640000020081 */
[----:B01----:R-:W-:Y:S01]  /*3190*/  ENDCOLLECTIVE ;  /* 0x000000000000791b */ /* 0x003fe20003800000 */
.L_x_6514:
[----:B------:R-:W-:-:S05]  /*31a0*/  FADD.FTZ R98, R125, R98 ;  /* 0x000000627d627221 */ /* 0x000fca0000010000 */
[----:B------:R-:W-:Y:S02]  /*31b0*/  MOV R127, R98 ;  /* 0x00000062007f7202 */ /* 0x000fe40000000f00 */
[----:B------:R-:W-:-:S07]  /*31c0*/  MOV R101, R124 ;  /* 0x0000007c00657202 */ /* 0x000fce0000000f00 */
[----:B------:R-:W-:Y:S05]  /*31d0*/  WARPSYNC.COLLECTIVE R122, `(.L_x_6515) ;  /* 0x000000007a087348 */ /* 0x000fea0003c00000 */
[----:B------:R0:W1:Y:S02]  /*31e0*/  SHFL.DOWN P1, R124, R127, R128, R129 ;  /* 0x080000807f7c7389 */ /* 0x0000640000020081 */
[----:B01----:R-:W-:Y:S01]  /*31f0*/  ENDCOLLECTIVE ;  /* 0x000000000000791b */ /* 0x003fe20003800000 */
.L_x_6515:
[----:B------:R-:W-:Y:S01]  /*3200*/  MOV R103, R124 ;  /* 0x0000007c00677202 */ /* 0x000fe20000000f00 */
[----:B------:R-:W-:Y:S06]  /*3210*/  BRA `(.L_x_6516) ;  /* 0xffffffe000607947 */ /* 0x000fec000383ffff */
.L_x_6517:
        /* <DEDUP_REMOVED lines=14> */
.L_x_8829:


//--------------------- .text._ZN10layer_norm22ln_bwd_finalize_kernelINS_22Kernel_traits_finalizeILj2048Ef6__halffS2_fjLb0ELj1024ELj4ENS_18Kernel_traits_baseILj2048EfS2_fS2_fjLj1024EEEEELb0ELb1EEEvNS_9BwdParamsE --------------------------
	.section	.text._ZN10layer_norm22ln_bwd_finalize_kernelINS_22Kernel_traits_finalizeILj2048Ef6__halffS2_fjLb0ELj1024ELj4ENS_18Kernel_traits_baseILj2048EfS2_fS2_fjLj1024EEEEELb0ELb1EEEvNS_9BwdParamsE,"ax",@progbits
	.align	128
        .global         _ZN10layer_norm22ln_bwd_finalize_kernelINS_22Kernel_traits_finalizeILj2048Ef6__halffS2_fjLb0ELj1024ELj4ENS_18Kernel_traits_baseILj2048EfS2_fS2_fjLj1024EEEEELb0ELb1EEEvNS_9BwdParamsE
        .type           _ZN10layer_norm22ln_bwd_finalize_kernelINS_22Kernel_traits_finalizeILj2048Ef6__halffS2_fjLb0ELj1024ELj4ENS_18Kernel_traits_baseILj2048EfS2_fS2_fjLj1024EEEEELb0ELb1EEEvNS_9BwdParamsE,@function
        .size           _ZN10layer_norm22ln_bwd_finalize_kernelINS_22Kernel_traits_finalizeILj2048Ef6__halffS2_fjLb0ELj1024ELj4ENS_18Kernel_traits_baseILj2048EfS2_fS2_fjLj1024EEEEELb0ELb1EEEvNS_9BwdParamsE,(.L_x_8830 - _ZN10layer_norm22ln_bwd_finalize_kernelINS_22Kernel_traits_finalizeILj2048Ef6__halffS2_fjLb0ELj1024ELj4ENS_18Kernel_traits_baseILj2048EfS2_fS2_fjLj1024EEEEELb0ELb1EEEvNS_9BwdParamsE)
        .other          _ZN10layer_norm22ln_bwd_finalize_kernelINS_22Kernel_traits_finalizeILj2048Ef6__halffS2_fjLb0ELj1024ELj4ENS_18Kernel_traits_baseILj2048EfS2_fS2_fjLj1024EEEEELb0ELb1EEEvNS_9BwdParamsE,@"STO_CUDA_ENTRY STV_DEFAULT"
_ZN10layer_norm22ln_bwd_finalize_kernelINS_22Kernel_traits_finalizeILj2048Ef6__halffS2_fjLb0ELj1024ELj4ENS_18Kernel_traits_baseILj2048EfS2_fS2_fjLj1024EEEEELb0ELb1EEEvNS_9BwdParamsE:
.text._ZN10layer_norm22ln_bwd_finalize_kernelINS_22Kernel_traits_finalizeILj2048Ef6__halffS2_fjLb0ELj1024ELj4ENS_18Kernel_traits_baseILj2048EfS2_fS2_fjLj1024EEEEELb0ELb1EEEvNS_9BwdParamsE:
        /* <DEDUP_REMOVED lines=26> */
.L_x_6527:
        /* <DEDUP_REMOVED lines=31> */
.L_x_6522:
        /* <DEDUP_REMOVED lines=34> */
.L_x_6521:
[----:B------:R-:W-:Y:S05]  /*05b0*/  BSYNC B1 ;  /* 0x0000000000017941 */ /* 0x000fea0003800000 */
.L_x_6520:
        /* <DEDUP_REMOVED lines=25> */
.L_x_6524:
[----:B------:R-:W-:Y:S05]  /*0750*/  BSYNC B1 ;  /* 0x0000000000017941 */ /* 0x000fea0003800000 */
.L_x_6523:
        /* <DEDUP_REMOVED lines=12> */
.L_x_6519:
[----:B------:R-:W-:Y:S05]  /*0820*/  BSYNC B0 ;  /* 0x0000000000007941 */ /* 0x000fea0003800000 */
.L_x_6518:
        /* <DEDUP_REMOVED lines=29> */
.L_x_6538:
[----:B------:R-:W-:Y:S01]  /*0a00*/  @!P1 SHF.R.U32.HI R12, RZ, 0x3, R0 ;  /* 0x00000003ff0c9819 */ /* 0x000fe20000011600 */
[----:B----4-:R-:W-:Y:S01]  /*0a10*/  FADD.FTZ R14, R9, R14 ;  /* 0x0000000e090e7221 */ /* 0x010fe20000010000 */
[----:B---3--:R-:W-:Y:S02]  /*0a20*/  FADD.FTZ R11, R10, R11 ;  /* 0x0000000b0a0b7221 */ /* 0x008fe40000010000 */
[----:B------:R-:W-:-:S05]  /*0a30*/  @!P1 LOP3.LUT R12, R12, 0x1ffffffc, RZ, 0xc0, !PT ;  /* 0x1ffffffc0c0c9812 */ /* 0x000fca00078ec0ff */
[----:B------:R3:W-:Y:S04]  /*0a40*/  @!P1 STS [R12+UR4+0x2000], R14 ;  /* 0x0020000e0c009988 */ /* 0x0007e80008000804 */
[----:B------:R3:W-:Y:S02]  /*0a50*/  @!P1 STS [R12+UR4+0x2080], R11 ;  /* 0x0020800b0c009988 */ /* 0x0007e40008000804 */
.L_x_6525:
        /* <DEDUP_REMOVED lines=15> */
.L_x_6526:
[----:B------:R-:W-:Y:S01]  /*0b50*/  HFMA2.MMA R19, -RZ, RZ, 0, 5.9604644775390625e-08 ;  /* 0x00000001ff137435 */ /* 0x000fe200000001ff */
[----:B0--3--:R-:W-:Y:S01]  /*0b60*/  MOV R20, R10 ;  /* 0x0000000a00147202 */ /* 0x009fe20000000f00 */
[----:B------:R-:W-:Y:S01]  /*0b70*/  IMAD.MOV.U32 R22, RZ, RZ, 0x1f ;  /* 0x0000001fff167424 */ /* 0x000fe200078e00ff */
[----:B------:R-:W-:-:S08]  /*0b80*/  MOV R17, 0xffffffff ;  /* 0xffffffff00117802 */ /* 0x000fd00000000f00 */
[----:B-12---:R-:W-:Y:S05]  /*0b90*/  WARPSYNC.COLLECTIVE R17, `(.L_x_6528) ;  /* 0x0000000011087348 */ /* 0x006fea0003c00000 */
[----:B------:R0:W3:Y:S02]  /*0ba0*/  SHFL.BFLY P2, R18, R20, R19, R22 ;  /* 0x0c00001314127389 */ /* 0x0000e40000040016 */
[----:B0123--:R-:W-:Y:S01]  /*0bb0*/  ENDCOLLECTIVE ;  /* 0x000000000000791b */ /* 0x00ffe20003800000 */
.L_x_6528:
[----:B------:R-:W-:Y:S01]  /*0bc0*/  HFMA2.MMA R19, -RZ, RZ, 0, 1.1920928955078125e-07 ;  /* 0x00000002ff137435 */ /* 0x000fe200000001ff */
[----:B------:R-:W-:-:S05]  /*0bd0*/  MOV R11, R18 ;  /* 0x00000012000b7202 */ /* 0x000fca0000000f00 */
[----:B------:R-:W-:-:S05]  /*0be0*/  FADD.FTZ R11, R10, R11 ;  /* 0x0000000b0a0b7221 */ /* 0x000fca0000010000 */
[----:B------:R-:W-:-:S07]  /*0bf0*/  MOV R20, R11 ;  /* 0x0000000b00147202 */ /* 0x000fce0000000f00 */
[----:B------:R-:W-:Y:S05]  /*0c00*/  WARPSYNC.COLLECTIVE R17, `(.L_x_6529) ;  /* 0x0000000011087348 */ /* 0x000fea0003c00000 */
[----:B------:R0:W1:Y:S02]  /*0c10*/  SHFL.BFLY P2, R18, R20, R19, R22 ;  /* 0x0c00001314127389 */ /* 0x0000640000040016 */
[----:B01----:R-:W-:Y:S01]  /*0c20*/  ENDCOLLECTIVE ;  /* 0x000000000000791b */ /* 0x003fe20003800000 */
.L_x_6529:
[----:B------:R-:W-:Y:S01]  /*0c30*/  HFMA2.MMA R19, -RZ, RZ, 0, 2.384185791015625e-07 ;  /* 0x00000004ff137435 */ /* 0x000fe200000001ff */
[----:B------:R-:W-:-:S04]  /*0c40*/  IMAD.MOV.U32 R12, RZ, RZ, R18 ;  /* 0x000000ffff0c7224 */ /* 0x000fc800078e0012 */
[----:B------:R-:W-:-:S05]  /*0c50*/  FADD.FTZ R12, R11, R12 ;  /* 0x0000000c0b0c7221 */ /* 0x000fca0000010000 */
[----:B------:R-:W-:-:S07]  /*0c60*/  MOV R20, R12 ;  /* 0x0000000c00147202 */ /* 0x000fce0000000f00 */
[----:B------:R-:W-:Y:S05]  /*0c70*/  WARPSYNC.COLLECTIVE R17, `(.L_x_6530) ;  /* 0x0000000011087348 */ /* 0x000fea0003c00000 */
[----:B------:R0:W1:Y:S02]  /*0c80*/  SHFL.BFLY P2, R18, R20, R19, R22 ;  /* 0x0c00001314127389 */ /* 0x0000640000040016 */
[----:B01----:R-:W-:Y:S01]  /*0c90*/  ENDCOLLECTIVE ;  /* 0x000000000000791b */ /* 0x003fe20003800000 */
.L_x_6530:
[----:B------:R-:W-:Y:S01]  /*0ca0*/  IMAD.MOV.U32 R19, RZ, RZ, 0x8 ;  /* 0x00000008ff137424 */ /* 0x000fe200078e00ff */
[----:B------:R-:W-:-:S05]  /*0cb0*/  MOV R13, R18 ;  /* 0x00000012000d7202 */ /* 0x000fca0000000f00 */
[----:B------:R-:W-:-:S05]  /*0cc0*/  FADD.FTZ R13, R12, R13 ;  /* 0x0000000d0c0d7221 */ /* 0x000fca0000010000 */
[----:B------:R-:W-:-:S07]  /*0cd0*/  MOV R20, R13 ;  /* 0x0000000d00147202 */ /* 0x000fce0000000f00 */
[----:B------:R-:W-:Y:S05]  /*0ce0*/  WARPSYNC.COLLECTIVE R17, `(.L_x_6531) ;  /* 0x0000000011087348 */ /* 0x000fea0003c00000 */
[----:B------:R0:W1:Y:S02]  /*0cf0*/  SHFL.BFLY P2, R18, R20, R19, R22 ;  /* 0x0c00001314127389 */ /* 0x0000640000040016 */
[----:B01----:R-:W-:Y:S01]  /*0d00*/  ENDCOLLECTIVE ;  /* 0x000000000000791b */ /* 0x003fe20003800000 */
.L_x_6531:
[----:B------:R-:W-:Y:S01]  /*0d10*/  HFMA2.MMA R19, -RZ, RZ, 0, 9.5367431640625e-07 ;  /* 0x00000010ff137435 */ /* 0x000fe200000001ff */
[----:B------:R-:W-:-:S05]  /*0d20*/  MOV R10, R18 ;  /* 0x00000012000a7202 */ /* 0x000fca0000000f00 */
[----:B------:R-:W-:-:S05]  /*0d30*/  FADD.FTZ R10, R13, R10 ;  /* 0x0000000a0d0a7221 */ /* 0x000fca0000010000 */
[----:B------:R-:W-:-:S07]  /*0d40*/  MOV R20, R10 ;  /* 0x0000000a00147202 */ /* 0x000fce0000000f00 */
[----:B------:R-:W-:Y:S05]  /*0d50*/  WARPSYNC.COLLECTIVE R17, `(.L_x_6532) ;  /* 0x0000000011087348 */ /* 0x000fea0003c00000 */
[----:B------:R0:W1:Y:S02]  /*0d60*/  SHFL.BFLY P2, R18, R20, R19, R22 ;  /* 0x0c00001314127389 */ /* 0x0000640000040016 */
[----:B01----:R-:W-:Y:S01]  /*0d70*/  ENDCOLLECTIVE ;  /* 0x000000000000791b */ /* 0x003fe20003800000 */
.L_x_6532:
[----:B------:R-:W-:Y:S01]  /*0d80*/  HFMA2.MMA R19, -RZ, RZ, 0, 5.9604644775390625e-08 ;  /* 0x00000001ff137435 */ /* 0x000fe200000001ff */
[----:B------:R-:W-:Y:S01]  /*0d90*/  IMAD.MOV.U32 R20, RZ, RZ, R9 ;  /* 0x000000ffff147224 */ /* 0x000fe200078e0009 */
[----:B------:R-:W-:-:S09]  /*0da0*/  MOV R11, R18 ;  /* 0x00000012000b7202 */ /* 0x000fd20000000f00 */
[----:B------:R-:W-:Y:S05]  /*0db0*/  WARPSYNC.COLLECTIVE R17, `(.L_x_6533) ;  /* 0x0000000011087348 */ /* 0x000fea0003c00000 */
[----:B------:R0:W1:Y:S02]  /*0dc0*/  SHFL.BFLY P2, R18, R20, R19, R22 ;  /* 0x0c00001314127389 */ /* 0x0000640000040016 */
[----:B01----:R-:W-:Y:S01]  /*0dd0*/  ENDCOLLECTIVE ;  /* 0x000000000000791b */ /* 0x003fe20003800000 */
.L_x_6533:
[----:B------:R-:W-:Y:S01]  /*0de0*/  HFMA2.MMA R19, -RZ, RZ, 0, 1.1920928955078125e-07 ;  /* 0x00000002ff137435 */ /* 0x000fe200000001ff */
[----:B------:R-:W-:-:S05]  /*0df0*/  MOV R12, R18 ;  /* 0x00000012000c7202 */ /* 0x000fca0000000f00 */
[----:B------:R-:W-:-:S05]  /*0e00*/  FADD.FTZ R14, R9, R12 ;  /* 0x0000000c090e7221 */ /* 0x000fca0000010000 */
[----:B------:R-:W-:-:S07]  /*0e10*/  MOV R20, R14 ;  /* 0x0000000e00147202 */ /* 0x000fce0000000f00 */
[----:B------:R-:W-:Y:S05]  /*0e20*/  WARPSYNC.COLLECTIVE R17, `(.L_x_6534) ;  /* 0x0000000011087348 */ /* 0x000fea0003c00000 */
[----:B------:R0:W1:Y:S02]  /*0e30*/  SHFL.BFLY P2, R18, R20, R19, R22 ;  /* 0x0c00001314127389 */ /* 0x0000640000040016 */
[----:B01----:R-:W-:Y:S01]  /*0e40*/  ENDCOLLECTIVE ;  /* 0x000000000000791b */ /* 0x003fe20003800000 */
.L_x_6534:
[----:B------:R-:W-:Y:S01]  /*0e50*/  HFMA2.MMA R19, -RZ, RZ, 0, 2.384185791015625e-07 ;  /* 0x00000004ff137435 */ /* 0x000fe200000001ff */
[----:B------:R-:W-:-:S04]  /*0e60*/  IMAD.MOV.U32 R13, RZ, RZ, R18 ;  /* 0x000000ffff0d7224 */ /* 0x000fc800078e0012 */
[----:B------:R-:W-:-:S05]  /*0e70*/  FADD.FTZ R15, R14, R13 ;  /* 0x0000000d0e0f7221 */ /* 0x000fca0000010000 */
[----:B------:R-:W-:-:S07]  /*0e80*/  MOV R20, R15 ;  /* 0x0000000f00147202 */ /* 0x000fce0000000f00 */
[----:B------:R-:W-:Y:S05]  /*0e90*/  WARPSYNC.COLLECTIVE R17, `(.L_x_6535) ;  /* 0x0000000011087348 */ /* 0x000fea0003c00000 */
[----:B------:R0:W1:Y:S02]  /*0ea0*/  SHFL.BFLY P2, R18, R20, R19, R22 ;  /* 0x0c00001314127389 */ /* 0x0000640000040016 */
[----:B01----:R-:W-:Y:S01]  /*0eb0*/  ENDCOLLECTIVE ;  /* 0x000000000000791b */ /* 0x003fe20003800000 */
.L_x_6535:
[----:B------:R-:W-:Y:S01]  /*0ec0*/  IMAD.MOV.U32 R19, RZ, RZ, 0x8 ;  /* 0x00000008ff137424 */ /* 0x000fe200078e00ff */
[----:B------:R-:W-:-:S05]  /*0ed0*/  MOV R16, R18 ;  /* 0x0000001200107202 */ /* 0x000fca0000000f00 */
[----:B------:R-:W-:-:S05]  /*0ee0*/  FADD.FTZ R16, R15, R16 ;  /* 0x000000100f107221 */ /* 0x000fca0000010000 */
[----:B------:R-:W-:-:S07]  /*0ef0*/  MOV R20, R16 ;  /* 0x0000001000147202 */ /* 0x000fce0000000f00 */
[----:B------:R-:W-:Y:S05]  /*0f00*/  WARPSYNC.COLLECTIVE R17, `(.L_x_6536) ;  /* 0x0000000011087348 */ /* 0x000fea0003c00000 */
[----:B------:R0:W1:Y:S02]  /*0f10*/  SHFL.BFLY P2, R18, R20, R19, R22 ;  /* 0x0c00001314127389 */ /* 0x0000640000040016 */
[----:B01----:R-:W-:Y:S01]  /*0f20*/  ENDCOLLECTIVE ;  /* 0x000000000000791b */ /* 0x003fe20003800000 */
.L_x_6536:
[----:B------:R-:W-:Y:S01]  /*0f30*/  HFMA2.MMA R19, -RZ, RZ, 0, 9.5367431640625e-07 ;  /* 0x00000010ff137435 */ /* 0x000fe200000001ff */
[----:B------:R-:W-:-:S05]  /*0f40*/  MOV R9, R18 ;  /* 0x0000001200097202 */ /* 0x000fca0000000f00 */
[----:B------:R-:W-:-:S05]  /*0f50*/  FADD.FTZ R9, R16, R9 ;  /* 0x0000000910097221 */ /* 0x000fca0000010000 */
[----:B------:R-:W-:-:S07]  /*0f60*/  MOV R20, R9 ;  /* 0x0000000900147202 */ /* 0x000fce0000000f00 */
[----:B------:R-:W-:Y:S05]  /*0f70*/  WARPSYNC.COLLECTIVE R17, `(.L_x_6537) ;  /* 0x0000000011087348 */ /* 0x000fea0003c00000 */
[----:B------:R0:W1:Y:S02]  /*0f80*/  SHFL.BFLY P2, R18, R20, R19, R22 ;  /* 0x0c00001314127389 */ /* 0x0000640000040016 */
[----:B01----:R-:W-:Y:S01]  /*0f90*/  ENDCOLLECTIVE ;  /* 0x000000000000791b */ /* 0x003fe20003800000 */
.L_x_6537:
[----:B------:R-:W-:Y:S01]  /*0fa0*/  MOV R14, R18 ;  /* 0x00000012000e7202 */ /* 0x000fe20000000f00 */
[----:B------:R-:W-:Y:S06]  /*0fb0*/  BRA `(.L_x_6538) ;  /* 0xfffffff800907947 */ /* 0x000fec000383ffff */
.L_x_6539:
        /* <DEDUP_REMOVED lines=12> */
.L_x_8830:


//--------------------- .text._ZN10layer_norm13ln_bwd_kernelINS_13Kernel_traitsIf6__halffS2_fjLj2048ELj1ELj1ELj4ELj16ENS_18Kernel_traits_baseILj2048EfS2_fS2_fjLj128EEEEELb1ELb0ELb1ELb1EEEvNS_9BwdParamsE --------------------------
	.section	.text._ZN10layer_norm13ln_bwd_kernelINS_13Kernel_traitsIf6__halffS2_fjLj2048ELj1ELj1ELj4ELj16ENS_18Kernel_traits_baseILj2048EfS2_fS2_fjLj128EEEEELb1ELb0ELb1ELb1EEEvNS_9BwdParamsE,"ax",@progbits
	.align	128
        .global         _ZN10layer_norm13ln_bwd_kernelINS_13Kernel_traitsIf6__halffS2_fjLj2048ELj1ELj1ELj4ELj16ENS_18Kernel_traits_baseILj2048EfS2_fS2_fjLj128EEEEELb1ELb0ELb1ELb1EEEvNS_9BwdParamsE
        .type           _ZN10layer_norm13ln_bwd_kernelINS_13Kernel_traitsIf6__halffS2_fjLj2048ELj1ELj1ELj4ELj16ENS_18Kernel_traits_baseILj2048EfS2_fS2_fjLj128EEEEELb1ELb0ELb1ELb1EEEvNS_9BwdParamsE,@function
        .size           _ZN10layer_norm13ln_bwd_kernelINS_13Kernel_traitsIf6__halffS2_fjLj2048ELj1ELj1ELj4ELj16ENS_18Kernel_traits_baseILj2048EfS2_fS2_fjLj128EEEEELb1ELb0ELb1ELb1EEEvNS_9BwdParamsE,(.L_x_8831 - _ZN10layer_norm13ln_bwd_kernelINS_13Kernel_traitsIf6__halffS2_fjLj2048ELj1ELj1ELj4ELj16ENS_18Kernel_traits_baseILj2048EfS2_fS2_fjLj128EEEEELb1ELb0ELb1ELb1EEEvNS_9BwdParamsE)
        .other          _ZN10layer_norm13ln_bwd_kernelINS_13Kernel_traitsIf6__halffS2_fjLj2048ELj1ELj1ELj4ELj16ENS_18Kernel_traits_baseILj2048EfS2_fS2_fjLj128EEEEELb1ELb0ELb1ELb1EEEvNS_9BwdParamsE,@"STO_CUDA_ENTRY STV_DEFAULT"
_ZN10layer_norm13ln_bwd_kernelINS_13Kernel_traitsIf6__halffS2_fjLj2048ELj1ELj1ELj4ELj16ENS_18Kernel_traits_baseILj2048EfS2_fS2_fjLj128EEEEELb1ELb0ELb1ELb1EEEvNS_9BwdParamsE:
.text._ZN10layer_norm13ln_bwd_kernelINS_13Kernel_traitsIf6__halffS2_fjLj2048ELj1ELj1ELj4ELj16ENS_18Kernel_traits_baseILj2048EfS2_fS2_fjLj128EEEEELb1ELb0ELb1ELb1EEEvNS_9BwdParamsE:
        /* <DEDUP_REMOVED lines=29> */
.L_x_6540:
        /* <DEDUP_REMOVED lines=28> */
.L_x_6578:
        /* <DEDUP_REMOVED lines=17> */
[C---:B-1----:R-:W-:Y:S01]  /*04a0*/  IMAD.WIDE R100, R143.reuse, 0x4, R100 ;  /* 0x000000048f647825 */ /* 0x042fe200078e0264 */
[----:B------:R-:W-:-:S03]  /*04b0*/  IADD3 R143, R143, UR8, RZ ;  /* 0x000000088f8f7c10 */ /* 0x000fc6000fffe0ff */
[----:B------:R-:W-:Y:S01]  /*04c0*/  VIADD R139, R147, 0x80 ;  /* 0x00000080938b7836 */ /* 0x000fe20000000000 */
        /* <DEDUP_REMOVED lines=27> */
[----:B------:R-:W-:Y:S01]  /*0680*/  CS2R R100, SRZ ;  /* 0x0000000000647805 */ /* 0x000fe2000001ff00 */
[----:B-1----:R-:W-:Y:S06]  /*0690*/  BRA `(.L_x_6544) ;  /* 0x0000000800ac7947 */ /* 0x002fec0003800000 */
.L_x_6543:
        /* <DEDUP_REMOVED lines=13> */
[----:B------:R-:W-:Y:S01]  /*0770*/  IADD3 R17, R17, 0x80, RZ ;  /* 0x0000008011117810 */ /* 0x000fe20007ffe0ff */
[----:B------:R-:W4:Y:S02]  /*0780*/  LDG.E.128 R4, desc[UR4][R2.64] ;  /* 0x0000000402047981 */ /* 0x000f24000c1e1d00 */
[----:B------:R-:W-:Y:S02]  /*0790*/  IMAD.WIDE.U32 R108, R139, 0x20, R108 ;  /* 0x000000208b6c7825 */ /* 0x000fe400078e006c */
[----:B------:R-:W4:Y:S02]  /*07a0*/  LDG.E.128 R8, desc[UR4][R8.64] ;  /* 0x0000000408087981 */ /* 0x000f24000c1e1d00 */
[----:B------:R-:W-:Y:S02]  /*07b0*/  IMAD.WIDE.U32 R102, R17, 0x10, R102 ;  /* 0x0000001011667825 */ /* 0x000fe400078e0066 */
[----:B------:R0:W4:Y:S04]  /*07c0*/  LDG.E.128 R12, desc[UR4][R2.64+0x10] ;  /* 0x00001004020c7981 */ /* 0x000128000c1e1d00 */
[----:B------:R-:W4:Y:S04]  /*07d0*/  LDG.E.128 R16, desc[UR4][R108.64] ;  /* 0x000000046c107981 */ /* 0x000f28000c1e1d00 */
[----:B------:R-:W4:Y:S04]  /*07e0*/  LDG.E.128 R100, desc[UR4][R102.64] ;  /* 0x0000000466647981 */ /* 0x000f28000c1e1d00 */
[----:B------:R1:W4:Y:S01]  /*07f0*/  LDG.E.128 R104, desc[UR4][R108.64+0x10] ;  /* 0x000010046c687981 */ /* 0x000322000c1e1d00 */
[----:B------:R-:W-:-:S05]  /*0800*/  @P4 IADD3 R111, R149, -0x1, RZ ;  /* 0xffffffff956f4810 */ /* 0x000fca0007ffe0ff */
[----:B------:R-:W-:-:S05]  /*0810*/  @P4 IMAD R111, R111, R150, RZ ;  /* 0x000000966f6f4224 */ /* 0x000fca00078e02ff */
[----:B------:R-:W-:-:S04]  /*0820*/  @P4 SHF.R.S32.HI R0, RZ, 0x1f, R111 ;  /* 0x0000001fff004819 */ /* 0x000fc8000001146f */
[----:B------:R-:W-:Y:S02]  /*0830*/  @P4 LEA.HI R0, R0, R111, RZ, 0x3 ;  /* 0x0000006f00004211 */ /* 0x000fe400078f18ff */
[----:B------:R-:W-:Y:S02]  /*0840*/  MOV R119, RZ ;  /* 0x000000ff00777202 */ /* 0x000fe40000000f00 */
        /* <DEDUP_REMOVED lines=17> */
[----:B------:R-:W-:Y:S01]  /*0960*/  FADD.FTZ R3, -R110, R4 ;  /* 0x000000046e037221 */ /* 0x000fe20000010100 */
[--C-:B------:R-:W-:Y:S02]  /*0970*/  HADD2.F32 R121, -RZ, R8.reuse.H0_H0 ;  /* 0x20000008ff797230 */ /* 0x100fe40000004100 */
[----:B------:R-:W-:Y:S01]  /*0980*/  FMUL.FTZ R114, R140, R111 ;  /* 0x0000006f8c727220 */ /* 0x000fe20000410000 */
[--C-:B------:R-:W-:Y:S02]  /*0990*/  HADD2.F32 R123, -RZ, R9.reuse.H0_H0 ;  /* 0x20000009ff7b7230 */ /* 0x100fe40000004100 */
[C---:B------:R-:W-:Y:S01]  /*09a0*/  FADD.FTZ R113, -R110.reuse, R12 ;  /* 0x0000000c6e717221 */ /* 0x040fe20000010100 */
[----:B------:R-:W-:Y:S02]  /*09b0*/  HADD2.F32 R4, -RZ, R9.H1_H1 ;  /* 0x30000009ff047230 */ /* 0x000fe40000004100 */
[----:B------:R-:W-:Y:S01]  /*09c0*/  FADD.FTZ R15, -R110, R15 ;  /* 0x0000000f6e0f7221 */ /* 0x000fe20000010100 */
[----:B------:R-:W-:-:S02]  /*09d0*/  HADD2.F32 R8, -RZ, R8.H1_H1 ;  /* 0x30000008ff087230 */ /* 0x000fc40000004100 */
[C---:B------:R-:W-:Y:S01]  /*09e0*/  FADD.FTZ R17, -R110.reuse, R17 ;  /* 0x000000116e117221 */ /* 0x040fe20000010100 */
[----:B------:R-:W-:Y:S02]  /*09f0*/  HADD2.F32 R9, -RZ, R10.H0_H0 ;  /* 0x2000000aff097230 */ /* 0x000fe40000004100 */
[----:B------:R-:W-:Y:S01]  /*0a00*/  FADD.FTZ R131, -R110, R18 ;  /* 0x000000126e837221 */ /* 0x000fe20000010100 */
[--C-:B------:R-:W-:Y:S02]  /*0a10*/  HADD2.F32 R125, -RZ, R11.reuse.H0_H0 ;  /* 0x2000000bff7d7230 */ /* 0x100fe40000004100 */
[----:B------:R-:W-:Y:S01]  /*0a20*/  FMUL.FTZ R113, R140, R113 ;  /* 0x000000718c717220 */ /* 0x000fe20000410000 */
[----:B------:R-:W-:Y:S02]  /*0a30*/  HADD2.F32 R2, -RZ, R11.H1_H1 ;  /* 0x3000000bff027230 */ /* 0x000fe40000004100 */
[----:B------:R-:W-:Y:S01]  /*0a40*/  FMUL.FTZ R18, R48, R121 ;  /* 0x0000007930127220 */ /* 0x000fe20000410000 */
[----:B------:R-:W-:-:S02]  /*0a50*/  HADD2.F32 R7, -RZ, R101.H0_H0 ;  /* 0x20000065ff077230 */ /* 0x000fc40000004100 */
[C---:B-1----:R-:W-:Y:S01]  /*0a60*/  FADD.FTZ R109, -R110.reuse, R5 ;  /* 0x000000056e6d7221 */ /* 0x042fe20000010100 */
[----:B------:R-:W-:Y:S02]  /*0a70*/  HADD2.F32 R0, -RZ, R101.H1_H1 ;  /* 0x30000065ff007230 */ /* 0x000fe40000004100 */
[C---:B------:R-:W-:Y:S01]  /*0a80*/  FADD.FTZ R115, -R110.reuse, R6 ;  /* 0x000000066e737221 */ /* 0x040fe20000010100 */
[--C-:B0-----:R-:W-:Y:S02]  /*0a90*/  HADD2.F32 R97, -RZ, R103.reuse.H0_H0 ;  /* 0x20000067ff617230 */ /* 0x101fe40000004100 */
        /* <DEDUP_REMOVED lines=11> */
[----:B------:R-:W-:Y:S01]  /*0b50*/  FMUL.FTZ R108, R140, R17 ;  /* 0x000000118c6c7220 */ /* 0x000fe20000410000 */
[-C--:B------:R-:W-:Y:S01]  /*0b60*/  FFMA.FTZ R55, R114, R4.reuse, R55 ;  /* 0x0000000472377223 */ /* 0x080fe20000010037 */
[----:B------:R-:W-:Y:S01]  /*0b70*/  FADD.FTZ R83, R83, R4 ;  /* 0x0000000453537221 */ /* 0x000fe20000010000 */
[----:B------:R-:W-:Y:S01]  /*0b80*/  FMUL.FTZ R15, R51, R4 ;  /* 0x00000004330f7220 */ /* 0x000fe20000410000 */
[----:B------:R-:W-:Y:S01]  /*0b90*/  FMUL.FTZ R17, R49, R8 ;  /* 0x0000000831117220 */ /* 0x000fe20000410000 */
[----:B------:R-:W-:Y:S01]  /*0ba0*/  FADD.FTZ R76, R76, R9 ;  /* 0x000000094c4c7221 */ /* 0x000fe20000010000 */
[-C--:B------:R-:W-:Y:S01]  /*0bb0*/  FFMA.FTZ R56, R113, R9.reuse, R56 ;  /* 0x0000000971387223 */ /* 0x080fe20000010038 */
[----:B------:R-:W-:Y:S01]  /*0bc0*/  FMUL.FTZ R14, R44, R9 ;  /* 0x000000092c0e7220 */ /* 0x000fe20000410000 */
[----:B------:R-:W-:Y:S01]  /*0bd0*/  FADD.FTZ R4, RZ, R18 ;  /* 0x00000012ff047221 */ /* 0x000fe20000010000 */
[C---:B------:R-:W-:Y:S01]  /*0be0*/  FMUL.FTZ R136, R140.reuse, R109 ;  /* 0x0000006d8c887220 */ /* 0x040fe20000410000 */
[----:B------:R-:W-:Y:S01]  /*0bf0*/  FFMA.FTZ R9, R3, R18, RZ ;  /* 0x0000001203097223 */ /* 0x000fe200000100ff */
[----:B------:R-:W-:Y:S01]  /*0c00*/  FMUL.FTZ R111, R140, R11 ;  /* 0x0000000b8c6f7220 */ /* 0x000fe20000410000 */
[----:B------:R-:W-:Y:S01]  /*0c10*/  FMUL.FTZ R16, R50, R123 ;  /* 0x0000007b32107220 */ /* 0x000fe20000410000 */
[----:B------:R-:W-:Y:S01]  /*0c20*/  FADD.FTZ R11, R4, R17 ;  /* 0x00000011040b7221 */ /* 0x000fe20000010000 */
[----:B------:R-:W-:Y:S01]  /*0c30*/  FMUL.FTZ R115, R140, R115 ;  /* 0x000000738c737220 */ /* 0x000fe20000410000 */
[----:B------:R-:W-:-:S02]  /*0c40*/  FFMA.FTZ R4, R136, R17, R9 ;  /* 0x0000001188047223 */ /* 0x000fc40000010009 */
[----:B------:R-:W-:Y:S02]  /*0c50*/  FADD.FTZ R6, R11, R16 ;  /* 0x000000100b067221 */ /* 0x000fe40000010000 */
        /* <DEDUP_REMOVED lines=15> */
[--C-:B------:R-:W-:Y:S02]  /*0d50*/  HADD2.F32 R129, -RZ, R100.reuse.H0_H0 ;  /* 0x20000064ff817230 */ /* 0x100fe40000004100 */
[----:B------:R-:W-:Y:S01]  /*0d60*/  FMUL.FTZ R107, R140, R131 ;  /* 0x000000838c6b7220 */ /* 0x000fe20000410000 */
[----:B------:R-:W-:Y:S01]  /*0d70*/  FADD.FTZ R4, R101, R12 ;  /* 0x0000000c65047221 */ /* 0x000fe20000010000 */
[----:B------:R-:W-:Y:S01]  /*0d80*/  FFMA.FTZ R101, R111, R12, R2 ;  /* 0x0000000c6f657223 */ /* 0x000fe20000010002 */
[----:B------:R-:W-:Y:S01]  /*0d90*/  FFMA.FTZ R53, R136, R8, R53 ;  /* 0x0000000888357223 */ /* 0x000fe20000010035 */
[----:B------:R-:W-:Y:S01]  /*0da0*/  FADD.FTZ R81, R81, R8 ;  /* 0x0000000851517221 */ /* 0x000fe20000010000 */
[----:B------:R-:W-:Y:S02]  /*0db0*/  HADD2.F32 R100, -RZ, R100.H1_H1 ;  /* 0x30000064ff647230 */ /* 0x000fe40000004100 */
[----:B------:R-:W-:Y:S01]  /*0dc0*/  FADD.FTZ R77, R77, R10 ;  /* 0x0000000a4d4d7221 */ /* 0x000fe20000010000 */
[----:B------:R-:W-:Y:S01]  /*0dd0*/  FFMA.FTZ R57, R112, R10, R57 ;  /* 0x0000000a70397223 */ /* 0x000fe20000010039 */
[-C--:B------:R-:W-:Y:S01]  /*0de0*/  FFMA.FTZ R62, R107, R7.reuse, R62 ;  /* 0x000000076b3e7223 */ /* 0x080fe2000001003e */
[----:B------:R-:W-:Y:S01]  /*0df0*/  FADD.FTZ R74, R74, R7 ;  /* 0x000000074a4a7221 */ /* 0x000fe20000010000 */
[----:B------:R-:W-:Y:S01]  /*0e00*/  FMUL.FTZ R8, R42, R7 ;  /* 0x000000072a087220 */ /* 0x000fe20000410000 */
        /* <DEDUP_REMOVED lines=8> */
[----:B------:R-:W-:-:S02]  /*0e90*/  HADD2.F32 R5, -RZ, R102.H0_H0 ;  /* 0x20000066ff057230 */ /* 0x000fc40000004100 */
        /* <DEDUP_REMOVED lines=40> */
[C---:B------:R-:W-:Y:S01]  /*1120*/  FFMA.FTZ R67, R2.reuse, R96, R67 ;  /* 0x0000006002437223 */ /* 0x040fe20000010043 */
[----:B------:R-:W-:Y:S01]  /*1130*/  FADD.FTZ R100, R97, R0 ;  /* 0x0000000061647221 */ /* 0x000fe20000010000 */
[----:B------:R-:W-:-:S07]  /*1140*/  FFMA.FTZ R101, R2, R0, R99 ;  /* 0x0000000002657223 */ /* 0x000fce0000010063 */
.L_x_6544:
[----:B------:R-:W-:Y:S05]  /*1150*/  BSYNC B0 ;  /* 0x0000000000007941 */ /* 0x000fea0003800000 */
.L_x_6542:
        /* <DEDUP_REMOVED lines=29> */
.L_x_6589:
        /* <DEDUP_REMOVED lines=47> */
.L_x_6547:
[----:B------:R-:W-:Y:S05]  /*1620*/  BSYNC B0 ;  /* 0x0000000000007941 */ /* 0x000fea0003800000 */
.L_x_6546:
        /* <DEDUP_REMOVED lines=13> */
.L_x_6549:
[----:B------:R-:W-:Y:S05]  /*1700*/  BSYNC B0 ;  /* 0x0000000000007941 */ /* 0x000fea0003800000 */
.L_x_6548:
        /* <DEDUP_REMOVED lines=15> */
.L_x_6551:
[----:B------:R-:W-:Y:S05]  /*1800*/  BSYNC B0 ;  /* 0x0000000000007941 */ /* 0x000fea0003800000 */
.L_x_6550:
        /* <DEDUP_REMOVED lines=15> */
.L_x_6553:
[----:B------:R-:W-:Y:S05]  /*1900*/  BSYNC B0 ;  /* 0x0000000000007941 */ /* 0x000fea0003800000 */
.L_x_6552:
        /* <DEDUP_REMOVED lines=15> */
.L_x_6555:
[----:B------:R-:W-:Y:S05]  /*1a00*/  BSYNC B0 ;  /* 0x0000000000007941 */ /* 0x000fea0003800000 */
.L_x_6554:
        /* <DEDUP_REMOVED lines=15> */
.L_x_6557:
[----:B------:R-:W-:Y:S05]  /*1b00*/  BSYNC B0 ;  /* 0x0000000000007941 */ /* 0x000fea0003800000 */
.L_x_6556:
        /* <DEDUP_REMOVED lines=15> */
.L_x_6559:
[----:B------:R-:W-:Y:S05]  /*1c00*/  BSYNC B0 ;  /* 0x0000000000007941 */ /* 0x000fea0003800000 */
.L_x_6558:
        /* <DEDUP_REMOVED lines=15> */
.L_x_6561:
[----:B------:R-:W-:Y:S05]  /*1d00*/  BSYNC B0 ;  /* 0x0000000000007941 */ /* 0x000fea0003800000 */
.L_x_6560:
        /* <DEDUP_REMOVED lines=22> */
.L_x_6563:
[----:B------:R-:W-:Y:S05]  /*1e70*/  BSYNC B0 ;  /* 0x0000000000007941 */ /* 0x000fea0003800000 */
.L_x_6562:
        /* <DEDUP_REMOVED lines=15> */
.L_x_6565:
[----:B------:R-:W-:Y:S05]  /*1f70*/  BSYNC B0 ;  /* 0x0000000000007941 */ /* 0x000fea0003800000 */
.L_x_6564:
        /* <DEDUP_REMOVED lines=15> */
.L_x_6567:
[----:B------:R-:W-:Y:S05]  /*2070*/  BSYNC B0 ;  /* 0x0000000000007941 */ /* 0x000fea0003800000 */
.L_x_6566:
        /* <DEDUP_REMOVED lines=16> */
.L_x_6569:
[----:B------:R-:W-:Y:S05]  /*2180*/  BSYNC B0 ;  /* 0x0000000000007941 */ /* 0x000fea0003800000 */
.L_x_6568:
        /* <DEDUP_REMOVED lines=24> */
.L_x_6571:
[----:B------:R-:W-:Y:S05]  /*2310*/  BSYNC B0 ;  /* 0x0000000000007941 */ /* 0x000fea0003800000 */
.L_x_6570:
[----:B0-----:R-:W-:Y:S01]  /*2320*/  @P4 FMUL.FTZ R101, R147, R101 ;  /* 0x0000006593654220 */ /* 0x001fe20000410000 */
[----:B------:R0:W-:Y:S01]  /*2330*/  @P6 STG.E.128 desc[UR4][R118.64], R96 ;  /* 0x0000006076006986 */ /* 0x0001e2000c101d04 */
[----:B------:R-:W1:Y:S01]  /*2340*/  @P4 LDC.64 R150, c[0x0][0x2f8] ;  /* 0x0000be00ff964b82 */ /* 0x000e620000000a00 */
[----:B------:R-:W-:Y:S01]  /*2350*/  @P4 LOP3.LUT P0, RZ, R117, 0xff, RZ, 0xc0, !PT ;  /* 0x000000ff75ff4812 */ /* 0x000fe2000780c0ff */
[----:B------:R-:W-:Y:S01]  /*2360*/  @P4 FMUL.FTZ R152, R101, R100 ;  /* 0x0000006465984220 */ /* 0x000fe20000410000 */
[----:B------:R-:W-:Y:S01]  /*2370*/  @P4 SHF.R.S32.HI R100, RZ, 0x1f, R157 ;  /* 0x0000001fff644819 */ /* 0x000fe2000001149d */
[----:B------:R-:W-:Y:S01]  /*2380*/  BSSY B0, `(.L_x_6572) ;  /* 0x0000018000007945 */ /* 0x000fe20003800000 */
[----:B------:R-:W-:Y:S01]  /*2390*/  @P4 F2FP.F16.F32.PACK_AB R101, RZ, R121 ;  /* 0x00000079ff65423e */ /* 0x000fe200000000ff */
[----:B------:R-:W-:Y:S01]  /*23a0*/  HFMA2.MMA R121, -RZ, RZ, 0, 0 ;  /* 0x00000000ff797435 */ /* 0x000fe200000001ff */
[----:B------:R-:W-:Y:S01]  /*23b0*/  @P4 LEA.HI R154, R100, R157, RZ, 0x3 ;  /* 0x0000009d649a4211 */ /* 0x000fe200078f18ff */
[----:B------:R-:W2:Y:S01]  /*23c0*/  @P4 LDC.64 R102, c[0x0][0x298] ;  /* 0x0000a600ff664b82 */ /* 0x000ea20000000a00 */
[----:B------:R-:W-:-:S02]  /*23d0*/  @P4 F2FP.F16.F32.PACK_AB R100, RZ, R120 ;  /* 0x00000078ff64423e */ /* 0x000fc400000000ff */
[----:B------:R-:W-:Y:S02]  /*23e0*/  @P4 FSEL R120, R152, RZ, P0 ;  /* 0x000000ff98784208 */ /* 0x000fe40000000000 */
[----:B------:R-:W-:Y:S02]  /*23f0*/  @!P2 ISETP.NE.U32.AND P0, PT, R138, RZ, PT ;  /* 0x000000ff8a00a20c */ /* 0x000fe40003f05070 */
[----:B------:R-:W-:Y:S02]  /*2400*/  @P4 F2FP.F16.F32.PACK_AB R122, RZ, R122 ;  /* 0x0000007aff7a423e */ /* 0x000fe400000000ff */
[----:B------:R-:W-:Y:S02]  /*2410*/  @P4 LOP3.LUT R141, R144, 0x7f, RZ, 0xc0, !PT ;  /* 0x0000007f908d4812 */ /* 0x000fe400078ec0ff */
[----:B------:R-:W-:Y:S02]  /*2420*/  @P4 PRMT R88, R100, 0x7610, R88 ;  /* 0x0000761064584816 */ /* 0x000fe40000000058 */
[----:B------:R-:W-:-:S02]  /*2430*/  @!P2 ISETP.NE.AND.EX P0, PT, R137, RZ, PT, P0 ;  /* 0x000000ff8900a20c */ /* 0x000fc40003f05300 */
[----:B------:R-:W-:Y:S02]  /*2440*/  @P4 PRMT R89, R122, 0x7610, R89 ;  /* 0x000076107a594816 */ /* 0x000fe40000000059 */
        /* <DEDUP_REMOVED lines=11> */
.L_x_6573:
[----:B------:R-:W-:Y:S05]  /*2500*/  BSYNC B0 ;  /* 0x0000000000007941 */ /* 0x000fea0003800000 */
.L_x_6572:
        /* <DEDUP_REMOVED lines=29> */
.L_x_6575:
[----:B------:R-:W-:Y:S05]  /*26e0*/  BSYNC B0 ;  /* 0x0000000000007941 */ /* 0x000fea0003800000 */
.L_x_6574:
        /* <DEDUP_REMOVED lines=39> */
.L_x_6577:
[----:B------:R-:W-:Y:S05]  /*2960*/  BSYNC B0 ;  /* 0x0000000000007941 */ /* 0x000fea0003800000 */
.L_x_6576:
        /* <DEDUP_REMOVED lines=18> */
.L_x_6541:
        /* <DEDUP_REMOVED lines=19> */
.L_x_6545:
[----:B------:R-:W-:Y:S01]  /*2bc0*/  HFMA2.MMA R124, -RZ, RZ, 0, 9.5367431640625e-07 ;  /* 0x00000010ff7c7435 */ /* 0x000fe200000001ff */
[----:B------:R-:W-:Y:S01]  /*2bd0*/  MOV R125, R100 ;  /* 0x00000064007d7202 */ /* 0x000fe20000000f00 */
[----:B------:R-:W-:Y:S01]  /*2be0*/  IMAD.MOV.U32 R127, RZ, RZ, 0x1f ;  /* 0x0000001fff7f7424 */ /* 0x000fe200078e00ff */
[----:B------:R-:W-:-:S08]  /*2bf0*/  MOV R122, 0xffffffff ;  /* 0xffffffff007a7802 */ /* 0x000fd00000000f00 */
[----:B------:R-:W-:Y:S05]  /*2c00*/  WARPSYNC.COLLECTIVE R122, `(.L_x_6579) ;  /* 0x000000007a087348 */ /* 0x000fea0003c00000 */
[----:B------:R0:W1:Y:S02]  /*2c10*/  SHFL.DOWN P1, R123, R125, R124, R127 ;  /* 0x0800007c7d7b7389 */ /* 0x000064000002007f */
[----:B01----:R-:W-:Y:S01]  /*2c20*/  ENDCOLLECTIVE ;  /* 0x000000000000791b */ /* 0x003fe20003800000 */
.L_x_6579:
[----:B------:R-:W-:Y:S02]  /*2c30*/  MOV R125, R101 ;  /* 0x00000065007d7202 */ /* 0x000fe40000000f00 */
[----:B------:R-:W-:-:S07]  /*2c40*/  MOV R99, R123 ;  /* 0x0000007b00637202 */ /* 0x000fce0000000f00 */
[----:B------:R-:W-:Y:S05]  /*2c50*/  WARPSYNC.COLLECTIVE R122, `(.L_x_6580) ;  /* 0x000000007a087348 */ /* 0x000fea0003c00000 */
[----:B------:R0:W1:Y:S02]  /*2c60*/  SHFL.DOWN P1, R123, R125, R124, R127 ;  /* 0x0800007c7d7b7389 */ /* 0x000064000002007f */
[----:B01----:R-:W-:Y:S01]  /*2c70*/  ENDCOLLECTIVE ;  /* 0x000000000000791b */ /* 0x003fe20003800000 */
.L_x_6580:
[----:B------:R-:W-:Y:S01]  /*2c80*/  FADD.FTZ R99, R99, R100 ;  /* 0x0000006463637221 */ /* 0x000fe20000010000 */
[----:B------:R-:W-:-:S03]  /*2c90*/  HFMA2.MMA R124, -RZ, RZ, 0, 4.76837158203125e-07 ;  /* 0x00000008ff7c7435 */ /* 0x000fc600000001ff */
[----:B------:R-:W-:Y:S01]  /*2ca0*/  IMAD.MOV.U32 R125, RZ, RZ, R99 ;  /* 0x000000ffff7d7224 */ /* 0x000fe200078e0063 */
[----:B------:R-:W-:-:S07]  /*2cb0*/  MOV R98, R123 ;  /* 0x0000007b00627202 */ /* 0x000fce0000000f00 */
[----:B------:R-:W-:Y:S05]  /*2cc0*/  WARPSYNC.COLLECTIVE R122, `(.L_x_6581) ;  /* 0x000000007a087348 */ /* 0x000fea0003c00000 */
[----:B------:R0:W1:Y:S02]  /*2cd0*/  SHFL.DOWN P1, R123, R125, R124, R127 ;  /* 0x0800007c7d7b7389 */ /* 0x000064000002007f */
[----:B01----:R-:W-:Y:S01]  /*2ce0*/  ENDCOLLECTIVE ;  /* 0x000000000000791b */ /* 0x003fe20003800000 */
.L_x_6581:
[----:B------:R-:W-:-:S05]  /*2cf0*/  FADD.FTZ R98, R98, R101 ;  /* 0x0000006562627221 */ /* 0x000fca0000010000 */
[----:B------:R-:W-:Y:S02]  /*2d00*/  MOV R125, R98 ;  /* 0x00000062007d7202 */ /* 0x000fe40000000f00 */
[----:B------:R-:W-:-:S07]  /*2d10*/  MOV R102, R123 ;  /* 0x0000007b00667202 */ /* 0x000fce0000000f00 */
[----:B------:R-:W-:Y:S05]  /*2d20*/  WARPSYNC.COLLECTIVE R122, `(.L_x_6582) ;  /* 0x000000007a087348 */ /* 0x000fea0003c00000 */
[----:B------:R0:W1:Y:S02]  /*2d30*/  SHFL.DOWN P1, R123, R125, R124, R127 ;  /* 0x0800007c7d7b7389 */ /* 0x000064000002007f */
[----:B01----:R-:W-:Y:S01]  /*2d40*/  ENDCOLLECTIVE ;  /* 0x000000000000791b */ /* 0x003fe20003800000 */
.L_x_6582:
[----:B------:R-:W-:Y:S01]  /*2d50*/  FADD.FTZ R102, R99, R102 ;  /* 0x0000006663667221 */ /* 0x000fe20000010000 */
[----:B------:R-:W-:-:S03]  /*2d60*/  HFMA2.MMA R124, -RZ, RZ, 0, 2.384185791015625e-07 ;  /* 0x00000004ff7c7435 */ /* 0x000fc600000001ff */
[----:B------:R-:W-:Y:S01]  /*2d70*/  IMAD.MOV.U32 R125, RZ, RZ, R102 ;  /* 0x000000ffff7d7224 */ /* 0x000fe200078e0066 */
[----:B------:R-:W-:-:S07]  /*2d80*/  MOV R103, R123 ;  /* 0x0000007b00677202 */ /* 0x000fce0000000f00 */
[----:B------:R-:W-:Y:S05]  /*2d90*/  WARPSYNC.COLLECTIVE R122, `(.L_x_6583) ;  /* 0x000000007a087348 */ /* 0x000fea0003c00000 */
[----:B------:R0:W1:Y:S02]  /*2da0*/  SHFL.DOWN P1, R123, R125, R124, R127 ;  /* 0x0800007c7d7b7389 */ /* 0x000064000002007f */
[----:B01----:R-:W-:Y:S01]  /*2db0*/  ENDCOLLECTIVE ;  /* 0x000000000000791b */ /* 0x003fe20003800000 */
.L_x_6583:
[----:B------:R-:W-:-:S05]  /*2dc0*/  FADD.FTZ R103, R98, R103 ;  /* 0x0000006762677221 */ /* 0x000fca0000010000 */
[----:B------:R-:W-:Y:S02]  /*2dd0*/  MOV R125, R103 ;  /* 0x00000067007d7202 */ /* 0x000fe40000000f00 */
[----:B------:R-:W-:-:S07]  /*2de0*/  MOV R121, R123 ;  /* 0x0000007b00797202 */ /* 0x000fce0000000f00 */
[----:B------:R-:W-:Y:S05]  /*2df0*/  WARPSYNC.COLLECTIVE R122, `(.L_x_6584) ;  /* 0x000000007a087348 */ /* 0x000fea0003c00000 */
[----:B------:R0:W1:Y:S02]  /*2e00*/  SHFL.DOWN P1, R123, R125, R124, R127 ;  /* 0x0800007c7d7b7389 */ /* 0x000064000002007f */
[----:B01----:R-:W-:Y:S01]  /*2e10*/  ENDCOLLECTIVE ;  /* 0x000000000000791b */ /* 0x003fe20003800000 */
.L_x_6584:
[----:B------:R-:W-:Y:S01]  /*2e20*/  FADD.FTZ R121, R102, R121 ;  /* 0x0000007966797221 */ /* 0x000fe20000010000 */
[----:B------:R-:W-:-:S03]  /*2e30*/  HFMA2.MMA R124, -RZ, RZ, 0, 1.1920928955078125e-07 ;  /* 0x00000002ff7c7435 */ /* 0x000fc600000001ff */
[----:B------:R-:W-:Y:S01]  /*2e40*/  IMAD.MOV.U32 R125, RZ, RZ, R121 ;  /* 0x000000ffff7d7224 */ /* 0x000fe200078e0079 */
[----:B------:R-:W-:-:S07]  /*2e50*/  MOV R120, R123 ;  /* 0x0000007b00787202 */ /* 0x000fce0000000f00 */
[----:B------:R-:W-:Y:S05]  /*2e60*/  WARPSYNC.COLLECTIVE R122, `(.L_x_6585) ;  /* 0x000000007a087348 */ /* 0x000fea0003c00000 */
[----:B------:R0:W1:Y:S02]  /*2e70*/  SHFL.DOWN P1, R123, R125, R124, R127 ;  /* 0x0800007c7d7b7389 */ /* 0x000064000002007f */
[----:B01----:R-:W-:Y:S01]  /*2e80*/  ENDCOLLECTIVE ;  /* 0x000000000000791b */ /* 0x003fe20003800000 */
.L_x_6585:
[----:B------:R-:W-:-:S05]  /*2e90*/  FADD.FTZ R120, R103, R120 ;  /* 0x0000007867787221 */ /* 0x000fca0000010000 */
[----:B------:R-:W-:Y:S02]  /*2ea0*/  MOV R125, R120 ;  /* 0x00000078007d7202 */ /* 0x000fe40000000f00 */
[----:B------:R-:W-:-:S07]  /*2eb0*/  MOV R100, R123 ;  /* 0x0000007b00647202 */ /* 0x000fce0000000f00 */
[----:B------:R-:W-:Y:S05]  /*2ec0*/  WARPSYNC.COLLECTIVE R122, `(.L_x_6586) ;  /* 0x000000007a087348 */ /* 0x000fea0003c00000 */
[----:B------:R0:W1:Y:S02]  /*2ed0*/  SHFL.DOWN P1, R123, R125, R124, R127 ;  /* 0x0800007c7d7b7389 */ /* 0x000064000002007f */
[----:B01----:R-:W-:Y:S01]  /*2ee0*/  ENDCOLLECTIVE ;  /* 0x000000000000791b */ /* 0x003fe20003800000 */
.L_x_6586:
[----:B------:R-:W-:Y:S01]  /*2ef0*/  FADD.FTZ R100, R121, R100 ;  /* 0x0000006479647221 */ /* 0x000fe20000010000 */
[----:B------:R-:W-:-:S03]  /*2f00*/  HFMA2.MMA R124, -RZ, RZ, 0, 5.9604644775390625e-08 ;  /* 0x00000001ff7c7435 */ /* 0x000fc600000001ff */
[----:B------:R-:W-:Y:S01]  /*2f10*/  IMAD.MOV.U32 R125, RZ, RZ, R100 ;  /* 0x000000ffff7d7224 */ /* 0x000fe200078e0064 */
[----:B------:R-:W-:-:S07]  /*2f20*/  MOV R101, R123 ;  /* 0x0000007b00657202 */ /* 0x000fce0000000f00 */
[----:B------:R-:W-:Y:S05]  /*2f30*/  WARPSYNC.COLLECTIVE R122, `(.L_x_6587) ;  /* 0x000000007a087348 */ /* 0x000fea0003c00000 */
[----:B------:R0:W1:Y:S02]  /*2f40*/  SHFL.DOWN P1, R123, R125, R124, R127 ;  /* 0x0800007c7d7b7389 */ /* 0x000064000002007f */
[----:B01----:R-:W-:Y:S01]  /*2f50*/  ENDCOLLECTIVE ;  /* 0x000000000000791b */ /* 0x003fe20003800000 */
.L_x_6587:
[----:B------:R-:W-:-:S05]  /*2f60*/  FADD.FTZ R101, R120, R101 ;  /* 0x0000006578657221 */ /* 0x000fca0000010000 */
[----:B------:R-:W-:Y:S02]  /*2f70*/  MOV R125, R101 ;  /* 0x00000065007d7202 */ /* 0x000fe40000000f00 */
[----:B------:R-:W-:-:S07]  /*2f80*/  MOV R99, R123 ;  /* 0x0000007b00637202 */ /* 0x000fce0000000f00 */
[----:B------:R-:W-:Y:S05]  /*2f90*/  WARPSYNC.COLLECTIVE R122, `(.L_x_6588) ;  /* 0x000000007a087348 */ /* 0x000fea0003c00000 */
[----:B------:R0:W1:Y:S02]  /*2fa0*/  SHFL.DOWN P1, R123, R125, R124, R127 ;  /* 0x0800007c7d7b7389 */ /* 0x000064000002007f */
[----:B01----:R-:W-:Y:S01]  /*2fb0*/  ENDCOLLECTIVE ;  /* 0x000000000000791b */ /* 0x003fe20003800000 */
.L_x_6588:
[----:B------:R-:W-:Y:S01]  /*2fc0*/  MOV R98, R123 ;  /* 0x0000007b00627202 */ /* 0x000fe20000000f00 */
[----:B------:R-:W-:Y:S06]  /*2fd0*/  BRA `(.L_x_6589) ;  /* 0xffffffe000d47947 */ /* 0x000fec000383ffff */
.L_x_6590:
        /* <DEDUP_REMOVED lines=10> */
.L_x_8831:


//--------------------- .text._ZN10layer_norm13ln_bwd_kernelINS_13Kernel_traitsIf6__halffS2_fjLj2048ELj1ELj1ELj4ELj16ENS_18Kernel_traits_baseILj2048EfS2_fS2_fjLj128EEEEELb1ELb1ELb0ELb0EEEvNS_9BwdParamsE --------------------------
	.section	.text._ZN10layer_norm13ln_bwd_kernelINS_13Kernel_traitsIf6__halffS2_fjLj2048ELj1ELj1ELj4ELj16ENS_18Kernel_traits_baseILj2048EfS2_fS2_fjLj128EEEEELb1ELb1ELb0ELb0EEEvNS_9BwdParamsE,"ax",@progbits
	.align	128
        .global         _ZN10layer_norm13ln_bwd_kernelINS_13Kernel_traitsIf6__halffS2_fjLj2048ELj1ELj1ELj4ELj16ENS_18Kernel_traits_baseILj2048EfS2_fS2_fjLj128EEEEELb1ELb1ELb0ELb0EEEvNS_9BwdParamsE
        .type           _ZN10layer_norm13ln_bwd_kernelINS_13Kernel_traitsIf6__halffS2_fjLj2048ELj1ELj1ELj4ELj16ENS_18Kernel_traits_baseILj2048EfS2_fS2_fjLj128EEEEELb1ELb1ELb0ELb0EEEvNS_9BwdParamsE,@function
        .size           _ZN10layer_norm13ln_bwd_kernelINS_13Kernel_traitsIf6__halffS2_fjLj2048ELj1ELj1ELj4ELj16ENS_18Kernel_traits_baseILj2048EfS2_fS2_fjLj128EEEEELb1ELb1ELb0ELb0EEEvNS_9BwdParamsE,(.L_x_8832 - _ZN10layer_norm13ln_bwd_kernelINS_13Kernel_traitsIf6__halffS2_fjLj2048ELj1ELj1ELj4ELj16ENS_18Kernel_traits_baseILj2048EfS2_fS2_fjLj128EEEEELb1ELb1ELb0ELb0EEEvNS_9BwdParamsE)
        .other          _ZN10layer_norm13ln_bwd_kernelINS_13Kernel_traitsIf6__halffS2_fjLj2048ELj1ELj1ELj4ELj16ENS_18Kernel_traits_baseILj2048EfS2_fS2_fjLj128EEEEELb1ELb1ELb0ELb0EEEvNS_9BwdParamsE,@"STO_CUDA_ENTRY STV_DEFAULT"
_ZN10layer_norm13ln_bwd_kernelINS_13Kernel_traitsIf6__halffS2_fjLj2048ELj1ELj1ELj4ELj16ENS_18Kernel_traits_baseILj2048EfS2_fS2_fjLj128EEEEELb1ELb1ELb0ELb0EEEvNS_9BwdParamsE:
.text._ZN10layer_norm13ln_bwd_kernelINS_13Kernel_traitsIf6__halffS2_fjLj2048ELj1ELj1ELj4ELj16ENS_18Kernel_traits_baseILj2048EfS2_fS2_fjLj128EEEEELb1ELb1ELb0ELb0EEEvNS_9BwdParamsE:
        /* <DEDUP_REMOVED lines=76> */
.L_x_6601:
        /* <DEDUP_REMOVED lines=23> */
[----:B------:R-:W-:Y:S01]  /*0630*/  MOV R125, R0 ;  /* 0x00000000007d7202 */ /* 0x000fe20000000f00 */
[----:B---3--:R-:W-:Y:S01]  /*0640*/  @P2 HADD2.F32 R141, -RZ, R120.H0_H0 ;  /* 0x20000078ff8d2230 */ /* 0x008fe20000004100 */
[----:B----4-:R-:W-:Y:S01]  /*0650*/  FSEL R142, R122, RZ, !P6 ;  /* 0x000000ff7a8e7208 */ /* 0x010fe20007000000 */
[----:B------:R-:W-:Y:S06]  /*0660*/  @!P0 BRA `(.L_x_6593) ;  /* 0x0000000400448947 */ /* 0x000fec0003800000 */
        /* <DEDUP_REMOVED lines=19> */
[----:B------:R-:W-:Y:S02]  /*07a0*/  FADD.FTZ R143, -R142, R125 ;  /* 0x0000007d8e8f7221 */ /* 0x000fe40000010100 */
[C---:B-----5:R-:W-:Y:S01]  /*07b0*/  FMUL.FTZ R3, R140.reuse, R3 ;  /* 0x000000038c037220 */ /* 0x060fe20000410000 */
[C---:B------:R-:W-:Y:S01]  /*07c0*/  FMUL.FTZ R151, R140.reuse, R151 ;  /* 0x000000978c977220 */ /* 0x040fe20000410000 */
[C---:B------:R-:W-:Y:S01]  /*07d0*/  FMUL.FTZ R154, R140.reuse, R143 ;  /* 0x0000008f8c9a7220 */ /* 0x040fe20000410000 */
[----:B------:R-:W-:Y:S01]  /*07e0*/  FMUL.FTZ R150, R140, R147 ;  /* 0x000000938c967220 */ /* 0x000fe20000410000 */
[----:B----4-:R-:W-:-:S02]  /*07f0*/  HADD2.F32 R127, -RZ, R128.H0_H0 ;  /* 0x20000080ff7f7230 */ /* 0x010fc40000004100 */
[----:B------:R-:W-:-:S03]  /*0800*/  HADD2.F32 R128, -RZ, R128.H1_H1 ;  /* 0x30000080ff807230 */ /* 0x000fc60000004100 */
[-C--:B------:R-:W-:Y:S01]  /*0810*/  FMUL.FTZ R156, R24, R127.reuse ;  /* 0x0000007f189c7220 */ /* 0x080fe20000410000 */
[--C-:B------:R-:W-:Y:S02]  /*0820*/  HADD2.F32 R149, -RZ, R129.reuse.H0_H0 ;  /* 0x20000081ff957230 */ /* 0x100fe40000004100 */
[----:B---3--:R-:W-:Y:S01]  /*0830*/  FADD.FTZ R155, -R142, R121 ;  /* 0x000000798e9b7221 */ /* 0x008fe20000010100 */
[----:B------:R-:W-:Y:S01]  /*0840*/  FADD.FTZ R108, R108, R127 ;  /* 0x0000007f6c6c7221 */ /* 0x000fe20000010000 */
[----:B------:R-:W-:Y:S01]  /*0850*/  FFMA.FTZ R96, R3, R127, R96 ;  /* 0x0000007f03607223 */ /* 0x000fe20000010060 */
        /* <DEDUP_REMOVED lines=8> */
[-C--:B------:R-:W-:Y:S01]  /*08e0*/  FFMA.FTZ R98, R151, R149.reuse, R98 ;  /* 0x0000009597627223 */ /* 0x080fe20000010062 */
[----:B------:R-:W-:Y:S01]  /*08f0*/  FADD.FTZ R131, -R142, R122 ;  /* 0x0000007a8e837221 */ /* 0x000fe20000010100 */
        /* <DEDUP_REMOVED lines=11> */
[----:B0-----:R-:W-:Y:S01]  /*09b0*/  FMUL.FTZ R145, R28, R153 ;  /* 0x000000991c917220 */ /* 0x001fe20000410000 */
[C---:B------:R-:W-:Y:S01]  /*09c0*/  FMUL.FTZ R131, R140.reuse, R131 ;  /* 0x000000838c837220 */ /* 0x040fe20000410000 */
        /* <DEDUP_REMOVED lines=27> */
.L_x_6593:
[----:B------:R-:W-:Y:S05]  /*0b80*/  BSYNC B0 ;  /* 0x0000000000007941 */ /* 0x000fea0003800000 */
.L_x_6592:
        /* <DEDUP_REMOVED lines=23> */
[----:B------:R-:W-:Y:S01]  /*0d00*/  FADD.FTZ R135, -R142, R120 ;  /* 0x000000788e877221 */ /* 0x000fe20000010100 */
[----:B----4-:R-:W-:-:S02]  /*0d10*/  HADD2.F32 R13, -RZ, R8.H0_H0 ;  /* 0x20000008ff0d7230 */ /* 0x010fc40000004100 */
[--C-:B------:R-:W-:Y:S02]  /*0d20*/  HADD2.F32 R15, -RZ, R9.reuse.H0_H0 ;  /* 0x20000009ff0f7230 */ /* 0x100fe40000004100 */
[----:B------:R-:W-:Y:S02]  /*0d30*/  HADD2.F32 R126, -RZ, R9.H1_H1 ;  /* 0x30000009ff7e7230 */ /* 0x000fe40000004100 */
[C---:B-----5:R-:W-:Y:S01]  /*0d40*/  FMUL.FTZ R9, R140.reuse, R139 ;  /* 0x0000008b8c097220 */ /* 0x060fe20000410000 */
[----:B------:R-:W-:Y:S02]  /*0d50*/  HADD2.F32 R12, -RZ, R8.H1_H1 ;  /* 0x30000008ff0c7230 */ /* 0x000fe40000004100 */
[----:B------:R-:W-:Y:S01]  /*0d60*/  FMUL.FTZ R8, R140, R143 ;  /* 0x0000008f8c087220 */ /* 0x000fe20000410000 */
[--C-:B------:R-:W-:Y:S02]  /*0d70*/  HADD2.F32 R157, -RZ, R10.reuse.H0_H0 ;  /* 0x2000000aff9d7230 */ /* 0x100fe40000004100 */
[----:B------:R-:W-:Y:S01]  /*0d80*/  FADD.FTZ R72, R72, R13 ;  /* 0x0000000d48487221 */ /* 0x000fe20000010000 */
[----:B------:R-:W-:-:S02]  /*0d90*/  HADD2.F32 R122, -RZ, R10.H1_H1 ;  /* 0x3000000aff7a7230 */ /* 0x000fc40000004100 */
[-C--:B------:R-:W-:Y:S01]  /*0da0*/  FFMA.FTZ R60, R9, R13.reuse, R60 ;  /* 0x0000000d093c7223 */ /* 0x080fe2000001003c */
[--C-:B------:R-:W-:Y:S02]  /*0db0*/  HADD2.F32 R125, -RZ, R11.reuse.H0_H0 ;  /* 0x2000000bff7d7230 */ /* 0x100fe40000004100 */
[----:B------:R-:W-:Y:S01]  /*0dc0*/  FMUL.FTZ R10, R40, R13 ;  /* 0x0000000d280a7220 */ /* 0x000fe20000410000 */
[----:B------:R-:W-:Y:S02]  /*0dd0*/  HADD2.F32 R120, -RZ, R11.H1_H1 ;  /* 0x3000000bff787230 */ /* 0x000fe40000004100 */
[----:B------:R-:W-:Y:S01]  /*0de0*/  FADD.FTZ R73, R73, R12 ;  /* 0x0000000c49497221 */ /* 0x000fe20000010000 */
[----:B------:R-:W-:Y:S01]  /*0df0*/  FMUL.FTZ R11, R140, R153 ;  /* 0x000000998c0b7220 */ /* 0x000fe20000410000 */
[-C--:B------:R-:W-:Y:S01]  /*0e00*/  FFMA.FTZ R61, R8, R12.reuse, R61 ;  /* 0x0000000c083d7223 */ /* 0x080fe2000001003d */
[----:B------:R-:W-:Y:S01]  /*0e10*/  FMUL.FTZ R13, R41, R12 ;  /* 0x0000000c290d7220 */ /* 0x000fe20000410000 */
        /* <DEDUP_REMOVED lines=9> */
[----:B0-----:R-:W-:Y:S01]  /*0eb0*/  FMUL.FTZ R133, R140, R135 ;  /* 0x000000878c857220 */ /* 0x001fe20000410000 */
[----:B------:R-:W-:Y:S01]  /*0ec0*/  FADD.FTZ R121, -R142, R121 ;  /* 0x000000798e797221 */ /* 0x000fe20000010100 */
[----:B------:R-:W-:Y:S01]  /*0ed0*/  FADD.FTZ R135, R126, R13 ;  /* 0x0000000d7e877221 */ /* 0x000fe20000010000 */
[----:B------:R-:W-:-:S02]  /*0ee0*/  FFMA.FTZ R124, R8, R13, R127 ;  /* 0x0000000d087c7223 */ /* 0x000fc4000001007f */
        /* <DEDUP_REMOVED lines=22> */
[----:B------:R-:W-:Y:S01]  /*1050*/  FADD.FTZ R76, R76, R157 ;  /* 0x0000009d4c4c7221 */ /* 0x000fe20000010000 */
[----:B------:R-:W-:Y:S01]  /*1060*/  FADD.FTZ R127, R124, R139 ;  /* 0x0000008b7c7f7221 */ /* 0x000fe20000010000 */
[----:B------:R-:W-:Y:S01]  /*1070*/  FFMA.FTZ R64, R133, R157, R64 ;  /* 0x0000009d85407223 */ /* 0x000fe20000010040 */
[----:B------:R-:W-:Y:S01]  /*1080*/  FADD.FTZ R79, R79, R120 ;  /* 0x000000784f4f7221 */ /* 0x000fe20000010000 */
[C---:B------:R-:W-:Y:S01]  /*1090*/  FFMA.FTZ R67, R138.reuse, R120, R67 ;  /* 0x000000788a437223 */ /* 0x040fe20000010043 */
[----:B------:R-:W-:-:S07]  /*10a0*/  FFMA.FTZ R124, R138, R139, R122 ;  /* 0x0000008b8a7c7223 */ /* 0x000fce000001007a */
.L_x_6595:
[----:B------:R-:W-:Y:S05]  /*10b0*/  BSYNC B0 ;  /* 0x0000000000007941 */ /* 0x000fea0003800000 */
.L_x_6594:
        /* <DEDUP_REMOVED lines=24> */
.L_x_6614:
        /* <DEDUP_REMOVED lines=67> */
[----:B------:R-:W-:Y:S01]  /*1670*/  ISETP.NE.AND.EX P4, PT, RZ, UR17, PT, P4 ;  /* 0x00000011ff007c0c */ /* 0x000fe2000bf85340 */
[----:B------:R-:W-:-:S02]  /*1680*/  HFMA2.MMA R155, -RZ, RZ, 0, 0 ;  /* 0x00000000ff9b7435 */ /* 0x000fc400000001ff */
[----:B------:R-:W-:Y:S01]  /*1690*/  FMUL.FTZ R153, R153, UR15 ;  /* 0x0000000f99997c20 */ /* 0x000fe20008410000 */
[----:B------:R-:W-:Y:S02]  /*16a0*/  SEL R58, R163, R58, P4 ;  /* 0x0000003aa33a7207 */ /* 0x000fe40002000000 */
[----:B------:R-:W-:Y:S02]  /*16b0*/  SEL R56, R143, R56, P4 ;  /* 0x000000388f387207 */ /* 0x000fe40002000000 */
[----:B------:R-:W-:Y:S02]  /*16c0*/  SEL R57, R162, R57, P4 ;  /* 0x00000039a2397207 */ /* 0x000fe40002000000 */
[----:B------:R-:W-:Y:S02]  /*16d0*/  SEL R59, R142, R59, P4 ;  /* 0x0000003b8e3b7207 */ /* 0x000fe40002000000 */
[----:B------:R-:W-:Y:S02]  /*16e0*/  SEL R104, R165, R104, P4 ;  /* 0x00000068a5687207 */ /* 0x000fe40002000000 */
        /* <DEDUP_REMOVED lines=8> */
[----:B--2---:R-:W-:-:S11]  /*1770*/  @P5 HADD2.F32 R157, -RZ, R121.H0_H0 ;  /* 0x20000079ff9d5230 */ /* 0x004fd60000004100 */
[----:B------:R-:W-:Y:S02]  /*1780*/  @P4 HADD2.F32 R163, -RZ, R122.H0_H0 ;  /* 0x2000007affa34230 */ /* 0x000fe40000004100 */
        /* <DEDUP_REMOVED lines=11> */
[----:B------:R-:W-:Y:S01]  /*1840*/  @P5 HADD2.F32 R157, -RZ, R122.H1_H1 ;  /* 0x3000007aff9d5230 */ /* 0x000fe20000004100 */
        /* <DEDUP_REMOVED lines=10> */
[----:B------:R-:W-:-:S05]  /*18f0*/  F2FP.F16.F32.PACK_AB R122, R157, R122 ;  /* 0x0000007a9d7a723e */ /* 0x000fca00000000ff */
[----:B------:R-:W-:-:S05]  /*1900*/  @P4 HADD2.F32 R121, -RZ, R121.H1_H1 ;  /* 0x30000079ff794230 */ /* 0x000fca0000004100 */
        /* <DEDUP_REMOVED lines=8> */
[----:B------:R-:W-:-:S05]  /*1990*/  @P5 HADD2.F32 R164, -RZ, R120.H0_H0 ;  /* 0x20000078ffa45230 */ /* 0x000fca0000004100 */
[----:B------:R-:W-:Y:S01]  /*19a0*/  @P5 FMUL.FTZ R143, R121, R164 ;  /* 0x000000a4798f5220 */ /* 0x000fe20000410000 */
[----:B------:R-:W-:Y:S01]  /*19b0*/  FSEL R164, R155, RZ, P4 ;  /* 0x000000ff9ba47208 */ /* 0x000fe20002000000 */
[----:B------:R-:W-:Y:S01]  /*19c0*/  FMUL.FTZ R155, R162, R141 ;  /* 0x0000008da29b7220 */ /* 0x000fe20000410000 */
[----:B------:R-:W-:Y:S01]  /*19d0*/  LOP3.LUT P4, RZ, R160, 0xff00, RZ, 0xc0, !PT ;  /* 0x0000ff00a0ff7812 */ /* 0x000fe2000788c0ff */
[----:B------:R-:W-:Y:S01]  /*19e0*/  FADD.FTZ R80, R80, R143 ;  /* 0x0000008f50507221 */ /* 0x000fe20000010000 */
[----:B------:R-:W-:Y:S01]  /*19f0*/  MOV R162, RZ ;  /* 0x000000ff00a27202 */ /* 0x000fe20000000f00 */
[----:B------:R-:W-:-:S10]  /*1a00*/  FMUL.FTZ R155, R155, UR15 ;  /* 0x0000000f9b9b7c20 */ /* 0x000fd40008410000 */
[----:B------:R-:W-:Y:S02]  /*1a10*/  @P4 HADD2.F32 R157, -RZ, R120.H1_H1 ;  /* 0x30000078ff9d4230 */ /* 0x000fe40000004100 */
[----:B------:R-:W-:Y:S01]  /*1a20*/  FMUL.FTZ R120, R32, R121 ;  /* 0x0000007920787220 */ /* 0x000fe20000410000 */
[----:B------:R-:W-:Y:S01]  /*1a30*/  F2FP.F16.F32.PACK_AB R121, R164, R153 ;  /* 0x00000099a479723e */ /* 0x000fe200000000ff */
[----:B------:R-:W-:Y:S01]  /*1a40*/  HFMA2.MMA R153, -RZ, RZ, 0, 0 ;  /* 0x00000000ff997435 */ /* 0x000fe200000001ff */
        /* <DEDUP_REMOVED lines=9> */
[----:B------:R-:W-:-:S07]  /*1ae0*/  F2FP.F16.F32.PACK_AB R120, R155, R120 ;  /* 0x000000789b78723e */ /* 0x000fce00000000ff */
[----:B------:R-:W-:-:S04]  /*1af0*/  @P5 HADD2.F32 R164, -RZ, R123.H0_H0 ;  /* 0x2000007bffa45230 */ /* 0x000fc80000004100 */
[----:B------:R-:W-:Y:S02]  /*1b00*/  @P4 HADD2.F32 R124, -RZ, R123.H1_H1 ;  /* 0x3000007bff7c4230 */ /* 0x000fe40000004100 */
[----:B------:R-:W-:Y:S01]  /*1b10*/  FMUL.FTZ R123, R38, R125 ;  /* 0x0000007d267b7220 */ /* 0x000fe20000410000 */
[----:B------:R-:W-:Y:S01]  /*1b20*/  @P5 FMUL.FTZ R153, R125, R164 ;  /* 0x000000a47d995220 */ /* 0x000fe20000410000 */
[----:B------:R-:W-:Y:S01]  /*1b30*/  MOV R164, RZ ;  /* 0x000000ff00a47202 */ /* 0x000fe20000000f00 */
[----:B------:R-:W-:Y:S02]  /*1b40*/  @P4 FMUL.FTZ R164, R157, R124 ;  /* 0x0000007c9da44220 */ /* 0x000fe40000410000 */
[----:B------:R-:W-:Y:S01]  /*1b50*/  FSEL R123, R123, RZ, P5 ;  /* 0x000000ff7b7b7208 */ /* 0x000fe20002800000 */
[----:B------:R-:W-:Y:S01]  /*1b60*/  FMUL.FTZ R157, R39, R157 ;  /* 0x0000009d279d7220 */ /* 0x000fe20000410000 */
[----:B------:R-:W-:Y:S01]  /*1b70*/  ISETP.NE.U32.AND P5, PT, RZ, UR16, PT ;  /* 0x00000010ff007c0c */ /* 0x000fe2000bfa5070 */
[----:B------:R-:W-:Y:S01]  /*1b80*/  FADD.FTZ R86, R86, R153 ;  /* 0x0000009956567221 */ /* 0x000fe20000010000 */
[----:B------:R-:W-:-:S02]  /*1b90*/  FADD.FTZ R87, R87, R164 ;  /* 0x000000a457577221 */ /* 0x000fc40000010000 */
[----:B------:R-:W-:Y:S02]  /*1ba0*/  ISETP.NE.AND.EX P5, PT, RZ, UR17, PT, P5 ;  /* 0x00000011ff007c0c */ /* 0x000fe4000bfa5350 */
[----:B------:R-:W-:-:S04]  /*1bb0*/  FSEL R157, R157, RZ, P4 ;  /* 0x000000ff9d9d7208 */ /* 0x000fc80002000000 */
[----:B------:R-:W-:-:S07]  /*1bc0*/  F2FP.F16.F32.PACK_AB R123, R157, R123 ;  /* 0x0000007b9d7b723e */ /* 0x000fce00000000ff */
        /* <DEDUP_REMOVED lines=8> */
.L_x_6598:
[----:B------:R-:W-:Y:S05]  /*1c50*/  BSYNC B0 ;  /* 0x0000000000007941 */ /* 0x000fea0003800000 */
.L_x_6597:
        /* <DEDUP_REMOVED lines=46> */
[----:B------:R-:W-:Y:S02]  /*1f40*/  LOP3.LUT P6, RZ, R159, 0xff0000, RZ, 0xc0, !PT ;  /* 0x00ff00009fff7812 */ /* 0x000fe400078cc0ff */
[C---:B------:R-:W-:Y:S01]  /*1f50*/  SEL R56, R143.reuse, R56, P4 ;  /* 0x000000388f387207 */ /* 0x040fe20002000000 */
[----:B------:R-:W-:Y:S01]  /*1f60*/  FMUL.FTZ R143, R143, R141 ;  /* 0x0000008d8f8f7220 */ /* 0x000fe20000410000 */
[----:B------:R-:W-:Y:S02]  /*1f70*/  SEL R57, R126, R57, P4 ;  /* 0x000000397e397207 */ /* 0x000fe40002000000 */
[----:B------:R-:W-:Y:S01]  /*1f80*/  SEL R58, R125, R58, P4 ;  /* 0x0000003a7d3a7207 */ /* 0x000fe20002000000 */
[----:B------:R-:W-:Y:S01]  /*1f90*/  FMUL.FTZ R153, R143, UR15 ;  /* 0x0000000f8f997c20 */ /* 0x000fe20008410000 */
[----:B------:R-:W-:Y:S01]  /*1fa0*/  HFMA2.MMA R143, -RZ, RZ, 0, 0 ;  /* 0x00000000ff8f7435 */ /* 0x000fe200000001ff */
[C---:B------:R-:W-:Y:S01]  /*1fb0*/  SEL R59, R142.reuse, R59, P4 ;  /* 0x0000003b8e3b7207 */ /* 0x040fe20002000000 */
[-C--:B------:R-:W-:Y:S01]  /*1fc0*/  FMUL.FTZ R125, R125, R141.reuse ;  /* 0x0000008d7d7d7220 */ /* 0x080fe20000410000 */
[----:B------:R-:W-:Y:S01]  /*1fd0*/  SEL R104, R163, R104, P4 ;  /* 0x00000068a3687207 */ /* 0x000fe20002000000 */
[----:B------:R-:W-:Y:S01]  /*1fe0*/  FMUL.FTZ R142, R142, R141 ;  /* 0x0000008d8e8e7220 */ /* 0x000fe20000410000 */
[----:B------:R-:W-:Y:S01]  /*1ff0*/  SEL R105, R157, R105, P4 ;  /* 0x000000699d697207 */ /* 0x000fe20002000000 */
[----:B------:R-:W-:Y:S01]  /*2000*/  FMUL.FTZ R125, R125, UR15 ;  /* 0x0000000f7d7d7c20 */ /* 0x000fe20008410000 */
[C---:B------:R-:W-:Y:S01]  /*2010*/  SEL R106, R127.reuse, R106, P4 ;  /* 0x0000006a7f6a7207 */ /* 0x040fe20002000000 */
[----:B------:R-:W-:Y:S01]  /*2020*/  FMUL.FTZ R127, R127, R141 ;  /* 0x0000008d7f7f7220 */ /* 0x000fe20000410000 */
[----:B------:R-:W-:Y:S01]  /*2030*/  SEL R107, R164, R107, P4 ;  /* 0x0000006ba46b7207 */ /* 0x000fe20002000000 */
[----:B------:R-:W-:Y:S01]  /*2040*/  FMUL.FTZ R163, R162, UR15 ;  /* 0x0000000fa2a37c20 */ /* 0x000fe20008410000 */
[----:B------:R-:W-:Y:S01]  /*2050*/  LOP3.LUT P4, RZ, R158, 0xff00, RZ, 0xc0, !PT ;  /* 0x0000ff009eff7812 */ /* 0x000fe2000788c0ff */
[----:B--2---:R-:W-:-:S12]  /*2060*/  @P5 HADD2.F32 R140, -RZ, R120.H0_H0 ;  /* 0x20000078ff8c5230 */ /* 0x004fd80000004100 */
[----:B------:R-:W-:Y:S02]  /*2070*/  @P4 HADD2.F32 R120, -RZ, R120.H1_H1 ;  /* 0x30000078ff784230 */ /* 0x000fe40000004100 */
[----:B------:R-:W-:Y:S01]  /*2080*/  @P5 FMUL.FTZ R143, R153, R140 ;  /* 0x0000008c998f5220 */ /* 0x000fe20000410000 */
[----:B------:R-:W-:Y:S01]  /*2090*/  FMUL.FTZ R140, R48, R153 ;  /* 0x00000099308c7220 */ /* 0x000fe20000410000 */
[----:B------:R-:W-:Y:S02]  /*20a0*/  FMUL.FTZ R153, R126, R141 ;  /* 0x0000008d7e997220 */ /* 0x000fe40000410000 */
[----:B------:R-:W-:Y:S02]  /*20b0*/  FADD.FTZ R88, R88, R143 ;  /* 0x0000008f58587221 */ /* 0x000fe40000010000 */
[----:B------:R-:W-:Y:S01]  /*20c0*/  FMUL.FTZ R153, R153, UR15 ;  /* 0x0000000f99997c20 */ /* 0x000fe20008410000 */
[----:B------:R-:W-:Y:S02]  /*20d0*/  FSEL R126, R140, RZ, P5 ;  /* 0x000000ff8c7e7208 */ /* 0x000fe40002800000 */
[----:B------:R-:W-:Y:S01]  /*20e0*/  LOP3.LUT P5, RZ, R158, 0xff0000, RZ, 0xc0, !PT ;  /* 0x00ff00009eff7812 */ /* 0x000fe200078ac0ff */
[----:B------:R-:W-:Y:S01]  /*20f0*/  FMUL.FTZ R155, R49, R153 ;  /* 0x00000099319b7220 */ /* 0x000fe20000410000 */
[----:B------:R-:W-:Y:S01]  /*2100*/  MOV R140, RZ ;  /* 0x000000ff008c7202 */ /* 0x000fe20000000f00 */
[----:B------:R-:W-:Y:S01]  /*2110*/  @P4 FMUL.FTZ R140, R153, R120 ;  /* 0x00000078998c4220 */ /* 0x000fe20000410000 */
[----:B------:R-:W-:-:S02]  /*2120*/  HFMA2.MMA R153, -RZ, RZ, 0, 0 ;  /* 0x00000000ff997435 */ /* 0x000fc400000001ff */
[----:B------:R-:W-:Y:S01]  /*2130*/  FSEL R155, R155, RZ, P4 ;  /* 0x000000ff9b9b7208 */ /* 0x000fe20002000000 */
[----:B------:R-:W-:Y:S01]  /*2140*/  FADD.FTZ R89, R89, R140 ;  /* 0x0000008c59597221 */ /* 0x000fe20000010000 */
[----:B------:R-:W-:-:S05]  /*2150*/  LOP3.LUT P4, RZ, R158, 0xff000000, RZ, 0xc0, !PT ;  /* 0xff0000009eff7812 */ /* 0x000fca000788c0ff */
[----:B------:R-:W-:-:S05]  /*2160*/  @P5 HADD2.F32 R120, -RZ, R121.H0_H0 ;  /* 0x20000079ff785230 */ /* 0x000fca0000004100 */
[----:B------:R-:W-:Y:S01]  /*2170*/  @P5 FMUL.FTZ R153, R125, R120 ;  /* 0x000000787d995220 */ /* 0x000fe20000410000 */
[-C--:B------:R-:W-:Y:S01]  /*2180*/  FMUL.FTZ R120, R157, R141.reuse ;  /* 0x0000008d9d787220 */ /* 0x080fe20000410000 */
[----:B------:R-:W-:Y:S01]  /*2190*/  FMUL.FTZ R157, R164, R141 ;  /* 0x0000008da49d7220 */ /* 0x000fe20000410000 */
[----:B------:R-:W-:Y:S02]  /*21a0*/  @P4 HADD2.F32 R121, -RZ, R121.H1_H1 ;  /* 0x30000079ff794230 */ /* 0x000fe40000004100 */
[----:B------:R-:W-:Y:S01]  /*21b0*/  FMUL.FTZ R164, R142, UR15 ;  /* 0x0000000f8ea47c20 */ /* 0x000fe20008410000 */
[----:B------:R-:W-:Y:S01]  /*21c0*/  FMUL.FTZ R125, R50, R125 ;  /* 0x0000007d327d7220 */ /* 0x000fe20000410000 */
[----:B------:R-:W-:Y:S01]  /*21d0*/  MOV R142, RZ ;  /* 0x000000ff008e7202 */ /* 0x000fe20000000f00 */
[----:B------:R-:W-:Y:S01]  /*21e0*/  HFMA2.MMA R141, -RZ, RZ, 0, 0 ;  /* 0x00000000ff8d7435 */ /* 0x000fe200000001ff */
[----:B------:R-:W-:Y:S01]  /*21f0*/  @P4 FMUL.FTZ R142, R164, R121 ;  /* 0x00000079a48e4220 */ /* 0x000fe20000410000 */
[----:B------:R-:W-:Y:S01]  /*2200*/  FMUL.FTZ R121, R51, R164 ;  /* 0x000000a433797220 */ /* 0x000fe20000410000 */
[----:B------:R-:W-:Y:S01]  /*2210*/  FSEL R125, R125, RZ, P5 ;  /* 0x000000ff7d7d7208 */ /* 0x000fe20002800000 */
[----:B------:R-:W-:Y:S01]  /*2220*/  FMUL.FTZ R164, R120, UR15 ;  /* 0x0000000f78a47c20 */ /* 0x000fe20008410000 */
[----:B------:R-:W-:Y:S01]  /*2230*/  LOP3.LUT P5, RZ, R159, 0xff, RZ, 0xc0, !PT ;  /* 0x000000ff9fff7812 */ /* 0x000fe200078ac0ff */
[----:B------:R-:W-:Y:S01]  /*2240*/  FMUL.FTZ R157, R157, UR15 ;  /* 0x0000000f9d9d7c20 */ /* 0x000fe20008410000 */
[----:B------:R-:W-:Y:S01]  /*2250*/  FSEL R121, R121, RZ, P4 ;  /* 0x000000ff79797208 */ /* 0x000fe20002000000 */
[----:B------:R-:W-:Y:S01]  /*2260*/  FADD.FTZ R90, R90, R153 ;  /* 0x000000995a5a7221 */ /* 0x000fe20000010000 */
[----:B------:R-:W-:Y:S01]  /*2270*/  LOP3.LUT P4, RZ, R159, 0xff00, RZ, 0xc0, !PT ;  /* 0x0000ff009fff7812 */ /* 0x000fe2000788c0ff */
[----:B------:R-:W-:Y:S01]  /*2280*/  FADD.FTZ R91, R91, R142 ;  /* 0x0000008e5b5b7221 */ /* 0x000fe20000010000 */
[----:B------:R-:W-:Y:S01]  /*2290*/  F2FP.F16.F32.PACK_AB R120, R155, R126 ;  /* 0x0000007e9b78723e */ /* 0x000fe200000000ff */
[----:B------:R-:W-:Y:S01]  /*22a0*/  HFMA2.MMA R155, -RZ, RZ, 0, 0 ;  /* 0x00000000ff9b7435 */ /* 0x000fe200000001ff */
[----:B------:R-:W-:Y:S01]  /*22b0*/  @P6 HADD2.F32 R126, -RZ, R123.H0_H0 ;  /* 0x2000007bff7e6230 */ /* 0x000fe20000004100 */
[----:B------:R-:W-:-:S04]  /*22c0*/  F2FP.F16.F32.PACK_AB R121, R121, R125 ;  /* 0x0000007d7979723e */ /* 0x000fc800000000ff */
[----:B------:R-:W-:-:S04]  /*22d0*/  @P5 HADD2.F32 R162, -RZ, R122.H0_H0 ;  /* 0x2000007affa25230 */ /* 0x000fc80000004100 */
[----:B------:R-:W-:Y:S02]  /*22e0*/  @P4 HADD2.F32 R165, -RZ, R122.H1_H1 ;  /* 0x3000007affa54230 */ /* 0x000fe40000004100 */
[----:B------:R-:W-:Y:S01]  /*22f0*/  @P5 FMUL.FTZ R141, R163, R162 ;  /* 0x000000a2a38d5220 */ /* 0x000fe20000410000 */
[----:B------:R-:W-:Y:S01]  /*2300*/  FMUL.FTZ R122, R52, R163 ;  /* 0x000000a3347a7220 */ /* 0x000fe20000410000 */
[----:B------:R-:W-:Y:S01]  /*2310*/  FMUL.FTZ R163, R53, R164 ;  /* 0x000000a435a37220 */ /* 0x000fe20000410000 */
[----:B------:R-:W-:Y:S01]  /*2320*/  MOV R162, RZ ;  /* 0x000000ff00a27202 */ /* 0x000fe20000000f00 */
[----:B------:R-:W-:Y:S01]  /*2330*/  @P4 FMUL.FTZ R162, R164, R165 ;  /* 0x000000a5a4a24220 */ /* 0x000fe20000410000 */
[----:B------:R-:W-:Y:S01]  /*2340*/  FMUL.FTZ R165, R127, UR15 ;  /* 0x0000000f7fa57c20 */ /* 0x000fe20008410000 */
[----:B------:R-:W-:Y:S01]  /*2350*/  FSEL R122, R122, RZ, P5 ;  /* 0x000000ff7a7a7208 */ /* 0x000fe20002800000 */
[----:B------:R-:W-:Y:S01]  /*2360*/  FADD.FTZ R92, R92, R141 ;  /* 0x0000008d5c5c7221 */ /* 0x000fe20000010000 */
[----:B------:R-:W-:Y:S01]  /*2370*/  FSEL R163, R163, RZ, P4 ;  /* 0x000000ffa3a37208 */ /* 0x000fe20002000000 */
[----:B------:R-:W-:Y:S01]  /*2380*/  @P6 FMUL.FTZ R155, R165, R126 ;  /* 0x0000007ea59b6220 */ /* 0x000fe20000410000 */
[----:B------:R-:W-:Y:S01]  /*2390*/  LOP3.LUT P4, RZ, R159, 0xff000000, RZ, 0xc0, !PT ;  /* 0xff0000009fff7812 */ /* 0x000fe2000788c0ff */
[----:B------:R-:W-:Y:S01]  /*23a0*/  FADD.FTZ R93, R93, R162 ;  /* 0x000000a25d5d7221 */ /* 0x000fe20000010000 */
[----:B------:R-:W-:Y:S01]  /*23b0*/  ISETP.NE.U32.AND P5, PT, RZ, UR16, PT ;  /* 0x00000010ff007c0c */ /* 0x000fe2000bfa5070 */
[----:B------:R-:W-:Y:S01]  /*23c0*/  FADD.FTZ R94, R94, R155 ;  /* 0x0000009b5e5e7221 */ /* 0x000fe20000010000 */
[----:B------:R-:W-:-:S02]  /*23d0*/  MOV R164, RZ ;  /* 0x000000ff00a47202 */ /* 0x000fc40000000f00 */
[----:B------:R-:W-:Y:S02]  /*23e0*/  ISETP.NE.AND.EX P5, PT, RZ, UR17, PT, P5 ;  /* 0x00000011ff007c0c */ /* 0x000fe4000bfa5350 */
[----:B------:R-:W-:-:S05]  /*23f0*/  F2FP.F16.F32.PACK_AB R122, R163, R122 ;  /* 0x0000007aa37a723e */ /* 0x000fca00000000ff */
[----:B------:R-:W-:Y:S02]  /*2400*/  @P4 HADD2.F32 R126, -RZ, R123.H1_H1 ;  /* 0x3000007bff7e4230 */ /* 0x000fe40000004100 */
[----:B------:R-:W-:-:S03]  /*2410*/  FMUL.FTZ R123, R54, R165 ;  /* 0x000000a5367b7220 */ /* 0x000fc60000410000 */
[----:B------:R-:W-:Y:S01]  /*2420*/  @P4 FMUL.FTZ R164, R157, R126 ;  /* 0x0000007e9da44220 */ /* 0x000fe20000410000 */
[C---:B------:R-:W-:Y:S01]  /*2430*/  @P5 LEA R126, P0, R0.reuse, UR16, 0x5 ;  /* 0x00000010007e5c11 */ /* 0x040fe2000f8028ff */
[----:B------:R-:W-:Y:S01]  /*2440*/  FMUL.FTZ R157, R55, R157 ;  /* 0x0000009d379d7220 */ /* 0x000fe20000410000 */
[----:B------:R-:W-:Y:S01]  /*2450*/  FSEL R123, R123, RZ, P6 ;  /* 0x000000ff7b7b7208 */ /* 0x000fe20003000000 */
[----:B------:R-:W-:Y:S01]  /*2460*/  FADD.FTZ R95, R95, R164 ;  /* 0x000000a45f5f7221 */ /* 0x000fe20000010000 */
[----:B------:R-:W-:Y:S02]  /*2470*/  @P5 LEA.HI.X R127, R0, UR17, RZ, 0x5, P0 ;  /* 0x00000011007f5c11 */ /* 0x000fe400080f2cff */
[----:B------:R-:W-:Y:S02]  /*2480*/  ISETP.NE.AND P0, PT, R124, RZ, PT ;  /* 0x000000ff7c00720c */ /* 0x000fe40003f05270 */
[----:B------:R-:W-:Y:S01]  /*2490*/  FSEL R124, R157, RZ, P4 ;  /* 0x000000ff9d7c7208 */ /* 0x000fe20002000000 */
[----:B------:R1:W-:Y:S03]  /*24a0*/  @P5 STG.E.128 desc[UR4][R126.64], R56 ;  /* 0x000000387e005986 */ /* 0x0003e6000c101d04 */
[----:B------:R-:W-:Y:S01]  /*24b0*/  F2FP.F16.F32.PACK_AB R123, R124, R123 ;  /* 0x0000007b7c7b723e */ /* 0x000fe200000000ff */
[----:B------:R1:W-:Y:S01]  /*24c0*/  @P5 STG.E.128 desc[UR4][R126.64+0x10], R104 ;  /* 0x000010687e005986 */ /* 0x0003e2000c101d04 */
[----:B------:R-:W-:-:S04]  /*24d0*/  LEA R124, P4, R0, UR18, 0x4 ;  /* 0x00000012007c7c11 */ /* 0x000fc8000f8820ff */
[----:B------:R-:W-:-:S05]  /*24e0*/  LEA.HI.X R125, R0, UR19, RZ, 0x4, P4 ;  /* 0x00000013007d7c11 */ /* 0x000fca000a0f24ff */
[----:B------:R1:W-:Y:S04]  /*24f0*/  STG.E.128 desc[UR4][R124.64], R120 ;  /* 0x000000787c007986 */ /* 0x0003e8000c101d04 */
.L_x_6600:
[----:B------:R-:W-:Y:S05]  /*2500*/  BSYNC B0 ;  /* 0x0000000000007941 */ /* 0x000fea0003800000 */
.L_x_6599:
[----:B------:R-:W-:Y:S02]  /*2510*/  IADD3 R4, R4, UR20, RZ ;  /* 0x0000001404047c10 */ /* 0x000fe4000fffe0ff */
[----:B------:R-:W-:Y:S02]  /*2520*/  SEL R0, RZ, 0x1, P3 ;  /* 0x00000001ff007807 */ /* 0x000fe40001800000 */
[----:B------:R-:W-:-:S13]  /*2530*/  ISETP.GE.AND P4, PT, R4, UR21, PT ;  /* 0x0000001504007c0c */ /* 0x000fda000bf86270 */
[----:B------:R-:W-:Y:S05]  /*2540*/  @!P4 BRA `(.L_x_6601) ;  /* 0xffffffdc00dcc947 */ /* 0x000fea000383ffff */
.L_x_6591:
        /* <DEDUP_REMOVED lines=19> */
.L_x_6603:
[----:B------:R-:W-:Y:S05]  /*2680*/  BSYNC B0 ;  /* 0x0000000000007941 */ /* 0x000fea0003800000 */
.L_x_6602:
        /* <DEDUP_REMOVED lines=14> */
.L_x_6596:
[----:B------:R-:W-:Y:S01]  /*2770*/  HFMA2.MMA R157, -RZ, RZ, 0, 9.5367431640625e-07 ;  /* 0x00000010ff9d7435 */ /* 0x000fe200000001ff */
[----:B------:R-:W-:Y:S02]  /*2780*/  MOV R162, R127 ;  /* 0x0000007f00a27202 */ /* 0x000fe40000000f00 */
[----:B------:R-:W-:Y:S02]  /*2790*/  MOV R164, 0x1f ;  /* 0x0000001f00a47802 */ /* 0x000fe40000000f00 */
[----:B------:R-:W-:-:S07]  /*27a0*/  MOV R153, 0xffffffff ;  /* 0xffffffff00997802 */ /* 0x000fce0000000f00 */
[----:B-----5:R-:W-:Y:S05]  /*27b0*/  WARPSYNC.COLLECTIVE R153, `(.L_x_6604) ;  /* 0x0000000099087348 */ /* 0x020fea0003c00000 */
[----:B------:R0:W1:Y:S02]  /*27c0*/  SHFL.DOWN P5, R155, R162, R157, R164 ;  /* 0x0800009da29b7389 */ /* 0x00006400000a00a4 */
[----:B01---5:R-:W-:Y:S01]  /*27d0*/  ENDCOLLECTIVE ;  /* 0x000000000000791b */ /* 0x023fe20003800000 */
.L_x_6604:
[----:B------:R-:W-:Y:S02]  /*27e0*/  MOV R162, R124 ;  /* 0x0000007c00a27202 */ /* 0x000fe40000000f00 */
[----:B------:R-:W-:-:S07]  /*27f0*/  MOV R122, R155 ;  /* 0x0000009b007a7202 */ /* 0x000fce0000000f00 */
[----:B------:R-:W-:Y:S05]  /*2800*/  WARPSYNC.COLLECTIVE R153, `(.L_x_6605) ;  /* 0x0000000099087348 */ /* 0x000fea0003c00000 */
[----:B------:R0:W1:Y:S02]  /*2810*/  SHFL.DOWN P5, R155, R162, R157, R164 ;  /* 0x0800009da29b7389 */ /* 0x00006400000a00a4 */
[----:B01----:R-:W-:Y:S01]  /*2820*/  ENDCOLLECTIVE ;  /* 0x000000000000791b */ /* 0x003fe20003800000 */
.L_x_6605:
[----:B------:R-:W-:Y:S01]  /*2830*/  FADD.FTZ R122, R122, R127 ;  /* 0x0000007f7a7a7221 */ /* 0x000fe20000010000 */
[----:B------:R-:W-:-:S04]  /*2840*/  HFMA2.MMA R157, -RZ, RZ, 0, 4.76837158203125e-07 ;  /* 0x00000008ff9d7435 */ /* 0x000fc800000001ff */
[----:B------:R-:W-:Y:S02]  /*2850*/  MOV R162, R122 ;  /* 0x0000007a00a27202 */ /* 0x000fe40000000f00 */
[----:B------:R-:W-:-:S07]  /*2860*/  MOV R123, R155 ;  /* 0x0000009b007b7202 */ /* 0x000fce0000000f00 */
[----:B------:R-:W-:Y:S05]  /*2870*/  WARPSYNC.COLLECTIVE R153, `(.L_x_6606) ;  /* 0x0000000099087348 */ /* 0x000fea0003c00000 */
[----:B------:R0:W1:Y:S02]  /*2880*/  SHFL.DOWN P5, R155, R162, R157, R164 ;  /* 0x0800009da29b7389 */ /* 0x00006400000a00a4 */
[----:B01----:R-:W-:Y:S01]  /*2890*/  ENDCOLLECTIVE ;  /* 0x000000000000791b */ /* 0x003fe20003800000 */
.L_x_6606:
[----:B------:R-:W-:-:S05]  /*28a0*/  FADD.FTZ R123, R123, R124 ;  /* 0x0000007c7b7b7221 */ /* 0x000fca0000010000 */
[----:B------:R-:W-:Y:S02]  /*28b0*/  MOV R162, R123 ;  /* 0x0000007b00a27202 */ /* 0x000fe40000000f00 */
[----:B------:R-:W-:-:S07]  /*28c0*/  MOV R125, R155 ;  /* 0x0000009b007d7202 */ /* 0x000fce0000000f00 */
[----:B------:R-:W-:Y:S05]  /*28d0*/  WARPSYNC.COLLECTIVE R153, `(.L_x_6607) ;  /* 0x0000000099087348 */ /* 0x000fea0003c00000 */
[----:B------:R0:W1:Y:S02]  /*28e0*/  SHFL.DOWN P5, R155, R162, R157, R164 ;  /* 0x0800009da29b7389 */ /* 0x00006400000a00a4 */
[----:B01----:R-:W-:Y:S01]  /*28f0*/  ENDCOLLECTIVE ;  /* 0x000000000000791b */ /* 0x003fe20003800000 */
.L_x_6607:
[----:B------:R-:W-:Y:S01]  /*2900*/  FADD.FTZ R125, R122, R125 ;  /* 0x0000007d7a7d7221 */ /* 0x000fe20000010000 */
[----:B------:R-:W-:-:S04]  /*2910*/  HFMA2.MMA R157, -RZ, RZ, 0, 2.384185791015625e-07 ;  /* 0x00000004ff9d7435 */ /* 0x000fc800000001ff */
[----:B------:R-:W-:Y:S02]  /*2920*/  MOV R162, R125 ;  /* 0x0000007d00a27202 */ /* 0x000fe40000000f00 */
[----:B------:R-:W-:-:S07]  /*2930*/  MOV R126, R155 ;  /* 0x0000009b007e7202 */ /* 0x000fce0000000f00 */
[----:B------:R-:W-:Y:S05]  /*2940*/  WARPSYNC.COLLECTIVE R153, `(.L_x_6608) ;  /* 0x0000000099087348 */ /* 0x000fea0003c00000 */
[----:B------:R0:W1:Y:S02]  /*2950*/  SHFL.DOWN P5, R155, R162, R157, R164 ;  /* 0x0800009da29b7389 */ /* 0x00006400000a00a4 */
[----:B01----:R-:W-:Y:S01]  /*2960*/  ENDCOLLECTIVE ;  /* 0x000000000000791b */ /* 0x003fe20003800000 */
.L_x_6608:
[----:B------:R-:W-:-:S05]  /*2970*/  FADD.FTZ R126, R123, R126 ;  /* 0x0000007e7b7e7221 */ /* 0x000fca0000010000 */
[----:B------:R-:W-:Y:S02]  /*2980*/  MOV R162, R126 ;  /* 0x0000007e00a27202 */ /* 0x000fe40000000f00 */
[----:B------:R-:W-:-:S07]  /*2990*/  MOV R142, R155 ;  /* 0x0000009b008e7202 */ /* 0x000fce0000000f00 */
[----:B------:R-:W-:Y:S05]  /*29a0*/  WARPSYNC.COLLECTIVE R153, `(.L_x_6609) ;  /* 0x0000000099087348 */ /* 0x000fea0003c00000 */
[----:B------:R0:W1:Y:S02]  /*29b0*/  SHFL.DOWN P5, R155, R162, R157, R164 ;  /* 0x0800009da29b7389 */ /* 0x00006400000a00a4 */
[----:B01----:R-:W-:Y:S01]  /*29c0*/  ENDCOLLECTIVE ;  /* 0x000000000000791b */ /* 0x003fe20003800000 */
.L_x_6609:
[----:B------:R-:W-:Y:S01]  /*29d0*/  FADD.FTZ R142, R125, R142 ;  /* 0x0000008e7d8e7221 */ /* 0x000fe20000010000 */
[----:B------:R-:W-:-:S04]  /*29e0*/  HFMA2.MMA R157, -RZ, RZ, 0, 1.1920928955078125e-07 ;  /* 0x00000002ff9d7435 */ /* 0x000fc800000001ff */
[----:B------:R-:W-:Y:S02]  /*29f0*/  MOV R162, R142 ;  /* 0x0000008e00a27202 */ /* 0x000fe40000000f00 */
[----:B------:R-:W-:-:S07]  /*2a00*/  MOV R143, R155 ;  /* 0x0000009b008f7202 */ /* 0x000fce0000000f00 */
[----:B------:R-:W-:Y:S05]  /*2a10*/  WARPSYNC.COLLECTIVE R153, `(.L_x_6610) ;  /* 0x0000000099087348 */ /* 0x000fea0003c00000 */
[----:B------:R0:W1:Y:S02]  /*2a20*/  SHFL.DOWN P5, R155, R162, R157, R164 ;  /* 0x0800009da29b7389 */ /* 0x00006400000a00a4 */
[----:B01----:R-:W-:Y:S01]  /*2a30*/  ENDCOLLECTIVE ;  /* 0x000000000000791b */ /* 0x003fe20003800000 */
.L_x_6610:
[----:B------:R-:W-:-:S05]  /*2a40*/  FADD.FTZ R143, R126, R143 ;  /* 0x0000008f7e8f7221 */ /* 0x000fca0000010000 */
[----:B------:R-:W-:Y:S02]  /*2a50*/  MOV R162, R143 ;  /* 0x0000008f00a27202 */ /* 0x000fe40000000f00 */
[----:B------:R-:W-:-:S07]  /*2a60*/  MOV R127, R155 ;  /* 0x0000009b007f7202 */ /* 0x000fce0000000f00 */
[----:B------:R-:W-:Y:S05]  /*2a70*/  WARPSYNC.COLLECTIVE R153, `(.L_x_6611) ;  /* 0x0000000099087348 */ /* 0x000fea0003c00000 */
[----:B------:R0:W1:Y:S02]  /*2a80*/  SHFL.DOWN P5, R155, R162, R157, R164 ;  /* 0x0800009da29b7389 */ /* 0x00006400000a00a4 */
[----:B01----:R-:W-:Y:S01]  /*2a90*/  ENDCOLLECTIVE ;  /* 0x000000000000791b */ /* 0x003fe20003800000 */
.L_x_6611:
[----:B------:R-:W-:Y:S01]  /*2aa0*/  FADD.FTZ R127, R142, R127 ;  /* 0x0000007f8e7f7221 */ /* 0x000fe20000010000 */
[----:B------:R-:W-:-:S04]  /*2ab0*/  HFMA2.MMA R157, -RZ, RZ, 0, 5.9604644775390625e-08 ;  /* 0x00000001ff9d7435 */ /* 0x000fc800000001ff */
[----:B------:R-:W-:Y:S02]  /*2ac0*/  MOV R162, R127 ;  /* 0x0000007f00a27202 */ /* 0x000fe40000000f00 */
[----:B------:R-:W-:-:S07]  /*2ad0*/  MOV R124, R155 ;  /* 0x0000009b007c7202 */ /* 0x000fce0000000f00 */
[----:B------:R-:W-:Y:S05]  /*2ae0*/  WARPSYNC.COLLECTIVE R153, `(.L_x_6612) ;  /* 0x0000000099087348 */ /* 0x000fea0003c00000 */
[----:B------:R0:W1:Y:S02]  /*2af0*/  SHFL.DOWN P5, R155, R162, R157, R164 ;  /* 0x0800009da29b7389 */ /* 0x00006400000a00a4 */
[----:B01----:R-:W-:Y:S01]  /*2b00*/  ENDCOLLECTIVE ;  /* 0x000000000000791b */ /* 0x003fe20003800000 */
.L_x_6612:
[----:B------:R-:W-:-:S05]  /*2b10*/  FADD.FTZ R124, R143, R124 ;  /* 0x0000007c8f7c7221 */ /* 0x000fca0000010000 */
[----:B------:R-:W-:Y:S02]  /*2b20*/  MOV R162, R124 ;  /* 0x0000007c00a27202 */ /* 0x000fe40000000f00 */
[----:B------:R-:W-:-:S07]  /*2b30*/  MOV R122, R155 ;  /* 0x0000009b007a7202 */ /* 0x000fce0000000f00 */
[----:B------:R-:W-:Y:S05]  /*2b40*/  WARPSYNC.COLLECTIVE R153, `(.L_x_6613) ;  /* 0x0000000099087348 */ /* 0x000fea0003c00000 */
[----:B------:R0:W1:Y:S02]  /*2b50*/  SHFL.DOWN P5, R155, R162, R157, R164 ;  /* 0x0800009da29b7389 */ /* 0x00006400000a00a4 */
[----:B01----:R-:W-:Y:S01]  /*2b60*/  ENDCOLLECTIVE ;  /* 0x000000000000791b */ /* 0x003fe20003800000 */
.L_x_6613:
[----:B------:R-:W-:Y:S01]  /*2b70*/  MOV R123, R155 ;  /* 0x0000009b007b7202 */ /* 0x000fe20000000f00 */
[----:B------:R-:W-:Y:S06]  /*2b80*/  BRA `(.L_x_6614) ;  /* 0xffffffe400ac7947 */ /* 0x000fec000383ffff */
.L_x_6615:
        /* <DEDUP_REMOVED lines=15> */
.L_x_8832:


//--------------------- .text._ZN10layer_norm13ln_bwd_kernelINS_13Kernel_traitsIf6__halffS2_fjLj2048ELj1ELj1ELj4ELj16ENS_18Kernel_traits_baseILj2048EfS2_fS2_fjLj128EEEEELb1ELb1ELb0ELb1EEEvNS_9BwdParamsE --------------------------
	.section	.text._ZN10layer_norm13ln_bwd_kernelINS_13Kernel_traitsIf6__halffS2_fjLj2048ELj1ELj1ELj4ELj16ENS_18Kernel_traits_baseILj2048EfS2_fS2_fjLj128EEEEELb1ELb1ELb0ELb1EEEvNS_9BwdParamsE,"ax",@progbits
	.align	128
        .global         _ZN10layer_norm13ln_bwd_kernelINS_13Kernel_traitsIf6__halffS2_fjLj2048ELj1ELj1ELj4ELj16ENS_18Kernel_traits_baseILj2048EfS2_fS2_fjLj128EEEEELb1ELb1ELb0ELb1EEEvNS_9BwdParamsE
        .type           _ZN10layer_norm13ln_bwd_kernelINS_13Kernel_traitsIf6__halffS2_fjLj2048ELj1ELj1ELj4ELj16ENS_18Kernel_traits_baseILj2048EfS2_fS2_fjLj128EEEEELb1ELb1ELb0ELb1EEEvNS_9BwdParamsE,@function
        .size           _ZN10layer_norm13ln_bwd_kernelINS_13Kernel_traitsIf6__halffS2_fjLj2048ELj1ELj1ELj4ELj16ENS_18Kernel_traits_baseILj2048EfS2_fS2_fjLj128EEEEELb1ELb1ELb0ELb1EEEvNS_9BwdParamsE,(.L_x_8833 - _ZN10layer_norm13ln_bwd_kernelINS_13Kernel_traitsIf6__halffS2_fjLj2048ELj1ELj1ELj4ELj16ENS_18Kernel_traits_baseILj2048EfS2_fS2_fjLj128EEEEELb1ELb1ELb0ELb1EEEvNS_9BwdParamsE)
        .other          _ZN10layer_norm13ln_bwd_kernelINS_13Kernel_traitsIf6__halffS2_fjLj2048ELj1ELj1ELj4ELj16ENS_18Kernel_traits_baseILj2048EfS2_fS2_fjLj128EEEEELb1ELb1ELb0ELb1EEEvNS_9BwdParamsE,@"STO_CUDA_ENTRY STV_DEFAULT"
_ZN10layer_norm13ln_bwd_kernelINS_13Kernel_traitsIf6__halffS2_fjLj2048ELj1ELj1ELj4ELj16ENS_18Kernel_traits_baseILj2048EfS2_fS2_fjLj128EEEEELb1ELb1ELb0ELb1EEEvNS_9BwdParamsE:
.text._ZN10layer_norm13ln_bwd_kernelINS_13Kernel_traitsIf6__halffS2_fjLj2048ELj1ELj1ELj4ELj16ENS_18Kernel_traits_baseILj2048EfS2_fS2_fjLj128EEEEELb1ELb1ELb0ELb1EEEvNS_9BwdParamsE:
        /* <DEDUP_REMOVED lines=45> */
.L_x_6616:
        /* <DEDUP_REMOVED lines=40> */
.L_x_6619:
[----:B0-----:R-:W0:Y:S01]  /*0550*/  @P0 LDC.64 R80, c[0x0][0x270] ;  /* 0x00009c00ff500b82 */ /* 0x001e220000000a00 */
[----:B------:R-:W-:-:S05]  /*0560*/  IMAD R82, R132, UR9, RZ ;  /* 0x0000000984527c24 */ /* 0x000fca000f8e02ff */
[----:B------:R-:W-:Y:S02]  /*0570*/  SHF.R.S32.HI R83, RZ, 0x1f, R82 ;  /* 0x0000001fff537819 */ /* 0x000fe40000011452 */
[----:B------:R-:W1:Y:S02]  /*0580*/  LDC.64 R98, c[0x0][0x250] ;  /* 0x00009400ff627b82 */ /* 0x000e640000000a00 */
[----:B------:R-:W-:Y:S02]  /*0590*/  LEA.HI R83, R83, R82, RZ, 0x3 ;  /* 0x0000005253537211 */ /* 0x000fe400078f18ff */
[----:B------:R-:W-:Y:S02]  /*05a0*/  SHF.R.S32.HI R82, RZ, 0x1f, R132 ;  /* 0x0000001fff527819 */ /* 0x000fe40000011484 */
[----:B------:R-:W-:Y:S02]  /*05b0*/  LEA.HI.SX32 R137, R83, R0, 0x1d ;  /* 0x0000000053897211 */ /* 0x000fe400078feaff */
[----:B------:R-:W2:Y:S02]  /*05c0*/  LDC.64 R100, c[0x0][0x2b8] ;  /* 0x0000ae00ff647b82 */ /* 0x000ea40000000a00 */
[----:B------:R-:W-:-:S06]  /*05d0*/  LEA R140, P2, R137, UR10, 0x5 ;  /* 0x0000000a898c7c11 */ /* 0x000fcc000f8428ff */
[----:B------:R-:W3:Y:S01]  /*05e0*/  LDC.64 R116, c[0x0][0x258] ;  /* 0x00009600ff747b82 */ /* 0x000ee20000000a00 */
[C---:B0-----:R-:W-:Y:S02]  /*05f0*/  @P0 LEA R96, P1, R132.reuse, R80, 0x1 ;  /* 0x0000005084600211 */ /* 0x041fe400078208ff */
[C---:B------:R-:W-:Y:S02]  /*0600*/  IADD3 R135, R137.reuse, 0x80, RZ ;  /* 0x0000008089877810 */ /* 0x040fe40007ffe0ff */
[C---:B------:R-:W-:Y:S02]  /*0610*/  @P0 LEA.HI.X R97, R132.reuse, R81, R82, 0x1, P1 ;  /* 0x0000005184610211 */ /* 0x040fe400008f0c52 */
[----:B------:R-:W-:Y:S01]  /*0620*/  LEA.HI.X R141, R137, UR11, RZ, 0x5, P2 ;  /* 0x0000000b898d7c11 */ /* 0x000fe200090f2cff */
[----:B-1----:R-:W-:Y:S01]  /*0630*/  IMAD.WIDE R98, R132, 0x4, R98 ;  /* 0x0000000484627825 */ /* 0x002fe200078e0262 */
[----:B------:R-:W-:Y:S01]  /*0640*/  LEA R144, P1, R135, UR10, 0x5 ;  /* 0x0000000a87907c11 */ /* 0x000fe2000f8228ff */
[----:B------:R-:W4:Y:S04]  /*0650*/  @P0 LDG.E.U16 R146, desc[UR4][R96.64] ;  /* 0x0000000460920981 */ /* 0x000f28000c1e1500 */
[----:B------:R-:W4:Y:S01]  /*0660*/  LDG.E R147, desc[UR4][R98.64] ;  /* 0x0000000462937981 */ /* 0x000f22000c1e1900 */
[----:B--2---:R-:W-:Y:S01]  /*0670*/  IMAD.WIDE.U32 R84, R137, 0x10, R100 ;  /* 0x0000001089547825 */ /* 0x004fe200078e0064 */
[----:B------:R-:W-:-:S02]  /*0680*/  LEA.HI.X R145, R135, UR11, RZ, 0x5, P1 ;  /* 0x0000000b87917c11 */ /* 0x000fc400088f2cff */
[----:B------:R-:W2:Y:S04]  /*0690*/  LDG.E.128 R80, desc[UR4][R140.64] ;  /* 0x000000048c507981 */ /* 0x000ea8000c1e1d00 */
[----:B------:R-:W2:Y:S01]  /*06a0*/  LDG.E.128 R84, desc[UR4][R84.64] ;  /* 0x0000000454547981 */ /* 0x000ea2000c1e1d00 */
[----:B---3--:R-:W-:-:S03]  /*06b0*/  IMAD.WIDE R142, R132, 0x4, R116 ;  /* 0x00000004848e7825 */ /* 0x008fc600078e0274 */
[----:B------:R-:W3:Y:S01]  /*06c0*/  LDG.E.128 R88, desc[UR4][R140.64+0x10] ;  /* 0x000010048c587981 */ /* 0x000ee2000c1e1d00 */
[----:B------:R-:W0:Y:S03]  /*06d0*/  LDC.64 R116, c[0x0][0x2c8] ;  /* 0x0000b200ff747b82 */ /* 0x000e260000000a00 */
[----:B------:R-:W3:Y:S04]  /*06e0*/  LDG.E.128 R92, desc[UR4][R144.64] ;  /* 0x00000004905c7981 */ /* 0x000ee8000c1e1d00 */
[----:B------:R1:W3:Y:S04]  /*06f0*/  LDG.E R134, desc[UR4][R142.64] ;  /* 0x000000048e867981 */ /* 0x0002e8000c1e1900 */
[----:B------:R-:W3:Y:S01]  /*0700*/  LDG.E.128 R96, desc[UR4][R144.64+0x10] ;  /* 0x0000100490607981 */ /* 0x000ee2000c1e1d00 */
[----:B------:R-:W-:-:S06]  /*0710*/  IMAD.WIDE.U32 R100, R135, 0x10, R100 ;  /* 0x0000001087647825 */ /* 0x000fcc00078e0064 */
        /* <DEDUP_REMOVED lines=14> */
[----:B------:R-:W-:-:S02]  /*0800*/  SHF.L.U32 R142, R142, 0x2, RZ ;  /* 0x000000028e8e7819 */ /* 0x000fc400000006ff */
[----:B------:R-:W-:Y:S02]  /*0810*/  ISETP.NE.AND P2, PT, RZ, UR8, PT ;  /* 0x00000008ff007c0c */ /* 0x000fe4000bf45270 */
[C---:B------:R-:W-:Y:S02]  /*0820*/  @P1 LEA R140, P3, R135.reuse, R116, 0x5 ;  /* 0x00000074878c1211 */ /* 0x040fe400078628ff */
[----:B------:R-:W-:Y:S02]  /*0830*/  LOP3.LUT P4, RZ, R136, 0xff, RZ, 0xc0, !PT ;  /* 0x000000ff88ff7812 */ /* 0x000fe4000788c0ff */
[----:B0-----:R-:W-:Y:S02]  /*0840*/  IADD3 R139, R142, 0x4, RZ ;  /* 0x000000048e8b7810 */ /* 0x001fe40007ffe0ff */
[----:B------:R-:W-:Y:S02]  /*0850*/  @P1 LEA.HI.X R141, R135, R117, RZ, 0x5, P3 ;  /* 0x00000075878d1211 */ /* 0x000fe400018f2cff */
[----:B------:R-:W-:-:S02]  /*0860*/  MOV R136, 0x3f800000 ;  /* 0x3f80000000887802 */ /* 0x000fc40000000f00 */
[----:B------:R-:W-:Y:S01]  /*0870*/  SEL R138, R139, R142, !P4 ;  /* 0x0000008e8b8a7207 */ /* 0x000fe20006000000 */
[----:B------:R-:W5:Y:S04]  /*0880*/  @P1 LDG.E.128 R64, desc[UR4][R140.64] ;  /* 0x000000048c401981 */ /* 0x000f68000c1e1d00 */
[----:B------:R0:W5:Y:S01]  /*0890*/  @P1 LDG.E.128 R68, desc[UR4][R140.64+0x10] ;  /* 0x000010048c441981 */ /* 0x000162000c1e1d00 */
[----:B------:R-:W-:Y:S01]  /*08a0*/  UMOV UR6, 0xffffffff ;  /* 0xffffffff00067882 */ /* 0x000fe20000000000 */
[----:B----4-:R-:W-:Y:S01]  /*08b0*/  @P0 HADD2.F32 R136, -RZ, R146.H0_H0 ;  /* 0x20000092ff880230 */ /* 0x010fe20000004100 */
[----:B------:R-:W-:-:S05]  /*08c0*/  FSEL R144, R147, RZ, !P2 ;  /* 0x000000ff93907208 */ /* 0x000fca0005000000 */
[C---:B--2---:R-:W-:Y:S01]  /*08d0*/  FADD.FTZ R155, -R144.reuse, R81 ;  /* 0x00000051909b7221 */ /* 0x044fe20000010100 */
[C---:B------:R-:W-:Y:S01]  /*08e0*/  FADD.FTZ R80, -R144.reuse, R80 ;  /* 0x0000005090507221 */ /* 0x040fe20000010100 */
[----:B------:R-:W-:Y:S02]  /*08f0*/  HADD2.F32 R142, -RZ, R84.H0_H0 ;  /* 0x20000054ff8e7230 */ /* 0x000fe40000004100 */
[C---:B------:R-:W-:Y:S01]  /*0900*/  FADD.FTZ R147, -R144.reuse, R83 ;  /* 0x0000005390937221 */ /* 0x040fe20000010100 */
[--C-:B------:R-:W-:Y:S02]  /*0910*/  HADD2.F32 R145, -RZ, R86.reuse.H0_H0 ;  /* 0x20000056ff917230 */ /* 0x100fe40000004100 */
[C---:B---3--:R-:W-:Y:S01]  /*0920*/  FADD.FTZ R146, -R144.reuse, R89 ;  /* 0x0000005990927221 */ /* 0x048fe20000010100 */
[C---:B------:R-:W-:Y:S01]  /*0930*/  FADD.FTZ R150, -R144.reuse, R91 ;  /* 0x0000005b90967221 */ /* 0x040fe20000010100 */
[----:B------:R-:W-:Y:S02]  /*0940*/  HADD2.F32 R86, -RZ, R86.H1_H1 ;  /* 0x30000056ff567230 */ /* 0x000fe40000004100 */
[----:B------:R-:W-:Y:S01]  /*0950*/  FADD.FTZ R157, -R144, R82 ;  /* 0x00000052909d7221 */ /* 0x000fe20000010100 */
[----:B------:R-:W-:-:S02]  /*0960*/  HADD2.F32 R149, -RZ, R87.H0_H0 ;  /* 0x20000057ff957230 */ /* 0x000fc40000004100 */
[C---:B------:R-:W-:Y:S01]  /*0970*/  FADD.FTZ R151, -R144.reuse, R92 ;  /* 0x0000005c90977221 */ /* 0x040fe20000010100 */
[----:B0-----:R-:W-:Y:S02]  /*0980*/  HADD2.F32 R140, -RZ, R84.H1_H1 ;  /* 0x30000054ff8c7230 */ /* 0x001fe40000004100 */
[----:B------:R-:W-:Y:S01]  /*0990*/  FADD.FTZ R148, -R144, R90 ;  /* 0x0000005a90947221 */ /* 0x000fe20000010100 */
[----:B------:R-:W-:Y:S02]  /*09a0*/  HADD2.F32 R87, -RZ, R87.H1_H1 ;  /* 0x30000057ff577230 */ /* 0x000fe40000004100 */
[C---:B------:R-:W-:Y:S01]  /*09b0*/  FMUL.FTZ R152, R134.reuse, R155 ;  /* 0x0000009b86987220 */ /* 0x040fe20000410000 */
[----:B------:R-:W-:Y:S01]  /*09c0*/  FMUL.FTZ R146, R134, R146 ;  /* 0x0000009286927220 */ /* 0x000fe20000410000 */
[----:B------:R-:W-:Y:S01]  /*09d0*/  FMUL.FTZ R155, R52, R142 ;  /* 0x0000008e349b7220 */ /* 0x000fe20000410000 */
[C---:B------:R-:W-:Y:S01]  /*09e0*/  FMUL.FTZ R150, R134.reuse, R150 ;  /* 0x0000009686967220 */ /* 0x040fe20000410000 */
[----:B------:R-:W-:Y:S01]  /*09f0*/  FMUL.FTZ R90, R134, R80 ;  /* 0x00000050865a7220 */ /* 0x000fe20000410000 */
        /* <DEDUP_REMOVED lines=13> */
[----:B------:R-:W-:Y:S01]  /*0ad0*/  FFMA.FTZ R87, R90, R155, RZ ;  /* 0x0000009b5a577223 */ /* 0x000fe200000100ff */
[----:B------:R-:W-:-:S02]  /*0ae0*/  HADD2.F32 R161, -RZ, R85.H1_H1 ;  /* 0x30000055ffa17230 */ /* 0x000fc40000004100 */
[----:B------:R-:W-:Y:S01]  /*0af0*/  FADD.FTZ R88, -R144, R88 ;  /* 0x0000005890587221 */ /* 0x000fe20000010100 */
[----:B------:R-:W-:Y:S01]  /*0b00*/  FADD.FTZ R126, R159, R126 ;  /* 0x0000007e9f7e7221 */ /* 0x000fe20000010000 */
[-C--:B------:R-:W-:Y:S01]  /*0b10*/  FFMA.FTZ R127, R154, R159.reuse, R127 ;  /* 0x0000009f9a7f7223 */ /* 0x080fe2000001007f */
        /* <DEDUP_REMOVED lines=28> */
[----:B------:R-:W-:Y:S02]  /*0ce0*/  HADD2.F32 R95, -RZ, R100.H0_H0 ;  /* 0x20000064ff5f7230 */ /* 0x000fe40000004100 */
[----:B------:R-:W-:Y:S01]  /*0cf0*/  FADD.FTZ R86, R86, R149 ;  /* 0x0000009556567221 */ /* 0x000fe20000010000 */
[----:B------:R-:W-:-:S02]  /*0d00*/  HADD2.F32 R99, -RZ, R101.H0_H0 ;  /* 0x20000065ff637230 */ /* 0x000fc40000004100 */
[----:B------:R-:W-:Y:S01]  /*0d10*/  FFMA.FTZ R87, R148, R149, R87 ;  /* 0x0000009594577223 */ /* 0x000fe20000010057 */
[----:B------:R-:W-:Y:S02]  /*0d20*/  HADD2.F32 R84, -RZ, R101.H1_H1 ;  /* 0x30000065ff547230 */ /* 0x000fe40000004100 */
[C---:B------:R-:W-:Y:S01]  /*0d30*/  FMUL.FTZ R97, R134.reuse, R141 ;  /* 0x0000008d86617220 */ /* 0x040fe20000410000 */
[----:B------:R-:W-:Y:S02]  /*0d40*/  HADD2.F32 R100, -RZ, R100.H1_H1 ;  /* 0x30000064ff647230 */ /* 0x000fe40000004100 */
        /* <DEDUP_REMOVED lines=13> */
[-C--:B------:R-:W-:Y:S01]  /*0e20*/  FFMA.FTZ R111, R98, R84.reuse, R111 ;  /* 0x00000054626f7223 */ /* 0x080fe2000001006f */
[----:B------:R-:W-:Y:S01]  /*0e30*/  FMUL.FTZ R99, R47, R84 ;  /* 0x000000542f637220 */ /* 0x000fe20000410000 */
[----:B------:R-:W-:Y:S01]  /*0e40*/  FMUL.FTZ R95, R45, R100 ;  /* 0x000000642d5f7220 */ /* 0x000fe20000410000 */
[----:B------:R-:W-:Y:S01]  /*0e50*/  FADD.FTZ R84, R85, R92 ;  /* 0x0000005c55547221 */ /* 0x000fe20000010000 */
[C---:B------:R-:W-:Y:S01]  /*0e60*/  FMUL.FTZ R102, R134.reuse, R83 ;  /* 0x0000005386667220 */ /* 0x040fe20000410000 */
[----:B------:R-:W-:Y:S01]  /*0e70*/  FMUL.FTZ R94, R134, R143 ;  /* 0x0000008f865e7220 */ /* 0x000fe20000410000 */
[----:B------:R-:W-:Y:S01]  /*0e80*/  FFMA.FTZ R83, R93, R92, R86 ;  /* 0x0000005c5d537223 */ /* 0x000fe20000010056 */
[----:B------:R-:W-:-:S02]  /*0e90*/  HADD2.F32 R91, -RZ, R103.H0_H0 ;  /* 0x20000067ff5b7230 */ /* 0x000fc40000004100 */
[----:B------:R-:W-:Y:S01]  /*0ea0*/  FADD.FTZ R21, R82, R21 ;  /* 0x0000001552157221 */ /* 0x000fe20000010000 */
[----:B------:R-:W-:Y:S02]  /*0eb0*/  HADD2.F32 R80, -RZ, R103.H1_H1 ;  /* 0x30000067ff507230 */ /* 0x000fe40000004100 */
[----:B------:R-:W-:Y:S01]  /*0ec0*/  FADD.FTZ R85, R84, R95 ;  /* 0x0000005f54557221 */ /* 0x000fe20000010000 */
[-C--:B------:R-:W-:Y:S01]  /*0ed0*/  FFMA.FTZ R109, R102, R82.reuse, R109 ;  /* 0x00000052666d7223 */ /* 0x080fe2000001006d */
[----:B------:R-:W-:Y:S01]  /*0ee0*/  FMUL.FTZ R103, R41, R82 ;  /* 0x0000005229677220 */ /* 0x000fe20000410000 */
[----:B------:R-:W-:Y:S01]  /*0ef0*/  FFMA.FTZ R82, R94, R95, R83 ;  /* 0x0000005f5e527223 */ /* 0x000fe20000010053 */
[----:B------:R-:W-:Y:S01]  /*0f00*/  FADD.FTZ R84, R85, R96 ;  /* 0x0000006055547221 */ /* 0x000fe20000010000 */
[----:B------:R-:W-:Y:S02]  /*0f10*/  FADD.FTZ R105, R100, R105 ;  /* 0x0000006964697221 */ /* 0x000fe40000010000 */
[----:B------:R-:W-:Y:S01]  /*0f20*/  FFMA.FTZ R83, R97, R96, R82 ;  /* 0x0000006061537223 */ /* 0x000fe20000010052 */
[----:B------:R-:W-:Y:S01]  /*0f30*/  FFMA.FTZ R113, R94, R100, R113 ;  /* 0x000000645e717223 */ /* 0x000fe20000010071 */
[----:B------:R-:W-:Y:S01]  /*0f40*/  FMUL.FTZ R100, R40, R153 ;  /* 0x0000009928647220 */ /* 0x000fe20000410000 */
[----:B------:R-:W-:Y:S01]  /*0f50*/  FADD.FTZ R85, R84, R99 ;  /* 0x0000006354557221 */ /* 0x000fe20000010000 */
[----:B------:R-:W-:Y:S01]  /*0f60*/  FFMA.FTZ R82, R98, R99, R83 ;  /* 0x0000006362527223 */ /* 0x000fe20000010053 */
        /* <DEDUP_REMOVED lines=8> */
[----:B------:R-:W-:Y:S01]  /*0ff0*/  FADD.FTZ R19, R80, R19 ;  /* 0x0000001350137221 */ /* 0x000fe20000010000 */
[----:B------:R-:W-:Y:S01]  /*1000*/  FADD.FTZ R83, R84, R103 ;  /* 0x0000006754537221 */ /* 0x000fe20000010000 */
[-C--:B------:R-:W-:Y:S01]  /*1010*/  FFMA.FTZ R107, R142, R80.reuse, R107 ;  /* 0x000000508e6b7223 */ /* 0x080fe2000001006b */
[----:B------:R-:W-:Y:S01]  /*1020*/  FMUL.FTZ R141, R43, R80 ;  /* 0x000000502b8d7220 */ /* 0x000fe20000410000 */
[----:B------:R-:W-:Y:S01]  /*1030*/  FMUL.FTZ R139, R134, R139 ;  /* 0x0000008b868b7220 */ /* 0x000fe20000410000 */
[----:B------:R-:W-:Y:S01]  /*1040*/  FFMA.FTZ R80, R102, R103, R81 ;  /* 0x0000006766507223 */ /* 0x000fe20000010051 */
[----:B------:R-:W-:Y:S01]  /*1050*/  FADD.FTZ R82, R83, R140 ;  /* 0x0000008c53527221 */ /* 0x000fe20000010000 */
[----:B------:R-:W-:-:S02]  /*1060*/  SHF.R.U32.HI R81, RZ, 0x5, R133 ;  /* 0x00000005ff517819 */ /* 0x000fc40000011685 */
[----:B------:R-:W-:Y:S01]  /*1070*/  FFMA.FTZ R83, R139, R140, R80 ;  /* 0x0000008c8b537223 */ /* 0x000fe20000010050 */
[----:B------:R-:W-:Y:S01]  /*1080*/  FADD.FTZ R20, R153, R20 ;  /* 0x0000001499147221 */ /* 0x000fe20000010000 */
        /* <DEDUP_REMOVED lines=25> */
.L_x_6630:
[----:B------:R-:W3:Y:S01]  /*1220*/  S2R R82, SR_CgaCtaId ;  /* 0x0000000000527919 */ /* 0x000ee20000008800 */
[----:B------:R-:W-:Y:S01]  /*1230*/  LOP3.LUT P1, RZ, R133, 0x1f, RZ, 0xc0, !PT ;  /* 0x0000001f85ff7812 */ /* 0x000fe2000782c0ff */
[----:B--2---:R-:W-:Y:S01]  /*1240*/  FADD.FTZ R89, R80, R89 ;  /* 0x0000005950597221 */ /* 0x004fe20000010000 */
[----:B------:R-:W-:Y:S01]  /*1250*/  MOV R85, 0x400 ;  /* 0x0000040000557802 */ /* 0x000fe20000000f00 */
[----:B-1----:R-:W-:Y:S01]  /*1260*/  FADD.FTZ R88, R83, R88 ;  /* 0x0000005853587221 */ /* 0x002fe20000010000 */
[----:B------:R-:W-:Y:S05]  /*1270*/  WARPSYNC.ALL ;  /* 0x0000000000007948 */ /* 0x000fea0003800000 */
[----:B------:R-:W-:-:S02]  /*1280*/  SHF.L.U32 R91, R137, 0x4, RZ ;  /* 0x00000004895b7819 */ /* 0x000fc400000006ff */
[----:B------:R-:W-:Y:S02]  /*1290*/  SHF.R.U32.HI R143, RZ, 0x1c, R137 ;  /* 0x0000001cff8f7819 */ /* 0x000fe40000011689 */
[----:B0-----:R-:W-:Y:S02]  /*12a0*/  @!P1 IADD3 R80, R81, R138, RZ ;  /* 0x0000008a51509210 */ /* 0x001fe40007ffe0ff */
        /* <DEDUP_REMOVED lines=31> */
[----:B------:R-:W-:Y:S01]  /*14a0*/  FADD.FTZ R117, R155, -R90 ;  /* 0x8000005a9b757221 */ /* 0x000fe20000010000 */
[-CC-:B------:R-:W-:Y:S01]  /*14b0*/  FFMA.FTZ R146, R146, R116.reuse, R153.reuse ;  /* 0x0000007492927223 */ /* 0x180fe20000010099 */
[----:B------:R-:W-:Y:S01]  /*14c0*/  FADD.FTZ R157, R157, -R152 ;  /* 0x800000989d9d7221 */ /* 0x000fe20000010000 */
[----:B------:R-:W-:Y:S01]  /*14d0*/  FADD.FTZ R155, R159, -R154 ;  /* 0x8000009a9f9b7221 */ /* 0x000fe20000010000 */
[----:B------:R-:W-:Y:S01]  /*14e0*/  FADD.FTZ R161, R161, -R156 ;  /* 0x8000009ca1a17221 */ /* 0x000fe20000010000 */
[-CC-:B------:R-:W-:Y:S01]  /*14f0*/  FFMA.FTZ R144, R144, R116.reuse, R153.reuse ;  /* 0x0000007490907223 */ /* 0x180fe20000010099 */
[-CC-:B------:R-:W-:Y:S01]  /*1500*/  FFMA.FTZ R148, R148, R116.reuse, R153.reuse ;  /* 0x0000007494947223 */ /* 0x180fe20000010099 */
[----:B------:R-:W-:Y:S01]  /*1510*/  FFMA.FTZ R150, R150, R116, R153 ;  /* 0x0000007496967223 */ /* 0x000fe20000010099 */
[C---:B------:R-:W-:Y:S01]  /*1520*/  FMUL.FTZ R117, R134.reuse, R117 ;  /* 0x0000007586757220 */ /* 0x040fe20000410000 */
[C---:B------:R-:W-:Y:S01]  /*1530*/  @P2 LEA R88, P5, R137.reuse, UR18, 0x5 ;  /* 0x0000001289582c11 */ /* 0x040fe2000f8a28ff */
[C---:B------:R-:W-:Y:S01]  /*1540*/  FMUL.FTZ R138, R134.reuse, R157 ;  /* 0x0000009d868a7220 */ /* 0x040fe20000410000 */
[C---:B------:R-:W-:Y:S01]  /*1550*/  FMUL.FTZ R155, R134.reuse, R155 ;  /* 0x0000009b869b7220 */ /* 0x040fe20000410000 */
[C---:B------:R-:W-:Y:S01]  /*1560*/  FMUL.FTZ R90, R134.reuse, R161 ;  /* 0x000000a1865a7220 */ /* 0x040fe20000410000 */
[----:B------:R-:W-:Y:S01]  /*1570*/  @P2 LEA.HI.X R89, R137, UR19, RZ, 0x5, P5 ;  /* 0x0000001389592c11 */ /* 0x000fe2000a8f2cff */
[----:B------:R-:W-:Y:S01]  /*1580*/  FADD.FTZ R137, R147, -R146 ;  /* 0x8000009293897221 */ /* 0x000fe20000010000 */
[----:B------:R-:W-:Y:S01]  /*1590*/  FADD.FTZ R145, R145, -R144 ;  /* 0x8000009091917221 */ /* 0x000fe20000010000 */
[----:B------:R-:W-:Y:S01]  /*15a0*/  FADD.FTZ R149, R149, -R148 ;  /* 0x8000009495957221 */ /* 0x000fe20000010000 */
[----:B------:R-:W-:Y:S01]  /*15b0*/  FADD.FTZ R151, R151, -R150 ;  /* 0x8000009697977221 */ /* 0x000fe20000010000 */
[----:B------:R-:W-:Y:S01]  /*15c0*/  FMUL.FTZ R148, R134, R137 ;  /* 0x0000008986947220 */ /* 0x000fe20000410000 */
[----:B-----5:R-:W-:Y:S01]  /*15d0*/  @P1 FADD.FTZ R117, R56, R117 ;  /* 0x0000007538751221 */ /* 0x020fe20000010000 */
[----:B------:R-:W-:Y:S01]  /*15e0*/  @P1 FADD.FTZ R138, R57, R138 ;  /* 0x0000008a398a1221 */ /* 0x000fe20000010000 */
[----:B------:R-:W-:Y:S01]  /*15f0*/  @P1 FADD.FTZ R155, R58, R155 ;  /* 0x0000009b3a9b1221 */ /* 0x000fe20000010000 */
[----:B------:R-:W-:Y:S01]  /*1600*/  @P1 FADD.FTZ R90, R59, R90 ;  /* 0x0000005a3b5a1221 */ /* 0x000fe20000010000 */
[----:B------:R-:W-:Y:S01]  /*1610*/  MOV R137, R164 ;  /* 0x000000a400897202 */ /* 0x000fe20000000f00 */
[C---:B------:R-:W-:Y:S01]  /*1620*/  FMUL.FTZ R147, R134.reuse, R145 ;  /* 0x0000009186937220 */ /* 0x040fe20000410000 */
[C---:B------:R-:W-:Y:S01]  /*1630*/  FMUL.FTZ R145, R134.reuse, R149 ;  /* 0x0000009586917220 */ /* 0x040fe20000410000 */
[----:B------:R-:W-:Y:S01]  /*1640*/  FMUL.FTZ R144, R134, R151 ;  /* 0x0000009786907220 */ /* 0x000fe20000410000 */
[----:B------:R-:W-:Y:S01]  /*1650*/  LOP3.LUT P6, RZ, R137, 0xff, RZ, 0xc0, !PT ;  /* 0x000000ff89ff7812 */ /* 0x000fe200078cc0ff */
        /* <DEDUP_REMOVED lines=9> */
[----:B------:R-:W-:Y:S01]  /*16f0*/  LOP3.LUT P5, RZ, R164, 0xff00, RZ, 0xc0, !PT ;  /* 0x0000ff00a4ff7812 */ /* 0x000fe200078ac0ff */
[-C--:B------:R-:W-:Y:S01]  /*1700*/  FMUL.FTZ R138, R138, R136.reuse ;  /* 0x000000888a8a7220 */ /* 0x080fe20000410000 */
[-C--:B------:R-:W-:Y:S01]  /*1710*/  FMUL.FTZ R155, R155, R136.reuse ;  /* 0x000000889b9b7220 */ /* 0x080fe20000410000 */
[----:B------:R0:W-:Y:S01]  /*1720*/  @P2 STG.E.128 desc[UR4][R88.64], R84 ;  /* 0x0000005458002986 */ /* 0x0001e2000c101d04 */
[----:B------:R-:W-:Y:S01]  /*1730*/  FMUL.FTZ R149, R117, UR15 ;  /* 0x0000000f75957c20 */ /* 0x000fe20008410000 */
[----:B------:R-:W-:Y:S01]  /*1740*/  HFMA2.MMA R117, -RZ, RZ, 0, 0 ;  /* 0x00000000ff757435 */ /* 0x000fe200000001ff */
[----:B------:R-:W-:Y:S01]  /*1750*/  FMUL.FTZ R155, R155, UR15 ;  /* 0x0000000f9b9b7c20 */ /* 0x000fe20008410000 */
[----:B------:R-:W-:Y:S01]  /*1760*/  FMUL.FTZ R90, R90, R136 ;  /* 0x000000885a5a7220 */ /* 0x000fe20000410000 */
[----:B------:R-:W-:-:S03]  /*1770*/  FMUL.FTZ R146, R36, R149 ;  /* 0x0000009524927220 */ /* 0x000fc60000410000 */
        /* <DEDUP_REMOVED lines=12> */
[----:B0-----:R-:W-:Y:S01]  /*1840*/  FMUL.FTZ R84, R138, UR15 ;  /* 0x0000000f8a547c20 */ /* 0x001fe20008410000 */
[----:B------:R-:W-:Y:S01]  /*1850*/  FSEL R88, R146, RZ, P6 ;  /* 0x000000ff92587208 */ /* 0x000fe20003000000 */
[----:B------:R-:W-:Y:S01]  /*1860*/  FMUL.FTZ R89, R38, R155 ;  /* 0x0000009b26597220 */ /* 0x000fe20000410000 */
[----:B------:R-:W-:Y:S01]  /*1870*/  MOV R138, RZ ;  /* 0x000000ff008a7202 */ /* 0x000fe20000000f00 */
[----:B------:R-:W-:Y:S01]  /*1880*/  FMUL.FTZ R87, R37, R84 ;  /* 0x0000005425577220 */ /* 0x000fe20000410000 */
[----:B------:R-:W-:Y:S01]  /*1890*/  FMUL.FTZ R86, R39, R90 ;  /* 0x0000005a27567220 */ /* 0x000fe20000410000 */
[----:B------:R-:W-:-:S03]  /*18a0*/  MOV R146, RZ ;  /* 0x000000ff00927202 */ /* 0x000fc60000000f00 */
[----:B------:R-:W-:-:S04]  /*18b0*/  FSEL R87, R87, RZ, P5 ;  /* 0x000000ff57577208 */ /* 0x000fc80002800000 */
[----:B------:R-:W-:Y:S01]  /*18c0*/  F2FP.F16.F32.PACK_AB R88, R87, R88 ;  /* 0x000000585758723e */ /* 0x000fe200000000ff */
[----:B------:R-:W-:Y:S01]  /*18d0*/  FMUL.FTZ R87, R35, R144 ;  /* 0x0000009023577220 */ /* 0x000fe20000410000 */
[--C-:B--2---:R-:W-:Y:S02]  /*18e0*/  @P6 HADD2.F32 R137, -RZ, R80.reuse.H0_H0 ;  /* 0x20000050ff896230 */ /* 0x104fe40000004100 */
[----:B------:R-:W-:-:S03]  /*18f0*/  @P5 HADD2.F32 R80, -RZ, R80.H1_H1 ;  /* 0x30000050ff505230 */ /* 0x000fc60000004100 */
[----:B------:R-:W-:Y:S01]  /*1900*/  @P6 FMUL.FTZ R117, R149, R137 ;  /* 0x0000008995756220 */ /* 0x000fe20000410000 */
[----:B------:R-:W-:Y:S01]  /*1910*/  LOP3.LUT P6, RZ, R164, 0xff0000, RZ, 0xc0, !PT ;  /* 0x00ff0000a4ff7812 */ /* 0x000fe200078cc0ff */
[----:B------:R-:W-:Y:S01]  /*1920*/  @P5 FMUL.FTZ R138, R84, R80 ;  /* 0x00000050548a5220 */ /* 0x000fe20000410000 */
[----:B------:R-:W-:Y:S01]  /*1930*/  LOP3.LUT P5, RZ, R164, 0xff000000, RZ, 0xc0, !PT ;  /* 0xff000000a4ff7812 */ /* 0x000fe200078ac0ff */
[----:B------:R-:W-:Y:S01]  /*1940*/  HFMA2.MMA R137, -RZ, RZ, 0, 0 ;  /* 0x00000000ff897435 */ /* 0x000fe200000001ff */
[----:B------:R-:W-:Y:S02]  /*1950*/  FSEL R89, R89, RZ, P6 ;  /* 0x000000ff59597208 */ /* 0x000fe40003000000 */
[----:B------:R-:W-:Y:S02]  /*1960*/  FSEL R86, R86, RZ, P5 ;  /* 0x000000ff56567208 */ /* 0x000fe40002800000 */
[----:B------:R-:W-:Y:S02]  /*1970*/  SHF.R.U32.HI R149, RZ, 0x1c, R135 ;  /* 0x0000001cff957819 */ /* 0x000fe40000011687 */
[----:B------:R-:W-:Y:S01]  /*1980*/  F2FP.F16.F32.PACK_AB R89, R86, R89 ;  /* 0x000000595659723e */ /* 0x000fe200000000ff */
[----:B------:R-:W-:-:S02]  /*1990*/  FMUL.FTZ R86, R34, R151 ;  /* 0x0000009722567220 */ /* 0x000fc40000410000 */
[--C-:B------:R-:W-:Y:S02]  /*19a0*/  @P6 HADD2.F32 R80, -RZ, R81.reuse.H0_H0 ;  /* 0x20000051ff506230 */ /* 0x100fe40000004100 */
[----:B------:R-:W-:-:S03]  /*19b0*/  @P5 HADD2.F32 R81, -RZ, R81.H1_H1 ;  /* 0x30000051ff515230 */ /* 0x000fc60000004100 */
[----:B------:R-:W-:Y:S01]  /*19c0*/  @P6 FMUL.FTZ R137, R155, R80 ;  /* 0x000000509b896220 */ /* 0x000fe20000410000 */
[C---:B------:R-:W-:Y:S01]  /*19d0*/  LOP3.LUT P6, RZ, R165.reuse, 0xff, RZ, 0xc0, !PT ;  /* 0x000000ffa5ff7812 */ /* 0x040fe200078cc0ff */
[----:B------:R-:W-:Y:S01]  /*19e0*/  @P5 FMUL.FTZ R146, R90, R81 ;  /* 0x000000515a925220 */ /* 0x000fe20000410000 */
[----:B------:R-:W-:Y:S01]  /*19f0*/  LOP3.LUT P5, RZ, R165, 0xff00, RZ, 0xc0, !PT ;  /* 0x0000ff00a5ff7812 */ /* 0x000fe200078ac0ff */
[----:B------:R-:W-:Y:S01]  /*1a00*/  FMUL.FTZ R80, R147, R136 ;  /* 0x0000008893507220 */ /* 0x000fe20000410000 */
[----:B------:R-:W-:-:S03]  /*1a10*/  HFMA2.MMA R147, -RZ, RZ, 0, 0 ;  /* 0x00000000ff937435 */ /* 0x000fc600000001ff */
[----:B------:R-:W-:-:S06]  /*1a20*/  FMUL.FTZ R90, R80, UR15 ;  /* 0x0000000f505a7c20 */ /* 0x000fcc0008410000 */
[--C-:B------:R-:W-:Y:S02]  /*1a30*/  @P6 HADD2.F32 R81, -RZ, R82.reuse.H0_H0 ;  /* 0x20000052ff516230 */ /* 0x100fe40000004100 */
[----:B------:R-:W-:Y:S01]  /*1a40*/  @P5 HADD2.F32 R80, -RZ, R82.H1_H1 ;  /* 0x30000052ff505230 */ /* 0x000fe20000004100 */
[----:B------:R-:W-:Y:S02]  /*1a50*/  MOV R82, RZ ;  /* 0x000000ff00527202 */ /* 0x000fe40000000f00 */
[----:B------:R-:W-:Y:S01]  /*1a60*/  @P6 FMUL.FTZ R147, R90, R81 ;  /* 0x000000515a936220 */ /* 0x000fe20000410000 */
[----:B------:R-:W-:Y:S01]  /*1a70*/  FMUL.FTZ R90, R32, R90 ;  /* 0x0000005a205a7220 */ /* 0x000fe20000410000 */
[----:B------:R-:W-:Y:S01]  /*1a80*/  FMUL.FTZ R81, R33, R148 ;  /* 0x0000009421517220 */ /* 0x000fe20000410000 */
[----:B------:R-:W-:Y:S01]  /*1a90*/  @P5 FMUL.FTZ R82, R148, R80 ;  /* 0x0000005094525220 */ /* 0x000fe20000410000 */
[----:B------:R-:W-:Y:S02]  /*1aa0*/  SHF.L.U32 R148, R135, 0x4, RZ ;  /* 0x0000000487947819 */ /* 0x000fe400000006ff */
[----:B------:R-:W-:-:S02]  /*1ab0*/  FSEL R90, R90, RZ, P6 ;  /* 0x000000ff5a5a7208 */ /* 0x000fc40003000000 */
[----:B------:R-:W-:Y:S02]  /*1ac0*/  IADD3 R80, P6, R91, UR20, RZ ;  /* 0x000000145b507c10 */ /* 0x000fe4000ffde0ff */
[----:B------:R-:W-:Y:S02]  /*1ad0*/  FSEL R91, R81, RZ, P5 ;  /* 0x000000ff515b7208 */ /* 0x000fe40002800000 */
[----:B------:R-:W-:Y:S02]  /*1ae0*/  IADD3 R84, P5, R148, UR16, RZ ;  /* 0x0000001094547c10 */ /* 0x000fe4000ffbe0ff */
[----:B------:R-:W-:Y:S02]  /*1af0*/  IADD3.X R81, R143, UR21, RZ, P6, !PT ;  /* 0x000000158f517c10 */ /* 0x000fe4000b7fe4ff */
[----:B------:R-:W-:Y:S02]  /*1b00*/  IADD3.X R85, R149, UR17, RZ, P5, !PT ;  /* 0x0000001195557c10 */ /* 0x000fe4000affe4ff */
[----:B------:R-:W-:-:S02]  /*1b10*/  LOP3.LUT P6, RZ, R165, 0xff0000, RZ, 0xc0, !PT ;  /* 0x00ff0000a5ff7812 */ /* 0x000fc400078cc0ff */
[----:B------:R-:W-:Y:S02]  /*1b20*/  LOP3.LUT P5, RZ, R165, 0xff000000, RZ, 0xc0, !PT ;  /* 0xff000000a5ff7812 */ /* 0x000fe400078ac0ff */
[----:B------:R-:W-:Y:S02]  /*1b30*/  FSEL R86, R86, RZ, P6 ;  /* 0x000000ff56567208 */ /* 0x000fe40003000000 */
[----:B------:R-:W-:Y:S02]  /*1b40*/  FSEL R87, R87, RZ, P5 ;  /* 0x000000ff57577208 */ /* 0x000fe40002800000 */
[----:B------:R-:W-:Y:S02]  /*1b50*/  F2FP.F16.F32.PACK_AB R90, R91, R90 ;  /* 0x0000005a5b5a723e */ /* 0x000fe400000000ff */
[----:B------:R-:W-:-:S05]  /*1b60*/  F2FP.F16.F32.PACK_AB R91, R87, R86 ;  /* 0x00000056575b723e */ /* 0x000fca00000000ff */
        /* <DEDUP_REMOVED lines=19> */
[C---:B0-----:R-:W-:Y:S01]  /*1ca0*/  FMUL.FTZ R88, R134.reuse, R95 ;  /* 0x0000005f86587220 */ /* 0x041fe20000410000 */
[C---:B------:R-:W-:Y:S01]  /*1cb0*/  FMUL.FTZ R97, R134.reuse, R97 ;  /* 0x0000006186617220 */ /* 0x040fe20000410000 */
[C---:B------:R-:W-:Y:S01]  /*1cc0*/  FMUL.FTZ R94, R134.reuse, R99 ;  /* 0x00000063865e7220 */ /* 0x040fe20000410000 */
[C---:B------:R-:W-:Y:S01]  /*1cd0*/  FMUL.FTZ R101, R134.reuse, R101 ;  /* 0x0000006586657220 */ /* 0x040fe20000410000 */
[C---:B------:R-:W-:Y:S01]  /*1ce0*/  FMUL.FTZ R96, R134.reuse, R103 ;  /* 0x0000006786607220 */ /* 0x040fe20000410000 */
[C---:B------:R-:W-:Y:S01]  /*1cf0*/  FMUL.FTZ R139, R134.reuse, R139 ;  /* 0x0000008b868b7220 */ /* 0x040fe20000410000 */
[----:B------:R-:W-:Y:S01]  /*1d00*/  FMUL.FTZ R134, R134, R141 ;  /* 0x0000008d86867220 */ /* 0x000fe20000410000 */
[--C-:B------:R-:W-:Y:S01]  /*1d10*/  @P6 HADD2.F32 R145, -RZ, R83.reuse.H0_H0 ;  /* 0x20000053ff916230 */ /* 0x100fe20000004100 */
[----:B------:R-:W-:Y:S01]  /*1d20*/  HFMA2.MMA R143, -RZ, RZ, 0, 0 ;  /* 0x00000000ff8f7435 */ /* 0x000fe200000001ff */
[----:B------:R-:W-:-:S02]  /*1d30*/  @P5 HADD2.F32 R83, -RZ, R83.H1_H1 ;  /* 0x30000053ff535230 */ /* 0x000fc40000004100 */
        /* <DEDUP_REMOVED lines=8> */
[----:B------:R-:W-:Y:S02]  /*1dc0*/  MOV R150, R162 ;  /* 0x000000a200967202 */ /* 0x000fe40000000f00 */
[----:B------:R-:W-:-:S02]  /*1dd0*/  CS2R R90, SRZ ;  /* 0x00000000005a7805 */ /* 0x000fc4000001ff00 */
[----:B------:R-:W-:Y:S01]  /*1de0*/  LOP3.LUT P1, RZ, R162, 0xff0000, RZ, 0xc0, !PT ;  /* 0x00ff0000a2ff7812 */ /* 0x000fe2000782c0ff */
[----:B------:R-:W-:Y:S01]  /*1df0*/  @P5 FMUL.FTZ R90, R144, R83 ;  /* 0x00000053905a5220 */ /* 0x000fe20000410000 */
[----:B------:R-:W-:Y:S01]  /*1e00*/  @P6 FMUL.FTZ R143, R151, R145 ;  /* 0x00000091978f6220 */ /* 0x000fe20000410000 */
[----:B------:R-:W-:Y:S01]  /*1e10*/  @P2 LEA R80, P5, R135, UR18, 0x5 ;  /* 0x0000001287502c11 */ /* 0x000fe2000f8a28ff */
[C---:B------:R-:W-:Y:S01]  /*1e20*/  FMUL.FTZ R83, R93.reuse, R136 ;  /* 0x000000885d537220 */ /* 0x040fe20000410000 */
[----:B------:R-:W-:Y:S01]  /*1e30*/  LOP3.LUT P6, RZ, R150, 0xff, RZ, 0xc0, !PT ;  /* 0x000000ff96ff7812 */ /* 0x000fe200078cc0ff */
[----:B------:R-:W-:Y:S01]  /*1e40*/  FADD.FTZ R13, R82, R13 ;  /* 0x0000000d520d7221 */ /* 0x000fe20000010000 */
[----:B------:R-:W-:Y:S02]  /*1e50*/  SEL R72, R93, R72, P3 ;  /* 0x000000485d487207 */ /* 0x000fe40001800000 */
[----:B------:R-:W-:Y:S02]  /*1e60*/  CS2R R92, SRZ ;  /* 0x00000000005c7805 */ /* 0x000fe4000001ff00 */
[C---:B------:R-:W-:Y:S01]  /*1e70*/  SEL R73, R88.reuse, R73, P3 ;  /* 0x0000004958497207 */ /* 0x040fe20001800000 */
[----:B------:R-:W-:Y:S01]  /*1e80*/  FMUL.FTZ R88, R88, R136 ;  /* 0x0000008858587220 */ /* 0x000fe20000410000 */
[C---:B------:R-:W-:Y:S01]  /*1e90*/  SEL R74, R97.reuse, R74, P3 ;  /* 0x0000004a614a7207 */ /* 0x040fe20001800000 */
[----:B------:R-:W-:Y:S01]  /*1ea0*/  FMUL.FTZ R97, R97, R136 ;  /* 0x0000008861617220 */ /* 0x000fe20000410000 */
[----:B------:R-:W-:Y:S01]  /*1eb0*/  SEL R75, R94, R75, P3 ;  /* 0x0000004b5e4b7207 */ /* 0x000fe20001800000 */
[----:B------:R-:W-:Y:S01]  /*1ec0*/  FMUL.FTZ R88, R88, UR15 ;  /* 0x0000000f58587c20 */ /* 0x000fe20008410000 */
[----:B------:R-:W-:Y:S01]  /*1ed0*/  SEL R76, R101, R76, P3 ;  /* 0x0000004c654c7207 */ /* 0x000fe20001800000 */
[----:B------:R-:W-:Y:S01]  /*1ee0*/  FMUL.FTZ R97, R97, UR15 ;  /* 0x0000000f61617c20 */ /* 0x000fe20008410000 */
[----:B------:R-:W-:Y:S01]  /*1ef0*/  SEL R77, R96, R77, P3 ;  /* 0x0000004d604d7207 */ /* 0x000fe20001800000 */
[----:B------:R-:W-:Y:S01]  /*1f00*/  FMUL.FTZ R89, R83, UR15 ;  /* 0x0000000f53597c20 */ /* 0x000fe20008410000 */
[----:B------:R-:W-:Y:S01]  /*1f10*/  SEL R78, R139, R78, P3 ;  /* 0x0000004e8b4e7207 */ /* 0x000fe20001800000 */
[-C--:B------:R-:W-:Y:S01]  /*1f20*/  FMUL.FTZ R101, R101, R136.reuse ;  /* 0x0000008865657220 */ /* 0x080fe20000410000 */
[----:B------:R-:W-:Y:S01]  /*1f30*/  SEL R79, R134, R79, P3 ;  /* 0x0000004f864f7207 */ /* 0x000fe20001800000 */
[-C--:B------:R-:W-:Y:S01]  /*1f40*/  FMUL.FTZ R96, R96, R136.reuse ;  /* 0x0000008860607220 */ /* 0x080fe20000410000 */
[----:B------:R-:W-:Y:S01]  /*1f50*/  LOP3.LUT P3, RZ, R162, 0xff00, RZ, 0xc0, !PT ;  /* 0x0000ff00a2ff7812 */ /* 0x000fe2000786c0ff */
[-C--:B------:R-:W-:Y:S01]  /*1f60*/  FMUL.FTZ R94, R94, R136.reuse ;  /* 0x000000885e5e7220 */ /* 0x080fe20000410000 */
[----:B------:R-:W-:Y:S01]  /*1f70*/  @P2 LEA.HI.X R81, R135, UR19, RZ, 0x5, P5 ;  /* 0x0000001387512c11 */ /* 0x000fe2000a8f2cff */
[-C--:B------:R-:W-:Y:S01]  /*1f80*/  FMUL.FTZ R139, R139, R136.reuse ;  /* 0x000000888b8b7220 */ /* 0x080fe20000410000 */
[----:B------:R-:W-:Y:S01]  /*1f90*/  FMUL.FTZ R134, R134, R136 ;  /* 0x0000008886867220 */ /* 0x000fe20000410000 */
[----:B------:R-:W-:Y:S01]  /*1fa0*/  FMUL.FTZ R101, R101, UR15 ;  /* 0x0000000f65657c20 */ /* 0x000fe20008410000 */
[----:B------:R-:W-:Y:S01]  /*1fb0*/  FMUL.FTZ R99, R96, UR15 ;  /* 0x0000000f60637c20 */ /* 0x000fe20008410000 */
[----:B------:R-:W-:Y:S01]  /*1fc0*/  @P2 STG.E.128 desc[UR4][R80.64], R72 ;  /* 0x0000004850002986 */ /* 0x000fe2000c101d04 */
[----:B------:R-:W-:Y:S01]  /*1fd0*/  FMUL.FTZ R100, R94, UR15 ;  /* 0x0000000f5e647c20 */ /* 0x000fe20008410000 */
[----:B------:R-:W-:Y:S01]  /*1fe0*/  FMUL.FTZ R139, R139, UR15 ;  /* 0x0000000f8b8b7c20 */ /* 0x000fe20008410000 */
[----:B------:R-:W-:Y:S01]  /*1ff0*/  FMUL.FTZ R134, R134, UR15 ;  /* 0x0000000f86867c20 */ /* 0x000fe20008410000 */
[----:B------:R0:W-:Y:S01]  /*2000*/  @P2 STG.E.128 desc[UR4][R80.64+0x10], R76 ;  /* 0x0000104c50002986 */ /* 0x0001e2000c101d04 */
[----:B------:R-:W-:Y:S01]  /*2010*/  FMUL.FTZ R82, R25, R99 ;  /* 0x0000006319527220 */ /* 0x000fe20000410000 */
[----:B------:R-:W-:Y:S01]  /*2020*/  LOP3.LUT P5, RZ, R163, 0xff, RZ, 0xc0, !PT ;  /* 0x000000ffa3ff7812 */ /* 0x000fe200078ac0ff */
[----:B------:R-:W-:Y:S01]  /*2030*/  FADD.FTZ R11, R90, R11 ;  /* 0x0000000b5a0b7221 */ /* 0x000fe20000010000 */
[----:B------:R-:W-:Y:S01]  /*2040*/  LOP3.LUT P2, RZ, R162, 0xff000000, RZ, 0xc0, !PT ;  /* 0xff000000a2ff7812 */ /* 0x000fe2000784c0ff */
[----:B------:R-:W-:Y:S01]  /*2050*/  HFMA2.MMA R96, -RZ, RZ, 0, 0 ;  /* 0x00000000ff607435 */ /* 0x000fe200000001ff */
[----:B------:R-:W-:Y:S01]  /*2060*/  IADD3 R132, R132, UR22, RZ ;  /* 0x0000001684847c10 */ /* 0x000fe2000fffe0ff */
[----:B------:R-:W-:Y:S01]  /*2070*/  FADD.FTZ R16, R117, R16 ;  /* 0x0000001075107221 */ /* 0x000fe20000010000 */
[----:B------:R-:W-:Y:S01]  /*2080*/  FADD.FTZ R17, R138, R17 ;  /* 0x000000118a117221 */ /* 0x000fe20000010000 */
[----:B------:R-:W-:Y:S01]  /*2090*/  FADD.FTZ R14, R137, R14 ;  /* 0x0000000e890e7221 */ /* 0x000fe20000010000 */
[----:B------:R-:W-:Y:S01]  /*20a0*/  FADD.FTZ R15, R146, R15 ;  /* 0x0000000f920f7221 */ /* 0x000fe20000010000 */
[----:B------:R-:W-:Y:S01]  /*20b0*/  FADD.FTZ R12, R147, R12 ;  /* 0x0000000c930c7221 */ /* 0x000fe20000010000 */
[----:B------:R-:W-:Y:S01]  /*20c0*/  FADD.FTZ R10, R143, R10 ;  /* 0x0000000a8f0a7221 */ /* 0x000fe20000010000 */
[----:B------:R-:W-:Y:S01]  /*20d0*/  SEL R136, RZ, 0x1, P4 ;  /* 0x00000001ff887807 */ /* 0x000fe20002000000 */
[----:B0-----:R-:W-:-:S05]  /*20e0*/  FMUL.FTZ R80, R28, R89 ;  /* 0x000000591c507220 */ /* 0x001fca0000410000 */
[----:B------:R-:W-:Y:S01]  /*20f0*/  FSEL R95, R80, RZ, P6 ;  /* 0x000000ff505f7208 */ /* 0x000fe20003000000 */
[----:B------:R-:W-:-:S05]  /*2100*/  FMUL.FTZ R80, R31, R100 ;  /* 0x000000641f507220 */ /* 0x000fca0000410000 */
[----:B------:R-:W-:Y:S01]  /*2110*/  FSEL R80, R80, RZ, P2 ;  /* 0x000000ff50507208 */ /* 0x000fe20001000000 */
[--C-:B--2---:R-:W-:Y:S02]  /*2120*/  @P1 HADD2.F32 R81, -RZ, R85.reuse.H0_H0 ;  /* 0x20000055ff511230 */ /* 0x104fe40000004100 */
[--C-:B------:R-:W-:Y:S02]  /*2130*/  @P6 HADD2.F32 R83, -RZ, R84.reuse.H0_H0 ;  /* 0x20000054ff536230 */ /* 0x100fe40000004100 */
[----:B------:R-:W-:Y:S02]  /*2140*/  @P3 HADD2.F32 R84, -RZ, R84.H1_H1 ;  /* 0x30000054ff543230 */ /* 0x000fe40000004100 */
[----:B------:R-:W-:Y:S01]  /*2150*/  @P1 FMUL.FTZ R93, R97, R81 ;  /* 0x00000051615d1220 */ /* 0x000fe20000410000 */
[----:B------:R-:W-:Y:S01]  /*2160*/  FMUL.FTZ R81, R29, R88 ;  /* 0x000000581d517220 */ /* 0x000fe20000410000 */
[----:B------:R-:W-:Y:S01]  /*2170*/  @P6 FMUL.FTZ R91, R89, R83 ;  /* 0x00000053595b6220 */ /* 0x000fe20000410000 */
[----:B------:R-:W-:Y:S01]  /*2180*/  FMUL.FTZ R83, R30, R97 ;  /* 0x000000611e537220 */ /* 0x000fe20000410000 */
[----:B------:R-:W-:Y:S01]  /*2190*/  @P3 FMUL.FTZ R92, R88, R84 ;  /* 0x00000054585c3220 */ /* 0x000fe20000410000 */
[----:B------:R-:W-:Y:S01]  /*21a0*/  LOP3.LUT P6, RZ, R163, 0xff00, RZ, 0xc0, !PT ;  /* 0x0000ff00a3ff7812 */ /* 0x000fe200078cc0ff */
[----:B------:R-:W-:Y:S01]  /*21b0*/  FMUL.FTZ R84, R27, R134 ;  /* 0x000000861b547220 */ /* 0x000fe20000410000 */
[----:B------:R-:W-:Y:S01]  /*21c0*/  FSEL R98, R81, RZ, P3 ;  /* 0x000000ff51627208 */ /* 0x000fe20001800000 */
[----:B------:R-:W-:Y:S01]  /*21d0*/  FMUL.FTZ R81, R24, R101 ;  /* 0x0000006518517220 */ /* 0x000fe20000410000 */
[----:B------:R-:W-:Y:S01]  /*21e0*/  IADD3 R88, P3, R148, UR20, RZ ;  /* 0x0000001494587c10 */ /* 0x000fe2000ff7e0ff */
[----:B------:R-:W-:Y:S01]  /*21f0*/  @P2 HADD2.F32 R85, -RZ, R85.H1_H1 ;  /* 0x30000055ff552230 */ /* 0x000fe20000004100 */
[----:B------:R-:W-:Y:S01]  /*2200*/  FSEL R97, R83, RZ, P1 ;  /* 0x000000ff53617208 */ /* 0x000fe20000800000 */
[----:B------:R-:W-:Y:S01]  /*2210*/  FMUL.FTZ R83, R26, R139 ;  /* 0x0000008b1a537220 */ /* 0x000fe20000410000 */
[----:B------:R-:W-:Y:S01]  /*2220*/  LOP3.LUT P1, RZ, R163, 0xff0000, RZ, 0xc0, !PT ;  /* 0x00ff0000a3ff7812 */ /* 0x000fe2000782c0ff */
[--C-:B------:R-:W-:Y:S01]  /*2230*/  @P5 HADD2.F32 R90, -RZ, R86.reuse.H0_H0 ;  /* 0x20000056ff5a5230 */ /* 0x100fe20000004100 */
[----:B------:R-:W-:Y:S01]  /*2240*/  IADD3.X R89, R149, UR21, RZ, P3, !PT ;  /* 0x0000001595597c10 */ /* 0x000fe20009ffe4ff */
[----:B------:R-:W-:Y:S01]  /*2250*/  FADD.FTZ R8, R91, R8 ;  /* 0x000000085b087221 */ /* 0x000fe20000010000 */
[----:B------:R-:W-:Y:S01]  /*2260*/  LOP3.LUT P3, RZ, R163, 0xff000000, RZ, 0xc0, !PT ;  /* 0xff000000a3ff7812 */ /* 0x000fe2000786c0ff */
[----:B------:R-:W-:Y:S01]  /*2270*/  @P6 HADD2.F32 R94, -RZ, R86.H1_H1 ;  /* 0x30000056ff5e6230 */ /* 0x000fe20000004100 */
[----:B------:R-:W-:Y:S01]  /*2280*/  FSEL R81, R81, RZ, P5 ;  /* 0x000000ff51517208 */ /* 0x000fe20002800000 */
[----:B------:R-:W-:Y:S01]  /*2290*/  FADD.FTZ R9, R92, R9 ;  /* 0x000000095c097221 */ /* 0x000fe20000010000 */
[----:B------:R-:W-:Y:S01]  /*22a0*/  FSEL R82, R82, RZ, P6 ;  /* 0x000000ff52527208 */ /* 0x000fe20003000000 */
[----:B------:R-:W-:Y:S01]  /*22b0*/  FADD.FTZ R6, R93, R6 ;  /* 0x000000065d067221 */ /* 0x000fe20000010000 */
[----:B------:R-:W-:-:S02]  /*22c0*/  FSEL R83, R83, RZ, P1 ;  /* 0x000000ff53537208 */ /* 0x000fc40000800000 */
[----:B------:R-:W-:Y:S02]  /*22d0*/  FSEL R84, R84, RZ, P3 ;  /* 0x000000ff54547208 */ /* 0x000fe40001800000 */
[----:B------:R-:W-:Y:S02]  /*22e0*/  F2FP.F16.F32.PACK_AB R82, R82, R81 ;  /* 0x000000515252723e */ /* 0x000fe400000000ff */
[----:B------:R-:W-:Y:S01]  /*22f0*/  F2FP.F16.F32.PACK_AB R81, R80, R97 ;  /* 0x000000615051723e */ /* 0x000fe200000000ff */
[--C-:B------:R-:W-:Y:S01]  /*2300*/  @P1 HADD2.F32 R97, -RZ, R87.reuse.H0_H0 ;  /* 0x20000057ff611230 */ /* 0x100fe20000004100 */
[----:B------:R-:W-:Y:S01]  /*2310*/  F2FP.F16.F32.PACK_AB R83, R84, R83 ;  /* 0x000000535453723e */ /* 0x000fe200000000ff */
[----:B------:R-:W-:Y:S01]  /*2320*/  HFMA2.MMA R84, -RZ, RZ, 0, 0 ;  /* 0x00000000ff547435 */ /* 0x000fe200000001ff */
[----:B------:R-:W-:Y:S01]  /*2330*/  F2FP.F16.F32.PACK_AB R80, R98, R95 ;  /* 0x0000005f6250723e */ /* 0x000fe200000000ff */
[----:B------:R-:W-:Y:S01]  /*2340*/  @P3 HADD2.F32 R98, -RZ, R87.H1_H1 ;  /* 0x30000057ff623230 */ /* 0x000fe20000004100 */
[----:B------:R-:W-:Y:S01]  /*2350*/  MOV R95, RZ ;  /* 0x000000ff005f7202 */ /* 0x000fe20000000f00 */
[----:B------:R-:W-:Y:S01]  /*2360*/  @P1 FMUL.FTZ R95, R139, R97 ;  /* 0x000000618b5f1220 */ /* 0x000fe20000410000 */
[----:B------:R-:W-:Y:S01]  /*2370*/  ISETP.GE.AND P1, PT, R132, UR23, PT ;  /* 0x0000001784007c0c */ /* 0x000fe2000bf26270 */
[----:B------:R0:W-:Y:S01]  /*2380*/  STG.E.128 desc[UR4][R88.64], R80 ;  /* 0x0000005058007986 */ /* 0x0001e2000c101d04 */
[----:B------:R-:W-:Y:S01]  /*2390*/  CS2R R86, SRZ ;  /* 0x0000000000567805 */ /* 0x000fe2000001ff00 */
        /* <DEDUP_REMOVED lines=8> */
[----:B------:R-:W-:-:S02]  /*2420*/  FADD.FTZ R3, R96, R3 ;  /* 0x0000000360037221 */ /* 0x000fc40000010000 */
        /* <DEDUP_REMOVED lines=36> */
.L_x_6617:
        /* <DEDUP_REMOVED lines=25> */
.L_x_6618:
[----:B------:R-:W-:Y:S01]  /*2800*/  HFMA2.MMA R82, -RZ, RZ, 0, 9.5367431640625e-07 ;  /* 0x00000010ff527435 */ /* 0x000fe200000001ff */
[----:B------:R-:W-:Y:S02]  /*2810*/  MOV R160, R80 ;  /* 0x0000005000a07202 */ /* 0x000fe40000000f00 */
[----:B------:R-:W-:Y:S02]  /*2820*/  MOV R85, 0x1f ;  /* 0x0000001f00557802 */ /* 0x000fe40000000f00 */
[----:B------:R-:W-:-:S07]  /*2830*/  MOV R84, 0xffffffff ;  /* 0xffffffff00547802 */ /* 0x000fce0000000f00 */
[----:B-----5:R-:W-:Y:S05]  /*2840*/  WARPSYNC.COLLECTIVE R84, `(.L_x_6620) ;  /* 0x0000000054087348 */ /* 0x020fea0003c00000 */
[----:B------:R0:W1:Y:S02]  /*2850*/  SHFL.DOWN P1, R89, R160, R82, R85 ;  /* 0x08000052a0597389 */ /* 0x0000640000020055 */
[----:B01---5:R-:W-:Y:S01]  /*2860*/  ENDCOLLECTIVE ;  /* 0x000000000000791b */ /* 0x023fe20003800000 */
.L_x_6620:
[----:B------:R-:W-:Y:S02]  /*2870*/  MOV R160, R83 ;  /* 0x0000005300a07202 */ /* 0x000fe40000000f00 */
[----:B------:R-:W-:-:S07]  /*2880*/  MOV R87, R89 ;  /* 0x0000005900577202 */ /* 0x000fce0000000f00 */
[----:B------:R-:W-:Y:S05]  /*2890*/  WARPSYNC.COLLECTIVE R84, `(.L_x_6621) ;  /* 0x0000000054087348 */ /* 0x000fea0003c00000 */
[----:B------:R0:W1:Y:S02]  /*28a0*/  SHFL.DOWN P1, R89, R160, R82, R85 ;  /* 0x08000052a0597389 */ /* 0x0000640000020055 */
[----:B01----:R-:W-:Y:S01]  /*28b0*/  ENDCOLLECTIVE ;  /* 0x000000000000791b */ /* 0x003fe20003800000 */
.L_x_6621:
[----:B------:R-:W-:Y:S01]  /*28c0*/  FADD.FTZ R87, R80, R87 ;  /* 0x0000005750577221 */ /* 0x000fe20000010000 */
[----:B------:R-:W-:-:S04]  /*28d0*/  HFMA2.MMA R82, -RZ, RZ, 0, 4.76837158203125e-07 ;  /* 0x00000008ff527435 */ /* 0x000fc800000001ff */
[----:B------:R-:W-:Y:S02]  /*28e0*/  MOV R160, R87 ;  /* 0x0000005700a07202 */ /* 0x000fe40000000f00 */
[----:B------:R-:W-:-:S07]  /*28f0*/  MOV R86, R89 ;  /* 0x0000005900567202 */ /* 0x000fce0000000f00 */
[----:B------:R-:W-:Y:S05]  /*2900*/  WARPSYNC.COLLECTIVE R84, `(.L_x_6622) ;  /* 0x0000000054087348 */ /* 0x000fea0003c00000 */
[----:B------:R0:W1:Y:S02]  /*2910*/  SHFL.DOWN P1, R89, R160, R82, R85 ;  /* 0x08000052a0597389 */ /* 0x0000640000020055 */
[----:B01----:R-:W-:Y:S01]  /*2920*/  ENDCOLLECTIVE ;  /* 0x000000000000791b */ /* 0x003fe20003800000 */
.L_x_6622:
[----:B------:R-:W-:-:S05]  /*2930*/  FADD.FTZ R86, R83, R86 ;  /* 0x0000005653567221 */ /* 0x000fca0000010000 */
[----:B------:R-:W-:Y:S02]  /*2940*/  MOV R160, R86 ;  /* 0x0000005600a07202 */ /* 0x000fe40000000f00 */
[----:B------:R-:W-:-:S07]  /*2950*/  MOV R88, R89 ;  /* 0x0000005900587202 */ /* 0x000fce0000000f00 */
[----:B------:R-:W-:Y:S05]  /*2960*/  WARPSYNC.COLLECTIVE R84, `(.L_x_6623) ;  /* 0x0000000054087348 */ /* 0x000fea0003c00000 */
[----:B------:R0:W1:Y:S02]  /*2970*/  SHFL.DOWN P1, R89, R160, R82, R85 ;  /* 0x08000052a0597389 */ /* 0x0000640000020055 */
[----:B01----:R-:W-:Y:S01]  /*2980*/  ENDCOLLECTIVE ;  /* 0x000000000000791b */ /* 0x003fe20003800000 */
.L_x_6623:
[----:B------:R-:W-:Y:S01]  /*2990*/  FADD.FTZ R91, R87, R88 ;  /* 0x00000058575b7221 */ /* 0x000fe20000010000 */
[----:B------:R-:W-:-:S04]  /*29a0*/  HFMA2.MMA R82, -RZ, RZ, 0, 2.384185791015625e-07 ;  /* 0x00000004ff527435 */ /* 0x000fc800000001ff */
[----:B------:R-:W-:Y:S01]  /*29b0*/  MOV R160, R91 ;  /* 0x0000005b00a07202 */ /* 0x000fe20000000f00 */
[----:B------:R-:W-:-:S07]  /*29c0*/  FADD.FTZ R143, R86, R89 ;  /* 0x00000059568f7221 */ /* 0x000fce0000010000 */
[----:B------:R-:W-:Y:S05]  /*29d0*/  WARPSYNC.COLLECTIVE R84, `(.L_x_6624) ;  /* 0x0000000054087348 */ /* 0x000fea0003c00000 */
[----:B------:R0:W1:Y:S02]  /*29e0*/  SHFL.DOWN P1, R89, R160, R82, R85 ;  /* 0x08000052a0597389 */ /* 0x0000640000020055 */
[----:B01----:R-:W-:Y:S01]  /*29f0*/  ENDCOLLECTIVE ;  /* 0x000000000000791b */ /* 0x003fe20003800000 */
.L_x_6624:
[----:B------:R-:W-:Y:S02]  /*2a00*/  MOV R160, R143 ;  /* 0x0000008f00a07202 */ /* 0x000fe40000000f00 */
[----:B------:R-:W-:-:S07]  /*2a10*/  MOV R88, R89 ;  /* 0x0000005900587202 */ /* 0x000fce0000000f00 */
[----:B------:R-:W-:Y:S05]  /*2a20*/  WARPSYNC.COLLECTIVE R84, `(.L_x_6625) ;  /* 0x0000000054087348 */ /* 0x000fea0003c00000 */
[----:B------:R0:W1:Y:S02]  /*2a30*/  SHFL.DOWN P1, R89, R160, R82, R85 ;  /* 0x08000052a0597389 */ /* 0x0000640000020055 */
[----:B01----:R-:W-:Y:S01]  /*2a40*/  ENDCOLLECTIVE ;  /* 0x000000000000791b */ /* 0x003fe20003800000 */
.L_x_6625:
[----:B------:R-:W-:Y:S01]  /*2a50*/  FADD.FTZ R153, R91, R88 ;  /* 0x000000585b997221 */ /* 0x000fe20000010000 */
[----:B------:R-:W-:-:S04]  /*2a60*/  HFMA2.MMA R82, -RZ, RZ, 0, 1.1920928955078125e-07 ;  /* 0x00000002ff527435 */ /* 0x000fc800000001ff */
[----:B------:R-:W-:Y:S02]  /*2a70*/  MOV R160, R153 ;  /* 0x0000009900a07202 */ /* 0x000fe40000000f00 */
[----:B------:R-:W-:-:S07]  /*2a80*/  MOV R158, R89 ;  /* 0x00000059009e7202 */ /* 0x000fce0000000f00 */
[----:B------:R-:W-:Y:S05]  /*2a90*/  WARPSYNC.COLLECTIVE R84, `(.L_x_6626) ;  /* 0x0000000054087348 */ /* 0x000fea0003c00000 */
[----:B------:R0:W1:Y:S02]  /*2aa0*/  SHFL.DOWN P1, R89, R160, R82, R85 ;  /* 0x08000052a0597389 */ /* 0x0000640000020055 */
[----:B01----:R-:W-:Y:S01]  /*2ab0*/  ENDCOLLECTIVE ;  /* 0x000000000000791b */ /* 0x003fe20003800000 */
.L_x_6626:
[----:B------:R-:W-:-:S05]  /*2ac0*/  FADD.FTZ R158, R143, R158 ;  /* 0x0000009e8f9e7221 */ /* 0x000fca0000010000 */
[----:B------:R-:W-:Y:S02]  /*2ad0*/  MOV R160, R158 ;  /* 0x0000009e00a07202 */ /* 0x000fe40000000f00 */
[----:B------:R-:W-:-:S07]  /*2ae0*/  MOV R80, R89 ;  /* 0x0000005900507202 */ /* 0x000fce0000000f00 */
[----:B------:R-:W-:Y:S05]  /*2af0*/  WARPSYNC.COLLECTIVE R84, `(.L_x_6627) ;  /* 0x0000000054087348 */ /* 0x000fea0003c00000 */
[----:B------:R0:W1:Y:S02]  /*2b00*/  SHFL.DOWN P1, R89, R160, R82, R85 ;  /* 0x08000052a0597389 */ /* 0x0000640000020055 */
[----:B01----:R-:W-:Y:S01]  /*2b10*/  ENDCOLLECTIVE ;  /* 0x000000000000791b */ /* 0x003fe20003800000 */
.L_x_6627:
[----:B------:R-:W-:Y:S01]  /*2b20*/  FADD.FTZ R83, R153, R80 ;  /* 0x0000005099537221 */ /* 0x000fe20000010000 */
[----:B------:R-:W-:-:S04]  /*2b30*/  HFMA2.MMA R82, -RZ, RZ, 0, 5.9604644775390625e-08 ;  /* 0x00000001ff527435 */ /* 0x000fc800000001ff */
[----:B------:R-:W-:Y:S01]  /*2b40*/  MOV R160, R83 ;  /* 0x0000005300a07202 */ /* 0x000fe20000000f00 */
[----:B------:R-:W-:-:S07]  /*2b50*/  FADD.FTZ R80, R158, R89 ;  /* 0x000000599e507221 */ /* 0x000fce0000010000 */
[----:B------:R-:W-:Y:S05]  /*2b60*/  WARPSYNC.COLLECTIVE R84, `(.L_x_6628) ;  /* 0x0000000054087348 */ /* 0x000fea0003c00000 */
[----:B------:R0:W1:Y:S02]  /*2b70*/  SHFL.DOWN P1, R89, R160, R82, R85 ;  /* 0x08000052a0597389 */ /* 0x0000640000020055 */
[----:B01----:R-:W-:Y:S01]  /*2b80*/  ENDCOLLECTIVE ;  /* 0x000000000000791b */ /* 0x003fe20003800000 */
.L_x_6628:
[----:B------:R-:W-:Y:S02]  /*2b90*/  MOV R160, R80 ;  /* 0x0000005000a07202 */ /* 0x000fe40000000f00 */
[----:B------:R-:W-:-:S07]  /*2ba0*/  MOV R88, R89 ;  /* 0x0000005900587202 */ /* 0x000fce0000000f00 */
[----:B------:R-:W-:Y:S05]  /*2bb0*/  WARPSYNC.COLLECTIVE R84, `(.L_x_6629) ;  /* 0x0000000054087348 */ /* 0x000fea0003c00000 */
[----:B------:R0:W1:Y:S02]  /*2bc0*/  SHFL.DOWN P1, R89, R160, R82, R85 ;  /* 0x08000052a0597389 */ /* 0x0000640000020055 */
[----:B01----:R-:W-:Y:S01]  /*2bd0*/  ENDCOLLECTIVE ;  /* 0x000000000000791b */ /* 0x003fe20003800000 */
.L_x_6629:
[----:B------:R-:W-:Y:S05]  /*2be0*/  BRA `(.L_x_6630) ;  /* 0xffffffe4008c7947 */ /* 0x000fea000383ffff */
.L_x_6631:
        /* <DEDUP_REMOVED lines=9> */
.L_x_8833:


//--------------------- .text._ZN10layer_norm22ln_bwd_finalize_kernelINS_22Kernel_traits_finalizeILj2048Ef6__halffS2_fjLb1ELj1024ELj4ENS_18Kernel_traits_baseILj2048EfS2_fS2_fjLj1024EEEEELb1ELb0EEEvNS_9BwdParamsE --------------------------
	.section	.text._ZN10layer_norm22ln_bwd_finalize_kernelINS_22Kernel_traits_finalizeILj2048Ef6__halffS2_fjLb1ELj1024ELj4ENS_18Kernel_traits_baseILj2048EfS2_fS2_fjLj1024EEEEELb1ELb0EEEvNS_9BwdParamsE,"ax",@progbits
	.align	128
        .global         _ZN10layer_norm22ln_bwd_finalize_kernelINS_22Kernel_traits_finalizeILj2048Ef6__halffS2_fjLb1ELj1024ELj4ENS_18Kernel_traits_baseILj2048EfS2_fS2_fjLj1024EEEEELb1ELb0EEEvNS_9BwdParamsE
        .type           _ZN10layer_norm22ln_bwd_finalize_kernelINS_22Kernel_traits_finalizeILj2048Ef6__halffS2_fjLb1ELj1024ELj4ENS_18Kernel_traits_baseILj2048EfS2_fS2_fjLj1024EEEEELb1ELb0EEEvNS_9BwdParamsE,@function
        .size           _ZN10layer_norm22ln_bwd_finalize_kernelINS_22Kernel_traits_finalizeILj2048Ef6__halffS2_fjLb1ELj1024ELj4ENS_18Kernel_traits_baseILj2048EfS2_fS2_fjLj1024EEEEELb1ELb0EEEvNS_9BwdParamsE,(.L_x_8834 - _ZN10layer_norm22ln_bwd_finalize_kernelINS_22Kernel_traits_finalizeILj2048Ef6__halffS2_fjLb1ELj1024ELj4ENS_18Kernel_traits_baseILj2048EfS2_fS2_fjLj1024EEEEELb1ELb0EEEvNS_9BwdParamsE)
        .other          _ZN10layer_norm22ln_bwd_finalize_kernelINS_22Kernel_traits_finalizeILj2048Ef6__halffS2_fjLb1ELj1024ELj4ENS_18Kernel_traits_baseILj2048EfS2_fS2_fjLj1024EEEEELb1ELb0EEEvNS_9BwdParamsE,@"STO_CUDA_ENTRY STV_DEFAULT"
_ZN10layer_norm22ln_bwd_finalize_kernelINS_22Kernel_traits_finalizeILj2048Ef6__halffS2_fjLb1ELj1024ELj4ENS_18Kernel_traits_baseILj2048EfS2_fS2_fjLj1024EEEEELb1ELb0EEEvNS_9BwdParamsE:
.text._ZN10layer_norm22ln_bwd_finalize_kernelINS_22Kernel_traits_finalizeILj2048Ef6__halffS2_fjLb1ELj1024ELj4ENS_18Kernel_traits_baseILj2048EfS2_fS2_fjLj1024EEEEELb1ELb0EEEvNS_9BwdParamsE:
        /* <DEDUP_REMOVED lines=24> */
.L_x_6644:
        /* <DEDUP_REMOVED lines=36> */
.L_x_6636:
        /* <DEDUP_REMOVED lines=49> */
.L_x_6635:
[----:B------:R-:W-:Y:S05]  /*06d0*/  BSYNC B1 ;  /* 0x0000000000017941 */ /* 0x000fea0003800000 */
.L_x_6634:
        /* <DEDUP_REMOVED lines=31> */
.L_x_6638:
[----:B------:R-:W-:Y:S05]  /*08d0*/  BSYNC B1 ;  /* 0x0000000000017941 */ /* 0x000fea0003800000 */
.L_x_6637:
        /* <DEDUP_REMOVED lines=16> */
.L_x_6639:
[----:B------:R-:W-:Y:S05]  /*09e0*/  BSYNC B1 ;  /* 0x0000000000017941 */ /* 0x000fea0003800000 */
.L_x_6633:
[----:B------:R-:W-:Y:S05]  /*09f0*/  BSYNC B0 ;  /* 0x0000000000007941 */ /* 0x000fea0003800000 */
.L_x_6632:
        /* <DEDUP_REMOVED lines=40> */
.L_x_6660:
        /* <DEDUP_REMOVED lines=8> */
.L_x_6640:
        /* <DEDUP_REMOVED lines=20> */
.L_x_6643:
[----:B------:R-:W-:Y:S05]  /*0e40*/  BSYNC B0 ;  /* 0x0000000000007941 */ /* 0x000fea0003800000 */
.L_x_6642:
[C---:B------:R-:W-:Y:S01]  /*0e50*/  ISETP.GT.U32.AND P1, PT, R4.reuse, -0x801, PT ;  /* 0xfffff7ff0400780c */ /* 0x040fe20003f24070 */
[----:B------:R-:W-:Y:S01]  /*0e60*/  VIADD R4, R4, 0x800 ;  /* 0x0000080004047836 */ /* 0x000fe20000000000 */
[----:B------:R-:W-:-:S11]  /*0e70*/  IADD3 R5, R5, 0x400, RZ ;  /* 0x0000040005057810 */ /* 0x000fd60007ffe0ff */
[----:B------:R-:W-:Y:S05]  /*0e80*/  @P1 BRA `(.L_x_6644) ;  /* 0xfffffff000bc1947 */ /* 0x000fea000383ffff */
[----:B------:R-:W-:Y:S05]  /*0e90*/  EXIT ;  /* 0x000000000000794d */ /* 0x000fea0003800000 */
.L_x_6641:
[----:B0-----:R-:W-:Y:S01]  /*0ea0*/  HFMA2.MMA R24, -RZ, RZ, 0, 5.9604644775390625e-08 ;  /* 0x00000001ff187435 */ /* 0x001fe200000001ff */
[----:B----4-:R-:W-:Y:S02]  /*0eb0*/  MOV R23, R10 ;  /* 0x0000000a00177202 */ /* 0x010fe40000000f00 */
[----:B------:R-:W-:Y:S02]  /*0ec0*/  MOV R25, 0x1f ;  /* 0x0000001f00197802 */ /* 0x000fe40000000f00 */
[----:B------:R-:W-:-:S07]  /*0ed0*/  MOV R20, 0xffffffff ;  /* 0xffffffff00147802 */ /* 0x000fce0000000f00 */
[----:B-123--:R-:W-:Y:S05]  /*0ee0*/  WARPSYNC.COLLECTIVE R20, `(.L_x_6645) ;  /* 0x0000000014087348 */ /* 0x00efea0003c00000 */
[----:B------:R0:W4:Y:S02]  /*0ef0*/  SHFL.BFLY P2, R22, R23, R24, R25 ;  /* 0x0c00001817167389 */ /* 0x0001240000040019 */
[----:B01234-:R-:W-:Y:S01]  /*0f00*/  ENDCOLLECTIVE ;  /* 0x000000000000791b */ /* 0x01ffe20003800000 */
.L_x_6645:
[----:B------:R-:W-:Y:S01]  /*0f10*/  IMAD.MOV.U32 R24, RZ, RZ, 0x2 ;  /* 0x00000002ff187424 */ /* 0x000fe200078e00ff */
[----:B------:R-:W-:-:S05]  /*0f20*/  MOV R11, R22 ;  /* 0x00000016000b7202 */ /* 0x000fca0000000f00 */
[----:B------:R-:W-:-:S05]  /*0f30*/  FADD.FTZ R11, R10, R11 ;  /* 0x0000000b0a0b7221 */ /* 0x000fca0000010000 */
[----:B------:R-:W-:-:S07]  /*0f40*/  MOV R23, R11 ;  /* 0x0000000b00177202 */ /* 0x000fce0000000f00 */
[----:B------:R-:W-:Y:S05]  /*0f50*/  WARPSYNC.COLLECTIVE R20, `(.L_x_6646) ;  /* 0x0000000014087348 */ /* 0x000fea0003c00000 */
[----:B------:R0:W1:Y:S02]  /*0f60*/  SHFL.BFLY P2, R22, R23, R24, R25 ;  /* 0x0c00001817167389 */ /* 0x0000640000040019 */
[----:B01----:R-:W-:Y:S01]  /*0f70*/  ENDCOLLECTIVE ;  /* 0x000000000000791b */ /* 0x003fe20003800000 */
.L_x_6646:
[----:B------:R-:W-:Y:S01]  /*0f80*/  HFMA2.MMA R24, -RZ, RZ, 0, 2.384185791015625e-07 ;  /* 0x00000004ff187435 */ /* 0x000fe200000001ff */
[----:B------:R-:W-:-:S05]  /*0f90*/  MOV R14, R22 ;  /* 0x00000016000e7202 */ /* 0x000fca0000000f00 */
[----:B------:R-:W-:-:S05]  /*0fa0*/  FADD.FTZ R14, R11, R14 ;  /* 0x0000000e0b0e7221 */ /* 0x000fca0000010000 */
[----:B------:R-:W-:-:S07]  /*0fb0*/  MOV R23, R14 ;  /* 0x0000000e00177202 */ /* 0x000fce0000000f00 */
[----:B------:R-:W-:Y:S05]  /*0fc0*/  WARPSYNC.COLLECTIVE R20, `(.L_x_6647) ;  /* 0x0000000014087348 */ /* 0x000fea0003c00000 */
[----:B------:R0:W1:Y:S02]  /*0fd0*/  SHFL.BFLY P2, R22, R23, R24, R25 ;  /* 0x0c00001817167389 */ /* 0x0000640000040019 */
[----:B01----:R-:W-:Y:S01]  /*0fe0*/  ENDCOLLECTIVE ;  /* 0x000000000000791b */ /* 0x003fe20003800000 */
.L_x_6647:
[----:B------:R-:W-:Y:S01]  /*0ff0*/  HFMA2.MMA R24, -RZ, RZ, 0, 4.76837158203125e-07 ;  /* 0x00000008ff187435 */ /* 0x000fe200000001ff */
[----:B------:R-:W-:-:S05]  /*1000*/  MOV R13, R22 ;  /* 0x00000016000d7202 */ /* 0x000fca0000000f00 */
[----:B------:R-:W-:-:S05]  /*1010*/  FADD.FTZ R13, R14, R13 ;  /* 0x0000000d0e0d7221 */ /* 0x000fca0000010000 */
[----:B------:R-:W-:-:S07]  /*1020*/  MOV R23, R13 ;  /* 0x0000000d00177202 */ /* 0x000fce0000000f00 */
[----:B------:R-:W-:Y:S05]  /*1030*/  WARPSYNC.COLLECTIVE R20, `(.L_x_6648) ;  /* 0x0000000014087348 */ /* 0x000fea0003c00000 */
[----:B------:R0:W1:Y:S02]  /*1040*/  SHFL.BFLY P2, R22, R23, R24, R25 ;  /* 0x0c00001817167389 */ /* 0x0000640000040019 */
[----:B01----:R-:W-:Y:S01]  /*1050*/  ENDCOLLECTIVE ;  /* 0x000000000000791b */ /* 0x003fe20003800000 */
.L_x_6648:
[----:B------:R-:W-:Y:S01]  /*1060*/  HFMA2.MMA R24, -RZ, RZ, 0, 9.5367431640625e-07 ;  /* 0x00000010ff187435 */ /* 0x000fe200000001ff */
[----:B------:R-:W-:-:S05]  /*1070*/  MOV R10, R22 ;  /* 0x00000016000a7202 */ /* 0x000fca0000000f00 */
[----:B------:R-:W-:-:S04]  /*1080*/  FADD.FTZ R11, R13, R10 ;  /* 0x0000000a0d0b7221 */ /* 0x000fc80000010000 */
[----:B------:R-:W-:-:S07]  /*1090*/  IMAD.MOV.U32 R23, RZ, RZ, R11 ;  /* 0x000000ffff177224 */ /* 0x000fce00078e000b */
[----:B------:R-:W-:Y:S05]  /*10a0*/  WARPSYNC.COLLECTIVE R20, `(.L_x_6649) ;  /* 0x0000000014087348 */ /* 0x000fea0003c00000 */
[----:B------:R0:W1:Y:S02]  /*10b0*/  SHFL.BFLY P2, R22, R23, R24, R25 ;  /* 0x0c00001817167389 */ /* 0x0000640000040019 */
[----:B01----:R-:W-:Y:S01]  /*10c0*/  ENDCOLLECTIVE ;  /* 0x000000000000791b */ /* 0x003fe20003800000 */
.L_x_6649:
[----:B------:R-:W-:Y:S01]  /*10d0*/  HFMA2.MMA R24, -RZ, RZ, 0, 5.9604644775390625e-08 ;  /* 0x00000001ff187435 */ /* 0x000fe200000001ff */
[----:B------:R-:W-:Y:S02]  /*10e0*/  MOV R23, R12 ;  /* 0x0000000c00177202 */ /* 0x000fe40000000f00 */
[----:B------:R-:W-:-:S08]  /*10f0*/  MOV R10, R22 ;  /* 0x00000016000a7202 */ /* 0x000fd00000000f00 */
[----:B------:R-:W-:Y:S05]  /*1100*/  WARPSYNC.COLLECTIVE R20, `(.L_x_6650) ;  /* 0x0000000014087348 */ /* 0x000fea0003c00000 */
[----:B------:R0:W1:Y:S02]  /*1110*/  SHFL.BFLY P2, R22, R23, R24, R25 ;  /* 0x0c00001817167389 */ /* 0x0000640000040019 */
[----:B01----:R-:W-:Y:S01]  /*1120*/  ENDCOLLECTIVE ;  /* 0x000000000000791b */ /* 0x003fe20003800000 */
.L_x_6650:
[----:B------:R-:W-:Y:S01]  /*1130*/  HFMA2.MMA R24, -RZ, RZ, 0, 1.1920928955078125e-07 ;  /* 0x00000002ff187435 */ /* 0x000fe200000001ff */
[----:B------:R-:W-:-:S05]  /*1140*/  MOV R13, R22 ;  /* 0x00000016000d7202 */ /* 0x000fca0000000f00 */
[----:B------:R-:W-:-:S05]  /*1150*/  FADD.FTZ R15, R12, R13 ;  /* 0x0000000d0c0f7221 */ /* 0x000fca0000010000 */
[----:B------:R-:W-:-:S07]  /*1160*/  MOV R23, R15 ;  /* 0x0000000f00177202 */ /* 0x000fce0000000f00 */
[----:B------:R-:W-:Y:S05]  /*1170*/  WARPSYNC.COLLECTIVE R20, `(.L_x_6651) ;  /* 0x0000000014087348 */ /* 0x000fea0003c00000 */
[----:B------:R0:W1:Y:S02]  /*1180*/  SHFL.BFLY P2, R22, R23, R24, R25 ;  /* 0x0c00001817167389 */ /* 0x0000640000040019 */
[----:B01----:R-:W-:Y:S01]  /*1190*/  ENDCOLLECTIVE ;  /* 0x000000000000791b */ /* 0x003fe20003800000 */
.L_x_6651:
[----:B------:R-:W-:Y:S01]  /*11a0*/  HFMA2.MMA R24, -RZ, RZ, 0, 2.384185791015625e-07 ;  /* 0x00000004ff187435 */ /* 0x000fe200000001ff */
[----:B------:R-:W-:-:S04]  /*11b0*/  IMAD.MOV.U32 R16, RZ, RZ, R22 ;  /* 0x000000ffff107224 */ /* 0x000fc800078e0016 */
[----:B------:R-:W-:-:S05]  /*11c0*/  FADD.FTZ R16, R15, R16 ;  /* 0x000000100f107221 */ /* 0x000fca0000010000 */
[----:B------:R-:W-:-:S07]  /*11d0*/  MOV R23, R16 ;  /* 0x0000001000177202 */ /* 0x000fce0000000f00 */
[----:B------:R-:W-:Y:S05]  /*11e0*/  WARPSYNC.COLLECTIVE R20, `(.L_x_6652) ;  /* 0x0000000014087348 */ /* 0x000fea0003c00000 */
[----:B------:R0:W1:Y:S02]  /*11f0*/  SHFL.BFLY P2, R22, R23, R24, R25 ;  /* 0x0c00001817167389 */ /* 0x0000640000040019 */
[----:B01----:R-:W-:Y:S01]  /*1200*/  ENDCOLLECTIVE ;  /* 0x000000000000791b */ /* 0x003fe20003800000 */
.L_x_6652:
[----:B------:R-:W-:Y:S01]  /*1210*/  HFMA2.MMA R24, -RZ, RZ, 0, 4.76837158203125e-07 ;  /* 0x00000008ff187435 */ /* 0x000fe200000001ff */
[----:B------:R-:W-:-:S05]  /*1220*/  MOV R17, R22 ;  /* 0x0000001600117202 */ /* 0x000fca0000000f00 */
[----:B------:R-:W-:-:S05]  /*1230*/  FADD.FTZ R17, R16, R17 ;  /* 0x0000001110117221 */ /* 0x000fca0000010000 */
[----:B------:R-:W-:-:S07]  /*1240*/  MOV R23, R17 ;  /* 0x0000001100177202 */ /* 0x000fce0000000f00 */
[----:B------:R-:W-:Y:S05]  /*1250*/  WARPSYNC.COLLECTIVE R20, `(.L_x_6653) ;  /* 0x0000000014087348 */ /* 0x000fea0003c00000 */
[----:B------:R0:W1:Y:S02]  /*1260*/  SHFL.BFLY P2, R22, R23, R24, R25 ;  /* 0x0c00001817167389 */ /* 0x0000640000040019 */
[----:B01----:R-:W-:Y:S01]  /*1270*/  ENDCOLLECTIVE ;  /* 0x000000000000791b */ /* 0x003fe20003800000 */
.L_x_6653:
[----:B------:R-:W-:Y:S01]  /*1280*/  IMAD.MOV.U32 R24, RZ, RZ, 0x10 ;  /* 0x00000010ff187424 */ /* 0x000fe200078e00ff */
[----:B------:R-:W-:-:S05]  /*1290*/  MOV R12, R22 ;  /* 0x00000016000c7202 */ /* 0x000fca0000000f00 */
[----:B------:R-:W-:-:S05]  /*12a0*/  FADD.FTZ R12, R17, R12 ;  /* 0x0000000c110c7221 */ /* 0x000fca0000010000 */
[----:B------:R-:W-:-:S07]  /*12b0*/  MOV R23, R12 ;  /* 0x0000000c00177202 */ /* 0x000fce0000000f00 */
[----:B------:R-:W-:Y:S05]  /*12c0*/  WARPSYNC.COLLECTIVE R20, `(.L_x_6654) ;  /* 0x0000000014087348 */ /* 0x000fea0003c00000 */
[----:B------:R0:W1:Y:S02]  /*12d0*/  SHFL.BFLY P2, R22, R23, R24, R25 ;  /* 0x0c00001817167389 */ /* 0x0000640000040019 */
[----:B01----:R-:W-:Y:S01]  /*12e0*/  ENDCOLLECTIVE ;  /* 0x000000000000791b */ /* 0x003fe20003800000 */
.L_x_6654:
[----:B------:R-:W-:Y:S01]  /*12f0*/  HFMA2.MMA R24, -RZ, RZ, 0, 5.9604644775390625e-08 ;  /* 0x00000001ff187435 */ /* 0x000fe200000001ff */
[----:B------:R-:W-:Y:S02]  /*1300*/  MOV R23, R8 ;  /* 0x0000000800177202 */ /* 0x000fe40000000f00 */
[----:B------:R-:W-:-:S08]  /*1310*/  MOV R15, R22 ;  /* 0x00000016000f7202 */ /* 0x000fd00000000f00 */
[----:B------:R-:W-:Y:S05]  /*1320*/  WARPSYNC.COLLECTIVE R20, `(.L_x_6655) ;  /* 0x0000000014087348 */ /* 0x000fea0003c00000 */
[----:B------:R0:W1:Y:S02]  /*1330*/  SHFL.BFLY P2, R22, R23, R24, R25 ;  /* 0x0c00001817167389 */ /* 0x0000640000040019 */
[----:B01----:R-:W-:Y:S01]  /*1340*/  ENDCOLLECTIVE ;  /* 0x000000000000791b */ /* 0x003fe20003800000 */
.L_x_6655:
[----:B------:R-:W-:Y:S01]  /*1350*/  HFMA2.MMA R24, -RZ, RZ, 0, 1.1920928955078125e-07 ;  /* 0x00000002ff187435 */ /* 0x000fe200000001ff */
[----:B------:R-:W-:-:S05]  /*1360*/  MOV R17, R22 ;  /* 0x0000001600117202 */ /* 0x000fca0000000f00 */
[----:B------:R-:W-:-:S05]  /*1370*/  FADD.FTZ R18, R8, R17 ;  /* 0x0000001108127221 */ /* 0x000fca0000010000 */
[----:B------:R-:W-:-:S07]  /*1380*/  MOV R23, R18 ;  /* 0x0000001200177202 */ /* 0x000fce0000000f00 */
[----:B------:R-:W-:Y:S05]  /*1390*/  WARPSYNC.COLLECTIVE R20, `(.L_x_6656) ;  /* 0x0000000014087348 */ /* 0x000fea0003c00000 */
[----:B------:R0:W1:Y:S02]  /*13a0*/  SHFL.BFLY P2, R22, R23, R24, R25 ;  /* 0x0c00001817167389 */ /* 0x0000640000040019 */
[----:B01----:R-:W-:Y:S01]  /*13b0*/  ENDCOLLECTIVE ;  /* 0x000000000000791b */ /* 0x003fe20003800000 */
.L_x_6656:
[----:B------:R-:W-:Y:S01]  /*13c0*/  HFMA2.MMA R24, -RZ, RZ, 0, 2.384185791015625e-07 ;  /* 0x00000004ff187435 */ /* 0x000fe200000001ff */
[----:B------:R-:W-:-:S05]  /*13d0*/  MOV R13, R22 ;  /* 0x00000016000d7202 */ /* 0x000fca0000000f00 */
[----:B------:R-:W-:-:S04]  /*13e0*/  FADD.FTZ R19, R18, R13 ;  /* 0x0000000d12137221 */ /* 0x000fc80000010000 */
[----:B------:R-:W-:-:S07]  /*13f0*/  IMAD.MOV.U32 R23, RZ, RZ, R19 ;  /* 0x000000ffff177224 */ /* 0x000fce00078e0013 */
[----:B------:R-:W-:Y:S05]  /*1400*/  WARPSYNC.COLLECTIVE R20, `(.L_x_6657) ;  /* 0x0000000014087348 */ /* 0x000fea0003c00000 */
[----:B------:R0:W1:Y:S02]  /*1410*/  SHFL.BFLY P2, R22, R23, R24, R25 ;  /* 0x0c00001817167389 */ /* 0x0000640000040019 */
[----:B01----:R-:W-:Y:S01]  /*1420*/  ENDCOLLECTIVE ;  /* 0x000000000000791b */ /* 0x003fe20003800000 */
.L_x_6657:
[----:B------:R-:W-:Y:S01]  /*1430*/  HFMA2.MMA R24, -RZ, RZ, 0, 4.76837158203125e-07 ;  /* 0x00000008ff187435 */ /* 0x000fe200000001ff */
[----:B------:R-:W-:-:S05]  /*1440*/  MOV R8, R22 ;  /* 0x0000001600087202 */ /* 0x000fca0000000f00 */
[----:B------:R-:W-:-:S05]  /*1450*/  FADD.FTZ R8, R19, R8 ;  /* 0x0000000813087221 */ /* 0x000fca0000010000 */
[----:B------:R-:W-:-:S07]  /*1460*/  MOV R23, R8 ;  /* 0x0000000800177202 */ /* 0x000fce0000000f00 */
[----:B------:R-:W-:Y:S05]  /*1470*/  WARPSYNC.COLLECTIVE R20, `(.L_x_6658) ;  /* 0x0000000014087348 */ /* 0x000fea0003c00000 */
[----:B------:R0:W1:Y:S02]  /*1480*/  SHFL.BFLY P2, R22, R23, R24, R25 ;  /* 0x0c00001817167389 */ /* 0x0000640000040019 */
[----:B01----:R-:W-:Y:S01]  /*1490*/  ENDCOLLECTIVE ;  /* 0x000000000000791b */ /* 0x003fe20003800000 */
.L_x_6658:
[----:B------:R-:W-:Y:S01]  /*14a0*/  HFMA2.MMA R24, -RZ, RZ, 0, 9.5367431640625e-07 ;  /* 0x00000010ff187435 */ /* 0x000fe200000001ff */
[----:B------:R-:W-:-:S05]  /*14b0*/  MOV R21, R22 ;  /* 0x0000001600157202 */ /* 0x000fca0000000f00 */
[----:B------:R-:W-:-:S05]  /*14c0*/  FADD.FTZ R21, R8, R21 ;  /* 0x0000001508157221 */ /* 0x000fca0000010000 */
[----:B------:R-:W-:-:S07]  /*14d0*/  MOV R23, R21 ;  /* 0x0000001500177202 */ /* 0x000fce0000000f00 */
[----:B------:R-:W-:Y:S05]  /*14e0*/  WARPSYNC.COLLECTIVE R20, `(.L_x_6659) ;  /* 0x0000000014087348 */ /* 0x000fea0003c00000 */
[----:B------:R0:W1:Y:S02]  /*14f0*/  SHFL.BFLY P2, R22, R23, R24, R25 ;  /* 0x0c00001817167389 */ /* 0x0000640000040019 */
[----:B01----:R-:W-:Y:S01]  /*1500*/  ENDCOLLECTIVE ;  /* 0x000000000000791b */ /* 0x003fe20003800000 */
.L_x_6659:
[----:B------:R-:W-:Y:S01]  /*1510*/  MOV R14, R22 ;  /* 0x00000016000e7202 */ /* 0x000fe20000000f00 */
[----:B------:R-:W-:Y:S06]  /*1520*/  BRA `(.L_x_6660) ;  /* 0xfffffff400d47947 */ /* 0x000fec000383ffff */
.L_x_6661:
        /* <DEDUP_REMOVED lines=13> */
.L_x_8834:


//--------------------- .text._ZN10layer_norm13ln_bwd_kernelINS_13Kernel_traitsIf6__halffS2_fjLj2048ELj1ELj1ELj4ELj16ENS_18Kernel_traits_baseILj2048EfS2_fS2_fjLj128EEEEELb1ELb1ELb1ELb0EEEvNS_9BwdParamsE --------------------------
	.section	.text._ZN10layer_norm13ln_bwd_kernelINS_13Kernel_traitsIf6__halffS2_fjLj2048ELj1ELj1ELj4ELj16ENS_18Kernel_traits_baseILj2048EfS2_fS2_fjLj128EEEEELb1ELb1ELb1ELb0EEEvNS_9BwdParamsE,"ax",@progbits
	.align	128
        .global         _ZN10layer_norm13ln_bwd_kernelINS_13Kernel_traitsIf6__halffS2_fjLj2048ELj1ELj1ELj4ELj16ENS_18Kernel_traits_baseILj2048EfS2_fS2_fjLj128EEEEELb1ELb1ELb1ELb0EEEvNS_9BwdParamsE
        .type           _ZN10layer_norm13ln_bwd_kernelINS_13Kernel_traitsIf6__halffS2_fjLj2048ELj1ELj1ELj4ELj16ENS_18Kernel_traits_baseILj2048EfS2_fS2_fjLj128EEEEELb1ELb1ELb1ELb0EEEvNS_9BwdParamsE,@function
        .size           _ZN10layer_norm13ln_bwd_kernelINS_13Kernel_traitsIf6__halffS2_fjLj2048ELj1ELj1ELj4ELj16ENS_18Kernel_traits_baseILj2048EfS2_fS2_fjLj128EEEEELb1ELb1ELb1ELb0EEEvNS_9BwdParamsE,(.L_x_8835 - _ZN10layer_norm13ln_bwd_kernelINS_13Kernel_traitsIf6__halffS2_fjLj2048ELj1ELj1ELj4ELj16ENS_18Kernel_traits_baseILj2048EfS2_fS2_fjLj128EEEEELb1ELb1ELb1ELb0EEEvNS_9BwdParamsE)
        .other          _ZN10layer_norm13ln_bwd_kernelINS_13Kernel_traitsIf6__halffS2_fjLj2048ELj1ELj1ELj4ELj16ENS_18Kernel_traits_baseILj2048EfS2_fS2_fjLj128EEEEELb1ELb1ELb1ELb0EEEvNS_9BwdParamsE,@"STO_CUDA_ENTRY STV_DEFAULT"
_ZN10layer_norm13ln_bwd_kernelINS_13Kernel_traitsIf6__halffS2_fjLj2048ELj1ELj1ELj4ELj16ENS_18Kernel_traits_baseILj2048EfS2_fS2_fjLj128EEEEELb1ELb1ELb1ELb0EEEvNS_9BwdParamsE:
.text._ZN10layer_norm13ln_bwd_kernelINS_13Kernel_traitsIf6__halffS2_fjLj2048ELj1ELj1ELj4ELj16ENS_18Kernel_traits_baseILj2048EfS2_fS2_fjLj128EEEEELb1ELb1ELb1ELb0EEEvNS_9BwdParamsE:
        /* <DEDUP_REMOVED lines=67> */
.L_x_6743:
        /* <DEDUP_REMOVED lines=37> */
[----:B------:R-:W-:Y:S02]  /*0680*/  IADD3 R121, R137, 0x80, RZ ;  /* 0x0000008089797810 */ /* 0x000fe40007ffe0ff */
[----:B--2---:R-:W-:-:S07]  /*0690*/  IADD3 R117, R117, 0x80, RZ ;  /* 0x0000008075757810 */ /* 0x004fce0007ffe0ff */
.L_x_6666:
[----:B------:R-:W-:Y:S05]  /*06a0*/  BSYNC B1 ;  /* 0x0000000000017941 */ /* 0x000fea0003800000 */
.L_x_6665:
        /* <DEDUP_REMOVED lines=13> */
.L_x_6664:
        /* <DEDUP_REMOVED lines=34> */
[----:B------:R-:W-:Y:S02]  /*09a0*/  ISETP.NE.AND.EX P0, PT, RZ, UR7, PT, P0 ;  /* 0x00000007ff007c0c */ /* 0x000fe4000bf05300 */
[----:B------:R-:W-:-:S11]  /*09b0*/  IADD3 R181, R137, 0x80, RZ ;  /* 0x0000008089b57810 */ /* 0x000fd60007ffe0ff */
[----:B------:R-:W5:Y:S04]  /*09c0*/  @P0 LDG.E.128 R16, desc[UR4][R170.64] ;  /* 0x00000004aa100981 */ /* 0x000f68000c1e1d00 */
[----:B------:R1:W5:Y:S01]  /*09d0*/  @P0 LDG.E.128 R12, desc[UR4][R170.64+0x10] ;  /* 0x00001004aa0c0981 */ /* 0x000362000c1e1d00 */
        /* <DEDUP_REMOVED lines=66> */
.L_x_6669:
[----:B------:R-:W-:Y:S05]  /*0e00*/  BSYNC B1 ;  /* 0x0000000000017941 */ /* 0x000fea0003800000 */
.L_x_6668:
        /* <DEDUP_REMOVED lines=80> */
.L_x_6667:
[----:B------:R-:W-:Y:S05]  /*1310*/  BSYNC B0 ;  /* 0x0000000000007941 */ /* 0x000fea0003800000 */
.L_x_6663:
        /* <DEDUP_REMOVED lines=25> */
.L_x_6756:
[----:B------:R-:W0:Y:S01]  /*14b0*/  S2R R121, SR_CgaCtaId ;  /* 0x0000000000797919 */ /* 0x000e220000008800 */
[----:B------:R-:W-:Y:S01]  /*14c0*/  MOV R120, 0x400 ;  /* 0x0000040000787802 */ /* 0x000fe20000000f00 */
[----:B--23--:R-:W-:Y:S01]  /*14d0*/  FADD.FTZ R134, R129, R118 ;  /* 0x0000007681867221 */ /* 0x00cfe20000010000 */
[----:B------:R-:W-:Y:S01]  /*14e0*/  @!P0 LOP3.LUT R116, R116, 0x3, RZ, 0xc0, !PT ;  /* 0x0000000374748812 */ /* 0x000fe200078ec0ff */
[----:B----4-:R-:W-:Y:S01]  /*14f0*/  FADD.FTZ R135, R128, R119 ;  /* 0x0000007780877221 */ /* 0x010fe20000010000 */
[----:B------:R-:W-:Y:S05]  /*1500*/  WARPSYNC.ALL ;  /* 0x0000000000007948 */ /* 0x000fea0003800000 */
[----:B------:R-:W-:Y:S01]  /*1510*/  @!P0 IADD3 R116, R117, R116, RZ ;  /* 0x0000007475748210 */ /* 0x000fe20007ffe0ff */
[----:B------:R-:W-:Y:S01]  /*1520*/  BSSY B0, `(.L_x_6671) ;  /* 0x0000119000007945 */ /* 0x000fe20003800000 */
[----:B------:R-:W-:-:S02]  /*1530*/  @P3 IADD3 R131, R172, -0x1, RZ ;  /* 0xffffffffac833810 */ /* 0x000fc40007ffe0ff */
[----:B------:R-:W-:-:S03]  /*1540*/  @P3 LOP3.LUT R2, R0, 0x7f, RZ, 0xc0, !PT ;  /* 0x0000007f00023812 */ /* 0x000fc600078ec0ff */
        /* <DEDUP_REMOVED lines=36> */
.L_x_6674:
[----:B------:R-:W-:Y:S05]  /*1790*/  BSYNC B1 ;  /* 0x0000000000017941 */ /* 0x000fea0003800000 */
.L_x_6673:
        /* <DEDUP_REMOVED lines=13> */
.L_x_6676:
[----:B------:R-:W-:Y:S05]  /*1870*/  BSYNC B1 ;  /* 0x0000000000017941 */ /* 0x000fea0003800000 */
.L_x_6675:
[----:B------:R-:W-:Y:S04]  /*1880*/  BSSY B1, `(.L_x_6677) ;  /* 0x000000d000017945 */ /* 0x000fe80003800000 */
[----:B------:R-:W-:Y:S05]  /*1890*/  @!P3 BRA `(.L_x_6678) ;  /* 0x00000000002cb947 */ /* 0x000fea0003800000 */
[----:B------:R-:W-:Y:S01]  /*18a0*/  LOP3.LUT P1, RZ, R124, 0xff, RZ, 0xc0, !PT ;  /* 0x000000ff7cff7812 */ /* 0x000fe2000782c0ff */
[----:B------:R-:W-:Y:S01]  /*18b0*/  FMUL.FTZ R128, R123, UR11 ;  /* 0x0000000b7b807c20 */ /* 0x000fe20008410000 */
[----:B------:R-:W-:-:S03]  /*18c0*/  MOV R129, RZ ;  /* 0x000000ff00817202 */ /* 0x000fc60000000f00 */
        /* <DEDUP_REMOVED lines=8> */
.L_x_6678:
[----:B------:R-:W-:Y:S05]  /*1950*/  BSYNC B1 ;  /* 0x0000000000017941 */ /* 0x000fea0003800000 */
.L_x_6677:
        /* <DEDUP_REMOVED lines=13> */
.L_x_6680:
[----:B------:R-:W-:Y:S05]  /*1a30*/  BSYNC B1 ;  /* 0x0000000000017941 */ /* 0x000fea0003800000 */
.L_x_6679:
[----:B------:R-:W-:Y:S04]  /*1a40*/  BSSY B1, `(.L_x_6681) ;  /* 0x000000d000017945 */ /* 0x000fe80003800000 */
[----:B------:R-:W-:Y:S05]  /*1a50*/  @!P3 BRA `(.L_x_6682) ;  /* 0x00000000002cb947 */ /* 0x000fea0003800000 */
[----:B------:R-:W-:Y:S01]  /*1a60*/  LOP3.LUT P1, RZ, R124, 0xff00, RZ, 0xc0, !PT ;  /* 0x0000ff007cff7812 */ /* 0x000fe2000782c0ff */
        /* <DEDUP_REMOVED lines=10> */
.L_x_6682:
[----:B------:R-:W-:Y:S05]  /*1b10*/  BSYNC B1 ;  /* 0x0000000000017941 */ /* 0x000fea0003800000 */
.L_x_6681:
        /* <DEDUP_REMOVED lines=13> */
.L_x_6684:
[----:B------:R-:W-:Y:S05]  /*1bf0*/  BSYNC B1 ;  /* 0x0000000000017941 */ /* 0x000fea0003800000 */
.L_x_6683:
        /* <DEDUP_REMOVED lines=13> */
.L_x_6686:
[----:B------:R-:W-:Y:S05]  /*1cd0*/  BSYNC B1 ;  /* 0x0000000000017941 */ /* 0x000fea0003800000 */
.L_x_6685:
        /* <DEDUP_REMOVED lines=13> */
.L_x_6688:
[----:B------:R-:W-:Y:S05]  /*1db0*/  BSYNC B1 ;  /* 0x0000000000017941 */ /* 0x000fea0003800000 */
.L_x_6687:
        /* <DEDUP_REMOVED lines=13> */
.L_x_6690:
[----:B------:R-:W-:Y:S05]  /*1e90*/  BSYNC B1 ;  /* 0x0000000000017941 */ /* 0x000fea0003800000 */
.L_x_6689:
        /* <DEDUP_REMOVED lines=13> */
.L_x_6692:
[----:B------:R-:W-:Y:S05]  /*1f70*/  BSYNC B1 ;  /* 0x0000000000017941 */ /* 0x000fea0003800000 */
.L_x_6691:
[----:B------:R-:W-:Y:S04]  /*1f80*/  BSSY B1, `(.L_x_6693) ;  /* 0x000000d000017945 */ /* 0x000fe80003800000 */
[----:B------:R-:W-:Y:S05]  /*1f90*/  @!P3 BRA `(.L_x_6694) ;  /* 0x00000000002cb947 */ /* 0x000fea0003800000 */
[----:B------:R-:W-:Y:S01]  /*1fa0*/  LOP3.LUT P1, RZ, R125, 0xff, RZ, 0xc0, !PT ;  /* 0x000000ff7dff7812 */ /* 0x000fe2000782c0ff */
[----:B------:R-:W-:-:S04]  /*1fb0*/  FMUL.FTZ R169, R131, UR11 ;  /* 0x0000000b83a97c20 */ /* 0x000fc80008410000 */
[----:B------:R-:W-:Y:S01]  /*1fc0*/  FMUL.FTZ R175, R169, UR10 ;  /* 0x0000000aa9af7c20 */ /* 0x000fe20008410000 */
[----:B------:R-:W-:-:S03]  /*1fd0*/  MOV R169, RZ ;  /* 0x000000ff00a97202 */ /* 0x000fc60000000f00 */
[----:B------:R-:W-:-:S04]  /*1fe0*/  FMUL.FTZ R173, R88, R175 ;  /* 0x000000af58ad7220 */ /* 0x000fc80000410000 */
[----:B------:R-:W-:Y:S01]  /*1ff0*/  @P1 HADD2.F32 R172, -RZ, R102.H0_H0 ;  /* 0x20000066ffac1230 */ /* 0x000fe20000004100 */
[----:B------:R-:W-:-:S04]  /*2000*/  FSEL R173, R173, RZ, P1 ;  /* 0x000000ffadad7208 */ /* 0x000fc80000800000 */
[----:B------:R-:W-:Y:S01]  /*2010*/  @P1 FMUL.FTZ R169, R175, R172 ;  /* 0x000000acafa91220 */ /* 0x000fe20000410000 */
[----:B------:R-:W-:-:S03]  /*2020*/  F2FP.F16.F32.PACK_AB R173, RZ, R173 ;  /* 0x000000adffad723e */ /* 0x000fc600000000ff */
[----:B------:R-:W-:Y:S01]  /*2030*/  FADD.FTZ R28, R28, R169 ;  /* 0x000000a91c1c7221 */ /* 0x000fe20000010000 */
[----:B------:R-:W-:-:S07]  /*2040*/  PRMT R106, R173, 0x7610, R106 ;  /* 0x00007610ad6a7816 */ /* 0x000fce000000006a */
.L_x_6694:
[----:B------:R-:W-:Y:S05]  /*2050*/  BSYNC B1 ;  /* 0x0000000000017941 */ /* 0x000fea0003800000 */
.L_x_6693:
        /* <DEDUP_REMOVED lines=13> */
.L_x_6696:
[----:B------:R-:W-:Y:S05]  /*2130*/  BSYNC B1 ;  /* 0x0000000000017941 */ /* 0x000fea0003800000 */
.L_x_6695:
        /* <DEDUP_REMOVED lines=13> */
.L_x_6698:
[----:B------:R-:W-:Y:S05]  /*2210*/  BSYNC B1 ;  /* 0x0000000000017941 */ /* 0x000fea0003800000 */
.L_x_6697:
        /* <DEDUP_REMOVED lines=13> */
.L_x_6700:
[----:B------:R-:W-:Y:S05]  /*22f0*/  BSYNC B1 ;  /* 0x0000000000017941 */ /* 0x000fea0003800000 */
.L_x_6699:
        /* <DEDUP_REMOVED lines=13> */
.L_x_6702:
[----:B------:R-:W-:Y:S05]  /*23d0*/  BSYNC B1 ;  /* 0x0000000000017941 */ /* 0x000fea0003800000 */
.L_x_6701:
        /* <DEDUP_REMOVED lines=13> */
.L_x_6704:
[----:B------:R-:W-:Y:S05]  /*24b0*/  BSYNC B1 ;  /* 0x0000000000017941 */ /* 0x000fea0003800000 */
.L_x_6703:
        /* <DEDUP_REMOVED lines=25> */
.L_x_6706:
[----:B------:R-:W-:Y:S05]  /*2650*/  BSYNC B1 ;  /* 0x0000000000017941 */ /* 0x000fea0003800000 */
.L_x_6705:
[----:B------:R0:W-:Y:S01]  /*2660*/  @P0 STG.E.128 desc[UR4][R118.64], R108 ;  /* 0x0000006c76000986 */ /* 0x0001e2000c101d04 */
[----:B------:R-:W-:Y:S02]  /*2670*/  IADD3 R137, R137, 0x80, RZ ;  /* 0x0000008089897810 */ /* 0x000fe40007ffe0ff */
[----:B------:R-:W-:Y:S01]  /*2680*/  IADD3 R121, R121, 0x80, RZ ;  /* 0x0000008079797810 */ /* 0x000fe20007ffe0ff */
[----:B------:R0:W-:Y:S04]  /*2690*/  @P0 STG.E.128 desc[UR4][R118.64+0x10], R112 ;  /* 0x0000107076000986 */ /* 0x0001e8000c101d04 */
[----:B------:R0:W-:Y:S02]  /*26a0*/  @P3 STG.E.128 desc[UR4][R116.64], R104 ;  /* 0x0000006874003986 */ /* 0x0001e4000c101d04 */
.L_x_6672:
[----:B------:R-:W-:Y:S05]  /*26b0*/  BSYNC B0 ;  /* 0x0000000000007941 */ /* 0x000fea0003800000 */
.L_x_6671:
        /* <DEDUP_REMOVED lines=11> */
.L_x_6710:
[----:B------:R-:W-:Y:S05]  /*2770*/  BSYNC B1 ;  /* 0x0000000000017941 */ /* 0x000fea0003800000 */
.L_x_6709:
        /* <DEDUP_REMOVED lines=13> */
.L_x_6712:
[----:B------:R-:W-:Y:S05]  /*2850*/  BSYNC B1 ;  /* 0x0000000000017941 */ /* 0x000fea0003800000 */
.L_x_6711:
[----:B------:R-:W-:Y:S04]  /*2860*/  BSSY B1, `(.L_x_6713) ;  /* 0x000000d000017945 */ /* 0x000fe80003800000 */
[----:B------:R-:W-:Y:S05]  /*2870*/  @!P3 BRA `(.L_x_6714) ;  /* 0x00000000002cb947 */ /* 0x000fea0003800000 */
[----:B------:R-:W-:Y:S01]  /*2880*/  LOP3.LUT P0, RZ, R126, 0xff, RZ, 0xc0, !PT ;  /* 0x000000ff7eff7812 */ /* 0x000fe2000780c0ff */
[----:B0-----:R-:W-:Y:S01]  /*2890*/  FMUL.FTZ R116, R123, UR11 ;  /* 0x0000000b7b747c20 */ /* 0x001fe20008410000 */
        /* <DEDUP_REMOVED lines=9> */
.L_x_6714:
[----:B------:R-:W-:Y:S05]  /*2930*/  BSYNC B1 ;  /* 0x0000000000017941 */ /* 0x000fea0003800000 */
.L_x_6713:
        /* <DEDUP_REMOVED lines=13> */
.L_x_6716:
[----:B------:R-:W-:Y:S05]  /*2a10*/  BSYNC B1 ;  /* 0x0000000000017941 */ /* 0x000fea0003800000 */
.L_x_6715:
[----:B------:R-:W-:Y:S04]  /*2a20*/  BSSY B1, `(.L_x_6717) ;  /* 0x000000d000017945 */ /* 0x000fe80003800000 */
[----:B------:R-:W-:Y:S05]  /*2a30*/  @!P3 BRA `(.L_x_6718) ;  /* 0x00000000002cb947 */ /* 0x000fea0003800000 */
[----:B------:R-:W-:Y:S01]  /*2a40*/  LOP3.LUT P0, RZ, R126, 0xff00, RZ, 0xc0, !PT ;  /* 0x0000ff007eff7812 */ /* 0x000fe2000780c0ff */
[----:B0-----:R-:W-:-:S04]  /*2a50*/  FMUL.FTZ R116, R128, UR11 ;  /* 0x0000000b80747c20 */ /* 0x001fc80008410000 */
[----:B------:R-:W-:Y:S01]  /*2a60*/  FMUL.FTZ R118, R116, UR10 ;  /* 0x0000000a74767c20 */ /* 0x000fe20008410000 */
[----:B------:R-:W-:-:S03]  /*2a70*/  HFMA2.MMA R116, -RZ, RZ, 0, 0 ;  /* 0x00000000ff747435 */ /* 0x000fc600000001ff */
[----:B------:R-:W-:-:S04]  /*2a80*/  FMUL.FTZ R117, R69, R118 ;  /* 0x0000007645757220 */ /* 0x000fc80000410000 */
[----:B------:R-:W-:Y:S01]  /*2a90*/  @P0 HADD2.F32 R119, -RZ, R100.H1_H1 ;  /* 0x30000064ff770230 */ /* 0x000fe20000004100 */
[----:B------:R-:W-:-:S04]  /*2aa0*/  FSEL R117, R117, RZ, P0 ;  /* 0x000000ff75757208 */ /* 0x000fc80000000000 */
[----:B------:R-:W-:Y:S01]  /*2ab0*/  @P0 FMUL.FTZ R116, R119, R118 ;  /* 0x0000007677740220 */ /* 0x000fe20000410000 */
[----:B------:R-:W-:-:S03]  /*2ac0*/  F2FP.F16.F32.PACK_AB R117, RZ, R117 ;  /* 0x00000075ff75723e */ /* 0x000fc600000000ff */
[----:B------:R-:W-:Y:S01]  /*2ad0*/  FADD.FTZ R25, R25, R116 ;  /* 0x0000007419197221 */ /* 0x000fe20000010000 */
[----:B------:R-:W-:-:S07]  /*2ae0*/  PRMT R104, R104, 0x5410, R117 ;  /* 0x0000541068687816 */ /* 0x000fce0000000075 */
.L_x_6718:
[----:B------:R-:W-:Y:S05]  /*2af0*/  BSYNC B1 ;  /* 0x0000000000017941 */ /* 0x000fea0003800000 */
.L_x_6717:
        /* <DEDUP_REMOVED lines=13> */
.L_x_6720:
[----:B------:R-:W-:Y:S05]  /*2bd0*/  BSYNC B1 ;  /* 0x0000000000017941 */ /* 0x000fea0003800000 */
.L_x_6719:
        /* <DEDUP_REMOVED lines=13> */
.L_x_6722:
[----:B------:R-:W-:Y:S05]  /*2cb0*/  BSYNC B1 ;  /* 0x0000000000017941 */ /* 0x000fea0003800000 */
.L_x_6721:
        /* <DEDUP_REMOVED lines=13> */
.L_x_6724:
[----:B------:R-:W-:Y:S05]  /*2d90*/  BSYNC B1 ;  /* 0x0000000000017941 */ /* 0x000fea0003800000 */
.L_x_6723:
        /* <DEDUP_REMOVED lines=13> */
.L_x_6726:
[----:B------:R-:W-:Y:S05]  /*2e70*/  BSYNC B1 ;  /* 0x0000000000017941 */ /* 0x000fea0003800000 */
.L_x_6725:
        /* <DEDUP_REMOVED lines=13> */
.L_x_6728:
[----:B------:R-:W-:Y:S05]  /*2f50*/  BSYNC B1 ;  /* 0x0000000000017941 */ /* 0x000fea0003800000 */
.L_x_6727:
        /* <DEDUP_REMOVED lines=13> */
.L_x_6730:
[----:B------:R-:W-:Y:S05]  /*3030*/  BSYNC B1 ;  /* 0x0000000000017941 */ /* 0x000fea0003800000 */
.L_x_6729:
        /* <DEDUP_REMOVED lines=14> */
.L_x_6732:
[----:B------:R-:W-:Y:S05]  /*3120*/  BSYNC B1 ;  /* 0x0000000000017941 */ /* 0x000fea0003800000 */
.L_x_6731:
        /* <DEDUP_REMOVED lines=13> */
.L_x_6734:
[----:B------:R-:W-:Y:S05]  /*3200*/  BSYNC B1 ;  /* 0x0000000000017941 */ /* 0x000fea0003800000 */
.L_x_6733:
        /* <DEDUP_REMOVED lines=14> */
.L_x_6736:
[----:B------:R-:W-:Y:S05]  /*32f0*/  BSYNC B1 ;  /* 0x0000000000017941 */ /* 0x000fea0003800000 */
.L_x_6735:
        /* <DEDUP_REMOVED lines=13> */
.L_x_6738:
[----:B------:R-:W-:Y:S05]  /*33d0*/  BSYNC B1 ;  /* 0x0000000000017941 */ /* 0x000fea0003800000 */
.L_x_6737:
        /* <DEDUP_REMOVED lines=17> */
.L_x_6740:
[----:B------:R-:W-:Y:S05]  /*34f0*/  BSYNC B1 ;  /* 0x0000000000017941 */ /* 0x000fea0003800000 */
.L_x_6739:
        /* <DEDUP_REMOVED lines=23> */
.L_x_6742:
[----:B------:R-:W-:Y:S05]  /*3670*/  BSYNC B1 ;  /* 0x0000000000017941 */ /* 0x000fea0003800000 */
.L_x_6741:
[----:B------:R1:W-:Y:S04]  /*3680*/  @P1 STG.E.128 desc[UR4][R116.64], R108 ;  /* 0x0000006c74001986 */ /* 0x0003e8000c101d04 */
[----:B------:R1:W-:Y:S04]  /*3690*/  @P1 STG.E.128 desc[UR4][R116.64+0x10], R112 ;  /* 0x0000107074001986 */ /* 0x0003e8000c101d04 */
[----:B------:R1:W-:Y:S02]  /*36a0*/  @P3 STG.E.128 desc[UR4][R118.64], R104 ;  /* 0x0000006876003986 */ /* 0x0003e4000c101d04 */
.L_x_6708:
[----:B------:R-:W-:Y:S05]  /*36b0*/  BSYNC B0 ;  /* 0x0000000000007941 */ /* 0x000fea0003800000 */
.L_x_6707:
[----:B------:R-:W-:Y:S02]  /*36c0*/  IADD3 R133, R133, UR12, RZ ;  /* 0x0000000c85857c10 */ /* 0x000fe4000fffe0ff */
[----:B------:R-:W-:Y:S02]  /*36d0*/  SEL R169, RZ, 0x1, P2 ;  /* 0x00000001ffa97807 */ /* 0x000fe40001000000 */
[----:B------:R-:W-:-:S13]  /*36e0*/  ISETP.GE.AND P0, PT, R133, UR13, PT ;  /* 0x0000000d85007c0c */ /* 0x000fda000bf06270 */
[----:B------:R-:W-:Y:S05]  /*36f0*/  @!P0 BRA `(.L_x_6743) ;  /* 0xffffffcc004c8947 */ /* 0x000fea000383ffff */
.L_x_6662:
        /* <DEDUP_REMOVED lines=20> */
.L_x_6745:
[----:B------:R-:W-:Y:S05]  /*3840*/  BSYNC B0 ;  /* 0x0000000000007941 */ /* 0x000fea0003800000 */
.L_x_6744:
        /* <DEDUP_REMOVED lines=14> */
.L_x_6670:
[----:B--2---:R-:W-:Y:S01]  /*3930*/  HFMA2.MMA R134, -RZ, RZ, 0, 9.5367431640625e-07 ;  /* 0x00000010ff867435 */ /* 0x004fe200000001ff */
[----:B------:R-:W-:Y:S02]  /*3940*/  MOV R135, R179 ;  /* 0x000000b300877202 */ /* 0x000fe40000000f00 */
[----:B------:R-:W-:Y:S02]  /*3950*/  MOV R169, 0x1f ;  /* 0x0000001f00a97802 */ /* 0x000fe40000000f00 */
[----:B------:R-:W-:-:S07]  /*3960*/  MOV R130, 0xffffffff ;  /* 0xffffffff00827802 */ /* 0x000fce0000000f00 */
[----:B0----5:R-:W-:Y:S05]  /*3970*/  WARPSYNC.COLLECTIVE R130, `(.L_x_6746) ;  /* 0x0000000082087348 */ /* 0x021fea0003c00000 */
[----:B------:R1:W2:Y:S02]  /*3980*/  SHFL.DOWN P1, R131, R135, R134, R169 ;  /* 0x0800008687837389 */ /* 0x0002a400000200a9 */
[----:B012--5:R-:W-:Y:S01]  /*3990*/  ENDCOLLECTIVE ;  /* 0x000000000000791b */ /* 0x027fe20003800000 */
.L_x_6746:
[----:B------:R-:W-:Y:S02]  /*39a0*/  MOV R135, R176 ;  /* 0x000000b000877202 */ /* 0x000fe40000000f00 */
[----:B------:R-:W-:-:S07]  /*39b0*/  MOV R118, R131 ;  /* 0x0000008300767202 */ /* 0x000fce0000000f00 */
[----:B------:R-:W-:Y:S05]  /*39c0*/  WARPSYNC.COLLECTIVE R130, `(.L_x_6747) ;  /* 0x0000000082087348 */ /* 0x000fea0003c00000 */
[----:B------:R0:W1:Y:S02]  /*39d0*/  SHFL.DOWN P1, R131, R135, R134, R169 ;  /* 0x0800008687837389 */ /* 0x00006400000200a9 */
[----:B01----:R-:W-:Y:S01]  /*39e0*/  ENDCOLLECTIVE ;  /* 0x000000000000791b */ /* 0x003fe20003800000 */
.L_x_6747:
[----:B------:R-:W-:Y:S01]  /*39f0*/  FADD.FTZ R118, R118, R179 ;  /* 0x000000b376767221 */ /* 0x000fe20000010000 */
[----:B------:R-:W-:-:S04]  /*3a00*/  HFMA2.MMA R134, -RZ, RZ, 0, 4.76837158203125e-07 ;  /* 0x00000008ff867435 */ /* 0x000fc800000001ff */
[----:B------:R-:W-:Y:S02]  /*3a10*/  MOV R135, R118 ;  /* 0x0000007600877202 */ /* 0x000fe40000000f00 */
[----:B------:R-:W-:-:S07]  /*3a20*/  MOV R119, R131 ;  /* 0x0000008300777202 */ /* 0x000fce0000000f00 */
[----:B------:R-:W-:Y:S05]  /*3a30*/  WARPSYNC.COLLECTIVE R130, `(.L_x_6748) ;  /* 0x0000000082087348 */ /* 0x000fea0003c00000 */
[----:B------:R0:W1:Y:S02]  /*3a40*/  SHFL.DOWN P1, R131, R135, R134, R169 ;  /* 0x0800008687837389 */ /* 0x00006400000200a9 */
[----:B01----:R-:W-:Y:S01]  /*3a50*/  ENDCOLLECTIVE ;  /* 0x000000000000791b */ /* 0x003fe20003800000 */
.L_x_6748:
[----:B------:R-:W-:-:S05]  /*3a60*/  FADD.FTZ R119, R119, R176 ;  /* 0x000000b077777221 */ /* 0x000fca0000010000 */
[----:B------:R-:W-:Y:S02]  /*3a70*/  MOV R135, R119 ;  /* 0x0000007700877202 */ /* 0x000fe40000000f00 */
[----:B------:R-:W-:-:S07]  /*3a80*/  MOV R121, R131 ;  /* 0x0000008300797202 */ /* 0x000fce0000000f00 */
[----:B------:R-:W-:Y:S05]  /*3a90*/  WARPSYNC.COLLECTIVE R130, `(.L_x_6749) ;  /* 0x0000000082087348 */ /* 0x000fea0003c00000 */
[----:B------:R0:W1:Y:S02]  /*3aa0*/  SHFL.DOWN P1, R131, R135, R134, R169 ;  /* 0x0800008687837389 */ /* 0x00006400000200a9 */
[----:B01----:R-:W-:Y:S01]  /*3ab0*/  ENDCOLLECTIVE ;  /* 0x000000000000791b */ /* 0x003fe20003800000 */
.L_x_6749:
[----:B------:R-:W-:Y:S01]  /*3ac0*/  FADD.FTZ R121, R118, R121 ;  /* 0x0000007976797221 */ /* 0x000fe20000010000 */
[----:B------:R-:W-:-:S04]  /*3ad0*/  HFMA2.MMA R134, -RZ, RZ, 0, 2.384185791015625e-07 ;  /* 0x00000004ff867435 */ /* 0x000fc800000001ff */
[----:B------:R-:W-:Y:S02]  /*3ae0*/  MOV R135, R121 ;  /* 0x0000007900877202 */ /* 0x000fe40000000f00 */
[----:B------:R-:W-:-:S07]  /*3af0*/  MOV R120, R131 ;  /* 0x0000008300787202 */ /* 0x000fce0000000f00 */
[----:B------:R-:W-:Y:S05]  /*3b00*/  WARPSYNC.COLLECTIVE R130, `(.L_x_6750) ;  /* 0x0000000082087348 */ /* 0x000fea0003c00000 */
[----:B------:R0:W1:Y:S02]  /*3b10*/  SHFL.DOWN P1, R131, R135, R134, R169 ;  /* 0x0800008687837389 */ /* 0x00006400000200a9 */
[----:B01----:R-:W-:Y:S01]  /*3b20*/  ENDCOLLECTIVE ;  /* 0x000000000000791b */ /* 0x003fe20003800000 */
.L_x_6750:
[----:B------:R-:W-:-:S05]  /*3b30*/  FADD.FTZ R120, R119, R120 ;  /* 0x0000007877787221 */ /* 0x000fca0000010000 */
[----:B------:R-:W-:Y:S02]  /*3b40*/  MOV R135, R120 ;  /* 0x0000007800877202 */ /* 0x000fe40000000f00 */
[----:B------:R-:W-:-:S07]  /*3b50*/  MOV R122, R131 ;  /* 0x00000083007a7202 */ /* 0x000fce0000000f00 */
[----:B------:R-:W-:Y:S05]  /*3b60*/  WARPSYNC.COLLECTIVE R130, `(.L_x_6751) ;  /* 0x0000000082087348 */ /* 0x000fea0003c00000 */
[----:B------:R0:W1:Y:S02]  /*3b70*/  SHFL.DOWN P1, R131, R135, R134, R169 ;  /* 0x0800008687837389 */ /* 0x00006400000200a9 */
[----:B01----:R-:W-:Y:S01]  /*3b80*/  ENDCOLLECTIVE ;  /* 0x000000000000791b */ /* 0x003fe20003800000 */
.L_x_6751:
[----:B------:R-:W-:Y:S01]  /*3b90*/  FADD.FTZ R122, R121, R122 ;  /* 0x0000007a797a7221 */ /* 0x000fe20000010000 */
[----:B------:R-:W-:-:S04]  /*3ba0*/  HFMA2.MMA R134, -RZ, RZ, 0, 1.1920928955078125e-07 ;  /* 0x00000002ff867435 */ /* 0x000fc800000001ff */
[----:B------:R-:W-:Y:S02]  /*3bb0*/  MOV R135, R122 ;  /* 0x0000007a00877202 */ /* 0x000fe40000000f00 */
[----:B------:R-:W-:-:S07]  /*3bc0*/  MOV R123, R131 ;  /* 0x00000083007b7202 */ /* 0x000fce0000000f00 */
[----:B------:R-:W-:Y:S05]  /*3bd0*/  WARPSYNC.COLLECTIVE R130, `(.L_x_6752) ;  /* 0x0000000082087348 */ /* 0x000fea0003c00000 */
[----:B------:R0:W1:Y:S02]  /*3be0*/  SHFL.DOWN P1, R131, R135, R134, R169 ;  /* 0x0800008687837389 */ /* 0x00006400000200a9 */
[----:B01----:R-:W-:Y:S01]  /*3bf0*/  ENDCOLLECTIVE ;  /* 0x000000000000791b */ /* 0x003fe20003800000 */
.L_x_6752:
[----:B------:R-:W-:-:S05]  /*3c00*/  FADD.FTZ R123, R120, R123 ;  /* 0x0000007b787b7221 */ /* 0x000fca0000010000 */
[----:B------:R-:W-:Y:S02]  /*3c10*/  MOV R135, R123 ;  /* 0x0000007b00877202 */ /* 0x000fe40000000f00 */
[----:B------:R-:W-:-:S07]  /*3c20*/  MOV R129, R131 ;  /* 0x0000008300817202 */ /* 0x000fce0000000f00 */
[----:B------:R-:W-:Y:S05]  /*3c30*/  WARPSYNC.COLLECTIVE R130, `(.L_x_6753) ;  /* 0x0000000082087348 */ /* 0x000fea0003c00000 */
[----:B------:R0:W1:Y:S02]  /*3c40*/  SHFL.DOWN P1, R131, R135, R134, R169 ;  /* 0x0800008687837389 */ /* 0x00006400000200a9 */
[----:B01----:R-:W-:Y:S01]  /*3c50*/  ENDCOLLECTIVE ;  /* 0x000000000000791b */ /* 0x003fe20003800000 */
.L_x_6753:
[----:B------:R-:W-:Y:S01]  /*3c60*/  FADD.FTZ R129, R122, R129 ;  /* 0x000000817a817221 */ /* 0x000fe20000010000 */
[----:B------:R-:W-:-:S04]  /*3c70*/  HFMA2.MMA R134, -RZ, RZ, 0, 5.9604644775390625e-08 ;  /* 0x00000001ff867435 */ /* 0x000fc800000001ff */
[----:B------:R-:W-:Y:S02]  /*3c80*/  MOV R135, R129 ;  /* 0x0000008100877202 */ /* 0x000fe40000000f00 */
[----:B------:R-:W-:-:S07]  /*3c90*/  MOV R128, R131 ;  /* 0x0000008300807202 */ /* 0x000fce0000000f00 */
[----:B------:R-:W-:Y:S05]  /*3ca0*/  WARPSYNC.COLLECTIVE R130, `(.L_x_6754) ;  /* 0x0000000082087348 */ /* 0x000fea0003c00000 */
[----:B------:R0:W1:Y:S02]  /*3cb0*/  SHFL.DOWN P1, R131, R135, R134, R169 ;  /* 0x0800008687837389 */ /* 0x00006400000200a9 */
[----:B01----:R-:W-:Y:S01]  /*3cc0*/  ENDCOLLECTIVE ;  /* 0x000000000000791b */ /* 0x003fe20003800000 */
.L_x_6754:
[----:B------:R-:W-:-:S05]  /*3cd0*/  FADD.FTZ R128, R123, R128 ;  /* 0x000000807b807221 */ /* 0x000fca0000010000 */
[----:B------:R-:W-:Y:S02]  /*3ce0*/  MOV R135, R128 ;  /* 0x0000008000877202 */ /* 0x000fe40000000f00 */
[----:B------:R-:W-:-:S07]  /*3cf0*/  MOV R118, R131 ;  /* 0x0000008300767202 */ /* 0x000fce0000000f00 */
[----:B------:R-:W-:Y:S05]  /*3d00*/  WARPSYNC.COLLECTIVE R130, `(.L_x_6755) ;  /* 0x0000000082087348 */ /* 0x000fea0003c00000 */
[----:B------:R0:W1:Y:S02]  /*3d10*/  SHFL.DOWN P1, R131, R135, R134, R169 ;  /* 0x0800008687837389 */ /* 0x00006400000200a9 */
[----:B01----:R-:W-:Y:S01]  /*3d20*/  ENDCOLLECTIVE ;  /* 0x000000000000791b */ /* 0x003fe20003800000 */
.L_x_6755:
[----:B------:R-:W-:Y:S01]  /*3d30*/  MOV R119, R131 ;  /* 0x0000008300777202 */ /* 0x000fe20000000f00 */
[----:B------:R-:W-:Y:S06]  /*3d40*/  BRA `(.L_x_6756) ;  /* 0xffffffd400d87947 */ /* 0x000fec000383ffff */
.L_x_6757:
        /* <DEDUP_REMOVED lines=11> */
.L_x_8835:


//--------------------- .text._ZN10layer_norm22ln_bwd_finalize_kernelINS_22Kernel_traits_finalizeILj2048Ef6__halffS2_fjLb1ELj1024ELj4ENS_18Kernel_traits_baseILj2048EfS2_fS2_fjLj1024EEEEELb1ELb1EEEvNS_9BwdParamsE --------------------------
	.section	.text._ZN10layer_norm22ln_bwd_finalize_kernelINS_22Kernel_traits_finalizeILj2048Ef6__halffS2_fjLb1ELj1024ELj4ENS_18Kernel_traits_baseILj2048EfS2_fS2_fjLj1024EEEEELb1ELb1EEEvNS_9BwdParamsE,"ax",@progbits
	.align	128
        .global         _ZN10layer_norm22ln_bwd_finalize_kernelINS_22Kernel_traits_finalizeILj2048Ef6__halffS2_fjLb1ELj1024ELj4ENS_18Kernel_traits_baseILj2048EfS2_fS2_fjLj1024EEEEELb1ELb1EEEvNS_9BwdParamsE
        .type           _ZN10layer_norm22ln_bwd_finalize_kernelINS_22Kernel_traits_finalizeILj2048Ef6__halffS2_fjLb1ELj1024ELj4ENS_18Kernel_traits_baseILj2048EfS2_fS2_fjLj1024EEEEELb1ELb1EEEvNS_9BwdParamsE,@function
        .size           _ZN10layer_norm22ln_bwd_finalize_kernelINS_22Kernel_traits_finalizeILj2048Ef6__halffS2_fjLb1ELj1024ELj4ENS_18Kernel_traits_baseILj2048EfS2_fS2_fjLj1024EEEEELb1ELb1EEEvNS_9BwdParamsE,(.L_x_8836 - _ZN10layer_norm22ln_bwd_finalize_kernelINS_22Kernel_traits_finalizeILj2048Ef6__halffS2_fjLb1ELj1024ELj4ENS_18Kernel_traits_baseILj2048EfS2_fS2_fjLj1024EEEEELb1ELb1EEEvNS_9BwdParamsE)
        .other          _ZN10layer_norm22ln_bwd_finalize_kernelINS_22Kernel_traits_finalizeILj2048Ef6__halffS2_fjLb1ELj1024ELj4ENS_18Kernel_traits_baseILj2048EfS2_fS2_fjLj1024EEEEELb1ELb1EEEvNS_9BwdParamsE,@"STO_CUDA_ENTRY STV_DEFAULT"
_ZN10layer_norm22ln_bwd_finalize_kernelINS_22Kernel_traits_finalizeILj2048Ef6__halffS2_fjLb1ELj1024ELj4ENS_18Kernel_traits_baseILj2048EfS2_fS2_fjLj1024EEEEELb1ELb1EEEvNS_9BwdParamsE:
.text._ZN10layer_norm22ln_bwd_finalize_kernelINS_22Kernel_traits_finalizeILj2048Ef6__halffS2_fjLb1ELj1024ELj4ENS_18Kernel_traits_baseILj2048EfS2_fS2_fjLj1024EEEEELb1ELb1EEEvNS_9BwdParamsE:
        /* <DEDUP_REMOVED lines=25> */
.L_x_6769:
        /* <DEDUP_REMOVED lines=33> */
.L_x_6762:
        /* <DEDUP_REMOVED lines=49> */
.L_x_6761:
[----:B------:R-:W-:Y:S05]  /*06b0*/  BSYNC B1 ;  /* 0x0000000000017941 */ /* 0x000fea0003800000 */
.L_x_6760:
        /* <DEDUP_REMOVED lines=32> */
.L_x_6764:
[----:B------:R-:W-:Y:S05]  /*08c0*/  BSYNC B1 ;  /* 0x0000000000017941 */ /* 0x000fea0003800000 */
.L_x_6763:
        /* <DEDUP_REMOVED lines=16> */
.L_x_6759:
[----:B------:R-:W-:Y:S05]  /*09d0*/  BSYNC B0 ;  /* 0x0000000000007941 */ /* 0x000fea0003800000 */
.L_x_6758:
        /* <DEDUP_REMOVED lines=40> */
.L_x_6785:
        /* <DEDUP_REMOVED lines=8> */
.L_x_6765:
        /* <DEDUP_REMOVED lines=18> */
.L_x_6768:
[----:B------:R-:W-:Y:S05]  /*0e00*/  BSYNC B0 ;  /* 0x0000000000007941 */ /* 0x000fea0003800000 */
.L_x_6767:
[C---:B------:R-:W-:Y:S01]  /*0e10*/  ISETP.GT.U32.AND P1, PT, R4.reuse, -0x801, PT ;  /* 0xfffff7ff0400780c */ /* 0x040fe20003f24070 */
[----:B------:R-:W-:Y:S01]  /*0e20*/  VIADD R4, R4, 0x800 ;  /* 0x0000080004047836 */ /* 0x000fe20000000000 */
[----:B------:R-:W-:-:S11]  /*0e30*/  IADD3 R5, R5, 0x400, RZ ;  /* 0x0000040005057810 */ /* 0x000fd60007ffe0ff */
[----:B------:R-:W-:Y:S05]  /*0e40*/  @P1 BRA `(.L_x_6769) ;  /* 0xfffffff000d01947 */ /* 0x000fea000383ffff */
[----:B------:R-:W-:Y:S05]  /*0e50*/  EXIT ;  /* 0x000000000000794d */ /* 0x000fea0003800000 */
.L_x_6766:
[----:B------:R-:W-:Y:S01]  /*0e60*/  HFMA2.MMA R22, -RZ, RZ, 0, 5.9604644775390625e-08 ;  /* 0x00000001ff167435 */ /* 0x000fe200000001ff */
[----:B---3--:R-:W-:Y:S02]  /*0e70*/  MOV R23, R8 ;  /* 0x0000000800177202 */ /* 0x008fe40000000f00 */
[----:B------:R-:W-:Y:S02]  /*0e80*/  MOV R25, 0x1f ;  /* 0x0000001f00197802 */ /* 0x000fe40000000f00 */
[----:B------:R-:W-:-:S07]  /*0e90*/  MOV R20, 0xffffffff ;  /* 0xffffffff00147802 */ /* 0x000fce0000000f00 */
[----:B012---:R-:W-:Y:S05]  /*0ea0*/  WARPSYNC.COLLECTIVE R20, `(.L_x_6770) ;  /* 0x0000000014087348 */ /* 0x007fea0003c00000 */
[----:B------:R3:W4:Y:S02]  /*0eb0*/  SHFL.BFLY P2, R21, R23, R22, R25 ;  /* 0x0c00001617157389 */ /* 0x0007240000040019 */
[----:B01234-:R-:W-:Y:S01]  /*0ec0*/  ENDCOLLECTIVE ;  /* 0x000000000000791b */ /* 0x01ffe20003800000 */
.L_x_6770:
[----:B------:R-:W-:Y:S01]  /*0ed0*/  HFMA2.MMA R22, -RZ, RZ, 0, 1.1920928955078125e-07 ;  /* 0x00000002ff167435 */ /* 0x000fe200000001ff */
[----:B------:R-:W-:-:S05]  /*0ee0*/  MOV R9, R21 ;  /* 0x0000001500097202 */ /* 0x000fca0000000f00 */
[----:B------:R-:W-:-:S05]  /*0ef0*/  FADD.FTZ R9, R8, R9 ;  /* 0x0000000908097221 */ /* 0x000fca0000010000 */
[----:B------:R-:W-:-:S07]  /*0f00*/  MOV R23, R9 ;  /* 0x0000000900177202 */ /* 0x000fce0000000f00 */
[----:B------:R-:W-:Y:S05]  /*0f10*/  WARPSYNC.COLLECTIVE R20, `(.L_x_6771) ;  /* 0x0000000014087348 */ /* 0x000fea0003c00000 */
[----:B------:R0:W1:Y:S02]  /*0f20*/  SHFL.BFLY P2, R21, R23, R22, R25 ;  /* 0x0c00001617157389 */ /* 0x0000640000040019 */
[----:B01----:R-:W-:Y:S01]  /*0f30*/  ENDCOLLECTIVE ;  /* 0x000000000000791b */ /* 0x003fe20003800000 */
.L_x_6771:
[----:B------:R-:W-:Y:S01]  /*0f40*/  HFMA2.MMA R22, -RZ, RZ, 0, 2.384185791015625e-07 ;  /* 0x00000004ff167435 */ /* 0x000fe200000001ff */
[----:B------:R-:W-:-:S04]  /*0f50*/  IMAD.MOV.U32 R12, RZ, RZ, R21 ;  /* 0x000000ffff0c7224 */ /* 0x000fc800078e0015 */
[----:B------:R-:W-:-:S05]  /*0f60*/  FADD.FTZ R12, R9, R12 ;  /* 0x0000000c090c7221 */ /* 0x000fca0000010000 */
[----:B------:R-:W-:-:S07]  /*0f70*/  MOV R23, R12 ;  /* 0x0000000c00177202 */ /* 0x000fce0000000f00 */
[----:B------:R-:W-:Y:S05]  /*0f80*/  WARPSYNC.COLLECTIVE R20, `(.L_x_6772) ;  /* 0x0000000014087348 */ /* 0x000fea0003c00000 */
[----:B------:R0:W1:Y:S02]  /*0f90*/  SHFL.BFLY P2, R21, R23, R22, R25 ;  /* 0x0c00001617157389 */ /* 0x0000640000040019 */
[----:B01----:R-:W-:Y:S01]  /*0fa0*/  ENDCOLLECTIVE ;  /* 0x000000000000791b */ /* 0x003fe20003800000 */
.L_x_6772:
[----:B------:R-:W-:Y:S01]  /*0fb0*/  HFMA2.MMA R22, -RZ, RZ, 0, 4.76837158203125e-07 ;  /* 0x00000008ff167435 */ /* 0x000fe200000001ff */
[----:B------:R-:W-:-:S05]  /*0fc0*/  MOV R13, R21 ;  /* 0x00000015000d7202 */ /* 0x000fca0000000f00 */
[----:B------:R-:W-:-:S05]  /*0fd0*/  FADD.FTZ R13, R12, R13 ;  /* 0x0000000d0c0d7221 */ /* 0x000fca0000010000 */
[----:B------:R-:W-:-:S07]  /*0fe0*/  MOV R23, R13 ;  /* 0x0000000d00177202 */ /* 0x000fce0000000f00 */
[----:B------:R-:W-:Y:S05]  /*0ff0*/  WARPSYNC.COLLECTIVE R20, `(.L_x_6773) ;  /* 0x0000000014087348 */ /* 0x000fea0003c00000 */
[----:B------:R0:W1:Y:S02]  /*1000*/  SHFL.BFLY P2, R21, R23, R22, R25 ;  /* 0x0c00001617157389 */ /* 0x0000640000040019 */
[----:B01----:R-:W-:Y:S01]  /*1010*/  ENDCOLLECTIVE ;  /* 0x000000000000791b */ /* 0x003fe20003800000 */
.L_x_6773:
[----:B------:R-:W-:Y:S01]  /*1020*/  HFMA2.MMA R22, -RZ, RZ, 0, 9.5367431640625e-07 ;  /* 0x00000010ff167435 */ /* 0x000fe200000001ff */
[----:B------:R-:W-:-:S05]  /*1030*/  MOV R8, R21 ;  /* 0x0000001500087202 */ /* 0x000fca0000000f00 */
[----:B------:R-:W-:-:S05]  /*1040*/  FADD.FTZ R9, R13, R8 ;  /* 0x000000080d097221 */ /* 0x000fca0000010000 */
[----:B------:R-:W-:-:S07]  /*1050*/  MOV R23, R9 ;  /* 0x0000000900177202 */ /* 0x000fce0000000f00 */
[----:B------:R-:W-:Y:S05]  /*1060*/  WARPSYNC.COLLECTIVE R20, `(.L_x_6774) ;  /* 0x0000000014087348 */ /* 0x000fea0003c00000 */
[----:B------:R0:W1:Y:S02]  /*1070*/  SHFL.BFLY P2, R21, R23, R22, R25 ;  /* 0x0c00001617157389 */ /* 0x0000640000040019 */
[----:B01----:R-:W-:Y:S01]  /*1080*/  ENDCOLLECTIVE ;  /* 0x000000000000791b */ /* 0x003fe20003800000 */
.L_x_6774:
[----:B------:R-:W-:Y:S01]  /*1090*/  HFMA2.MMA R22, -RZ, RZ, 0, 5.9604644775390625e-08 ;  /* 0x00000001ff167435 */ /* 0x000fe200000001ff */
[----:B------:R-:W-:Y:S01]  /*10a0*/  IMAD.MOV.U32 R23, RZ, RZ, R11 ;  /* 0x000000ffff177224 */ /* 0x000fe200078e000b */
[----:B------:R-:W-:-:S09]  /*10b0*/  MOV R8, R21 ;  /* 0x0000001500087202 */ /* 0x000fd20000000f00 */
[----:B------:R-:W-:Y:S05]  /*10c0*/  WARPSYNC.COLLECTIVE R20, `(.L_x_6775) ;  /* 0x0000000014087348 */ /* 0x000fea0003c00000 */
[----:B------:R0:W1:Y:S02]  /*10d0*/  SHFL.BFLY P2, R21, R23, R22, R25 ;  /* 0x0c00001617157389 */ /* 0x0000640000040019 */
[----:B01----:R-:W-:Y:S01]  /*10e0*/  ENDCOLLECTIVE ;  /* 0x000000000000791b */ /* 0x003fe20003800000 */
.L_x_6775:
[----:B------:R-:W-:Y:S01]  /*10f0*/  HFMA2.MMA R22, -RZ, RZ, 0, 1.1920928955078125e-07 ;  /* 0x00000002ff167435 */ /* 0x000fe200000001ff */
[----:B------:R-:W-:-:S05]  /*1100*/  MOV R12, R21 ;  /* 0x00000015000c7202 */ /* 0x000fca0000000f00 */
[----:B------:R-:W-:-:S05]  /*1110*/  FADD.FTZ R14, R11, R12 ;  /* 0x0000000c0b0e7221 */ /* 0x000fca0000010000 */
[----:B------:R-:W-:-:S07]  /*1120*/  MOV R23, R14 ;  /* 0x0000000e00177202 */ /* 0x000fce0000000f00 */
[----:B------:R-:W-:Y:S05]  /*1130*/  WARPSYNC.COLLECTIVE R20, `(.L_x_6776) ;  /* 0x0000000014087348 */ /* 0x000fea0003c00000 */
[----:B------:R0:W1:Y:S02]  /*1140*/  SHFL.BFLY P2, R21, R23, R22, R25 ;  /* 0x0c00001617157389 */ /* 0x0000640000040019 */
[----:B01----:R-:W-:Y:S01]  /*1150*/  ENDCOLLECTIVE ;  /* 0x000000000000791b */ /* 0x003fe20003800000 */
.L_x_6776:
[----:B------:R-:W-:Y:S01]  /*1160*/  HFMA2.MMA R22, -RZ, RZ, 0, 2.384185791015625e-07 ;  /* 0x00000004ff167435 */ /* 0x000fe200000001ff */
[----:B------:R-:W-:-:S05]  /*1170*/  MOV R13, R21 ;  /* 0x00000015000d7202 */ /* 0x000fca0000000f00 */
[----:B------:R-:W-:-:S05]  /*1180*/  FADD.FTZ R15, R14, R13 ;  /* 0x0000000d0e0f7221 */ /* 0x000fca0000010000 */
[----:B------:R-:W-:-:S07]  /*1190*/  MOV R23, R15 ;  /* 0x0000000f00177202 */ /* 0x000fce0000000f00 */
[----:B------:R-:W-:Y:S05]  /*11a0*/  WARPSYNC.COLLECTIVE R20, `(.L_x_6777) ;  /* 0x0000000014087348 */ /* 0x000fea0003c00000 */
[----:B------:R0:W1:Y:S02]  /*11b0*/  SHFL.BFLY P2, R21, R23, R22, R25 ;  /* 0x0c00001617157389 */ /* 0x0000640000040019 */
[----:B01----:R-:W-:Y:S01]  /*11c0*/  ENDCOLLECTIVE ;  /* 0x000000000000791b */ /* 0x003fe20003800000 */
.L_x_6777:
[----:B------:R-:W-:Y:S01]  /*11d0*/  IMAD.MOV.U32 R22, RZ, RZ, 0x8 ;  /* 0x00000008ff167424 */ /* 0x000fe200078e00ff */
[----:B------:R-:W-:-:S05]  /*11e0*/  MOV R16, R21 ;  /* 0x0000001500107202 */ /* 0x000fca0000000f00 */
[----:B------:R-:W-:-:S05]  /*11f0*/  FADD.FTZ R16, R15, R16 ;  /* 0x000000100f107221 */ /* 0x000fca0000010000 */
[----:B------:R-:W-:-:S07]  /*1200*/  MOV R23, R16 ;  /* 0x0000001000177202 */ /* 0x000fce0000000f00 */
[----:B------:R-:W-:Y:S05]  /*1210*/  WARPSYNC.COLLECTIVE R20, `(.L_x_6778) ;  /* 0x0000000014087348 */ /* 0x000fea0003c00000 */
[----:B------:R0:W1:Y:S02]  /*1220*/  SHFL.BFLY P2, R21, R23, R22, R25 ;  /* 0x0c00001617157389 */ /* 0x0000640000040019 */
[----:B01----:R-:W-:Y:S01]  /*1230*/  ENDCOLLECTIVE ;  /* 0x000000000000791b */ /* 0x003fe20003800000 */
.L_x_6778:
[----:B------:R-:W-:Y:S01]  /*1240*/  HFMA2.MMA R22, -RZ, RZ, 0, 9.5367431640625e-07 ;  /* 0x00000010ff167435 */ /* 0x000fe200000001ff */
[----:B------:R-:W-:-:S05]  /*1250*/  MOV R11, R21 ;  /* 0x00000015000b7202 */ /* 0x000fca0000000f00 */
[----:B------:R-:W-:-:S05]  /*1260*/  FADD.FTZ R11, R16, R11 ;  /* 0x0000000b100b7221 */ /* 0x000fca0000010000 */
[----:B------:R-:W-:-:S07]  /*1270*/  MOV R23, R11 ;  /* 0x0000000b00177202 */ /* 0x000fce0000000f00 */
[----:B------:R-:W-:Y:S05]  /*1280*/  WARPSYNC.COLLECTIVE R20, `(.L_x_6779) ;  /* 0x0000000014087348 */ /* 0x000fea0003c00000 */
[----:B------:R0:W1:Y:S02]  /*1290*/  SHFL.BFLY P2, R21, R23, R22, R25 ;  /* 0x0c00001617157389 */ /* 0x0000640000040019 */
[----:B01----:R-:W-:Y:S01]  /*12a0*/  ENDCOLLECTIVE ;  /* 0x000000000000791b */ /* 0x003fe20003800000 */
.L_x_6779:
[----:B------:R-:W-:Y:S01]  /*12b0*/  HFMA2.MMA R22, -RZ, RZ, 0, 5.9604644775390625e-08 ;  /* 0x00000001ff167435 */ /* 0x000fe200000001ff */
[----:B------:R-:W-:Y:S02]  /*12c0*/  MOV R23, R10 ;  /* 0x0000000a00177202 */ /* 0x000fe40000000f00 */
[----:B------:R-:W-:-:S08]  /*12d0*/  MOV R12, R21 ;  /* 0x00000015000c7202 */ /* 0x000fd00000000f00 */
[----:B------:R-:W-:Y:S05]  /*12e0*/  WARPSYNC.COLLECTIVE R20, `(.L_x_6780) ;  /* 0x0000000014087348 */ /* 0x000fea0003c00000 */
[----:B------:R0:W1:Y:S02]  /*12f0*/  SHFL.BFLY P2, R21, R23, R22, R25 ;  /* 0x0c00001617157389 */ /* 0x0000640000040019 */
[----:B01----:R-:W-:Y:S01]  /*1300*/  ENDCOLLECTIVE ;  /* 0x000000000000791b */ /* 0x003fe20003800000 */
.L_x_6780:
[----:B------:R-:W-:Y:S01]  /*1310*/  HFMA2.MMA R22, -RZ, RZ, 0, 1.1920928955078125e-07 ;  /* 0x00000002ff167435 */ /* 0x000fe200000001ff */
[----:B------:R-:W-:-:S05]  /*1320*/  MOV R13, R21 ;  /* 0x00000015000d7202 */ /* 0x000fca0000000f00 */
[----:B------:R-:W-:-:S05]  /*1330*/  FADD.FTZ R17, R10, R13 ;  /* 0x0000000d0a117221 */ /* 0x000fca0000010000 */
[----:B------:R-:W-:-:S07]  /*1340*/  MOV R23, R17 ;  /* 0x0000001100177202 */ /* 0x000fce0000000f00 */
[----:B------:R-:W-:Y:S05]  /*1350*/  WARPSYNC.COLLECTIVE R20, `(.L_x_6781) ;  /* 0x0000000014087348 */ /* 0x000fea0003c00000 */
[----:B------:R0:W1:Y:S02]  /*1360*/  SHFL.BFLY P2, R21, R23, R22, R25 ;  /* 0x0c00001617157389 */ /* 0x0000640000040019 */
[----:B01----:R-:W-:Y:S01]  /*1370*/  ENDCOLLECTIVE ;  /* 0x000000000000791b */ /* 0x003fe20003800000 */
.L_x_6781:
[----:B------:R-:W-:Y:S01]  /*1380*/  HFMA2.MMA R22, -RZ, RZ, 0, 2.384185791015625e-07 ;  /* 0x00000004ff167435 */ /* 0x000fe200000001ff */
[----:B------:R-:W-:-:S04]  /*1390*/  IMAD.MOV.U32 R16, RZ, RZ, R21 ;  /* 0x000000ffff107224 */ /* 0x000fc800078e0015 */
[----:B------:R-:W-:-:S05]  /*13a0*/  FADD.FTZ R18, R17, R16 ;  /* 0x0000001011127221 */ /* 0x000fca0000010000 */
[----:B------:R-:W-:-:S07]  /*13b0*/  MOV R23, R18 ;  /* 0x0000001200177202 */ /* 0x000fce0000000f00 */
[----:B------:R-:W-:Y:S05]  /*13c0*/  WARPSYNC.COLLECTIVE R20, `(.L_x_6782) ;  /* 0x0000000014087348 */ /* 0x000fea0003c00000 */
[----:B------:R0:W1:Y:S02]  /*13d0*/  SHFL.BFLY P2, R21, R23, R22, R25 ;  /* 0x0c00001617157389 */ /* 0x0000640000040019 */
[----:B01----:R-:W-:Y:S01]  /*13e0*/  ENDCOLLECTIVE ;  /* 0x000000000000791b */ /* 0x003fe20003800000 */
.L_x_6782:
[----:B------:R-:W-:Y:S01]  /*13f0*/  HFMA2.MMA R22, -RZ, RZ, 0, 4.76837158203125e-07 ;  /* 0x00000008ff167435 */ /* 0x000fe200000001ff */
[----:B------:R-:W-:-:S05]  /*1400*/  MOV R19, R21 ;  /* 0x0000001500137202 */ /* 0x000fca0000000f00 */
[----:B------:R-:W-:-:S05]  /*1410*/  FADD.FTZ R19, R18, R19 ;  /* 0x0000001312137221 */ /* 0x000fca0000010000 */
[----:B------:R-:W-:-:S07]  /*1420*/  MOV R23, R19 ;  /* 0x0000001300177202 */ /* 0x000fce0000000f00 */
[----:B------:R-:W-:Y:S05]  /*1430*/  WARPSYNC.COLLECTIVE R20, `(.L_x_6783) ;  /* 0x0000000014087348 */ /* 0x000fea0003c00000 */
[----:B------:R0:W1:Y:S02]  /*1440*/  SHFL.BFLY P2, R21, R23, R22, R25 ;  /* 0x0c00001617157389 */ /* 0x0000640000040019 */
[----:B01----:R-:W-:Y:S01]  /*1450*/  ENDCOLLECTIVE ;  /* 0x000000000000791b */ /* 0x003fe20003800000 */
.L_x_6783:
[----:B------:R-:W-:Y:S01]  /*1460*/  HFMA2.MMA R22, -RZ, RZ, 0, 9.5367431640625e-07 ;  /* 0x00000010ff167435 */ /* 0x000fe200000001ff */
[----:B------:R-:W-:-:S05]  /*1470*/  MOV R10, R21 ;  /* 0x00000015000a7202 */ /* 0x000fca0000000f00 */
[----:B------:R-:W-:-:S05]  /*1480*/  FADD.FTZ R10, R19, R10 ;  /* 0x0000000a130a7221 */ /* 0x000fca0000010000 */
[----:B------:R-:W-:-:S07]  /*1490*/  MOV R23, R10 ;  /* 0x0000000a00177202 */ /* 0x000fce0000000f00 */
[----:B------:R-:W-:Y:S05]  /*14a0*/  WARPSYNC.COLLECTIVE R20, `(.L_x_6784) ;  /* 0x0000000014087348 */ /* 0x000fea0003c00000 */
[----:B------:R0:W1:Y:S02]  /*14b0*/  SHFL.BFLY P2, R21, R23, R22, R25 ;  /* 0x0c00001617157389 */ /* 0x0000640000040019 */
[----:B01----:R-:W-:Y:S01]  /*14c0*/  ENDCOLLECTIVE ;  /* 0x000000000000791b */ /* 0x003fe20003800000 */
.L_x_6784:
[----:B------:R-:W-:Y:S01]  /*14d0*/  MOV R15, R21 ;  /* 0x00000015000f7202 */ /* 0x000fe20000000f00 */
[----:B------:R-:W-:Y:S06]  /*14e0*/  BRA `(.L_x_6785) ;  /* 0xfffffff400dc7947 */ /* 0x000fec000383ffff */
.L_x_6786:
        /* <DEDUP_REMOVED lines=9> */
.L_x_8836:


//--------------------- .text._ZN10layer_norm13ln_bwd_kernelINS_13Kernel_traitsIf6__halffS2_fjLj2048ELj1ELj1ELj4ELj16ENS_18Kernel_traits_baseILj2048EfS2_fS2_fjLj128EEEEELb1ELb1ELb1ELb1EEEvNS_9BwdParamsE --------------------------
	.section	.text._ZN10layer_norm13ln_bwd_kernelINS_13Kernel_traitsIf6__halffS2_fjLj2048ELj1ELj1ELj4ELj16ENS_18Kernel_traits_baseILj2048EfS2_fS2_fjLj128EEEEELb1ELb1ELb1ELb1EEEvNS_9BwdParamsE,"ax",@progbits
	.align	128
        .global         _ZN10layer_norm13ln_bwd_kernelINS_13Kernel_traitsIf6__halffS2_fjLj2048ELj1ELj1ELj4ELj16ENS_18Kernel_traits_baseILj2048EfS2_fS2_fjLj128EEEEELb1ELb1ELb1ELb1EEEvNS_9BwdParamsE
        .type           _ZN10layer_norm13ln_bwd_kernelINS_13Kernel_traitsIf6__halffS2_fjLj2048ELj1ELj1ELj4ELj16ENS_18Kernel_traits_baseILj2048EfS2_fS2_fjLj128EEEEELb1ELb1ELb1ELb1EEEvNS_9BwdParamsE,@function
        .size           _ZN10layer_norm13ln_bwd_kernelINS_13Kernel_traitsIf6__halffS2_fjLj2048ELj1ELj1ELj4ELj16ENS_18Kernel_traits_baseILj2048EfS2_fS2_fjLj128EEEEELb1ELb1ELb1ELb1EEEvNS_9BwdParamsE,(.L_x_8837 - _ZN10layer_norm13ln_bwd_kernelINS_13Kernel_traitsIf6__halffS2_fjLj2048ELj1ELj1ELj4ELj16ENS_18Kernel_traits_baseILj2048EfS2_fS2_fjLj128EEEEELb1ELb1ELb1ELb1EEEvNS_9BwdParamsE)
        .other          _ZN10layer_norm13ln_bwd_kernelINS_13Kernel_traitsIf6__halffS2_fjLj2048ELj1ELj1ELj4ELj16ENS_18Kernel_traits_baseILj2048EfS2_fS2_fjLj128EEEEELb1ELb1ELb1ELb1EEEvNS_9BwdParamsE,@"STO_CUDA_ENTRY STV_DEFAULT"
_ZN10layer_norm13ln_bwd_kernelINS_13Kernel_traitsIf6__halffS2_fjLj2048ELj1ELj1ELj4ELj16ENS_18Kernel_traits_baseILj2048EfS2_fS2_fjLj128EEEEELb1ELb1ELb1ELb1EEEvNS_9BwdParamsE:
.text._ZN10layer_norm13ln_bwd_kernelINS_13Kernel_traitsIf6__halffS2_fjLj2048ELj1ELj1ELj4ELj16ENS_18Kernel_traits_baseILj2048EfS2_fS2_fjLj128EEEEELb1ELb1ELb1ELb1EEEvNS_9BwdParamsE:
        /* <DEDUP_REMOVED lines=41> */
.L_x_6787:
        /* <DEDUP_REMOVED lines=41> */
.L_x_6859:
        /* <DEDUP_REMOVED lines=44> */
.L_x_6790:
[----:B------:R-:W0:Y:S01]  /*07e0*/  LDC.64 R148, c[0x0][0x2b8] ;  /* 0x0000ae00ff947b82 */ /* 0x000e220000000a00 */
[----:B------:R-:W-:-:S05]  /*07f0*/  IADD3 R120, R126, -0x1, RZ ;  /* 0xffffffff7e787810 */ /* 0x000fca0007ffe0ff */
[----:B------:R-:W-:Y:S02]  /*0800*/  IMAD R120, R120, R159, RZ ;  /* 0x0000009f78787224 */ /* 0x000fe400078e02ff */
[----:B------:R-:W1:Y:S03]  /*0810*/  LDC.64 R124, c[0x0][0x250] ;  /* 0x00009400ff7c7b82 */ /* 0x000e660000000a00 */
[----:B------:R-:W-:-:S04]  /*0820*/  SHF.R.S32.HI R3, RZ, 0x1f, R120 ;  /* 0x0000001fff037819 */ /* 0x000fc80000011478 */
[----:B------:R-:W-:Y:S01]  /*0830*/  LEA.HI R3, R3, R120, RZ, 0x3 ;  /* 0x0000007803037211 */ /* 0x000fe200078f18ff */
[----:B------:R-:W2:Y:S03]  /*0840*/  LDC.64 R160, c[0x0][0x238] ;  /* 0x00008e00ffa07b82 */ /* 0x000ea60000000a00 */
[----:B------:R-:W-:-:S05]  /*0850*/  LEA.HI.SX32 R3, R3, R0, 0x1d ;  /* 0x0000000003037211 */ /* 0x000fca00078feaff */
[C---:B0-----:R-:W-:Y:S01]  /*0860*/  IMAD.WIDE.U32 R136, R3.reuse, 0x10, R148 ;  /* 0x0000001003887825 */ /* 0x041fe200078e0094 */
[----:B------:R-:W-:-:S03]  /*0870*/  IADD3 R3, R3, 0x80, RZ ;  /* 0x0000008003037810 */ /* 0x000fc60007ffe0ff */
[----:B-1----:R-:W-:Y:S02]  /*0880*/  IMAD.WIDE R124, R128, 0x4, R124 ;  /* 0x00000004807c7825 */ /* 0x002fe400078e027c */
[----:B------:R-:W3:Y:S02]  /*0890*/  LDG.E.128 R136, desc[UR4][R136.64] ;  /* 0x0000000488887981 */ /* 0x000ee4000c1e1d00 */
[----:B------:R-:W-:Y:S02]  /*08a0*/  IMAD.WIDE.U32 R148, R3, 0x10, R148 ;  /* 0x0000001003947825 */ /* 0x000fe400078e0094 */
[----:B------:R0:W4:Y:S02]  /*08b0*/  LDG.E R162, desc[UR4][R124.64] ;  /* 0x000000047ca27981 */ /* 0x000124000c1e1900 */
[--C-:B--2---:R-:W-:Y:S02]  /*08c0*/  IMAD.WIDE.U32 R126, R134, 0x20, R160.reuse ;  /* 0x00000020867e7825 */ /* 0x104fe400078e00a0 */
[----:B------:R-:W2:Y:S02]  /*08d0*/  LDG.E.128 R148, desc[UR4][R148.64] ;  /* 0x0000000494947981 */ /* 0x000ea4000c1e1d00 */
[----:B------:R-:W-:-:S02]  /*08e0*/  IMAD.WIDE.U32 R160, R133, 0x20, R160 ;  /* 0x0000002085a07825 */ /* 0x000fc400078e00a0 */
[----:B------:R-:W2:Y:S01]  /*08f0*/  LDG.E.128 R120, desc[UR4][R126.64] ;  /* 0x000000047e787981 */ /* 0x000ea2000c1e1d00 */
[C---:B-----5:R-:W-:Y:S01]  /*0900*/  ISETP.GE.AND P5, PT, R158.reuse, 0x1, PT ;  /* 0x000000019e00780c */ /* 0x060fe20003fa6270 */
[----:B0-----:R-:W0:Y:S02]  /*0910*/  LDC.64 R124, c[0x0][0x240] ;  /* 0x00009000ff7c7b82 */ /* 0x001e240000000a00 */
[----:B------:R-:W2:Y:S04]  /*0920*/  LDG.E.128 R144, desc[UR4][R160.64] ;  /* 0x00000004a0907981 */ /* 0x000ea8000c1e1d00 */
[----:B------:R-:W2:Y:S04]  /*0930*/  LDG.E.128 R152, desc[UR4][R160.64+0x10] ;  /* 0x00001004a0987981 */ /* 0x000ea8000c1e1d00 */
[----:B------:R1:W2:Y:S02]  /*0940*/  LDG.E.128 R140, desc[UR4][R126.64+0x10] ;  /* 0x000010047e8c7981 */ /* 0x0002a4000c1e1d00 */
[----:B------:R-:W-:-:S05]  /*0950*/  @P5 IADD3 R156, R158, -0x1, RZ ;  /* 0xffffffff9e9c5810 */ /* 0x000fca0007ffe0ff */
[----:B------:R-:W-:Y:S01]  /*0960*/  @P5 IMAD R3, R156, R159, RZ ;  /* 0x0000009f9c035224 */ /* 0x000fe200078e02ff */
[----:B-1----:R-:W-:-:S04]  /*0970*/  HFMA2.MMA R127, -RZ, RZ, 0, 0 ;  /* 0x00000000ff7f7435 */ /* 0x002fc800000001ff */
[----:B------:R-:W-:-:S04]  /*0980*/  @P5 SHF.R.S32.HI R164, RZ, 0x1f, R3 ;  /* 0x0000001fffa45819 */ /* 0x000fc80000011403 */
[----:B------:R-:W-:-:S04]  /*0990*/  @P5 LEA.HI R3, R164, R3, RZ, 0x3 ;  /* 0x00000003a4035211 */ /* 0x000fc800078f18ff */
[----:B------:R-:W-:-:S04]  /*09a0*/  @P5 LEA.HI.SX32 R127, R3, R0, 0x1d ;  /* 0x00000000037f5211 */ /* 0x000fc800078feaff */
[C---:B------:R-:W-:Y:S01]  /*09b0*/  IADD3 R3, R127.reuse, 0x80, RZ ;  /* 0x000000807f037810 */ /* 0x040fe20007ffe0ff */
[----:B0-----:R-:W-:-:S04]  /*09c0*/  IMAD.WIDE.U32 R126, R127, 0x8, R124 ;  /* 0x000000087f7e7825 */ /* 0x001fc800078e007c */
        /* <DEDUP_REMOVED lines=12> */
[----:B----4-:R-:W-:Y:S01]  /*0a90*/  FSEL R162, R162, RZ, !P0 ;  /* 0x000000ffa2a27208 */ /* 0x010fe20004000000 */
[--C-:B---3--:R-:W-:Y:S02]  /*0aa0*/  HADD2.F32 R117, -RZ, R136.reuse.H0_H0 ;  /* 0x20000088ff757230 */ /* 0x108fe40000004100 */
[----:B------:R-:W-:Y:S02]  /*0ab0*/  HADD2.F32 R116, -RZ, R136.H1_H1 ;  /* 0x30000088ff747230 */ /* 0x000fe40000004100 */
[--C-:B--2---:R-:W-:Y:S02]  /*0ac0*/  HADD2.F32 R177, -RZ, R149.reuse.H0_H0 ;  /* 0x20000095ffb17230 */ /* 0x104fe40000004100 */
[----:B------:R-:W-:Y:S02]  /*0ad0*/  HADD2.F32 R166, -RZ, R149.H1_H1 ;  /* 0x30000095ffa67230 */ /* 0x000fe40000004100 */
[C---:B------:R-:W-:Y:S01]  /*0ae0*/  FADD.FTZ R121, -R162.reuse, R121 ;  /* 0x00000079a2797221 */ /* 0x040fe20000010100 */
[----:B------:R-:W-:Y:S01]  /*0af0*/  FADD.FTZ R3, -R162, R120 ;  /* 0x00000078a2037221 */ /* 0x000fe20000010100 */
[----:B------:R-:W-:-:S02]  /*0b00*/  HADD2.F32 R181, -RZ, R151.H0_H0 ;  /* 0x20000097ffb57230 */ /* 0x000fc40000004100 */
[C---:B------:R-:W-:Y:S01]  /*0b10*/  FADD.FTZ R147, -R162.reuse, R147 ;  /* 0x00000093a2937221 */ /* 0x040fe20000010100 */
[----:B------:R-:W-:Y:S02]  /*0b20*/  HADD2.F32 R172, -RZ, R151.H1_H1 ;  /* 0x30000097ffac7230 */ /* 0x000fe40000004100 */
[C---:B------:R-:W-:Y:S01]  /*0b30*/  FADD.FTZ R161, -R162.reuse, R122 ;  /* 0x0000007aa2a17221 */ /* 0x040fe20000010100 */
[C---:B------:R-:W-:Y:S01]  /*0b40*/  FADD.FTZ R149, -R162.reuse, R152 ;  /* 0x00000098a2957221 */ /* 0x040fe20000010100 */
[C---:B------:R-:W-:Y:S01]  /*0b50*/  FADD.FTZ R151, -R162.reuse, R154 ;  /* 0x0000009aa2977221 */ /* 0x040fe20000010100 */
[----:B------:R-:W-:Y:S01]  /*0b60*/  FADD.FTZ R175, -R162, R146 ;  /* 0x00000092a2af7221 */ /* 0x000fe20000010100 */
[--C-:B------:R-:W-:Y:S02]  /*0b70*/  HADD2.F32 R179, -RZ, R150.reuse.H0_H0 ;  /* 0x20000096ffb37230 */ /* 0x100fe40000004100 */
[----:B------:R-:W-:Y:S01]  /*0b80*/  FMUL.FTZ R136, R132, R121 ;  /* 0x0000007984887220 */ /* 0x000fe20000410000 */
[----:B------:R-:W-:-:S02]  /*0b90*/  HADD2.F32 R168, -RZ, R150.H1_H1 ;  /* 0x30000096ffa87230 */ /* 0x000fc40000004100 */
[C---:B------:R-:W-:Y:S01]  /*0ba0*/  FMUL.FTZ R3, R132.reuse, R3 ;  /* 0x0000000384037220 */ /* 0x040fe20000410000 */
[----:B------:R-:W-:Y:S01]  /*0bb0*/  FMUL.FTZ R146, R132, R147 ;  /* 0x0000009384927220 */ /* 0x000fe20000410000 */
[----:B------:R-:W-:Y:S01]  /*0bc0*/  FMUL.FTZ R150, R48, R117 ;  /* 0x0000007530967220 */ /* 0x000fe20000410000 */
[C---:B------:R-:W-:Y:S01]  /*0bd0*/  FMUL.FTZ R147, R132.reuse, R149 ;  /* 0x0000009584937220 */ /* 0x040fe20000410000 */
[--C-:B0-----:R-:W-:Y:S02]  /*0be0*/  HADD2.F32 R119, -RZ, R137.reuse.H0_H0 ;  /* 0x20000089ff777230 */ /* 0x101fe40000004100 */
[----:B------:R-:W-:Y:S01]  /*0bf0*/  FMUL.FTZ R149, R132, R151 ;  /* 0x0000009784957220 */ /* 0x000fe20000410000 */
[----:B------:R-:W-:Y:S02]  /*0c00*/  HADD2.F32 R118, -RZ, R137.H1_H1 ;  /* 0x30000089ff767230 */ /* 0x000fe40000004100 */
        /* <DEDUP_REMOVED lines=9> */
[----:B------:R-:W-:-:S02]  /*0ca0*/  HADD2.F32 R163, -RZ, R138.H0_H0 ;  /* 0x2000008affa37230 */ /* 0x000fc40000004100 */
[----:B------:R-:W-:Y:S01]  /*0cb0*/  FADD.FTZ R153, -R162, R153 ;  /* 0x00000099a2997221 */ /* 0x000fe20000010100 */
[----:B------:R-:W-:Y:S02]  /*0cc0*/  HADD2.F32 R120, -RZ, R138.H1_H1 ;  /* 0x3000008aff787230 */ /* 0x000fe40000004100 */
[----:B------:R-:W-:Y:S01]  /*0cd0*/  FMUL.FTZ R138, R132, R123 ;  /* 0x0000007b848a7220 */ /* 0x000fe20000410000 */
[-C--:B------:R-:W-:Y:S01]  /*0ce0*/  FFMA.FTZ R54, R137, R119.reuse, R54 ;  /* 0x0000007789367223 */ /* 0x080fe20000010036 */
[----:B------:R-:W-:Y:S01]  /*0cf0*/  FADD.FTZ R70, R70, R119 ;  /* 0x0000007746467221 */ /* 0x000fe20000010000 */
[----:B------:R-:W-:Y:S01]  /*0d00*/  FMUL.FTZ R152, R50, R119 ;  /* 0x0000007732987220 */ /* 0x000fe20000410000 */
[----:B------:R-:W-:Y:S01]  /*0d10*/  FADD.FTZ R119, R116, R151 ;  /* 0x0000009774777221 */ /* 0x000fe20000010000 */
[--C-:B------:R-:W-:Y:S02]  /*0d20*/  HADD2.F32 R171, -RZ, R148.reuse.H0_H0 ;  /* 0x20000094ffab7230 */ /* 0x100fe40000004100 */
[----:B------:R-:W-:Y:S01]  /*0d30*/  FFMA.FTZ R116, R136, R151, R117 ;  /* 0x0000009788747223 */ /* 0x000fe20000010075 */
[----:B------:R-:W-:-:S02]  /*0d40*/  HADD2.F32 R164, -RZ, R148.H1_H1 ;  /* 0x30000094ffa47230 */ /* 0x000fc40000004100 */
[----:B------:R-:W-:Y:S01]  /*0d50*/  FMUL.FTZ R148, R132, R153 ;  /* 0x0000009984947220 */ /* 0x000fe20000410000 */
[-C--:B------:R-:W-:Y:S01]  /*0d60*/  FFMA.FTZ R55, R138, R118.reuse, R55 ;  /* 0x000000768a377223 */ /* 0x080fe20000010037 */
[----:B------:R-:W-:Y:S01]  /*0d70*/  FADD.FTZ R71, R71, R118 ;  /* 0x0000007647477221 */ /* 0x000fe20000010000 */
[----:B------:R-:W-:Y:S01]  /*0d80*/  FMUL.FTZ R153, R51, R118 ;  /* 0x0000007633997220 */ /* 0x000fe20000410000 */
[--C-:B------:R-:W-:Y:S02]  /*0d90*/  HADD2.F32 R167, -RZ, R139.reuse.H0_H0 ;  /* 0x2000008bffa77230 */ /* 0x100fe40000004100 */
[----:B------:R-:W-:Y:S01]  /*0da0*/  FADD.FTZ R118, R119, R152 ;  /* 0x0000009877767221 */ /* 0x000fe20000010000 */
[----:B------:R-:W-:Y:S02]  /*0db0*/  HADD2.F32 R122, -RZ, R139.H1_H1 ;  /* 0x3000008bff7a7230 */ /* 0x000fe40000004100 */
[----:B------:R-:W-:Y:S01]  /*0dc0*/  FADD.FTZ R139, -R162, R140 ;  /* 0x0000008ca28b7221 */ /* 0x000fe20000010100 */
[----:B------:R-:W-:Y:S01]  /*0dd0*/  FFMA.FTZ R117, R137, R152, R116 ;  /* 0x0000009889757223 */ /* 0x000fe20000010074 */
[----:B------:R-:W-:Y:S01]  /*0de0*/  FMUL.FTZ R154, R44, R163 ;  /* 0x000000a32c9a7220 */ /* 0x000fe20000410000 */
[----:B------:R-:W-:Y:S01]  /*0df0*/  FADD.FTZ R119, R118, R153 ;  /* 0x0000009976777221 */ /* 0x000fe20000010000 */
[----:B------:R-:W-:Y:S01]  /*0e00*/  FADD.FTZ R141, -R162, R141 ;  /* 0x0000008da28d7221 */ /* 0x000fe20000010100 */
[----:B------:R-:W-:Y:S01]  /*0e10*/  FMUL.FTZ R139, R132, R139 ;  /* 0x0000008b848b7220 */ /* 0x000fe20000410000 */
[----:B------:R-:W-:Y:S01]  /*0e20*/  FFMA.FTZ R116, R138, R153, R117 ;  /* 0x000000998a747223 */ /* 0x000fe20000010075 */
[C---:B------:R-:W-:Y:S01]  /*0e30*/  FADD.FTZ R183, -R162.reuse, R155 ;  /* 0x0000009ba2b77221 */ /* 0x040fe20000010100 */
[----:B------:R-:W-:Y:S01]  /*0e40*/  FMUL.FTZ R155, R45, R120 ;  /* 0x000000782d9b7220 */ /* 0x000fe20000410000 */
[----:B------:R-:W-:Y:S01]  /*0e50*/  FADD.FTZ R118, R119, R154 ;  /* 0x0000009a77767221 */ /* 0x000fe20000010000 */
[----:B------:R-:W-:Y:S01]  /*0e60*/  FADD.FTZ R165, -R162, R142 ;  /* 0x0000008ea2a57221 */ /* 0x000fe20000010100 */
[----:B------:R-:W-:Y:S01]  /*0e70*/  FMUL.FTZ R140, R132, R141 ;  /* 0x0000008d848c7220 */ /* 0x000fe20000410000 */
[----:B------:R-:W-:Y:S01]  /*0e80*/  FFMA.FTZ R117, R139, R154, R116 ;  /* 0x0000009a8b757223 */ /* 0x000fe20000010074 */
        /* <DEDUP_REMOVED lines=24> */
[----:B------:R-:W-:Y:S01]  /*1010*/  FMUL.FTZ R145, R132, R175 ;  /* 0x000000af84917220 */ /* 0x000fe20000410000 */
[----:B------:R-:W-:Y:S01]  /*1020*/  FMUL.FTZ R164, R42, R177 ;  /* 0x000000b12aa47220 */ /* 0x000fe20000410000 */
[----:B------:R-:W-:Y:S01]  /*1030*/  FFMA.FTZ R116, R144, R163, R117 ;  /* 0x000000a390747223 */ /* 0x000fe20000010075 */
[----:B------:R-:W-:-:S02]  /*1040*/  FMUL.FTZ R165, R43, R166 ;  /* 0x000000a62ba57220 */ /* 0x000fc40000410000 */
[----:B------:R-:W-:Y:S01]  /*1050*/  FADD.FTZ R118, R119, R164 ;  /* 0x000000a477767221 */ /* 0x000fe20000010000 */
[----:B------:R-:W-:Y:S01]  /*1060*/  FFMA.FTZ R117, R145, R164, R116 ;  /* 0x000000a491757223 */ /* 0x000fe20000010074 */
[----:B------:R-:W-:Y:S01]  /*1070*/  FFMA.FTZ R63, R146, R166, R63 ;  /* 0x000000a6923f7223 */ /* 0x000fe2000001003f */
[----:B------:R-:W-:Y:S01]  /*1080*/  FADD.FTZ R79, R79, R166 ;  /* 0x000000a64f4f7221 */ /* 0x000fe20000010000 */
        /* <DEDUP_REMOVED lines=33> */
.L_x_6791:
[----:B------:R-:W-:Y:S05]  /*12a0*/  BSYNC B0 ;  /* 0x0000000000007941 */ /* 0x000fea0003800000 */
.L_x_6789:
[----:B------:R-:W-:Y:S01]  /*12b0*/  UMOV UR7, 0xffffffff ;  /* 0xffffffff00077882 */ /* 0x000fe20000000000 */
[----:B------:R-:W-:Y:S02]  /*12c0*/  LOP3.LUT P6, RZ, R135, 0xff, RZ, 0xc0, !PT ;  /* 0x000000ff87ff7812 */ /* 0x000fe400078cc0ff */
[----:B-----5:R-:W-:Y:S02]  /*12d0*/  MOV R116, R126 ;  /* 0x0000007e00747202 */ /* 0x020fe40000000f00 */
        /* <DEDUP_REMOVED lines=23> */
.L_x_6870:
[----:B------:R-:W3:Y:S01]  /*1450*/  S2R R119, SR_CgaCtaId ;  /* 0x0000000000777919 */ /* 0x000ee20000008800 */
[----:B------:R-:W-:Y:S01]  /*1460*/  LOP3.LUT P0, RZ, R173, 0x1f, RZ, 0xc0, !PT ;  /* 0x0000001fadff7812 */ /* 0x000fe2000780c0ff */
[----:B-1----:R-:W-:Y:S01]  /*1470*/  FADD.FTZ R178, R120, R117 ;  /* 0x0000007578b27221 */ /* 0x002fe20000010000 */
[----:B------:R-:W-:Y:S01]  /*1480*/  MOV R118, 0x400 ;  /* 0x0000040000767802 */ /* 0x000fe20000000f00 */
[----:B--2---:R-:W-:Y:S01]  /*1490*/  FADD.FTZ R179, R121, R116 ;  /* 0x0000007479b37221 */ /* 0x004fe20000010000 */
[----:B------:R-:W-:Y:S05]  /*14a0*/  WARPSYNC.ALL ;  /* 0x0000000000007948 */ /* 0x000fea0003800000 */
[----:B------:R-:W1:Y:S01]  /*14b0*/  @P5 LDC.64 R174, c[0x0][0x220] ;  /* 0x00008800ffae5b82 */ /* 0x000e620000000a00 */
[----:B------:R-:W-:Y:S01]  /*14c0*/  @P5 VIADD R158, R158, 0xffffffff ;  /* 0xffffffff9e9e5836 */ /* 0x000fe20000000000 */
[----:B------:R-:W-:-:S02]  /*14d0*/  @!P4 ISETP.NE.U32.AND P1, PT, R156, RZ, PT ;  /* 0x000000ff9c00c20c */ /* 0x000fc40003f25070 */
[----:B------:R-:W-:Y:S01]  /*14e0*/  @!P4 ISETP.NE.U32.AND P3, PT, R156, RZ, PT ;  /* 0x000000ff9c00c20c */ /* 0x000fe20003f65070 */
[----:B------:R-:W-:Y:S01]  /*14f0*/  @P5 IMAD R158, R158, R159, RZ ;  /* 0x0000009f9e9e5224 */ /* 0x000fe200078e02ff */
[----:B------:R-:W-:-:S04]  /*1500*/  @!P4 ISETP.NE.AND.EX P1, PT, R157, RZ, PT, P1 ;  /* 0x000000ff9d00c20c */ /* 0x000fc80003f25310 */
[----:B------:R-:W-:-:S04]  /*1510*/  @P5 SHF.R.S32.HI R177, RZ, 0x1f, R158 ;  /* 0x0000001fffb15819 */ /* 0x000fc8000001149e */
[----:B------:R-:W-:Y:S02]  /*1520*/  @P5 LEA.HI R177, R177, R158, RZ, 0x3 ;  /* 0x0000009eb1b15211 */ /* 0x000fe400078f18ff */
[----:B---3--:R-:W-:Y:S02]  /*1530*/  LEA R119, R119, R118, 0x18 ;  /* 0x0000007677777211 */ /* 0x008fe400078ec0ff */
[----:B------:R-:W-:Y:S02]  /*1540*/  @!P0 IADD3 R118, R130, R171, RZ ;  /* 0x000000ab82768210 */ /* 0x000fe40007ffe0ff */
[-C--:B------:R-:W-:Y:S02]  /*1550*/  LEA R171, R171, R119.reuse, 0x3 ;  /* 0x00000077abab7211 */ /* 0x080fe400078e18ff */
[----:B------:R-:W-:-:S05]  /*1560*/  @!P0 LEA R135, R118, R119, 0x3 ;  /* 0x0000007776878211 */ /* 0x000fca00078e18ff */
[----:B------:R2:W-:Y:S01]  /*1570*/  @!P0 STS.64 [R135+0x2000], R178 ;  /* 0x002000b287008388 */ /* 0x0005e20000000a00 */
[----:B------:R-:W-:Y:S01]  /*1580*/  BSSY B0, `(.L_x_6793) ;  /* 0x000001d000007945 */ /* 0x000fe20003800000 */
[----:B------:R-:W-:Y:S01]  /*1590*/  BAR.SYNC.DEFER_BLOCKING 0x0 ;  /* 0x0000000000007b1d */ /* 0x000fe20000010000 */
[----:B------:R-:W-:Y:S01]  /*15a0*/  ISETP.NE.U32.AND P0, PT, RZ, UR10, PT ;  /* 0x0000000aff007c0c */ /* 0x000fe2000bf05070 */
[----:B--2---:R-:W-:-:S06]  /*15b0*/  HFMA2.MMA R135, -RZ, RZ, 0, 0 ;  /* 0x00000000ff877435 */ /* 0x004fcc00000001ff */
[----:B------:R-:W-:Y:S01]  /*15c0*/  @P5 LEA.HI.SX32 R135, R177, R0, 0x1d ;  /* 0x00000000b1875211 */ /* 0x000fe200078feaff */
        /* <DEDUP_REMOVED lines=24> */
.L_x_6794:
[----:B------:R-:W-:Y:S05]  /*1750*/  BSYNC B0 ;  /* 0x0000000000007941 */ /* 0x000fea0003800000 */
.L_x_6793:
[----:B------:R-:W-:Y:S01]  /*1760*/  BSSY B0, `(.L_x_6795) ;  /* 0x0000010000007945 */ /* 0x000fe20003800000 */
[----:B------:R-:W-:Y:S02]  /*1770*/  @!P4 ISETP.NE.U32.AND P2, PT, R156, RZ, PT ;  /* 0x000000ff9c00c20c */ /* 0x000fe40003f45070 */
[----:B------:R-:W-:Y:S02]  /*1780*/  @!P4 ISETP.NE.AND.EX P3, PT, R157, RZ, PT, P3 ;  /* 0x000000ff9d00c20c */ /* 0x000fe40003f65330 */
[----:B------:R-:W-:Y:S01]  /*1790*/  ISETP.NE.AND.EX P0, PT, RZ, UR11, PT, P0 ;  /* 0x0000000bff007c0c */ /* 0x000fe2000bf05300 */
[----:B------:R-:W-:-:S12]  /*17a0*/  @!P5 BRA `(.L_x_6796) ;  /* 0x00000000002cd947 */ /* 0x000fd80003800000 */
[----:B------:R-:W-:Y:S01]  /*17b0*/  LOP3.LUT P1, RZ, R180, 0xff, RZ, 0xc0, !PT ;  /* 0x000000ffb4ff7812 */ /* 0x000fe2000782c0ff */
[----:B0-----:R-:W-:Y:S01]  /*17c0*/  FMUL.FTZ R116, R119, UR9 ;  /* 0x0000000977747c20 */ /* 0x001fe20008410000 */
[----:B------:R-:W-:-:S03]  /*17d0*/  MOV R117, RZ ;  /* 0x000000ff00757202 */ /* 0x000fc60000000f00 */
[----:B------:R-:W-:-:S04]  /*17e0*/  FMUL.FTZ R121, R116, UR8 ;  /* 0x0000000874797c20 */ /* 0x000fc80008410000 */
[----:B------:R-:W-:-:S04]  /*17f0*/  FMUL.FTZ R118, R32, R121 ;  /* 0x0000007920767220 */ /* 0x000fc80000410000 */
[----:B-----5:R-:W-:Y:S01]  /*1800*/  @P1 HADD2.F32 R116, -RZ, R100.H0_H0 ;  /* 0x20000064ff741230 */ /* 0x020fe20000004100 */
[----:B------:R-:W-:-:S04]  /*1810*/  FSEL R118, R118, RZ, P1 ;  /* 0x000000ff76767208 */ /* 0x000fc80000800000 */
[----:B------:R-:W-:Y:S01]  /*1820*/  @P1 FMUL.FTZ R117, R121, R116 ;  /* 0x0000007479751220 */ /* 0x000fe20000410000 */
[----:B------:R-:W-:-:S03]  /*1830*/  F2FP.F16.F32.PACK_AB R118, RZ, R118 ;  /* 0x00000076ff76723e */ /* 0x000fc600000000ff */
[----:B------:R-:W-:Y:S01]  /*1840*/  FADD.FTZ R96, R96, R117 ;  /* 0x0000007560607221 */ /* 0x000fe20000010000 */
[----:B------:R-:W-:-:S07]  /*1850*/  PRMT R104, R118, 0x7610, R104 ;  /* 0x0000761076687816 */ /* 0x000fce0000000068 */
.L_x_6796:
[----:B------:R-:W-:Y:S05]  /*1860*/  BSYNC B0 ;  /* 0x0000000000007941 */ /* 0x000fea0003800000 */
.L_x_6795:
        /* <DEDUP_REMOVED lines=31> */
.L_x_6798:
[----:B------:R-:W-:Y:S05]  /*1a60*/  BSYNC B0 ;  /* 0x0000000000007941 */ /* 0x000fea0003800000 */
.L_x_6797:
[----:B------:R-:W-:Y:S04]  /*1a70*/  BSSY B0, `(.L_x_6799) ;  /* 0x000000d000007945 */ /* 0x000fe80003800000 */
[----:B------:R-:W-:Y:S05]  /*1a80*/  @!P5 BRA `(.L_x_6800) ;  /* 0x00000000002cd947 */ /* 0x000fea0003800000 */
[----:B------:R-:W-:Y:S01]  /*1a90*/  LOP3.LUT P1, RZ, R126, 0xff00, RZ, 0xc0, !PT ;  /* 0x0000ff007eff7812 */ /* 0x000fe2000782c0ff */
[----:B------:R-:W-:-:S04]  /*1aa0*/  FMUL.FTZ R120, R118, UR9 ;  /* 0x0000000976787c20 */ /* 0x000fc80008410000 */
[----:B------:R-:W-:Y:S01]  /*1ab0*/  FMUL.FTZ R182, R120, UR8 ;  /* 0x0000000878b67c20 */ /* 0x000fe20008410000 */
[----:B------:R-:W-:-:S03]  /*1ac0*/  HFMA2.MMA R120, -RZ, RZ, 0, 0 ;  /* 0x00000000ff787435 */ /* 0x000fc600000001ff */
[----:B------:R-:W-:-:S04]  /*1ad0*/  FMUL.FTZ R122, R33, R182 ;  /* 0x000000b6217a7220 */ /* 0x000fc80000410000 */
[----:B-----5:R-:W-:Y:S01]  /*1ae0*/  @P1 HADD2.F32 R121, -RZ, R100.H1_H1 ;  /* 0x30000064ff791230 */ /* 0x020fe20000004100 */
[----:B------:R-:W-:-:S04]  /*1af0*/  FSEL R122, R122, RZ, P1 ;  /* 0x000000ff7a7a7208 */ /* 0x000fc80000800000 */
[----:B------:R-:W-:Y:S01]  /*1b00*/  @P1 FMUL.FTZ R120, R182, R121 ;  /* 0x00000079b6781220 */ /* 0x000fe20000410000 */
[----:B------:R-:W-:-:S03]  /*1b10*/  F2FP.F16.F32.PACK_AB R122, RZ, R122 ;  /* 0x0000007aff7a723e */ /* 0x000fc600000000ff */
[----:B------:R-:W-:Y:S01]  /*1b20*/  FADD.FTZ R97, R97, R120 ;  /* 0x0000007861617221 */ /* 0x000fe20000010000 */
[----:B------:R-:W-:-:S07]  /*1b30*/  PRMT R104, R104, 0x5410, R122 ;  /* 0x0000541068687816 */ /* 0x000fce000000007a */
.L_x_6800:
[----:B------:R-:W-:Y:S05]  /*1b40*/  BSYNC B0 ;  /* 0x0000000000007941 */ /* 0x000fea0003800000 */
.L_x_6799:
        /* <DEDUP_REMOVED lines=10> */
.L_x_6802:
[----:B------:R-:W-:Y:S05]  /*1bf0*/  BSYNC B0 ;  /* 0x0000000000007941 */ /* 0x000fea0003800000 */
.L_x_6801:
[----:B------:R-:W-:Y:S04]  /*1c00*/  BSSY B0, `(.L_x_6803) ;  /* 0x000000d000007945 */ /* 0x000fe80003800000 */
[----:B------:R-:W-:Y:S05]  /*1c10*/  @!P5 BRA `(.L_x_6804) ;  /* 0x00000000002cd947 */ /* 0x000fea0003800000 */
[----:B------:R-:W-:Y:S01]  /*1c20*/  LOP3.LUT P1, RZ, R126, 0xff0000, RZ, 0xc0, !PT ;  /* 0x00ff00007eff7812 */ /* 0x000fe2000782c0ff */
[----:B------:R-:W-:Y:S01]  /*1c30*/  FMUL.FTZ R120, R123, UR9 ;  /* 0x000000097b787c20 */ /* 0x000fe20008410000 */
        /* <DEDUP_REMOVED lines=9> */
.L_x_6804:
[----:B------:R-:W-:Y:S05]  /*1cd0*/  BSYNC B0 ;  /* 0x0000000000007941 */ /* 0x000fea0003800000 */
.L_x_6803:
        /* <DEDUP_REMOVED lines=10> */
.L_x_6806:
[----:B------:R-:W-:Y:S05]  /*1d80*/  BSYNC B0 ;  /* 0x0000000000007941 */ /* 0x000fea0003800000 */
.L_x_6805:
        /* <DEDUP_REMOVED lines=13> */
.L_x_6808:
[----:B------:R-:W-:Y:S05]  /*1e60*/  BSYNC B0 ;  /* 0x0000000000007941 */ /* 0x000fea0003800000 */
.L_x_6807:
        /* <DEDUP_REMOVED lines=10> */
.L_x_6810:
[----:B------:R-:W-:Y:S05]  /*1f10*/  BSYNC B0 ;  /* 0x0000000000007941 */ /* 0x000fea0003800000 */
.L_x_6809:
        /* <DEDUP_REMOVED lines=13> */
.L_x_6812:
[----:B------:R-:W-:Y:S05]  /*1ff0*/  BSYNC B0 ;  /* 0x0000000000007941 */ /* 0x000fea0003800000 */
.L_x_6811:
        /* <DEDUP_REMOVED lines=10> */
.L_x_6814:
[----:B------:R-:W-:Y:S05]  /*20a0*/  BSYNC B0 ;  /* 0x0000000000007941 */ /* 0x000fea0003800000 */
.L_x_6813:
        /* <DEDUP_REMOVED lines=13> */
.L_x_6816:
[----:B------:R-:W-:Y:S05]  /*2180*/  BSYNC B0 ;  /* 0x0000000000007941 */ /* 0x000fea0003800000 */
.L_x_6815:
        /* <DEDUP_REMOVED lines=10> */
.L_x_6818:
[----:B------:R-:W-:Y:S05]  /*2230*/  BSYNC B0 ;  /* 0x0000000000007941 */ /* 0x000fea0003800000 */
.L_x_6817:
        /* <DEDUP_REMOVED lines=13> */
.L_x_6820:
[----:B------:R-:W-:Y:S05]  /*2310*/  BSYNC B0 ;  /* 0x0000000000007941 */ /* 0x000fea0003800000 */
.L_x_6819:
        /* <DEDUP_REMOVED lines=10> */
.L_x_6822:
[----:B------:R-:W-:Y:S05]  /*23c0*/  BSYNC B0 ;  /* 0x0000000000007941 */ /* 0x000fea0003800000 */
.L_x_6821:
        /* <DEDUP_REMOVED lines=13> */
.L_x_6824:
[----:B------:R-:W-:Y:S05]  /*24a0*/  BSYNC B0 ;  /* 0x0000000000007941 */ /* 0x000fea0003800000 */
.L_x_6823:
        /* <DEDUP_REMOVED lines=10> */
[----:B------:R-:W-:Y:S01]  /*2550*/  SEL R121, R178, R113, P1 ;  /* 0x00000071b2797207 */ /* 0x000fe20000800000 */
[----:B------:R0:W-:Y:S01]  /*2560*/  @P0 STG.E.128 desc[UR4][R126.64], R116 ;  /* 0x000000747e000986 */ /* 0x0001e2000c101d04 */
[----:B------:R-:W-:Y:S02]  /*2570*/  SEL R122, R177, R114, P1 ;  /* 0x00000072b17a7207 */ /* 0x000fe40000800000 */
[----:B------:R-:W-:Y:S02]  /*2580*/  SEL R123, R180, R115, P1 ;  /* 0x00000073b47b7207 */ /* 0x000fe40000800000 */
[----:B------:R-:W-:Y:S02]  /*2590*/  @!P4 ISETP.NE.U32.AND P2, PT, R156, RZ, PT ;  /* 0x000000ff9c00c20c */ /* 0x000fe40003f45070 */
[C---:B------:R-:W-:Y:S01]  /*25a0*/  @!P4 ISETP.NE.AND.EX P3, PT, R157.reuse, RZ, PT, P3 ;  /* 0x000000ff9d00c20c */ /* 0x040fe20003f65330 */
[----:B------:R0:W-:Y:S01]  /*25b0*/  @P0 STG.E.128 desc[UR4][R126.64+0x10], R120 ;  /* 0x000010787e000986 */ /* 0x0001e2000c101d04 */
[----:B------:R-:W-:-:S02]  /*25c0*/  @!P4 ISETP.NE.AND.EX P2, PT, R157, RZ, PT, P2 ;  /* 0x000000ff9d00c20c */ /* 0x000fc40003f45320 */
[----:B------:R-:W-:Y:S01]  /*25d0*/  @!P4 FSEL R175, R8, RZ, P3 ;  /* 0x000000ff08afc208 */ /* 0x000fe20001800000 */
[----:B------:R0:W-:Y:S01]  /*25e0*/  @P5 STG.E.128 desc[UR4][R158.64], R104 ;  /* 0x000000689e005986 */ /* 0x0001e2000c101d04 */
[----:B------:R-:W-:Y:S02]  /*25f0*/  @!P4 FSEL R134, R9, RZ, P2 ;  /* 0x000000ff0986c208 */ /* 0x000fe40001000000 */
[----:B------:R-:W-:Y:S01]  /*2600*/  IADD3 R135, R135, 0x80, RZ ;  /* 0x0000008087877810 */ /* 0x000fe20007ffe0ff */
[----:B------:R-:W-:Y:S06]  /*2610*/  @!P5 BRA `(.L_x_6826) ;  /* 0x00000000000cd947 */ /* 0x000fec0003800000 */
[----:B-----5:R-:W1:Y:S02]  /*2620*/  LDC.64 R100, c[0x0][0x220] ;  /* 0x00008800ff647b82 */ /* 0x020e640000000a00 */
[----:B-1----:R-:W-:-:S06]  /*2630*/  IMAD.WIDE.U32 R100, R135, 0x10, R100 ;  /* 0x0000001087647825 */ /* 0x002fcc00078e0064 */
[----:B------:R-:W5:Y:S02]  /*2640*/  LDG.E.128 R100, desc[UR4][R100.64] ;  /* 0x0000000464647981 */ /* 0x000f64000c1e1d00 */
.L_x_6826:
[----:B------:R-:W-:Y:S05]  /*2650*/  BSYNC B0 ;  /* 0x0000000000007941 */ /* 0x000fea0003800000 */
.L_x_6825:
        /* <DEDUP_REMOVED lines=10> */
.L_x_6828:
[----:B------:R-:W-:Y:S05]  /*2700*/  BSYNC B0 ;  /* 0x0000000000007941 */ /* 0x000fea0003800000 */
.L_x_6827:
[----:B------:R-:W-:Y:S04]  /*2710*/  BSSY B0, `(.L_x_6829) ;  /* 0x000000d000007945 */ /* 0x000fe80003800000 */
[----:B------:R-:W-:Y:S05]  /*2720*/  @!P5 BRA `(.L_x_6830) ;  /* 0x00000000002cd947 */ /* 0x000fea0003800000 */
        /* <DEDUP_REMOVED lines=11> */
.L_x_6830:
[----:B------:R-:W-:Y:S05]  /*27e0*/  BSYNC B0 ;  /* 0x0000000000007941 */ /* 0x000fea0003800000 */
.L_x_6829:
        /* <DEDUP_REMOVED lines=10> */
.L_x_6832:
[----:B------:R-:W-:Y:S05]  /*2890*/  BSYNC B0 ;  /* 0x0000000000007941 */ /* 0x000fea0003800000 */
.L_x_6831:
[C---:B------:R-:W-:Y:S01]  /*28a0*/  @!P4 ISETP.NE.U32.AND P2, PT, R156.reuse, RZ, PT ;  /* 0x000000ff9c00c20c */ /* 0x040fe20003f45070 */
[----:B------:R-:W-:Y:S03]  /*28b0*/  BSSY B0, `(.L_x_6833) ;  /* 0x0000019000007945 */ /* 0x000fe60003800000 */
[----:B------:R-:W-:Y:S02]  /*28c0*/  @!P4 ISETP.NE.AND.EX P3, PT, R157, RZ, PT, P2 ;  /* 0x000000ff9d00c20c */ /* 0x000fe40003f65320 */
[----:B------:R-:W-:Y:S02]  /*28d0*/  @!P4 ISETP.NE.U32.AND P2, PT, R156, RZ, PT ;  /* 0x000000ff9c00c20c */ /* 0x000fe40003f45070 */
[----:B0-----:R-:W-:Y:S02]  /*28e0*/  @!P4 FSEL R118, R11, RZ, P3 ;  /* 0x000000ff0b76c208 */ /* 0x001fe40001800000 */
[----:B------:R-:W-:-:S02]  /*28f0*/  @!P4 ISETP.NE.AND.EX P2, PT, R157, RZ, PT, P2 ;  /* 0x000000ff9d00c20c */ /* 0x000fc40003f45320 */
[----:B------:R-:W-:Y:S02]  /*2900*/  @!P4 ISETP.NE.U32.AND P3, PT, R156, RZ, PT ;  /* 0x000000ff9c00c20c */ /* 0x000fe40003f65070 */
        /* <DEDUP_REMOVED lines=19> */
.L_x_6834:
[----:B------:R-:W-:Y:S05]  /*2a40*/  BSYNC B0 ;  /* 0x0000000000007941 */ /* 0x000fea0003800000 */
.L_x_6833:
        /* <DEDUP_REMOVED lines=17> */
.L_x_6836:
[----:B------:R-:W-:Y:S05]  /*2b60*/  BSYNC B0 ;  /* 0x0000000000007941 */ /* 0x000fea0003800000 */
.L_x_6835:
        /* <DEDUP_REMOVED lines=13> */
.L_x_6838:
[----:B------:R-:W-:Y:S05]  /*2c40*/  BSYNC B0 ;  /* 0x0000000000007941 */ /* 0x000fea0003800000 */
.L_x_6837:
        /* <DEDUP_REMOVED lines=10> */
.L_x_6840:
[----:B------:R-:W-:Y:S05]  /*2cf0*/  BSYNC B0 ;  /* 0x0000000000007941 */ /* 0x000fea0003800000 */
.L_x_6839:
        /* <DEDUP_REMOVED lines=13> */
.L_x_6842:
[----:B------:R-:W-:Y:S05]  /*2dd0*/  BSYNC B0 ;  /* 0x0000000000007941 */ /* 0x000fea0003800000 */
.L_x_6841:
        /* <DEDUP_REMOVED lines=10> */
.L_x_6844:
[----:B------:R-:W-:Y:S05]  /*2e80*/  BSYNC B0 ;  /* 0x0000000000007941 */ /* 0x000fea0003800000 */
.L_x_6843:
[----:B------:R-:W-:Y:S04]  /*2e90*/  BSSY B0, `(.L_x_6845) ;  /* 0x000000d000007945 */ /* 0x000fe80003800000 */
[----:B------:R-:W-:Y:S05]  /*2ea0*/  @!P5 BRA `(.L_x_6846) ;  /* 0x00000000002cd947 */ /* 0x000fea0003800000 */
[----:B------:R-:W-:Y:S01]  /*2eb0*/  LOP3.LUT P2, RZ, R125, 0xff, RZ, 0xc0, !PT ;  /* 0x000000ff7dff7812 */ /* 0x000fe2000784c0ff */
[----:B------:R-:W-:Y:S01]  /*2ec0*/  FMUL.FTZ R116, R121, UR9 ;  /* 0x0000000979747c20 */ /* 0x000fe20008410000 */
[----:B------:R-:W-:-:S03]  /*2ed0*/  IMAD.MOV.U32 R119, RZ, RZ, RZ ;  /* 0x000000ffff777224 */ /* 0x000fc600078e00ff */
        /* <DEDUP_REMOVED lines=8> */
.L_x_6846:
[----:B------:R-:W-:Y:S05]  /*2f60*/  BSYNC B0 ;  /* 0x0000000000007941 */ /* 0x000fea0003800000 */
.L_x_6845:
        /* <DEDUP_REMOVED lines=10> */
.L_x_6848:
[----:B------:R-:W-:Y:S05]  /*3010*/  BSYNC B0 ;  /* 0x0000000000007941 */ /* 0x000fea0003800000 */
.L_x_6847:
[----:B------:R-:W-:Y:S04]  /*3020*/  BSSY B0, `(.L_x_6849) ;  /* 0x000000d000007945 */ /* 0x000fe80003800000 */
[----:B------:R-:W-:Y:S05]  /*3030*/  @!P5 BRA `(.L_x_6850) ;  /* 0x00000000002cd947 */ /* 0x000fea0003800000 */
[----:B------:R-:W-:Y:S01]  /*3040*/  LOP3.LUT P2, RZ, R125, 0xff00, RZ, 0xc0, !PT ;  /* 0x0000ff007dff7812 */ /* 0x000fe2000784c0ff */
[----:B------:R-:W-:-:S04]  /*3050*/  FMUL.FTZ R116, R120, UR9 ;  /* 0x0000000978747c20 */ /* 0x000fc80008410000 */
[----:B------:R-:W-:Y:S01]  /*3060*/  FMUL.FTZ R126, R116, UR8 ;  /* 0x00000008747e7c20 */ /* 0x000fe20008410000 */
[----:B------:R-:W-:-:S03]  /*3070*/  MOV R116, RZ ;  /* 0x000000ff00747202 */ /* 0x000fc60000000f00 */
[----:B------:R-:W-:-:S04]  /*3080*/  FMUL.FTZ R119, R21, R126 ;  /* 0x0000007e15777220 */ /* 0x000fc80000410000 */
[----:B-----5:R-:W-:Y:S01]  /*3090*/  @P2 HADD2.F32 R127, -RZ, R102.H1_H1 ;  /* 0x30000066ff7f2230 */ /* 0x020fe20000004100 */
[----:B------:R-:W-:-:S04]  /*30a0*/  FSEL R119, R119, RZ, P2 ;  /* 0x000000ff77777208 */ /* 0x000fc80001000000 */
[----:B------:R-:W-:Y:S01]  /*30b0*/  @P2 FMUL.FTZ R116, R127, R126 ;  /* 0x0000007e7f742220 */ /* 0x000fe20000410000 */
[----:B------:R-:W-:-:S03]  /*30c0*/  F2FP.F16.F32.PACK_AB R119, RZ, R119 ;  /* 0x00000077ff77723e */ /* 0x000fc600000000ff */
[----:B------:R-:W-:Y:S01]  /*30d0*/  FADD.FTZ R85, R85, R116 ;  /* 0x0000007455557221 */ /* 0x000fe20000010000 */
[----:B------:R-:W-:-:S07]  /*30e0*/  PRMT R106, R106, 0x5410, R119 ;  /* 0x000054106a6a7816 */ /* 0x000fce0000000077 */
.L_x_6850:
[----:B------:R-:W-:Y:S05]  /*30f0*/  BSYNC B0 ;  /* 0x0000000000007941 */ /* 0x000fea0003800000 */
.L_x_6849:
        /* <DEDUP_REMOVED lines=10> */
.L_x_6852:
[----:B------:R-:W-:Y:S05]  /*31a0*/  BSYNC B0 ;  /* 0x0000000000007941 */ /* 0x000fea0003800000 */
.L_x_6851:
[----:B------:R-:W-:Y:S04]  /*31b0*/  BSSY B0, `(.L_x_6853) ;  /* 0x000000d000007945 */ /* 0x000fe80003800000 */
[----:B------:R-:W-:Y:S05]  /*31c0*/  @!P5 BRA `(.L_x_6854) ;  /* 0x00000000002cd947 */ /* 0x000fea0003800000 */
[----:B------:R-:W-:Y:S01]  /*31d0*/  LOP3.LUT P2, RZ, R125, 0xff0000, RZ, 0xc0, !PT ;  /* 0x00ff00007dff7812 */ /* 0x000fe2000784c0ff */
[----:B------:R-:W-:Y:S01]  /*31e0*/  FMUL.FTZ R116, R123, UR9 ;  /* 0x000000097b747c20 */ /* 0x000fe20008410000 */
[----:B------:R-:W-:-:S03]  /*31f0*/  HFMA2.MMA R119, -RZ, RZ, 0, 0 ;  /* 0x00000000ff777435 */ /* 0x000fc600000001ff */
        /* <DEDUP_REMOVED lines=8> */
.L_x_6854:
[----:B------:R-:W-:Y:S05]  /*3280*/  BSYNC B0 ;  /* 0x0000000000007941 */ /* 0x000fea0003800000 */
.L_x_6853:
        /* <DEDUP_REMOVED lines=10> */
.L_x_6856:
[----:B------:R-:W-:Y:S05]  /*3330*/  BSYNC B0 ;  /* 0x0000000000007941 */ /* 0x000fea0003800000 */
.L_x_6855:
        /* <DEDUP_REMOVED lines=10> */
[----:B------:R-:W-:-:S03]  /*33e0*/  MOV R116, RZ ;  /* 0x000000ff00747202 */ /* 0x000fc60000000f00 */
        /* <DEDUP_REMOVED lines=8> */
.L_x_6858:
[----:B------:R-:W-:Y:S05]  /*3470*/  BSYNC B0 ;  /* 0x0000000000007941 */ /* 0x000fea0003800000 */
.L_x_6857:
        /* <DEDUP_REMOVED lines=11> */
.L_x_6788:
        /* <DEDUP_REMOVED lines=25> */
.L_x_6792:
[----:B------:R-:W-:Y:S01]  /*36c0*/  HFMA2.MMA R175, -RZ, RZ, 0, 9.5367431640625e-07 ;  /* 0x00000010ffaf7435 */ /* 0x000fe200000001ff */
[----:B------:R-:W-:Y:S02]  /*36d0*/  MOV R174, R120 ;  /* 0x0000007800ae7202 */ /* 0x000fe40000000f00 */
[----:B------:R-:W-:Y:S02]  /*36e0*/  MOV R178, 0x1f ;  /* 0x0000001f00b27802 */ /* 0x000fe40000000f00 */
[----:B------:R-:W-:-:S07]  /*36f0*/  MOV R135, 0xffffffff ;  /* 0xffffffff00877802 */ /* 0x000fce0000000f00 */
[----:B------:R-:W-:Y:S05]  /*3700*/  WARPSYNC.COLLECTIVE R135, `(.L_x_6860) ;  /* 0x0000000087087348 */ /* 0x000fea0003c00000 */
[----:B------:R0:W1:Y:S02]  /*3710*/  SHFL.DOWN P0, R172, R174, R175, R178 ;  /* 0x080000afaeac7389 */ /* 0x00006400000000b2 */
[----:B01----:R-:W-:Y:S01]  /*3720*/  ENDCOLLECTIVE ;  /* 0x000000000000791b */ /* 0x003fe20003800000 */
.L_x_6860:
[----:B------:R-:W-:Y:S02]  /*3730*/  MOV R174, R121 ;  /* 0x0000007900ae7202 */ /* 0x000fe40000000f00 */
[----:B------:R-:W-:-:S07]  /*3740*/  MOV R117, R172 ;  /* 0x000000ac00757202 */ /* 0x000fce0000000f00 */
[----:B------:R-:W-:Y:S05]  /*3750*/  WARPSYNC.COLLECTIVE R135, `(.L_x_6861) ;  /* 0x0000000087087348 */ /* 0x000fea0003c00000 */
[----:B------:R0:W1:Y:S02]  /*3760*/  SHFL.DOWN P0, R172, R174, R175, R178 ;  /* 0x080000afaeac7389 */ /* 0x00006400000000b2 */
[----:B01----:R-:W-:Y:S01]  /*3770*/  ENDCOLLECTIVE ;  /* 0x000000000000791b */ /* 0x003fe20003800000 */
.L_x_6861:
[----:B------:R-:W-:Y:S01]  /*3780*/  FADD.FTZ R117, R117, R120 ;  /* 0x0000007875757221 */ /* 0x000fe20000010000 */
[----:B------:R-:W-:-:S04]  /*3790*/  HFMA2.MMA R175, -RZ, RZ, 0, 4.76837158203125e-07 ;  /* 0x00000008ffaf7435 */ /* 0x000fc800000001ff */
[----:B------:R-:W-:Y:S02]  /*37a0*/  MOV R174, R117 ;  /* 0x0000007500ae7202 */ /* 0x000fe40000000f00 */
[----:B------:R-:W-:-:S07]  /*37b0*/  MOV R116, R172 ;  /* 0x000000ac00747202 */ /* 0x000fce0000000f00 */
[----:B------:R-:W-:Y:S05]  /*37c0*/  WARPSYNC.COLLECTIVE R135, `(.L_x_6862) ;  /* 0x0000000087087348 */ /* 0x000fea0003c00000 */
[----:B------:R0:W1:Y:S02]  /*37d0*/  SHFL.DOWN P0, R172, R174, R175, R178 ;  /* 0x080000afaeac7389 */ /* 0x00006400000000b2 */
[----:B01----:R-:W-:Y:S01]  /*37e0*/  ENDCOLLECTIVE ;  /* 0x000000000000791b */ /* 0x003fe20003800000 */
.L_x_6862:
[----:B------:R-:W-:-:S05]  /*37f0*/  FADD.FTZ R116, R116, R121 ;  /* 0x0000007974747221 */ /* 0x000fca0000010000 */
[----:B------:R-:W-:Y:S02]  /*3800*/  MOV R174, R116 ;  /* 0x0000007400ae7202 */ /* 0x000fe40000000f00 */
[----:B------:R-:W-:-:S07]  /*3810*/  MOV R118, R172 ;  /* 0x000000ac00767202 */ /* 0x000fce0000000f00 */
[----:B------:R-:W-:Y:S05]  /*3820*/  WARPSYNC.COLLECTIVE R135, `(.L_x_6863) ;  /* 0x0000000087087348 */ /* 0x000fea0003c00000 */
[----:B------:R0:W1:Y:S02]  /*3830*/  SHFL.DOWN P0, R172, R174, R175, R178 ;  /* 0x080000afaeac7389 */ /* 0x00006400000000b2 */
[----:B01----:R-:W-:Y:S01]  /*3840*/  ENDCOLLECTIVE ;  /* 0x000000000000791b */ /* 0x003fe20003800000 */
.L_x_6863:
[----:B------:R-:W-:Y:S01]  /*3850*/  FADD.FTZ R118, R117, R118 ;  /* 0x0000007675767221 */ /* 0x000fe20000010000 */
[----:B------:R-:W-:-:S04]  /*3860*/  HFMA2.MMA R175, -RZ, RZ, 0, 2.384185791015625e-07 ;  /* 0x00000004ffaf7435 */ /* 0x000fc800000001ff */
[----:B------:R-:W-:Y:S01]  /*3870*/  MOV R174, R118 ;  /* 0x0000007600ae7202 */ /* 0x000fe20000000f00 */
[----:B------:R-:W-:-:S07]  /*3880*/  IMAD.MOV.U32 R119, RZ, RZ, R172 ;  /* 0x000000ffff777224 */ /* 0x000fce00078e00ac */
[----:B------:R-:W-:Y:S05]  /*3890*/  WARPSYNC.COLLECTIVE R135, `(.L_x_6864) ;  /* 0x0000000087087348 */ /* 0x000fea0003c00000 */
[----:B------:R0:W1:Y:S02]  /*38a0*/  SHFL.DOWN P0, R172, R174, R175, R178 ;  /* 0x080000afaeac7389 */ /* 0x00006400000000b2 */
[----:B01----:R-:W-:Y:S01]  /*38b0*/  ENDCOLLECTIVE ;  /* 0x000000000000791b */ /* 0x003fe20003800000 */
.L_x_6864:
[----:B------:R-:W-:-:S05]  /*38c0*/  FADD.FTZ R119, R116, R119 ;  /* 0x0000007774777221 */ /* 0x000fca0000010000 */
[----:B------:R-:W-:Y:S02]  /*38d0*/  MOV R174, R119 ;  /* 0x0000007700ae7202 */ /* 0x000fe40000000f00 */
[----:B------:R-:W-:-:S07]  /*38e0*/  MOV R123, R172 ;  /* 0x000000ac007b7202 */ /* 0x000fce0000000f00 */
[----:B------:R-:W-:Y:S05]  /*38f0*/  WARPSYNC.COLLECTIVE R135, `(.L_x_6865) ;  /* 0x0000000087087348 */ /* 0x000fea0003c00000 */
[----:B------:R0:W1:Y:S02]  /*3900*/  SHFL.DOWN P0, R172, R174, R175, R178 ;  /* 0x080000afaeac7389 */ /* 0x00006400000000b2 */
[----:B01----:R-:W-:Y:S01]  /*3910*/  ENDCOLLECTIVE ;  /* 0x000000000000791b */ /* 0x003fe20003800000 */
.L_x_6865:
[----:B------:R-:W-:Y:S01]  /*3920*/  FADD.FTZ R123, R118, R123 ;  /* 0x0000007b767b7221 */ /* 0x000fe20000010000 */
[----:B------:R-:W-:-:S04]  /*3930*/  HFMA2.MMA R175, -RZ, RZ, 0, 1.1920928955078125e-07 ;  /* 0x00000002ffaf7435 */ /* 0x000fc800000001ff */
[----:B------:R-:W-:Y:S02]  /*3940*/  MOV R174, R123 ;  /* 0x0000007b00ae7202 */ /* 0x000fe40000000f00 */
[----:B------:R-:W-:-:S07]  /*3950*/  MOV R122, R172 ;  /* 0x000000ac007a7202 */ /* 0x000fce0000000f00 */
[----:B------:R-:W-:Y:S05]  /*3960*/  WARPSYNC.COLLECTIVE R135, `(.L_x_6866) ;  /* 0x0000000087087348 */ /* 0x000fea0003c00000 */
[----:B------:R0:W1:Y:S02]  /*3970*/  SHFL.DOWN P0, R172, R174, R175, R178 ;  /* 0x080000afaeac7389 */ /* 0x00006400000000b2 */
[----:B01----:R-:W-:Y:S01]  /*3980*/  ENDCOLLECTIVE ;  /* 0x000000000000791b */ /* 0x003fe20003800000 */
.L_x_6866:
[----:B------:R-:W-:-:S05]  /*3990*/  FADD.FTZ R122, R119, R122 ;  /* 0x0000007a777a7221 */ /* 0x000fca0000010000 */
[----:B------:R-:W-:Y:S02]  /*39a0*/  MOV R174, R122 ;  /* 0x0000007a00ae7202 */ /* 0x000fe40000000f00 */
[----:B------:R-:W-:-:S07]  /*39b0*/  MOV R120, R172 ;  /* 0x000000ac00787202 */ /* 0x000fce0000000f00 */
[----:B------:R-:W-:Y:S05]  /*39c0*/  WARPSYNC.COLLECTIVE R135, `(.L_x_6867) ;  /* 0x0000000087087348 */ /* 0x000fea0003c00000 */
[----:B------:R0:W1:Y:S02]  /*39d0*/  SHFL.DOWN P0, R172, R174, R175, R178 ;  /* 0x080000afaeac7389 */ /* 0x00006400000000b2 */
[----:B01----:R-:W-:Y:S01]  /*39e0*/  ENDCOLLECTIVE ;  /* 0x000000000000791b */ /* 0x003fe20003800000 */
.L_x_6867:
[----:B------:R-:W-:Y:S01]  /*39f0*/  FADD.FTZ R120, R123, R120 ;  /* 0x000000787b787221 */ /* 0x000fe20000010000 */
[----:B------:R-:W-:-:S04]  /*3a00*/  HFMA2.MMA R175, -RZ, RZ, 0, 5.9604644775390625e-08 ;  /* 0x00000001ffaf7435 */ /* 0x000fc800000001ff */
[----:B------:R-:W-:Y:S02]  /*3a10*/  MOV R174, R120 ;  /* 0x0000007800ae7202 */ /* 0x000fe40000000f00 */
[----:B------:R-:W-:-:S07]  /*3a20*/  MOV R121, R172 ;  /* 0x000000ac00797202 */ /* 0x000fce0000000f00 */
[----:B------:R-:W-:Y:S05]  /*3a30*/  WARPSYNC.COLLECTIVE R135, `(.L_x_6868) ;  /* 0x0000000087087348 */ /* 0x000fea0003c00000 */
[----:B------:R0:W1:Y:S02]  /*3a40*/  SHFL.DOWN P0, R172, R174, R175, R178 ;  /* 0x080000afaeac7389 */ /* 0x00006400000000b2 */
[----:B01----:R-:W-:Y:S01]  /*3a50*/  ENDCOLLECTIVE ;  /* 0x000000000000791b */ /* 0x003fe20003800000 */
.L_x_6868:
[----:B------:R-:W-:-:S05]  /*3a60*/  FADD.FTZ R121, R122, R121 ;  /* 0x000000797a797221 */ /* 0x000fca0000010000 */
[----:B------:R-:W-:Y:S02]  /*3a70*/  MOV R174, R121 ;  /* 0x0000007900ae7202 */ /* 0x000fe40000000f00 */
[----:B------:R-:W-:-:S07]  /*3a80*/  MOV R117, R172 ;  /* 0x000000ac00757202 */ /* 0x000fce0000000f00 */
[----:B------:R-:W-:Y:S05]  /*3a90*/  WARPSYNC.COLLECTIVE R135, `(.L_x_6869) ;  /* 0x0000000087087348 */ /* 0x000fea0003c00000 */
[----:B------:R0:W1:Y:S02]  /*3aa0*/  SHFL.DOWN P0, R172, R174, R175, R178 ;  /* 0x080000afaeac7389 */ /* 0x00006400000000b2 */
[----:B01----:R-:W-:Y:S01]  /*3ab0*/  ENDCOLLECTIVE ;  /* 0x000000000000791b */ /* 0x003fe20003800000 */
.L_x_6869:
[----:B------:R-:W-:Y:S01]  /*3ac0*/  MOV R116, R172 ;  /* 0x000000ac00747202 */ /* 0x000fe20000000f00 */
[----:B------:R-:W-:Y:S06]  /*3ad0*/  BRA `(.L_x_6870) ;  /* 0xffffffd8005c7947 */ /* 0x000fec000383ffff */
.L_x_6871:
        /* <DEDUP_REMOVED lines=10> */
.L_x_8837:


//--------------------- .text._ZN10layer_norm13ln_bwd_kernelINS_13Kernel_traitsI6__halfffffjLj2048ELj1ELj1ELj4ELj16ENS_18Kernel_traits_baseILj2048ES2_ffffjLj128EEEEELb0ELb0ELb0ELb0EEEvNS_9BwdParamsE --------------------------
	.section	.text._ZN10layer_norm13ln_bwd_kernelINS_13Kernel_traitsI6__halfffffjLj2048ELj1ELj1ELj4ELj16ENS_18Kernel_traits_baseILj2048ES2_ffffjLj128EEEEELb0ELb0ELb0ELb0EEEvNS_9BwdParamsE,"ax",@progbits
	.align	128
        .global         _ZN10layer_norm13ln_bwd_kernelINS_13Kernel_traitsI6__halfffffjLj2048ELj1ELj1ELj4ELj16ENS_18Kernel_traits_baseILj2048ES2_ffffjLj128EEEEELb0ELb0ELb0ELb0EEEvNS_9BwdParamsE
        .type           _ZN10layer_norm13ln_bwd_kernelINS_13Kernel_traitsI6__halfffffjLj2048ELj1ELj1ELj4ELj16ENS_18Kernel_traits_baseILj2048ES2_ffffjLj128EEEEELb0ELb0ELb0ELb0EEEvNS_9BwdParamsE,@function
        .size           _ZN10layer_norm13ln_bwd_kernelINS_13Kernel_traitsI6__halfffffjLj2048ELj1ELj1ELj4ELj16ENS_18Kernel_traits_baseILj2048ES2_ffffjLj128EEEEELb0ELb0ELb0ELb0EEEvNS_9BwdParamsE,(.L_x_8838 - _ZN10layer_norm13ln_bwd_kernelINS_13Kernel_traitsI6__halfffffjLj2048ELj1ELj1ELj4ELj16ENS_18Kernel_traits_baseILj2048ES2_ffffjLj128EEEEELb0ELb0ELb0ELb0EEEvNS_9BwdParamsE)
        .other          _ZN10layer_norm13ln_bwd_kernelINS_13Kernel_traitsI6__halfffffjLj2048ELj1ELj1ELj4ELj16ENS_18Kernel_traits_baseILj2048ES2_ffffjLj128EEEEELb0ELb0ELb0ELb0EEEvNS_9BwdParamsE,@"STO_CUDA_ENTRY STV_DEFAULT"
_ZN10layer_norm13ln_bwd_kernelINS_13Kernel_traitsI6__halfffffjLj2048ELj1ELj1ELj4ELj16ENS_18Kernel_traits_baseILj2048ES2_ffffjLj128EEEEELb0ELb0ELb0ELb0EEEvNS_9BwdParamsE:
.text._ZN10layer_norm13ln_bwd_kernelINS_13Kernel_traitsI6__halfffffjLj2048ELj1ELj1ELj4ELj16ENS_18Kernel_traits_baseILj2048ES2_ffffjLj128EEEEELb0ELb0ELb0ELb0EEEvNS_9BwdParamsE:
        /* <DEDUP_REMOVED lines=20> */
[C---:B------:R-:W-:Y:S02]  /*0140*/  ISETP.GE.U32.AND P4, PT, R0.reuse, 0x100, PT ;  /* 0x000001000000780c */ /* 0x040fe40003f86070 */
[C---:B------:R-:W-:Y:S02]  /*0150*/  ISETP.GE.U32.AND P3, PT, R0.reuse, 0x180, PT ;  /* 0x000001800000780c */ /* 0x040fe40003f66070 */
[----:B------:R-:W-:-:S07]  /*0160*/  ISETP.GE.U32.AND P2, PT, R0, 0x200, PT ;  /* 0x000002000000780c */ /* 0x000fce0003f46070 */
[----:B------:R-:W0:Y:S08]  /*0170*/  @P5 LDC.64 R2, c[0x0][0x260] ;  /* 0x00009800ff025b82 */ /* 0x000e300000000a00 */
[----:B------:R-:W2:Y:S08]  /*0180*/  @P4 LDC.64 R10, c[0x0][0x260] ;  /* 0x00009800ff0a4b82 */ /* 0x000eb00000000a00 */
[----:B------:R-:W3:Y:S08]  /*0190*/  @P3 LDC.64 R16, c[0x0][0x260] ;  /* 0x00009800ff103b82 */ /* 0x000ef00000000a00 */
[----:B------:R-:W4:Y:S01]  /*01a0*/  @P2 LDC.64 R18, c[0x0][0x260] ;  /* 0x00009800ff122b82 */ /* 0x000f220000000a00 */
[C---:B0-----:R-:W-:Y:S01]  /*01b0*/  @P5 IMAD.WIDE.U32 R2, R21.reuse, 0x8, R2 ;  /* 0x0000000815025825 */ /* 0x041fe200078e0002 */
[----:B------:R-:W-:-:S04]  /*01c0*/  @P5 LOP3.LUT R21, R21, 0x80, RZ, 0xfc, !PT ;  /* 0x0000008015155812 */ /* 0x000fc800078efcff */
[----:B------:R0:W5:Y:S01]  /*01d0*/  @P5 LDG.E.64 R4, desc[UR4][R2.64] ;  /* 0x0000000402045981 */ /* 0x000162000c1e1b00 */
[C---:B--2---:R-:W-:Y:S01]  /*01e0*/  @P4 IMAD.WIDE.U32 R14, R21.reuse, 0x8, R10 ;  /* 0x00000008150e4825 */ /* 0x044fe200078e000a */
[----:B------:R-:W-:-:S04]  /*01f0*/  @P4 IADD3 R21, R21, 0x80, RZ ;  /* 0x0000008015154810 */ /* 0x000fc80007ffe0ff */
[----:B------:R0:W5:Y:S01]  /*0200*/  @P4 LDG.E.64 R6, desc[UR4][R14.64] ;  /* 0x000000040e064981 */ /* 0x000162000c1e1b00 */
[C---:B---3--:R-:W-:Y:S01]  /*0210*/  @P3 IMAD.WIDE.U32 R16, R21.reuse, 0x8, R16 ;  /* 0x0000000815103825 */ /* 0x048fe200078e0010 */
[----:B------:R-:W-:-:S04]  /*0220*/  @P3 IADD3 R21, R21, 0x80, RZ ;  /* 0x0000008015153810 */ /* 0x000fc80007ffe0ff */
[----:B------:R0:W5:Y:S01]  /*0230*/  @P3 LDG.E.64 R8, desc[UR4][R16.64] ;  /* 0x0000000410083981 */ /* 0x000162000c1e1b00 */
[----:B----4-:R-:W-:-:S05]  /*0240*/  @P2 IMAD.WIDE.U32 R10, R21, 0x8, R18 ;  /* 0x00000008150a2825 */ /* 0x010fca00078e0012 */
[----:B------:R0:W5:Y:S01]  /*0250*/  @P2 LDG.E.64 R12, desc[UR4][R10.64] ;  /* 0x000000040a0c2981 */ /* 0x000162000c1e1b00 */
        /* <DEDUP_REMOVED lines=20> */
[----:B-----5:R-:W-:Y:S01]  /*03a0*/  MOV R11, R6 ;  /* 0x00000006000b7202 */ /* 0x020fe20000000f00 */
[----:B------:R-:W-:Y:S01]  /*03b0*/  ULDC.64 UR6, c[0x0][0x270] ;  /* 0x00009c0000067ab9 */ /* 0x000fe20000000a00 */
[----:B------:R-:W-:Y:S01]  /*03c0*/  MOV R3, R4 ;  /* 0x0000000400037202 */ /* 0x000fe20000000f00 */
[----:B------:R-:W-:Y:S01]  /*03d0*/  HFMA2.MMA R96, -RZ, RZ, 0, 5.9604644775390625e-08 ;  /* 0x00000001ff607435 */ /* 0x000fe200000001ff */
[----:B------:R-:W-:Y:S02]  /*03e0*/  SHF.R.U64 R2, R4, 0x10, R5 ;  /* 0x0000001004027819 */ /* 0x000fe40000001205 */
[----:B------:R-:W-:Y:S01]  /*03f0*/  MOV R10, R5 ;  /* 0x00000005000a7202 */ /* 0x000fe20000000f00 */
[----:B------:R-:W-:Y:S01]  /*0400*/  HADD2.F32 R3, -RZ, R3.H0_H0 ;  /* 0x20000003ff037230 */ /* 0x000fe20000004100 */
[----:B------:R-:W-:Y:S01]  /*0410*/  MOV R14, R7 ;  /* 0x00000007000e7202 */ /* 0x000fe20000000f00 */
[----:B------:R-:W-:Y:S01]  /*0420*/  HADD2.F32 R2, -RZ, R2.H0_H0 ;  /* 0x20000002ff027230 */ /* 0x000fe20000004100 */
[----:B------:R-:W-:-:S02]  /*0430*/  MOV R15, R8 ;  /* 0x00000008000f7202 */ /* 0x000fc40000000f00 */
[----:B------:R-:W-:Y:S01]  /*0440*/  SHF.R.U32.HI R4, RZ, 0x10, R5 ;  /* 0x00000010ff047819 */ /* 0x000fe20000011605 */
[----:B------:R-:W-:Y:S01]  /*0450*/  HADD2.F32 R5, -RZ, R10.H0_H0 ;  /* 0x2000000aff057230 */ /* 0x000fe20000004100 */
[--C-:B------:R-:W-:Y:S02]  /*0460*/  SHF.R.U64 R6, R6, 0x10, R7.reuse ;  /* 0x0000001006067819 */ /* 0x100fe40000001207 */
[----:B------:R-:W-:Y:S01]  /*0470*/  SHF.R.U32.HI R45, RZ, 0x10, R7 ;  /* 0x00000010ff2d7819 */ /* 0x000fe20000011607 */
[----:B------:R-:W-:Y:S01]  /*0480*/  HADD2.F32 R7, -RZ, R11.H0_H0 ;  /* 0x2000000bff077230 */ /* 0x000fe20000004100 */
[--C-:B------:R-:W-:Y:S01]  /*0490*/  SHF.R.U64 R44, R8, 0x10, R9.reuse ;  /* 0x00000010082c7819 */ /* 0x100fe20000001209 */
[----:B------:R-:W-:Y:S01]  /*04a0*/  HADD2.F32 R11, -RZ, R15.H0_H0 ;  /* 0x2000000fff0b7230 */ /* 0x000fe20000004100 */
[----:B------:R-:W-:Y:S01]  /*04b0*/  MOV R16, R9 ;  /* 0x0000000900107202 */ /* 0x000fe20000000f00 */
[----:B------:R-:W-:Y:S01]  /*04c0*/  HADD2.F32 R4, -RZ, R4.H0_H0 ;  /* 0x20000004ff047230 */ /* 0x000fe20000004100 */
[----:B------:R-:W-:Y:S01]  /*04d0*/  SHF.R.U32.HI R19, RZ, 0x10, R9 ;  /* 0x00000010ff137819 */ /* 0x000fe20000011609 */
[----:B------:R-:W-:Y:S01]  /*04e0*/  HADD2.F32 R9, -RZ, R14.H0_H0 ;  /* 0x2000000eff097230 */ /* 0x000fe20000004100 */
[----:B------:R-:W-:Y:S01]  /*04f0*/  MOV R17, R12 ;  /* 0x0000000c00117202 */ /* 0x000fe20000000f00 */
[----:B------:R-:W-:Y:S01]  /*0500*/  HADD2.F32 R6, -RZ, R6.H0_H0 ;  /* 0x20000006ff067230 */ /* 0x000fe20000004100 */
[--C-:B------:R-:W-:Y:S01]  /*0510*/  SHF.R.U64 R18, R12, 0x10, R13.reuse ;  /* 0x000000100c127819 */ /* 0x100fe2000000120d */
[----:B------:R-:W-:Y:S01]  /*0520*/  HADD2.F32 R8, -RZ, R45.H0_H0 ;  /* 0x2000002dff087230 */ /* 0x000fe20000004100 */
[----:B------:R-:W-:Y:S01]  /*0530*/  MOV R77, R13 ;  /* 0x0000000d004d7202 */ /* 0x000fe20000000f00 */
[----:B------:R-:W-:Y:S01]  /*0540*/  HADD2.F32 R10, -RZ, R44.H0_H0 ;  /* 0x2000002cff0a7230 */ /* 0x000fe20000004100 */
[----:B------:R-:W-:Y:S01]  /*0550*/  SHF.R.U32.HI R76, RZ, 0x10, R13 ;  /* 0x00000010ff4c7819 */ /* 0x000fe2000001160d */
[----:B------:R-:W-:Y:S01]  /*0560*/  HADD2.F32 R13, -RZ, R16.H0_H0 ;  /* 0x20000010ff0d7230 */ /* 0x000fe20000004100 */
[----:B------:R-:W-:Y:S01]  /*0570*/  ISETP.NE.U32.AND P1, PT, RZ, UR6, PT ;  /* 0x00000006ff007c0c */ /* 0x000fe2000bf25070 */
[----:B------:R-:W-:Y:S01]  /*0580*/  HADD2.F32 R12, -RZ, R19.H0_H0 ;  /* 0x20000013ff0c7230 */ /* 0x000fe20000004100 */
[----:B------:R-:W-:Y:S01]  /*0590*/  MOV R21, RZ ;  /* 0x000000ff00157202 */ /* 0x000fe20000000f00 */
[----:B------:R-:W-:Y:S01]  /*05a0*/  HADD2.F32 R15, -RZ, R17.H0_H0 ;  /* 0x20000011ff0f7230 */ /* 0x000fe20000004100 */
[----:B------:R-:W-:Y:S01]  /*05b0*/  ISETP.NE.AND.EX P1, PT, RZ, UR7, PT, P1 ;  /* 0x00000007ff007c0c */ /* 0x000fe2000bf25310 */
[----:B------:R-:W-:-:S02]  /*05c0*/  HADD2.F32 R14, -RZ, R18.H0_H0 ;  /* 0x20000012ff0e7230 */ /* 0x000fc40000004100 */
[----:B------:R-:W-:Y:S02]  /*05d0*/  HADD2.F32 R77, -RZ, R77.H0_H0 ;  /* 0x2000004dff4d7230 */ /* 0x000fe40000004100 */
[----:B------:R-:W-:-:S08]  /*05e0*/  HADD2.F32 R76, -RZ, R76.H0_H0 ;  /* 0x2000004cff4c7230 */ /* 0x000fd00000004100 */
.L_x_6890:
[----:B---3--:R-:W1:Y:S01]  /*05f0*/  @P1 LDC.64 R68, c[0x0][0x270] ;  /* 0x00009c00ff441b82 */ /* 0x008e620000000a00 */
[----:B------:R-:W-:-:S07]  /*0600*/  SHF.R.S32.HI R72, RZ, 0x1f, R81 ;  /* 0x0000001fff487819 */ /* 0x000fce0000011451 */
[----:B------:R-:W2:Y:S01]  /*0610*/  LDC.64 R70, c[0x0][0x250] ;  /* 0x00009400ff467b82 */ /* 0x000ea20000000a00 */
[----:B-1----:R-:W-:-:S04]  /*0620*/  @P1 LEA R68, P0, R81, R68, 0x2 ;  /* 0x0000004451441211 */ /* 0x002fc800078010ff */
[----:B------:R-:W-:-:S03]  /*0630*/  @P1 LEA.HI.X R69, R81, R69, R72, 0x2, P0 ;  /* 0x0000004551451211 */ /* 0x000fc600000f1448 */
[----:B------:R-:W1:Y:S01]  /*0640*/  LDC.64 R72, c[0x0][0x258] ;  /* 0x00009600ff487b82 */ /* 0x000e620000000a00 */
[----:B--2---:R-:W-:-:S06]  /*0650*/  IMAD.WIDE R70, R81, 0x4, R70 ;  /* 0x0000000451467825 */ /* 0x004fcc00078e0246 */
[----:B------:R-:W2:Y:S01]  /*0660*/  LDG.E R70, desc[UR4][R70.64] ;  /* 0x0000000446467981 */ /* 0x000ea2000c1e1900 */
[----:B-----5:R-:W-:Y:S02]  /*0670*/  MOV R83, 0x3f800000 ;  /* 0x3f80000000537802 */ /* 0x020fe40000000f00 */
[----:B------:R-:W-:Y:S02]  /*0680*/  MOV R78, UR13 ;  /* 0x0000000d004e7c02 */ /* 0x000fe40008000f00 */
[----:B------:R-:W-:Y:S01]  /*0690*/  LOP3.LUT R82, R79, 0x7f, RZ, 0xc0, !PT ;  /* 0x0000007f4f527812 */ /* 0x000fe200078ec0ff */
[----:B------:R-:W-:Y:S01]  /*06a0*/  BSSY B0, `(.L_x_6873) ;  /* 0x0000037000007945 */ /* 0x000fe20003800000 */
[----:B0-----:R-:W-:Y:S01]  /*06b0*/  ISETP.NE.AND P6, PT, R0, RZ, PT ;  /* 0x000000ff0000720c */ /* 0x001fe20003fc5270 */
[C---:B-1----:R-:W-:Y:S01]  /*06c0*/  IMAD.WIDE R72, R81.reuse, 0x4, R72 ;  /* 0x0000000451487825 */ /* 0x042fe200078e0248 */
[----:B------:R0:W5:Y:S04]  /*06d0*/  @P1 LDG.E R83, desc[UR4][R68.64] ;  /* 0x0000000444531981 */ /* 0x000168000c1e1900 */
[----:B------:R1:W5:Y:S01]  /*06e0*/  LDG.E R102, desc[UR4][R72.64] ;  /* 0x0000000448667981 */ /* 0x000362000c1e1900 */
[----:B------:R-:W-:Y:S01]  /*06f0*/  IMAD R74, R81, R78, RZ ;  /* 0x0000004e514a7224 */ /* 0x000fe200078e02ff */
[----:B------:R-:W-:-:S02]  /*0700*/  MOV R117, RZ ;  /* 0x000000ff00757202 */ /* 0x000fc40000000f00 */
[----:B------:R-:W-:Y:S02]  /*0710*/  MOV R122, RZ ;  /* 0x000000ff007a7202 */ /* 0x000fe40000000f00 */
[----:B------:R-:W-:Y:S02]  /*0720*/  SHF.R.S32.HI R75, RZ, 0x1f, R74 ;  /* 0x0000001fff4b7819 */ /* 0x000fe4000001144a */
[----:B0-----:R-:W-:Y:S02]  /*0730*/  P2R R68, PR, RZ, 0x40 ;  /* 0x00000040ff447803 */ /* 0x001fe40000000000 */
[----:B------:R-:W-:-:S04]  /*0740*/  LEA.HI R75, R75, R74, RZ, 0x2 ;  /* 0x0000004a4b4b7211 */ /* 0x000fc800078f10ff */
[----:B------:R-:W-:-:S04]  /*0750*/  LEA.HI.SX32 R80, R75, R82, 0x1e ;  /* 0x000000524b507211 */ /* 0x000fc800078ff2ff */
[----:B------:R-:W-:Y:S02]  /*0760*/  MOV R119, R80 ;  /* 0x0000005000777202 */ /* 0x000fe40000000f00 */
[----:B--2---:R-:W-:Y:S01]  /*0770*/  FSEL R97, R70, RZ, !P6 ;  /* 0x000000ff46617208 */ /* 0x004fe20007000000 */
[----:B-1----:R-:W-:Y:S06]  /*0780*/  @!P5 BRA `(.L_x_6874) ;  /* 0x0000000000a0d947 */ /* 0x002fec0003800000 */
[----:B------:R-:W0:Y:S01]  /*0790*/  LDC.64 R72, c[0x0][0x2b8] ;  /* 0x0000ae00ff487b82 */ /* 0x000e220000000a00 */
[----:B------:R-:W-:-:S04]  /*07a0*/  LEA R68, P0, R80, UR10, 0x4 ;  /* 0x0000000a50447c11 */ /* 0x000fc8000f8020ff */
[----:B------:R-:W-:Y:S02]  /*07b0*/  LEA.HI.X R69, R80, UR11, RZ, 0x4, P0 ;  /* 0x0000000b50457c11 */ /* 0x000fe400080f24ff */
[----:B------:R-:W-:-:S04]  /*07c0*/  ISETP.NE.U32.AND P0, PT, RZ, UR8, PT ;  /* 0x00000008ff007c0c */ /* 0x000fc8000bf05070 */
[----:B------:R-:W2:Y:S01]  /*07d0*/  LDG.E.128 R68, desc[UR4][R68.64] ;  /* 0x0000000444447981 */ /* 0x000ea2000c1e1d00 */
[----:B------:R-:W-:Y:S01]  /*07e0*/  ISETP.NE.AND.EX P0, PT, RZ, UR9, PT, P0 ;  /* 0x00000009ff007c0c */ /* 0x000fe2000bf05300 */
[----:B0-----:R-:W-:-:S12]  /*07f0*/  IMAD.WIDE.U32 R72, R80, 0x10, R72 ;  /* 0x0000001050487825 */ /* 0x001fd800078e0048 */
[----:B------:R-:W-:-:S04]  /*0800*/  @P0 LEA R118, P6, R80, UR8, 0x4 ;  /* 0x0000000850760c11 */ /* 0x000fc8000f8c20ff */
[C---:B------:R-:W-:Y:S01]  /*0810*/  @P0 LEA.HI.X R119, R80.reuse, UR9, RZ, 0x4, P6 ;  /* 0x0000000950770c11 */ /* 0x040fe2000b0f24ff */
[----:B------:R-:W3:Y:S04]  /*0820*/  LDG.E.128 R72, desc[UR4][R72.64] ;  /* 0x0000000448487981 */ /* 0x000ee8000c1e1d00 */
[----:B------:R0:W5:Y:S02]  /*0830*/  @P0 LDG.E.128 R44, desc[UR4][R118.64] ;  /* 0x00000004762c0981 */ /* 0x000164000c1e1d00 */
[----:B0-----:R-:W-:Y:S01]  /*0840*/  IADD3 R119, R80, 0x80, RZ ;  /* 0x0000008050777810 */ /* 0x001fe20007ffe0ff */
[C---:B--2---:R-:W-:Y:S01]  /*0850*/  FADD.FTZ R91, -R97.reuse, R68 ;  /* 0x00000044615b7221 */ /* 0x044fe20000010100 */
[----:B------:R-:W-:-:S03]  /*0860*/  FADD.FTZ R107, -R97, R69 ;  /* 0x00000045616b7221 */ /* 0x000fc60000010100 */
[C---:B-----5:R-:W-:Y:S01]  /*0870*/  FMUL.FTZ R91, R102.reuse, R91 ;  /* 0x0000005b665b7220 */ /* 0x060fe20000410000 */
[C---:B------:R-:W-:Y:S01]  /*0880*/  FADD.FTZ R111, -R97.reuse, R70 ;  /* 0x00000046616f7221 */ /* 0x040fe20000010100 */
[C---:B------:R-:W-:Y:S01]  /*0890*/  FMUL.FTZ R90, R102.reuse, R107 ;  /* 0x0000006b665a7220 */ /* 0x040fe20000410000 */
[----:B------:R-:W-:Y:S02]  /*08a0*/  FADD.FTZ R117, -R97, R71 ;  /* 0x0000004761757221 */ /* 0x000fe40000010100 */
[----:B------:R-:W-:Y:S01]  /*08b0*/  FMUL.FTZ R107, R102, R111 ;  /* 0x0000006f666b7220 */ /* 0x000fe20000410000 */
[----:B---3--:R-:W-:Y:S01]  /*08c0*/  FMUL.FTZ R100, R3, R72 ;  /* 0x0000004803647220 */ /* 0x008fe20000410000 */
[----:B------:R-:W-:-:S03]  /*08d0*/  FMUL.FTZ R109, R2, R73 ;  /* 0x00000049026d7220 */ /* 0x000fc60000410000 */
[----:B------:R-:W-:Y:S01]  /*08e0*/  FADD.FTZ R68, RZ, R100 ;  /* 0x00000064ff447221 */ /* 0x000fe20000010000 */
[----:B------:R-:W-:Y:S01]  /*08f0*/  FFMA.FTZ R69, R91, R100, RZ ;  /* 0x000000645b457223 */ /* 0x000fe200000100ff */
[----:B------:R-:W-:Y:S02]  /*0900*/  FMUL.FTZ R120, R5, R74 ;  /* 0x0000004a05787220 */ /* 0x000fe40000410000 */
        /* <DEDUP_REMOVED lines=16> */
.L_x_6874:
[----:B------:R-:W-:Y:S05]  /*0a10*/  BSYNC B0 ;  /* 0x0000000000007941 */ /* 0x000fea0003800000 */
.L_x_6873:
[----:B------:R-:W-:Y:S04]  /*0a20*/  BSSY B0, `(.L_x_6875) ;  /* 0x000002a000007945 */ /* 0x000fe80003800000 */
[----:B------:R-:W-:Y:S05]  /*0a30*/  @!P4 BRA `(.L_x_6876) ;  /* 0x0000000000a0c947 */ /* 0x000fea0003800000 */
        /* <DEDUP_REMOVED lines=10> */
[----:B------:R0:W5:Y:S01]  /*0ae0*/  @P0 LDG.E.128 R16, desc[UR4][R114.64] ;  /* 0x0000000472100981 */ /* 0x000162000c1e1d00 */
[----:B------:R-:W-:Y:S01]  /*0af0*/  IADD3 R119, R119, 0x80, RZ ;  /* 0x0000008077777810 */ /* 0x000fe20007ffe0ff */
[C---:B--2---:R-:W-:Y:S01]  /*0b00*/  FADD.FTZ R89, -R97.reuse, R68 ;  /* 0x0000004461597221 */ /* 0x044fe20000010100 */
[C---:B------:R-:W-:Y:S01]  /*0b10*/  FADD.FTZ R95, -R97.reuse, R69 ;  /* 0x00000045615f7221 */ /* 0x040fe20000010100 */
[C---:B------:R-:W-:Y:S02]  /*0b20*/  FADD.FTZ R105, -R97.reuse, R70 ;  /* 0x0000004661697221 */ /* 0x040fe40000010100 */
[C---:B-----5:R-:W-:Y:S01]  /*0b30*/  FMUL.FTZ R89, R102.reuse, R89 ;  /* 0x0000005966597220 */ /* 0x060fe20000410000 */
[C---:B------:R-:W-:Y:S01]  /*0b40*/  FMUL.FTZ R88, R102.reuse, R95 ;  /* 0x0000005f66587220 */ /* 0x040fe20000410000 */
[----:B------:R-:W-:Y:S01]  /*0b50*/  FADD.FTZ R71, -R97, R71 ;  /* 0x0000004761477221 */ /* 0x000fe20000010100 */
[----:B------:R-:W-:-:S03]  /*0b60*/  FMUL.FTZ R95, R102, R105 ;  /* 0x00000069665f7220 */ /* 0x000fc60000410000 */
[----:B0-----:R-:W-:Y:S01]  /*0b70*/  FMUL.FTZ R114, R102, R71 ;  /* 0x0000004766727220 */ /* 0x001fe20000410000 */
[----:B---3--:R-:W-:Y:S01]  /*0b80*/  FMUL.FTZ R98, R7, R72 ;  /* 0x0000004807627220 */ /* 0x008fe20000410000 */
[----:B------:R-:W-:-:S03]  /*0b90*/  FMUL.FTZ R105, R6, R73 ;  /* 0x0000004906697220 */ /* 0x000fc60000410000 */
[----:B------:R-:W-:Y:S01]  /*0ba0*/  FADD.FTZ R68, R117, R98 ;  /* 0x0000006275447221 */ /* 0x000fe20000010000 */
[----:B------:R-:W-:Y:S01]  /*0bb0*/  FFMA.FTZ R69, R89, R98, R122 ;  /* 0x0000006259457223 */ /* 0x000fe2000001007a */
[----:B------:R-:W-:Y:S02]  /*0bc0*/  FMUL.FTZ R116, R9, R74 ;  /* 0x0000004a09747220 */ /* 0x000fe40000410000 */
[----:B------:R-:W-:Y:S01]  /*0bd0*/  FADD.FTZ R71, R68, R105 ;  /* 0x0000006944477221 */ /* 0x000fe20000010000 */
[----:B------:R-:W-:Y:S01]  /*0be0*/  FFMA.FTZ R68, R88, R105, R69 ;  /* 0x0000006958447223 */ /* 0x000fe20000010045 */
[----:B------:R-:W-:Y:S02]  /*0bf0*/  FMUL.FTZ R115, R8, R75 ;  /* 0x0000004b08737220 */ /* 0x000fe40000410000 */
        /* <DEDUP_REMOVED lines=12> */
.L_x_6876:
[----:B------:R-:W-:Y:S05]  /*0cc0*/  BSYNC B0 ;  /* 0x0000000000007941 */ /* 0x000fea0003800000 */
.L_x_6875:
        /* <DEDUP_REMOVED lines=21> */
[----:B------:R-:W-:Y:S01]  /*0e20*/  FMUL.FTZ R110, R102, R71 ;  /* 0x00000047666e7220 */ /* 0x000fe20000410000 */
[----:B---3--:R-:W-:Y:S01]  /*0e30*/  FMUL.FTZ R94, R11, R72 ;  /* 0x000000480b5e7220 */ /* 0x008fe20000410000 */
[----:B------:R-:W-:-:S03]  /*0e40*/  FMUL.FTZ R103, R10, R73 ;  /* 0x000000490a677220 */ /* 0x000fc60000410000 */
[----:B------:R-:W-:Y:S01]  /*0e50*/  FADD.FTZ R68, R117, R94 ;  /* 0x0000005e75447221 */ /* 0x000fe20000010000 */
[----:B------:R-:W-:Y:S01]  /*0e60*/  FFMA.FTZ R69, R87, R94, R122 ;  /* 0x0000005e57457223 */ /* 0x000fe2000001007a */
[----:B0-----:R-:W-:Y:S02]  /*0e70*/  FMUL.FTZ R112, R13, R74 ;  /* 0x0000004a0d707220 */ /* 0x001fe40000410000 */
        /* <DEDUP_REMOVED lines=15> */
.L_x_6878:
[----:B------:R-:W-:Y:S05]  /*0f70*/  BSYNC B0 ;  /* 0x0000000000007941 */ /* 0x000fea0003800000 */
.L_x_6877:
        /* <DEDUP_REMOVED lines=10> */
[----:B------:R-:W-:Y:S01]  /*1020*/  @P0 LEA.HI.X R125, R119, UR9, RZ, 0x4, P6 ;  /* 0x00000009777d0c11 */ /* 0x000fe2000b0f24ff */
[----:B------:R-:W3:Y:S04]  /*1030*/  LDG.E.128 R72, desc[UR4][R72.64] ;  /* 0x0000000448487981 */ /* 0x000ee8000c1e1d00 */
[----:B------:R0:W5:Y:S01]  /*1040*/  @P0 LDG.E.128 R60, desc[UR4][R124.64] ;  /* 0x000000047c3c0981 */ /* 0x000162000c1e1d00 */
        /* <DEDUP_REMOVED lines=9> */
[----:B------:R-:W-:Y:S01]  /*10e0*/  FADD.FTZ R68, R117, R92 ;  /* 0x0000005c75447221 */ /* 0x000fe20000010000 */
[----:B------:R-:W-:Y:S01]  /*10f0*/  FFMA.FTZ R69, R85, R92, R122 ;  /* 0x0000005c55457223 */ /* 0x000fe2000001007a */
        /* <DEDUP_REMOVED lines=17> */
.L_x_6880:
[----:B------:R-:W-:Y:S05]  /*1210*/  BSYNC B0 ;  /* 0x0000000000007941 */ /* 0x000fea0003800000 */
.L_x_6879:
        /* <DEDUP_REMOVED lines=26> */
.L_x_6901:
[----:B------:R-:W3:Y:S01]  /*13c0*/  S2R R73, SR_CgaCtaId ;  /* 0x0000000000497919 */ /* 0x000ee20000008800 */
[----:B------:R-:W-:Y:S01]  /*13d0*/  LOP3.LUT P6, RZ, R79, 0x1f, RZ, 0xc0, !PT ;  /* 0x0000001f4fff7812 */ /* 0x000fe200078cc0ff */
[----:B-1----:R-:W-:Y:S01]  /*13e0*/  FADD.FTZ R96, R97, R96 ;  /* 0x0000006061607221 */ /* 0x002fe20000010000 */
[----:B------:R-:W-:Y:S01]  /*13f0*/  MOV R72, 0x400 ;  /* 0x0000040000487802 */ /* 0x000fe20000000f00 */
[----:B0-2---:R-:W-:Y:S01]  /*1400*/  FADD.FTZ R97, R70, R71 ;  /* 0x0000004746617221 */ /* 0x005fe20000010000 */
[----:B------:R-:W-:Y:S05]  /*1410*/  WARPSYNC.ALL ;  /* 0x0000000000007948 */ /* 0x000fea0003800000 */
[----:B------:R-:W-:Y:S04]  /*1420*/  BSSY B0, `(.L_x_6882) ;  /* 0x000003a000007945 */ /* 0x000fe80003800000 */
[----:B------:R-:W-:-:S04]  /*1430*/  @!P6 LOP3.LUT R69, R69, 0x3, RZ, 0xc0, !PT ;  /* 0x000000034545e812 */ /* 0x000fc800078ec0ff */
[----:B------:R-:W-:Y:S02]  /*1440*/  @!P6 IADD3 R69, R68, R69, RZ ;  /* 0x000000454445e210 */ /* 0x000fe40007ffe0ff */
        /* <DEDUP_REMOVED lines=30> */
[C---:B-----5:R-:W-:Y:S01]  /*1630*/  FMUL.FTZ R71, R102.reuse, R69 ;  /* 0x0000004566477220 */ /* 0x060fe20000410000 */
[C---:B------:R-:W-:Y:S01]  /*1640*/  FMUL.FTZ R70, R102.reuse, R73 ;  /* 0x0000004966467220 */ /* 0x040fe20000410000 */
[C---:B------:R-:W-:Y:S01]  /*1650*/  FMUL.FTZ R117, R102.reuse, R97 ;  /* 0x0000006166757220 */ /* 0x040fe20000410000 */
[----:B------:R-:W-:Y:S01]  /*1660*/  FMUL.FTZ R122, R102, R119 ;  /* 0x00000077667a7220 */ /* 0x000fe20000410000 */
[----:B------:R-:W0:Y:S03]  /*1670*/  LDC.64 R72, c[0x0][0x2f8] ;  /* 0x0000be00ff487b82 */ /* 0x000e260000000a00 */
[----:B------:R-:W-:Y:S01]  /*1680*/  @P6 FADD.FTZ R71, R44, R71 ;  /* 0x000000472c476221 */ /* 0x000fe20000010000 */
[----:B------:R-:W-:Y:S01]  /*1690*/  @P6 FADD.FTZ R70, R45, R70 ;  /* 0x000000462d466221 */ /* 0x000fe20000010000 */
[----:B------:R-:W-:Y:S01]  /*16a0*/  @P6 FADD.FTZ R117, R46, R117 ;  /* 0x000000752e756221 */ /* 0x000fe20000010000 */
[----:B------:R-:W-:Y:S01]  /*16b0*/  @P6 FADD.FTZ R122, R47, R122 ;  /* 0x0000007a2f7a6221 */ /* 0x000fe20000010000 */
[----:B------:R-:W-:-:S04]  /*16c0*/  ISETP.NE.U32.AND P6, PT, RZ, UR14, PT ;  /* 0x0000000eff007c0c */ /* 0x000fc8000bfc5070 */
[----:B------:R-:W-:-:S04]  /*16d0*/  ISETP.NE.AND.EX P6, PT, RZ, UR15, PT, P6 ;  /* 0x0000000fff007c0c */ /* 0x000fc8000bfc5360 */
[----:B------:R-:W-:Y:S02]  /*16e0*/  SEL R64, R71, R64, P6 ;  /* 0x0000004047407207 */ /* 0x000fe40003000000 */
[----:B------:R-:W-:Y:S02]  /*16f0*/  SEL R65, R70, R65, P6 ;  /* 0x0000004146417207 */ /* 0x000fe40003000000 */
[----:B------:R-:W-:Y:S02]  /*1700*/  SEL R66, R117, R66, P6 ;  /* 0x0000004275427207 */ /* 0x000fe40003000000 */
[----:B------:R-:W-:-:S03]  /*1710*/  SEL R67, R122, R67, P6 ;  /* 0x000000437a437207 */ /* 0x000fc60003000000 */
[----:B------:R-:W1:Y:S01]  /*1720*/  @P6 LDC.64 R68, c[0x0][0x308] ;  /* 0x0000c200ff446b82 */ /* 0x000e620000000a00 */
[----:B0-----:R-:W-:-:S04]  /*1730*/  IMAD.WIDE.U32 R72, R80, 0x10, R72 ;  /* 0x0000001050487825 */ /* 0x001fc800078e0048 */
[----:B-1----:R-:W-:-:S04]  /*1740*/  @P6 IMAD.WIDE.U32 R96, R80, 0x10, R68 ;  /* 0x0000001050606825 */ /* 0x002fc800078e0044 */
[-C--:B------:R-:W-:Y:S01]  /*1750*/  FMUL.FTZ R68, R71, R83.reuse ;  /* 0x0000005347447220 */ /* 0x080fe20000410000 */
[-C--:B------:R-:W-:Y:S01]  /*1760*/  FMUL.FTZ R69, R70, R83.reuse ;  /* 0x0000005346457220 */ /* 0x080fe20000410000 */
[-C--:B------:R-:W-:Y:S01]  /*1770*/  FMUL.FTZ R70, R117, R83.reuse ;  /* 0x0000005375467220 */ /* 0x080fe20000410000 */
[----:B------:R-:W-:Y:S01]  /*1780*/  FMUL.FTZ R71, R122, R83 ;  /* 0x000000537a477220 */ /* 0x000fe20000410000 */
[----:B------:R0:W-:Y:S01]  /*1790*/  @P6 STG.E.128 desc[UR4][R96.64], R64 ;  /* 0x0000004060006986 */ /* 0x0001e2000c101d04 */
[----:B------:R-:W-:-:S03]  /*17a0*/  IADD3 R80, R80, 0x80, RZ ;  /* 0x0000008050507810 */ /* 0x000fc60007ffe0ff */
[----:B------:R0:W-:Y:S04]  /*17b0*/  STG.E.128 desc[UR4][R72.64], R68 ;  /* 0x0000004448007986 */ /* 0x0001e8000c101d04 */
.L_x_6883:
[----:B------:R-:W-:Y:S05]  /*17c0*/  BSYNC B0 ;  /* 0x0000000000007941 */ /* 0x000fea0003800000 */
.L_x_6882:
[----:B------:R-:W-:Y:S04]  /*17d0*/  BSSY B0, `(.L_x_6884) ;  /* 0x0000025000007945 */ /* 0x000fe80003800000 */
[----:B------:R-:W-:Y:S05]  /*17e0*/  @!P4 BRA `(.L_x_6885) ;  /* 0x00000000008cc947 */ /* 0x000fea0003800000 */
[----:B------:R-:W-:Y:S01]  /*17f0*/  ISETP.NE.U32.AND P6, PT, RZ, UR8, PT ;  /* 0x00000008ff007c0c */ /* 0x000fe2000bfc5070 */
[-CC-:B0-----:R-:W-:Y:S01]  /*1800*/  FFMA.FTZ R68, R88, R74.reuse, R75.reuse ;  /* 0x0000004a58447223 */ /* 0x181fe2000001004b */
        /* <DEDUP_REMOVED lines=17> */
[----:B------:R-:W-:Y:S01]  /*1920*/  ISETP.NE.U32.AND P6, PT, RZ, UR14, PT ;  /* 0x0000000eff007c0c */ /* 0x000fe2000bfc5070 */
[----:B------:R-:W-:-:S03]  /*1930*/  FMUL.FTZ R68, R69, R83 ;  /* 0x0000005345447220 */ /* 0x000fc60000410000 */
[----:B------:R-:W-:-:S04]  /*1940*/  ISETP.NE.AND.EX P6, PT, RZ, UR15, PT, P6 ;  /* 0x0000000fff007c0c */ /* 0x000fc8000bfc5360 */
[----:B------:R-:W-:Y:S01]  /*1950*/  SEL R64, R69, R64, P6 ;  /* 0x0000004045407207 */ /* 0x000fe20003000000 */
[C---:B------:R-:W-:Y:S01]  /*1960*/  FMUL.FTZ R69, R70.reuse, R83 ;  /* 0x0000005346457220 */ /* 0x040fe20000410000 */
[----:B------:R-:W-:Y:S01]  /*1970*/  SEL R65, R70, R65, P6 ;  /* 0x0000004146417207 */ /* 0x000fe20003000000 */
[CC--:B------:R-:W-:Y:S01]  /*1980*/  FMUL.FTZ R70, R71.reuse, R83.reuse ;  /* 0x0000005347467220 */ /* 0x0c0fe20000410000 */
[----:B------:R-:W-:Y:S01]  /*1990*/  SEL R66, R71, R66, P6 ;  /* 0x0000004247427207 */ /* 0x000fe20003000000 */
[C---:B------:R-:W-:Y:S01]  /*19a0*/  FMUL.FTZ R71, R122.reuse, R83 ;  /* 0x000000537a477220 */ /* 0x040fe20000410000 */
[----:B------:R-:W-:-:S03]  /*19b0*/  SEL R67, R122, R67, P6 ;  /* 0x000000437a437207 */ /* 0x000fc60003000000 */
[----:B------:R-:W1:Y:S01]  /*19c0*/  @P6 LDC.64 R96, c[0x0][0x308] ;  /* 0x0000c200ff606b82 */ /* 0x000e620000000a00 */
[----:B0-----:R-:W-:-:S04]  /*19d0*/  IMAD.WIDE.U32 R72, R80, 0x10, R72 ;  /* 0x0000001050487825 */ /* 0x001fc800078e0048 */
[C---:B-1----:R-:W-:Y:S01]  /*19e0*/  @P6 IMAD.WIDE.U32 R96, R80.reuse, 0x10, R96 ;  /* 0x0000001050606825 */ /* 0x042fe200078e0060 */
[----:B------:R-:W-:-:S04]  /*19f0*/  IADD3 R80, R80, 0x80, RZ ;  /* 0x0000008050507810 */ /* 0x000fc80007ffe0ff */
[----:B------:R1:W-:Y:S04]  /*1a00*/  @P6 STG.E.128 desc[UR4][R96.64], R64 ;  /* 0x0000004060006986 */ /* 0x0003e8000c101d04 */
[----:B------:R1:W-:Y:S02]  /*1a10*/  STG.E.128 desc[UR4][R72.64], R68 ;  /* 0x0000004448007986 */ /* 0x0003e4000c101d04 */
.L_x_6885:
[----:B------:R-:W-:Y:S05]  /*1a20*/  BSYNC B0 ;  /* 0x0000000000007941 */ /* 0x000fea0003800000 */
.L_x_6884:
[----:B------:R-:W-:Y:S04]  /*1a30*/  BSSY B0, `(.L_x_6886) ;  /* 0x0000025000007945 */ /* 0x000fe80003800000 */
[----:B------:R-:W-:Y:S05]  /*1a40*/  @!P3 BRA `(.L_x_6887) ;  /* 0x00000000008cb947 */ /* 0x000fea0003800000 */
[----:B------:R-:W-:Y:S01]  /*1a50*/  ISETP.NE.U32.AND P6, PT, RZ, UR8, PT ;  /* 0x00000008ff007c0c */ /* 0x000fe2000bfc5070 */
[-CC-:B01----:R-:W-:Y:S01]  /*1a60*/  FFMA.FTZ R68, R86, R74.reuse, R75.reuse ;  /* 0x0000004a56447223 */ /* 0x183fe2000001004b */
        /* <DEDUP_REMOVED lines=33> */
.L_x_6887:
[----:B------:R-:W-:Y:S05]  /*1c80*/  BSYNC B0 ;  /* 0x0000000000007941 */ /* 0x000fea0003800000 */
.L_x_6886:
[----:B------:R-:W-:Y:S04]  /*1c90*/  BSSY B0, `(.L_x_6888) ;  /* 0x0000024000007945 */ /* 0x000fe80003800000 */
[----:B------:R-:W-:Y:S05]  /*1ca0*/  @!P2 BRA `(.L_x_6889) ;  /* 0x000000000088a947 */ /* 0x000fea0003800000 */
[----:B------:R-:W-:Y:S01]  /*1cb0*/  ISETP.NE.U32.AND P6, PT, RZ, UR8, PT ;  /* 0x00000008ff007c0c */ /* 0x000fe2000bfc5070 */
[-CC-:B012---:R-:W-:Y:S01]  /*1cc0*/  FFMA.FTZ R68, R84, R74.reuse, R75.reuse ;  /* 0x0000004a54447223 */ /* 0x187fe2000001004b */
        /* <DEDUP_REMOVED lines=29> */
[----:B-1----:R-:W-:-:S05]  /*1ea0*/  @P6 IMAD.WIDE.U32 R74, R80, 0x10, R74 ;  /* 0x00000010504a6825 */ /* 0x002fca00078e004a */
[----:B------:R3:W-:Y:S04]  /*1eb0*/  @P6 STG.E.128 desc[UR4][R74.64], R64 ;  /* 0x000000404a006986 */ /* 0x0007e8000c101d04 */
[----:B------:R3:W-:Y:S02]  /*1ec0*/  STG.E.128 desc[UR4][R72.64], R68 ;  /* 0x0000004448007986 */ /* 0x0007e4000c101d04 */
.L_x_6889:
[----:B------:R-:W-:Y:S05]  /*1ed0*/  BSYNC B0 ;  /* 0x0000000000007941 */ /* 0x000fea0003800000 */
.L_x_6888:
[----:B------:R-:W-:Y:S02]  /*1ee0*/  IADD3 R81, R81, UR16, RZ ;  /* 0x0000001051517c10 */ /* 0x000fe4000fffe0ff */
[----:B012---:R-:W-:Y:S02]  /*1ef0*/  SEL R96, RZ, 0x1, P0 ;  /* 0x00000001ff607807 */ /* 0x007fe40000000000 */
[----:B------:R-:W-:-:S13]  /*1f00*/  ISETP.GE.AND P6, PT, R81, UR17, PT ;  /* 0x0000001151007c0c */ /* 0x000fda000bfc6270 */
[----:B------:R-:W-:Y:S05]  /*1f10*/  @!P6 BRA `(.L_x_6890) ;  /* 0xffffffe400b4e947 */ /* 0x000fea000383ffff */
.L_x_6872:
[----:B------:R-:W0:Y:S01]  /*1f20*/  S2R R0, SR_TID.X ;  /* 0x0000000000007919 */ /* 0x000e220000002100 */
[----:B------:R-:W0:Y:S08]  /*1f30*/  S2UR UR6, SR_CTAID.X ;  /* 0x00000000000679c3 */ /* 0x000e300000002500 */
[----:B------:R-:W1:Y:S08]  /*1f40*/  @P5 LDC.64 R2, c[0x0][0x2d0] ;  /* 0x0000b400ff025b82 */ /* 0x000e700000000a00 */
[----:B-----5:R-:W2:Y:S08]  /*1f50*/  @P5 LDC.64 R4, c[0x0][0x2d8] ;  /* 0x0000b600ff045b82 */ /* 0x020eb00000000a00 */
[----:B------:R-:W4:Y:S01]  /*1f60*/  @P4 LDC.64 R6, c[0x0][0x2d0] ;  /* 0x0000b400ff064b82 */ /* 0x000f220000000a00 */
[----:B0-----:R-:W-:-:S07]  /*1f70*/  LEA.HI R15, R0, UR6, RZ, 0x19 ;  /* 0x00000006000f7c11 */ /* 0x001fce000f8fc8ff */
[----:B------:R-:W0:Y:S01]  /*1f80*/  @P4 LDC.64 R8, c[0x0][0x2d8] ;  /* 0x0000b600ff084b82 */ /* 0x000e220000000a00 */
[----:B------:R-:W-:-:S07]  /*1f90*/  IMAD R15, R15, R78, RZ ;  /* 0x0000004e0f0f7224 */ /* 0x000fce00078e02ff */
[----:B------:R-:W3:Y:S01]  /*1fa0*/  @P3 LDC.64 R10, c[0x0][0x2d0] ;  /* 0x0000b400ff0a3b82 */ /* 0x000ee20000000a00 */
[----:B------:R-:W-:-:S05]  /*1fb0*/  LEA.HI R15, R15, R82, RZ, 0x1e ;  /* 0x000000520f0f7211 */ /* 0x000fca00078ff0ff */
[C---:B-1----:R-:W-:Y:S02]  /*1fc0*/  @P5 IMAD.WIDE.U32 R2, R15.reuse, 0x10, R2 ;  /* 0x000000100f025825 */ /* 0x042fe400078e0002 */
[----:B------:R-:W1:Y:S02]  /*1fd0*/  @P3 LDC.64 R12, c[0x0][0x2d8] ;  /* 0x0000b600ff0c3b82 */ /* 0x000e640000000a00 */
[C---:B--2---:R-:W-:Y:S01]  /*1fe0*/  @P5 IMAD.WIDE.U32 R4, R15.reuse, 0x10, R4 ;  /* 0x000000100f045825 */ /* 0x044fe200078e0004 */
[----:B------:R-:W-:Y:S01]  /*1ff0*/  @P5 IADD3 R15, R15, 0x80, RZ ;  /* 0x000000800f0f5810 */ /* 0x000fe20007ffe0ff */
[----:B------:R2:W-:Y:S04]  /*2000*/  @P5 STG.E.128 desc[UR4][R2.64], R32 ;  /* 0x0000002002005986 */ /* 0x0005e8000c101d04 */
[C---:B----4-:R-:W-:Y:S01]  /*2010*/  @P4 IMAD.WIDE.U32 R6, R15.reuse, 0x10, R6 ;  /* 0x000000100f064825 */ /* 0x050fe200078e0006 */
[----:B------:R2:W-:Y:S03]  /*2020*/  @P5 STG.E.128 desc[UR4][R4.64], R20 ;  /* 0x0000001404005986 */ /* 0x0005e6000c101d04 */
[C---:B0-----:R-:W-:Y:S01]  /*2030*/  @P4 IMAD.WIDE.U32 R8, R15.reuse, 0x10, R8 ;  /* 0x000000100f084825 */ /* 0x041fe200078e0008 */
[----:B------:R-:W-:Y:S01]  /*2040*/  @P4 IADD3 R15, R15, 0x80, RZ ;  /* 0x000000800f0f4810 */ /* 0x000fe20007ffe0ff */
[----:B------:R2:W-:Y:S04]  /*2050*/  @P4 STG.E.128 desc[UR4][R6.64], R52 ;  /* 0x0000003406004986 */ /* 0x0005e8000c101d04 */
[C---:B---3--:R-:W-:Y:S01]  /*2060*/  @P3 IMAD.WIDE.U32 R10, R15.reuse, 0x10, R10 ;  /* 0x000000100f0a3825 */ /* 0x048fe200078e000a */
[----:B------:R2:W-:Y:S04]  /*2070*/  @P4 STG.E.128 desc[UR4][R8.64], R48 ;  /* 0x0000003008004986 */ /* 0x0005e8000c101d04 */
[----:B------:R2:W-:Y:S01]  /*2080*/  @P3 STG.E.128 desc[UR4][R10.64], R36 ;  /* 0x000000240a003986 */ /* 0x0005e2000c101d04 */
[----:B-1----:R-:W-:-:S05]  /*2090*/  @P3 IMAD.WIDE.U32 R12, R15, 0x10, R12 ;  /* 0x000000100f0c3825 */ /* 0x002fca00078e000c */
[----:B------:R2:W-:Y:S01]  /*20a0*/  @P3 STG.E.128 desc[UR4][R12.64], R24 ;  /* 0x000000180c003986 */ /* 0x0005e2000c101d04 */
[----:B------:R-:W-:Y:S05]  /*20b0*/  @!P2 EXIT ;  /* 0x000000000000a94d */ /* 0x000fea0003800000 */
[----:B--2---:R-:W0:Y:S01]  /*20c0*/  LDC.64 R2, c[0x0][0x2d0] ;  /* 0x0000b400ff027b82 */ /* 0x004e220000000a00 */
[----:B------:R-:W-:-:S07]  /*20d0*/  @P3 IADD3 R15, R15, 0x80, RZ ;  /* 0x000000800f0f3810 */ /* 0x000fce0007ffe0ff */
[----:B------:R-:W1:Y:S01]  /*20e0*/  LDC.64 R4, c[0x0][0x2d8] ;  /* 0x0000b600ff047b82 */ /* 0x000e620000000a00 */
[----:B0-----:R-:W-:-:S05]  /*20f0*/  IMAD.WIDE.U32 R2, R15, 0x10, R2 ;  /* 0x000000100f027825 */ /* 0x001fca00078e0002 */
[----:B------:R-:W-:Y:S01]  /*2100*/  STG.E.128 desc[UR4][R2.64], R40 ;  /* 0x0000002802007986 */ /* 0x000fe2000c101d04 */
[----:B-1----:R-:W-:-:S05]  /*2110*/  IMAD.WIDE.U32 R4, R15, 0x10, R4 ;  /* 0x000000100f047825 */ /* 0x002fca00078e0004 */
[----:B------:R-:W-:Y:S01]  /*2120*/  STG.E.128 desc[UR4][R4.64], R28 ;  /* 0x0000001c04007986 */ /* 0x000fe2000c101d04 */
[----:B------:R-:W-:Y:S05]  /*2130*/  EXIT ;  /* 0x000000000000794d */ /* 0x000fea0003800000 */
.L_x_6881:
[----:B------:R-:W-:Y:S01]  /*2140*/  HFMA2.MMA R123, -RZ, RZ, 0, 9.5367431640625e-07 ;  /* 0x00000010ff7b7435 */ /* 0x000fe200000001ff */
[----:B------:R-:W-:Y:S02]  /*2150*/  MOV R124, R117 ;  /* 0x00000075007c7202 */ /* 0x000fe40000000f00 */
[----:B------:R-:W-:Y:S02]  /*2160*/  MOV R125, 0x1f ;  /* 0x0000001f007d7802 */ /* 0x000fe40000000f00 */
[----:B------:R-:W-:-:S07]  /*2170*/  MOV R119, 0xffffffff ;  /* 0xffffffff00777802 */ /* 0x000fce0000000f00 */
[----:B-----5:R-:W-:Y:S05]  /*2180*/  WARPSYNC.COLLECTIVE R119, `(.L_x_6891) ;  /* 0x0000000077087348 */ /* 0x020fea0003c00000 */
[----:B------:R0:W1:Y:S02]  /*2190*/  SHFL.DOWN P6, R121, R124, R123, R125 ;  /* 0x0800007b7c797389 */ /* 0x00006400000c007d */
[----:B01---5:R-:W-:Y:S01]  /*21a0*/  ENDCOLLECTIVE ;  /* 0x000000000000791b */ /* 0x023fe20003800000 */
.L_x_6891:
[----:B------:R-:W-:Y:S02]  /*21b0*/  MOV R124, R122 ;  /* 0x0000007a007c7202 */ /* 0x000fe40000000f00 */
[----:B------:R-:W-:-:S07]  /*21c0*/  MOV R70, R121 ;  /* 0x0000007900467202 */ /* 0x000fce0000000f00 */
[----:B------:R-:W-:Y:S05]  /*21d0*/  WARPSYNC.COLLECTIVE R119, `(.L_x_6892) ;  /* 0x0000000077087348 */ /* 0x000fea0003c00000 */
[----:B------:R0:W1:Y:S02]  /*21e0*/  SHFL.DOWN P6, R121, R124, R123, R125 ;  /* 0x0800007b7c797389 */ /* 0x00006400000c007d */
[----:B01----:R-:W-:Y:S01]  /*21f0*/  ENDCOLLECTIVE ;  /* 0x000000000000791b */ /* 0x003fe20003800000 */
.L_x_6892:
[----:B------:R-:W-:Y:S01]  /*2200*/  FADD.FTZ R70, R70, R117 ;  /* 0x0000007546467221 */ /* 0x000fe20000010000 */
[----:B------:R-:W-:-:S04]  /*2210*/  HFMA2.MMA R123, -RZ, RZ, 0, 4.76837158203125e-07 ;  /* 0x00000008ff7b7435 */ /* 0x000fc800000001ff */
[----:B------:R-:W-:Y:S02]  /*2220*/  MOV R124, R70 ;  /* 0x00000046007c7202 */ /* 0x000fe40000000f00 */
[----:B------:R-:W-:-:S07]  /*2230*/  MOV R71, R121 ;  /* 0x0000007900477202 */ /* 0x000fce0000000f00 */
[----:B------:R-:W-:Y:S05]  /*2240*/  WARPSYNC.COLLECTIVE R119, `(.L_x_6893) ;  /* 0x0000000077087348 */ /* 0x000fea0003c00000 */
[----:B------:R0:W1:Y:S02]  /*2250*/  SHFL.DOWN P6, R121, R124, R123, R125 ;  /* 0x0800007b7c797389 */ /* 0x00006400000c007d */
[----:B01----:R-:W-:Y:S01]  /*2260*/  ENDCOLLECTIVE ;  /* 0x000000000000791b */ /* 0x003fe20003800000 */
.L_x_6893:
[----:B------:R-:W-:-:S05]  /*2270*/  FADD.FTZ R71, R71, R122 ;  /* 0x0000007a47477221 */ /* 0x000fca0000010000 */
[----:B------:R-:W-:Y:S02]  /*2280*/  MOV R124, R71 ;  /* 0x00000047007c7202 */ /* 0x000fe40000000f00 */
[----:B------:R-:W-:-:S07]  /*2290*/  MOV R73, R121 ;  /* 0x0000007900497202 */ /* 0x000fce0000000f00 */
[----:B------:R-:W-:Y:S05]  /*22a0*/  WARPSYNC.COLLECTIVE R119, `(.L_x_6894) ;  /* 0x0000000077087348 */ /* 0x000fea0003c00000 */
[----:B------:R0:W1:Y:S02]  /*22b0*/  SHFL.DOWN P6, R121, R124, R123, R125 ;  /* 0x0800007b7c797389 */ /* 0x00006400000c007d */
[----:B01----:R-:W-:Y:S01]  /*22c0*/  ENDCOLLECTIVE ;  /* 0x000000000000791b */ /* 0x003fe20003800000 */
.L_x_6894:
[----:B------:R-:W-:Y:S01]  /*22d0*/  FADD.FTZ R73, R70, R73 ;  /* 0x0000004946497221 */ /* 0x000fe20000010000 */
[----:B------:R-:W-:-:S04]  /*22e0*/  HFMA2.MMA R123, -RZ, RZ, 0, 2.384185791015625e-07 ;  /* 0x00000004ff7b7435 */ /* 0x000fc800000001ff */
[----:B------:R-:W-:Y:S02]  /*22f0*/  MOV R124, R73 ;  /* 0x00000049007c7202 */ /* 0x000fe40000000f00 */
[----:B------:R-:W-:-:S07]  /*2300*/  MOV R72, R121 ;  /* 0x0000007900487202 */ /* 0x000fce0000000f00 */
[----:B------:R-:W-:Y:S05]  /*2310*/  WARPSYNC.COLLECTIVE R119, `(.L_x_6895) ;  /* 0x0000000077087348 */ /* 0x000fea0003c00000 */
[----:B------:R0:W1:Y:S02]  /*2320*/  SHFL.DOWN P6, R121, R124, R123, R125 ;  /* 0x0800007b7c797389 */ /* 0x00006400000c007d */
[----:B01----:R-:W-:Y:S01]  /*2330*/  ENDCOLLECTIVE ;  /* 0x000000000000791b */ /* 0x003fe20003800000 */
.L_x_6895:
[----:B------:R-:W-:-:S05]  /*2340*/  FADD.FTZ R72, R71, R72 ;  /* 0x0000004847487221 */ /* 0x000fca0000010000 */
[----:B------:R-:W-:Y:S02]  /*2350*/  MOV R124, R72 ;  /* 0x00000048007c7202 */ /* 0x000fe40000000f00 */
[----:B------:R-:W-:-:S07]  /*2360*/  MOV R74, R121 ;  /* 0x00000079004a7202 */ /* 0x000fce0000000f00 */
[----:B------:R-:W-:Y:S05]  /*2370*/  WARPSYNC.COLLECTIVE R119, `(.L_x_6896) ;  /* 0x0000000077087348 */ /* 0x000fea0003c00000 */
[----:B------:R0:W1:Y:S02]  /*2380*/  SHFL.DOWN P6, R121, R124, R123, R125 ;  /* 0x0800007b7c797389 */ /* 0x00006400000c007d */
[----:B01----:R-:W-:Y:S01]  /*2390*/  ENDCOLLECTIVE ;  /* 0x000000000000791b */ /* 0x003fe20003800000 */
.L_x_6896:
[----:B------:R-:W-:Y:S01]  /*23a0*/  FADD.FTZ R74, R73, R74 ;  /* 0x0000004a494a7221 */ /* 0x000fe20000010000 */
[----:B------:R-:W-:-:S04]  /*23b0*/  HFMA2.MMA R123, -RZ, RZ, 0, 1.1920928955078125e-07 ;  /* 0x00000002ff7b7435 */ /* 0x000fc800000001ff */
[----:B------:R-:W-:Y:S02]  /*23c0*/  MOV R124, R74 ;  /* 0x0000004a007c7202 */ /* 0x000fe40000000f00 */
[----:B------:R-:W-:-:S07]  /*23d0*/  MOV R75, R121 ;  /* 0x00000079004b7202 */ /* 0x000fce0000000f00 */
[----:B------:R-:W-:Y:S05]  /*23e0*/  WARPSYNC.COLLECTIVE R119, `(.L_x_6897) ;  /* 0x0000000077087348 */ /* 0x000fea0003c00000 */
[----:B------:R0:W1:Y:S02]  /*23f0*/  SHFL.DOWN P6, R121, R124, R123, R125 ;  /* 0x0800007b7c797389 */ /* 0x00006400000c007d */
[----:B01----:R-:W-:Y:S01]  /*2400*/  ENDCOLLECTIVE ;  /* 0x000000000000791b */ /* 0x003fe20003800000 */
.L_x_6897:
[----:B------:R-:W-:-:S05]  /*2410*/  FADD.FTZ R75, R72, R75 ;  /* 0x0000004b484b7221 */ /* 0x000fca0000010000 */
[----:B------:R-:W-:Y:S02]  /*2420*/  MOV R124, R75 ;  /* 0x0000004b007c7202 */ /* 0x000fe40000000f00 */
[----:B------:R-:W-:-:S07]  /*2430*/  MOV R97, R121 ;  /* 0x0000007900617202 */ /* 0x000fce0000000f00 */
[----:B------:R-:W-:Y:S05]  /*2440*/  WARPSYNC.COLLECTIVE R119, `(.L_x_6898) ;  /* 0x0000000077087348 */ /* 0x000fea0003c00000 */
[----:B------:R0:W1:Y:S02]  /*2450*/  SHFL.DOWN P6, R121, R124, R123, R125 ;  /* 0x0800007b7c797389 */ /* 0x00006400000c007d */
[----:B01----:R-:W-:Y:S01]  /*2460*/  ENDCOLLECTIVE ;  /* 0x000000000000791b */ /* 0x003fe20003800000 */
.L_x_6898:
[----:B------:R-:W-:Y:S01]  /*2470*/  FADD.FTZ R97, R74, R97 ;  /* 0x000000614a617221 */ /* 0x000fe20000010000 */
[----:B------:R-:W-:-:S04]  /*2480*/  HFMA2.MMA R123, -RZ, RZ, 0, 5.9604644775390625e-08 ;  /* 0x00000001ff7b7435 */ /* 0x000fc800000001ff */
[----:B------:R-:W-:Y:S02]  /*2490*/  MOV R124, R97 ;  /* 0x00000061007c7202 */ /* 0x000fe40000000f00 */
[----:B------:R-:W-:-:S07]  /*24a0*/  MOV R96, R121 ;  /* 0x0000007900607202 */ /* 0x000fce0000000f00 */
[----:B------:R-:W-:Y:S05]  /*24b0*/  WARPSYNC.COLLECTIVE R119, `(.L_x_6899) ;  /* 0x0000000077087348 */ /* 0x000fea0003c00000 */
[----:B------:R0:W1:Y:S02]  /*24c0*/  SHFL.DOWN P6, R121, R124, R123, R125 ;  /* 0x0800007b7c797389 */ /* 0x00006400000c007d */
[----:B01----:R-:W-:Y:S01]  /*24d0*/  ENDCOLLECTIVE ;  /* 0x000000000000791b */ /* 0x003fe20003800000 */
.L_x_6899:
[----:B------:R-:W-:-:S05]  /*24e0*/  FADD.FTZ R70, R75, R96 ;  /* 0x000000604b467221 */ /* 0x000fca0000010000 */
[----:B------:R-:W-:Y:S02]  /*24f0*/  MOV R124, R70 ;  /* 0x00000046007c7202 */ /* 0x000fe40000000f00 */
[----:B------:R-:W-:-:S07]  /*2500*/  MOV R96, R121 ;  /* 0x0000007900607202 */ /* 0x000fce0000000f00 */
[----:B------:R-:W-:Y:S05]  /*2510*/  WARPSYNC.COLLECTIVE R119, `(.L_x_6900) ;  /* 0x0000000077087348 */ /* 0x000fea0003c00000 */
[----:B------:R0:W1:Y:S02]  /*2520*/  SHFL.DOWN P6, R121, R124, R123, R125 ;  /* 0x0800007b7c797389 */ /* 0x00006400000c007d */
[----:B01----:R-:W-:Y:S01]  /*2530*/  ENDCOLLECTIVE ;  /* 0x000000000000791b */ /* 0x003fe20003800000 */
.L_x_6900:
[----:B------:R-:W-:Y:S01]  /*2540*/  MOV R71, R121 ;  /* 0x0000007900477202 */ /* 0x000fe20000000f00 */
[----:B------:R-:W-:Y:S06]  /*2550*/  BRA `(.L_x_6901) ;  /* 0xffffffec00987947 */ /* 0x000fec000383ffff */
.L_x_6902:
        /* <DEDUP_REMOVED lines=10> */
.L_x_8838:


//--------------------- .text._ZN10layer_norm13ln_bwd_kernelINS_13Kernel_traitsI6__halfffffjLj2048ELj1ELj1ELj4ELj16ENS_18Kernel_traits_baseILj2048ES2_ffffjLj128EEEEELb0ELb0ELb0ELb1EEEvNS_9BwdParamsE --------------------------
	.section	.text._ZN10layer_norm13ln_bwd_kernelINS_13Kernel_traitsI6__halfffffjLj2048ELj1ELj1ELj4ELj16ENS_18Kernel_traits_baseILj2048ES2_ffffjLj128EEEEELb0ELb0ELb0ELb1EEEvNS_9BwdParamsE,"ax",@progbits
	.align	128
        .global         _ZN10layer_norm13ln_bwd_kernelINS_13Kernel_traitsI6__halfffffjLj2048ELj1ELj1ELj4ELj16ENS_18Kernel_traits_baseILj2048ES2_ffffjLj128EEEEELb0ELb0ELb0ELb1EEEvNS_9BwdParamsE
        .type           _ZN10layer_norm13ln_bwd_kernelINS_13Kernel_traitsI6__halfffffjLj2048ELj1ELj1ELj4ELj16ENS_18Kernel_traits_baseILj2048ES2_ffffjLj128EEEEELb0ELb0ELb0ELb1EEEvNS_9BwdParamsE,@function
        .size           _ZN10layer_norm13ln_bwd_kernelINS_13Kernel_traitsI6__halfffffjLj2048ELj1ELj1ELj4ELj16ENS_18Kernel_traits_baseILj2048ES2_ffffjLj128EEEEELb0ELb0ELb0ELb1EEEvNS_9BwdParamsE,(.L_x_8839 - _ZN10layer_norm13ln_bwd_kernelINS_13Kernel_traitsI6__halfffffjLj2048ELj1ELj1ELj4ELj16ENS_18Kernel_traits_baseILj2048ES2_ffffjLj128EEEEELb0ELb0ELb0ELb1EEEvNS_9BwdParamsE)
        .other          _ZN10layer_norm13ln_bwd_kernelINS_13Kernel_traitsI6__halfffffjLj2048ELj1ELj1ELj4ELj16ENS_18Kernel_traits_baseILj2048ES2_ffffjLj128EEEEELb0ELb0ELb0ELb1EEEvNS_9BwdParamsE,@"STO_CUDA_ENTRY STV_DEFAULT"
_ZN10layer_norm13ln_bwd_kernelINS_13Kernel_traitsI6__halfffffjLj2048ELj1ELj1ELj4ELj16ENS_18Kernel_traits_baseILj2048ES2_ffffjLj128EEEEELb0ELb0ELb0ELb1EEEvNS_9BwdParamsE:
.text._ZN10layer_norm13ln_bwd_kernelINS_13Kernel_traitsI6__halfffffjLj2048ELj1ELj1ELj4ELj16ENS_18Kernel_traits_baseILj2048ES2_ffffjLj128EEEEELb0ELb0ELb0ELb1EEEvNS_9BwdParamsE:
        /* <DEDUP_REMOVED lines=30> */
.L_x_6903:
[----:B------:R-:W-:Y:S01]  /*01e0*/  SHF.L.U32 R0, R12, 0x3, RZ ;  /* 0x000000030c007819 */ /* 0x000fe200000006ff */
[----:B------:R-:W-:-:S03]  /*01f0*/  ULDC.64 UR4, c[0x0][0x260] ;  /* 0x0000980000047ab9 */ /* 0x000fc60000000a00 */
[----:B------:R-:W-:-:S04]  /*0200*/  LOP3.LUT R0, R0, 0x3f8, RZ, 0xc0, !PT ;  /* 0x000003f800007812 */ /* 0x000fc800078ec0ff */
[----:B------:R-:W-:-:S04]  /*0210*/  IADD3 R2, P0, R0, UR4, RZ ;  /* 0x0000000400027c10 */ /* 0x000fc8000ff1e0ff */
[----:B------:R-:W-:Y:S01]  /*0220*/  IADD3.X R3, RZ, UR5, RZ, P0, !PT ;  /* 0x00000005ff037c10 */ /* 0x000fe200087fe4ff */
[----:B------:R-:W-:-:S04]  /*0230*/  ULDC.64 UR4, c[0x0][0x270] ;  /* 0x00009c0000047ab9 */ /* 0x000fc80000000a00 */
[----:B------:R-:W2:Y:S04]  /*0240*/  LDG.E.64 R100, desc[UR6][R2.64] ;  /* 0x0000000602647981 */ /* 0x000ea8000c1e1b00 */
[----:B------:R-:W3:Y:S04]  /*0250*/  LDG.E.64 R96, desc[UR6][R2.64+0x400] ;  /* 0x0004000602607981 */ /* 0x000ee8000c1e1b00 */
[----:B------:R-:W4:Y:S04]  /*0260*/  LDG.E.64 R92, desc[UR6][R2.64+0x800] ;  /* 0x00080006025c7981 */ /* 0x000f28000c1e1b00 */
[----:B------:R0:W5:Y:S01]  /*0270*/  LDG.E.64 R88, desc[UR6][R2.64+0xc00] ;  /* 0x000c000602587981 */ /* 0x000162000c1e1b00 */
        /* <DEDUP_REMOVED lines=20> */
[--C-:B--2---:R-:W-:Y:S01]  /*03c0*/  SHF.R.U64 R102, R100, 0x10, R101.reuse ;  /* 0x0000001064667819 */ /* 0x104fe20000001265 */
[----:B------:R-:W-:Y:S01]  /*03d0*/  HADD2.F32 R103, -RZ, R100.H0_H0 ;  /* 0x20000064ff677230 */ /* 0x000fe20000004100 */
[----:B------:R-:W-:Y:S01]  /*03e0*/  SHF.R.U32.HI R100, RZ, 0x10, R101 ;  /* 0x00000010ff647819 */ /* 0x000fe20000011665 */
[----:B------:R-:W-:Y:S01]  /*03f0*/  HADD2.F32 R101, -RZ, R101.H0_H0 ;  /* 0x20000065ff657230 */ /* 0x000fe20000004100 */
[--C-:B---3--:R-:W-:Y:S01]  /*0400*/  SHF.R.U64 R98, R96, 0x10, R97.reuse ;  /* 0x0000001060627819 */ /* 0x108fe20000001261 */
[----:B------:R-:W-:Y:S01]  /*0410*/  HADD2.F32 R99, -RZ, R96.H0_H0 ;  /* 0x20000060ff637230 */ /* 0x000fe20000004100 */
[----:B------:R-:W-:Y:S01]  /*0420*/  SHF.R.U32.HI R96, RZ, 0x10, R97 ;  /* 0x00000010ff607819 */ /* 0x000fe20000011661 */
[----:B------:R-:W-:Y:S01]  /*0430*/  HADD2.F32 R97, -RZ, R97.H0_H0 ;  /* 0x20000061ff617230 */ /* 0x000fe20000004100 */
[--C-:B----4-:R-:W-:Y:S01]  /*0440*/  SHF.R.U64 R94, R92, 0x10, R93.reuse ;  /* 0x000000105c5e7819 */ /* 0x110fe2000000125d */
[----:B------:R-:W-:Y:S01]  /*0450*/  HADD2.F32 R95, -RZ, R92.H0_H0 ;  /* 0x2000005cff5f7230 */ /* 0x000fe20000004100 */
[----:B------:R-:W-:Y:S01]  /*0460*/  SHF.R.U32.HI R92, RZ, 0x10, R93 ;  /* 0x00000010ff5c7819 */ /* 0x000fe2000001165d */
[----:B------:R-:W-:Y:S01]  /*0470*/  HADD2.F32 R93, -RZ, R93.H0_H0 ;  /* 0x2000005dff5d7230 */ /* 0x000fe20000004100 */
[--C-:B-----5:R-:W-:Y:S01]  /*0480*/  SHF.R.U64 R90, R88, 0x10, R89.reuse ;  /* 0x00000010585a7819 */ /* 0x120fe20000001259 */
[----:B------:R-:W-:Y:S01]  /*0490*/  HADD2.F32 R91, -RZ, R88.H0_H0 ;  /* 0x20000058ff5b7230 */ /* 0x000fe20000004100 */
[----:B------:R-:W-:Y:S01]  /*04a0*/  SHF.R.U32.HI R88, RZ, 0x10, R89 ;  /* 0x00000010ff587819 */ /* 0x000fe20000011659 */
[----:B------:R-:W-:-:S02]  /*04b0*/  HADD2.F32 R89, -RZ, R89.H0_H0 ;  /* 0x20000059ff597230 */ /* 0x000fc40000004100 */
[----:B------:R-:W-:Y:S02]  /*04c0*/  HADD2.F32 R102, -RZ, R102.H0_H0 ;  /* 0x20000066ff667230 */ /* 0x000fe40000004100 */
[----:B------:R-:W-:Y:S02]  /*04d0*/  HADD2.F32 R100, -RZ, R100.H0_H0 ;  /* 0x20000064ff647230 */ /* 0x000fe40000004100 */
[----:B------:R-:W-:Y:S02]  /*04e0*/  HADD2.F32 R98, -RZ, R98.H0_H0 ;  /* 0x20000062ff627230 */ /* 0x000fe40000004100 */
[----:B------:R-:W-:Y:S02]  /*04f0*/  HADD2.F32 R96, -RZ, R96.H0_H0 ;  /* 0x20000060ff607230 */ /* 0x000fe40000004100 */
[----:B------:R-:W-:Y:S02]  /*0500*/  HADD2.F32 R94, -RZ, R94.H0_H0 ;  /* 0x2000005eff5e7230 */ /* 0x000fe40000004100 */
[----:B------:R-:W-:-:S02]  /*0510*/  HADD2.F32 R92, -RZ, R92.H0_H0 ;  /* 0x2000005cff5c7230 */ /* 0x000fc40000004100 */
[----:B------:R-:W-:Y:S02]  /*0520*/  HADD2.F32 R90, -RZ, R90.H0_H0 ;  /* 0x2000005aff5a7230 */ /* 0x000fe40000004100 */
[----:B------:R-:W-:-:S07]  /*0530*/  HADD2.F32 R88, -RZ, R88.H0_H0 ;  /* 0x20000058ff587230 */ /* 0x000fce0000004100 */
.L_x_6910:
[----:B0-----:R-:W0:Y:S01]  /*0540*/  LDC.64 R54, c[0x0][0x250] ;  /* 0x00009400ff367b82 */ /* 0x001e220000000a00 */
[----:B------:R-:W-:Y:S01]  /*0550*/  IMAD R40, R104, UR9, RZ ;  /* 0x0000000968287c24 */ /* 0x000fe2000f8e02ff */
[----:B------:R-:W-:-:S04]  /*0560*/  LOP3.LUT R110, R12, 0x7f, RZ, 0xc0, !PT ;  /* 0x0000007f0c6e7812 */ /* 0x000fc800078ec0ff */
[----:B------:R-:W-:Y:S02]  /*0570*/  SHF.R.S32.HI R41, RZ, 0x1f, R40 ;  /* 0x0000001fff297819 */ /* 0x000fe40000011428 */
[----:B------:R-:W1:Y:S02]  /*0580*/  LDC.64 R60, c[0x0][0x238] ;  /* 0x00008e00ff3c7b82 */ /* 0x000e640000000a00 */
[----:B------:R-:W-:-:S04]  /*0590*/  LEA.HI R41, R41, R40, RZ, 0x2 ;  /* 0x0000002829297211 */ /* 0x000fc800078f10ff */
[----:B------:R-:W-:Y:S02]  /*05a0*/  LEA.HI.SX32 R110, R41, R110, 0x1e ;  /* 0x0000006e296e7211 */ /* 0x000fe400078ff2ff */
[----:B------:R-:W2:Y:S08]  /*05b0*/  LDC.64 R70, c[0x0][0x2b8] ;  /* 0x0000ae00ff467b82 */ /* 0x000eb00000000a00 */
[----:B------:R-:W3:Y:S01]  /*05c0*/  LDC.64 R58, c[0x0][0x258] ;  /* 0x00009600ff3a7b82 */ /* 0x000ee20000000a00 */
[----:B0-----:R-:W-:-:S05]  /*05d0*/  IMAD.WIDE R54, R104, 0x4, R54 ;  /* 0x0000000468367825 */ /* 0x001fca00078e0236 */
[----:B------:R-:W4:Y:S01]  /*05e0*/  LDG.E R127, desc[UR6][R54.64] ;  /* 0x00000006367f7981 */ /* 0x000f22000c1e1900 */
[C---:B-1----:R-:W-:Y:S01]  /*05f0*/  IMAD.WIDE.U32 R40, R110.reuse, 0x10, R60 ;  /* 0x000000106e287825 */ /* 0x042fe200078e003c */
[----:B------:R-:W0:Y:S05]  /*0600*/  @P0 LDC.64 R68, c[0x0][0x270] ;  /* 0x00009c00ff440b82 */ /* 0x000e2a0000000a00 */
[----:B------:R-:W4:Y:S01]  /*0610*/  LDG.E.128 R40, desc[UR6][R40.64] ;  /* 0x0000000628287981 */ /* 0x000f22000c1e1d00 */
[C---:B--2---:R-:W-:Y:S01]  /*0620*/  IMAD.WIDE.U32 R44, R110.reuse, 0x10, R70 ;  /* 0x000000106e2c7825 */ /* 0x044fe200078e0046 */
[----:B------:R-:W-:Y:S01]  /*0630*/  IADD3 R109, R110, 0x80, RZ ;  /* 0x000000806e6d7810 */ /* 0x000fe20007ffe0ff */
[----:B------:R-:W1:Y:S04]  /*0640*/  LDC.64 R86, c[0x0][0x2c8] ;  /* 0x0000b200ff567b82 */ /* 0x000e680000000a00 */
[----:B------:R-:W2:Y:S01]  /*0650*/  LDG.E.128 R44, desc[UR6][R44.64] ;  /* 0x000000062c2c7981 */ /* 0x000ea2000c1e1d00 */
[----:B---3--:R-:W-:-:S05]  /*0660*/  IMAD.WIDE R58, R104, 0x4, R58 ;  /* 0x00000004683a7825 */ /* 0x008fca00078e023a */
[----:B------:R-:W3:Y:S01]  /*0670*/  LDG.E R108, desc[UR6][R58.64] ;  /* 0x000000063a6c7981 */ /* 0x000ee2000c1e1900 */
[----:B------:R-:W-:Y:S01]  /*0680*/  IMAD.WIDE.U32 R48, R109, 0x10, R60 ;  /* 0x000000106d307825 */ /* 0x000fe200078e003c */
[----:B------:R-:W-:-:S03]  /*0690*/  IADD3 R107, R110, 0x100, RZ ;  /* 0x000001006e6b7810 */ /* 0x000fc60007ffe0ff */
[----:B------:R-:W-:Y:S02]  /*06a0*/  IMAD.WIDE.U32 R52, R109, 0x10, R70 ;  /* 0x000000106d347825 */ /* 0x000fe400078e0046 */
[----:B------:R-:W3:Y:S02]  /*06b0*/  LDG.E.128 R48, desc[UR6][R48.64] ;  /* 0x0000000630307981 */ /* 0x000ee4000c1e1d00 */
[----:B------:R-:W-:Y:S02]  /*06c0*/  IMAD.WIDE.U32 R56, R107, 0x10, R60 ;  /* 0x000000106b387825 */ /* 0x000fe400078e003c */
[----:B------:R-:W3:Y:S01]  /*06d0*/  LDG.E.128 R52, desc[UR6][R52.64] ;  /* 0x0000000634347981 */ /* 0x000ee2000c1e1d00 */
[----:B------:R-:W-:-:S03]  /*06e0*/  IADD3 R106, R110, 0x180, RZ ;  /* 0x000001806e6a7810 */ /* 0x000fc60007ffe0ff */
[----:B------:R-:W3:Y:S01]  /*06f0*/  LDG.E.128 R56, desc[UR6][R56.64] ;  /* 0x0000000638387981 */ /* 0x000ee2000c1e1d00 */
[----:B------:R-:W-:-:S04]  /*0700*/  IMAD.WIDE.U32 R64, R107, 0x10, R70 ;  /* 0x000000106b407825 */ /* 0x000fc800078e0046 */
[C---:B------:R-:W-:Y:S02]  /*0710*/  IMAD.WIDE.U32 R60, R106.reuse, 0x10, R60 ;  /* 0x000000106a3c7825 */ /* 0x040fe400078e003c */
[----:B------:R-:W3:Y:S04]  /*0720*/  LDG.E.128 R64, desc[UR6][R64.64] ;  /* 0x0000000640407981 */ /* 0x000ee8000c1e1d00 */
[----:B------:R-:W3:Y:S01]  /*0730*/  LDG.E.128 R60, desc[UR6][R60.64] ;  /* 0x000000063c3c7981 */ /* 0x000ee2000c1e1d00 */
[----:B------:R-:W-:Y:S01]  /*0740*/  IMAD.WIDE.U32 R70, R106, 0x10, R70 ;  /* 0x000000106a467825 */ /* 0x000fe200078e0046 */
[----:B------:R-:W-:Y:S02]  /*0750*/  SHF.R.S32.HI R105, RZ, 0x1f, R104 ;  /* 0x0000001fff697819 */ /* 0x000fe40000011468 */
[----:B0-----:R-:W-:-:S04]  /*0760*/  @P0 LEA R122, P2, R104, R68, 0x2 ;  /* 0x00000044687a0211 */ /* 0x001fc800078410ff */
[----:B------:R-:W-:Y:S02]  /*0770*/  @P0 LEA.HI.X R123, R104, R69, R105, 0x2, P2 ;  /* 0x00000045687b0211 */ /* 0x000fe400010f1469 */
[----:B------:R-:W3:Y:S01]  /*0780*/  LDG.E.128 R68, desc[UR6][R70.64] ;  /* 0x0000000646447981 */ /* 0x000ee2000c1e1d00 */
[----:B-1----:R-:W-:-:S04]  /*0790*/  ISETP.NE.U32.AND P1, PT, R86, RZ, PT ;  /* 0x000000ff5600720c */ /* 0x002fc80003f25070 */
[----:B------:R-:W-:-:S13]  /*07a0*/  ISETP.NE.AND.EX P1, PT, R87, RZ, PT, P1 ;  /* 0x000000ff5700720c */ /* 0x000fda0003f25310 */
[----:B------:R-:W0:Y:S08]  /*07b0*/  @P1 LDC.64 R114, c[0x0][0x2c8] ;  /* 0x0000b200ff721b82 */ /* 0x000e300000000a00 */
[----:B------:R-:W1:Y:S08]  /*07c0*/  @P1 LDC.64 R116, c[0x0][0x2c8] ;  /* 0x0000b200ff741b82 */ /* 0x000e700000000a00 */
[----:B------:R-:W1:Y:S08]  /*07d0*/  @P1 LDC.64 R112, c[0x0][0x2c8] ;  /* 0x0000b200ff701b82 */ /* 0x000e700000000a00 */
[----:B------:R-:W1:Y:S01]  /*07e0*/  @P1 LDC.64 R120, c[0x0][0x2c8] ;  /* 0x0000b200ff781b82 */ /* 0x000e620000000a00 */
[----:B------:R-:W-:-:S02]  /*07f0*/  ISETP.NE.AND P2, PT, RZ, UR8, PT ;  /* 0x00000008ff007c0c */ /* 0x000fc4000bf45270 */
[----:B------:R-:W-:Y:S01]  /*0800*/  MOV R105, 0x3f800000 ;  /* 0x3f80000000697802 */ /* 0x000fe20000000f00 */
[----:B0-----:R-:W-:-:S04]  /*0810*/  @P1 IMAD.WIDE.U32 R114, R107, 0x10, R114 ;  /* 0x000000106b721825 */ /* 0x001fc800078e0072 */
[----:B-1----:R-:W-:Y:S01]  /*0820*/  @P1 IMAD.WIDE.U32 R116, R109, 0x10, R116 ;  /* 0x000000106d741825 */ /* 0x002fe200078e0074 */
[----:B------:R0:W5:Y:S04]  /*0830*/  @P0 LDG.E R105, desc[UR6][R122.64] ;  /* 0x000000067a690981 */ /* 0x000168000c1e1900 */
[----:B------:R2:W5:Y:S04]  /*0840*/  @P1 LDG.E.128 R28, desc[UR6][R114.64] ;  /* 0x00000006721c1981 */ /* 0x000568000c1e1d00 */
[----:B------:R1:W5:Y:S01]  /*0850*/  @P1 LDG.E.128 R24, desc[UR6][R116.64] ;  /* 0x0000000674181981 */ /* 0x000362000c1e1d00 */
[----:B0-----:R-:W-:-:S04]  /*0860*/  @P1 IMAD.WIDE.U32 R122, R106, 0x10, R112 ;  /* 0x000000106a7a1825 */ /* 0x001fc800078e0070 */
[----:B------:R-:W-:Y:S01]  /*0870*/  @P1 IMAD.WIDE.U32 R120, R110, 0x10, R120 ;  /* 0x000000106e781825 */ /* 0x000fe200078e0078 */
[----:B------:R-:W5:Y:S04]  /*0880*/  @P1 LDG.E.128 R32, desc[UR6][R122.64] ;  /* 0x000000067a201981 */ /* 0x000f68000c1e1d00 */
[----:B------:R0:W5:Y:S01]  /*0890*/  @P1 LDG.E.128 R20, desc[UR6][R120.64] ;  /* 0x0000000678141981 */ /* 0x000162000c1e1d00 */
[----:B------:R-:W-:Y:S01]  /*08a0*/  UMOV UR4, 0xffffffff ;  /* 0xffffffff00047882 */ /* 0x000fe20000000000 */
[----:B------:R-:W-:Y:S02]  /*08b0*/  LOP3.LUT P1, RZ, R12, 0x1f, RZ, 0xc0, !PT ;  /* 0x0000001f0cff7812 */ /* 0x000fe4000782c0ff */
[----:B----4-:R-:W-:-:S05]  /*08c0*/  FSEL R127, R127, RZ, !P2 ;  /* 0x000000ff7f7f7208 */ /* 0x010fca0005000000 */
[C---:B------:R-:W-:Y:S01]  /*08d0*/  FADD.FTZ R41, -R127.reuse, R41 ;  /* 0x000000297f297221 */ /* 0x040fe20000010100 */
[C---:B------:R-:W-:Y:S01]  /*08e0*/  FADD.FTZ R111, -R127.reuse, R40 ;  /* 0x000000287f6f7221 */ /* 0x040fe20000010100 */
[C---:B------:R-:W-:Y:S01]  /*08f0*/  FADD.FTZ R43, -R127.reuse, R43 ;  /* 0x0000002b7f2b7221 */ /* 0x040fe20000010100 */
[----:B------:R-:W-:Y:S01]  /*0900*/  FADD.FTZ R113, -R127, R42 ;  /* 0x0000002a7f717221 */ /* 0x000fe20000010100 */
[----:B--2---:R-:W-:Y:S01]  /*0910*/  FMUL.FTZ R114, R103, R44 ;  /* 0x0000002c67727220 */ /* 0x004fe20000410000 */
[C---:B------:R-:W-:Y:S01]  /*0920*/  FADD.FTZ R82, R45.reuse, R82 ;  /* 0x000000522d527221 */ /* 0x040fe20000010000 */
[----:B-1----:R-:W-:Y:S01]  /*0930*/  FMUL.FTZ R117, R102, R45 ;  /* 0x0000002d66757220 */ /* 0x002fe20000410000 */
[C---:B---3--:R-:W-:Y:S01]  /*0940*/  FMUL.FTZ R112, R108.reuse, R41 ;  /* 0x000000296c707220 */ /* 0x048fe20000410000 */
[C---:B------:R-:W-:Y:S01]  /*0950*/  FMUL.FTZ R111, R108.reuse, R111 ;  /* 0x0000006f6c6f7220 */ /* 0x040fe20000410000 */
[----:B------:R-:W-:Y:S01]  /*0960*/  FMUL.FTZ R115, R108, R43 ;  /* 0x0000002b6c737220 */ /* 0x000fe20000410000 */
[----:B------:R-:W-:Y:S01]  /*0970*/  FADD.FTZ R40, RZ, R114 ;  /* 0x00000072ff287221 */ /* 0x000fe20000010000 */
[----:B------:R-:W-:Y:S01]  /*0980*/  FFMA.FTZ R84, R45, R112, R84 ;  /* 0x000000702d547223 */ /* 0x000fe20000010054 */
[----:B------:R-:W-:Y:S01]  /*0990*/  FFMA.FTZ R45, R111, R114, RZ ;  /* 0x000000726f2d7223 */ /* 0x000fe200000100ff */
[C---:B------:R-:W-:Y:S01]  /*09a0*/  FADD.FTZ R78, R47.reuse, R78 ;  /* 0x0000004e2f4e7221 */ /* 0x040fe20000010000 */
[----:B------:R-:W-:Y:S01]  /*09b0*/  FFMA.FTZ R80, R47, R115, R80 ;  /* 0x000000732f507223 */ /* 0x000fe20000010050 */
[----:B0-----:R-:W-:Y:S01]  /*09c0*/  FMUL.FTZ R120, R100, R47 ;  /* 0x0000002f64787220 */ /* 0x001fe20000410000 */
[----:B------:R-:W-:Y:S01]  /*09d0*/  FMUL.FTZ R116, R101, R46 ;  /* 0x0000002e65747220 */ /* 0x000fe20000410000 */
[----:B------:R-:W-:Y:S01]  /*09e0*/  FADD.FTZ R47, R40, R117 ;  /* 0x00000075282f7221 */ /* 0x000fe20000010000 */
[----:B------:R-:W-:Y:S01]  /*09f0*/  FMUL.FTZ R113, R108, R113 ;  /* 0x000000716c717220 */ /* 0x000fe20000410000 */
[----:B------:R-:W-:Y:S01]  /*0a00*/  FFMA.FTZ R40, R112, R117, R45 ;  /* 0x0000007570287223 */ /* 0x000fe2000001002d */
[----:B------:R-:W-:Y:S01]  /*0a10*/  FADD.FTZ R119, -R127, R48 ;  /* 0x000000307f777221 */ /* 0x000fe20000010100 */
[----:B------:R-:W-:Y:S01]  /*0a20*/  FADD.FTZ R47, R47, R116 ;  /* 0x000000742f2f7221 */ /* 0x000fe20000010000 */
[----:B------:R-:W-:Y:S01]  /*0a30*/  FADD.FTZ R41, -R127, R50 ;  /* 0x000000327f297221 */ /* 0x000fe20000010100 */
[----:B------:R-:W-:Y:S01]  /*0a40*/  FFMA.FTZ R40, R113, R116, R40 ;  /* 0x0000007471287223 */ /* 0x000fe20000010028 */
[----:B------:R-:W-:Y:S01]  /*0a50*/  FMUL.FTZ R124, R99, R52 ;  /* 0x00000034637c7220 */ /* 0x000fe20000410000 */
[----:B------:R-:W-:Y:S01]  /*0a60*/  FADD.FTZ R47, R47, R120 ;  /* 0x000000782f2f7221 */ /* 0x000fe20000010000 */
[----:B------:R-:W-:Y:S01]  /*0a70*/  FADD.FTZ R49, -R127, R49 ;  /* 0x000000317f317221 */ /* 0x000fe20000010100 */
[C---:B------:R-:W-:Y:S01]  /*0a80*/  FMUL.FTZ R119, R108.reuse, R119 ;  /* 0x000000776c777220 */ /* 0x040fe20000410000 */
[----:B------:R-:W-:Y:S01]  /*0a90*/  FFMA.FTZ R42, R115, R120, R40 ;  /* 0x00000078732a7223 */ /* 0x000fe20000010028 */
[----:B------:R-:W-:Y:S01]  /*0aa0*/  FMUL.FTZ R122, R108, R41 ;  /* 0x000000296c7a7220 */ /* 0x000fe20000410000 */
[----:B------:R-:W-:Y:S01]  /*0ab0*/  FADD.FTZ R43, -R127, R58 ;  /* 0x0000003a7f2b7221 */ /* 0x000fe20000010100 */
[----:B------:R-:W-:Y:S01]  /*0ac0*/  FMUL.FTZ R125, R98, R53 ;  /* 0x00000035627d7220 */ /* 0x000fe20000410000 */
[----:B------:R-:W-:Y:S01]  /*0ad0*/  FADD.FTZ R40, R47, R124 ;  /* 0x0000007c2f287221 */ /* 0x000fe20000010000 */
[----:B------:R-:W-:Y:S01]  /*0ae0*/  FMUL.FTZ R121, R108, R49 ;  /* 0x000000316c797220 */ /* 0x000fe20000410000 */
[----:B------:R-:W-:Y:S01]  /*0af0*/  FFMA.FTZ R42, R119, R124, R42 ;  /* 0x0000007c772a7223 */ /* 0x000fe2000001002a */
[----:B------:R-:W-:Y:S01]  /*0b00*/  FADD.FTZ R51, -R127, R51 ;  /* 0x000000337f337221 */ /* 0x000fe20000010100 */
[C---:B------:R-:W-:Y:S01]  /*0b10*/  FADD.FTZ R5, R54.reuse, R5 ;  /* 0x0000000536057221 */ /* 0x040fe20000010000 */
[----:B------:R-:W-:Y:S01]  /*0b20*/  FFMA.FTZ R75, R54, R122, R75 ;  /* 0x0000007a364b7223 */ /* 0x000fe2000001004b */
[----:B------:R-:W-:Y:S01]  /*0b30*/  FMUL.FTZ R126, R97, R54 ;  /* 0x00000036617e7220 */ /* 0x000fe20000410000 */
[----:B------:R-:W-:Y:S01]  /*0b40*/  FADD.FTZ R49, -R127, R56 ;  /* 0x000000387f317221 */ /* 0x000fe20000010100 */
[----:B------:R-:W-:Y:S01]  /*0b50*/  FMUL.FTZ R54, R108, R43 ;  /* 0x0000002b6c367220 */ /* 0x000fe20000410000 */
[----:B------:R-:W-:Y:S01]  /*0b60*/  FADD.FTZ R43, R40, R125 ;  /* 0x0000007d282b7221 */ /* 0x000fe20000010000 */
[----:B------:R-:W-:Y:S01]  /*0b70*/  FFMA.FTZ R45, R121, R125, R42 ;  /* 0x0000007d792d7223 */ /* 0x000fe2000001002a */
[C---:B------:R-:W-:Y:S01]  /*0b80*/  FMUL.FTZ R123, R108.reuse, R51 ;  /* 0x000000336c7b7220 */ /* 0x040fe20000410000 */
[----:B------:R-:W-:Y:S01]  /*0b90*/  FADD.FTZ R51, -R127, R57 ;  /* 0x000000397f337221 */ /* 0x000fe20000010100 */
[----:B------:R-:W-:Y:S01]  /*0ba0*/  FMUL.FTZ R49, R108, R49 ;  /* 0x000000316c317220 */ /* 0x000fe20000410000 */
[----:B------:R-:W-:Y:S01]  /*0bb0*/  FMUL.FTZ R128, R96, R55 ;  /* 0x0000003760807220 */ /* 0x000fe20000410000 */
[----:B------:R-:W-:Y:S01]  /*0bc0*/  FADD.FTZ R43, R43, R126 ;  /* 0x0000007e2b2b7221 */ /* 0x000fe20000010000 */
[----:B------:R-:W-:Y:S01]  /*0bd0*/  FFMA.FTZ R40, R122, R126, R45 ;  /* 0x0000007e7a287223 */ /* 0x000fe2000001002d */
[C---:B------:R-:W-:Y:S01]  /*0be0*/  FADD.FTZ R7, R64.reuse, R7 ;  /* 0x0000000740077221 */ /* 0x040fe20000010000 */
[----:B------:R-:W-:Y:S01]  /*0bf0*/  FFMA.FTZ R73, R64, R49, R73 ;  /* 0x0000003140497223 */ /* 0x000fe20000010049 */
[----:B------:R-:W-:Y:S01]  /*0c00*/  FMUL.FTZ R50, R108, R51 ;  /* 0x000000336c327220 */ /* 0x000fe20000410000 */
[----:B------:R-:W-:Y:S01]  /*0c10*/  FADD.FTZ R41, -R127, R60 ;  /* 0x0000003c7f297221 */ /* 0x000fe20000010100 */
[----:B------:R-:W-:Y:S01]  /*0c20*/  FMUL.FTZ R64, R95, R64 ;  /* 0x000000405f407220 */ /* 0x000fe20000410000 */
[----:B------:R-:W-:Y:S01]  /*0c30*/  FADD.FTZ R43, R43, R128 ;  /* 0x000000802b2b7221 */ /* 0x000fe20000010000 */
[----:B------:R-:W-:Y:S01]  /*0c40*/  FFMA.FTZ R42, R123, R128, R40 ;  /* 0x000000807b2a7223 */ /* 0x000fe20000010028 */
[C---:B------:R-:W-:Y:S01]  /*0c50*/  FADD.FTZ R4, R65.reuse, R4 ;  /* 0x0000000441047221 */ /* 0x040fe20000010000 */
[----:B------:R-:W-:Y:S01]  /*0c60*/  FFMA.FTZ R72, R65, R50, R72 ;  /* 0x0000003241487223 */ /* 0x000fe20000010048 */
        /* <DEDUP_REMOVED lines=8> */
[----:B------:R-:W-:Y:S01]  /*0cf0*/  FADD.FTZ R61, -R127, R61 ;  /* 0x0000003d7f3d7221 */ /* 0x000fe20000010100 */
[----:B------:R-:W-:Y:S01]  /*0d00*/  FMUL.FTZ R58, R92, R67 ;  /* 0x000000435c3a7220 */ /* 0x000fe20000410000 */
[----:B------:R-:W-:Y:S01]  /*0d10*/  FADD.FTZ R43, R40, R59 ;  /* 0x0000003b282b7221 */ /* 0x000fe20000010000 */
[----:B------:R-:W-:Y:S01]  /*0d20*/  FMUL.FTZ R57, R108, R57 ;  /* 0x000000396c397220 */ /* 0x000fe20000410000 */
[----:B------:R-:W-:Y:S01]  /*0d30*/  FFMA.FTZ R40, R54, R59, R41 ;  /* 0x0000003b36287223 */ /* 0x000fe20000010029 */
[C---:B------:R-:W-:Y:S01]  /*0d40*/  FADD.FTZ R3, R52.reuse, R3 ;  /* 0x0000000334037221 */ /* 0x040fe20000010000 */
        /* <DEDUP_REMOVED lines=14> */
[C---:B------:R-:W-:Y:S01]  /*0e30*/  FADD.FTZ R13, R70.reuse, R13 ;  /* 0x0000000d460d7221 */ /* 0x040fe20000010000 */
[----:B------:R-:W-:Y:S01]  /*0e40*/  FFMA.FTZ R15, R70, R53, R15 ;  /* 0x00000035460f7223 */ /* 0x000fe2000001000f */
[----:B------:R-:W-:Y:S01]  /*0e50*/  FADD.FTZ R43, R40, R69 ;  /* 0x00000045282b7221 */ /* 0x000fe20000010000 */
[----:B------:R-:W-:Y:S01]  /*0e60*/  FADD.FTZ R63, -R127, R63 ;  /* 0x0000003f7f3f7221 */ /* 0x000fe20000010100 */
[----:B------:R-:W-:Y:S01]  /*0e70*/  FMUL.FTZ R70, R89, R70 ;  /* 0x0000004659467220 */ /* 0x000fe20000410000 */
[----:B------:R-:W-:Y:S01]  /*0e80*/  FFMA.FTZ R40, R52, R69, R41 ;  /* 0x0000004534287223 */ /* 0x000fe20000010029 */
[C---:B------:R-:W-:Y:S01]  /*0e90*/  FADD.FTZ R2, R55.reuse, R2 ;  /* 0x0000000237027221 */ /* 0x040fe20000010000 */
[----:B------:R-:W-:Y:S01]  /*0ea0*/  FFMA.FTZ R74, R55, R123, R74 ;  /* 0x0000007b374a7223 */ /* 0x000fe2000001004a */
        /* <DEDUP_REMOVED lines=37> */
.L_x_6921:
        /* <DEDUP_REMOVED lines=13> */
.L_x_6906:
        /* <DEDUP_REMOVED lines=23> */
[----:B------:R-:W0:Y:S02]  /*1340*/  LDC.64 R62, c[0x0][0x2f8] ;  /* 0x0000be00ff3e7b82 */ /* 0x000e240000000a00 */
[----:B------:R-:W-:Y:S01]  /*1350*/  FMUL.FTZ R46, R46, UR10 ;  /* 0x0000000a2e2e7c20 */ /* 0x000fe20008410000 */
[----:B------:R-:W-:-:S04]  /*1360*/  FMUL.FTZ R61, R40, UR10 ;  /* 0x0000000a283d7c20 */ /* 0x000fc80008410000 */
[----:B------:R-:W-:Y:S02]  /*1370*/  FSEL R60, R46, RZ, !P2 ;  /* 0x000000ff2e3c7208 */ /* 0x000fe40005000000 */
[----:B------:R-:W-:-:S03]  /*1380*/  ISETP.NE.U32.AND P2, PT, R86, RZ, PT ;  /* 0x000000ff5600720c */ /* 0x000fc60003f45070 */
        /* <DEDUP_REMOVED lines=9> */
[-CC-:B------:R-:W-:Y:S01]  /*1420*/  FFMA.FTZ R47, R119, R61.reuse, R60.reuse ;  /* 0x0000003d772f7223 */ /* 0x180fe2000001003c */
[-CC-:B------:R-:W-:Y:S01]  /*1430*/  FFMA.FTZ R40, R121, R61.reuse, R60.reuse ;  /* 0x0000003d79287223 */ /* 0x180fe2000001003c */
[-CC-:B------:R-:W-:Y:S01]  /*1440*/  FFMA.FTZ R41, R122, R61.reuse, R60.reuse ;  /* 0x0000003d7a297223 */ /* 0x180fe2000001003c */
        /* <DEDUP_REMOVED lines=13> */
[----:B------:R-:W-:Y:S06]  /*1520*/  @!P3 BRA `(.L_x_6907) ;  /* 0x00000000001cb947 */ /* 0x000fec0003800000 */
[----:B------:R-:W1:Y:S01]  /*1530*/  LDC.64 R44, c[0x0][0x308] ;  /* 0x0000c200ff2c7b82 */ /* 0x000e620000000a00 */
[----:B------:R-:W-:Y:S02]  /*1540*/  SEL R43, R46, R39, P1 ;  /* 0x000000272e2b7207 */ /* 0x000fe40000800000 */
[----:B------:R-:W-:Y:S02]  /*1550*/  SEL R42, R113, R38, P1 ;  /* 0x00000026712a7207 */ /* 0x000fe40000800000 */
[----:B------:R-:W-:Y:S02]  /*1560*/  SEL R41, R68, R37, P1 ;  /* 0x0000002544297207 */ /* 0x000fe40000800000 */
[----:B------:R-:W-:Y:S01]  /*1570*/  SEL R40, R71, R36, P1 ;  /* 0x0000002447287207 */ /* 0x000fe20000800000 */
[----:B-1----:R-:W-:-:S05]  /*1580*/  IMAD.WIDE.U32 R44, R110, 0x10, R44 ;  /* 0x000000106e2c7825 */ /* 0x002fca00078e002c */
[----:B------:R1:W-:Y:S02]  /*1590*/  STG.E.128 desc[UR6][R44.64], R40 ;  /* 0x000000282c007986 */ /* 0x0003e4000c101d06 */
.L_x_6907:
[----:B------:R-:W-:Y:S01]  /*15a0*/  FMUL.FTZ R115, R108, R47 ;  /* 0x0000002f6c737220 */ /* 0x000fe20000410000 */
[----:B------:R-:W-:Y:S01]  /*15b0*/  FMUL.FTZ R47, R46, R105 ;  /* 0x000000692e2f7220 */ /* 0x000fe20000410000 */
[----:B0-----:R-:W-:-:S04]  /*15c0*/  IMAD.WIDE.U32 R110, R110, 0x10, R62 ;  /* 0x000000106e6e7825 */ /* 0x001fc800078e003e */
[-C--:B------:R-:W-:Y:S01]  /*15d0*/  FMUL.FTZ R46, R113, R105.reuse ;  /* 0x00000069712e7220 */ /* 0x080fe20000410000 */
[-C--:B-1----:R-:W-:Y:S01]  /*15e0*/  FMUL.FTZ R45, R68, R105.reuse ;  /* 0x00000069442d7220 */ /* 0x082fe20000410000 */
[----:B------:R-:W-:Y:S01]  /*15f0*/  FMUL.FTZ R44, R71, R105 ;  /* 0x00000069472c7220 */ /* 0x000fe20000410000 */
[C---:B------:R-:W-:Y:S01]  /*1600*/  FMUL.FTZ R112, R108.reuse, R125 ;  /* 0x0000007d6c707220 */ /* 0x040fe20000410000 */
[C---:B------:R-:W-:Y:S01]  /*1610*/  FMUL.FTZ R87, R108.reuse, R87 ;  /* 0x000000576c577220 */ /* 0x040fe20000410000 */
[----:B------:R-:W-:Y:S01]  /*1620*/  FMUL.FTZ R86, R108, R123 ;  /* 0x0000007b6c567220 */ /* 0x000fe20000410000 */
[----:B------:R-:W-:Y:S01]  /*1630*/  @P2 FADD.FTZ R115, R24, R115 ;  /* 0x0000007318732221 */ /* 0x000fe20000010000 */
[----:B------:R0:W-:Y:S01]  /*1640*/  STG.E.128 desc[UR6][R110.64], R44 ;  /* 0x0000002c6e007986 */ /* 0x0001e2000c101d06 */
[----:B------:R-:W-:Y:S01]  /*1650*/  @P2 FADD.FTZ R112, R25, R112 ;  /* 0x0000007019702221 */ /* 0x000fe20000010000 */
[----:B------:R-:W-:Y:S01]  /*1660*/  @P2 FADD.FTZ R87, R26, R87 ;  /* 0x000000571a572221 */ /* 0x000fe20000010000 */
[----:B------:R-:W-:Y:S01]  /*1670*/  @P2 FADD.FTZ R86, R27, R86 ;  /* 0x000000561b562221 */ /* 0x000fe20000010000 */
[----:B------:R-:W-:-:S04]  /*1680*/  IMAD.WIDE.U32 R66, R109, 0x10, R62 ;  /* 0x000000106d427825 */ /* 0x000fc800078e003e */
[-C--:B------:R-:W-:Y:S01]  /*1690*/  FMUL.FTZ R41, R112, R105.reuse ;  /* 0x0000006970297220 */ /* 0x080fe20000410000 */
[-C--:B------:R-:W-:Y:S01]  /*16a0*/  FMUL.FTZ R42, R87, R105.reuse ;  /* 0x00000069572a7220 */ /* 0x080fe20000410000 */
[-C--:B------:R-:W-:Y:S01]  /*16b0*/  FMUL.FTZ R43, R86, R105.reuse ;  /* 0x00000069562b7220 */ /* 0x080fe20000410000 */
[----:B------:R-:W-:Y:S01]  /*16c0*/  FMUL.FTZ R40, R115, R105 ;  /* 0x0000006973287220 */ /* 0x000fe20000410000 */
[----:B------:R-:W-:Y:S06]  /*16d0*/  @!P3 BRA `(.L_x_6908) ;  /* 0x00000000001cb947 */ /* 0x000fec0003800000 */
[----:B0-----:R-:W0:Y:S01]  /*16e0*/  LDC.64 R44, c[0x0][0x308] ;  /* 0x0000c200ff2c7b82 */ /* 0x001e220000000a00 */
[----:B------:R-:W-:Y:S02]  /*16f0*/  SEL R47, R86, R39, P1 ;  /* 0x00000027562f7207 */ /* 0x000fe40000800000 */
[----:B------:R-:W-:Y:S01]  /*1700*/  SEL R46, R87, R38, P1 ;  /* 0x00000026572e7207 */ /* 0x000fe20000800000 */
[----:B0-----:R-:W-:Y:S01]  /*1710*/  IMAD.WIDE.U32 R86, R109, 0x10, R44 ;  /* 0x000000106d567825 */ /* 0x001fe200078e002c */
[----:B------:R-:W-:Y:S02]  /*1720*/  SEL R45, R112, R37, P1 ;  /* 0x00000025702d7207 */ /* 0x000fe40000800000 */
[----:B------:R-:W-:-:S05]  /*1730*/  SEL R44, R115, R36, P1 ;  /* 0x00000024732c7207 */ /* 0x000fca0000800000 */
[----:B------:R1:W-:Y:S02]  /*1740*/  STG.E.128 desc[UR6][R86.64], R44 ;  /* 0x0000002c56007986 */ /* 0x0003e4000c101d06 */
.L_x_6908:
[----:B------:R2:W-:Y:S01]  /*1750*/  STG.E.128 desc[UR6][R66.64], R40 ;  /* 0x0000002842007986 */ /* 0x0005e2000c101d06 */
        /* <DEDUP_REMOVED lines=8> */
[C---:B01----:R-:W-:Y:S01]  /*17e0*/  FMUL.FTZ R47, R108.reuse, R49 ;  /* 0x000000316c2f7220 */ /* 0x043fe20000410000 */
[C---:B------:R-:W-:Y:S01]  /*17f0*/  FMUL.FTZ R46, R108.reuse, R65 ;  /* 0x000000416c2e7220 */ /* 0x040fe20000410000 */
[C---:B------:R-:W-:Y:S01]  /*1800*/  FMUL.FTZ R59, R108.reuse, R59 ;  /* 0x0000003b6c3b7220 */ /* 0x040fe20000410000 */
[----:B------:R-:W-:Y:S01]  /*1810*/  FMUL.FTZ R50, R108, R57 ;  /* 0x000000396c327220 */ /* 0x000fe20000410000 */
[----:B------:R-:W-:Y:S01]  /*1820*/  @P2 FADD.FTZ R47, R28, R47 ;  /* 0x0000002f1c2f2221 */ /* 0x000fe20000010000 */
[----:B------:R-:W-:Y:S01]  /*1830*/  @P2 FADD.FTZ R46, R29, R46 ;  /* 0x0000002e1d2e2221 */ /* 0x000fe20000010000 */
[----:B------:R-:W-:Y:S01]  /*1840*/  @P2 FADD.FTZ R59, R30, R59 ;  /* 0x0000003b1e3b2221 */ /* 0x000fe20000010000 */
[----:B------:R-:W-:Y:S01]  /*1850*/  @P2 FADD.FTZ R50, R31, R50 ;  /* 0x000000321f322221 */ /* 0x000fe20000010000 */
[----:B------:R-:W-:Y:S06]  /*1860*/  @!P3 BRA `(.L_x_6909) ;  /* 0x00000000001cb947 */ /* 0x000fec0003800000 */
[----:B------:R-:W0:Y:S01]  /*1870*/  LDC.64 R44, c[0x0][0x308] ;  /* 0x0000c200ff2c7b82 */ /* 0x000e220000000a00 */
[----:B--2---:R-:W-:Y:S02]  /*1880*/  SEL R43, R50, R39, P1 ;  /* 0x00000027322b7207 */ /* 0x004fe40000800000 */
[----:B------:R-:W-:Y:S02]  /*1890*/  SEL R42, R59, R38, P1 ;  /* 0x000000263b2a7207 */ /* 0x000fe40000800000 */
[----:B------:R-:W-:Y:S02]  /*18a0*/  SEL R41, R46, R37, P1 ;  /* 0x000000252e297207 */ /* 0x000fe40000800000 */
[----:B------:R-:W-:Y:S01]  /*18b0*/  SEL R40, R47, R36, P1 ;  /* 0x000000242f287207 */ /* 0x000fe20000800000 */
[----:B0-----:R-:W-:-:S05]  /*18c0*/  IMAD.WIDE.U32 R44, R107, 0x10, R44 ;  /* 0x000000106b2c7825 */ /* 0x001fca00078e002c */
[----:B------:R0:W-:Y:S02]  /*18d0*/  STG.E.128 desc[UR6][R44.64], R40 ;  /* 0x000000282c007986 */ /* 0x0001e4000c101d06 */
.L_x_6909:
[----:B0-2---:R-:W0:Y:S01]  /*18e0*/  @P3 LDC.64 R40, c[0x0][0x308] ;  /* 0x0000c200ff283b82 */ /* 0x005e220000000a00 */
        /* <DEDUP_REMOVED lines=16> */
[----:B------:R-:W-:-:S04]  /*19f0*/  IMAD.WIDE.U32 R48, R107, 0x10, R62 ;  /* 0x000000106b307825 */ /* 0x000fc800078e003e */
[-C--:B------:R-:W-:Y:S01]  /*1a00*/  FMUL.FTZ R43, R50, R105.reuse ;  /* 0x00000069322b7220 */ /* 0x080fe20000410000 */
[----:B------:R-:W-:Y:S01]  /*1a10*/  FMUL.FTZ R42, R59, R105 ;  /* 0x000000693b2a7220 */ /* 0x000fe20000410000 */
[----:B------:R-:W-:Y:S01]  /*1a20*/  SEL R36, R51, R36, P1 ;  /* 0x0000002433247207 */ /* 0x000fe20000800000 */
[----:B------:R-:W-:Y:S01]  /*1a30*/  IMAD.WIDE.U32 R62, R106, 0x10, R62 ;  /* 0x000000106a3e7825 */ /* 0x000fe200078e003e */
[----:B------:R-:W-:-:S03]  /*1a40*/  SEL R37, R52, R37, P1 ;  /* 0x0000002534257207 */ /* 0x000fc60000800000 */
[----:B------:R-:W-:Y:S01]  /*1a50*/  FMUL.FTZ R44, R51, R105 ;  /* 0x00000069332c7220 */ /* 0x000fe20000410000 */
[----:B------:R-:W-:Y:S01]  /*1a60*/  SEL R38, R53, R38, P1 ;  /* 0x0000002635267207 */ /* 0x000fe20000800000 */
[----:B0-----:R-:W-:-:S04]  /*1a70*/  @P3 IMAD.WIDE.U32 R106, R106, 0x10, R40 ;  /* 0x000000106a6a3825 */ /* 0x001fc800078e0028 */
[-C--:B------:R-:W-:Y:S01]  /*1a80*/  FMUL.FTZ R41, R46, R105.reuse ;  /* 0x000000692e297220 */ /* 0x080fe20000410000 */
[----:B------:R-:W-:Y:S01]  /*1a90*/  FMUL.FTZ R40, R47, R105 ;  /* 0x000000692f287220 */ /* 0x000fe20000410000 */
[----:B------:R-:W-:Y:S01]  /*1aa0*/  SEL R39, R108, R39, P1 ;  /* 0x000000276c277207 */ /* 0x000fe20000800000 */
[-C--:B------:R-:W-:Y:S01]  /*1ab0*/  FMUL.FTZ R45, R52, R105.reuse ;  /* 0x00000069342d7220 */ /* 0x080fe20000410000 */
[-C--:B------:R-:W-:Y:S01]  /*1ac0*/  FMUL.FTZ R46, R53, R105.reuse ;  /* 0x00000069352e7220 */ /* 0x080fe20000410000 */
[----:B------:R-:W-:Y:S01]  /*1ad0*/  FMUL.FTZ R47, R108, R105 ;  /* 0x000000696c2f7220 */ /* 0x000fe20000410000 */
[----:B------:R0:W-:Y:S01]  /*1ae0*/  STG.E.128 desc[UR6][R48.64], R40 ;  /* 0x0000002830007986 */ /* 0x0001e2000c101d06 */
[----:B------:R-:W-:Y:S02]  /*1af0*/  IADD3 R104, R104, UR14, RZ ;  /* 0x0000000e68687c10 */ /* 0x000fe4000fffe0ff */
[----:B------:R-:W-:Y:S01]  /*1b00*/  SEL R118, RZ, 0x1, P4 ;  /* 0x00000001ff767807 */ /* 0x000fe20002000000 */
        /* <DEDUP_REMOVED lines=36> */
.L_x_6904:
[----:B------:R-:W0:Y:S01]  /*1d50*/  S2UR UR4, SR_CTAID.X ;  /* 0x00000000000479c3 */ /* 0x000e220000002500 */
[----:B------:R-:W-:-:S07]  /*1d60*/  LOP3.LUT R7, R12, 0x7f, RZ, 0xc0, !PT ;  /* 0x0000007f0c077812 */ /* 0x000fce00078ec0ff */
        /* <DEDUP_REMOVED lines=17> */
.L_x_6905:
[----:B------:R-:W-:Y:S01]  /*1e80*/  HFMA2.MMA R42, -RZ, RZ, 0, 9.5367431640625e-07 ;  /* 0x00000010ff2a7435 */ /* 0x000fe200000001ff */
[----:B------:R-:W-:Y:S02]  /*1e90*/  MOV R67, R40 ;  /* 0x0000002800437202 */ /* 0x000fe40000000f00 */
[----:B------:R-:W-:Y:S02]  /*1ea0*/  MOV R45, 0x1f ;  /* 0x0000001f002d7802 */ /* 0x000fe40000000f00 */
[----:B------:R-:W-:-:S07]  /*1eb0*/  MOV R44, 0xffffffff ;  /* 0xffffffff002c7802 */ /* 0x000fce0000000f00 */
[----:B-----5:R-:W-:Y:S05]  /*1ec0*/  WARPSYNC.COLLECTIVE R44, `(.L_x_6911) ;  /* 0x000000002c087348 */ /* 0x020fea0003c00000 */
[----:B------:R0:W1:Y:S02]  /*1ed0*/  SHFL.DOWN P3, R63, R67, R42, R45 ;  /* 0x0800002a433f7389 */ /* 0x000064000006002d */
[----:B01---5:R-:W-:Y:S01]  /*1ee0*/  ENDCOLLECTIVE ;  /* 0x000000000000791b */ /* 0x023fe20003800000 */
.L_x_6911:
[----:B------:R-:W-:Y:S02]  /*1ef0*/  MOV R67, R41 ;  /* 0x0000002900437202 */ /* 0x000fe40000000f00 */
[----:B------:R-:W-:-:S07]  /*1f00*/  MOV R43, R63 ;  /* 0x0000003f002b7202 */ /* 0x000fce0000000f00 */
[----:B------:R-:W-:Y:S05]  /*1f10*/  WARPSYNC.COLLECTIVE R44, `(.L_x_6912) ;  /* 0x000000002c087348 */ /* 0x000fea0003c00000 */
[----:B------:R0:W1:Y:S02]  /*1f20*/  SHFL.DOWN P3, R63, R67, R42, R45 ;  /* 0x0800002a433f7389 */ /* 0x000064000006002d */
[----:B01----:R-:W-:Y:S01]  /*1f30*/  ENDCOLLECTIVE ;  /* 0x000000000000791b */ /* 0x003fe20003800000 */
.L_x_6912:
[----:B------:R-:W-:Y:S01]  /*1f40*/  FADD.FTZ R43, R40, R43 ;  /* 0x0000002b282b7221 */ /* 0x000fe20000010000 */
[----:B------:R-:W-:-:S04]  /*1f50*/  HFMA2.MMA R42, -RZ, RZ, 0, 4.76837158203125e-07 ;  /* 0x00000008ff2a7435 */ /* 0x000fc800000001ff */
[----:B------:R-:W-:Y:S02]  /*1f60*/  MOV R67, R43 ;  /* 0x0000002b00437202 */ /* 0x000fe40000000f00 */
[----:B------:R-:W-:-:S07]  /*1f70*/  MOV R46, R63 ;  /* 0x0000003f002e7202 */ /* 0x000fce0000000f00 */
[----:B------:R-:W-:Y:S05]  /*1f80*/  WARPSYNC.COLLECTIVE R44, `(.L_x_6913) ;  /* 0x000000002c087348 */ /* 0x000fea0003c00000 */
[----:B------:R0:W1:Y:S02]  /*1f90*/  SHFL.DOWN P3, R63, R67, R42, R45 ;  /* 0x0800002a433f7389 */ /* 0x000064000006002d */
[----:B01----:R-:W-:Y:S01]  /*1fa0*/  ENDCOLLECTIVE ;  /* 0x000000000000791b */ /* 0x003fe20003800000 */
.L_x_6913:
[----:B------:R-:W-:-:S05]  /*1fb0*/  FADD.FTZ R46, R41, R46 ;  /* 0x0000002e292e7221 */ /* 0x000fca0000010000 */
[----:B------:R-:W-:Y:S02]  /*1fc0*/  MOV R67, R46 ;  /* 0x0000002e00437202 */ /* 0x000fe40000000f00 */
[----:B------:R-:W-:-:S07]  /*1fd0*/  MOV R60, R63 ;  /* 0x0000003f003c7202 */ /* 0x000fce0000000f00 */
[----:B------:R-:W-:Y:S05]  /*1fe0*/  WARPSYNC.COLLECTIVE R44, `(.L_x_6914) ;  /* 0x000000002c087348 */ /* 0x000fea0003c00000 */
[----:B------:R0:W1:Y:S02]  /*1ff0*/  SHFL.DOWN P3, R63, R67, R42, R45 ;  /* 0x0800002a433f7389 */ /* 0x000064000006002d */
[----:B01----:R-:W-:Y:S01]  /*2000*/  ENDCOLLECTIVE ;  /* 0x000000000000791b */ /* 0x003fe20003800000 */
.L_x_6914:
[----:B------:R-:W-:Y:S01]  /*2010*/  FADD.FTZ R60, R43, R60 ;  /* 0x0000003c2b3c7221 */ /* 0x000fe20000010000 */
[----:B------:R-:W-:-:S04]  /*2020*/  HFMA2.MMA R42, -RZ, RZ, 0, 2.384185791015625e-07 ;  /* 0x00000004ff2a7435 */ /* 0x000fc800000001ff */
[----:B------:R-:W-:Y:S02]  /*2030*/  MOV R67, R60 ;  /* 0x0000003c00437202 */ /* 0x000fe40000000f00 */
[----:B------:R-:W-:-:S07]  /*2040*/  MOV R47, R63 ;  /* 0x0000003f002f7202 */ /* 0x000fce0000000f00 */
[----:B------:R-:W-:Y:S05]  /*2050*/  WARPSYNC.COLLECTIVE R44, `(.L_x_6915) ;  /* 0x000000002c087348 */ /* 0x000fea0003c00000 */
[----:B------:R0:W1:Y:S02]  /*2060*/  SHFL.DOWN P3, R63, R67, R42, R45 ;  /* 0x0800002a433f7389 */ /* 0x000064000006002d */
[----:B01----:R-:W-:Y:S01]  /*2070*/  ENDCOLLECTIVE ;  /* 0x000000000000791b */ /* 0x003fe20003800000 */
.L_x_6915:
[----:B------:R-:W-:-:S05]  /*2080*/  FADD.FTZ R47, R46, R47 ;  /* 0x0000002f2e2f7221 */ /* 0x000fca0000010000 */
[----:B------:R-:W-:Y:S02]  /*2090*/  MOV R67, R47 ;  /* 0x0000002f00437202 */ /* 0x000fe40000000f00 */
[----:B------:R-:W-:-:S07]  /*20a0*/  MOV R61, R63 ;  /* 0x0000003f003d7202 */ /* 0x000fce0000000f00 */
[----:B------:R-:W-:Y:S05]  /*20b0*/  WARPSYNC.COLLECTIVE R44, `(.L_x_6916) ;  /* 0x000000002c087348 */ /* 0x000fea0003c00000 */
[----:B------:R0:W1:Y:S02]  /*20c0*/  SHFL.DOWN P3, R63, R67, R42, R45 ;  /* 0x0800002a433f7389 */ /* 0x000064000006002d */
[----:B01----:R-:W-:Y:S01]  /*20d0*/  ENDCOLLECTIVE ;  /* 0x000000000000791b */ /* 0x003fe20003800000 */
.L_x_6916:
[----:B------:R-:W-:Y:S01]  /*20e0*/  FADD.FTZ R61, R60, R61 ;  /* 0x0000003d3c3d7221 */ /* 0x000fe20000010000 */
[----:B------:R-:W-:-:S04]  /*20f0*/  HFMA2.MMA R42, -RZ, RZ, 0, 1.1920928955078125e-07 ;  /* 0x00000002ff2a7435 */ /* 0x000fc800000001ff */
[----:B------:R-:W-:Y:S02]  /*2100*/  MOV R67, R61 ;  /* 0x0000003d00437202 */ /* 0x000fe40000000f00 */
[----:B------:R-:W-:-:S07]  /*2110*/  MOV R62, R63 ;  /* 0x0000003f003e7202 */ /* 0x000fce0000000f00 */
[----:B------:R-:W-:Y:S05]  /*2120*/  WARPSYNC.COLLECTIVE R44, `(.L_x_6917) ;  /* 0x000000002c087348 */ /* 0x000fea0003c00000 */
[----:B------:R0:W1:Y:S02]  /*2130*/  SHFL.DOWN P3, R63, R67, R42, R45 ;  /* 0x0800002a433f7389 */ /* 0x000064000006002d */
[----:B01----:R-:W-:Y:S01]  /*2140*/  ENDCOLLECTIVE ;  /* 0x000000000000791b */ /* 0x003fe20003800000 */
.L_x_6917:
[----:B------:R-:W-:-:S05]  /*2150*/  FADD.FTZ R62, R47, R62 ;  /* 0x0000003e2f3e7221 */ /* 0x000fca0000010000 */
[----:B------:R-:W-:Y:S02]  /*2160*/  MOV R67, R62 ;  /* 0x0000003e00437202 */ /* 0x000fe40000000f00 */
[----:B------:R-:W-:-:S07]  /*2170*/  MOV R40, R63 ;  /* 0x0000003f00287202 */ /* 0x000fce0000000f00 */
[----:B------:R-:W-:Y:S05]  /*2180*/  WARPSYNC.COLLECTIVE R44, `(.L_x_6918) ;  /* 0x000000002c087348 */ /* 0x000fea0003c00000 */
[----:B------:R0:W1:Y:S02]  /*2190*/  SHFL.DOWN P3, R63, R67, R42, R45 ;  /* 0x0800002a433f7389 */ /* 0x000064000006002d */
[----:B01----:R-:W-:Y:S01]  /*21a0*/  ENDCOLLECTIVE ;  /* 0x000000000000791b */ /* 0x003fe20003800000 */
.L_x_6918:
[----:B------:R-:W-:Y:S01]  /*21b0*/  FADD.FTZ R40, R61, R40 ;  /* 0x000000283d287221 */ /* 0x000fe20000010000 */
[----:B------:R-:W-:-:S04]  /*21c0*/  HFMA2.MMA R42, -RZ, RZ, 0, 5.9604644775390625e-08 ;  /* 0x00000001ff2a7435 */ /* 0x000fc800000001ff */
[----:B------:R-:W-:Y:S02]  /*21d0*/  MOV R67, R40 ;  /* 0x0000002800437202 */ /* 0x000fe40000000f00 */
[----:B------:R-:W-:-:S07]  /*21e0*/  MOV R41, R63 ;  /* 0x0000003f00297202 */ /* 0x000fce0000000f00 */
[----:B------:R-:W-:Y:S05]  /*21f0*/  WARPSYNC.COLLECTIVE R44, `(.L_x_6919) ;  /* 0x000000002c087348 */ /* 0x000fea0003c00000 */
[----:B------:R0:W1:Y:S02]  /*2200*/  SHFL.DOWN P3, R63, R67, R42, R45 ;  /* 0x0800002a433f7389 */ /* 0x000064000006002d */
[----:B01----:R-:W-:Y:S01]  /*2210*/  ENDCOLLECTIVE ;  /* 0x000000000000791b */ /* 0x003fe20003800000 */
.L_x_6919:
[----:B------:R-:W-:-:S05]  /*2220*/  FADD.FTZ R41, R62, R41 ;  /* 0x000000293e297221 */ /* 0x000fca0000010000 */
[----:B------:R-:W-:Y:S02]  /*2230*/  MOV R67, R41 ;  /* 0x0000002900437202 */ /* 0x000fe40000000f00 */
[----:B------:R-:W-:-:S07]  /*2240*/  MOV R43, R63 ;  /* 0x0000003f002b7202 */ /* 0x000fce0000000f00 */
[----:B------:R-:W-:Y:S05]  /*2250*/  WARPSYNC.COLLECTIVE R44, `(.L_x_6920) ;  /* 0x000000002c087348 */ /* 0x000fea0003c00000 */
[----:B------:R0:W1:Y:S02]  /*2260*/  SHFL.DOWN P3, R63, R67, R42, R45 ;  /* 0x0800002a433f7389 */ /* 0x000064000006002d */
[----:B01----:R-:W-:Y:S01]  /*2270*/  ENDCOLLECTIVE ;  /* 0x000000000000791b */ /* 0x003fe20003800000 */
.L_x_6920:
[----:B------:R-:W-:Y:S01]  /*2280*/  MOV R46, R63 ;  /* 0x0000003f002e7202 */ /* 0x000fe20000000f00 */
[----:B------:R-:W-:Y:S06]  /*2290*/  BRA `(.L_x_6921) ;  /* 0xffffffec00987947 */ /* 0x000fec000383ffff */
.L_x_6922:
        /* <DEDUP_REMOVED lines=14> */
.L_x_8839:


//--------------------- .text._ZN10layer_norm13ln_bwd_kernelINS_13Kernel_traitsI6__halfffffjLj2048ELj1ELj1ELj4ELj16ENS_18Kernel_traits_baseILj2048ES2_ffffjLj128EEEEELb0ELb0ELb1ELb0EEEvNS_9BwdParamsE --------------------------
	.section	.text._ZN10layer_norm13ln_bwd_kernelINS_13Kernel_traitsI6__halfffffjLj2048ELj1ELj1ELj4ELj16ENS_18Kernel_traits_baseILj2048ES2_ffffjLj128EEEEELb0ELb0ELb1ELb0EEEvNS_9BwdParamsE,"ax",@progbits
	.align	128
        .global         _ZN10layer_norm13ln_bwd_kernelINS_13Kernel_traitsI6__halfffffjLj2048ELj1ELj1ELj4ELj16ENS_18Kernel_traits_baseILj2048ES2_ffffjLj128EEEEELb0ELb0ELb1ELb0EEEvNS_9BwdParamsE
        .type           _ZN10layer_norm13ln_bwd_kernelINS_13Kernel_traitsI6__halfffffjLj2048ELj1ELj1ELj4ELj16ENS_18Kernel_traits_baseILj2048ES2_ffffjLj128EEEEELb0ELb0ELb1ELb0EEEvNS_9BwdParamsE,@function
        .size           _ZN10layer_norm13ln_bwd_kernelINS_13Kernel_traitsI6__halfffffjLj2048ELj1ELj1ELj4ELj16ENS_18Kernel_traits_baseILj2048ES2_ffffjLj128EEEEELb0ELb0ELb1ELb0EEEvNS_9BwdParamsE,(.L_x_8840 - _ZN10layer_norm13ln_bwd_kernelINS_13Kernel_traitsI6__halfffffjLj2048ELj1ELj1ELj4ELj16ENS_18Kernel_traits_baseILj2048ES2_ffffjLj128EEEEELb0ELb0ELb1ELb0EEEvNS_9BwdParamsE)
        .other          _ZN10layer_norm13ln_bwd_kernelINS_13Kernel_traitsI6__halfffffjLj2048ELj1ELj1ELj4ELj16ENS_18Kernel_traits_baseILj2048ES2_ffffjLj128EEEEELb0ELb0ELb1ELb0EEEvNS_9BwdParamsE,@"STO_CUDA_ENTRY STV_DEFAULT"
_ZN10layer_norm13ln_bwd_kernelINS_13Kernel_traitsI6__halfffffjLj2048ELj1ELj1ELj4ELj16ENS_18Kernel_traits_baseILj2048ES2_ffffjLj128EEEEELb0ELb0ELb1ELb0EEEvNS_9BwdParamsE:
.text._ZN10layer_norm13ln_bwd_kernelINS_13Kernel_traitsI6__halfffffjLj2048ELj1ELj1ELj4ELj16ENS_18Kernel_traits_baseILj2048ES2_ffffjLj128EEEEELb0ELb0ELb1ELb0EEEvNS_9BwdParamsE:
        /* <DEDUP_REMOVED lines=18> */
[C---:B------:R-:W-:Y:S02]  /*0120*/  ISETP.GE.U32.AND P0, PT, R3.reuse, 0x100, PT ;  /* 0x000001000300780c */ /* 0x040fe40003f06070 */
[C---:B------:R-:W-:Y:S02]  /*0130*/  ISETP.GE.U32.AND P1, PT, R3.reuse, 0x180, PT ;  /* 0x000001800300780c */ /* 0x040fe40003f26070 */
[----:B------:R-:W-:Y:S02]  /*0140*/  ISETP.GE.U32.AND P2, PT, R3, 0x200, PT ;  /* 0x000002000300780c */ /* 0x000fe40003f46070 */
[----:B------:R-:W-:Y:S02]  /*0150*/  CS2R R28, SRZ ;  /* 0x00000000001c7805 */ /* 0x000fe4000001ff00 */
[----:B------:R-:W-:-:S02]  /*0160*/  P2R R26, PR, RZ, 0x8 ;  /* 0x00000008ff1a7803 */ /* 0x000fc40000000000 */
[----:B------:R-:W-:Y:S01]  /*0170*/  P2R R92, PR, RZ, 0x4 ;  /* 0x00000004ff5c7803 */ /* 0x000fe20000000000 */
[----:B------:R-:W0:Y:S08]  /*0180*/  @P3 LDC.64 R6, c[0x0][0x260] ;  /* 0x00009800ff063b82 */ /* 0x000e300000000a00 */
[----:B------:R-:W2:Y:S08]  /*0190*/  @P0 LDC.64 R14, c[0x0][0x260] ;  /* 0x00009800ff0e0b82 */ /* 0x000eb00000000a00 */
[----:B------:R-:W3:Y:S01]  /*01a0*/  @P1 LDC.64 R20, c[0x0][0x260] ;  /* 0x00009800ff141b82 */ /* 0x000ee20000000a00 */
[C---:B0-----:R-:W-:Y:S01]  /*01b0*/  @P3 IMAD.WIDE.U32 R6, R5.reuse, 0x8, R6 ;  /* 0x0000000805063825 */ /* 0x041fe200078e0006 */
[----:B------:R-:W-:-:S06]  /*01c0*/  @P3 LOP3.LUT R5, R5, 0x80, RZ, 0xfc, !PT ;  /* 0x0000008005053812 */ /* 0x000fcc00078efcff */
[----:B------:R-:W0:Y:S01]  /*01d0*/  @P2 LDC.64 R22, c[0x0][0x260] ;  /* 0x00009800ff162b82 */ /* 0x000e220000000a00 */
[----:B------:R4:W5:Y:S01]  /*01e0*/  @P3 LDG.E.64 R8, desc[UR4][R6.64] ;  /* 0x0000000406083981 */ /* 0x000962000c1e1b00 */
[C---:B--2---:R-:W-:Y:S01]  /*01f0*/  @P0 IMAD.WIDE.U32 R18, R5.reuse, 0x8, R14 ;  /* 0x0000000805120825 */ /* 0x044fe200078e000e */
[----:B------:R-:W-:-:S04]  /*0200*/  @P0 IADD3 R5, R5, 0x80, RZ ;  /* 0x0000008005050810 */ /* 0x000fc80007ffe0ff */
[----:B------:R4:W5:Y:S01]  /*0210*/  @P0 LDG.E.64 R10, desc[UR4][R18.64] ;  /* 0x00000004120a0981 */ /* 0x000962000c1e1b00 */
[C---:B---3--:R-:W-:Y:S01]  /*0220*/  @P1 IMAD.WIDE.U32 R20, R5.reuse, 0x8, R20 ;  /* 0x0000000805141825 */ /* 0x048fe200078e0014 */
[----:B------:R-:W-:-:S04]  /*0230*/  @P1 IADD3 R5, R5, 0x80, RZ ;  /* 0x0000008005051810 */ /* 0x000fc80007ffe0ff */
[----:B------:R4:W5:Y:S01]  /*0240*/  @P1 LDG.E.64 R12, desc[UR4][R20.64] ;  /* 0x00000004140c1981 */ /* 0x000962000c1e1b00 */
[----:B0-----:R-:W-:Y:S01]  /*0250*/  @P2 IMAD.WIDE.U32 R14, R5, 0x8, R22 ;  /* 0x00000008050e2825 */ /* 0x001fe200078e0016 */
[----:B-1----:R-:W-:-:S04]  /*0260*/  LEA.HI R5, R0, UR6, RZ, 0x19 ;  /* 0x0000000600057c11 */ /* 0x002fc8000f8fc8ff */
[----:B------:R4:W5:Y:S01]  /*0270*/  @P2 LDG.E.64 R16, desc[UR4][R14.64] ;  /* 0x000000040e102981 */ /* 0x000962000c1e1b00 */
        /* <DEDUP_REMOVED lines=16> */
[----:B----4-:R-:W-:Y:S06]  /*0380*/  @P2 BRA `(.L_x_6923) ;  /* 0x0000002800642947 */ /* 0x010fec0003800000 */
[----:B------:R-:W0:Y:S01]  /*0390*/  LDC.U8 R6, c[0x0][0x2a0] ;  /* 0x0000a800ff067b82 */ /* 0x000e220000000000 */
[----:B------:R-:W-:Y:S01]  /*03a0*/  ULDC.64 UR6, c[0x0][0x2c8] ;  /* 0x0000b20000067ab9 */ /* 0x000fe20000000a00 */
[----:B-----5:R-:W-:Y:S01]  /*03b0*/  MOV R15, R11 ;  /* 0x0000000b000f7202 */ /* 0x020fe20000000f00 */
[----:B------:R-:W-:Y:S01]  /*03c0*/  IMAD.MOV.U32 R19, RZ, RZ, R13 ;  /* 0x000000ffff137224 */ /* 0x000fe200078e000d */
[----:B------:R-:W-:Y:S01]  /*03d0*/  ISETP.NE.U32.AND P2, PT, RZ, UR6, PT ;  /* 0x00000006ff007c0c */ /* 0x000fe2000bf45070 */
[----:B------:R-:W-:Y:S01]  /*03e0*/  IMAD.MOV.U32 R7, RZ, RZ, R8 ;  /* 0x000000ffff077224 */ /* 0x000fe200078e0008 */
[----:B------:R-:W-:Y:S01]  /*03f0*/  MOV R14, R10 ;  /* 0x0000000a000e7202 */ /* 0x000fe20000000f00 */
[----:B------:R-:W-:Y:S01]  /*0400*/  HFMA2.MMA R125, -RZ, RZ, 0, 5.9604644775390625e-08 ;  /* 0x00000001ff7d7435 */ /* 0x000fe200000001ff */
[----:B------:R-:W-:Y:S02]  /*0410*/  ISETP.NE.AND.EX P2, PT, RZ, UR7, PT, P2 ;  /* 0x00000007ff007c0c */ /* 0x000fe4000bf45320 */
[----:B------:R-:W-:Y:S01]  /*0420*/  MOV R18, R12 ;  /* 0x0000000c00127202 */ /* 0x000fe20000000f00 */
[----:B------:R-:W-:Y:S01]  /*0430*/  HADD2.F32 R7, -RZ, R7.H0_H0 ;  /* 0x20000007ff077230 */ /* 0x000fe20000004100 */
[----:B------:R-:W-:-:S02]  /*0440*/  MOV R20, R16 ;  /* 0x0000001000147202 */ /* 0x000fc40000000f00 */
[--C-:B------:R-:W-:Y:S02]  /*0450*/  SHF.R.U64 R8, R8, 0x10, R9.reuse ;  /* 0x0000001008087819 */ /* 0x100fe40000001209 */
[----:B------:R-:W-:Y:S02]  /*0460*/  MOV R2, R9 ;  /* 0x0000000900027202 */ /* 0x000fe40000000f00 */
[----:B------:R-:W-:Y:S01]  /*0470*/  SHF.R.U32.HI R54, RZ, 0x10, R9 ;  /* 0x00000010ff367819 */ /* 0x000fe20000011609 */
[----:B------:R-:W-:Y:S01]  /*0480*/  HADD2.F32 R8, -RZ, R8.H0_H0 ;  /* 0x20000008ff087230 */ /* 0x000fe20000004100 */
[--C-:B------:R-:W-:Y:S01]  /*0490*/  SHF.R.U64 R53, R10, 0x10, R11.reuse ;  /* 0x000000100a357819 */ /* 0x100fe2000000120b */
[----:B------:R-:W-:Y:S01]  /*04a0*/  HADD2.F32 R9, -RZ, R2.H0_H0 ;  /* 0x20000002ff097230 */ /* 0x000fe20000004100 */
        /* <DEDUP_REMOVED lines=12> */
[----:B------:R-:W-:Y:S01]  /*0570*/  ISETP.LT.U32.OR P2, PT, R3, 0x200, !P2 ;  /* 0x000002000300780c */ /* 0x000fe20005741470 */
[----:B------:R-:W-:Y:S01]  /*0580*/  HADD2.F32 R19, -RZ, R20.H0_H0 ;  /* 0x20000014ff137230 */ /* 0x000fe20000004100 */
[----:B------:R-:W-:Y:S01]  /*0590*/  MOV R29, RZ ;  /* 0x000000ff001d7202 */ /* 0x000fe20000000f00 */
[----:B------:R-:W-:Y:S01]  /*05a0*/  HADD2.F32 R14, -RZ, R52.H0_H0 ;  /* 0x20000034ff0e7230 */ /* 0x000fe20000004100 */
[----:B------:R-:W-:Y:S01]  /*05b0*/  P2R R27, PR, RZ, 0x4 ;  /* 0x00000004ff1b7803 */ /* 0x000fe20000000000 */
[----:B------:R-:W-:-:S02]  /*05c0*/  HADD2.F32 R16, -RZ, R25.H0_H0 ;  /* 0x20000019ff107230 */ /* 0x000fc40000004100 */
[----:B------:R-:W-:Y:S02]  /*05d0*/  HADD2.F32 R18, -RZ, R24.H0_H0 ;  /* 0x20000018ff127230 */ /* 0x000fe40000004100 */
[----:B------:R-:W-:Y:S02]  /*05e0*/  HADD2.F32 R20, -RZ, R23.H0_H0 ;  /* 0x20000017ff147230 */ /* 0x000fe40000004100 */
[----:B------:R-:W-:Y:S02]  /*05f0*/  HADD2.F32 R21, -RZ, R21.H0_H0 ;  /* 0x20000015ff157230 */ /* 0x000fe40000004100 */
[----:B------:R-:W-:-:S07]  /*0600*/  HADD2.F32 R22, -RZ, R22.H0_H0 ;  /* 0x20000016ff167230 */ /* 0x000fce0000004100 */
.L_x_6983:
[----:B0123--:R-:W1:Y:S08]  /*0610*/  LDC.64 R84, c[0x0][0x288] ;  /* 0x0000a200ff547b82 */ /* 0x00fe700000000a00 */
        /* <DEDUP_REMOVED lines=18> */
[----:B------:R-:W-:Y:S01]  /*0740*/  ISETP.NE.AND P3, PT, R26, RZ, PT ;  /* 0x000000ff1a00720c */ /* 0x000fe20003f65270 */
[----:B------:R-:W-:Y:S01]  /*0750*/  BSSY B1, `(.L_x_6926) ;  /* 0x0000008000017945 */ /* 0x000fe20003800000 */
[----:B------:R-:W-:-:S11]  /*0760*/  MOV R85, R25 ;  /* 0x0000001900557202 */ /* 0x000fd60000000f00 */
[----:B------:R-:W-:Y:S05]  /*0770*/  @!P3 BRA `(.L_x_6927) ;  /* 0x000000000014b947 */ /* 0x000fea0003800000 */
[----:B------:R-:W-:-:S04]  /*0780*/  ISETP.NE.U32.AND P3, PT, RZ, UR12, PT ;  /* 0x0000000cff007c0c */ /* 0x000fc8000bf65070 */
[----:B------:R-:W-:-:S13]  /*0790*/  ISETP.NE.AND.EX P3, PT, RZ, UR13, PT, P3 ;  /* 0x0000000dff007c0c */ /* 0x000fda000bf65330 */
[----:B------:R-:W-:Y:S05]  /*07a0*/  @!P3 BRA `(.L_x_6928) ;  /* 0x000000000004b947 */ /* 0x000fea0003800000 */
[----:B------:R1:W5:Y:S02]  /*07b0*/  LDG.E.128 R52, desc[UR4][R128.64] ;  /* 0x0000000480347981 */ /* 0x000364000c1e1d00 */
.L_x_6928:
[----:B------:R-:W-:-:S07]  /*07c0*/  IADD3 R85, R25, 0x80, RZ ;  /* 0x0000008019557810 */ /* 0x000fce0007ffe0ff */
.L_x_6927:
[----:B------:R-:W-:Y:S05]  /*07d0*/  BSYNC B1 ;  /* 0x0000000000017941 */ /* 0x000fea0003800000 */
.L_x_6926:
[----:B------:R-:W-:Y:S04]  /*07e0*/  BSSY B1, `(.L_x_6929) ;  /* 0x0000008000017945 */ /* 0x000fe80003800000 */
[----:B------:R-:W-:Y:S05]  /*07f0*/  @!P0 BRA `(.L_x_6930) ;  /* 0x0000000000188947 */ /* 0x000fea0003800000 */
[----:B------:R-:W-:-:S04]  /*0800*/  ISETP.NE.U32.AND P3, PT, RZ, UR12, PT ;  /* 0x0000000cff007c0c */ /* 0x000fc8000bf65070 */
[----:B------:R-:W-:-:S13]  /*0810*/  ISETP.NE.AND.EX P3, PT, RZ, UR13, PT, P3 ;  /* 0x0000000dff007c0c */ /* 0x000fda000bf65330 */
[----:B------:R-:W-:Y:S05]  /*0820*/  @!P3 BRA `(.L_x_6931) ;  /* 0x000000000008b947 */ /* 0x000fea0003800000 */
[----:B------:R-:W-:-:S06]  /*0830*/  IMAD.WIDE.U32 R56, R85, 0x10, R122 ;  /* 0x0000001055387825 */ /* 0x000fcc00078e007a */
[----:B------:R-:W5:Y:S02]  /*0840*/  LDG.E.128 R56, desc[UR4][R56.64] ;  /* 0x0000000438387981 */ /* 0x000f64000c1e1d00 */
.L_x_6931:
[----:B------:R-:W-:-:S07]  /*0850*/  IADD3 R85, R85, 0x80, RZ ;  /* 0x0000008055557810 */ /* 0x000fce0007ffe0ff */
.L_x_6930:
[----:B------:R-:W-:Y:S05]  /*0860*/  BSYNC B1 ;  /* 0x0000000000017941 */ /* 0x000fea0003800000 */
.L_x_6929:
[----:B------:R-:W-:Y:S04]  /*0870*/  BSSY B1, `(.L_x_6932) ;  /* 0x0000008000017945 */ /* 0x000fe80003800000 */
[----:B------:R-:W-:Y:S05]  /*0880*/  @!P1 BRA `(.L_x_6933) ;  /* 0x0000000000189947 */ /* 0x000fea0003800000 */
[----:B------:R-:W-:-:S04]  /*0890*/  ISETP.NE.U32.AND P3, PT, RZ, UR12, PT ;  /* 0x0000000cff007c0c */ /* 0x000fc8000bf65070 */
[----:B------:R-:W-:-:S13]  /*08a0*/  ISETP.NE.AND.EX P3, PT, RZ, UR13, PT, P3 ;  /* 0x0000000dff007c0c */ /* 0x000fda000bf65330 */
[----:B------:R-:W-:Y:S05]  /*08b0*/  @!P3 BRA `(.L_x_6934) ;  /* 0x000000000008b947 */ /* 0x000fea0003800000 */
[----:B------:R-:W-:-:S06]  /*08c0*/  IMAD.WIDE.U32 R60, R85, 0x10, R122 ;  /* 0x00000010553c7825 */ /* 0x000fcc00078e007a */
[----:B------:R-:W5:Y:S02]  /*08d0*/  LDG.E.128 R60, desc[UR4][R60.64] ;  /* 0x000000043c3c7981 */ /* 0x000f64000c1e1d00 */
.L_x_6934:
[----:B------:R-:W-:-:S07]  /*08e0*/  IADD3 R85, R85, 0x80, RZ ;  /* 0x0000008055557810 */ /* 0x000fce0007ffe0ff */
.L_x_6933:
[----:B------:R-:W-:Y:S05]  /*08f0*/  BSYNC B1 ;  /* 0x0000000000017941 */ /* 0x000fea0003800000 */
.L_x_6932:
[----:B------:R-:W-:Y:S02]  /*0900*/  ISETP.NE.AND P3, PT, R27, RZ, PT ;  /* 0x000000ff1b00720c */ /* 0x000fe40003f65270 */
[----:B------:R-:W-:-:S11]  /*0910*/  CS2R R130, SRZ ;  /* 0x0000000000827805 */ /* 0x000fd6000001ff00 */
[----:B------:R-:W-:Y:S05]  /*0920*/  @P3 BRA `(.L_x_6935) ;  /* 0x0000000800e43947 */ /* 0x000fea0003800000 */
[----:B------:R-:W-:-:S06]  /*0930*/  IMAD.WIDE.U32 R64, R85, 0x10, R122 ;  /* 0x0000001055407825 */ /* 0x000fcc00078e007a */
[----:B------:R-:W5:Y:S01]  /*0940*/  LDG.E.128 R64, desc[UR4][R64.64] ;  /* 0x0000000440407981 */ /* 0x000f62000c1e1d00 */
[----:B------:R-:W-:Y:S05]  /*0950*/  BRA `(.L_x_6935) ;  /* 0x0000000800d87947 */ /* 0x000fea0003800000 */
.L_x_6925:
[----:B------:R-:W1:Y:S01]  /*0960*/  LDC.64 R84, c[0x0][0x250] ;  /* 0x00009400ff547b82 */ /* 0x000e620000000a00 */
[----:B------:R-:W-:Y:S01]  /*0970*/  ISETP.NE.AND P4, PT, R26, RZ, PT ;  /* 0x000000ff1a00720c */ /* 0x000fe20003f85270 */
[----:B-1----:R-:W-:-:S06]  /*0980*/  IMAD.WIDE R84, R5, 0x4, R84 ;  /* 0x0000000405547825 */ /* 0x002fcc00078e0254 */
[----:B------:R-:W2:Y:S01]  /*0990*/  LDG.E R84, desc[UR4][R84.64] ;  /* 0x0000000454547981 */ /* 0x000ea2000c1e1900 */
[----:B------:R-:W-:Y:S01]  /*09a0*/  VIADD R87, R91, 0xffffffff ;  /* 0xffffffff5b577836 */ /* 0x000fe20000000000 */
[----:B0-----:R-:W-:Y:S01]  /*09b0*/  ISETP.NE.AND P3, PT, R6, RZ, PT ;  /* 0x000000ff0600720c */ /* 0x001fe20003f65270 */
[----:B------:R-:W-:Y:S01]  /*09c0*/  BSSY B1, `(.L_x_6936) ;  /* 0x0000031000017945 */ /* 0x000fe20003800000 */
[----:B------:R-:W-:Y:S01]  /*09d0*/  CS2R R130, SRZ ;  /* 0x0000000000827805 */ /* 0x000fe2000001ff00 */
        /* <DEDUP_REMOVED lines=12> */
[----:B-1----:R-:W-:Y:S01]  /*0aa0*/  IMAD.WIDE.U32 R88, R133, 0x10, R88 ;  /* 0x0000001085587825 */ /* 0x002fe200078e0058 */
[----:B------:R-:W-:-:S05]  /*0ab0*/  ISETP.NE.U32.AND P3, PT, RZ, UR12, PT ;  /* 0x0000000cff007c0c */ /* 0x000fca000bf65070 */
[----:B------:R-:W3:Y:S01]  /*0ac0*/  LDG.E.128 R88, desc[UR4][R88.64] ;  /* 0x0000000458587981 */ /* 0x000ee2000c1e1d00 */
[----:B------:R-:W-:-:S13]  /*0ad0*/  ISETP.NE.AND.EX P3, PT, RZ, UR13, PT, P3 ;  /* 0x0000000dff007c0c */ /* 0x000fda000bf65330 */
[----:B------:R0:W5:Y:S01]  /*0ae0*/  @P3 LDG.E.128 R52, desc[UR4][R128.64] ;  /* 0x0000000480343981 */ /* 0x000162000c1e1d00 */
[----:B------:R-:W-:Y:S02]  /*0af0*/  IADD3 R133, R133, 0x80, RZ ;  /* 0x0000008085857810 */ /* 0x000fe40007ffe0ff */
[----:B------:R-:W-:Y:S01]  /*0b00*/  IADD3 R135, R25, 0x80, RZ ;  /* 0x0000008019877810 */ /* 0x000fe20007ffe0ff */
[C---:B--2---:R-:W-:Y:S01]  /*0b10*/  FADD.FTZ R94, -R127.reuse, R84 ;  /* 0x000000547f5e7221 */ /* 0x044fe20000010100 */
[----:B------:R-:W-:-:S03]  /*0b20*/  FADD.FTZ R104, -R127, R85 ;  /* 0x000000557f687221 */ /* 0x000fc60000010100 */
[C---:B-----5:R-:W-:Y:S01]  /*0b30*/  FMUL.FTZ R3, R23.reuse, R94 ;  /* 0x0000005e17037220 */ /* 0x060fe20000410000 */
[----:B------:R-:W-:Y:S01]  /*0b40*/  FMUL.FTZ R94, R23, R104 ;  /* 0x00000068175e7220 */ /* 0x000fe20000410000 */
[----:B---3--:R-:W-:Y:S01]  /*0b50*/  FMUL.FTZ R104, R7, R88 ;  /* 0x0000005807687220 */ /* 0x008fe20000410000 */
[----:B------:R-:W-:Y:S01]  /*0b60*/  FMUL.FTZ R111, R8, R89 ;  /* 0x00000059086f7220 */ /* 0x000fe20000410000 */
[----:B------:R-:W-:Y:S02]  /*0b70*/  FADD.FTZ R86, -R127, R86 ;  /* 0x000000567f567221 */ /* 0x000fe40000010100 */
[----:B------:R-:W-:Y:S01]  /*0b80*/  FADD.FTZ R84, RZ, R104 ;  /* 0x00000068ff547221 */ /* 0x000fe20000010000 */
[----:B------:R-:W-:Y:S01]  /*0b90*/  FFMA.FTZ R85, R3, R104, RZ ;  /* 0x0000006803557223 */ /* 0x000fe200000100ff */
[----:B------:R-:W-:Y:S01]  /*0ba0*/  FADD.FTZ R124, -R127, R87 ;  /* 0x000000577f7c7221 */ /* 0x000fe20000010100 */
        /* <DEDUP_REMOVED lines=18> */
.L_x_6937:
[----:B------:R-:W-:Y:S05]  /*0cd0*/  BSYNC B1 ;  /* 0x0000000000017941 */ /* 0x000fea0003800000 */
.L_x_6936:
[----:B------:R-:W-:Y:S04]  /*0ce0*/  BSSY B1, `(.L_x_6938) ;  /* 0x000002a000017945 */ /* 0x000fe80003800000 */
[----:B------:R-:W-:Y:S05]  /*0cf0*/  @!P0 BRA `(.L_x_6939) ;  /* 0x0000000000a08947 */ /* 0x000fea0003800000 */
[----:B------:R-:W0:Y:S01]  /*0d00*/  LDC.64 R84, c[0x0][0x238] ;  /* 0x00008e00ff547b82 */ /* 0x000e220000000a00 */
[----:B------:R-:W-:-:S04]  /*0d10*/  ISETP.NE.U32.AND P3, PT, RZ, UR12, PT ;  /* 0x0000000cff007c0c */ /* 0x000fc8000bf65070 */
[----:B------:R-:W-:-:S03]  /*0d20*/  ISETP.NE.AND.EX P3, PT, RZ, UR13, PT, P3 ;  /* 0x0000000dff007c0c */ /* 0x000fc6000bf65330 */
[----:B------:R-:W1:Y:S10]  /*0d30*/  LDC.64 R88, c[0x0][0x2b8] ;  /* 0x0000ae00ff587b82 */ /* 0x000e740000000a00 */
[----:B------:R-:W-:-:S05]  /*0d40*/  @P3 IMAD.WIDE.U32 R128, R135, 0x10, R122 ;  /* 0x0000001087803825 */ /* 0x000fca00078e007a */
[----:B------:R2:W5:Y:S01]  /*0d50*/  @P3 LDG.E.128 R56, desc[UR4][R128.64] ;  /* 0x0000000480383981 */ /* 0x000562000c1e1d00 */
[----:B0-----:R-:W-:-:S06]  /*0d60*/  IMAD.WIDE.U32 R84, R135, 0x10, R84 ;  /* 0x0000001087547825 */ /* 0x001fcc00078e0054 */
[----:B------:R-:W3:Y:S01]  /*0d70*/  LDG.E.128 R84, desc[UR4][R84.64] ;  /* 0x0000000454547981 */ /* 0x000ee2000c1e1d00 */
[----:B-1----:R-:W-:-:S06]  /*0d80*/  IMAD.WIDE.U32 R88, R133, 0x10, R88 ;  /* 0x0000001085587825 */ /* 0x002fcc00078e0058 */
[----:B------:R-:W4:Y:S01]  /*0d90*/  LDG.E.128 R88, desc[UR4][R88.64] ;  /* 0x0000000458587981 */ /* 0x000f22000c1e1d00 */
[----:B------:R-:W-:Y:S01]  /*0da0*/  IADD3 R133, R133, 0x80, RZ ;  /* 0x0000008085857810 */ /* 0x000fe20007ffe0ff */
[----:B------:R-:W-:Y:S02]  /*0db0*/  VIADD R135, R135, 0x80 ;  /* 0x0000008087877836 */ /* 0x000fe40000000000 */
[C---:B---3--:R-:W-:Y:S01]  /*0dc0*/  FADD.FTZ R96, -R127.reuse, R84 ;  /* 0x000000547f607221 */ /* 0x048fe20000010100 */
[----:B------:R-:W-:-:S03]  /*0dd0*/  FADD.FTZ R102, -R127, R85 ;  /* 0x000000557f667221 */ /* 0x000fc60000010100 */
[C---:B-----5:R-:W-:Y:S01]  /*0de0*/  FMUL.FTZ R93, R23.reuse, R96 ;  /* 0x00000060175d7220 */ /* 0x060fe20000410000 */
[----:B------:R-:W-:Y:S01]  /*0df0*/  FMUL.FTZ R96, R23, R102 ;  /* 0x0000006617607220 */ /* 0x000fe20000410000 */
[----:B----4-:R-:W-:Y:S01]  /*0e00*/  FMUL.FTZ R102, R11, R88 ;  /* 0x000000580b667220 */ /* 0x010fe20000410000 */
[----:B------:R-:W-:Y:S01]  /*0e10*/  FMUL.FTZ R109, R12, R89 ;  /* 0x000000590c6d7220 */ /* 0x000fe20000410000 */
[----:B------:R-:W-:Y:S02]  /*0e20*/  FADD.FTZ R86, -R127, R86 ;  /* 0x000000567f567221 */ /* 0x000fe40000010100 */
[----:B------:R-:W-:Y:S01]  /*0e30*/  FADD.FTZ R84, R131, R102 ;  /* 0x0000006683547221 */ /* 0x000fe20000010000 */
[----:B------:R-:W-:Y:S01]  /*0e40*/  FFMA.FTZ R85, R93, R102, R130 ;  /* 0x000000665d557223 */ /* 0x000fe20000010082 */
        /* <DEDUP_REMOVED lines=18> */
[----:B--2---:R-:W-:-:S07]  /*0f70*/  FFMA.FTZ R130, R118, R117, R85 ;  /* 0x0000007576827223 */ /* 0x004fce0000010055 */
.L_x_6939:
[----:B------:R-:W-:Y:S05]  /*0f80*/  BSYNC B1 ;  /* 0x0000000000017941 */ /* 0x000fea0003800000 */
.L_x_6938:
        /* <DEDUP_REMOVED lines=11> */
[----:B------:R-:W2:Y:S01]  /*1040*/  LDG.E.128 R88, desc[UR4][R88.64] ;  /* 0x0000000458587981 */ /* 0x000ea2000c1e1d00 */
[----:B------:R-:W-:Y:S02]  /*1050*/  IADD3 R133, R133, 0x80, RZ ;  /* 0x0000008085857810 */ /* 0x000fe40007ffe0ff */
[----:B------:R-:W-:Y:S01]  /*1060*/  IADD3 R135, R135, 0x80, RZ ;  /* 0x0000008087877810 */ /* 0x000fe20007ffe0ff */
[C---:B---3--:R-:W-:Y:S01]  /*1070*/  FADD.FTZ R98, -R127.reuse, R84 ;  /* 0x000000547f627221 */ /* 0x048fe20000010100 */
[----:B------:R-:W-:-:S03]  /*1080*/  FADD.FTZ R114, -R127, R85 ;  /* 0x000000557f727221 */ /* 0x000fc60000010100 */
[----:B-----5:R-:W-:Y:S01]  /*1090*/  FMUL.FTZ R95, R23, R98 ;  /* 0x00000062175f7220 */ /* 0x020fe20000410000 */
[----:B--2---:R-:W-:Y:S01]  /*10a0*/  FMUL.FTZ R106, R15, R88 ;  /* 0x000000580f6a7220 */ /* 0x004fe20000410000 */
[----:B------:R-:W-:Y:S01]  /*10b0*/  FMUL.FTZ R107, R16, R89 ;  /* 0x00000059106b7220 */ /* 0x000fe20000410000 */
        /* <DEDUP_REMOVED lines=23> */
.L_x_6941:
[----:B------:R-:W-:Y:S05]  /*1230*/  BSYNC B1 ;  /* 0x0000000000017941 */ /* 0x000fea0003800000 */
.L_x_6940:
[----:B------:R-:W-:-:S13]  /*1240*/  ISETP.NE.AND P3, PT, R92, RZ, PT ;  /* 0x000000ff5c00720c */ /* 0x000fda0003f65270 */
[----:B------:R-:W-:Y:S05]  /*1250*/  @!P3 BRA `(.L_x_6935) ;  /* 0x000000000098b947 */ /* 0x000fea0003800000 */
[----:B------:R-:W0:Y:S08]  /*1260*/  LDC.64 R84, c[0x0][0x238] ;  /* 0x00008e00ff547b82 */ /* 0x000e300000000a00 */
[----:B------:R-:W1:Y:S01]  /*1270*/  LDC.64 R88, c[0x0][0x2b8] ;  /* 0x0000ae00ff587b82 */ /* 0x000e620000000a00 */
[----:B------:R-:W-:Y:S01]  /*1280*/  ISETP.NE.U32.AND P3, PT, RZ, UR12, PT ;  /* 0x0000000cff007c0c */ /* 0x000fe2000bf65070 */
[----:B0-----:R-:W-:-:S06]  /*1290*/  IMAD.WIDE.U32 R84, R135, 0x10, R84 ;  /* 0x0000001087547825 */ /* 0x001fcc00078e0054 */
[----:B------:R-:W2:Y:S01]  /*12a0*/  LDG.E.128 R84, desc[UR4][R84.64] ;  /* 0x0000000454547981 */ /* 0x000ea2000c1e1d00 */
[----:B-1----:R-:W-:Y:S01]  /*12b0*/  IMAD.WIDE.U32 R88, R133, 0x10, R88 ;  /* 0x0000001085587825 */ /* 0x002fe200078e0058 */
[----:B------:R-:W-:-:S05]  /*12c0*/  ISETP.NE.AND.EX P3, PT, RZ, UR13, PT, P3 ;  /* 0x0000000dff007c0c */ /* 0x000fca000bf65330 */
[----:B------:R-:W3:Y:S08]  /*12d0*/  LDG.E.128 R88, desc[UR4][R88.64] ;  /* 0x0000000458587981 */ /* 0x000ef0000c1e1d00 */
[----:B------:R-:W-:-:S05]  /*12e0*/  @P3 IMAD.WIDE.U32 R122, R135, 0x10, R122 ;  /* 0x00000010877a3825 */ /* 0x000fca00078e007a */
[----:B------:R4:W5:Y:S01]  /*12f0*/  @P3 LDG.E.128 R64, desc[UR4][R122.64] ;  /* 0x000000047a403981 */ /* 0x000962000c1e1d00 */
[C---:B--2---:R-:W-:Y:S01]  /*1300*/  FADD.FTZ R100, -R127.reuse, R84 ;  /* 0x000000547f647221 */ /* 0x044fe20000010100 */
[----:B------:R-:W-:-:S03]  /*1310*/  FADD.FTZ R108, -R127, R85 ;  /* 0x000000557f6c7221 */ /* 0x000fc60000010100 */
[C---:B-----5:R-:W-:Y:S01]  /*1320*/  FMUL.FTZ R97, R23.reuse, R100 ;  /* 0x0000006417617220 */ /* 0x060fe20000410000 */
[----:B------:R-:W-:Y:S01]  /*1330*/  FMUL.FTZ R100, R23, R108 ;  /* 0x0000006c17647220 */ /* 0x000fe20000410000 */
[----:B---3--:R-:W-:Y:S01]  /*1340*/  FMUL.FTZ R108, R19, R88 ;  /* 0x00000058136c7220 */ /* 0x008fe20000410000 */
        /* <DEDUP_REMOVED lines=22> */
[----:B----4-:R-:W-:-:S07]  /*14b0*/  FFMA.FTZ R130, R110, R121, R85 ;  /* 0x000000796e827223 */ /* 0x010fce0000010055 */
.L_x_6935:
[----:B------:R-:W-:Y:S05]  /*14c0*/  BSYNC B0 ;  /* 0x0000000000007941 */ /* 0x000fea0003800000 */
.L_x_6924:
[----:B------:R-:W-:Y:S01]  /*14d0*/  LOP3.LUT P3, RZ, R125, 0xff, RZ, 0xc0, !PT ;  /* 0x000000ff7dff7812 */ /* 0x000fe2000786c0ff */
[----:B------:R-:W-:Y:S01]  /*14e0*/  UMOV UR6, 0xffffffff ;  /* 0xffffffff00067882 */ /* 0x000fe20000000000 */
[----:B------:R-:W-:Y:S02]  /*14f0*/  SHF.R.U32.HI R84, RZ, 0x5, R0 ;  /* 0x00000005ff547819 */ /* 0x000fe40000011600 */
[----:B------:R-:W-:Y:S02]  /*1500*/  P2R R125, PR, RZ, 0x8 ;  /* 0x00000008ff7d7803 */ /* 0x000fe40000000000 */
[----:B------:R-:W-:-:S07]  /*1510*/  LOP3.LUT R85, R84, 0x7fffffc, RZ, 0xc0, !PT ;  /* 0x07fffffc54557812 */ /* 0x000fce00078ec0ff */
[----:B------:R-:W-:Y:S02]  /*1520*/  @!P3 IADD3 R85, R85, 0x4, RZ ;  /* 0x000000045555b810 */ /* 0x000fe40007ffe0ff */
[----:B------:R-:W-:Y:S01]  /*1530*/  LOP3.LUT P3, RZ, R0, 0x1f, RZ, 0xc0, !PT ;  /* 0x0000001f00ff7812 */ /* 0x000fe2000786c0ff */
[----:B------:R-:W-:-:S12]  /*1540*/  BRA.DIV UR6, `(.L_x_6942) ;  /* 0x0000001a06887947 */ /* 0x000fd8000b800000 */
        /* <DEDUP_REMOVED lines=18> */
.L_x_6994:
[----:B------:R-:W0:Y:S01]  /*1670*/  S2R R89, SR_CgaCtaId ;  /* 0x0000000000597919 */ /* 0x000e220000008800 */
[----:B------:R-:W-:Y:S01]  /*1680*/  @!P3 LOP3.LUT R84, R84, 0x3, RZ, 0xc0, !PT ;  /* 0x000000035454b812 */ /* 0x000fe200078ec0ff */
[----:B---3--:R-:W-:Y:S01]  /*1690*/  FADD.FTZ R122, R123, R122 ;  /* 0x0000007a7b7a7221 */ /* 0x008fe20000010000 */
[----:B------:R-:W-:Y:S01]  /*16a0*/  MOV R88, 0x400 ;  /* 0x0000040000587802 */ /* 0x000fe20000000f00 */
[----:B--2-4-:R-:W-:Y:S01]  /*16b0*/  FADD.FTZ R123, R86, R87 ;  /* 0x00000057567b7221 */ /* 0x014fe20000010000 */
[----:B------:R-:W-:Y:S01]  /*16c0*/  @!P3 IADD3 R84, R85, R84, RZ ;  /* 0x000000545554b210 */ /* 0x000fe20007ffe0ff */
[----:B------:R-:W-:Y:S05]  /*16d0*/  WARPSYNC.ALL ;  /* 0x0000000000007948 */ /* 0x000fea0003800000 */
[----:B------:R-:W-:Y:S01]  /*16e0*/  ISETP.NE.AND P4, PT, R26, RZ, PT ;  /* 0x000000ff1a00720c */ /* 0x000fe20003f85270 */
[----:B------:R-:W-:Y:S01]  /*16f0*/  BSSY B0, `(.L_x_6943) ;  /* 0x000006b000007945 */ /* 0x000fe20003800000 */
[----:B0-----:R-:W-:-:S04]  /*1700*/  LEA R88, R89, R88, 0x18 ;  /* 0x0000005859587211 */ /* 0x001fc800078ec0ff */
[----:B-1----:R-:W-:Y:S01]  /*1710*/  LEA R128, R85, R88, 0x3 ;  /* 0x0000005855807211 */ /* 0x002fe200078e18ff */
        /* <DEDUP_REMOVED lines=12> */
[----:B------:R-:W-:Y:S02]  /*17e0*/  HFMA2.MMA R89, -RZ, RZ, 0, 0 ;  /* 0x00000000ff597435 */ /* 0x000fe400000001ff */
[----:B------:R-:W-:Y:S01]  /*17f0*/  FADD.FTZ R90, R90, R129 ;  /* 0x000000815a5a7221 */ /* 0x000fe20000010000 */
[----:B------:R-:W-:-:S03]  /*1800*/  FADD.FTZ R91, R91, R84 ;  /* 0x000000545b5b7221 */ /* 0x000fc60000010000 */
[----:B------:R-:W-:Y:S01]  /*1810*/  FMUL.FTZ R88, R90, UR8 ;  /* 0x000000085a587c20 */ /* 0x000fe20008410000 */
[----:B------:R-:W-:-:S04]  /*1820*/  FMUL.FTZ R91, R91, UR8 ;  /* 0x000000085b5b7c20 */ /* 0x000fc80008410000 */
[----:B------:R-:W-:Y:S02]  /*1830*/  FSEL R88, R88, RZ, !P3 ;  /* 0x000000ff58587208 */ /* 0x000fe40005800000 */
[----:B-----5:R-:W-:-:S13]  /*1840*/  ISETP.GE.AND P3, PT, R24, 0x1, PT ;  /* 0x000000011800780c */ /* 0x020fda0003f66270 */
[----:B------:R-:W-:Y:S02]  /*1850*/  @P3 IADD3 R85, R24, -0x1, RZ ;  /* 0xffffffff18553810 */ /* 0x000fe40007ffe0ff */
[----:B------:R-:W-:-:S03]  /*1860*/  @P3 LOP3.LUT R4, R0, 0x7f, RZ, 0xc0, !PT ;  /* 0x0000007f00043812 */ /* 0x000fc600078ec0ff */
[----:B------:R-:W-:-:S05]  /*1870*/  @P3 IMAD R85, R85, R2, RZ ;  /* 0x0000000255553224 */ /* 0x000fca00078e02ff */
[----:B------:R-:W-:-:S04]  /*1880*/  @P3 SHF.R.S32.HI R84, RZ, 0x1f, R85 ;  /* 0x0000001fff543819 */ /* 0x000fc80000011455 */
[----:B------:R-:W-:-:S04]  /*1890*/  @P3 LEA.HI R85, R84, R85, RZ, 0x2 ;  /* 0x0000005554553211 */ /* 0x000fc800078f10ff */
[----:B------:R-:W-:Y:S01]  /*18a0*/  @P3 LEA.HI.SX32 R89, R85, R4, 0x1e ;  /* 0x0000000455593211 */ /* 0x000fe200078ff2ff */
        /* <DEDUP_REMOVED lines=16> */
.L_x_6946:
[----:B------:R-:W-:Y:S05]  /*19b0*/  BSYNC B1 ;  /* 0x0000000000017941 */ /* 0x000fea0003800000 */
.L_x_6945:
[----:B------:R-:W0:Y:S01]  /*19c0*/  LDC R122, c[0x0][0x29c] ;  /* 0x0000a700ff7a7b82 */ /* 0x000e220000000800 */
[----:B------:R-:W-:Y:S01]  /*19d0*/  ISETP.NE.U32.AND P4, PT, R86, RZ, PT ;  /* 0x000000ff5600720c */ /* 0x000fe20003f85070 */
[----:B------:R-:W-:Y:S01]  /*19e0*/  BSSY B1, `(.L_x_6947) ;  /* 0x0000010000017945 */ /* 0x000fe20003800000 */
[----:B------:R-:W-:Y:S02]  /*19f0*/  @!P2 ISETP.NE.U32.AND P6, PT, R84, RZ, PT ;  /* 0x000000ff5400a20c */ /* 0x000fe40003fc5070 */
[----:B------:R-:W-:Y:S02]  /*1a00*/  ISETP.NE.AND.EX P4, PT, R87, RZ, PT, P4 ;  /* 0x000000ff5700720c */ /* 0x000fe40003f85340 */
[----:B------:R-:W-:Y:S02]  /*1a10*/  @!P2 ISETP.NE.AND.EX P6, PT, R85, RZ, PT, P6 ;  /* 0x000000ff5500a20c */ /* 0x000fe40003fc5360 */
[----:B------:R-:W-:Y:S02]  /*1a20*/  SEL R76, R123, R76, P4 ;  /* 0x0000004c7b4c7207 */ /* 0x000fe40002000000 */
[----:B------:R-:W-:-:S02]  /*1a30*/  ISETP.GT.AND P5, PT, R24, RZ, PT ;  /* 0x000000ff1800720c */ /* 0x000fc40003fa4270 */
[----:B------:R-:W-:Y:S01]  /*1a40*/  @!P2 FSEL R90, R53, RZ, P6 ;  /* 0x000000ff355aa208 */ /* 0x000fe20003000000 */
[----:B0-----:R-:W-:-:S05]  /*1a50*/  FMUL.FTZ R123, R123, R122 ;  /* 0x0000007a7b7b7220 */ /* 0x001fca0000410000 */
[----:B------:R-:W-:Y:S01]  /*1a60*/  SEL R80, R123, R80, P5 ;  /* 0x000000507b507207 */ /* 0x000fe20002800000 */
[----:B------:R-:W-:Y:S06]  /*1a70*/  @!P2 BRA `(.L_x_6948) ;  /* 0x000000000018a947 */ /* 0x000fec0003800000 */
[----:B------:R-:W-:Y:S01]  /*1a80*/  ISETP.NE.U32.AND P6, PT, R84, RZ, PT ;  /* 0x000000ff5400720c */ /* 0x000fe20003fc5070 */
[----:B------:R-:W-:-:S03]  /*1a90*/  FFMA.FTZ R90, R94, R91, R88 ;  /* 0x0000005b5e5a7223 */ /* 0x000fc60000010058 */
[----:B------:R-:W-:Y:S01]  /*1aa0*/  ISETP.NE.AND.EX P6, PT, R85, RZ, PT, P6 ;  /* 0x000000ff5500720c */ /* 0x000fe20003fc5360 */
[----:B------:R-:W-:-:S04]  /*1ab0*/  FADD.FTZ R90, R111, -R90 ;  /* 0x8000005a6f5a7221 */ /* 0x000fc80000010000 */
[----:B------:R-:W-:-:S08]  /*1ac0*/  FMUL.FTZ R90, R23, R90 ;  /* 0x0000005a175a7220 */ /* 0x000fd00000410000 */
[----:B------:R-:W-:-:S07]  /*1ad0*/  @P6 FADD.FTZ R90, R53, R90 ;  /* 0x0000005a355a6221 */ /* 0x000fce0000010000 */
.L_x_6948:
[----:B------:R-:W-:Y:S05]  /*1ae0*/  BSYNC B1 ;  /* 0x0000000000017941 */ /* 0x000fea0003800000 */
.L_x_6947:
[----:B------:R-:W-:Y:S01]  /*1af0*/  @!P2 ISETP.NE.U32.AND P6, PT, R84, RZ, PT ;  /* 0x000000ff5400a20c */ /* 0x000fe20003fc5070 */
[----:B------:R-:W-:Y:S01]  /*1b00*/  BSSY B1, `(.L_x_6949) ;  /* 0x000000d000017945 */ /* 0x000fe20003800000 */
[C---:B------:R-:W-:Y:S01]  /*1b10*/  SEL R77, R90.reuse, R77, P4 ;  /* 0x0000004d5a4d7207 */ /* 0x040fe20002000000 */
[----:B------:R-:W-:Y:S01]  /*1b20*/  FMUL.FTZ R90, R90, R122 ;  /* 0x0000007a5a5a7220 */ /* 0x000fe20000410000 */
[----:B------:R-:W-:-:S04]  /*1b30*/  @!P2 ISETP.NE.AND.EX P6, PT, R85, RZ, PT, P6 ;  /* 0x000000ff5500a20c */ /* 0x000fc80003fc5360 */
        /* <DEDUP_REMOVED lines=9> */
.L_x_6950:
[----:B------:R-:W-:Y:S05]  /*1bd0*/  BSYNC B1 ;  /* 0x0000000000017941 */ /* 0x000fea0003800000 */
.L_x_6949:
        /* <DEDUP_REMOVED lines=11> */
.L_x_6952:
[----:B------:R-:W-:Y:S05]  /*1c90*/  BSYNC B1 ;  /* 0x0000000000017941 */ /* 0x000fea0003800000 */
.L_x_6951:
[C---:B------:R-:W-:Y:S01]  /*1ca0*/  SEL R78, R123.reuse, R78, P4 ;  /* 0x0000004e7b4e7207 */ /* 0x040fe20002000000 */
[-C--:B------:R-:W-:Y:S01]  /*1cb0*/  FMUL.FTZ R123, R123, R122.reuse ;  /* 0x0000007a7b7b7220 */ /* 0x080fe20000410000 */
[C---:B------:R-:W-:Y:S01]  /*1cc0*/  SEL R79, R90.reuse, R79, P4 ;  /* 0x0000004f5a4f7207 */ /* 0x040fe20002000000 */
[----:B------:R-:W-:Y:S01]  /*1cd0*/  FMUL.FTZ R90, R90, R122 ;  /* 0x0000007a5a5a7220 */ /* 0x000fe20000410000 */
[----:B------:R-:W-:Y:S02]  /*1ce0*/  ISETP.NE.U32.AND P4, PT, R86, RZ, PT ;  /* 0x000000ff5600720c */ /* 0x000fe40003f85070 */
[----:B------:R-:W-:Y:S02]  /*1cf0*/  SEL R82, R123, R82, P5 ;  /* 0x000000527b527207 */ /* 0x000fe40002800000 */
[----:B------:R-:W-:Y:S02]  /*1d00*/  ISETP.NE.AND.EX P4, PT, R87, RZ, PT, P4 ;  /* 0x000000ff5700720c */ /* 0x000fe40003f85340 */
[----:B------:R-:W-:-:S11]  /*1d10*/  SEL R83, R90, R83, P5 ;  /* 0x000000535a537207 */ /* 0x000fd60002800000 */
[----:B------:R-:W0:Y:S02]  /*1d20*/  @P4 LDC.64 R84, c[0x0][0x308] ;  /* 0x0000c200ff544b82 */ /* 0x000e240000000a00 */
[C---:B0-----:R-:W-:Y:S01]  /*1d30*/  @P4 IMAD.WIDE.U32 R86, R25.reuse, 0x10, R84 ;  /* 0x0000001019564825 */ /* 0x041fe200078e0054 */
[----:B------:R-:W-:-:S05]  /*1d40*/  IADD3 R25, R25, 0x80, RZ ;  /* 0x0000008019197810 */ /* 0x000fca0007ffe0ff */
[----:B------:R-:W0:Y:S01]  /*1d50*/  @P3 LDC.64 R84, c[0x0][0x2f8] ;  /* 0x0000be00ff543b82 */ /* 0x000e220000000a00 */
[----:B------:R1:W-:Y:S01]  /*1d60*/  @P4 STG.E.128 desc[UR4][R86.64], R76 ;  /* 0x0000004c56004986 */ /* 0x0003e2000c101d04 */
[C---:B0-----:R-:W-:Y:S01]  /*1d70*/  @P3 IMAD.WIDE.U32 R84, R89.reuse, 0x10, R84 ;  /* 0x0000001059543825 */ /* 0x041fe200078e0054 */
[----:B------:R-:W-:-:S04]  /*1d80*/  IADD3 R89, R89, 0x80, RZ ;  /* 0x0000008059597810 */ /* 0x000fc80007ffe0ff */
[----:B------:R1:W-:Y:S03]  /*1d90*/  @P3 STG.E.128 desc[UR4][R84.64], R80 ;  /* 0x0000005054003986 */ /* 0x0003e6000c101d04 */
.L_x_6944:
[----:B------:R-:W-:Y:S05]  /*1da0*/  BSYNC B0 ;  /* 0x0000000000007941 */ /* 0x000fea0003800000 */
.L_x_6943:
[----:B------:R-:W-:Y:S04]  /*1db0*/  BSSY B0, `(.L_x_6953) ;  /* 0x0000050000007945 */ /* 0x000fe80003800000 */
[----:B------:R-:W-:Y:S05]  /*1dc0*/  @!P0 BRA `(.L_x_6954) ;  /* 0x0000000400388947 */ /* 0x000fea0003800000 */
[----:B-1----:R-:W0:Y:S01]  /*1dd0*/  @!P2 LDC.64 R84, c[0x0][0x2c8] ;  /* 0x0000b200ff54ab82 */ /* 0x002e220000000a00 */
[----:B------:R-:W-:Y:S01]  /*1de0*/  BSSY B1, `(.L_x_6955) ;  /* 0x000000d000017945 */ /* 0x000fe20003800000 */
[----:B0-----:R-:W-:-:S04]  /*1df0*/  @!P2 ISETP.NE.U32.AND P4, PT, R84, RZ, PT ;  /* 0x000000ff5400a20c */ /* 0x001fc80003f85070 */
[----:B------:R-:W-:-:S04]  /*1e00*/  @!P2 ISETP.NE.AND.EX P4, PT, R85, RZ, PT, P4 ;  /* 0x000000ff5500a20c */ /* 0x000fc80003f85340 */
[----:B------:R-:W-:Y:S01]  /*1e10*/  @!P2 FSEL R123, R56, RZ, P4 ;  /* 0x000000ff387ba208 */ /* 0x000fe20002000000 */
[----:B------:R-:W-:Y:S08]  /*1e20*/  @!P2 BRA `(.L_x_6956) ;  /* 0x000000000020a947 */ /* 0x000ff00003800000 */
        /* <DEDUP_REMOVED lines=8> */
.L_x_6956:
[----:B------:R-:W-:Y:S05]  /*1eb0*/  BSYNC B1 ;  /* 0x0000000000017941 */ /* 0x000fea0003800000 */
.L_x_6955:
[----:B------:R-:W0:Y:S01]  /*1ec0*/  LDC.64 R86, c[0x0][0x308] ;  /* 0x0000c200ff567b82 */ /* 0x000e220000000a00 */
[----:B------:R-:W-:Y:S01]  /*1ed0*/  @!P2 ISETP.NE.U32.AND P4, PT, R84, RZ, PT ;  /* 0x000000ff5400a20c */ /* 0x000fe20003f85070 */
[----:B------:R-:W-:Y:S01]  /*1ee0*/  BSSY B1, `(.L_x_6957) ;  /* 0x0000011000017945 */ /* 0x000fe20003800000 */
[----:B------:R-:W-:Y:S02]  /*1ef0*/  ISETP.GT.AND P5, PT, R24, RZ, PT ;  /* 0x000000ff1800720c */ /* 0x000fe40003fa4270 */
[----:B------:R-:W-:-:S03]  /*1f00*/  @!P2 ISETP.NE.AND.EX P4, PT, R85, RZ, PT, P4 ;  /* 0x000000ff5500a20c */ /* 0x000fc60003f85340 */
[----:B------:R-:W1:Y:S01]  /*1f10*/  LDC R127, c[0x0][0x29c] ;  /* 0x0000a700ff7f7b82 */ /* 0x000e620000000800 */
[----:B------:R-:W-:Y:S02]  /*1f20*/  @!P2 FSEL R90, R57, RZ, P4 ;  /* 0x000000ff395aa208 */ /* 0x000fe40002000000 */
[----:B0-----:R-:W-:-:S04]  /*1f30*/  ISETP.NE.U32.AND P4, PT, R86, RZ, PT ;  /* 0x000000ff5600720c */ /* 0x001fc80003f85070 */
[----:B------:R-:W-:-:S04]  /*1f40*/  ISETP.NE.AND.EX P4, PT, R87, RZ, PT, P4 ;  /* 0x000000ff5700720c */ /* 0x000fc80003f85340 */
[C---:B------:R-:W-:Y:S01]  /*1f50*/  SEL R76, R123.reuse, R76, P4 ;  /* 0x0000004c7b4c7207 */ /* 0x040fe20002000000 */
[----:B-1----:R-:W-:-:S05]  /*1f60*/  FMUL.FTZ R123, R123, R127 ;  /* 0x0000007f7b7b7220 */ /* 0x002fca0000410000 */
        /* <DEDUP_REMOVED lines=8> */
.L_x_6958:
[----:B------:R-:W-:Y:S05]  /*1ff0*/  BSYNC B1 ;  /* 0x0000000000017941 */ /* 0x000fea0003800000 */
.L_x_6957:
        /* <DEDUP_REMOVED lines=11> */
.L_x_6960:
[----:B------:R-:W-:Y:S05]  /*20b0*/  BSYNC B1 ;  /* 0x0000000000017941 */ /* 0x000fea0003800000 */
.L_x_6959:
        /* <DEDUP_REMOVED lines=11> */
.L_x_6962:
[----:B------:R-:W-:Y:S05]  /*2170*/  BSYNC B1 ;  /* 0x0000000000017941 */ /* 0x000fea0003800000 */
.L_x_6961:
[C---:B------:R-:W-:Y:S01]  /*2180*/  SEL R77, R90.reuse, R77, P4 ;  /* 0x0000004d5a4d7207 */ /* 0x040fe20002000000 */
[-C--:B------:R-:W-:Y:S01]  /*2190*/  FMUL.FTZ R90, R90, R127.reuse ;  /* 0x0000007f5a5a7220 */ /* 0x080fe20000410000 */
[C---:B------:R-:W-:Y:S01]  /*21a0*/  SEL R78, R123.reuse, R78, P4 ;  /* 0x0000004e7b4e7207 */ /* 0x040fe20002000000 */
[----:B------:R-:W-:Y:S01]  /*21b0*/  FMUL.FTZ R123, R123, R127 ;  /* 0x0000007f7b7b7220 */ /* 0x000fe20000410000 */
[C---:B------:R-:W-:Y:S01]  /*21c0*/  SEL R79, R122.reuse, R79, P4 ;  /* 0x0000004f7a4f7207 */ /* 0x040fe20002000000 */
[----:B------:R-:W-:Y:S01]  /*21d0*/  FMUL.FTZ R122, R122, R127 ;  /* 0x0000007f7a7a7220 */ /* 0x000fe20000410000 */
[----:B------:R-:W-:Y:S02]  /*21e0*/  ISETP.NE.U32.AND P4, PT, R86, RZ, PT ;  /* 0x000000ff5600720c */ /* 0x000fe40003f85070 */
[----:B------:R-:W-:Y:S02]  /*21f0*/  SEL R81, R90, R81, P5 ;  /* 0x000000515a517207 */ /* 0x000fe40002800000 */
[----:B------:R-:W-:-:S02]  /*2200*/  ISETP.NE.AND.EX P4, PT, R87, RZ, PT, P4 ;  /* 0x000000ff5700720c */ /* 0x000fc40003f85340 */
[----:B------:R-:W-:Y:S02]  /*2210*/  SEL R82, R123, R82, P5 ;  /* 0x000000527b527207 */ /* 0x000fe40002800000 */
[----:B------:R-:W-:-:S09]  /*2220*/  SEL R83, R122, R83, P5 ;  /* 0x000000537a537207 */ /* 0x000fd20002800000 */
[----:B------:R-:W0:Y:S02]  /*2230*/  @P4 LDC.64 R84, c[0x0][0x308] ;  /* 0x0000c200ff544b82 */ /* 0x000e240000000a00 */
[C---:B0-----:R-:W-:Y:S01]  /*2240*/  @P4 IMAD.WIDE.U32 R86, R25.reuse, 0x10, R84 ;  /* 0x0000001019564825 */ /* 0x041fe200078e0054 */
[----:B------:R-:W-:-:S05]  /*2250*/  IADD3 R25, R25, 0x80, RZ ;  /* 0x0000008019197810 */ /* 0x000fca0007ffe0ff */
[----:B------:R-:W0:Y:S01]  /*2260*/  @P3 LDC.64 R84, c[0x0][0x2f8] ;  /* 0x0000be00ff543b82 */ /* 0x000e220000000a00 */
[----:B------:R2:W-:Y:S01]  /*2270*/  @P4 STG.E.128 desc[UR4][R86.64], R76 ;  /* 0x0000004c56004986 */ /* 0x0005e2000c101d04 */
[----:B0-----:R-:W-:-:S04]  /*2280*/  @P3 IMAD.WIDE.U32 R84, R89, 0x10, R84 ;  /* 0x0000001059543825 */ /* 0x001fc800078e0054 */
[----:B------:R-:W-:Y:S01]  /*2290*/  VIADD R89, R89, 0x80 ;  /* 0x0000008059597836 */ /* 0x000fe20000000000 */
[----:B------:R2:W-:Y:S06]  /*22a0*/  @P3 STG.E.128 desc[UR4][R84.64], R80 ;  /* 0x0000005054003986 */ /* 0x0005ec000c101d04 */
.L_x_6954:
[----:B------:R-:W-:Y:S05]  /*22b0*/  BSYNC B0 ;  /* 0x0000000000007941 */ /* 0x000fea0003800000 */
.L_x_6953:
[----:B------:R-:W-:Y:S04]  /*22c0*/  BSSY B0, `(.L_x_6963) ;  /* 0x0000050000007945 */ /* 0x000fe80003800000 */
[----:B------:R-:W-:Y:S05]  /*22d0*/  @!P1 BRA `(.L_x_6964) ;  /* 0x0000000400389947 */ /* 0x000fea0003800000 */
[----:B-12---:R-:W0:Y:S01]  /*22e0*/  @!P2 LDC.64 R84, c[0x0][0x2c8] ;  /* 0x0000b200ff54ab82 */ /* 0x006e220000000a00 */
        /* <DEDUP_REMOVED lines=13> */
.L_x_6966:
[----:B------:R-:W-:Y:S05]  /*23c0*/  BSYNC B1 ;  /* 0x0000000000017941 */ /* 0x000fea0003800000 */
.L_x_6965:
        /* <DEDUP_REMOVED lines=19> */
.L_x_6968:
[----:B------:R-:W-:Y:S05]  /*2500*/  BSYNC B1 ;  /* 0x0000000000017941 */ /* 0x000fea0003800000 */
.L_x_6967:
        /* <DEDUP_REMOVED lines=11> */
.L_x_6970:
[----:B------:R-:W-:Y:S05]  /*25c0*/  BSYNC B1 ;  /* 0x0000000000017941 */ /* 0x000fea0003800000 */
.L_x_6969:
        /* <DEDUP_REMOVED lines=11> */
.L_x_6972:
[----:B------:R-:W-:Y:S05]  /*2680*/  BSYNC B1 ;  /* 0x0000000000017941 */ /* 0x000fea0003800000 */
.L_x_6971:
[C---:B------:R-:W-:Y:S01]  /*2690*/  SEL R77, R90.reuse, R77, P4 ;  /* 0x0000004d5a4d7207 */ /* 0x040fe20002000000 */
[----:B------:R-:W0:Y:S01]  /*26a0*/  @P3 LDC.64 R84, c[0x0][0x2f8] ;  /* 0x0000be00ff543b82 */ /* 0x000e220000000a00 */
[C---:B------:R-:W-:Y:S01]  /*26b0*/  SEL R78, R123.reuse, R78, P4 ;  /* 0x0000004e7b4e7207 */ /* 0x040fe20002000000 */
[----:B------:R-:W-:Y:S01]  /*26c0*/  FMUL.FTZ R90, R90, R127 ;  /* 0x0000007f5a5a7220 */ /* 0x000fe20000410000 */
[----:B------:R-:W-:Y:S01]  /*26d0*/  SEL R79, R122, R79, P4 ;  /* 0x0000004f7a4f7207 */ /* 0x000fe20002000000 */
[-C--:B------:R-:W-:Y:S01]  /*26e0*/  FMUL.FTZ R123, R123, R127.reuse ;  /* 0x0000007f7b7b7220 */ /* 0x080fe20000410000 */
[----:B------:R-:W-:Y:S01]  /*26f0*/  ISETP.NE.U32.AND P4, PT, R86, RZ, PT ;  /* 0x000000ff5600720c */ /* 0x000fe20003f85070 */
[----:B------:R-:W-:Y:S01]  /*2700*/  FMUL.FTZ R122, R122, R127 ;  /* 0x0000007f7a7a7220 */ /* 0x000fe20000410000 */
[----:B------:R-:W-:Y:S02]  /*2710*/  SEL R81, R90, R81, P5 ;  /* 0x000000515a517207 */ /* 0x000fe40002800000 */
[----:B------:R-:W-:-:S02]  /*2720*/  ISETP.NE.AND.EX P4, PT, R87, RZ, PT, P4 ;  /* 0x000000ff5700720c */ /* 0x000fc40003f85340 */
[----:B------:R-:W-:Y:S02]  /*2730*/  SEL R82, R123, R82, P5 ;  /* 0x000000527b527207 */ /* 0x000fe40002800000 */
[----:B------:R-:W-:-:S09]  /*2740*/  SEL R83, R122, R83, P5 ;  /* 0x000000537a537207 */ /* 0x000fd20002800000 */
[----:B------:R-:W1:Y:S01]  /*2750*/  @P4 LDC.64 R86, c[0x0][0x308] ;  /* 0x0000c200ff564b82 */ /* 0x000e620000000a00 */
[C---:B0-----:R-:W-:Y:S01]  /*2760*/  @P3 IMAD.WIDE.U32 R84, R89.reuse, 0x10, R84 ;  /* 0x0000001059543825 */ /* 0x041fe200078e0054 */
[----:B------:R-:W-:-:S03]  /*2770*/  IADD3 R89, R89, 0x80, RZ ;  /* 0x0000008059597810 */ /* 0x000fc60007ffe0ff */
[----:B-1----:R-:W-:-:S04]  /*2780*/  @P4 IMAD.WIDE.U32 R86, R25, 0x10, R86 ;  /* 0x0000001019564825 */ /* 0x002fc800078e0056 */
[----:B------:R-:W-:Y:S01]  /*2790*/  VIADD R25, R25, 0x80 ;  /* 0x0000008019197836 */ /* 0x000fe20000000000 */
[----:B------:R0:W-:Y:S04]  /*27a0*/  @P4 STG.E.128 desc[UR4][R86.64], R76 ;  /* 0x0000004c56004986 */ /* 0x0001e8000c101d04 */
[----:B------:R0:W-:Y:S02]  /*27b0*/  @P3 STG.E.128 desc[UR4][R84.64], R80 ;  /* 0x0000005054003986 */ /* 0x0001e4000c101d04 */
.L_x_6964:
[----:B------:R-:W-:Y:S05]  /*27c0*/  BSYNC B0 ;  /* 0x0000000000007941 */ /* 0x000fea0003800000 */
.L_x_6963:
[----:B------:R-:W-:Y:S01]  /*27d0*/  ISETP.NE.AND P4, PT, R92, RZ, PT ;  /* 0x000000ff5c00720c */ /* 0x000fe20003f85270 */
[----:B------:R-:W-:-:S12]  /*27e0*/  BSSY B0, `(.L_x_6973) ;  /* 0x000004e000007945 */ /* 0x000fd80003800000 */
[----:B------:R-:W-:Y:S05]  /*27f0*/  @!P4 BRA `(.L_x_6974) ;  /* 0x000000040030c947 */ /* 0x000fea0003800000 */
[----:B012---:R-:W0:Y:S01]  /*2800*/  @!P2 LDC.64 R84, c[0x0][0x2c8] ;  /* 0x0000b200ff54ab82 */ /* 0x007e220000000a00 */
        /* <DEDUP_REMOVED lines=13> */
.L_x_6976:
[----:B------:R-:W-:Y:S05]  /*28e0*/  BSYNC B1 ;  /* 0x0000000000017941 */ /* 0x000fea0003800000 */
.L_x_6975:
        /* <DEDUP_REMOVED lines=11> */
.L_x_6978:
[----:B------:R-:W-:Y:S05]  /*29a0*/  BSYNC B1 ;  /* 0x0000000000017941 */ /* 0x000fea0003800000 */
.L_x_6977:
        /* <DEDUP_REMOVED lines=11> */
.L_x_6980:
[----:B------:R-:W-:Y:S05]  /*2a60*/  BSYNC B1 ;  /* 0x0000000000017941 */ /* 0x000fea0003800000 */
.L_x_6979:
[----:B------:R-:W0:Y:S01]  /*2a70*/  LDC.64 R86, c[0x0][0x308] ;  /* 0x0000c200ff567b82 */ /* 0x000e220000000a00 */
        /* <DEDUP_REMOVED lines=11> */
.L_x_6982:
[----:B------:R-:W-:Y:S05]  /*2b30*/  BSYNC B1 ;  /* 0x0000000000017941 */ /* 0x000fea0003800000 */
.L_x_6981:
[----:B0-----:R-:W-:Y:S01]  /*2b40*/  ISETP.NE.U32.AND P2, PT, R86, RZ, PT ;  /* 0x000000ff5600720c */ /* 0x001fe20003f45070 */
[----:B------:R-:W0:Y:S03]  /*2b50*/  LDC R23, c[0x0][0x29c] ;  /* 0x0000a700ff177b82 */ /* 0x000e260000000800 */
[----:B------:R-:W-:-:S04]  /*2b60*/  ISETP.NE.AND.EX P2, PT, R87, RZ, PT, P2 ;  /* 0x000000ff5700720c */ /* 0x000fc80003f45320 */
[----:B------:R-:W-:Y:S02]  /*2b70*/  SEL R76, R123, R76, P2 ;  /* 0x0000004c7b4c7207 */ /* 0x000fe40001000000 */
[----:B------:R-:W-:Y:S02]  /*2b80*/  SEL R77, R90, R77, P2 ;  /* 0x0000004d5a4d7207 */ /* 0x000fe40001000000 */
[----:B------:R-:W-:Y:S02]  /*2b90*/  SEL R78, R127, R78, P2 ;  /* 0x0000004e7f4e7207 */ /* 0x000fe40001000000 */
[----:B------:R-:W-:Y:S02]  /*2ba0*/  SEL R79, R122, R79, P2 ;  /* 0x0000004f7a4f7207 */ /* 0x000fe40001000000 */
[----:B------:R-:W-:-:S04]  /*2bb0*/  ISETP.NE.U32.AND P2, PT, R86, RZ, PT ;  /* 0x000000ff5600720c */ /* 0x000fc80003f45070 */
[----:B------:R-:W-:Y:S01]  /*2bc0*/  ISETP.NE.AND.EX P2, PT, R87, RZ, PT, P2 ;  /* 0x000000ff5700720c */ /* 0x000fe20003f45320 */
[-C--:B0-----:R-:W-:Y:S01]  /*2bd0*/  FMUL.FTZ R123, R123, R23.reuse ;  /* 0x000000177b7b7220 */ /* 0x081fe20000410000 */
[-C--:B------:R-:W-:Y:S01]  /*2be0*/  FMUL.FTZ R90, R90, R23.reuse ;  /* 0x000000175a5a7220 */ /* 0x080fe20000410000 */
[-C--:B------:R-:W-:Y:S01]  /*2bf0*/  FMUL.FTZ R127, R127, R23.reuse ;  /* 0x000000177f7f7220 */ /* 0x080fe20000410000 */
[----:B------:R-:W-:-:S09]  /*2c00*/  FMUL.FTZ R122, R122, R23 ;  /* 0x000000177a7a7220 */ /* 0x000fd20000410000 */
[----:B------:R-:W0:Y:S02]  /*2c10*/  @P2 LDC.64 R84, c[0x0][0x308] ;  /* 0x0000c200ff542b82 */ /* 0x000e240000000a00 */
[----:B0-----:R-:W-:-:S05]  /*2c20*/  @P2 IMAD.WIDE.U32 R84, R25, 0x10, R84 ;  /* 0x0000001019542825 */ /* 0x001fca00078e0054 */
[----:B------:R3:W-:Y:S01]  /*2c30*/  @P2 STG.E.128 desc[UR4][R84.64], R76 ;  /* 0x0000004c54002986 */ /* 0x0007e2000c101d04 */
[----:B------:R-:W-:Y:S02]  /*2c40*/  ISETP.GT.AND P2, PT, R24, RZ, PT ;  /* 0x000000ff1800720c */ /* 0x000fe40003f44270 */
[----:B------:R-:W0:Y:S02]  /*2c50*/  @P3 LDC.64 R24, c[0x0][0x2f8] ;  /* 0x0000be00ff183b82 */ /* 0x000e240000000a00 */
[----:B------:R-:W-:Y:S02]  /*2c60*/  SEL R80, R123, R80, P2 ;  /* 0x000000507b507207 */ /* 0x000fe40001000000 */
[----:B------:R-:W-:Y:S02]  /*2c70*/  SEL R81, R90, R81, P2 ;  /* 0x000000515a517207 */ /* 0x000fe40001000000 */
[----:B------:R-:W-:Y:S02]  /*2c80*/  SEL R82, R127, R82, P2 ;  /* 0x000000527f527207 */ /* 0x000fe40001000000 */
[----:B------:R-:W-:Y:S01]  /*2c90*/  SEL R83, R122, R83, P2 ;  /* 0x000000537a537207 */ /* 0x000fe20001000000 */
[----:B0-----:R-:W-:-:S05]  /*2ca0*/  @P3 IMAD.WIDE.U32 R24, R89, 0x10, R24 ;  /* 0x0000001059183825 */ /* 0x001fca00078e0018 */
[----:B------:R3:W-:Y:S02]  /*2cb0*/  @P3 STG.E.128 desc[UR4][R24.64], R80 ;  /* 0x0000005018003986 */ /* 0x0007e4000c101d04 */
.L_x_6974:
[----:B------:R-:W-:Y:S05]  /*2cc0*/  BSYNC B0 ;  /* 0x0000000000007941 */ /* 0x000fea0003800000 */
.L_x_6973:
[----:B------:R-:W-:Y:S02]  /*2cd0*/  IADD3 R5, R5, UR10, RZ ;  /* 0x0000000a05057c10 */ /* 0x000fe4000fffe0ff */
[----:B------:R-:W-:Y:S02]  /*2ce0*/  ISETP.NE.AND P3, PT, R125, RZ, PT ;  /* 0x000000ff7d00720c */ /* 0x000fe40003f65270 */
[----:B------:R-:W-:Y:S02]  /*2cf0*/  ISETP.GE.AND P2, PT, R5, UR11, PT ;  /* 0x0000000b05007c0c */ /* 0x000fe4000bf46270 */
[----:B------:R-:W-:-:S11]  /*2d00*/  SEL R125, RZ, 0x1, P3 ;  /* 0x00000001ff7d7807 */ /* 0x000fd60001800000 */
[----:B------:R-:W-:Y:S05]  /*2d10*/  @!P2 BRA `(.L_x_6983) ;  /* 0xffffffd8003ca947 */ /* 0x000fea000383ffff */
.L_x_6923:
[----:B------:R-:W4:Y:S01]  /*2d20*/  S2R R0, SR_TID.X ;  /* 0x0000000000007919 */ /* 0x000f220000002100 */
[----:B------:R-:W4:Y:S01]  /*2d30*/  S2UR UR6, SR_CTAID.X ;  /* 0x00000000000679c3 */ /* 0x000f220000002500 */
[----:B------:R-:W-:Y:S02]  /*2d40*/  ISETP.NE.AND P3, PT, R26, RZ, PT ;  /* 0x000000ff1a00720c */ /* 0x000fe40003f65270 */
[----:B------:R-:W-:-:S05]  /*2d50*/  ISETP.NE.AND P2, PT, R92, RZ, PT ;  /* 0x000000ff5c00720c */ /* 0x000fca0003f45270 */
[----:B-----5:R-:W0:Y:S08]  /*2d60*/  @P0 LDC.64 R8, c[0x0][0x2d0] ;  /* 0x0000b400ff080b82 */ /* 0x020e300000000a00 */
[----:B------:R-:W1:Y:S08]  /*2d70*/  @P3 LDC.64 R4, c[0x0][0x2d0] ;  /* 0x0000b400ff043b82 */ /* 0x000e700000000a00 */
[----:B------:R-:W2:Y:S01]  /*2d80*/  @P3 LDC.64 R6, c[0x0][0x2d8] ;  /* 0x0000b600ff063b82 */ /* 0x000ea20000000a00 */
[----:B----4-:R-:W-:-:S07]  /*2d90*/  LEA.HI R3, R0, UR6, RZ, 0x19 ;  /* 0x0000000600037c11 */ /* 0x010fce000f8fc8ff */
[----:B------:R-:W4:Y:S01]  /*2da0*/  @P0 LDC.64 R10, c[0x0][0x2d8] ;  /* 0x0000b600ff0a0b82 */ /* 0x000f220000000a00 */
[----:B------:R-:W-:Y:S01]  /*2db0*/  LOP3.LUT R17, R0, 0x7f, RZ, 0xc0, !PT ;  /* 0x0000007f00117812 */ /* 0x000fe200078ec0ff */
[----:B------:R-:W-:-:S06]  /*2dc0*/  IMAD R2, R3, R2, RZ ;  /* 0x0000000203027224 */ /* 0x000fcc00078e02ff */
[----:B------:R-:W3:Y:S01]  /*2dd0*/  @P1 LDC.64 R12, c[0x0][0x2d0] ;  /* 0x0000b400ff0c1b82 */ /* 0x000ee20000000a00 */
[----:B------:R-:W-:-:S05]  /*2de0*/  LEA.HI R17, R2, R17, RZ, 0x1e ;  /* 0x0000001102117211 */ /* 0x000fca00078ff0ff */
[C---:B-1----:R-:W-:Y:S02]  /*2df0*/  @P3 IMAD.WIDE.U32 R2, R17.reuse, 0x10, R4 ;  /* 0x0000001011023825 */ /* 0x042fe400078e0004 */
[----:B------:R-:W1:Y:S02]  /*2e00*/  @P1 LDC.64 R14, c[0x0][0x2d8] ;  /* 0x0000b600ff0e1b82 */ /* 0x000e640000000a00 */
[C---:B--2---:R-:W-:Y:S01]  /*2e10*/  @P3 IMAD.WIDE.U32 R4, R17.reuse, 0x10, R6 ;  /* 0x0000001011043825 */ /* 0x044fe200078e0006 */
[----:B------:R-:W-:Y:S01]  /*2e20*/  @P3 IADD3 R17, R17, 0x80, RZ ;  /* 0x0000008011113810 */ /* 0x000fe20007ffe0ff */
[----:B------:R2:W-:Y:S04]  /*2e30*/  @P3 STG.E.128 desc[UR4][R2.64], R40 ;  /* 0x0000002802003986 */ /* 0x0005e8000c101d04 */
[C---:B0-----:R-:W-:Y:S01]  /*2e40*/  @P0 IMAD.WIDE.U32 R8, R17.reuse, 0x10, R8 ;  /* 0x0000001011080825 */ /* 0x041fe200078e0008 */
[----:B------:R2:W-:Y:S03]  /*2e50*/  @P3 STG.E.128 desc[UR4][R4.64], R28 ;  /* 0x0000001c04003986 */ /* 0x0005e6000c101d04 */
[C---:B----4-:R-:W-:Y:S01]  /*2e60*/  @P0 IMAD.WIDE.U32 R10, R17.reuse, 0x10, R10 ;  /* 0x00000010110a0825 */ /* 0x050fe200078e000a */
[----:B------:R2:W-:Y:S03]  /*2e70*/  @P0 STG.E.128 desc[UR4][R8.64], R72 ;  /* 0x0000004808000986 */ /* 0x0005e6000c101d04 */
[----:B------:R-:W-:Y:S01]  /*2e80*/  @P0 VIADD R17, R17, 0x80 ;  /* 0x0000008011110836 */ /* 0x000fe20000000000 */
[----:B------:R2:W-:Y:S03]  /*2e90*/  @P0 STG.E.128 desc[UR4][R10.64], R68 ;  /* 0x000000440a000986 */ /* 0x0005e6000c101d04 */
[----:B---3--:R-:W-:-:S04]  /*2ea0*/  @P1 IMAD.WIDE.U32 R12, R17, 0x10, R12 ;  /* 0x00000010110c1825 */ /* 0x008fc800078e000c */
[----:B-1----:R-:W-:Y:S01]  /*2eb0*/  @P1 IMAD.WIDE.U32 R14, R17, 0x10, R14 ;  /* 0x00000010110e1825 */ /* 0x002fe200078e000e */
[----:B------:R2:W-:Y:S04]  /*2ec0*/  @P1 STG.E.128 desc[UR4][R12.64], R44 ;  /* 0x0000002c0c001986 */ /* 0x0005e8000c101d04 */
        /* <DEDUP_REMOVED lines=10> */
.L_x_6942:
[----:B-1----:R-:W-:Y:S01]  /*2f70*/  HFMA2.MMA R129, -RZ, RZ, 0, 9.5367431640625e-07 ;  /* 0x00000010ff817435 */ /* 0x002fe200000001ff */
[----:B------:R-:W-:Y:S01]  /*2f80*/  MOV R132, R131 ;  /* 0x0000008300847202 */ /* 0x000fe20000000f00 */
[----:B------:R-:W-:Y:S01]  /*2f90*/  IMAD.MOV.U32 R127, RZ, RZ, -0x1 ;  /* 0xffffffffff7f7424 */ /* 0x000fe200078e00ff */
[----:B------:R-:W-:-:S08]  /*2fa0*/  MOV R134, 0x1f ;  /* 0x0000001f00867802 */ /* 0x000fd00000000f00 */
[----:B0----5:R-:W-:Y:S05]  /*2fb0*/  WARPSYNC.COLLECTIVE R127, `(.L_x_6984) ;  /* 0x000000007f087348 */ /* 0x021fea0003c00000 */
[----:B------:R1:W2:Y:S02]  /*2fc0*/  SHFL.DOWN P4, R128, R132, R129, R134 ;  /* 0x0800008184807389 */ /* 0x0002a40000080086 */
[----:B012--5:R-:W-:Y:S01]  /*2fd0*/  ENDCOLLECTIVE ;  /* 0x000000000000791b */ /* 0x027fe20003800000 */
.L_x_6984:
[----:B------:R-:W-:Y:S02]  /*2fe0*/  MOV R132, R130 ;  /* 0x0000008200847202 */ /* 0x000fe40000000f00 */
[----:B------:R-:W-:-:S07]  /*2ff0*/  MOV R86, R128 ;  /* 0x0000008000567202 */ /* 0x000fce0000000f00 */
[----:B------:R-:W-:Y:S05]  /*3000*/  WARPSYNC.COLLECTIVE R127, `(.L_x_6985) ;  /* 0x000000007f087348 */ /* 0x000fea0003c00000 */
[----:B------:R0:W1:Y:S02]  /*3010*/  SHFL.DOWN P4, R128, R132, R129, R134 ;  /* 0x0800008184807389 */ /* 0x0000640000080086 */
[----:B01----:R-:W-:Y:S01]  /*3020*/  ENDCOLLECTIVE ;  /* 0x000000000000791b */ /* 0x003fe20003800000 */
.L_x_6985:
[----:B------:R-:W-:Y:S01]  /*3030*/  FADD.FTZ R86, R86, R131 ;  /* 0x0000008356567221 */ /* 0x000fe20000010000 */
[----:B------:R-:W-:-:S04]  /*3040*/  HFMA2.MMA R129, -RZ, RZ, 0, 4.76837158203125e-07 ;  /* 0x00000008ff817435 */ /* 0x000fc800000001ff */
[----:B------:R-:W-:Y:S02]  /*3050*/  MOV R132, R86 ;  /* 0x0000005600847202 */ /* 0x000fe40000000f00 */
[----:B------:R-:W-:-:S07]  /*3060*/  MOV R87, R128 ;  /* 0x0000008000577202 */ /* 0x000fce0000000f00 */
[----:B------:R-:W-:Y:S05]  /*3070*/  WARPSYNC.COLLECTIVE R127, `(.L_x_6986) ;  /* 0x000000007f087348 */ /* 0x000fea0003c00000 */
[----:B------:R0:W1:Y:S02]  /*3080*/  SHFL.DOWN P4, R128, R132, R129, R134 ;  /* 0x0800008184807389 */ /* 0x0000640000080086 */
[----:B01----:R-:W-:Y:S01]  /*3090*/  ENDCOLLECTIVE ;  /* 0x000000000000791b */ /* 0x003fe20003800000 */
.L_x_6986:
[----:B------:R-:W-:-:S05]  /*30a0*/  FADD.FTZ R87, R87, R130 ;  /* 0x0000008257577221 */ /* 0x000fca0000010000 */
[----:B------:R-:W-:Y:S01]  /*30b0*/  MOV R132, R87 ;  /* 0x0000005700847202 */ /* 0x000fe20000000f00 */
[----:B------:R-:W-:-:S07]  /*30c0*/  IMAD.MOV.U32 R89, RZ, RZ, R128 ;  /* 0x000000ffff597224 */ /* 0x000fce00078e0080 */
[----:B------:R-:W-:Y:S05]  /*30d0*/  WARPSYNC.COLLECTIVE R127, `(.L_x_6987) ;  /* 0x000000007f087348 */ /* 0x000fea0003c00000 */
[----:B------:R0:W1:Y:S02]  /*30e0*/  SHFL.DOWN P4, R128, R132, R129, R134 ;  /* 0x0800008184807389 */ /* 0x0000640000080086 */
[----:B01----:R-:W-:Y:S01]  /*30f0*/  ENDCOLLECTIVE ;  /* 0x000000000000791b */ /* 0x003fe20003800000 */
.L_x_6987:
[----:B------:R-:W-:Y:S01]  /*3100*/  FADD.FTZ R89, R86, R89 ;  /* 0x0000005956597221 */ /* 0x000fe20000010000 */
[----:B------:R-:W-:-:S04]  /*3110*/  HFMA2.MMA R129, -RZ, RZ, 0, 2.384185791015625e-07 ;  /* 0x00000004ff817435 */ /* 0x000fc800000001ff */
[----:B------:R-:W-:Y:S02]  /*3120*/  MOV R132, R89 ;  /* 0x0000005900847202 */ /* 0x000fe40000000f00 */
[----:B------:R-:W-:-:S07]  /*3130*/  MOV R88, R128 ;  /* 0x0000008000587202 */ /* 0x000fce0000000f00 */
[----:B------:R-:W-:Y:S05]  /*3140*/  WARPSYNC.COLLECTIVE R127, `(.L_x_6988) ;  /* 0x000000007f087348 */ /* 0x000fea0003c00000 */
[----:B------:R0:W1:Y:S02]  /*3150*/  SHFL.DOWN P4, R128, R132, R129, R134 ;  /* 0x0800008184807389 */ /* 0x0000640000080086 */
[----:B01----:R-:W-:Y:S01]  /*3160*/  ENDCOLLECTIVE ;  /* 0x000000000000791b */ /* 0x003fe20003800000 */
.L_x_6988:
[----:B------:R-:W-:-:S04]  /*3170*/  FADD.FTZ R88, R87, R88 ;  /* 0x0000005857587221 */ /* 0x000fc80000010000 */
[----:B------:R-:W-:Y:S01]  /*3180*/  IMAD.MOV.U32 R132, RZ, RZ, R88 ;  /* 0x000000ffff847224 */ /* 0x000fe200078e0058 */
[----:B------:R-:W-:-:S07]  /*3190*/  MOV R90, R128 ;  /* 0x00000080005a7202 */ /* 0x000fce0000000f00 */
[----:B------:R-:W-:Y:S05]  /*31a0*/  WARPSYNC.COLLECTIVE R127, `(.L_x_6989) ;  /* 0x000000007f087348 */ /* 0x000fea0003c00000 */
[----:B------:R0:W1:Y:S02]  /*31b0*/  SHFL.DOWN P4, R128, R132, R129, R134 ;  /* 0x0800008184807389 */ /* 0x0000640000080086 */
[----:B01----:R-:W-:Y:S01]  /*31c0*/  ENDCOLLECTIVE ;  /* 0x000000000000791b */ /* 0x003fe20003800000 */
.L_x_6989:
[----:B------:R-:W-:Y:S01]  /*31d0*/  FADD.FTZ R90, R89, R90 ;  /* 0x0000005a595a7221 */ /* 0x000fe20000010000 */
[----:B------:R-:W-:-:S04]  /*31e0*/  HFMA2.MMA R129, -RZ, RZ, 0, 1.1920928955078125e-07 ;  /* 0x00000002ff817435 */ /* 0x000fc800000001ff */
[----:B------:R-:W-:Y:S02]  /*31f0*/  MOV R132, R90 ;  /* 0x0000005a00847202 */ /* 0x000fe40000000f00 */
[----:B------:R-:W-:-:S07]  /*3200*/  MOV R91, R128 ;  /* 0x00000080005b7202 */ /* 0x000fce0000000f00 */
[----:B------:R-:W-:Y:S05]  /*3210*/  WARPSYNC.COLLECTIVE R127, `(.L_x_6990) ;  /* 0x000000007f087348 */ /* 0x000fea0003c00000 */
[----:B------:R0:W1:Y:S02]  /*3220*/  SHFL.DOWN P4, R128, R132, R129, R134 ;  /* 0x0800008184807389 */ /* 0x0000640000080086 */
[----:B01----:R-:W-:Y:S01]  /*3230*/  ENDCOLLECTIVE ;  /* 0x000000000000791b */ /* 0x003fe20003800000 */
.L_x_6990:
[----:B------:R-:W-:-:S05]  /*3240*/  FADD.FTZ R91, R88, R91 ;  /* 0x0000005b585b7221 */ /* 0x000fca0000010000 */
[----:B------:R-:W-:Y:S02]  /*3250*/  MOV R132, R91 ;  /* 0x0000005b00847202 */ /* 0x000fe40000000f00 */
[----:B------:R-:W-:-:S07]  /*3260*/  MOV R123, R128 ;  /* 0x00000080007b7202 */ /* 0x000fce0000000f00 */
[----:B------:R-:W-:Y:S05]  /*3270*/  WARPSYNC.COLLECTIVE R127, `(.L_x_6991) ;  /* 0x000000007f087348 */ /* 0x000fea0003c00000 */
[----:B------:R0:W1:Y:S02]  /*3280*/  SHFL.DOWN P4, R128, R132, R129, R134 ;  /* 0x0800008184807389 */ /* 0x0000640000080086 */
[----:B01----:R-:W-:Y:S01]  /*3290*/  ENDCOLLECTIVE ;  /* 0x000000000000791b */ /* 0x003fe20003800000 */
.L_x_6991:
[----:B------:R-:W-:Y:S01]  /*32a0*/  FADD.FTZ R123, R90, R123 ;  /* 0x0000007b5a7b7221 */ /* 0x000fe20000010000 */
[----:B------:R-:W-:-:S04]  /*32b0*/  HFMA2.MMA R129, -RZ, RZ, 0, 5.9604644775390625e-08 ;  /* 0x00000001ff817435 */ /* 0x000fc800000001ff */
[----:B------:R-:W-:Y:S01]  /*32c0*/  MOV R132, R123 ;  /* 0x0000007b00847202 */ /* 0x000fe20000000f00 */
[----:B------:R-:W-:-:S07]  /*32d0*/  IMAD.MOV.U32 R122, RZ, RZ, R128 ;  /* 0x000000ffff7a7224 */ /* 0x000fce00078e0080 */
[----:B------:R-:W-:Y:S05]  /*32e0*/  WARPSYNC.COLLECTIVE R127, `(.L_x_6992) ;  /* 0x000000007f087348 */ /* 0x000fea0003c00000 */
[----:B------:R0:W1:Y:S02]  /*32f0*/  SHFL.DOWN P4, R128, R132, R129, R134 ;  /* 0x0800008184807389 */ /* 0x0000640000080086 */
[----:B01----:R-:W-:Y:S01]  /*3300*/  ENDCOLLECTIVE ;  /* 0x000000000000791b */ /* 0x003fe20003800000 */
.L_x_6992:
[----:B------:R-:W-:-:S05]  /*3310*/  FADD.FTZ R86, R91, R122 ;  /* 0x0000007a5b567221 */ /* 0x000fca0000010000 */
[----:B------:R-:W-:Y:S02]  /*3320*/  MOV R132, R86 ;  /* 0x0000005600847202 */ /* 0x000fe40000000f00 */
[----:B------:R-:W-:-:S07]  /*3330*/  MOV R122, R128 ;  /* 0x00000080007a7202 */ /* 0x000fce0000000f00 */
[----:B------:R-:W-:Y:S05]  /*3340*/  WARPSYNC.COLLECTIVE R127, `(.L_x_6993) ;  /* 0x000000007f087348 */ /* 0x000fea0003c00000 */
[----:B------:R0:W1:Y:S02]  /*3350*/  SHFL.DOWN P4, R128, R132, R129, R134 ;  /* 0x0800008184807389 */ /* 0x0000640000080086 */
[----:B01----:R-:W-:Y:S01]  /*3360*/  ENDCOLLECTIVE ;  /* 0x000000000000791b */ /* 0x003fe20003800000 */
.L_x_6993:
[----:B------:R-:W-:Y:S01]  /*3370*/  MOV R87, R128 ;  /* 0x0000008000577202 */ /* 0x000fe20000000f00 */
[----:B------:R-:W-:Y:S06]  /*3380*/  BRA `(.L_x_6994) ;  /* 0xffffffe000b87947 */ /* 0x000fec000383ffff */
.L_x_6995:
        /* <DEDUP_REMOVED lines=15> */
.L_x_8840:


//--------------------- .text._ZN10layer_norm13ln_bwd_kernelINS_13Kernel_traitsI6__halfffffjLj2048ELj1ELj1ELj4ELj16ENS_18Kernel_traits_baseILj2048ES2_ffffjLj128EEEEELb0ELb0ELb1ELb1EEEvNS_9BwdParamsE --------------------------
	.section	.text._ZN10layer_norm13ln_bwd_kernelINS_13Kernel_traitsI6__halfffffjLj2048ELj1ELj1ELj4ELj16ENS_18Kernel_traits_baseILj2048ES2_ffffjLj128EEEEELb0ELb0ELb1ELb1EEEvNS_9BwdParamsE,"ax",@progbits
	.align	128
        .global         _ZN10layer_norm13ln_bwd_kernelINS_13Kernel_traitsI6__halfffffjLj2048ELj1ELj1ELj4ELj16ENS_18Kernel_traits_baseILj2048ES2_ffffjLj128EEEEELb0ELb0ELb1ELb1EEEvNS_9BwdParamsE
        .type           _ZN10layer_norm13ln_bwd_kernelINS_13Kernel_traitsI6__halfffffjLj2048ELj1ELj1ELj4ELj16ENS_18Kernel_traits_baseILj2048ES2_ffffjLj128EEEEELb0ELb0ELb1ELb1EEEvNS_9BwdParamsE,@function
        .size           _ZN10layer_norm13ln_bwd_kernelINS_13Kernel_traitsI6__halfffffjLj2048ELj1ELj1ELj4ELj16ENS_18Kernel_traits_baseILj2048ES2_ffffjLj128EEEEELb0ELb0ELb1ELb1EEEvNS_9BwdParamsE,(.L_x_8841 - _ZN10layer_norm13ln_bwd_kernelINS_13Kernel_traitsI6__halfffffjLj2048ELj1ELj1ELj4ELj16ENS_18Kernel_traits_baseILj2048ES2_ffffjLj128EEEEELb0ELb0ELb1ELb1EEEvNS_9BwdParamsE)
        .other          _ZN10layer_norm13ln_bwd_kernelINS_13Kernel_traitsI6__halfffffjLj2048ELj1ELj1ELj4ELj16ENS_18Kernel_traits_baseILj2048ES2_ffffjLj128EEEEELb0ELb0ELb1ELb1EEEvNS_9BwdParamsE,@"STO_CUDA_ENTRY STV_DEFAULT"
_ZN10layer_norm13ln_bwd_kernelINS_13Kernel_traitsI6__halfffffjLj2048ELj1ELj1ELj4ELj16ENS_18Kernel_traits_baseILj2048ES2_ffffjLj128EEEEELb0ELb0ELb1ELb1EEEvNS_9BwdParamsE:
.text._ZN10layer_norm13ln_bwd_kernelINS_13Kernel_traitsI6__halfffffjLj2048ELj1ELj1ELj4ELj16ENS_18Kernel_traits_baseILj2048ES2_ffffjLj128EEEEELb0ELb0ELb1ELb1EEEvNS_9BwdParamsE:
[----:B------:R-:W-:Y:S01]  /*0000*/  LDC R1, c[0x0][0x28] ;  /* 0x00000a00ff017b82 */ /* 0x000fe20000000800 */
[----:B------:R-:W0:Y:S07]  /*0010*/  S2R R20, SR_TID.X ;  /* 0x0000000000147919 */ /* 0x000e2e0000002100 */
[----:B------:R-:W0:Y:S01]  /*0020*/  S2UR UR4, SR_CTAID.X ;  /* 0x00000000000479c3 */ /* 0x000e220000002500 */
[----:B------:R-:W-:Y:S01]  /*0030*/  ULDC UR9, c[0x0][0x29c] ;  /* 0x0000a70000097ab9 */ /* 0x000fe20000000800 */
        /* <DEDUP_REMOVED lines=26> */
.L_x_6996:
[----:B------:R-:W-:Y:S01]  /*01e0*/  SHF.L.U32 R0, R20, 0x3, RZ ;  /* 0x0000000314007819 */ /* 0x000fe200000006ff */
[----:B------:R-:W-:-:S03]  /*01f0*/  ULDC.64 UR6, c[0x0][0x260] ;  /* 0x0000980000067ab9 */ /* 0x000fc60000000a00 */
[----:B------:R-:W-:-:S04]  /*0200*/  LOP3.LUT R0, R0, 0x3f8, RZ, 0xc0, !PT ;  /* 0x000003f800007812 */ /* 0x000fc800078ec0ff */
[----:B------:R-:W-:-:S04]  /*0210*/  IADD3 R2, P0, R0, UR6, RZ ;  /* 0x0000000600027c10 */ /* 0x000fc8000ff1e0ff */
[----:B------:R-:W-:-:S05]  /*0220*/  IADD3.X R3, RZ, UR7, RZ, P0, !PT ;  /* 0x00000007ff037c10 */ /* 0x000fca00087fe4ff */
[----:B------:R-:W2:Y:S04]  /*0230*/  LDG.E.64 R6, desc[UR4][R2.64+0x400] ;  /* 0x0004000402067981 */ /* 0x000ea8000c1e1b00 */
[----:B------:R-:W3:Y:S04]  /*0240*/  LDG.E.64 R4, desc[UR4][R2.64] ;  /* 0x0000000402047981 */ /* 0x000ee8000c1e1b00 */
[----:B------:R-:W4:Y:S04]  /*0250*/  LDG.E.64 R24, desc[UR4][R2.64+0x800] ;  /* 0x0008000402187981 */ /* 0x000f28000c1e1b00 */
[----:B------:R-:W5:Y:S01]  /*0260*/  LDG.E.64 R26, desc[UR4][R2.64+0xc00] ;  /* 0x000c0004021a7981 */ /* 0x000f62000c1e1b00 */
[----:B------:R-:W-:Y:S01]  /*0270*/  HFMA2.MMA R137, -RZ, RZ, 0, 5.9604644775390625e-08 ;  /* 0x00000001ff897435 */ /* 0x000fe200000001ff */
        /* <DEDUP_REMOVED lines=18> */
[----:B------:R-:W-:Y:S02]  /*03a0*/  SHF.R.U32.HI R10, RZ, 0x10, R7 ;  /* 0x00000010ff0a7819 */ /* 0x000fe40000011607 */
[----:B------:R-:W0:Y:S01]  /*03b0*/  LDC.U8 R7, c[0x0][0x2a0] ;  /* 0x0000a800ff077b82 */ /* 0x000e220000000000 */
[--C-:B---3--:R-:W-:Y:S01]  /*03c0*/  SHF.R.U64 R16, R4, 0x10, R5.reuse ;  /* 0x0000001004107819 */ /* 0x108fe20000001205 */
[----:B------:R-:W-:Y:S01]  /*03d0*/  HADD2.F32 R23, -RZ, R4.H0_H0 ;  /* 0x20000004ff177230 */ /* 0x000fe20000004100 */
[----:B------:R-:W-:Y:S01]  /*03e0*/  SHF.R.U32.HI R14, RZ, 0x10, R5 ;  /* 0x00000010ff0e7819 */ /* 0x000fe20000011605 */
[----:B------:R-:W-:Y:S01]  /*03f0*/  HADD2.F32 R19, -RZ, R6.H0_H0 ;  /* 0x20000006ff137230 */ /* 0x000fe20000004100 */
[----:B----4-:R-:W-:-:S02]  /*0400*/  SHF.R.U64 R8, R24, 0x10, R25 ;  /* 0x0000001018087819 */ /* 0x010fc40000001219 */
[----:B------:R-:W-:Y:S02]  /*0410*/  SHF.R.U32.HI R6, RZ, 0x10, R25 ;  /* 0x00000010ff067819 */ /* 0x000fe40000011619 */
[--C-:B-----5:R-:W-:Y:S02]  /*0420*/  SHF.R.U64 R4, R26, 0x10, R27.reuse ;  /* 0x000000101a047819 */ /* 0x120fe4000000121b */
[----:B------:R-:W-:Y:S01]  /*0430*/  SHF.R.U32.HI R2, RZ, 0x10, R27 ;  /* 0x00000010ff027819 */ /* 0x000fe2000001161b */
[----:B------:R-:W-:Y:S01]  /*0440*/  HADD2.F32 R21, -RZ, R5.H0_H0 ;  /* 0x20000005ff157230 */ /* 0x000fe20000004100 */
[----:B------:R-:W-:Y:S01]  /*0450*/  LOP3.LUT R5, R20, 0x7f, RZ, 0xc0, !PT ;  /* 0x0000007f14057812 */ /* 0x000fe200078ec0ff */
[----:B------:R-:W-:Y:S02]  /*0460*/  HADD2.F32 R15, -RZ, R24.H0_H0 ;  /* 0x20000018ff0f7230 */ /* 0x000fe40000004100 */
[----:B------:R-:W-:Y:S02]  /*0470*/  HADD2.F32 R13, -RZ, R25.H0_H0 ;  /* 0x20000019ff0d7230 */ /* 0x000fe40000004100 */
        /* <DEDUP_REMOVED lines=8> */
[----:B------:R-:W-:Y:S02]  /*0500*/  HADD2.F32 R4, -RZ, R4.H0_H0 ;  /* 0x20000004ff047230 */ /* 0x000fe40000004100 */
[----:B------:R-:W-:-:S07]  /*0510*/  HADD2.F32 R2, -RZ, R2.H0_H0 ;  /* 0x20000002ff027230 */ /* 0x000fce0000004100 */
.L_x_7041:
        /* <DEDUP_REMOVED lines=16> */
[C---:B------:R-:W-:Y:S02]  /*0620*/  IADD3 R132, R131.reuse, 0x80, RZ ;  /* 0x0000008083847810 */ /* 0x040fe40007ffe0ff */
[C---:B------:R-:W-:Y:S02]  /*0630*/  IADD3 R121, R131.reuse, 0x100, RZ ;  /* 0x0000010083797810 */ /* 0x040fe40007ffe0ff */
[C---:B------:R-:W-:Y:S01]  /*0640*/  IADD3 R22, R131.reuse, 0x180, RZ ;  /* 0x0000018083167810 */ /* 0x040fe20007ffe0ff */
[----:B--2---:R-:W-:-:S04]  /*0650*/  IMAD.WIDE.U32 R128, R131, 0x10, R122 ;  /* 0x0000001083807825 */ /* 0x004fc800078e007a */
[----:B------:R-:W-:-:S04]  /*0660*/  IMAD.WIDE.U32 R126, R132, 0x10, R122 ;  /* 0x00000010847e7825 */ /* 0x000fc800078e007a */
[----:B------:R-:W-:-:S04]  /*0670*/  IMAD.WIDE.U32 R124, R121, 0x10, R122 ;  /* 0x00000010797c7825 */ /* 0x000fc800078e007a */
        /* <DEDUP_REMOVED lines=17> */
.L_x_6999:
[----:B------:R-:W0:Y:S01]  /*0790*/  LDC.64 R88, c[0x0][0x250] ;  /* 0x00009400ff587b82 */ /* 0x000e220000000a00 */
[----:B------:R-:W-:-:S05]  /*07a0*/  IADD3 R80, R80, -0x1, RZ ;  /* 0xffffffff50507810 */ /* 0x000fca0007ffe0ff */
[----:B------:R-:W-:Y:S02]  /*07b0*/  IMAD R80, R80, R135, RZ ;  /* 0x0000008750507224 */ /* 0x000fe400078e02ff */
[----:B------:R-:W1:Y:S03]  /*07c0*/  LDC.64 R100, c[0x0][0x238] ;  /* 0x00008e00ff647b82 */ /* 0x000e660000000a00 */
[----:B------:R-:W-:-:S05]  /*07d0*/  SHF.R.S32.HI R3, RZ, 0x1f, R80 ;  /* 0x0000001fff037819 */ /* 0x000fca0000011450 */
[----:B------:R-:W2:Y:S01]  /*07e0*/  LDC.64 R104, c[0x0][0x2b8] ;  /* 0x0000ae00ff687b82 */ /* 0x000ea20000000a00 */
[----:B------:R-:W-:Y:S02]  /*07f0*/  LEA.HI R80, R3, R80, RZ, 0x2 ;  /* 0x0000005003507211 */ /* 0x000fe400078f10ff */
[----:B------:R-:W-:Y:S01]  /*0800*/  LOP3.LUT R5, R20, 0x7f, RZ, 0xc0, !PT ;  /* 0x0000007f14057812 */ /* 0x000fe200078ec0ff */
[----:B0-----:R-:W-:-:S03]  /*0810*/  IMAD.WIDE R88, R18, 0x4, R88 ;  /* 0x0000000412587825 */ /* 0x001fc600078e0258 */
[----:B------:R-:W-:Y:S02]  /*0820*/  LEA.HI.SX32 R3, R80, R5, 0x1e ;  /* 0x0000000550037211 */ /* 0x000fe400078ff2ff */
[----:B------:R-:W3:Y:S01]  /*0830*/  LDG.E R133, desc[UR4][R88.64] ;  /* 0x0000000458857981 */ /* 0x000ee2000c1e1900 */
[----:B-1----:R-:W-:-:S06]  /*0840*/  IMAD.WIDE.U32 R108, R131, 0x10, R100 ;  /* 0x00000010836c7825 */ /* 0x002fcc00078e0064 */
[----:B------:R-:W4:Y:S01]  /*0850*/  LDG.E.128 R108, desc[UR4][R108.64] ;  /* 0x000000046c6c7981 */ /* 0x000f22000c1e1d00 */
[----:B------:R-:W-:-:S04]  /*0860*/  IMAD.WIDE.U32 R92, R121, 0x10, R100 ;  /* 0x00000010795c7825 */ /* 0x000fc800078e0064 */
[C---:B--2---:R-:W-:Y:S02]  /*0870*/  IMAD.WIDE.U32 R80, R3.reuse, 0x10, R104 ;  /* 0x0000001003507825 */ /* 0x044fe400078e0068 */
[----:B------:R-:W2:Y:S02]  /*0880*/  LDG.E.128 R92, desc[UR4][R92.64] ;  /* 0x000000045c5c7981 */ /* 0x000ea4000c1e1d00 */
[----:B------:R-:W-:Y:S02]  /*0890*/  IMAD.WIDE.U32 R84, R132, 0x10, R100 ;  /* 0x0000001084547825 */ /* 0x000fe400078e0064 */
[----:B------:R-:W2:Y:S01]  /*08a0*/  LDG.E.128 R80, desc[UR4][R80.64] ;  /* 0x0000000450507981 */ /* 0x000ea2000c1e1d00 */
[----:B------:R-:W-:-:S03]  /*08b0*/  IADD3 R91, R3, 0x80, RZ ;  /* 0x00000080035b7810 */ /* 0x000fc60007ffe0ff */
[----:B------:R-:W2:Y:S02]  /*08c0*/  LDG.E.128 R84, desc[UR4][R84.64] ;  /* 0x0000000454547981 */ /* 0x000ea4000c1e1d00 */
[----:B------:R-:W-:Y:S01]  /*08d0*/  IMAD.WIDE.U32 R90, R91, 0x10, R104 ;  /* 0x000000105b5a7825 */ /* 0x000fe200078e0068 */
[----:B------:R-:W-:-:S05]  /*08e0*/  IADD3 R97, R3, 0x100, RZ ;  /* 0x0000010003617810 */ /* 0x000fca0007ffe0ff */
[----:B------:R-:W2:Y:S01]  /*08f0*/  LDG.E.128 R88, desc[UR4][R90.64] ;  /* 0x000000045a587981 */ /* 0x000ea2000c1e1d00 */
[----:B------:R-:W-:-:S04]  /*0900*/  IMAD.WIDE.U32 R96, R97, 0x10, R104 ;  /* 0x0000001061607825 */ /* 0x000fc800078e0068 */
[----:B------:R-:W-:Y:S02]  /*0910*/  IMAD.WIDE.U32 R100, R22, 0x10, R100 ;  /* 0x0000001016647825 */ /* 0x000fe400078e0064 */
[----:B------:R-:W2:Y:S01]  /*0920*/  LDG.E.128 R96, desc[UR4][R96.64] ;  /* 0x0000000460607981 */ /* 0x000ea2000c1e1d00 */
[----:B------:R-:W-:-:S03]  /*0930*/  IADD3 R3, R3, 0x180, RZ ;  /* 0x0000018003037810 */ /* 0x000fc60007ffe0ff */
        /* <DEDUP_REMOVED lines=8> */
[----:B------:R0:W5:Y:S04]  /*09c0*/  @P0 LDG.E.128 R32, desc[UR4][R126.64] ;  /* 0x000000047e200981 */ /* 0x000168000c1e1d00 */
[----:B------:R0:W5:Y:S04]  /*09d0*/  @P0 LDG.E.128 R28, desc[UR4][R124.64] ;  /* 0x000000047c1c0981 */ /* 0x000168000c1e1d00 */
[----:B------:R0:W5:Y:S01]  /*09e0*/  @P0 LDG.E.128 R24, desc[UR4][R122.64] ;  /* 0x000000047a180981 */ /* 0x000162000c1e1d00 */
[----:B------:R-:W-:-:S04]  /*09f0*/  ISETP.NE.AND P0, PT, R7, RZ, PT ;  /* 0x000000ff0700720c */ /* 0x000fc80003f05270 */
[----:B---3--:R-:W-:-:S05]  /*0a00*/  FSEL R133, R133, RZ, !P0 ;  /* 0x000000ff85857208 */ /* 0x008fca0004000000 */
[C---:B----4-:R-:W-:Y:S01]  /*0a10*/  FADD.FTZ R109, -R133.reuse, R109 ;  /* 0x0000006d856d7221 */ /* 0x050fe20000010100 */
[C---:B------:R-:W-:Y:S01]  /*0a20*/  FADD.FTZ R115, -R133.reuse, R110 ;  /* 0x0000006e85737221 */ /* 0x040fe20000010100 */
[C---:B------:R-:W-:Y:S01]  /*0a30*/  FADD.FTZ R111, -R133.reuse, R111 ;  /* 0x0000006f856f7221 */ /* 0x040fe20000010100 */
[----:B------:R-:W-:Y:S01]  /*0a40*/  FADD.FTZ R3, -R133, R108 ;  /* 0x0000006c85037221 */ /* 0x000fe20000010100 */
[C---:B-----5:R-:W-:Y:S02]  /*0a50*/  FMUL.FTZ R110, R0.reuse, R109 ;  /* 0x0000006d006e7220 */ /* 0x060fe40000410000 */
[C---:B------:R-:W-:Y:S01]  /*0a60*/  FMUL.FTZ R108, R0.reuse, R111 ;  /* 0x0000006f006c7220 */ /* 0x040fe20000410000 */
[C---:B------:R-:W-:Y:S01]  /*0a70*/  FMUL.FTZ R3, R0.reuse, R3 ;  /* 0x0000000300037220 */ /* 0x040fe20000410000 */
[----:B------:R-:W-:Y:S01]  /*0a80*/  FMUL.FTZ R109, R0, R115 ;  /* 0x00000073006d7220 */ /* 0x000fe20000410000 */
[----:B--2---:R-:W-:Y:S01]  /*0a90*/  FFMA.FTZ R69, R81, R110, R69 ;  /* 0x0000006e51457223 */ /* 0x004fe20000010045 */
[----:B------:R-:W-:Y:S01]  /*0aa0*/  FADD.FTZ R61, R61, R81 ;  /* 0x000000513d3d7221 */ /* 0x000fe20000010000 */
[----:B------:R-:W-:Y:S01]  /*0ab0*/  FMUL.FTZ R111, R16, R81 ;  /* 0x00000051106f7220 */ /* 0x000fe20000410000 */
[----:B------:R-:W-:Y:S01]  /*0ac0*/  FMUL.FTZ R116, R23, R80 ;  /* 0x0000005017747220 */ /* 0x000fe20000410000 */
[----:B------:R-:W-:Y:S01]  /*0ad0*/  FADD.FTZ R81, -R133, R92 ;  /* 0x0000005c85517221 */ /* 0x000fe20000010100 */
[----:B------:R-:W-:Y:S01]  /*0ae0*/  FFMA.FTZ R71, R83, R108, R71 ;  /* 0x0000006c53477223 */ /* 0x000fe20000010047 */
[----:B------:R-:W-:Y:S01]  /*0af0*/  FADD.FTZ R63, R63, R83 ;  /* 0x000000533f3f7221 */ /* 0x000fe20000010000 */
[----:B------:R-:W-:Y:S01]  /*0b00*/  FMUL.FTZ R115, R14, R83 ;  /* 0x000000530e737220 */ /* 0x000fe20000410000 */
[----:B------:R-:W-:Y:S01]  /*0b10*/  FFMA.FTZ R68, R80, R3, R68 ;  /* 0x0000000350447223 */ /* 0x000fe20000010044 */
[----:B------:R-:W-:Y:S01]  /*0b20*/  FADD.FTZ R60, R60, R80 ;  /* 0x000000503c3c7221 */ /* 0x000fe20000010000 */
[----:B------:R-:W-:Y:S01]  /*0b30*/  FADD.FTZ R83, -R133, R93 ;  /* 0x0000005d85537221 */ /* 0x000fe20000010100 */
[C---:B------:R-:W-:Y:S01]  /*0b40*/  FMUL.FTZ R93, R0.reuse, R81 ;  /* 0x00000051005d7220 */ /* 0x040fe20000410000 */
[----:B------:R-:W-:Y:S01]  /*0b50*/  FADD.FTZ R80, RZ, R116 ;  /* 0x00000074ff507221 */ /* 0x000fe20000010000 */
[----:B------:R-:W-:Y:S01]  /*0b60*/  FFMA.FTZ R81, R3, R116, RZ ;  /* 0x0000007403517223 */ /* 0x000fe200000100ff */
[----:B------:R-:W-:Y:S01]  /*0b70*/  FADD.FTZ R119, -R133, R84 ;  /* 0x0000005485777221 */ /* 0x000fe20000010100 */
[----:B------:R-:W-:Y:S01]  /*0b80*/  FMUL.FTZ R92, R0, R83 ;  /* 0x00000053005c7220 */ /* 0x000fe20000410000 */
[----:B------:R-:W-:Y:S01]  /*0b90*/  FMUL.FTZ R118, R21, R82 ;  /* 0x0000005215767220 */ /* 0x000fe20000410000 */
[----:B------:R-:W-:Y:S01]  /*0ba0*/  FADD.FTZ R83, R80, R111 ;  /* 0x0000006f50537221 */ /* 0x000fe20000010000 */
[----:B------:R-:W-:Y:S01]  /*0bb0*/  FFMA.FTZ R80, R110, R111, R81 ;  /* 0x0000006f6e507223 */ /* 0x000fe20000010051 */
[----:B------:R-:W-:Y:S01]  /*0bc0*/  FFMA.FTZ R70, R82, R109, R70 ;  /* 0x0000006d52467223 */ /* 0x000fe20000010046 */
[----:B------:R-:W-:Y:S01]  /*0bd0*/  FADD.FTZ R62, R62, R82 ;  /* 0x000000523e3e7221 */ /* 0x000fe20000010000 */
[----:B------:R-:W-:Y:S01]  /*0be0*/  FADD.FTZ R85, -R133, R85 ;  /* 0x0000005585557221 */ /* 0x000fe20000010100 */
[C---:B------:R-:W-:Y:S01]  /*0bf0*/  FMUL.FTZ R119, R0.reuse, R119 ;  /* 0x0000007700777220 */ /* 0x040fe20000410000 */
[----:B------:R-:W-:Y:S01]  /*0c00*/  FADD.FTZ R82, R83, R118 ;  /* 0x0000007653527221 */ /* 0x000fe20000010000 */
[----:B------:R-:W-:Y:S01]  /*0c10*/  FFMA.FTZ R81, R109, R118, R80 ;  /* 0x000000766d517223 */ /* 0x000fe20000010050 */
[----:B------:R-:W-:Y:S01]  /*0c20*/  FADD.FTZ R117, -R133, R86 ;  /* 0x0000005685757221 */ /* 0x000fe20000010100 */
[----:B------:R-:W-:Y:S01]  /*0c30*/  FMUL.FTZ R130, R0, R85 ;  /* 0x0000005500827220 */ /* 0x000fe20000410000 */
[----:B------:R-:W-:Y:S01]  /*0c40*/  FFMA.FTZ R76, R88, R119, R76 ;  /* 0x00000077584c7223 */ /* 0x000fe2000001004c */
[----:B------:R-:W-:Y:S01]  /*0c50*/  FADD.FTZ R40, R40, R88 ;  /* 0x0000005828287221 */ /* 0x000fe20000010000 */
[----:B------:R-:W-:Y:S01]  /*0c60*/  FMUL.FTZ R88, R19, R88 ;  /* 0x0000005813587220 */ /* 0x000fe20000410000 */
        /* <DEDUP_REMOVED lines=17> */
[----:B------:R-:W-:Y:S01]  /*0d80*/  FADD.FTZ R87, -R133, R95 ;  /* 0x0000005f85577221 */ /* 0x000fe20000010100 */
        /* <DEDUP_REMOVED lines=14> */
[----:B------:R-:W-:Y:S01]  /*0e70*/  FADD.FTZ R83, -R133, R102 ;  /* 0x0000006685537221 */ /* 0x000fe20000010100 */
[----:B------:R-:W-:Y:S01]  /*0e80*/  FMUL.FTZ R97, R8, R97 ;  /* 0x0000006108617220 */ /* 0x000fe20000410000 */
[----:B------:R-:W-:Y:S01]  /*0e90*/  FADD.FTZ R80, R87, R96 ;  /* 0x0000006057507221 */ /* 0x000fe20000010000 */
[----:B------:R-:W-:Y:S01]  /*0ea0*/  FADD.FTZ R85, -R133, R100 ;  /* 0x0000006485557221 */ /* 0x000fe20000010100 */
        /* <DEDUP_REMOVED lines=8> */
[----:B------:R-:W-:Y:S01]  /*0f30*/  FADD.FTZ R103, -R133, R103 ;  /* 0x0000006785677221 */ /* 0x000fe20000010100 */
        /* <DEDUP_REMOVED lines=27> */
[----:B------:R-:W-:Y:S01]  /*10f0*/  FADD.FTZ R83, R83, R106 ;  /* 0x0000006a53537221 */ /* 0x000fe20000010000 */
[----:B0-----:R-:W-:-:S07]  /*1100*/  FFMA.FTZ R81, R134, R106, R81 ;  /* 0x0000006a86517223 */ /* 0x001fce0000010051 */
.L_x_7000:
[----:B------:R-:W-:Y:S05]  /*1110*/  BSYNC B0 ;  /* 0x0000000000007941 */ /* 0x000fea0003800000 */
.L_x_6998:
        /* <DEDUP_REMOVED lines=23> */
[----:B------:R0:W1:Y:S04]  /*1290*/  SHFL.DOWN PT, R84, R81, 0x1, 0x1f ;  /* 0x08201f0051547f89 */ /* 0x00006800000e0000 */
[----:B------:R0:W2:Y:S02]  /*12a0*/  SHFL.DOWN PT, R86, R83, 0x1, 0x1f ;  /* 0x08201f0053567f89 */ /* 0x0000a400000e0000 */
.L_x_7052:
[----:B------:R-:W3:Y:S01]  /*12b0*/  S2R R102, SR_CgaCtaId ;  /* 0x0000000000667919 */ /* 0x000ee20000008800 */
[----:B------:R-:W-:Y:S01]  /*12c0*/  MOV R87, 0x400 ;  /* 0x0000040000577802 */ /* 0x000fe20000000f00 */
[----:B--2---:R-:W-:Y:S01]  /*12d0*/  FADD.FTZ R103, R83, R86 ;  /* 0x0000005653677221 */ /* 0x004fe20000010000 */
[----:B------:R-:W-:Y:S01]  /*12e0*/  @!P0 LOP3.LUT R85, R80, 0x3, RZ, 0xc0, !PT ;  /* 0x0000000350558812 */ /* 0x000fe200078ec0ff */
[----:B------:R-:W-:Y:S05]  /*12f0*/  WARPSYNC.ALL ;  /* 0x0000000000007948 */ /* 0x000fea0003800000 */
[----:B------:R-:W-:Y:S01]  /*1300*/  @!P0 IADD3 R85, R82, R85, RZ ;  /* 0x0000005552558210 */ /* 0x000fe20007ffe0ff */
[----:B------:R-:W-:Y:S01]  /*1310*/  BSSY B0, `(.L_x_7002) ;  /* 0x0000053000007945 */ /* 0x000fe20003800000 */
[----:B-----5:R-:W-:-:S02]  /*1320*/  ISETP.GE.AND P6, PT, R114, 0x1, PT ;  /* 0x000000017200780c */ /* 0x020fc40003fc6270 */
[C---:B------:R-:W-:Y:S02]  /*1330*/  @!P4 ISETP.NE.U32.AND P1, PT, R112.reuse, RZ, PT ;  /* 0x000000ff7000c20c */ /* 0x040fe40003f25070 */
[----:B------:R-:W-:Y:S02]  /*1340*/  ISETP.NE.AND P3, PT, R7, RZ, PT ;  /* 0x000000ff0700720c */ /* 0x000fe40003f65270 */
[----:B------:R-:W-:Y:S02]  /*1350*/  @!P4 ISETP.NE.AND.EX P1, PT, R113, RZ, PT, P1 ;  /* 0x000000ff7100c20c */ /* 0x000fe40003f25310 */
[C---:B------:R-:W-:Y:S02]  /*1360*/  @!P4 ISETP.NE.U32.AND P2, PT, R112.reuse, RZ, PT ;  /* 0x000000ff7000c20c */ /* 0x040fe40003f45070 */
[----:B------:R-:W-:Y:S02]  /*1370*/  @!P4 FSEL R140, R37, RZ, P1 ;  /* 0x000000ff258cc208 */ /* 0x000fe40000800000 */
[----:B------:R-:W-:-:S02]  /*1380*/  @!P4 ISETP.NE.U32.AND P1, PT, R112, RZ, PT ;  /* 0x000000ff7000c20c */ /* 0x000fc40003f25070 */
[----:B------:R-:W-:Y:S02]  /*1390*/  @P6 IADD3 R124, R114, -0x1, RZ ;  /* 0xffffffff727c6810 */ /* 0x000fe40007ffe0ff */
[C---:B------:R-:W-:Y:S02]  /*13a0*/  @!P4 ISETP.NE.AND.EX P2, PT, R113.reuse, RZ, PT, P2 ;  /* 0x000000ff7100c20c */ /* 0x040fe40003f45320 */
[----:B------:R-:W-:Y:S01]  /*13b0*/  @!P4 ISETP.NE.AND.EX P1, PT, R113, RZ, PT, P1 ;  /* 0x000000ff7100c20c */ /* 0x000fe20003f25310 */
[----:B------:R-:W-:Y:S01]  /*13c0*/  @P6 IMAD R124, R124, R135, RZ ;  /* 0x000000877c7c6224 */ /* 0x000fe200078e02ff */
[----:B------:R-:W-:Y:S02]  /*13d0*/  @!P4 FSEL R141, R38, RZ, P2 ;  /* 0x000000ff268dc208 */ /* 0x000fe40001000000 */
[----:B---3--:R-:W-:Y:S01]  /*13e0*/  LEA R87, R102, R87, 0x18 ;  /* 0x0000005766577211 */ /* 0x008fe200078ec0ff */
[----:B-1----:R-:W-:Y:S01]  /*13f0*/  FADD.FTZ R102, R81, R84 ;  /* 0x0000005451667221 */ /* 0x002fe20000010000 */
[----:B------:R-:W-:-:S02]  /*1400*/  @!P4 ISETP.NE.U32.AND P2, PT, R112, RZ, PT ;  /* 0x000000ff7000c20c */ /* 0x000fc40003f45070 */
[-C--:B------:R-:W-:Y:S02]  /*1410*/  @!P0 LEA R107, R85, R87.reuse, 0x3 ;  /* 0x00000057556b8211 */ /* 0x080fe400078e18ff */
[----:B------:R-:W-:Y:S02]  /*1420*/  LEA R122, R82, R87, 0x3 ;  /* 0x00000057527a7211 */ /* 0x000fe400078e18ff */
[----:B------:R-:W-:Y:S01]  /*1430*/  @!P4 FSEL R135, R32, RZ, P1 ;  /* 0x000000ff2087c208 */ /* 0x000fe20000800000 */
[----:B------:R1:W-:Y:S01]  /*1440*/  @!P0 STS.64 [R107+0x2000], R102 ;  /* 0x002000666b008388 */ /* 0x0003e20000000a00 */
[----:B------:R-:W-:Y:S01]  /*1450*/  BAR.SYNC.DEFER_BLOCKING 0x0 ;  /* 0x0000000000007b1d */ /* 0x000fe20000010000 */
[C---:B------:R-:W-:Y:S02]  /*1460*/  @!P4 ISETP.NE.U32.AND P0, PT, R112.reuse, RZ, PT ;  /* 0x000000ff7000c20c */ /* 0x040fe40003f05070 */
[----:B------:R-:W-:Y:S02]  /*1470*/  @!P4 ISETP.NE.U32.AND P1, PT, R112, RZ, PT ;  /* 0x000000ff7000c20c */ /* 0x000fe40003f25070 */
[----:B------:R-:W-:-:S02]  /*1480*/  @!P4 ISETP.NE.AND.EX P0, PT, R113, RZ, PT, P0 ;  /* 0x000000ff7100c20c */ /* 0x000fc40003f05300 */
[C---:B------:R-:W-:Y:S02]  /*1490*/  @!P4 ISETP.NE.AND.EX P2, PT, R113.reuse, RZ, PT, P2 ;  /* 0x000000ff7100c20c */ /* 0x040fe40003f45320 */
[----:B------:R-:W-:Y:S02]  /*14a0*/  @!P4 FSEL R139, R36, RZ, P0 ;  /* 0x000000ff248bc208 */ /* 0x000fe40000000000 */
[----:B------:R-:W-:Y:S02]  /*14b0*/  ISETP.NE.U32.AND P0, PT, RZ, UR10, PT ;  /* 0x0000000aff007c0c */ /* 0x000fe4000bf05070 */
[----:B------:R-:W-:Y:S02]  /*14c0*/  @!P4 ISETP.NE.AND.EX P1, PT, R113, RZ, PT, P1 ;  /* 0x000000ff7100c20c */ /* 0x000fe40003f25310 */
[----:B------:R-:W-:Y:S02]  /*14d0*/  ISETP.NE.AND.EX P0, PT, RZ, UR11, PT, P0 ;  /* 0x0000000bff007c0c */ /* 0x000fe4000bf05300 */
[----:B------:R-:W-:-:S02]  /*14e0*/  @!P4 FSEL R128, R33, RZ, P2 ;  /* 0x000000ff2180c208 */ /* 0x000fc40001000000 */
[C---:B------:R-:W-:Y:S02]  /*14f0*/  @!P4 ISETP.NE.U32.AND P2, PT, R112.reuse, RZ, PT ;  /* 0x000000ff7000c20c */ /* 0x040fe40003f45070 */
[----:B------:R-:W-:Y:S02]  /*1500*/  @!P4 FSEL R138, R35, RZ, P1 ;  /* 0x000000ff238ac208 */ /* 0x000fe40000800000 */
[----:B------:R-:W-:Y:S01]  /*1510*/  @!P4 ISETP.NE.U32.AND P1, PT, R112, RZ, PT ;  /* 0x000000ff7000c20c */ /* 0x000fe20003f25070 */
[----:B0-----:R-:W0:Y:S01]  /*1520*/  LDS.128 R80, [R122+0x2000] ;  /* 0x002000007a507984 */ /* 0x001e220000000c00 */
[C---:B------:R-:W-:Y:S02]  /*1530*/  @!P4 ISETP.NE.AND.EX P2, PT, R113.reuse, RZ, PT, P2 ;  /* 0x000000ff7100c20c */ /* 0x040fe40003f45320 */
[----:B------:R-:W-:Y:S01]  /*1540*/  @!P4 ISETP.NE.AND.EX P1, PT, R113, RZ, PT, P1 ;  /* 0x000000ff7100c20c */ /* 0x000fe20003f25310 */
[----:B------:R-:W2:Y:S01]  /*1550*/  LDS.128 R84, [R122+0x2010] ;  /* 0x002010007a547984 */ /* 0x000ea20000000c00 */
[----:B------:R-:W-:-:S02]  /*1560*/  @P6 SHF.R.S32.HI R125, RZ, 0x1f, R124 ;  /* 0x0000001fff7d6819 */ /* 0x000fc4000001147c */
[----:B------:R-:W-:Y:S02]  /*1570*/  @!P4 FSEL R129, R28, RZ, P2 ;  /* 0x000000ff1c81c208 */ /* 0x000fe40001000000 */
[----:B------:R-:W-:Y:S02]  /*1580*/  @!P4 ISETP.NE.U32.AND P2, PT, R112, RZ, PT ;  /* 0x000000ff7000c20c */ /* 0x000fe40003f45070 */
[----:B------:R-:W-:Y:S02]  /*1590*/  @!P4 FSEL R127, R30, RZ, P1 ;  /* 0x000000ff1e7fc208 */ /* 0x000fe40000800000 */
[----:B------:R-:W-:Y:S02]  /*15a0*/  @!P4 ISETP.NE.U32.AND P1, PT, R112, RZ, PT ;  /* 0x000000ff7000c20c */ /* 0x000fe40003f25070 */
[----:B-1----:R-:W-:Y:S02]  /*15b0*/  @P6 LEA.HI R102, R125, R124, RZ, 0x2 ;  /* 0x0000007c7d666211 */ /* 0x002fe400078f10ff */
[----:B------:R-:W-:-:S02]  /*15c0*/  @!P4 ISETP.NE.AND.EX P2, PT, R113, RZ, PT, P2 ;  /* 0x000000ff7100c20c */ /* 0x000fc40003f45320 */
[----:B------:R-:W-:Y:S02]  /*15d0*/  @P6 LOP3.LUT R5, R20, 0x7f, RZ, 0xc0, !PT ;  /* 0x0000007f14056812 */ /* 0x000fe400078ec0ff */
[----:B------:R-:W-:Y:S02]  /*15e0*/  @!P4 ISETP.NE.AND.EX P1, PT, R113, RZ, PT, P1 ;  /* 0x000000ff7100c20c */ /* 0x000fe40003f25310 */
[----:B------:R-:W-:Y:S02]  /*15f0*/  @!P4 FSEL R126, R31, RZ, P2 ;  /* 0x000000ff1f7ec208 */ /* 0x000fe40001000000 */
[----:B------:R-:W-:Y:S02]  /*1600*/  @!P4 ISETP.NE.U32.AND P2, PT, R112, RZ, PT ;  /* 0x000000ff7000c20c */ /* 0x000fe40003f45070 */
[----:B------:R-:W-:Y:S01]  /*1610*/  @!P4 FSEL R125, R24, RZ, P1 ;  /* 0x000000ff187dc208 */ /* 0x000fe20000800000 */
        /* <DEDUP_REMOVED lines=8> */
[----:B------:R-:W-:Y:S01]  /*16a0*/  HFMA2.MMA R123, -RZ, RZ, 0, 0 ;  /* 0x00000000ff7b7435 */ /* 0x000fe200000001ff */
[----:B------:R-:W-:Y:S02]  /*16b0*/  FADD.FTZ R82, R87, R82 ;  /* 0x0000005257527221 */ /* 0x000fe40000010000 */
[----:B------:R-:W-:Y:S02]  /*16c0*/  FMUL.FTZ R86, R86, UR8 ;  /* 0x0000000856567c20 */ /* 0x000fe40008410000 */
[----:B------:R-:W-:Y:S01]  /*16d0*/  FMUL.FTZ R122, R82, UR8 ;  /* 0x00000008527a7c20 */ /* 0x000fe20008410000 */
[----:B------:R-:W1:Y:S01]  /*16e0*/  @P0 LDC.64 R84, c[0x0][0x308] ;  /* 0x0000c200ff540b82 */ /* 0x000e620000000a00 */
[----:B------:R-:W-:-:S02]  /*16f0*/  @P6 LEA.HI.SX32 R123, R102, R5, 0x1e ;  /* 0x00000005667b6211 */ /* 0x000fc400078ff2ff */
[----:B------:R-:W-:Y:S02]  /*1700*/  FSEL R107, R86, RZ, !P3 ;  /* 0x000000ff566b7208 */ /* 0x000fe40005800000 */
[----:B------:R-:W-:-:S04]  /*1710*/  @!P4 ISETP.NE.U32.AND P3, PT, R112, RZ, PT ;  /* 0x000000ff7000c20c */ /* 0x000fc80003f65070 */
[----:B------:R-:W-:-:S04]  /*1720*/  @!P4 ISETP.NE.AND.EX P3, PT, R113, RZ, PT, P3 ;  /* 0x000000ff7100c20c */ /* 0x000fc80003f65330 */
[----:B------:R-:W-:Y:S02]  /*1730*/  @!P4 FSEL R142, R39, RZ, P3 ;  /* 0x000000ff278ec208 */ /* 0x000fe40001800000 */
[----:B------:R-:W-:Y:S01]  /*1740*/  @!P4 ISETP.NE.U32.AND P3, PT, R112, RZ, PT ;  /* 0x000000ff7000c20c */ /* 0x000fe20003f65070 */
[----:B0-----:R-:W-:-:S03]  /*1750*/  @P0 IMAD.WIDE.U32 R86, R132, 0x10, R80 ;  /* 0x0000001084560825 */ /* 0x001fc600078e0050 */
[----:B------:R-:W-:-:S04]  /*1760*/  @!P4 ISETP.NE.AND.EX P3, PT, R113, RZ, PT, P3 ;  /* 0x000000ff7100c20c */ /* 0x000fc80003f65330 */
[----:B------:R-:W-:Y:S02]  /*1770*/  @!P4 FSEL R137, R34, RZ, P3 ;  /* 0x000000ff2289c208 */ /* 0x000fe40001800000 */
[----:B------:R-:W-:-:S04]  /*1780*/  @!P4 ISETP.NE.U32.AND P3, PT, R112, RZ, PT ;  /* 0x000000ff7000c20c */ /* 0x000fc80003f65070 */
[----:B------:R-:W-:-:S04]  /*1790*/  @!P4 ISETP.NE.AND.EX P3, PT, R113, RZ, PT, P3 ;  /* 0x000000ff7100c20c */ /* 0x000fc80003f65330 */
[----:B------:R-:W-:Y:S02]  /*17a0*/  @!P4 FSEL R124, R29, RZ, P3 ;  /* 0x000000ff1d7cc208 */ /* 0x000fe40001800000 */
[----:B------:R-:W-:-:S04]  /*17b0*/  ISETP.NE.U32.AND P3, PT, RZ, UR10, PT ;  /* 0x0000000aff007c0c */ /* 0x000fc8000bf65070 */
[----:B------:R-:W-:Y:S01]  /*17c0*/  ISETP.NE.AND.EX P3, PT, RZ, UR11, PT, P3 ;  /* 0x0000000bff007c0c */ /* 0x000fe2000bf65330 */
[----:B-1----:R-:W-:-:S12]  /*17d0*/  @!P4 BRA `(.L_x_7003) ;  /* 0x000000000018c947 */ /* 0x002fd80003800000 */
[----:B------:R-:W-:Y:S01]  /*17e0*/  ISETP.NE.U32.AND P1, PT, R112, RZ, PT ;  /* 0x000000ff7000720c */ /* 0x000fe20003f25070 */
[----:B------:R-:W-:-:S03]  /*17f0*/  FFMA.FTZ R81, R3, R122, R107 ;  /* 0x0000007a03517223 */ /* 0x000fc6000001006b */
[----:B------:R-:W-:Y:S01]  /*1800*/  ISETP.NE.AND.EX P1, PT, R113, RZ, PT, P1 ;  /* 0x000000ff7100720c */ /* 0x000fe20003f25310 */
[----:B------:R-:W-:-:S04]  /*1810*/  FADD.FTZ R81, R116, -R81 ;  /* 0x8000005174517221 */ /* 0x000fc80000010000 */
[----:B------:R-:W-:-:S08]  /*1820*/  FMUL.FTZ R139, R0, R81 ;  /* 0x00000051008b7220 */ /* 0x000fd00000410000 */
[----:B------:R-:W-:-:S07]  /*1830*/  @P1 FADD.FTZ R139, R36, R139 ;  /* 0x0000008b248b1221 */ /* 0x000fce0000010000 */
.L_x_7003:
[----:B------:R-:W-:Y:S05]  /*1840*/  BSYNC B0 ;  /* 0x0000000000007941 */ /* 0x000fea0003800000 */
.L_x_7002:
        /* <DEDUP_REMOVED lines=8> */
.L_x_7005:
[----:B------:R-:W-:Y:S05]  /*18d0*/  BSYNC B0 ;  /* 0x0000000000007941 */ /* 0x000fea0003800000 */
.L_x_7004:
        /* <DEDUP_REMOVED lines=8> */
.L_x_7007:
[----:B------:R-:W-:Y:S05]  /*1960*/  BSYNC B0 ;  /* 0x0000000000007941 */ /* 0x000fea0003800000 */
.L_x_7006:
        /* <DEDUP_REMOVED lines=8> */
.L_x_7009:
[----:B------:R-:W-:Y:S05]  /*19f0*/  BSYNC B0 ;  /* 0x0000000000007941 */ /* 0x000fea0003800000 */
.L_x_7008:
[----:B------:R-:W-:Y:S05]  /*1a00*/  @!P0 BRA `(.L_x_7010) ;  /* 0x00000000001c8947 */ /* 0x000fea0003800000 */
[----:B------:R-:W0:Y:S01]  /*1a10*/  LDC.64 R102, c[0x0][0x308] ;  /* 0x0000c200ff667b82 */ /* 0x000e220000000a00 */
[----:B------:R-:W-:Y:S02]  /*1a20*/  SEL R82, R141, R54, P3 ;  /* 0x000000368d527207 */ /* 0x000fe40001800000 */
[----:B------:R-:W-:Y:S02]  /*1a30*/  SEL R81, R140, R53, P3 ;  /* 0x000000358c517207 */ /* 0x000fe40001800000 */
[----:B------:R-:W-:Y:S02]  /*1a40*/  SEL R80, R139, R52, P3 ;  /* 0x000000348b507207 */ /* 0x000fe40001800000 */
[----:B------:R-:W-:Y:S01]  /*1a50*/  SEL R83, R142, R55, P3 ;  /* 0x000000378e537207 */ /* 0x000fe20001800000 */
[----:B0-----:R-:W-:-:S05]  /*1a60*/  IMAD.WIDE.U32 R102, R131, 0x10, R102 ;  /* 0x0000001083667825 */ /* 0x001fca00078e0066 */
[----:B------:R0:W-:Y:S02]  /*1a70*/  STG.E.128 desc[UR4][R102.64], R80 ;  /* 0x0000005066007986 */ /* 0x0001e4000c101d04 */
.L_x_7010:
[----:B------:R-:W-:Y:S04]  /*1a80*/  BSSY B0, `(.L_x_7011) ;  /* 0x000000e000007945 */ /* 0x000fe80003800000 */
[----:B------:R-:W-:Y:S05]  /*1a90*/  @!P6 BRA `(.L_x_7012) ;  /* 0x000000000030e947 */ /* 0x000fea0003800000 */
[----:B0-----:R-:W0:Y:S01]  /*1aa0*/  LDC.64 R102, c[0x0][0x2f8] ;  /* 0x0000be00ff667b82 */ /* 0x001e220000000a00 */
[----:B------:R-:W-:Y:S01]  /*1ab0*/  FMUL.FTZ R142, R142, UR9 ;  /* 0x000000098e8e7c20 */ /* 0x000fe20008410000 */
[----:B------:R-:W-:Y:S01]  /*1ac0*/  FMUL.FTZ R141, R141, UR9 ;  /* 0x000000098d8d7c20 */ /* 0x000fe20008410000 */
[----:B------:R-:W-:Y:S01]  /*1ad0*/  FMUL.FTZ R140, R140, UR9 ;  /* 0x000000098c8c7c20 */ /* 0x000fe20008410000 */
[----:B------:R-:W-:Y:S01]  /*1ae0*/  FMUL.FTZ R139, R139, UR9 ;  /* 0x000000098b8b7c20 */ /* 0x000fe20008410000 */
[----:B------:R-:W-:-:S04]  /*1af0*/  ISETP.GT.AND P1, PT, R114, RZ, PT ;  /* 0x000000ff7200720c */ /* 0x000fc80003f24270 */
[----:B------:R-:W-:Y:S02]  /*1b00*/  SEL R83, R142, R67, P1 ;  /* 0x000000438e537207 */ /* 0x000fe40000800000 */
[----:B------:R-:W-:Y:S02]  /*1b10*/  SEL R82, R141, R66, P1 ;  /* 0x000000428d527207 */ /* 0x000fe40000800000 */
[----:B------:R-:W-:Y:S02]  /*1b20*/  SEL R81, R140, R65, P1 ;  /* 0x000000418c517207 */ /* 0x000fe40000800000 */
[----:B------:R-:W-:Y:S01]  /*1b30*/  SEL R80, R139, R64, P1 ;  /* 0x000000408b507207 */ /* 0x000fe20000800000 */
[----:B0-----:R-:W-:-:S05]  /*1b40*/  IMAD.WIDE.U32 R102, R123, 0x10, R102 ;  /* 0x000000107b667825 */ /* 0x001fca00078e0066 */
[----:B------:R1:W-:Y:S02]  /*1b50*/  STG.E.128 desc[UR4][R102.64], R80 ;  /* 0x0000005066007986 */ /* 0x0003e4000c101d04 */
.L_x_7012:
[----:B------:R-:W-:Y:S05]  /*1b60*/  BSYNC B0 ;  /* 0x0000000000007941 */ /* 0x000fea0003800000 */
.L_x_7011:
[----:B------:R-:W-:Y:S04]  /*1b70*/  BSSY B0, `(.L_x_7013) ;  /* 0x0000008000007945 */ /* 0x000fe80003800000 */
[----:B------:R-:W-:Y:S05]  /*1b80*/  @!P4 BRA `(.L_x_7014) ;  /* 0x000000000018c947 */ /* 0x000fea0003800000 */
[----:B------:R-:W-:Y:S01]  /*1b90*/  ISETP.NE.U32.AND P1, PT, R112, RZ, PT ;  /* 0x000000ff7000720c */ /* 0x000fe20003f25070 */
[----:B01----:R-:W-:-:S03]  /*1ba0*/  FFMA.FTZ R81, R119, R122, R107 ;  /* 0x0000007a77517223 */ /* 0x003fc6000001006b */
[----:B------:R-:W-:Y:S01]  /*1bb0*/  ISETP.NE.AND.EX P1, PT, R113, RZ, PT, P1 ;  /* 0x000000ff7100720c */ /* 0x000fe20003f25310 */
[----:B------:R-:W-:-:S04]  /*1bc0*/  FADD.FTZ R81, R88, -R81 ;  /* 0x8000005158517221 */ /* 0x000fc80000010000 */
[----:B------:R-:W-:-:S08]  /*1bd0*/  FMUL.FTZ R135, R0, R81 ;  /* 0x0000005100877220 */ /* 0x000fd00000410000 */
[----:B------:R-:W-:-:S07]  /*1be0*/  @P1 FADD.FTZ R135, R32, R135 ;  /* 0x0000008720871221 */ /* 0x000fce0000010000 */
.L_x_7014:
[----:B------:R-:W-:Y:S05]  /*1bf0*/  BSYNC B0 ;  /* 0x0000000000007941 */ /* 0x000fea0003800000 */
.L_x_7013:
        /* <DEDUP_REMOVED lines=8> */
.L_x_7016:
[----:B------:R-:W-:Y:S05]  /*1c80*/  BSYNC B0 ;  /* 0x0000000000007941 */ /* 0x000fea0003800000 */
.L_x_7015:
        /* <DEDUP_REMOVED lines=8> */
.L_x_7018:
[----:B------:R-:W-:Y:S05]  /*1d10*/  BSYNC B0 ;  /* 0x0000000000007941 */ /* 0x000fea0003800000 */
.L_x_7017:
        /* <DEDUP_REMOVED lines=8> */
.L_x_7020:
[----:B------:R-:W-:Y:S05]  /*1da0*/  BSYNC B0 ;  /* 0x0000000000007941 */ /* 0x000fea0003800000 */
.L_x_7019:
[----:B01----:R-:W-:Y:S01]  /*1db0*/  SEL R82, R137, R54, P3 ;  /* 0x0000003689527207 */ /* 0x003fe20001800000 */
[----:B------:R-:W-:Y:S01]  /*1dc0*/  BSSY B0, `(.L_x_7021) ;  /* 0x0000017000007945 */ /* 0x000fe20003800000 */
[----:B------:R-:W-:Y:S01]  /*1dd0*/  @P0 SEL R81, R128, R53, P3 ;  /* 0x0000003580510207 */ /* 0x000fe20001800000 */
[----:B------:R-:W-:Y:S01]  /*1de0*/  @P0 IMAD.WIDE.U32 R84, R121, 0x10, R84 ;  /* 0x0000001079540825 */ /* 0x000fe200078e0054 */
[----:B------:R-:W-:Y:S02]  /*1df0*/  @P0 SEL R80, R135, R52, P3 ;  /* 0x0000003487500207 */ /* 0x000fe40001800000 */
[----:B------:R-:W-:Y:S02]  /*1e00*/  @P0 SEL R83, R138, R55, P3 ;  /* 0x000000378a530207 */ /* 0x000fe40001800000 */
[----:B------:R-:W-:Y:S02]  /*1e10*/  @!P4 ISETP.NE.AND.EX P2, PT, R113, RZ, PT, P2 ;  /* 0x000000ff7100c20c */ /* 0x000fe40003f45320 */
[----:B------:R-:W-:Y:S01]  /*1e20*/  @!P4 ISETP.NE.U32.AND P1, PT, R112, RZ, PT ;  /* 0x000000ff7000c20c */ /* 0x000fe20003f25070 */
[----:B------:R0:W-:Y:S01]  /*1e30*/  @P0 STG.E.128 desc[UR4][R86.64], R80 ;  /* 0x0000005056000986 */ /* 0x0001e2000c101d04 */
[----:B------:R-:W-:Y:S01]  /*1e40*/  @!P4 FSEL R102, R25, RZ, P2 ;  /* 0x000000ff1966c208 */ /* 0x000fe20001000000 */
[----:B------:R-:W-:Y:S10]  /*1e50*/  @!P6 BRA `(.L_x_7022) ;  /* 0x000000000034e947 */ /* 0x000ff40003800000 */
[----:B0-----:R-:W0:Y:S01]  /*1e60*/  LDC.64 R86, c[0x0][0x2f8] ;  /* 0x0000be00ff567b82 */ /* 0x001e220000000a00 */
[----:B------:R-:W-:Y:S01]  /*1e70*/  IADD3 R81, R123, 0x80, RZ ;  /* 0x000000807b517810 */ /* 0x000fe20007ffe0ff */
[----:B------:R-:W-:Y:S01]  /*1e80*/  FMUL.FTZ R138, R138, UR9 ;  /* 0x000000098a8a7c20 */ /* 0x000fe20008410000 */
[----:B------:R-:W-:Y:S01]  /*1e90*/  FMUL.FTZ R137, R137, UR9 ;  /* 0x0000000989897c20 */ /* 0x000fe20008410000 */
[----:B------:R-:W-:Y:S01]  /*1ea0*/  FMUL.FTZ R128, R128, UR9 ;  /* 0x0000000980807c20 */ /* 0x000fe20008410000 */
[----:B------:R-:W-:Y:S01]  /*1eb0*/  FMUL.FTZ R135, R135, UR9 ;  /* 0x0000000987877c20 */ /* 0x000fe20008410000 */
[----:B------:R-:W-:-:S04]  /*1ec0*/  ISETP.GT.AND P2, PT, R114, RZ, PT ;  /* 0x000000ff7200720c */ /* 0x000fc80003f44270 */
[----:B------:R-:W-:Y:S02]  /*1ed0*/  SEL R83, R138, R67, P2 ;  /* 0x000000438a537207 */ /* 0x000fe40001000000 */
[----:B------:R-:W-:Y:S02]  /*1ee0*/  SEL R82, R137, R66, P2 ;  /* 0x0000004289527207 */ /* 0x000fe40001000000 */
[----:B------:R-:W-:Y:S01]  /*1ef0*/  SEL R80, R135, R64, P2 ;  /* 0x0000004087507207 */ /* 0x000fe20001000000 */
[----:B0-----:R-:W-:Y:S01]  /*1f00*/  IMAD.WIDE.U32 R86, R81, 0x10, R86 ;  /* 0x0000001051567825 */ /* 0x001fe200078e0056 */
[----:B------:R-:W-:-:S05]  /*1f10*/  SEL R81, R128, R65, P2 ;  /* 0x0000004180517207 */ /* 0x000fca0001000000 */
[----:B------:R1:W-:Y:S02]  /*1f20*/  STG.E.128 desc[UR4][R86.64], R80 ;  /* 0x0000005056007986 */ /* 0x0003e4000c101d04 */
.L_x_7022:
[----:B------:R-:W-:Y:S05]  /*1f30*/  BSYNC B0 ;  /* 0x0000000000007941 */ /* 0x000fea0003800000 */
.L_x_7021:
        /* <DEDUP_REMOVED lines=8> */
.L_x_7024:
[----:B------:R-:W-:Y:S05]  /*1fc0*/  BSYNC B0 ;  /* 0x0000000000007941 */ /* 0x000fea0003800000 */
.L_x_7023:
        /* <DEDUP_REMOVED lines=8> */
.L_x_7026:
[----:B------:R-:W-:Y:S05]  /*2050*/  BSYNC B0 ;  /* 0x0000000000007941 */ /* 0x000fea0003800000 */
.L_x_7025:
        /* <DEDUP_REMOVED lines=8> */
.L_x_7028:
[----:B------:R-:W-:Y:S05]  /*20e0*/  BSYNC B0 ;  /* 0x0000000000007941 */ /* 0x000fea0003800000 */
.L_x_7027:
        /* <DEDUP_REMOVED lines=8> */
.L_x_7030:
[----:B------:R-:W-:Y:S05]  /*2170*/  BSYNC B0 ;  /* 0x0000000000007941 */ /* 0x000fea0003800000 */
.L_x_7029:
[----:B01----:R-:W-:Y:S01]  /*2180*/  SEL R80, R129, R52, P3 ;  /* 0x0000003481507207 */ /* 0x003fe20001800000 */
[----:B------:R-:W-:Y:S01]  /*2190*/  BSSY B0, `(.L_x_7031) ;  /* 0x0000016000007945 */ /* 0x000fe20003800000 */
[----:B------:R-:W-:Y:S02]  /*21a0*/  SEL R81, R124, R53, P3 ;  /* 0x000000357c517207 */ /* 0x000fe40001800000 */
[----:B------:R-:W-:Y:S02]  /*21b0*/  SEL R82, R127, R54, P3 ;  /* 0x000000367f527207 */ /* 0x000fe40001800000 */
[----:B------:R-:W-:Y:S02]  /*21c0*/  @P0 SEL R83, R126, R55, P3 ;  /* 0x000000377e530207 */ /* 0x000fe40001800000 */
[----:B------:R-:W-:Y:S02]  /*21d0*/  @!P4 ISETP.NE.AND.EX P1, PT, R113, RZ, PT, P1 ;  /* 0x000000ff7100c20c */ /* 0x000fe40003f25310 */
[----:B------:R-:W-:Y:S01]  /*21e0*/  ISETP.GT.AND P2, PT, R114, RZ, PT ;  /* 0x000000ff7200720c */ /* 0x000fe20003f44270 */
        /* <DEDUP_REMOVED lines=11> */
[----:B------:R-:W-:Y:S01]  /*22a0*/  SEL R82, R127, R66, P1 ;  /* 0x000000427f527207 */ /* 0x000fe20000800000 */
[----:B0-----:R-:W-:Y:S01]  /*22b0*/  IMAD.WIDE.U32 R84, R85, 0x10, R80 ;  /* 0x0000001055547825 */ /* 0x001fe200078e0050 */
[----:B------:R-:W-:Y:S02]  /*22c0*/  SEL R81, R124, R65, P1 ;  /* 0x000000417c517207 */ /* 0x000fe40000800000 */
[----:B------:R-:W-:-:S05]  /*22d0*/  SEL R80, R129, R64, P1 ;  /* 0x0000004081507207 */ /* 0x000fca0000800000 */
[----:B------:R1:W-:Y:S02]  /*22e0*/  STG.E.128 desc[UR4][R84.64], R80 ;  /* 0x0000005054007986 */ /* 0x0003e4000c101d04 */
.L_x_7032:
[----:B------:R-:W-:Y:S05]  /*22f0*/  BSYNC B0 ;  /* 0x0000000000007941 */ /* 0x000fea0003800000 */
.L_x_7031:
        /* <DEDUP_REMOVED lines=8> */
.L_x_7034:
[----:B------:R-:W-:Y:S05]  /*2380*/  BSYNC B0 ;  /* 0x0000000000007941 */ /* 0x000fea0003800000 */
.L_x_7033:
        /* <DEDUP_REMOVED lines=8> */
.L_x_7036:
[----:B------:R-:W-:Y:S05]  /*2410*/  BSYNC B0 ;  /* 0x0000000000007941 */ /* 0x000fea0003800000 */
.L_x_7035:
        /* <DEDUP_REMOVED lines=8> */
.L_x_7038:
[----:B------:R-:W-:Y:S05]  /*24a0*/  BSYNC B0 ;  /* 0x0000000000007941 */ /* 0x000fea0003800000 */
.L_x_7037:
[----:B------:R-:W-:Y:S01]  /*24b0*/  @!P4 ISETP.NE.U32.AND P1, PT, R112, RZ, PT ;  /* 0x000000ff7000c20c */ /* 0x000fe20003f25070 */
[----:B01----:R-:W-:Y:S01]  /*24c0*/  FMUL.FTZ R81, R125, UR9 ;  /* 0x000000097d517c20 */ /* 0x003fe20008410000 */
[C---:B------:R-:W-:Y:S01]  /*24d0*/  FMUL.FTZ R80, R102.reuse, UR9 ;  /* 0x0000000966507c20 */ /* 0x040fe20008410000 */
[----:B------:R-:W-:Y:S01]  /*24e0*/  FMUL.FTZ R83, R87, UR9 ;  /* 0x0000000957537c20 */ /* 0x000fe20008410000 */
[----:B------:R-:W-:Y:S01]  /*24f0*/  @!P4 ISETP.NE.AND.EX P1, PT, R113, RZ, PT, P1 ;  /* 0x000000ff7100c20c */ /* 0x000fe20003f25310 */
[----:B------:R-:W-:Y:S01]  /*2500*/  BSSY B0, `(.L_x_7039) ;  /* 0x000000f000007945 */ /* 0x000fe20003800000 */
[----:B------:R-:W-:Y:S02]  /*2510*/  SEL R52, R125, R52, P3 ;  /* 0x000000347d347207 */ /* 0x000fe40001800000 */
[----:B------:R-:W-:Y:S02]  /*2520*/  SEL R64, R81, R64, P2 ;  /* 0x0000004051407207 */ /* 0x000fe40001000000 */
[----:B------:R-:W-:-:S02]  /*2530*/  SEL R53, R102, R53, P3 ;  /* 0x0000003566357207 */ /* 0x000fc40001800000 */
        /* <DEDUP_REMOVED lines=11> */
.L_x_7040:
[----:B------:R-:W-:Y:S05]  /*25f0*/  BSYNC B0 ;  /* 0x0000000000007941 */ /* 0x000fea0003800000 */
.L_x_7039:
[----:B------:R-:W0:Y:S01]  /*2600*/  @P0 LDC.64 R82, c[0x0][0x308] ;  /* 0x0000c200ff520b82 */ /* 0x000e220000000a00 */
[----:B------:R-:W-:Y:S01]  /*2610*/  @P6 IADD3 R123, R123, 0x180, RZ ;  /* 0x000001807b7b6810 */ /* 0x000fe20007ffe0ff */
[C---:B------:R-:W-:Y:S01]  /*2620*/  FMUL.FTZ R0, R84.reuse, UR9 ;  /* 0x0000000954007c20 */ /* 0x040fe20008410000 */
[----:B------:R-:W-:Y:S02]  /*2630*/  SEL R55, R84, R55, P3 ;  /* 0x0000003754377207 */ /* 0x000fe40001800000 */
[----:B------:R-:W-:Y:S02]  /*2640*/  IADD3 R18, R18, UR12, RZ ;  /* 0x0000000c12127c10 */ /* 0x000fe4000fffe0ff */
[----:B------:R-:W-:Y:S01]  /*2650*/  SEL R67, R0, R67, P2 ;  /* 0x0000004300437207 */ /* 0x000fe20001000000 */
[----:B------:R-:W1:Y:S01]  /*2660*/  @P6 LDC.64 R80, c[0x0][0x2f8] ;  /* 0x0000be00ff506b82 */ /* 0x000e620000000a00 */
[----:B------:R-:W-:Y:S01]  /*2670*/  SEL R137, RZ, 0x1, P5 ;  /* 0x00000001ff897807 */ /* 0x000fe20002800000 */
[----:B0-----:R-:W-:-:S05]  /*2680*/  @P0 IMAD.WIDE.U32 R82, R22, 0x10, R82 ;  /* 0x0000001016520825 */ /* 0x001fca00078e0052 */
[----:B------:R2:W-:Y:S01]  /*2690*/  @P0 STG.E.128 desc[UR4][R82.64], R52 ;  /* 0x0000003452000986 */ /* 0x0005e2000c101d04 */
[----:B------:R-:W-:Y:S01]  /*26a0*/  ISETP.GE.AND P0, PT, R18, UR13, PT ;  /* 0x0000000d12007c0c */ /* 0x000fe2000bf06270 */
[----:B-1----:R-:W-:-:S05]  /*26b0*/  @P6 IMAD.WIDE.U32 R80, R123, 0x10, R80 ;  /* 0x000000107b506825 */ /* 0x002fca00078e0050 */
[----:B------:R2:W-:Y:S07]  /*26c0*/  @P6 STG.E.128 desc[UR4][R80.64], R64 ;  /* 0x0000004050006986 */ /* 0x0005ee000c101d04 */
[----:B------:R-:W-:Y:S05]  /*26d0*/  @!P0 BRA `(.L_x_7041) ;  /* 0xffffffdc00908947 */ /* 0x000fea000383ffff */
.L_x_6997:
[----:B------:R-:W0:Y:S01]  /*26e0*/  S2UR UR6, SR_CTAID.X ;  /* 0x00000000000679c3 */ /* 0x000e220000002500 */
[----:B------:R-:W-:-:S07]  /*26f0*/  LOP3.LUT R7, R20, 0x7f, RZ, 0xc0, !PT ;  /* 0x0000007f14077812 */ /* 0x000fce00078ec0ff */
[----:B------:R-:W1:Y:S08]  /*2700*/  LDC.64 R2, c[0x0][0x2d0] ;  /* 0x0000b400ff027b82 */ /* 0x000e700000000a00 */
[----:B------:R-:W3:Y:S01]  /*2710*/  LDC.64 R4, c[0x0][0x2d8] ;  /* 0x0000b600ff047b82 */ /* 0x000ee20000000a00 */
[----:B0-----:R-:W-:Y:S01]  /*2720*/  LEA.HI R0, R20, UR6, RZ, 0x19 ;  /* 0x0000000614007c11 */ /* 0x001fe2000f8fc8ff */
[----:B------:R-:W-:-:S04]  /*2730*/  ULDC UR6, c[0x0][0x218] ;  /* 0x0000860000067ab9 */ /* 0x000fc80000000800 */
[----:B------:R-:W-:-:S05]  /*2740*/  IMAD R0, R0, UR6, RZ ;  /* 0x0000000600007c24 */ /* 0x000fca000f8e02ff */
[----:B------:R-:W-:-:S05]  /*2750*/  LEA.HI R7, R0, R7, RZ, 0x1e ;  /* 0x0000000700077211 */ /* 0x000fca00078ff0ff */
[----:B-1----:R-:W-:-:S04]  /*2760*/  IMAD.WIDE.U32 R2, R7, 0x10, R2 ;  /* 0x0000001007027825 */ /* 0x002fc800078e0002 */
        /* <DEDUP_REMOVED lines=10> */
.L_x_7001:
[----:B0-----:R-:W-:Y:S01]  /*2810*/  HFMA2.MMA R123, -RZ, RZ, 0, 9.5367431640625e-07 ;  /* 0x00000010ff7b7435 */ /* 0x001fe200000001ff */
[----:B------:R-:W-:Y:S02]  /*2820*/  MOV R124, R83 ;  /* 0x00000053007c7202 */ /* 0x000fe40000000f00 */
[----:B------:R-:W-:Y:S02]  /*2830*/  MOV R126, 0x1f ;  /* 0x0000001f007e7802 */ /* 0x000fe40000000f00 */
[----:B------:R-:W-:-:S07]  /*2840*/  MOV R103, 0xffffffff ;  /* 0xffffffff00677802 */ /* 0x000fce0000000f00 */
[----:B-----5:R-:W-:Y:S05]  /*2850*/  WARPSYNC.COLLECTIVE R103, `(.L_x_7042) ;  /* 0x0000000067087348 */ /* 0x020fea0003c00000 */
[----:B------:R0:W1:Y:S02]  /*2860*/  SHFL.DOWN P1, R107, R124, R123, R126 ;  /* 0x0800007b7c6b7389 */ /* 0x000064000002007e */
[----:B01---5:R-:W-:Y:S01]  /*2870*/  ENDCOLLECTIVE ;  /* 0x000000000000791b */ /* 0x023fe20003800000 */
.L_x_7042:
[----:B------:R-:W-:Y:S02]  /*2880*/  MOV R124, R81 ;  /* 0x00000051007c7202 */ /* 0x000fe40000000f00 */
[----:B------:R-:W-:-:S07]  /*2890*/  MOV R84, R107 ;  /* 0x0000006b00547202 */ /* 0x000fce0000000f00 */
[----:B------:R-:W-:Y:S05]  /*28a0*/  WARPSYNC.COLLECTIVE R103, `(.L_x_7043) ;  /* 0x0000000067087348 */ /* 0x000fea0003c00000 */
[----:B------:R0:W1:Y:S02]  /*28b0*/  SHFL.DOWN P1, R107, R124, R123, R126 ;  /* 0x0800007b7c6b7389 */ /* 0x000064000002007e */
[----:B01----:R-:W-:Y:S01]  /*28c0*/  ENDCOLLECTIVE ;  /* 0x000000000000791b */ /* 0x003fe20003800000 */
.L_x_7043:
[----:B------:R-:W-:Y:S01]  /*28d0*/  FADD.FTZ R84, R84, R83 ;  /* 0x0000005354547221 */ /* 0x000fe20000010000 */
[----:B------:R-:W-:-:S04]  /*28e0*/  HFMA2.MMA R123, -RZ, RZ, 0, 4.76837158203125e-07 ;  /* 0x00000008ff7b7435 */ /* 0x000fc800000001ff */
[----:B------:R-:W-:Y:S02]  /*28f0*/  MOV R124, R84 ;  /* 0x00000054007c7202 */ /* 0x000fe40000000f00 */
[----:B------:R-:W-:-:S07]  /*2900*/  MOV R86, R107 ;  /* 0x0000006b00567202 */ /* 0x000fce0000000f00 */
[----:B------:R-:W-:Y:S05]  /*2910*/  WARPSYNC.COLLECTIVE R103, `(.L_x_7044) ;  /* 0x0000000067087348 */ /* 0x000fea0003c00000 */
[----:B------:R0:W1:Y:S02]  /*2920*/  SHFL.DOWN P1, R107, R124, R123, R126 ;  /* 0x0800007b7c6b7389 */ /* 0x000064000002007e */
[----:B01----:R-:W-:Y:S01]  /*2930*/  ENDCOLLECTIVE ;  /* 0x000000000000791b */ /* 0x003fe20003800000 */
.L_x_7044:
[----:B------:R-:W-:-:S05]  /*2940*/  FADD.FTZ R86, R86, R81 ;  /* 0x0000005156567221 */ /* 0x000fca0000010000 */
[----:B------:R-:W-:Y:S02]  /*2950*/  MOV R124, R86 ;  /* 0x00000056007c7202 */ /* 0x000fe40000000f00 */
[----:B------:R-:W-:-:S07]  /*2960*/  MOV R85, R107 ;  /* 0x0000006b00557202 */ /* 0x000fce0000000f00 */
[----:B------:R-:W-:Y:S05]  /*2970*/  WARPSYNC.COLLECTIVE R103, `(.L_x_7045) ;  /* 0x0000000067087348 */ /* 0x000fea0003c00000 */
[----:B------:R0:W1:Y:S02]  /*2980*/  SHFL.DOWN P1, R107, R124, R123, R126 ;  /* 0x0800007b7c6b7389 */ /* 0x000064000002007e */
[----:B01----:R-:W-:Y:S01]  /*2990*/  ENDCOLLECTIVE ;  /* 0x000000000000791b */ /* 0x003fe20003800000 */
.L_x_7045:
[----:B------:R-:W-:Y:S01]  /*29a0*/  FADD.FTZ R85, R84, R85 ;  /* 0x0000005554557221 */ /* 0x000fe20000010000 */
[----:B------:R-:W-:-:S04]  /*29b0*/  HFMA2.MMA R123, -RZ, RZ, 0, 2.384185791015625e-07 ;  /* 0x00000004ff7b7435 */ /* 0x000fc800000001ff */
[----:B------:R-:W-:Y:S02]  /*29c0*/  MOV R124, R85 ;  /* 0x00000055007c7202 */ /* 0x000fe40000000f00 */
[----:B------:R-:W-:-:S07]  /*29d0*/  MOV R87, R107 ;  /* 0x0000006b00577202 */ /* 0x000fce0000000f00 */
[----:B------:R-:W-:Y:S05]  /*29e0*/  WARPSYNC.COLLECTIVE R103, `(.L_x_7046) ;  /* 0x0000000067087348 */ /* 0x000fea0003c00000 */
[----:B------:R0:W1:Y:S02]  /*29f0*/  SHFL.DOWN P1, R107, R124, R123, R126 ;  /* 0x0800007b7c6b7389 */ /* 0x000064000002007e */
[----:B01----:R-:W-:Y:S01]  /*2a00*/  ENDCOLLECTIVE ;  /* 0x000000000000791b */ /* 0x003fe20003800000 */
.L_x_7046:
[----:B------:R-:W-:-:S05]  /*2a10*/  FADD.FTZ R87, R86, R87 ;  /* 0x0000005756577221 */ /* 0x000fca0000010000 */
[----:B------:R-:W-:Y:S02]  /*2a20*/  MOV R124, R87 ;  /* 0x00000057007c7202 */ /* 0x000fe40000000f00 */
[----:B------:R-:W-:-:S07]  /*2a30*/  MOV R102, R107 ;  /* 0x0000006b00667202 */ /* 0x000fce0000000f00 */
[----:B------:R-:W-:Y:S05]  /*2a40*/  WARPSYNC.COLLECTIVE R103, `(.L_x_7047) ;  /* 0x0000000067087348 */ /* 0x000fea0003c00000 */
[----:B------:R0:W1:Y:S02]  /*2a50*/  SHFL.DOWN P1, R107, R124, R123, R126 ;  /* 0x0800007b7c6b7389 */ /* 0x000064000002007e */
[----:B01----:R-:W-:Y:S01]  /*2a60*/  ENDCOLLECTIVE ;  /* 0x000000000000791b */ /* 0x003fe20003800000 */
.L_x_7047:
[----:B------:R-:W-:Y:S01]  /*2a70*/  FADD.FTZ R102, R85, R102 ;  /* 0x0000006655667221 */ /* 0x000fe20000010000 */
[----:B------:R-:W-:-:S04]  /*2a80*/  HFMA2.MMA R123, -RZ, RZ, 0, 1.1920928955078125e-07 ;  /* 0x00000002ff7b7435 */ /* 0x000fc800000001ff */
[----:B------:R-:W-:Y:S02]  /*2a90*/  MOV R124, R102 ;  /* 0x00000066007c7202 */ /* 0x000fe40000000f00 */
[----:B------:R-:W-:-:S07]  /*2aa0*/  MOV R122, R107 ;  /* 0x0000006b007a7202 */ /* 0x000fce0000000f00 */
[----:B------:R-:W-:Y:S05]  /*2ab0*/  WARPSYNC.COLLECTIVE R103, `(.L_x_7048) ;  /* 0x0000000067087348 */ /* 0x000fea0003c00000 */
[----:B------:R0:W1:Y:S02]  /*2ac0*/  SHFL.DOWN P1, R107, R124, R123, R126 ;  /* 0x0800007b7c6b7389 */ /* 0x000064000002007e */
[----:B01----:R-:W-:Y:S01]  /*2ad0*/  ENDCOLLECTIVE ;  /* 0x000000000000791b */ /* 0x003fe20003800000 */
.L_x_7048:
[----:B------:R-:W-:-:S05]  /*2ae0*/  FADD.FTZ R122, R87, R122 ;  /* 0x0000007a577a7221 */ /* 0x000fca0000010000 */
[----:B------:R-:W-:Y:S02]  /*2af0*/  MOV R124, R122 ;  /* 0x0000007a007c7202 */ /* 0x000fe40000000f00 */
[----:B------:R-:W-:-:S07]  /*2b00*/  MOV R81, R107 ;  /* 0x0000006b00517202 */ /* 0x000fce0000000f00 */
[----:B------:R-:W-:Y:S05]  /*2b10*/  WARPSYNC.COLLECTIVE R103, `(.L_x_7049) ;  /* 0x0000000067087348 */ /* 0x000fea0003c00000 */
[----:B------:R0:W1:Y:S02]  /*2b20*/  SHFL.DOWN P1, R107, R124, R123, R126 ;  /* 0x0800007b7c6b7389 */ /* 0x000064000002007e */
[----:B01----:R-:W-:Y:S01]  /*2b30*/  ENDCOLLECTIVE ;  /* 0x000000000000791b */ /* 0x003fe20003800000 */
.L_x_7049:
[----:B------:R-:W-:Y:S01]  /*2b40*/  FADD.FTZ R81, R102, R81 ;  /* 0x0000005166517221 */ /* 0x000fe20000010000 */
[----:B------:R-:W-:-:S04]  /*2b50*/  HFMA2.MMA R123, -RZ, RZ, 0, 5.9604644775390625e-08 ;  /* 0x00000001ff7b7435 */ /* 0x000fc800000001ff */
[----:B------:R-:W-:Y:S02]  /*2b60*/  MOV R124, R81 ;  /* 0x00000051007c7202 */ /* 0x000fe40000000f00 */
[----:B------:R-:W-:-:S07]  /*2b70*/  MOV R83, R107 ;  /* 0x0000006b00537202 */ /* 0x000fce0000000f00 */
[----:B------:R-:W-:Y:S05]  /*2b80*/  WARPSYNC.COLLECTIVE R103, `(.L_x_7050) ;  /* 0x0000000067087348 */ /* 0x000fea0003c00000 */
[----:B------:R0:W1:Y:S02]  /*2b90*/  SHFL.DOWN P1, R107, R124, R123, R126 ;  /* 0x0800007b7c6b7389 */ /* 0x000064000002007e */
[----:B01----:R-:W-:Y:S01]  /*2ba0*/  ENDCOLLECTIVE ;  /* 0x000000000000791b */ /* 0x003fe20003800000 */
.L_x_7050:
[----:B------:R-:W-:-:S05]  /*2bb0*/  FADD.FTZ R83, R122, R83 ;  /* 0x000000537a537221 */ /* 0x000fca0000010000 */
[----:B------:R-:W-:Y:S02]  /*2bc0*/  MOV R124, R83 ;  /* 0x00000053007c7202 */ /* 0x000fe40000000f00 */
[----:B------:R-:W-:-:S07]  /*2bd0*/  MOV R84, R107 ;  /* 0x0000006b00547202 */ /* 0x000fce0000000f00 */
[----:B------:R-:W-:Y:S05]  /*2be0*/  WARPSYNC.COLLECTIVE R103, `(.L_x_7051) ;  /* 0x0000000067087348 */ /* 0x000fea0003c00000 */
[----:B------:R0:W1:Y:S02]  /*2bf0*/  SHFL.DOWN P1, R107, R124, R123, R126 ;  /* 0x0800007b7c6b7389 */ /* 0x000064000002007e */
[----:B01----:R-:W-:Y:S01]  /*2c00*/  ENDCOLLECTIVE ;  /* 0x000000000000791b */ /* 0x003fe20003800000 */
.L_x_7051:
[----:B------:R-:W-:Y:S01]  /*2c10*/  MOV R86, R107 ;  /* 0x0000006b00567202 */ /* 0x000fe20000000f00 */
[----:B------:R-:W-:Y:S06]  /*2c20*/  BRA `(.L_x_7052) ;  /* 0xffffffe400a07947 */ /* 0x000fec000383ffff */
.L_x_7053:
        /* <DEDUP_REMOVED lines=13> */
.L_x_8841:


//--------------------- .text._ZN10layer_norm13ln_bwd_kernelINS_13Kernel_traitsI6__halfffffjLj2048ELj1ELj1ELj4ELj16ENS_18Kernel_traits_baseILj2048ES2_ffffjLj128EEEEELb0ELb1ELb0ELb0EEEvNS_9BwdParamsE --------------------------
	.section	.text._ZN10layer_norm13ln_bwd_kernelINS_13Kernel_traitsI6__halfffffjLj2048ELj1ELj1ELj4ELj16ENS_18Kernel_traits_baseILj2048ES2_ffffjLj128EEEEELb0ELb1ELb0ELb0EEEvNS_9BwdParamsE,"ax",@progbits
	.align	128
        .global         _ZN10layer_norm13ln_bwd_kernelINS_13Kernel_traitsI6__halfffffjLj2048ELj1ELj1ELj4ELj16ENS_18Kernel_traits_baseILj2048ES2_ffffjLj128EEEEELb0ELb1ELb0ELb0EEEvNS_9BwdParamsE
        .type           _ZN10layer_norm13ln_bwd_kernelINS_13Kernel_traitsI6__halfffffjLj2048ELj1ELj1ELj4ELj16ENS_18Kernel_traits_baseILj2048ES2_ffffjLj128EEEEELb0ELb1ELb0ELb0EEEvNS_9BwdParamsE,@function
        .size           _ZN10layer_norm13ln_bwd_kernelINS_13Kernel_traitsI6__halfffffjLj2048ELj1ELj1ELj4ELj16ENS_18Kernel_traits_baseILj2048ES2_ffffjLj128EEEEELb0ELb1ELb0ELb0EEEvNS_9BwdParamsE,(.L_x_8842 - _ZN10layer_norm13ln_bwd_kernelINS_13Kernel_traitsI6__halfffffjLj2048ELj1ELj1ELj4ELj16ENS_18Kernel_traits_baseILj2048ES2_ffffjLj128EEEEELb0ELb1ELb0ELb0EEEvNS_9BwdParamsE)
        .other          _ZN10layer_norm13ln_bwd_kernelINS_13Kernel_traitsI6__halfffffjLj2048ELj1ELj1ELj4ELj16ENS_18Kernel_traits_baseILj2048ES2_ffffjLj128EEEEELb0ELb1ELb0ELb0EEEvNS_9BwdParamsE,@"STO_CUDA_ENTRY STV_DEFAULT"
_ZN10layer_norm13ln_bwd_kernelINS_13Kernel_traitsI6__halfffffjLj2048ELj1ELj1ELj4ELj16ENS_18Kernel_traits_baseILj2048ES2_ffffjLj128EEEEELb0ELb1ELb0ELb0EEEvNS_9BwdParamsE:
.text._ZN10layer_norm13ln_bwd_kernelINS_13Kernel_traitsI6__halfffffjLj2048ELj1ELj1ELj4ELj16ENS_18Kernel_traits_baseILj2048ES2_ffffjLj128EEEEELb0ELb1ELb0ELb0EEEvNS_9BwdParamsE:
        /* <DEDUP_REMOVED lines=24> */
[----:B-1----:R-:W-:Y:S02]  /*0180*/  LEA.HI R113, R111, UR6, RZ, 0x19 ;  /* 0x000000066f717c11 */ /* 0x002fe4000f8fc8ff */
[----:B------:R-:W-:-:S03]  /*0190*/  P2R R114, PR, RZ, 0x8 ;  /* 0x00000008ff727803 */ /* 0x000fc60000000000 */
[----:B------:R-:W0:Y:S08]  /*01a0*/  @P0 LDC.64 R6, c[0x0][0x260] ;  /* 0x00009800ff060b82 */ /* 0x000e300000000a00 */
[----:B------:R-:W1:Y:S08]  /*01b0*/  @P0 LDC.64 R10, c[0x0][0x278] ;  /* 0x00009e00ff0a0b82 */ /* 0x000e700000000a00 */
[----:B------:R-:W2:Y:S01]  /*01c0*/  @P1 LDC.64 R20, c[0x0][0x260] ;  /* 0x00009800ff141b82 */ /* 0x000ea20000000a00 */
[----:B0-----:R-:W-:-:S07]  /*01d0*/  @P0 IMAD.WIDE.U32 R6, R39, 0x8, R6 ;  /* 0x0000000827060825 */ /* 0x001fce00078e0006 */
[----:B------:R-:W0:Y:S01]  /*01e0*/  @P1 LDC.64 R24, c[0x0][0x278] ;  /* 0x00009e00ff181b82 */ /* 0x000e220000000a00 */
[----:B------:R-:W5:Y:S01]  /*01f0*/  @P0 LDG.E.64 R8, desc[UR4][R6.64] ;  /* 0x0000000406080981 */ /* 0x000f62000c1e1b00 */
[C---:B-1----:R-:W-:Y:S01]  /*0200*/  @P0 IMAD.WIDE.U32 R10, R39.reuse, 0x8, R10 ;  /* 0x00000008270a0825 */ /* 0x042fe200078e000a */
[----:B------:R-:W-:-:S05]  /*0210*/  @P0 LOP3.LUT R39, R39, 0x80, RZ, 0xfc, !PT ;  /* 0x0000008027270812 */ /* 0x000fca00078efcff */
[----:B------:R-:W1:Y:S01]  /*0220*/  @P2 LDC.64 R30, c[0x0][0x260] ;  /* 0x00009800ff1e2b82 */ /* 0x000e620000000a00 */
[----:B------:R-:W5:Y:S01]  /*0230*/  @P0 LDG.E.64 R12, desc[UR4][R10.64] ;  /* 0x000000040a0c0981 */ /* 0x000f62000c1e1b00 */
[----:B--2---:R-:W-:-:S06]  /*0240*/  @P1 IMAD.WIDE.U32 R26, R39, 0x8, R20 ;  /* 0x00000008271a1825 */ /* 0x004fcc00078e0014 */
[----:B------:R-:W2:Y:S01]  /*0250*/  @P2 LDC.64 R32, c[0x0][0x278] ;  /* 0x00009e00ff202b82 */ /* 0x000ea20000000a00 */
[----:B------:R-:W5:Y:S01]  /*0260*/  @P1 LDG.E.64 R14, desc[UR4][R26.64] ;  /* 0x000000041a0e1981 */ /* 0x000f62000c1e1b00 */
[----:B0-----:R-:W-:-:S06]  /*0270*/  @P1 IMAD.WIDE.U32 R28, R39, 0x8, R24 ;  /* 0x00000008271c1825 */ /* 0x001fcc00078e0018 */
[----:B------:R-:W0:Y:S01]  /*0280*/  @P3 LDC.64 R34, c[0x0][0x260] ;  /* 0x00009800ff223b82 */ /* 0x000e220000000a00 */
[----:B------:R-:W-:Y:S02]  /*0290*/  @P1 IADD3 R39, R39, 0x80, RZ ;  /* 0x0000008027271810 */ /* 0x000fe40007ffe0ff */
[----:B------:R-:W-:Y:S02]  /*02a0*/  CS2R R76, SRZ ;  /* 0x00000000004c7805 */ /* 0x000fe4000001ff00 */
[----:B------:R-:W-:Y:S01]  /*02b0*/  CS2R R78, SRZ ;  /* 0x00000000004e7805 */ /* 0x000fe2000001ff00 */
[----:B------:R3:W5:Y:S02]  /*02c0*/  @P1 LDG.E.64 R16, desc[UR4][R28.64] ;  /* 0x000000041c101981 */ /* 0x000764000c1e1b00 */
[----:B------:R-:W4:Y:S01]  /*02d0*/  @P3 LDC.64 R36, c[0x0][0x278] ;  /* 0x00009e00ff243b82 */ /* 0x000f220000000a00 */
[----:B-1----:R-:W-:Y:S01]  /*02e0*/  @P2 IMAD.WIDE.U32 R30, R39, 0x8, R30 ;  /* 0x00000008271e2825 */ /* 0x002fe200078e001e */
[----:B------:R-:W-:-:S02]  /*02f0*/  CS2R R40, SRZ ;  /* 0x0000000000287805 */ /* 0x000fc4000001ff00 */
[----:B------:R-:W-:Y:S02]  /*0300*/  CS2R R42, SRZ ;  /* 0x00000000002a7805 */ /* 0x000fe4000001ff00 */
[----:B------:R-:W-:Y:S02]  /*0310*/  CS2R R68, SRZ ;  /* 0x0000000000447805 */ /* 0x000fe4000001ff00 */
[----:B------:R-:W-:Y:S01]  /*0320*/  CS2R R70, SRZ ;  /* 0x0000000000467805 */ /* 0x000fe2000001ff00 */
[----:B------:R1:W5:Y:S01]  /*0330*/  @P2 LDG.E.64 R18, desc[UR4][R30.64] ;  /* 0x000000041e122981 */ /* 0x000362000c1e1b00 */
[C---:B--2---:R-:W-:Y:S01]  /*0340*/  @P2 IMAD.WIDE.U32 R32, R39.reuse, 0x8, R32 ;  /* 0x0000000827202825 */ /* 0x044fe200078e0020 */
[----:B------:R-:W-:Y:S02]  /*0350*/  @P2 IADD3 R39, R39, 0x80, RZ ;  /* 0x0000008027272810 */ /* 0x000fe40007ffe0ff */
[----:B---3--:R-:W-:Y:S02]  /*0360*/  CS2R R28, SRZ ;  /* 0x00000000001c7805 */ /* 0x008fe4000001ff00 */
[----:B------:R-:W-:-:S02]  /*0370*/  CS2R R44, SRZ ;  /* 0x00000000002c7805 */ /* 0x000fc4000001ff00 */
[----:B------:R-:W-:Y:S01]  /*0380*/  CS2R R46, SRZ ;  /* 0x00000000002e7805 */ /* 0x000fe2000001ff00 */
[----:B------:R2:W5:Y:S01]  /*0390*/  @P2 LDG.E.64 R4, desc[UR4][R32.64] ;  /* 0x0000000420042981 */ /* 0x000562000c1e1b00 */
[----:B0-----:R-:W-:-:S05]  /*03a0*/  @P3 IMAD.WIDE.U32 R20, R39, 0x8, R34 ;  /* 0x0000000827143825 */ /* 0x001fca00078e0022 */
[----:B------:R0:W5:Y:S01]  /*03b0*/  @P3 LDG.E.64 R22, desc[UR4][R20.64] ;  /* 0x0000000414163981 */ /* 0x000162000c1e1b00 */
[----:B----4-:R-:W-:-:S05]  /*03c0*/  @P3 IMAD.WIDE.U32 R24, R39, 0x8, R36 ;  /* 0x0000000827183825 */ /* 0x010fca00078e0024 */
[----:B------:R0:W5:Y:S01]  /*03d0*/  @P3 LDG.E.64 R2, desc[UR4][R24.64] ;  /* 0x0000000418023981 */ /* 0x000162000c1e1b00 */
[----:B------:R-:W-:Y:S02]  /*03e0*/  ISETP.GE.AND P3, PT, R113, UR7, PT ;  /* 0x0000000771007c0c */ /* 0x000fe4000bf66270 */
[----:B-1----:R-:W-:Y:S02]  /*03f0*/  CS2R R30, SRZ ;  /* 0x00000000001e7805 */ /* 0x002fe4000001ff00 */
[----:B--2---:R-:W-:Y:S02]  /*0400*/  CS2R R32, SRZ ;  /* 0x0000000000207805 */ /* 0x004fe4000001ff00 */
        /* <DEDUP_REMOVED lines=17> */
[--C-:B------:R-:W-:Y:S01]  /*0520*/  SHF.R.U64 R102, R14, 0x10, R15.reuse ;  /* 0x000000100e667819 */ /* 0x100fe2000000120f */
[----:B------:R-:W-:Y:S01]  /*0530*/  HFMA2.MMA R126, -RZ, RZ, 0, 5.9604644775390625e-08 ;  /* 0x00000001ff7e7435 */ /* 0x000fe200000001ff */
[----:B------:R-:W-:Y:S01]  /*0540*/  MOV R103, R15 ;  /* 0x0000000f00677202 */ /* 0x000fe20000000f00 */
[----:B------:R-:W-:Y:S01]  /*0550*/  HADD2.F32 R105, -RZ, R105.H0_H0 ;  /* 0x20000069ff697230 */ /* 0x000fe20000004100 */
[----:B------:R-:W-:Y:S01]  /*0560*/  SHF.R.U32.HI R0, RZ, 0x10, R15 ;  /* 0x00000010ff007819 */ /* 0x000fe2000001160f */
[----:B------:R-:W-:Y:S01]  /*0570*/  HADD2.F32 R102, -RZ, R102.H0_H0 ;  /* 0x20000066ff667230 */ /* 0x000fe20000004100 */
[----:B------:R-:W-:Y:S01]  /*0580*/  MOV R15, R13 ;  /* 0x0000000d000f7202 */ /* 0x000fe20000000f00 */
[----:B------:R-:W-:Y:S01]  /*0590*/  HADD2.F32 R103, -RZ, R103.H0_H0 ;  /* 0x20000067ff677230 */ /* 0x000fe20000004100 */
[----:B------:R-:W-:Y:S01]  /*05a0*/  MOV R14, R16 ;  /* 0x00000010000e7202 */ /* 0x000fe20000000f00 */
[----:B------:R-:W-:Y:S01]  /*05b0*/  HADD2.F32 R0, -RZ, R0.H0_H0 ;  /* 0x20000000ff007230 */ /* 0x000fe20000004100 */
[----:B------:R-:W-:-:S02]  /*05c0*/  MOV R109, R8 ;  /* 0x00000008006d7202 */ /* 0x000fc40000000f00 */
[--C-:B------:R-:W-:Y:S01]  /*05d0*/  SHF.R.U64 R106, R8, 0x10, R9.reuse ;  /* 0x00000010086a7819 */ /* 0x100fe20000001209 */
[----:B------:R-:W-:Y:S01]  /*05e0*/  HADD2.F32 R14, -RZ, R14.H0_H0 ;  /* 0x2000000eff0e7230 */ /* 0x000fe20000004100 */
[----:B------:R-:W-:Y:S01]  /*05f0*/  MOV R107, R9 ;  /* 0x00000009006b7202 */ /* 0x000fe20000000f00 */
[----:B------:R-:W-:Y:S01]  /*0600*/  HADD2.F32 R109, -RZ, R109.H0_H0 ;  /* 0x2000006dff6d7230 */ /* 0x000fe20000004100 */
[----:B------:R-:W-:Y:S01]  /*0610*/  SHF.R.U32.HI R104, RZ, 0x10, R9 ;  /* 0x00000010ff687819 */ /* 0x000fe20000011609 */
[----:B------:R-:W-:Y:S01]  /*0620*/  HADD2.F32 R106, -RZ, R106.H0_H0 ;  /* 0x2000006aff6a7230 */ /* 0x000fe20000004100 */
[--C-:B------:R-:W-:Y:S01]  /*0630*/  SHF.R.U64 R72, R18, 0x10, R19.reuse ;  /* 0x0000001012487819 */ /* 0x100fe20000001213 */
[----:B------:R-:W-:Y:S01]  /*0640*/  HADD2.F32 R107, -RZ, R107.H0_H0 ;  /* 0x2000006bff6b7230 */ /* 0x000fe20000004100 */
[----:B------:R-:W-:Y:S01]  /*0650*/  MOV R7, R19 ;  /* 0x0000001300077202 */ /* 0x000fe20000000f00 */
[----:B------:R-:W-:Y:S01]  /*0660*/  HADD2.F32 R104, -RZ, R104.H0_H0 ;  /* 0x20000068ff687230 */ /* 0x000fe20000004100 */
[----:B------:R-:W-:-:S02]  /*0670*/  SHF.R.U32.HI R27, RZ, 0x10, R19 ;  /* 0x00000010ff1b7819 */ /* 0x000fc40000011613 */
[----:B------:R-:W-:Y:S02]  /*0680*/  SHF.R.U64 R16, R16, 0x10, R17 ;  /* 0x0000001010107819 */ /* 0x000fe40000001211 */
[----:B------:R-:W-:Y:S02]  /*0690*/  MOV R6, R18 ;  /* 0x0000001200067202 */ /* 0x000fe40000000f00 */
[----:B------:R-:W-:Y:S02]  /*06a0*/  MOV R8, R22 ;  /* 0x0000001600087202 */ /* 0x000fe40000000f00 */
[--C-:B------:R-:W-:Y:S02]  /*06b0*/  SHF.R.U64 R26, R22, 0x10, R23.reuse ;  /* 0x00000010161a7819 */ /* 0x100fe40000001217 */
[----:B------:R-:W-:Y:S02]  /*06c0*/  MOV R9, R23 ;  /* 0x0000001700097202 */ /* 0x000fe40000000f00 */
[----:B------:R-:W-:-:S02]  /*06d0*/  SHF.R.U32.HI R25, RZ, 0x10, R23 ;  /* 0x00000010ff197819 */ /* 0x000fc40000011617 */
[--C-:B------:R-:W-:Y:S01]  /*06e0*/  SHF.R.U64 R11, R12, 0x10, R13.reuse ;  /* 0x000000100c0b7819 */ /* 0x100fe2000000120d */
[----:B------:R-:W-:Y:S01]  /*06f0*/  HADD2.F32 R9, -RZ, R9.H0_H0 ;  /* 0x20000009ff097230 */ /* 0x000fe20000004100 */
[----:B------:R-:W-:Y:S02]  /*0700*/  MOV R19, R17 ;  /* 0x0000001100137202 */ /* 0x000fe40000000f00 */
[----:B------:R-:W-:Y:S01]  /*0710*/  MOV R10, R12 ;  /* 0x0000000c000a7202 */ /* 0x000fe20000000f00 */
[----:B------:R-:W-:Y:S01]  /*0720*/  HADD2.F32 R12, -RZ, R15.H0_H0 ;  /* 0x2000000fff0c7230 */ /* 0x000fe20000004100 */
[----:B------:R-:W-:Y:S01]  /*0730*/  SHF.R.U32.HI R13, RZ, 0x10, R13 ;  /* 0x00000010ff0d7819 */ /* 0x000fe2000001160d */
        /* <DEDUP_REMOVED lines=32> */
[----:B0-----:R-:W-:-:S07]  /*0940*/  HADD2.F32 R101, -RZ, R101.H0_H0 ;  /* 0x20000065ff657230 */ /* 0x001fce0000004100 */
.L_x_7072:
[----:B------:R-:W0:Y:S01]  /*0950*/  @P3 LDC.64 R92, c[0x0][0x270] ;  /* 0x00009c00ff5c3b82 */ /* 0x000e220000000a00 */
[----:B------:R-:W-:-:S07]  /*0960*/  SHF.R.S32.HI R96, RZ, 0x1f, R113 ;  /* 0x0000001fff607819 */ /* 0x000fce0000011471 */
[----:B------:R-:W1:Y:S01]  /*0970*/  LDC.64 R94, c[0x0][0x250] ;  /* 0x00009400ff5e7b82 */ /* 0x000e620000000a00 */
[----:B0-----:R-:W-:-:S04]  /*0980*/  @P3 LEA R92, P4, R113, R92, 0x2 ;  /* 0x0000005c715c3211 */ /* 0x001fc800078810ff */
[----:B------:R-:W-:-:S03]  /*0990*/  @P3 LEA.HI.X R93, R113, R93, R96, 0x2, P4 ;  /* 0x0000005d715d3211 */ /* 0x000fc600020f1460 */
[----:B------:R-:W0:Y:S01]  /*09a0*/  LDC.64 R96, c[0x0][0x258] ;  /* 0x00009600ff607b82 */ /* 0x000e220000000a00 */
[----:B-1----:R-:W-:-:S06]  /*09b0*/  IMAD.WIDE R94, R113, 0x4, R94 ;  /* 0x00000004715e7825 */ /* 0x002fcc00078e025e */
[----:B------:R-:W2:Y:S01]  /*09c0*/  LDG.E R94, desc[UR4][R94.64] ;  /* 0x000000045e5e7981 */ /* 0x000ea2000c1e1900 */
[----:B-----5:R-:W-:Y:S02]  /*09d0*/  MOV R136, 0x3f800000 ;  /* 0x3f80000000887802 */ /* 0x020fe40000000f00 */
[----:B------:R-:W-:Y:S02]  /*09e0*/  MOV R110, UR13 ;  /* 0x0000000d006e7c02 */ /* 0x000fe40008000f00 */
[----:B------:R-:W-:Y:S01]  /*09f0*/  LOP3.LUT R112, R111, 0x7f, RZ, 0xc0, !PT ;  /* 0x0000007f6f707812 */ /* 0x000fe200078ec0ff */
[----:B------:R-:W-:Y:S01]  /*0a00*/  BSSY B0, `(.L_x_7055) ;  /* 0x0000037000007945 */ /* 0x000fe20003800000 */
[----:B------:R-:W-:Y:S01]  /*0a10*/  ISETP.NE.AND P5, PT, R108, RZ, PT ;  /* 0x000000ff6c00720c */ /* 0x000fe20003fa5270 */
[C---:B0-----:R-:W-:Y:S01]  /*0a20*/  IMAD.WIDE R96, R113.reuse, 0x4, R96 ;  /* 0x0000000471607825 */ /* 0x041fe200078e0260 */
        /* <DEDUP_REMOVED lines=25> */
[----:B------:R-:W-:-:S03]  /*0bc0*/  FADD.FTZ R132, -R127, R93 ;  /* 0x0000005d7f847221 */ /* 0x000fc60000010100 */
[C---:B-----5:R-:W-:Y:S01]  /*0bd0*/  FMUL.FTZ R121, R147.reuse, R122 ;  /* 0x0000007a93797220 */ /* 0x060fe20000410000 */
[----:B------:R-:W-:Y:S01]  /*0be0*/  FMUL.FTZ R122, R147, R132 ;  /* 0x00000084937a7220 */ /* 0x000fe20000410000 */
[C---:B------:R-:W-:Y:S01]  /*0bf0*/  FADD.FTZ R94, -R127.reuse, R94 ;  /* 0x0000005e7f5e7221 */ /* 0x040fe20000010100 */
[----:B------:R-:W-:-:S03]  /*0c00*/  FADD.FTZ R156, -R127, R95 ;  /* 0x0000005f7f9c7221 */ /* 0x000fc60000010100 */
        /* <DEDUP_REMOVED lines=9> */
[----:B0-----:R-:W-:Y:S01]  /*0ca0*/  FMUL.FTZ R152, R147, R156 ;  /* 0x0000009c93987220 */ /* 0x001fe20000410000 */
        /* <DEDUP_REMOVED lines=12> */
.L_x_7056:
[----:B------:R-:W-:Y:S05]  /*0d70*/  BSYNC B0 ;  /* 0x0000000000007941 */ /* 0x000fea0003800000 */
.L_x_7055:
        /* <DEDUP_REMOVED lines=42> */
.L_x_7058:
[----:B------:R-:W-:Y:S05]  /*1020*/  BSYNC B0 ;  /* 0x0000000000007941 */ /* 0x000fea0003800000 */
.L_x_7057:
        /* <DEDUP_REMOVED lines=42> */
.L_x_7060:
[----:B------:R-:W-:Y:S05]  /*12d0*/  BSYNC B0 ;  /* 0x0000000000007941 */ /* 0x000fea0003800000 */
.L_x_7059:
[----:B------:R-:W-:Y:S01]  /*12e0*/  ISETP.NE.AND P4, PT, R114, RZ, PT ;  /* 0x000000ff7200720c */ /* 0x000fe20003f85270 */
[----:B------:R-:W-:-:S12]  /*12f0*/  BSSY B0, `(.L_x_7061) ;  /* 0x0000029000007945 */ /* 0x000fd80003800000 */
        /* <DEDUP_REMOVED lines=40> */
.L_x_7062:
[----:B------:R-:W-:Y:S05]  /*1580*/  BSYNC B0 ;  /* 0x0000000000007941 */ /* 0x000fea0003800000 */
.L_x_7061:
        /* <DEDUP_REMOVED lines=25> */
.L_x_7089:
        /* <DEDUP_REMOVED lines=8> */
[----:B------:R-:W-:-:S02]  /*17a0*/  ISETP.NE.AND P6, PT, R108, RZ, PT ;  /* 0x000000ff6c00720c */ /* 0x000fc40003fc5270 */
        /* <DEDUP_REMOVED lines=42> */
[-C--:B------:R-:W-:Y:S01]  /*1a50*/  FMUL.FTZ R149, R99, R136.reuse ;  /* 0x0000008863957220 */ /* 0x080fe20000410000 */
[----:B------:R-:W-:-:S02]  /*1a60*/  FMUL.FTZ R160, R98, R136 ;  /* 0x0000008862a07220 */ /* 0x000fc40000410000 */
[----:B------:R-:W-:-:S04]  /*1a70*/  ISETP.NE.AND.EX P5, PT, RZ, UR15, PT, P5 ;  /* 0x0000000fff007c0c */ /* 0x000fc8000bfa5350 */
[----:B------:R-:W-:Y:S02]  /*1a80*/  SEL R88, R99, R88, P5 ;  /* 0x0000005863587207 */ /* 0x000fe40002800000 */
[----:B------:R-:W-:Y:S02]  /*1a90*/  SEL R89, R98, R89, P5 ;  /* 0x0000005962597207 */ /* 0x000fe40002800000 */
[C---:B------:R-:W-:Y:S01]  /*1aa0*/  SEL R90, R151.reuse, R90, P5 ;  /* 0x0000005a975a7207 */ /* 0x040fe20002800000 */
[-C--:B------:R-:W-:Y:S01]  /*1ab0*/  FMUL.FTZ R151, R151, R136.reuse ;  /* 0x0000008897977220 */ /* 0x080fe20000410000 */
[C---:B------:R-:W-:Y:S01]  /*1ac0*/  SEL R91, R162.reuse, R91, P5 ;  /* 0x0000005ba25b7207 */ /* 0x040fe20002800000 */
[----:B------:R-:W-:Y:S01]  /*1ad0*/  FMUL.FTZ R162, R162, R136 ;  /* 0x00000088a2a27220 */ /* 0x000fe20000410000 */
[----:B------:R-:W-:Y:S01]  /*1ae0*/  ISETP.NE.U32.AND P5, PT, RZ, UR14, PT ;  /* 0x0000000eff007c0c */ /* 0x000fe2000bfa5070 */
[----:B0-----:R-:W-:-:S04]  /*1af0*/  IMAD.WIDE.U32 R156, R134, 0x10, R156 ;  /* 0x00000010869c7825 */ /* 0x001fc800078e009c */
[----:B------:R-:W-:Y:S01]  /*1b00*/  FMUL.FTZ R98, R12, R151 ;  /* 0x000000970c627220 */ /* 0x000fe20000410000 */
[----:B------:R-:W-:Y:S01]  /*1b10*/  FMUL.FTZ R99, R13, R162 ;  /* 0x000000a20d637220 */ /* 0x000fe20000410000 */
[----:B------:R-:W-:-:S13]  /*1b20*/  ISETP.NE.AND.EX P5, PT, RZ, UR15, PT, P5 ;  /* 0x0000000fff007c0c */ /* 0x000fda000bfa5350 */
[----:B------:R-:W0:Y:S02]  /*1b30*/  @P5 LDC.64 R96, c[0x0][0x308] ;  /* 0x0000c200ff605b82 */ /* 0x000e240000000a00 */
[----:B0-----:R-:W-:-:S04]  /*1b40*/  @P5 IMAD.WIDE.U32 R158, R134, 0x10, R96 ;  /* 0x00000010869e5825 */ /* 0x001fc800078e0060 */
[----:B------:R-:W-:Y:S01]  /*1b50*/  FMUL.FTZ R96, R10, R149 ;  /* 0x000000950a607220 */ /* 0x000fe20000410000 */
[----:B------:R-:W-:Y:S01]  /*1b60*/  FMUL.FTZ R97, R11, R160 ;  /* 0x000000a00b617220 */ /* 0x000fe20000410000 */
[----:B------:R-:W-:Y:S01]  /*1b70*/  IADD3 R134, R134, 0x80, RZ ;  /* 0x0000008086867810 */ /* 0x000fe20007ffe0ff */
[----:B------:R0:W-:Y:S04]  /*1b80*/  @P5 STG.E.128 desc[UR4][R158.64], R88 ;  /* 0x000000589e005986 */ /* 0x0001e8000c101d04 */
[----:B------:R0:W-:Y:S01]  /*1b90*/  STG.E.128 desc[UR4][R156.64], R96 ;  /* 0x000000609c007986 */ /* 0x0001e2000c101d04 */
[----:B--2---:R-:W-:Y:S01]  /*1ba0*/  FFMA.FTZ R52, R149, R92, R52 ;  /* 0x0000005c95347223 */ /* 0x004fe20000010034 */
[----:B------:R-:W-:Y:S01]  /*1bb0*/  FFMA.FTZ R53, R93, R160, R53 ;  /* 0x000000a05d357223 */ /* 0x000fe20000010035 */
[----:B------:R-:W-:Y:S01]  /*1bc0*/  FFMA.FTZ R54, R94, R151, R54 ;  /* 0x000000975e367223 */ /* 0x000fe20000010036 */
[----:B0-----:R-:W-:-:S07]  /*1bd0*/  FFMA.FTZ R55, R95, R162, R55 ;  /* 0x000000a25f377223 */ /* 0x001fce0000010037 */
.L_x_7065:
[----:B------:R-:W-:Y:S05]  /*1be0*/  BSYNC B0 ;  /* 0x0000000000007941 */ /* 0x000fea0003800000 */
.L_x_7064:
[----:B------:R-:W-:Y:S04]  /*1bf0*/  BSSY B0, `(.L_x_7066) ;  /* 0x0000032000007945 */ /* 0x000fe80003800000 */
[----:B------:R-:W-:Y:S05]  /*1c00*/  @!P1 BRA `(.L_x_7067) ;  /* 0x0000000000c09947 */ /* 0x000fea0003800000 */
        /* <DEDUP_REMOVED lines=8> */
[C---:B-----5:R-:W-:Y:S01]  /*1c90*/  FMUL.FTZ R97, R147.reuse, R92 ;  /* 0x0000005c93617220 */ /* 0x060fe20000410000 */
[C---:B------:R-:W-:Y:S01]  /*1ca0*/  FMUL.FTZ R96, R147.reuse, R94 ;  /* 0x0000005e93607220 */ /* 0x040fe20000410000 */
[----:B------:R-:W0:Y:S01]  /*1cb0*/  LDC.64 R92, c[0x0][0x220] ;  /* 0x00008800ff5c7b82 */ /* 0x000e220000000a00 */
[----:B------:R-:W-:Y:S01]  /*1cc0*/  ISETP.NE.U32.AND P5, PT, RZ, UR8, PT ;  /* 0x00000008ff007c0c */ /* 0x000fe2000bfa5070 */
[C---:B------:R-:W-:Y:S01]  /*1cd0*/  FMUL.FTZ R99, R147.reuse, R98 ;  /* 0x0000006293637220 */ /* 0x040fe20000410000 */
[----:B------:R-:W-:-:S02]  /*1ce0*/  FMUL.FTZ R98, R147, R156 ;  /* 0x0000009c93627220 */ /* 0x000fc40000410000 */
[----:B------:R-:W-:-:S13]  /*1cf0*/  ISETP.NE.AND.EX P5, PT, RZ, UR9, PT, P5 ;  /* 0x00000009ff007c0c */ /* 0x000fda000bfa5350 */
[----:B------:R-:W-:Y:S01]  /*1d00*/  @P5 FADD.FTZ R97, R24, R97 ;  /* 0x0000006118615221 */ /* 0x000fe20000010000 */
[----:B------:R-:W-:Y:S01]  /*1d10*/  @P5 FADD.FTZ R96, R25, R96 ;  /* 0x0000006019605221 */ /* 0x000fe20000010000 */
[----:B------:R-:W-:Y:S01]  /*1d20*/  @P5 FADD.FTZ R99, R26, R99 ;  /* 0x000000631a635221 */ /* 0x000fe20000010000 */
[----:B------:R-:W-:Y:S01]  /*1d30*/  @P5 FADD.FTZ R98, R27, R98 ;  /* 0x000000621b625221 */ /* 0x000fe20000010000 */
[----:B------:R-:W-:Y:S01]  /*1d40*/  ISETP.NE.U32.AND P5, PT, RZ, UR14, PT ;  /* 0x0000000eff007c0c */ /* 0x000fe2000bfa5070 */
[----:B0-----:R-:W-:-:S03]  /*1d50*/  IMAD.WIDE.U32 R92, R134, 0x10, R92 ;  /* 0x00000010865c7825 */ /* 0x001fc600078e005c */
[----:B------:R-:W-:-:S03]  /*1d60*/  ISETP.NE.AND.EX P5, PT, RZ, UR15, PT, P5 ;  /* 0x0000000fff007c0c */ /* 0x000fc6000bfa5350 */
[----:B------:R-:W2:Y:S10]  /*1d70*/  LDG.E.128 R92, desc[UR4][R92.64] ;  /* 0x000000045c5c7981 */ /* 0x000eb4000c1e1d00 */
[----:B------:R-:W-:-:S04]  /*1d80*/  @P5 LEA R158, P6, R134, UR14, 0x4 ;  /* 0x0000000e869e5c11 */ /* 0x000fc8000f8c20ff */
[----:B------:R-:W-:Y:S02]  /*1d90*/  @P5 LEA.HI.X R159, R134, UR15, RZ, 0x4, P6 ;  /* 0x0000000f869f5c11 */ /* 0x000fe4000b0f24ff */
[----:B------:R-:W-:-:S04]  /*1da0*/  ISETP.NE.U32.AND P6, PT, RZ, UR14, PT ;  /* 0x0000000eff007c0c */ /* 0x000fc8000bfc5070 */
[----:B------:R-:W-:-:S04]  /*1db0*/  ISETP.NE.AND.EX P6, PT, RZ, UR15, PT, P6 ;  /* 0x0000000fff007c0c */ /* 0x000fc8000bfc5360 */
[----:B------:R-:W-:Y:S02]  /*1dc0*/  SEL R88, R97, R88, P6 ;  /* 0x0000005861587207 */ /* 0x000fe40003000000 */
[----:B------:R-:W-:Y:S02]  /*1dd0*/  SEL R89, R96, R89, P6 ;  /* 0x0000005960597207 */ /* 0x000fe40003000000 */
[----:B------:R-:W-:Y:S02]  /*1de0*/  SEL R90, R99, R90, P6 ;  /* 0x0000005a635a7207 */ /* 0x000fe40003000000 */
[----:B------:R-:W-:Y:S01]  /*1df0*/  SEL R91, R98, R91, P6 ;  /* 0x0000005b625b7207 */ /* 0x000fe20003000000 */
[-C--:B------:R-:W-:Y:S01]  /*1e00*/  FMUL.FTZ R149, R97, R136.reuse ;  /* 0x0000008861957220 */ /* 0x080fe20000410000 */
[-C--:B------:R-:W-:Y:S01]  /*1e10*/  FMUL.FTZ R160, R96, R136.reuse ;  /* 0x0000008860a07220 */ /* 0x080fe20000410000 */
[-C--:B------:R-:W-:Y:S01]  /*1e20*/  FMUL.FTZ R151, R99, R136.reuse ;  /* 0x0000008863977220 */ /* 0x080fe20000410000 */
[----:B------:R-:W-:Y:S01]  /*1e30*/  FMUL.FTZ R162, R98, R136 ;  /* 0x0000008862a27220 */ /* 0x000fe20000410000 */
[----:B------:R0:W-:Y:S01]  /*1e40*/  @P5 STG.E.128 desc[UR4][R158.64], R88 ;  /* 0x000000589e005986 */ /* 0x0001e2000c101d04 */
[----:B------:R-:W-:Y:S01]  /*1e50*/  LEA R156, P5, R134, UR16, 0x4 ;  /* 0x00000010869c7c11 */ /* 0x000fe2000f8a20ff */
[----:B------:R-:W-:Y:S01]  /*1e60*/  FMUL.FTZ R96, R14, R149 ;  /* 0x000000950e607220 */ /* 0x000fe20000410000 */
[----:B------:R-:W-:Y:S01]  /*1e70*/  FMUL.FTZ R97, R15, R160 ;  /* 0x000000a00f617220 */ /* 0x000fe20000410000 */
[----:B------:R-:W-:Y:S01]  /*1e80*/  FMUL.FTZ R98, R16, R151 ;  /* 0x0000009710627220 */ /* 0x000fe20000410000 */
[----:B------:R-:W-:Y:S01]  /*1e90*/  LEA.HI.X R157, R134, UR17, RZ, 0x4, P5 ;  /* 0x00000011869d7c11 */ /* 0x000fe2000a8f24ff */
[----:B------:R-:W-:-:S05]  /*1ea0*/  FMUL.FTZ R99, R17, R162 ;  /* 0x000000a211637220 */ /* 0x000fca0000410000 */
[----:B------:R0:W-:Y:S01]  /*1eb0*/  STG.E.128 desc[UR4][R156.64], R96 ;  /* 0x000000609c007986 */ /* 0x0001e2000c101d04 */
[----:B------:R-:W-:Y:S01]  /*1ec0*/  IADD3 R134, R134, 0x80, RZ ;  /* 0x0000008086867810 */ /* 0x000fe20007ffe0ff */
[----:B--2---:R-:W-:Y:S01]  /*1ed0*/  FFMA.FTZ R56, R149, R92, R56 ;  /* 0x0000005c95387223 */ /* 0x004fe20000010038 */
[----:B------:R-:W-:Y:S01]  /*1ee0*/  FFMA.FTZ R57, R93, R160, R57 ;  /* 0x000000a05d397223 */ /* 0x000fe20000010039 */
[----:B------:R-:W-:Y:S01]  /*1ef0*/  FFMA.FTZ R58, R94, R151, R58 ;  /* 0x000000975e3a7223 */ /* 0x000fe2000001003a */
[----:B0-----:R-:W-:-:S07]  /*1f00*/  FFMA.FTZ R59, R95, R162, R59 ;  /* 0x000000a25f3b7223 */ /* 0x001fce000001003b */
.L_x_7067:
[----:B------:R-:W-:Y:S05]  /*1f10*/  BSYNC B0 ;  /* 0x0000000000007941 */ /* 0x000fea0003800000 */
.L_x_7066:
        /* <DEDUP_REMOVED lines=50> */
.L_x_7069:
[----:B------:R-:W-:Y:S05]  /*2240*/  BSYNC B0 ;  /* 0x0000000000007941 */ /* 0x000fea0003800000 */
.L_x_7068:
[----:B------:R-:W-:Y:S01]  /*2250*/  ISETP.NE.AND P5, PT, R114, RZ, PT ;  /* 0x000000ff7200720c */ /* 0x000fe20003fa5270 */
[----:B------:R-:W-:-:S12]  /*2260*/  BSSY B0, `(.L_x_7070) ;  /* 0x0000031000007945 */ /* 0x000fd80003800000 */
[----:B------:R-:W-:Y:S05]  /*2270*/  @!P5 BRA `(.L_x_7071) ;  /* 0x0000000000bcd947 */ /* 0x000fea0003800000 */
[-CC-:B------:R-:W-:Y:S01]  /*2280*/  FFMA.FTZ R93, R115, R127.reuse, R126.reuse ;  /* 0x0000007f735d7223 */ /* 0x180fe2000001007e */
[-CC-:B------:R-:W-:Y:S01]  /*2290*/  FFMA.FTZ R94, R116, R127.reuse, R126.reuse ;  /* 0x0000007f745e7223 */ /* 0x180fe2000001007e */
[-C--:B------:R-:W-:Y:S01]  /*22a0*/  FFMA.FTZ R95, R123, R127.reuse, R126 ;  /* 0x0000007f7b5f7223 */ /* 0x080fe2000001007e */
[----:B------:R-:W-:Y:S01]  /*22b0*/  ISETP.NE.U32.AND P5, PT, RZ, UR8, PT ;  /* 0x00000008ff007c0c */ /* 0x000fe2000bfa5070 */
[----:B------:R-:W-:Y:S01]  /*22c0*/  FADD.FTZ R92, R124, -R93 ;  /* 0x8000005d7c5c7221 */ /* 0x000fe20000010000 */
[----:B------:R-:W-:Y:S01]  /*22d0*/  FADD.FTZ R94, R125, -R94 ;  /* 0x8000005e7d5e7221 */ /* 0x000fe20000010000 */
[----:B------:R-:W-:Y:S01]  /*22e0*/  FADD.FTZ R98, R142, -R95 ;  /* 0x8000005f8e627221 */ /* 0x000fe20000010000 */
[----:B------:R-:W-:Y:S01]  /*22f0*/  ISETP.NE.AND.EX P5, PT, RZ, UR9, PT, P5 ;  /* 0x00000009ff007c0c */ /* 0x000fe2000bfa5350 */
[C---:B-----5:R-:W-:Y:S01]  /*2300*/  FMUL.FTZ R97, R147.reuse, R92 ;  /* 0x0000005c93617220 */ /* 0x060fe20000410000 */
[C---:B------:R-:W-:Y:S01]  /*2310*/  FMUL.FTZ R96, R147.reuse, R94 ;  /* 0x0000005e93607220 */ /* 0x040fe20000410000 */
[----:B------:R-:W0:Y:S01]  /*2320*/  LDC.64 R92, c[0x0][0x220] ;  /* 0x00008800ff5c7b82 */ /* 0x000e220000000a00 */
[----:B------:R-:W-:Y:S01]  /*2330*/  FFMA.FTZ R127, R140, R127, R126 ;  /* 0x0000007f8c7f7223 */ /* 0x000fe2000001007e */
[----:B------:R-:W-:-:S03]  /*2340*/  FMUL.FTZ R99, R147, R98 ;  /* 0x0000006293637220 */ /* 0x000fc60000410000 */
[----:B------:R-:W-:-:S04]  /*2350*/  FADD.FTZ R126, R138, -R127 ;  /* 0x8000007f8a7e7221 */ /* 0x000fc80000010000 */
[----:B------:R-:W-:Y:S01]  /*2360*/  FMUL.FTZ R98, R147, R126 ;  /* 0x0000007e93627220 */ /* 0x000fe20000410000 */
[----:B------:R-:W-:Y:S01]  /*2370*/  @P5 FADD.FTZ R97, R84, R97 ;  /* 0x0000006154615221 */ /* 0x000fe20000010000 */
[----:B------:R-:W-:Y:S01]  /*2380*/  @P5 FADD.FTZ R96, R85, R96 ;  /* 0x0000006055605221 */ /* 0x000fe20000010000 */
[----:B------:R-:W-:Y:S01]  /*2390*/  @P5 FADD.FTZ R99, R86, R99 ;  /* 0x0000006356635221 */ /* 0x000fe20000010000 */
[----:B------:R-:W-:Y:S01]  /*23a0*/  @P5 FADD.FTZ R98, R87, R98 ;  /* 0x0000006257625221 */ /* 0x000fe20000010000 */
[----:B------:R-:W-:-:S04]  /*23b0*/  ISETP.NE.U32.AND P5, PT, RZ, UR14, PT ;  /* 0x0000000eff007c0c */ /* 0x000fc8000bfa5070 */
[----:B------:R-:W-:Y:S01]  /*23c0*/  ISETP.NE.AND.EX P5, PT, RZ, UR15, PT, P5 ;  /* 0x0000000fff007c0c */ /* 0x000fe2000bfa5350 */
[----:B0-----:R-:W-:-:S06]  /*23d0*/  IMAD.WIDE.U32 R92, R134, 0x10, R92 ;  /* 0x00000010865c7825 */ /* 0x001fcc00078e005c */
[----:B------:R-:W2:Y:S06]  /*23e0*/  LDG.E.128 R92, desc[UR4][R92.64] ;  /* 0x000000045c5c7981 */ /* 0x000eac000c1e1d00 */
        /* <DEDUP_REMOVED lines=20> */
[----:B--2---:R-:W-:Y:S01]  /*2530*/  FFMA.FTZ R64, R147, R92, R64 ;  /* 0x0000005c93407223 */ /* 0x004fe20000010040 */
[----:B------:R-:W-:Y:S01]  /*2540*/  FFMA.FTZ R65, R93, R158, R65 ;  /* 0x0000009e5d417223 */ /* 0x000fe20000010041 */
[----:B------:R-:W-:Y:S01]  /*2550*/  FFMA.FTZ R66, R94, R149, R66 ;  /* 0x000000955e427223 */ /* 0x000fe20000010042 */
[----:B0-----:R-:W-:-:S07]  /*2560*/  FFMA.FTZ R67, R95, R136, R67 ;  /* 0x000000885f437223 */ /* 0x001fce0000010043 */
.L_x_7071:
[----:B------:R-:W-:Y:S05]  /*2570*/  BSYNC B0 ;  /* 0x0000000000007941 */ /* 0x000fea0003800000 */
.L_x_7070:
[----:B------:R-:W-:Y:S02]  /*2580*/  IADD3 R113, R113, UR18, RZ ;  /* 0x0000001271717c10 */ /* 0x000fe4000fffe0ff */
[----:B------:R-:W-:Y:S02]  /*2590*/  SEL R126, RZ, 0x1, P4 ;  /* 0x00000001ff7e7807 */ /* 0x000fe40002000000 */
[----:B------:R-:W-:-:S13]  /*25a0*/  ISETP.GE.AND P5, PT, R113, UR19, PT ;  /* 0x0000001371007c0c */ /* 0x000fda000bfa6270 */
[----:B------:R-:W-:Y:S05]  /*25b0*/  @!P5 BRA `(.L_x_7072) ;  /* 0xffffffe000e4d947 */ /* 0x000fea000383ffff */
.L_x_7054:
[----:B------:R-:W0:Y:S01]  /*25c0*/  S2R R0, SR_TID.X ;  /* 0x0000000000007919 */ /* 0x000e220000002100 */
[----:B------:R-:W0:Y:S01]  /*25d0*/  S2UR UR6, SR_CTAID.X ;  /* 0x00000000000679c3 */ /* 0x000e220000002500 */
[----:B------:R-:W-:Y:S01]  /*25e0*/  BSSY B0, `(.L_x_7073) ;  /* 0x000000f000007945 */ /* 0x000fe20003800000 */
[----:B0----5:R-:W-:-:S05]  /*25f0*/  LEA.HI R3, R0, UR6, RZ, 0x19 ;  /* 0x0000000600037c11 */ /* 0x021fca000f8fc8ff */
        /* <DEDUP_REMOVED lines=8> */
[----:B-1----:R-:W-:-:S05]  /*2680*/  IMAD.WIDE.U32 R4, R9, 0x10, R4 ;  /* 0x0000001009047825 */ /* 0x002fca00078e0004 */
[----:B------:R0:W-:Y:S01]  /*2690*/  STG.E.128 desc[UR4][R4.64], R28 ;  /* 0x0000001c04007986 */ /* 0x0001e2000c101d04 */
[C---:B--2---:R-:W-:Y:S01]  /*26a0*/  IMAD.WIDE.U32 R6, R9.reuse, 0x10, R6 ;  /* 0x0000001009067825 */ /* 0x044fe200078e0006 */
[----:B------:R-:W-:-:S04]  /*26b0*/  IADD3 R9, R9, 0x80, RZ ;  /* 0x0000008009097810 */ /* 0x000fc80007ffe0ff */
[----:B------:R0:W-:Y:S03]  /*26c0*/  STG.E.128 desc[UR4][R6.64], R52 ;  /* 0x0000003406007986 */ /* 0x0001e6000c101d04 */
.L_x_7074:
[----:B------:R-:W-:Y:S05]  /*26d0*/  BSYNC B0 ;  /* 0x0000000000007941 */ /* 0x000fea0003800000 */
.L_x_7073:
[----:B------:R-:W-:Y:S04]  /*26e0*/  BSSY B0, `(.L_x_7075) ;  /* 0x000000c000007945 */ /* 0x000fe80003800000 */
[----:B------:R-:W-:Y:S05]  /*26f0*/  @!P1 BRA `(.L_x_7076) ;  /* 0x0000000000289947 */ /* 0x000fea0003800000 */
[----:B0-----:R-:W0:Y:S08]  /*2700*/  LDC.64 R2, c[0x0][0x2d0] ;  /* 0x0000b400ff027b82 */ /* 0x001e300000000a00 */
        /* <DEDUP_REMOVED lines=9> */
.L_x_7076:
[----:B------:R-:W-:Y:S05]  /*27a0*/  BSYNC B0 ;  /* 0x0000000000007941 */ /* 0x000fea0003800000 */
.L_x_7075:
[----:B------:R-:W-:Y:S04]  /*27b0*/  BSSY B0, `(.L_x_7077) ;  /* 0x000000c000007945 */ /* 0x000fe80003800000 */
[----:B------:R-:W-:Y:S05]  /*27c0*/  @!P2 BRA `(.L_x_7078) ;  /* 0x000000000028a947 */ /* 0x000fea0003800000 */
[----:B0--3--:R-:W0:Y:S08]  /*27d0*/  LDC.64 R2, c[0x0][0x2d0] ;  /* 0x0000b400ff027b82 */ /* 0x009e300000000a00 */
        /* <DEDUP_REMOVED lines=9> */
.L_x_7078:
[----:B------:R-:W-:Y:S05]  /*2870*/  BSYNC B0 ;  /* 0x0000000000007941 */ /* 0x000fea0003800000 */
.L_x_7077:
[----:B------:R-:W-:-:S13]  /*2880*/  ISETP.NE.AND P0, PT, R114, RZ, PT ;  /* 0x000000ff7200720c */ /* 0x000fda0003f05270 */
[----:B------:R-:W-:Y:S05]  /*2890*/  @!P0 EXIT ;  /* 0x000000000000894d */ /* 0x000fea0003800000 */
[----:B0--34-:R-:W0:Y:S08]  /*28a0*/  LDC.64 R2, c[0x0][0x2d0] ;  /* 0x0000b400ff027b82 */ /* 0x019e300000000a00 */
[----:B------:R-:W1:Y:S08]  /*28b0*/  LDC.64 R4, c[0x0][0x2d8] ;  /* 0x0000b600ff047b82 */ /* 0x000e700000000a00 */
[----:B------:R-:W2:Y:S01]  /*28c0*/  LDC.64 R6, c[0x0][0x2f0] ;  /* 0x0000bc00ff067b82 */ /* 0x000ea20000000a00 */
[----:B0-----:R-:W-:-:S05]  /*28d0*/  IMAD.WIDE.U32 R2, R9, 0x10, R2 ;  /* 0x0000001009027825 */ /* 0x001fca00078e0002 */
[----:B------:R-:W-:Y:S01]  /*28e0*/  STG.E.128 desc[UR4][R2.64], R48 ;  /* 0x0000003002007986 */ /* 0x000fe2000c101d04 */
[----:B-1----:R-:W-:-:S05]  /*28f0*/  IMAD.WIDE.U32 R4, R9, 0x10, R4 ;  /* 0x0000001009047825 */ /* 0x002fca00078e0004 */
[----:B------:R-:W-:Y:S01]  /*2900*/  STG.E.128 desc[UR4][R4.64], R36 ;  /* 0x0000002404007986 */ /* 0x000fe2000c101d04 */
[----:B--2---:R-:W-:-:S05]  /*2910*/  IMAD.WIDE.U32 R6, R9, 0x10, R6 ;  /* 0x0000001009067825 */ /* 0x004fca00078e0006 */
[----:B------:R-:W-:Y:S01]  /*2920*/  STG.E.128 desc[UR4][R6.64], R64 ;  /* 0x0000004006007986 */ /* 0x000fe2000c101d04 */
[----:B------:R-:W-:Y:S05]  /*2930*/  EXIT ;  /* 0x000000000000794d */ /* 0x000fea0003800000 */
.L_x_7063:
[----:B------:R-:W-:Y:S01]  /*2940*/  HFMA2.MMA R155, -RZ, RZ, 0, 9.5367431640625e-07 ;  /* 0x00000010ff9b7435 */ /* 0x000fe200000001ff */
[----:B------:R-:W-:Y:S02]  /*2950*/  MOV R158, R149 ;  /* 0x00000095009e7202 */ /* 0x000fe40000000f00 */
[----:B------:R-:W-:Y:S02]  /*2960*/  MOV R160, 0x1f ;  /* 0x0000001f00a07802 */ /* 0x000fe40000000f00 */
[----:B------:R-:W-:-:S07]  /*2970*/  MOV R151, 0xffffffff ;  /* 0xffffffff00977802 */ /* 0x000fce0000000f00 */
[----:B-----5:R-:W-:Y:S05]  /*2980*/  WARPSYNC.COLLECTIVE R151, `(.L_x_7079) ;  /* 0x0000000097087348 */ /* 0x020fea0003c00000 */
[----:B------:R0:W1:Y:S02]  /*2990*/  SHFL.DOWN P6, R153, R158, R155, R160 ;  /* 0x0800009b9e997389 */ /* 0x00006400000c00a0 */
[----:B01---5:R-:W-:Y:S01]  /*29a0*/  ENDCOLLECTIVE ;  /* 0x000000000000791b */ /* 0x023fe20003800000 */
.L_x_7079:
[----:B------:R-:W-:Y:S02]  /*29b0*/  MOV R158, R156 ;  /* 0x0000009c009e7202 */ /* 0x000fe40000000f00 */
[----:B------:R-:W-:-:S07]  /*29c0*/  MOV R94, R153 ;  /* 0x00000099005e7202 */ /* 0x000fce0000000f00 */
[----:B------:R-:W-:Y:S05]  /*29d0*/  WARPSYNC.COLLECTIVE R151, `(.L_x_7080) ;  /* 0x0000000097087348 */ /* 0x000fea0003c00000 */
[----:B------:R0:W1:Y:S02]  /*29e0*/  SHFL.DOWN P6, R153, R158, R155, R160 ;  /* 0x0800009b9e997389 */ /* 0x00006400000c00a0 */
[----:B01----:R-:W-:Y:S01]  /*29f0*/  ENDCOLLECTIVE ;  /* 0x000000000000791b */ /* 0x003fe20003800000 */
.L_x_7080:
[----:B------:R-:W-:Y:S01]  /*2a00*/  FADD.FTZ R94, R94, R149 ;  /* 0x000000955e5e7221 */ /* 0x000fe20000010000 */
[----:B------:R-:W-:-:S04]  /*2a10*/  HFMA2.MMA R155, -RZ, RZ, 0, 4.76837158203125e-07 ;  /* 0x00000008ff9b7435 */ /* 0x000fc800000001ff */
[----:B------:R-:W-:Y:S02]  /*2a20*/  MOV R158, R94 ;  /* 0x0000005e009e7202 */ /* 0x000fe40000000f00 */
[----:B------:R-:W-:-:S07]  /*2a30*/  MOV R95, R153 ;  /* 0x00000099005f7202 */ /* 0x000fce0000000f00 */
[----:B------:R-:W-:Y:S05]  /*2a40*/  WARPSYNC.COLLECTIVE R151, `(.L_x_7081) ;  /* 0x0000000097087348 */ /* 0x000fea0003c00000 */
[----:B------:R0:W1:Y:S02]  /*2a50*/  SHFL.DOWN P6, R153, R158, R155, R160 ;  /* 0x0800009b9e997389 */ /* 0x00006400000c00a0 */
[----:B01----:R-:W-:Y:S01]  /*2a60*/  ENDCOLLECTIVE ;  /* 0x000000000000791b */ /* 0x003fe20003800000 */
.L_x_7081:
[----:B------:R-:W-:-:S05]  /*2a70*/  FADD.FTZ R95, R95, R156 ;  /* 0x0000009c5f5f7221 */ /* 0x000fca0000010000 */
[----:B------:R-:W-:Y:S02]  /*2a80*/  MOV R158, R95 ;  /* 0x0000005f009e7202 */ /* 0x000fe40000000f00 */
[----:B------:R-:W-:-:S07]  /*2a90*/  MOV R97, R153 ;  /* 0x0000009900617202 */ /* 0x000fce0000000f00 */
[----:B------:R-:W-:Y:S05]  /*2aa0*/  WARPSYNC.COLLECTIVE R151, `(.L_x_7082) ;  /* 0x0000000097087348 */ /* 0x000fea0003c00000 */
[----:B------:R0:W1:Y:S02]  /*2ab0*/  SHFL.DOWN P6, R153, R158, R155, R160 ;  /* 0x0800009b9e997389 */ /* 0x00006400000c00a0 */
[----:B01----:R-:W-:Y:S01]  /*2ac0*/  ENDCOLLECTIVE ;  /* 0x000000000000791b */ /* 0x003fe20003800000 */
.L_x_7082:
[----:B------:R-:W-:Y:S01]  /*2ad0*/  FADD.FTZ R97, R94, R97 ;  /* 0x000000615e617221 */ /* 0x000fe20000010000 */
[----:B------:R-:W-:-:S04]  /*2ae0*/  HFMA2.MMA R155, -RZ, RZ, 0, 2.384185791015625e-07 ;  /* 0x00000004ff9b7435 */ /* 0x000fc800000001ff */
[----:B------:R-:W-:Y:S02]  /*2af0*/  MOV R158, R97 ;  /* 0x00000061009e7202 */ /* 0x000fe40000000f00 */
[----:B------:R-:W-:-:S07]  /*2b00*/  MOV R96, R153 ;  /* 0x0000009900607202 */ /* 0x000fce0000000f00 */
[----:B------:R-:W-:Y:S05]  /*2b10*/  WARPSYNC.COLLECTIVE R151, `(.L_x_7083) ;  /* 0x0000000097087348 */ /* 0x000fea0003c00000 */
[----:B------:R0:W1:Y:S02]  /*2b20*/  SHFL.DOWN P6, R153, R158, R155, R160 ;  /* 0x0800009b9e997389 */ /* 0x00006400000c00a0 */
[----:B01----:R-:W-:Y:S01]  /*2b30*/  ENDCOLLECTIVE ;  /* 0x000000000000791b */ /* 0x003fe20003800000 */
.L_x_7083:
[----:B------:R-:W-:-:S05]  /*2b40*/  FADD.FTZ R96, R95, R96 ;  /* 0x000000605f607221 */ /* 0x000fca0000010000 */
[----:B------:R-:W-:Y:S02]  /*2b50*/  MOV R158, R96 ;  /* 0x00000060009e7202 */ /* 0x000fe40000000f00 */
[----:B------:R-:W-:-:S07]  /*2b60*/  MOV R98, R153 ;  /* 0x0000009900627202 */ /* 0x000fce0000000f00 */
[----:B------:R-:W-:Y:S05]  /*2b70*/  WARPSYNC.COLLECTIVE R151, `(.L_x_7084) ;  /* 0x0000000097087348 */ /* 0x000fea0003c00000 */
[----:B------:R0:W1:Y:S02]  /*2b80*/  SHFL.DOWN P6, R153, R158, R155, R160 ;  /* 0x0800009b9e997389 */ /* 0x00006400000c00a0 */
[----:B01----:R-:W-:Y:S01]  /*2b90*/  ENDCOLLECTIVE ;  /* 0x000000000000791b */ /* 0x003fe20003800000 */
.L_x_7084:
[----:B------:R-:W-:Y:S01]  /*2ba0*/  FADD.FTZ R98, R97, R98 ;  /* 0x0000006261627221 */ /* 0x000fe20000010000 */
[----:B------:R-:W-:-:S04]  /*2bb0*/  HFMA2.MMA R155, -RZ, RZ, 0, 1.1920928955078125e-07 ;  /* 0x00000002ff9b7435 */ /* 0x000fc800000001ff */
[----:B------:R-:W-:Y:S02]  /*2bc0*/  MOV R158, R98 ;  /* 0x00000062009e7202 */ /* 0x000fe40000000f00 */
[----:B------:R-:W-:-:S07]  /*2bd0*/  MOV R99, R153 ;  /* 0x0000009900637202 */ /* 0x000fce0000000f00 */
[----:B------:R-:W-:Y:S05]  /*2be0*/  WARPSYNC.COLLECTIVE R151, `(.L_x_7085) ;  /* 0x0000000097087348 */ /* 0x000fea0003c00000 */
[----:B------:R0:W1:Y:S02]  /*2bf0*/  SHFL.DOWN P6, R153, R158, R155, R160 ;  /* 0x0800009b9e997389 */ /* 0x00006400000c00a0 */
[----:B01----:R-:W-:Y:S01]  /*2c00*/  ENDCOLLECTIVE ;  /* 0x000000000000791b */ /* 0x003fe20003800000 */
.L_x_7085:
[----:B------:R-:W-:-:S05]  /*2c10*/  FADD.FTZ R99, R96, R99 ;  /* 0x0000006360637221 */ /* 0x000fca0000010000 */
[----:B------:R-:W-:Y:S02]  /*2c20*/  MOV R158, R99 ;  /* 0x00000063009e7202 */ /* 0x000fe40000000f00 */
[----:B------:R-:W-:-:S07]  /*2c30*/  MOV R127, R153 ;  /* 0x00000099007f7202 */ /* 0x000fce0000000f00 */
[----:B------:R-:W-:Y:S05]  /*2c40*/  WARPSYNC.COLLECTIVE R151, `(.L_x_7086) ;  /* 0x0000000097087348 */ /* 0x000fea0003c00000 */
[----:B------:R0:W1:Y:S02]  /*2c50*/  SHFL.DOWN P6, R153, R158, R155, R160 ;  /* 0x0800009b9e997389 */ /* 0x00006400000c00a0 */
[----:B01----:R-:W-:Y:S01]  /*2c60*/  ENDCOLLECTIVE ;  /* 0x000000000000791b */ /* 0x003fe20003800000 */
.L_x_7086:
[----:B------:R-:W-:Y:S01]  /*2c70*/  FADD.FTZ R127, R98, R127 ;  /* 0x0000007f627f7221 */ /* 0x000fe20000010000 */
[----:B------:R-:W-:-:S04]  /*2c80*/  HFMA2.MMA R155, -RZ, RZ, 0, 5.9604644775390625e-08 ;  /* 0x00000001ff9b7435 */ /* 0x000fc800000001ff */
[----:B------:R-:W-:Y:S02]  /*2c90*/  MOV R158, R127 ;  /* 0x0000007f009e7202 */ /* 0x000fe40000000f00 */
[----:B------:R-:W-:-:S07]  /*2ca0*/  MOV R126, R153 ;  /* 0x00000099007e7202 */ /* 0x000fce0000000f00 */
[----:B------:R-:W-:Y:S05]  /*2cb0*/  WARPSYNC.COLLECTIVE R151, `(.L_x_7087) ;  /* 0x0000000097087348 */ /* 0x000fea0003c00000 */
[----:B------:R0:W1:Y:S02]  /*2cc0*/  SHFL.DOWN P6, R153, R158, R155, R160 ;  /* 0x0800009b9e997389 */ /* 0x00006400000c00a0 */
[----:B01----:R-:W-:Y:S01]  /*2cd0*/  ENDCOLLECTIVE ;  /* 0x000000000000791b */ /* 0x003fe20003800000 */
.L_x_7087:
[----:B------:R-:W-:-:S05]  /*2ce0*/  FADD.FTZ R94, R99, R126 ;  /* 0x0000007e635e7221 */ /* 0x000fca0000010000 */
[----:B------:R-:W-:Y:S02]  /*2cf0*/  MOV R158, R94 ;  /* 0x0000005e009e7202 */ /* 0x000fe40000000f00 */
[----:B------:R-:W-:-:S07]  /*2d00*/  MOV R126, R153 ;  /* 0x00000099007e7202 */ /* 0x000fce0000000f00 */
[----:B------:R-:W-:Y:S05]  /*2d10*/  WARPSYNC.COLLECTIVE R151, `(.L_x_7088) ;  /* 0x0000000097087348 */ /* 0x000fea0003c00000 */
[----:B------:R0:W1:Y:S02]  /*2d20*/  SHFL.DOWN P6, R153, R158, R155, R160 ;  /* 0x0800009b9e997389 */ /* 0x00006400000c00a0 */
[----:B01----:R-:W-:Y:S01]  /*2d30*/  ENDCOLLECTIVE ;  /* 0x000000000000791b */ /* 0x003fe20003800000 */
.L_x_7088:
[----:B------:R-:W-:Y:S01]  /*2d40*/  MOV R95, R153 ;  /* 0x00000099005f7202 */ /* 0x000fe20000000f00 */
[----:B------:R-:W-:Y:S06]  /*2d50*/  BRA `(.L_x_7089) ;  /* 0xffffffe800707947 */ /* 0x000fec000383ffff */
.L_x_7090:
        /* <DEDUP_REMOVED lines=10> */
.L_x_8842:


//--------------------- .text._ZN10layer_norm13ln_bwd_kernelINS_13Kernel_traitsI6__halfffffjLj2048ELj1ELj1ELj4ELj16ENS_18Kernel_traits_baseILj2048ES2_ffffjLj128EEEEELb0ELb1ELb0ELb1EEEvNS_9BwdParamsE --------------------------
	.section	.text._ZN10layer_norm13ln_bwd_kernelINS_13Kernel_traitsI6__halfffffjLj2048ELj1ELj1ELj4ELj16ENS_18Kernel_traits_baseILj2048ES2_ffffjLj128EEEEELb0ELb1ELb0ELb1EEEvNS_9BwdParamsE,"ax",@progbits
	.align	128
        .global         _ZN10layer_norm13ln_bwd_kernelINS_13Kernel_traitsI6__halfffffjLj2048ELj1ELj1ELj4ELj16ENS_18Kernel_traits_baseILj2048ES2_ffffjLj128EEEEELb0ELb1ELb0ELb1EEEvNS_9BwdParamsE
        .type           _ZN10layer_norm13ln_bwd_kernelINS_13Kernel_traitsI6__halfffffjLj2048ELj1ELj1ELj4ELj16ENS_18Kernel_traits_baseILj2048ES2_ffffjLj128EEEEELb0ELb1ELb0ELb1EEEvNS_9BwdParamsE,@function
        .size           _ZN10layer_norm13ln_bwd_kernelINS_13Kernel_traitsI6__halfffffjLj2048ELj1ELj1ELj4ELj16ENS_18Kernel_traits_baseILj2048ES2_ffffjLj128EEEEELb0ELb1ELb0ELb1EEEvNS_9BwdParamsE,(.L_x_8843 - _ZN10layer_norm13ln_bwd_kernelINS_13Kernel_traitsI6__halfffffjLj2048ELj1ELj1ELj4ELj16ENS_18Kernel_traits_baseILj2048ES2_ffffjLj128EEEEELb0ELb1ELb0ELb1EEEvNS_9BwdParamsE)
        .other          _ZN10layer_norm13ln_bwd_kernelINS_13Kernel_traitsI6__halfffffjLj2048ELj1ELj1ELj4ELj16ENS_18Kernel_traits_baseILj2048ES2_ffffjLj128EEEEELb0ELb1ELb0ELb1EEEvNS_9BwdParamsE,@"STO_CUDA_ENTRY STV_DEFAULT"
_ZN10layer_norm13ln_bwd_kernelINS_13Kernel_traitsI6__halfffffjLj2048ELj1ELj1ELj4ELj16ENS_18Kernel_traits_baseILj2048ES2_ffffjLj128EEEEELb0ELb1ELb0ELb1EEEvNS_9BwdParamsE:
.text._ZN10layer_norm13ln_bwd_kernelINS_13Kernel_traitsI6__halfffffjLj2048ELj1ELj1ELj4ELj16ENS_18Kernel_traits_baseILj2048ES2_ffffjLj128EEEEELb0ELb1ELb0ELb1EEEvNS_9BwdParamsE:
[----:B------:R-:W-:Y:S01]  /*0000*/  LDC R1, c[0x0][0x28] ;  /* 0x00000a00ff017b82 */ /* 0x000fe20000000800 */
[----:B------:R-:W0:Y:S07]  /*0010*/  S2R R24, SR_TID.X ;  /* 0x0000000000187919 */ /* 0x000e2e0000002100 */
[----:B------:R-:W0:Y:S01]  /*0020*/  S2UR UR4, SR_CTAID.X ;  /* 0x00000000000479c3 */ /* 0x000e220000002500 */
[----:B------:R-:W-:Y:S01]  /*0030*/  ULDC UR6, c[0x0][0x214] ;  /* 0x0000850000067ab9 */ /* 0x000fe20000000800 */
        /* <DEDUP_REMOVED lines=9> */
[----:B------:R-:W-:-:S03]  /*00d0*/  ULDC.64 UR4, c[0x0][0x208] ;  /* 0x0000820000047ab9 */ /* 0x000fc60000000a00 */
        /* <DEDUP_REMOVED lines=27> */
.L_x_7091:
[----:B------:R-:W-:Y:S01]  /*0290*/  SHF.L.U32 R0, R24, 0x3, RZ ;  /* 0x0000000318007819 */ /* 0x000fe200000006ff */
[----:B------:R-:W-:-:S03]  /*02a0*/  ULDC.64 UR6, c[0x0][0x260] ;  /* 0x0000980000067ab9 */ /* 0x000fc60000000a00 */
[----:B------:R-:W-:-:S04]  /*02b0*/  LOP3.LUT R0, R0, 0x3f8, RZ, 0xc0, !PT ;  /* 0x000003f800007812 */ /* 0x000fc800078ec0ff */
[----:B------:R-:W-:-:S04]  /*02c0*/  IADD3 R2, P0, R0, UR6, RZ ;  /* 0x0000000600027c10 */ /* 0x000fc8000ff1e0ff */
[----:B------:R-:W-:Y:S01]  /*02d0*/  IADD3.X R3, RZ, UR7, RZ, P0, !PT ;  /* 0x00000007ff037c10 */ /* 0x000fe200087fe4ff */
[----:B------:R-:W-:Y:S02]  /*02e0*/  ULDC.64 UR6, c[0x0][0x278] ;  /* 0x00009e0000067ab9 */ /* 0x000fe40000000a00 */
[----:B------:R-:W-:Y:S02]  /*02f0*/  IADD3 R4, P0, R0, UR6, RZ ;  /* 0x0000000600047c10 */ /* 0x000fe4000ff1e0ff */
[----:B------:R-:W2:Y:S02]  /*0300*/  LDG.E.64 R132, desc[UR4][R2.64] ;  /* 0x0000000402847981 */ /* 0x000ea4000c1e1b00 */
[----:B------:R-:W-:Y:S01]  /*0310*/  IADD3.X R5, RZ, UR7, RZ, P0, !PT ;  /* 0x00000007ff057c10 */ /* 0x000fe200087fe4ff */
[----:B------:R-:W-:Y:S01]  /*0320*/  ULDC.64 UR6, c[0x0][0x270] ;  /* 0x00009c0000067ab9 */ /* 0x000fe20000000a00 */
[----:B------:R-:W3:Y:S04]  /*0330*/  LDG.E.64 R128, desc[UR4][R2.64+0x400] ;  /* 0x0004000402807981 */ /* 0x000ee8000c1e1b00 */
[----:B------:R-:W4:Y:S04]  /*0340*/  LDG.E.64 R124, desc[UR4][R2.64+0x800] ;  /* 0x00080004027c7981 */ /* 0x000f28000c1e1b00 */
[----:B------:R-:W5:Y:S04]  /*0350*/  LDG.E.64 R120, desc[UR4][R2.64+0xc00] ;  /* 0x000c000402787981 */ /* 0x000f68000c1e1b00 */
[----:B------:R-:W5:Y:S04]  /*0360*/  LDG.E.64 R116, desc[UR4][R4.64] ;  /* 0x0000000404747981 */ /* 0x000f68000c1e1b00 */
[----:B------:R-:W5:Y:S04]  /*0370*/  LDG.E.64 R6, desc[UR4][R4.64+0x400] ;  /* 0x0004000404067981 */ /* 0x000f68000c1e1b00 */
[----:B------:R-:W5:Y:S04]  /*0380*/  LDG.E.64 R8, desc[UR4][R4.64+0x800] ;  /* 0x0008000404087981 */ /* 0x000f68000c1e1b00 */
[----:B------:R0:W5:Y:S01]  /*0390*/  LDG.E.64 R10, desc[UR4][R4.64+0xc00] ;  /* 0x000c0004040a7981 */ /* 0x000162000c1e1b00 */
[----:B------:R-:W-:Y:S01]  /*03a0*/  ISETP.NE.U32.AND P0, PT, RZ, UR6, PT ;  /* 0x00000006ff007c0c */ /* 0x000fe2000bf05070 */
[----:B------:R-:W-:Y:S01]  /*03b0*/  HFMA2.MMA R147, -RZ, RZ, 0, 5.9604644775390625e-08 ;  /* 0x00000001ff937435 */ /* 0x000fe200000001ff */
[----:B------:R-:W-:Y:S01]  /*03c0*/  CS2R R22, SRZ ;  /* 0x0000000000167805 */ /* 0x000fe2000001ff00 */
        /* <DEDUP_REMOVED lines=9> */
[----:B0-----:R-:W-:-:S02]  /*0460*/  CS2R R4, SRZ ;  /* 0x0000000000047805 */ /* 0x001fc4000001ff00 */
        /* <DEDUP_REMOVED lines=45> */
[----:B------:R-:W-:-:S02]  /*0740*/  CS2R R10, SRZ ;  /* 0x00000000000a7805 */ /* 0x000fc4000001ff00 */
[----:B------:R-:W-:Y:S02]  /*0750*/  CS2R R8, SRZ ;  /* 0x0000000000087805 */ /* 0x000fe4000001ff00 */
[----:B------:R-:W-:Y:S01]  /*0760*/  CS2R R6, SRZ ;  /* 0x0000000000067805 */ /* 0x000fe2000001ff00 */
[----:B------:R-:W-:Y:S02]  /*0770*/  HADD2.F32 R134, -RZ, R134.H0_H0 ;  /* 0x20000086ff867230 */ /* 0x000fe40000004100 */
[----:B------:R-:W-:Y:S02]  /*0780*/  HADD2.F32 R132, -RZ, R132.H0_H0 ;  /* 0x20000084ff847230 */ /* 0x000fe40000004100 */
        /* <DEDUP_REMOVED lines=13> */
[----:B------:R-:W-:-:S07]  /*0860*/  HADD2.F32 R111, -RZ, R111.H0_H0 ;  /* 0x2000006fff6f7230 */ /* 0x000fce0000004100 */
.L_x_7094:
[----:B------:R-:W0:Y:S01]  /*0870*/  LDC.64 R162, c[0x0][0x250] ;  /* 0x00009400ffa27b82 */ /* 0x000e220000000a00 */
[----:B------:R-:W-:-:S05]  /*0880*/  IMAD R48, R136, UR9, RZ ;  /* 0x0000000988307c24 */ /* 0x000fca000f8e02ff */
[----:B------:R-:W-:Y:S02]  /*0890*/  SHF.R.S32.HI R49, RZ, 0x1f, R48 ;  /* 0x0000001fff317819 */ /* 0x000fe40000011430 */
[----:B------:R-:W1:Y:S02]  /*08a0*/  LDC.64 R64, c[0x0][0x258] ;  /* 0x00009600ff407b82 */ /* 0x000e640000000a00 */
[----:B------:R-:W-:Y:S02]  /*08b0*/  LEA.HI R49, R49, R48, RZ, 0x2 ;  /* 0x0000003031317211 */ /* 0x000fe400078f10ff */
[----:B------:R-:W-:-:S04]  /*08c0*/  LOP3.LUT R48, R24, 0x7f, RZ, 0xc0, !PT ;  /* 0x0000007f18307812 */ /* 0x000fc800078ec0ff */
[----:B------:R-:W-:Y:S01]  /*08d0*/  LEA.HI.SX32 R155, R49, R48, 0x1e ;  /* 0x00000030319b7211 */ /* 0x000fe200078ff2ff */
[----:B------:R-:W2:Y:S03]  /*08e0*/  LDC.64 R76, c[0x0][0x2b8] ;  /* 0x0000ae00ff4c7b82 */ /* 0x000ea60000000a00 */
[C---:B------:R-:W-:Y:S02]  /*08f0*/  SHF.L.U32 R146, R155.reuse, 0x4, RZ ;  /* 0x000000049b927819 */ /* 0x040fe400000006ff */
[----:B------:R-:W-:Y:S01]  /*0900*/  SHF.R.U32.HI R145, RZ, 0x1c, R155 ;  /* 0x0000001cff917819 */ /* 0x000fe2000001169b */
[----:B0-----:R-:W-:Y:S01]  /*0910*/  IMAD.WIDE R162, R136, 0x4, R162 ;  /* 0x0000000488a27825 */ /* 0x001fe200078e02a2 */
[----:B------:R-:W-:Y:S01]  /*0920*/  IADD3 R48, P1, R146, UR10, RZ ;  /* 0x0000000a92307c10 */ /* 0x000fe2000ff3e0ff */
[----:B------:R-:W0:Y:S01]  /*0930*/  @P0 LDC.64 R72, c[0x0][0x270] ;  /* 0x00009c00ff480b82 */ /* 0x000e220000000a00 */
[----:B------:R-:W-:-:S02]  /*0940*/  IADD3 R153, R155, 0x80, RZ ;  /* 0x000000809b997810 */ /* 0x000fc40007ffe0ff */
[----:B------:R-:W-:Y:S01]  /*0950*/  IADD3.X R49, R145, UR11, RZ, P1, !PT ;  /* 0x0000000b91317c10 */ /* 0x000fe20008ffe4ff */
[----:B------:R-:W3:Y:S01]  /*0960*/  LDG.E R162, desc[UR4][R162.64] ;  /* 0x00000004a2a27981 */ /* 0x000ee2000c1e1900 */
[----:B------:R-:W-:Y:S01]  /*0970*/  SHF.L.U32 R144, R153, 0x4, RZ ;  /* 0x0000000499907819 */ /* 0x000fe200000006ff */
[----:B-1----:R-:W-:Y:S01]  /*0980*/  IMAD.WIDE R64, R136, 0x4, R64 ;  /* 0x0000000488407825 */ /* 0x002fe200078e0240 */
[----:B------:R-:W-:Y:S01]  /*0990*/  IADD3 R157, R155, 0x100, RZ ;  /* 0x000001009b9d7810 */ /* 0x000fe20007ffe0ff */
[----:B------:R-:W1:Y:S01]  /*09a0*/  LDC.64 R104, c[0x0][0x2c8] ;  /* 0x0000b200ff687b82 */ /* 0x000e620000000a00 */
[----:B------:R-:W4:Y:S01]  /*09b0*/  LDG.E.128 R48, desc[UR4][R48.64] ;  /* 0x0000000430307981 */ /* 0x000f22000c1e1d00 */
[----:B------:R-:W-:Y:S02]  /*09c0*/  SHF.R.U32.HI R143, RZ, 0x1c, R153 ;  /* 0x0000001cff8f7819 */ /* 0x000fe40000011699 */
[----:B------:R-:W-:Y:S01]  /*09d0*/  IADD3 R56, P1, R144, UR10, RZ ;  /* 0x0000000a90387c10 */ /* 0x000fe2000ff3e0ff */
[----:B------:R2:W4:Y:S01]  /*09e0*/  LDG.E R137, desc[UR4][R64.64] ;  /* 0x0000000440897981 */ /* 0x000522000c1e1900 */
[----:B------:R-:W-:Y:S01]  /*09f0*/  SHF.L.U32 R142, R157, 0x4, RZ ;  /* 0x000000049d8e7819 */ /* 0x000fe200000006ff */
[----:B--2---:R-:W-:Y:S01]  /*0a00*/  IMAD.WIDE.U32 R52, R155, 0x10, R76 ;  /* 0x000000109b347825 */ /* 0x004fe200078e004c */
[----:B------:R-:W-:-:S02]  /*0a10*/  IADD3.X R57, R143, UR11, RZ, P1, !PT ;  /* 0x0000000b8f397c10 */ /* 0x000fc40008ffe4ff */
[----:B------:R-:W-:-:S03]  /*0a20*/  SHF.R.U32.HI R141, RZ, 0x1c, R157 ;  /* 0x0000001cff8d7819 */ /* 0x000fc6000001169d */
[----:B------:R-:W2:Y:S01]  /*0a30*/  LDG.E.128 R52, desc[UR4][R52.64] ;  /* 0x0000000434347981 */ /* 0x000ea2000c1e1d00 */
[----:B------:R-:W-:-:S03]  /*0a40*/  IADD3 R64, P1, R142, UR10, RZ ;  /* 0x0000000a8e407c10 */ /* 0x000fc6000ff3e0ff */
[----:B------:R-:W2:Y:S01]  /*0a50*/  LDG.E.128 R56, desc[UR4][R56.64] ;  /* 0x0000000438387981 */ /* 0x000ea2000c1e1d00 */
[----:B------:R-:W-:-:S06]  /*0a60*/  IADD3.X R65, R141, UR11, RZ, P1, !PT ;  /* 0x0000000b8d417c10 */ /* 0x000fcc0008ffe4ff */
[----:B------:R-:W2:Y:S01]  /*0a70*/  LDG.E.128 R64, desc[UR4][R64.64] ;  /* 0x0000000440407981 */ /* 0x000ea2000c1e1d00 */
[----:B------:R-:W-:-:S06]  /*0a80*/  IMAD.WIDE.U32 R60, R153, 0x10, R76 ;  /* 0x00000010993c7825 */ /* 0x000fcc00078e004c */
[----:B------:R-:W2:Y:S01]  /*0a90*/  LDG.E.128 R60, desc[UR4][R60.64] ;  /* 0x000000043c3c7981 */ /* 0x000ea2000c1e1d00 */
[----:B------:R-:W-:Y:S01]  /*0aa0*/  IADD3 R151, R155, 0x180, RZ ;  /* 0x000001809b977810 */ /* 0x000fe20007ffe0ff */
[----:B------:R-:W-:Y:S01]  /*0ab0*/  IMAD.WIDE.U32 R68, R157, 0x10, R76 ;  /* 0x000000109d447825 */ /* 0x000fe200078e004c */
[----:B------:R-:W-:Y:S02]  /*0ac0*/  SHF.R.S32.HI R74, RZ, 0x1f, R136 ;  /* 0x0000001fff4a7819 */ /* 0x000fe40000011488 */
[C---:B0-----:R-:W-:Y:S02]  /*0ad0*/  @P0 LEA R148, P1, R136.reuse, R72, 0x2 ;  /* 0x0000004888940211 */ /* 0x041fe400078210ff */
[----:B------:R-:W-:Y:S01]  /*0ae0*/  SHF.L.U32 R138, R151, 0x4, RZ ;  /* 0x00000004978a7819 */ /* 0x000fe200000006ff */
[----:B------:R-:W2:Y:S01]  /*0af0*/  LDG.E.128 R68, desc[UR4][R68.64] ;  /* 0x0000000444447981 */ /* 0x000ea2000c1e1d00 */
[----:B------:R-:W-:Y:S02]  /*0b00*/  @P0 LEA.HI.X R149, R136, R73, R74, 0x2, P1 ;  /* 0x0000004988950211 */ /* 0x000fe400008f144a */
[----:B------:R-:W-:-:S02]  /*0b10*/  SHF.R.U32.HI R139, RZ, 0x1c, R151 ;  /* 0x0000001cff8b7819 */ /* 0x000fc40000011697 */
[----:B------:R-:W-:-:S04]  /*0b20*/  IADD3 R72, P1, R138, UR10, RZ ;  /* 0x0000000a8a487c10 */ /* 0x000fc8000ff3e0ff */
[----:B------:R-:W-:Y:S01]  /*0b30*/  IADD3.X R73, R139, UR11, RZ, P1, !PT ;  /* 0x0000000b8b497c10 */ /* 0x000fe20008ffe4ff */
[----:B------:R-:W-:-:S05]  /*0b40*/  IMAD.WIDE.U32 R76, R151, 0x10, R76 ;  /* 0x00000010974c7825 */ /* 0x000fca00078e004c */
[----:B------:R-:W2:Y:S04]  /*0b50*/  LDG.E.128 R72, desc[UR4][R72.64] ;  /* 0x0000000448487981 */ /* 0x000ea8000c1e1d00 */
[----:B------:R-:W2:Y:S01]  /*0b60*/  LDG.E.128 R76, desc[UR4][R76.64] ;  /* 0x000000044c4c7981 */ /* 0x000ea2000c1e1d00 */
[----:B-1----:R-:W-:-:S04]  /*0b70*/  ISETP.NE.U32.AND P1, PT, R104, RZ, PT ;  /* 0x000000ff6800720c */ /* 0x002fc80003f25070 */
[----:B------:R-:W-:Y:S02]  /*0b80*/  ISETP.NE.AND.EX P1, PT, R105, RZ, PT, P1 ;  /* 0x000000ff6900720c */ /* 0x000fe40003f25310 */
[----:B------:R-:W-:-:S06]  /*0b90*/  MOV R140, 0x3f800000 ;  /* 0x3f800000008c7802 */ /* 0x000fcc0000000f00 */
[----:B------:R0:W5:Y:S05]  /*0ba0*/  @P0 LDG.E R140, desc[UR4][R148.64] ;  /* 0x00000004948c0981 */ /* 0x00016a000c1e1900 */
[----:B------:R-:W-:-:S04]  /*0bb0*/  @P1 LEA R154, P2, R155, R104, 0x4 ;  /* 0x000000689b9a1211 */ /* 0x000fc800078420ff */
[-C--:B------:R-:W-:Y:S02]  /*0bc0*/  @P1 LEA.HI.X R155, R155, R105.reuse, RZ, 0x4, P2 ;  /* 0x000000699b9b1211 */ /* 0x080fe400010f24ff */
[-C--:B------:R-:W-:Y:S02]  /*0bd0*/  @P1 LEA R152, P2, R153, R104.reuse, 0x4 ;  /* 0x0000006899981211 */ /* 0x080fe400078420ff */
[----:B------:R-:W-:Y:S01]  /*0be0*/  LOP3.LUT P4, RZ, R147, 0xff, RZ, 0xc0, !PT ;  /* 0x000000ff93ff7812 */ /* 0x000fe2000788c0ff */
[----:B------:R-:W5:Y:S01]  /*0bf0*/  @P1 LDG.E.128 R28, desc[UR4][R154.64] ;  /* 0x000000049a1c1981 */ /* 0x000f62000c1e1d00 */
[----:B------:R-:W-:Y:S02]  /*0c00*/  @P1 LEA.HI.X R153, R153, R105, RZ, 0x4, P2 ;  /* 0x0000006999991211 */ /* 0x000fe400010f24ff */
[----:B0-----:R-:W-:-:S03]  /*0c10*/  @P1 LEA R148, P2, R157, R104, 0x4 ;  /* 0x000000689d941211 */ /* 0x001fc600078420ff */
[----:B------:R0:W5:Y:S01]  /*0c20*/  @P1 LDG.E.128 R32, desc[UR4][R152.64] ;  /* 0x0000000498201981 */ /* 0x000162000c1e1d00 */
[----:B------:R-:W-:Y:S02]  /*0c30*/  @P1 LEA.HI.X R149, R157, R105, RZ, 0x4, P2 ;  /* 0x000000699d951211 */ /* 0x000fe400010f24ff */
[----:B------:R-:W-:-:S03]  /*0c40*/  @P1 LEA R150, P2, R151, R104, 0x4 ;  /* 0x0000006897961211 */ /* 0x000fc600078420ff */
[----:B------:R1:W5:Y:S01]  /*0c50*/  @P1 LDG.E.128 R36, desc[UR4][R148.64] ;  /* 0x0000000494241981 */ /* 0x000362000c1e1d00 */
[----:B------:R-:W-:Y:S02]  /*0c60*/  @P1 LEA.HI.X R151, R151, R105, RZ, 0x4, P2 ;  /* 0x0000006997971211 */ /* 0x000fe400010f24ff */
[----:B------:R-:W-:-:S03]  /*0c70*/  ISETP.NE.AND P2, PT, RZ, UR8, PT ;  /* 0x00000008ff007c0c */ /* 0x000fc6000bf45270 */
[----:B------:R1:W5:Y:S01]  /*0c80*/  @P1 LDG.E.128 R40, desc[UR4][R150.64] ;  /* 0x0000000496281981 */ /* 0x000362000c1e1d00 */
[----:B------:R-:W-:Y:S01]  /*0c90*/  UMOV UR6, 0xffffffff ;  /* 0xffffffff00067882 */ /* 0x000fe20000000000 */
[----:B------:R-:W-:Y:S02]  /*0ca0*/  LOP3.LUT P1, RZ, R24, 0x1f, RZ, 0xc0, !PT ;  /* 0x0000001f18ff7812 */ /* 0x000fe4000782c0ff */
[----:B---3--:R-:W-:-:S05]  /*0cb0*/  FSEL R162, R162, RZ, !P2 ;  /* 0x000000ffa2a27208 */ /* 0x008fca0005000000 */
[----:B----4-:R-:W-:-:S04]  /*0cc0*/  FADD.FTZ R48, -R162, R48 ;  /* 0x00000030a2307221 */ /* 0x010fc80000010100 */
[----:B------:R-:W-:Y:S01]  /*0cd0*/  FMUL.FTZ R147, R137, R48 ;  /* 0x0000003089937220 */ /* 0x000fe20000410000 */
[----:B------:R-:W-:-:S04]  /*0ce0*/  FADD.FTZ R48, -R162, R51 ;  /* 0x00000033a2307221 */ /* 0x000fc80000010100 */
[----:B0-----:R-:W-:Y:S01]  /*0cf0*/  FMUL.FTZ R153, R137, R48 ;  /* 0x0000003089997220 */ /* 0x001fe20000410000 */
[C---:B------:R-:W-:Y:S01]  /*0d00*/  FADD.FTZ R152, -R162.reuse, R49 ;  /* 0x00000031a2987221 */ /* 0x040fe20000010100 */
[----:B--2---:R-:W-:Y:S01]  /*0d10*/  FADD.FTZ R48, -R162, R57 ;  /* 0x00000039a2307221 */ /* 0x004fe20000010100 */
[----:B-1----:R-:W-:-:S03]  /*0d20*/  FMUL.FTZ R148, R135, R52 ;  /* 0x0000003487947220 */ /* 0x002fc60000410000 */
[C---:B------:R-:W-:Y:S01]  /*0d30*/  FMUL.FTZ R157, R137.reuse, R48 ;  /* 0x00000030899d7220 */ /* 0x040fe20000410000 */
[C---:B------:R-:W-:Y:S01]  /*0d40*/  FADD.FTZ R99, R52.reuse, R99 ;  /* 0x0000006334637221 */ /* 0x040fe20000010000 */
[----:B------:R-:W-:Y:S01]  /*0d50*/  FFMA.FTZ R113, R52, R147, R113 ;  /* 0x0000009334717223 */ /* 0x000fe20000010071 */
[C---:B------:R-:W-:Y:S01]  /*0d60*/  FADD.FTZ R48, -R162.reuse, R65 ;  /* 0x00000041a2307221 */ /* 0x040fe20000010100 */
[----:B------:R-:W-:Y:S01]  /*0d70*/  FADD.FTZ R52, -R162, R59 ;  /* 0x0000003ba2347221 */ /* 0x000fe20000010100 */
[----:B------:R-:W-:Y:S01]  /*0d80*/  FMUL.FTZ R150, R134, R53 ;  /* 0x0000003586967220 */ /* 0x000fe20000410000 */
[----:B------:R-:W-:Y:S01]  /*0d90*/  FADD.FTZ R49, RZ, R148 ;  /* 0x00000094ff317221 */ /* 0x000fe20000010000 */
[C---:B------:R-:W-:Y:S01]  /*0da0*/  FMUL.FTZ R59, R137.reuse, R48 ;  /* 0x00000030893b7220 */ /* 0x040fe20000410000 */
[----:B------:R-:W-:Y:S01]  /*0db0*/  FADD.FTZ R50, -R162, R50 ;  /* 0x00000032a2327221 */ /* 0x000fe20000010100 */
[----:B------:R-:W-:Y:S01]  /*0dc0*/  FMUL.FTZ R149, R137, R152 ;  /* 0x0000009889957220 */ /* 0x000fe20000410000 */
[----:B------:R-:W-:Y:S01]  /*0dd0*/  FFMA.FTZ R48, R147, R148, RZ ;  /* 0x0000009493307223 */ /* 0x000fe200000100ff */
[----:B------:R-:W-:Y:S01]  /*0de0*/  FMUL.FTZ R152, R133, R54 ;  /* 0x0000003685987220 */ /* 0x000fe20000410000 */
[----:B------:R-:W-:Y:S01]  /*0df0*/  FADD.FTZ R49, R49, R150 ;  /* 0x0000009631317221 */ /* 0x000fe20000010000 */
[----:B------:R-:W-:Y:S01]  /*0e00*/  FMUL.FTZ R151, R137, R50 ;  /* 0x0000003289977220 */ /* 0x000fe20000410000 */
[----:B------:R-:W-:Y:S01]  /*0e10*/  FFMA.FTZ R48, R149, R150, R48 ;  /* 0x0000009695307223 */ /* 0x000fe20000010030 */
[----:B------:R-:W-:Y:S01]  /*0e20*/  FMUL.FTZ R154, R132, R55 ;  /* 0x00000037849a7220 */ /* 0x000fe20000410000 */
[----:B------:R-:W-:Y:S01]  /*0e30*/  FADD.FTZ R49, R49, R152 ;  /* 0x0000009831317221 */ /* 0x000fe20000010000 */
[C---:B------:R-:W-:Y:S01]  /*0e40*/  FADD.FTZ R56, -R162.reuse, R56 ;  /* 0x00000038a2387221 */ /* 0x040fe20000010100 */
[----:B------:R-:W-:Y:S01]  /*0e50*/  FFMA.FTZ R48, R151, R152, R48 ;  /* 0x0000009897307223 */ /* 0x000fe20000010030 */
[----:B------:R-:W-:Y:S01]  /*0e60*/  FADD.FTZ R50, -R162, R58 ;  /* 0x0000003aa2327221 */ /* 0x000fe20000010100 */
[----:B------:R-:W-:Y:S01]  /*0e70*/  FMUL.FTZ R58, R131, R60 ;  /* 0x0000003c833a7220 */ /* 0x000fe20000410000 */
[----:B------:R-:W-:Y:S01]  /*0e80*/  FADD.FTZ R49, R49, R154 ;  /* 0x0000009a31317221 */ /* 0x000fe20000010000 */
[----:B------:R-:W-:Y:S01]  /*0e90*/  FMUL.FTZ R155, R137, R56 ;  /* 0x00000038899b7220 */ /* 0x000fe20000410000 */
[----:B------:R-:W-:Y:S01]  /*0ea0*/  FFMA.FTZ R48, R153, R154, R48 ;  /* 0x0000009a99307223 */ /* 0x000fe20000010030 */
[----:B------:R-:W-:Y:S01]  /*0eb0*/  FMUL.FTZ R156, R130, R61 ;  /* 0x0000003d829c7220 */ /* 0x000fe20000410000 */
[----:B------:R-:W-:-:S02]  /*0ec0*/  FADD.FTZ R49, R49, R58 ;  /* 0x0000003a31317221 */ /* 0x000fc40000010000 */
        /* <DEDUP_REMOVED lines=8> */
[C---:B------:R-:W-:Y:S01]  /*0f50*/  FADD.FTZ R64, -R162.reuse, R64 ;  /* 0x00000040a2407221 */ /* 0x040fe20000010100 */
        /* <DEDUP_REMOVED lines=8> */
[----:B------:R-:W-:Y:S01]  /*0fe0*/  FMUL.FTZ R60, R126, R69 ;  /* 0x000000457e3c7220 */ /* 0x000fe20000410000 */
[----:B------:R-:W-:Y:S01]  /*0ff0*/  FADD.FTZ R49, R49, R66 ;  /* 0x0000004231317221 */ /* 0x000fe20000010000 */
[----:B------:R-:W-:Y:S01]  /*1000*/  FFMA.FTZ R48, R65, R66, R48 ;  /* 0x0000004241307223 */ /* 0x000fe20000010030 */
[C---:B------:R-:W-:Y:S01]  /*1010*/  FADD.FTZ R87, R62.reuse, R87 ;  /* 0x000000573e577221 */ /* 0x040fe20000010000 */
[----:B------:R-:W-:Y:S01]  /*1020*/  FFMA.FTZ R89, R62, R159, R89 ;  /* 0x0000009f3e597223 */ /* 0x000fe20000010059 */
[C---:B------:R-:W-:Y:S01]  /*1030*/  FADD.FTZ R52, -R162.reuse, R67 ;  /* 0x00000043a2347221 */ /* 0x040fe20000010100 */
        /* <DEDUP_REMOVED lines=8> */
[----:B------:R-:W-:Y:S01]  /*10c0*/  FMUL.FTZ R61, R137, R52 ;  /* 0x00000034893d7220 */ /* 0x000fe20000410000 */
[----:B------:R-:W-:Y:S01]  /*10d0*/  FADD.FTZ R50, -R162, R73 ;  /* 0x00000049a2327221 */ /* 0x000fe20000010100 */
[C---:B------:R-:W-:Y:S01]  /*10e0*/  FADD.FTZ R3, R68.reuse, R3 ;  /* 0x0000000344037221 */ /* 0x040fe20000010000 */
[----:B------:R-:W-:Y:S01]  /*10f0*/  FFMA.FTZ R85, R68, R65, R85 ;  /* 0x0000004144557223 */ /* 0x000fe20000010055 */
[----:B------:R-:W-:Y:S01]  /*1100*/  FMUL.FTZ R64, R124, R71 ;  /* 0x000000477c407220 */ /* 0x000fe20000410000 */
[----:B------:R-:W-:Y:S01]  /*1110*/  FADD.FTZ R49, R49, R62 ;  /* 0x0000003e31317221 */ /* 0x000fe20000010000 */
[----:B------:R-:W-:Y:S01]  /*1120*/  FADD.FTZ R68, -R162, R72 ;  /* 0x00000048a2447221 */ /* 0x000fe20000010100 */
[----:B------:R-:W-:Y:S01]  /*1130*/  FFMA.FTZ R48, R63, R62, R48 ;  /* 0x0000003e3f307223 */ /* 0x000fe20000010030 */
[C---:B------:R-:W-:Y:S01]  /*1140*/  FADD.FTZ R0, R69.reuse, R0 ;  /* 0x0000000045007221 */ /* 0x040fe20000010000 */
[----:B------:R-:W-:Y:S01]  /*1150*/  FFMA.FTZ R84, R69, R59, R84 ;  /* 0x0000003b45547223 */ /* 0x000fe20000010054 */
[C---:B------:R-:W-:Y:S01]  /*1160*/  FADD.FTZ R2, R71.reuse, R2 ;  /* 0x0000000247027221 */ /* 0x040fe20000010000 */
[----:B------:R-:W-:Y:S01]  /*1170*/  FFMA.FTZ R82, R71, R61, R82 ;  /* 0x0000003d47527223 */ /* 0x000fe20000010052 */
[----:B------:R-:W-:Y:S01]  /*1180*/  FMUL.FTZ R69, R137, R50 ;  /* 0x0000003289457220 */ /* 0x000fe20000410000 */
[----:B------:R-:W-:Y:S01]  /*1190*/  FMUL.FTZ R71, R123, R76 ;  /* 0x0000004c7b477220 */ /* 0x000fe20000410000 */
[----:B------:R-:W-:Y:S01]  /*11a0*/  FADD.FTZ R50, R49, R64 ;  /* 0x0000004031327221 */ /* 0x000fe20000010000 */
[----:B------:R-:W-:Y:S01]  /*11b0*/  FMUL.FTZ R68, R137, R68 ;  /* 0x0000004489447220 */ /* 0x000fe20000410000 */
[----:B------:R-:W-:Y:S01]  /*11c0*/  FFMA.FTZ R51, R61, R64, R48 ;  /* 0x000000403d337223 */ /* 0x000fe20000010030 */
[C---:B------:R-:W-:Y:S01]  /*11d0*/  FADD.FTZ R5, R70.reuse, R5 ;  /* 0x0000000546057221 */ /* 0x040fe20000010000 */
[----:B------:R-:W-:Y:S01]  /*11e0*/  FFMA.FTZ R83, R70, R63, R83 ;  /* 0x0000003f46537223 */ /* 0x000fe20000010053 */
[----:B------:R-:W-:Y:S01]  /*11f0*/  FADD.FTZ R49, R50, R71 ;  /* 0x0000004732317221 */ /* 0x000fe20000010000 */
[----:B------:R-:W-:Y:S01]  /*1200*/  FADD.FTZ R70, -R162, R74 ;  /* 0x0000004aa2467221 */ /* 0x000fe20000010100 */
[----:B------:R-:W-:Y:S01]  /*1210*/  FMUL.FTZ R72, R122, R77 ;  /* 0x0000004d7a487220 */ /* 0x000fe20000410000 */
[----:B------:R-:W-:Y:S01]  /*1220*/  FFMA.FTZ R50, R68, R71, R51 ;  /* 0x0000004744327223 */ /* 0x000fe20000010033 */
[----:B------:R-:W-:Y:S01]  /*1230*/  FADD.FTZ R162, -R162, R75 ;  /* 0x0000004ba2a27221 */ /* 0x000fe20000010100 */
[----:B------:R-:W-:Y:S01]  /*1240*/  FMUL.FTZ R70, R137, R70 ;  /* 0x0000004689467220 */ /* 0x000fe20000410000 */
[----:B------:R-:W-:Y:S01]  /*1250*/  FMUL.FTZ R75, R121, R78 ;  /* 0x0000004e794b7220 */ /* 0x000fe20000410000 */
[----:B------:R-:W-:Y:S01]  /*1260*/  SHF.R.U32.HI R48, RZ, 0x5, R24 ;  /* 0x00000005ff307819 */ /* 0x000fe20000011618 */
[----:B------:R-:W-:Y:S01]  /*1270*/  FADD.FTZ R52, R49, R72 ;  /* 0x0000004831347221 */ /* 0x000fe20000010000 */
[----:B------:R-:W-:Y:S01]  /*1280*/  FFMA.FTZ R51, R69, R72, R50 ;  /* 0x0000004845337223 */ /* 0x000fe20000010032 */
[C---:B------:R-:W-:Y:S01]  /*1290*/  FADD.FTZ R98, R53.reuse, R98 ;  /* 0x0000006235627221 */ /* 0x040fe20000010000 */
[----:B------:R-:W-:Y:S01]  /*12a0*/  FFMA.FTZ R100, R53, R149, R100 ;  /* 0x0000009535647223 */ /* 0x000fe20000010064 */
[----:B------:R-:W-:Y:S01]  /*12b0*/  FMUL.FTZ R73, R137, R162 ;  /* 0x000000a289497220 */ /* 0x000fe20000410000 */
[----:B------:R-:W-:Y:S01]  /*12c0*/  FMUL.FTZ R74, R120, R79 ;  /* 0x0000004f784a7220 */ /* 0x000fe20000410000 */
[----:B------:R-:W-:Y:S01]  /*12d0*/  LOP3.LUT R49, R48, 0x7fffffc, RZ, 0xc0, !PT ;  /* 0x07fffffc30317812 */ /* 0x000fe200078ec0ff */
[----:B------:R-:W-:Y:S01]  /*12e0*/  FADD.FTZ R53, R52, R75 ;  /* 0x0000004b34357221 */ /* 0x000fe20000010000 */
        /* <DEDUP_REMOVED lines=13> */
[----:B------:R-:W-:Y:S01]  /*13c0*/  @!P4 IADD3 R49, R49, 0x4, RZ ;  /* 0x000000043131c810 */ /* 0x000fe20007ffe0ff */
        /* <DEDUP_REMOVED lines=21> */
.L_x_7105:
[----:B------:R-:W3:Y:S01]  /*1520*/  S2R R53, SR_CgaCtaId ;  /* 0x0000000000357919 */ /* 0x000ee20000008800 */
[----:B0-2---:R-:W-:Y:S01]  /*1530*/  FADD.FTZ R57, R57, R50 ;  /* 0x0000003239397221 */ /* 0x005fe20000010000 */
[----:B------:R-:W-:Y:S01]  /*1540*/  @!P1 LOP3.LUT R48, R48, 0x3, RZ, 0xc0, !PT ;  /* 0x0000000330309812 */ /* 0x000fe200078ec0ff */
[----:B-1----:R-:W-:Y:S01]  /*1550*/  FADD.FTZ R56, R56, R51 ;  /* 0x0000003338387221 */ /* 0x002fe20000010000 */
[----:B------:R-:W-:Y:S01]  /*1560*/  MOV R50, 0x400 ;  /* 0x0000040000327802 */ /* 0x000fe20000000f00 */
[----:B------:R-:W-:Y:S05]  /*1570*/  WARPSYNC.ALL ;  /* 0x0000000000007948 */ /* 0x000fea0003800000 */
[----:B------:R-:W-:-:S02]  /*1580*/  @!P1 IADD3 R48, R49, R48, RZ ;  /* 0x0000003031309210 */ /* 0x000fc40007ffe0ff */
[----:B------:R-:W-:-:S04]  /*1590*/  ISETP.NE.U32.AND P3, PT, RZ, UR16, PT ;  /* 0x00000010ff007c0c */ /* 0x000fc8000bf65070 */
[----:B------:R-:W-:Y:S02]  /*15a0*/  ISETP.NE.AND.EX P3, PT, RZ, UR17, PT, P3 ;  /* 0x00000011ff007c0c */ /* 0x000fe4000bf65330 */
[----:B---3--:R-:W-:-:S04]  /*15b0*/  LEA R50, R53, R50, 0x18 ;  /* 0x0000003235327211 */ /* 0x008fc800078ec0ff */
[-C--:B------:R-:W-:Y:S02]  /*15c0*/  @!P1 LEA R67, R48, R50.reuse, 0x3 ;  /* 0x0000003230439211 */ /* 0x080fe400078e18ff */
[----:B------:R-:W-:-:S03]  /*15d0*/  LEA R76, R49, R50, 0x3 ;  /* 0x00000032314c7211 */ /* 0x000fc600078e18ff */
[----:B------:R-:W-:Y:S01]  /*15e0*/  @!P1 STS.64 [R67+0x2000], R56 ;  /* 0x0020003843009388 */ /* 0x000fe20000000a00 */
[----:B------:R-:W-:Y:S01]  /*15f0*/  BAR.SYNC.DEFER_BLOCKING 0x0 ;  /* 0x0000000000007b1d */ /* 0x000fe20000010000 */
[----:B------:R-:W-:-:S04]  /*1600*/  ISETP.NE.U32.AND P1, PT, R104, RZ, PT ;  /* 0x000000ff6800720c */ /* 0x000fc80003f25070 */
[----:B------:R-:W-:Y:S01]  /*1610*/  ISETP.NE.AND.EX P1, PT, R105, RZ, PT, P1 ;  /* 0x000000ff6900720c */ /* 0x000fe20003f25310 */
        /* <DEDUP_REMOVED lines=12> */
[----:B------:R-:W-:-:S03]  /*16e0*/  IADD3 R48, P5, R146, UR14, RZ ;  /* 0x0000000e92307c10 */ /* 0x000fc6000ffbe0ff */
[----:B------:R-:W-:Y:S02]  /*16f0*/  FSEL R76, R54, RZ, !P2 ;  /* 0x000000ff364c7208 */ /* 0x000fe40005000000 */
[----:B------:R-:W-:Y:S02]  /*1700*/  ISETP.NE.U32.AND P2, PT, RZ, UR16, PT ;  /* 0x00000010ff007c0c */ /* 0x000fe4000bf45070 */
[----:B------:R-:W-:Y:S01]  /*1710*/  IADD3.X R49, R145, UR15, RZ, P5, !PT ;  /* 0x0000000f91317c10 */ /* 0x000fe2000affe4ff */
[-CC-:B------:R-:W-:Y:S01]  /*1720*/  FFMA.FTZ R147, R147, R77.reuse, R76.reuse ;  /* 0x0000004d93937223 */ /* 0x180fe2000001004c */
[-CC-:B------:R-:W-:Y:S01]  /*1730*/  FFMA.FTZ R149, R149, R77.reuse, R76.reuse ;  /* 0x0000004d95957223 */ /* 0x180fe2000001004c */
[-CC-:B------:R-:W-:Y:S01]  /*1740*/  FFMA.FTZ R151, R151, R77.reuse, R76.reuse ;  /* 0x0000004d97977223 */ /* 0x180fe2000001004c */
[----:B------:R-:W-:Y:S01]  /*1750*/  ISETP.NE.AND.EX P2, PT, RZ, UR17, PT, P2 ;  /* 0x00000011ff007c0c */ /* 0x000fe2000bf45320 */
[-CC-:B------:R-:W-:Y:S01]  /*1760*/  FFMA.FTZ R153, R153, R77.reuse, R76.reuse ;  /* 0x0000004d99997223 */ /* 0x180fe2000001004c */
[-C--:B------:R-:W-:Y:S01]  /*1770*/  FFMA.FTZ R65, R65, R77.reuse, R76 ;  /* 0x0000004d41417223 */ /* 0x080fe2000001004c */
        /* <DEDUP_REMOVED lines=9> */
[----:B-----5:R-:W-:Y:S01]  /*1810*/  @P1 FADD.FTZ R57, R28, R57 ;  /* 0x000000391c391221 */ /* 0x020fe20000010000 */
[----:B------:R-:W-:Y:S01]  /*1820*/  @P1 FADD.FTZ R56, R29, R56 ;  /* 0x000000381d381221 */ /* 0x000fe20000010000 */
[----:B------:R-:W-:Y:S01]  /*1830*/  @P1 FADD.FTZ R65, R30, R65 ;  /* 0x000000411e411221 */ /* 0x000fe20000010000 */
[----:B------:R-:W-:Y:S01]  /*1840*/  @P1 FADD.FTZ R154, R31, R154 ;  /* 0x0000009a1f9a1221 */ /* 0x000fe20000010000 */
[----:B------:R-:W-:Y:S01]  /*1850*/  @P2 IADD3 R148, P5, R146, UR16, RZ ;  /* 0x0000001092942c10 */ /* 0x000fe2000ffbe0ff */
[-CC-:B------:R-:W-:Y:S01]  /*1860*/  FFMA.FTZ R155, R155, R77.reuse, R76.reuse ;  /* 0x0000004d9b9b7223 */ /* 0x180fe2000001004c */
[-CC-:B------:R-:W-:Y:S01]  /*1870*/  FFMA.FTZ R157, R157, R77.reuse, R76.reuse ;  /* 0x0000004d9d9d7223 */ /* 0x180fe2000001004c */
[-CC-:B------:R-:W-:Y:S01]  /*1880*/  FFMA.FTZ R159, R159, R77.reuse, R76.reuse ;  /* 0x0000004d9f9f7223 */ /* 0x180fe2000001004c */
[-CC-:B------:R-:W-:Y:S01]  /*1890*/  FFMA.FTZ R161, R161, R77.reuse, R76.reuse ;  /* 0x0000004da1a17223 */ /* 0x180fe2000001004c */
[----:B------:R-:W-:Y:S01]  /*18a0*/  @P2 IADD3.X R149, R145, UR17, RZ, P5, !PT ;  /* 0x0000001191952c10 */ /* 0x000fe2000affe4ff */
[--C-:B------:R-:W-:Y:S01]  /*18b0*/  FFMA.FTZ R63, R63, R77, R76.reuse ;  /* 0x0000004d3f3f7223 */ /* 0x100fe2000001004c */
[----:B------:R-:W-:Y:S01]  /*18c0*/  SEL R52, R57, R44, P3 ;  /* 0x0000002c39347207 */ /* 0x000fe20001800000 */
[----:B------:R-:W-:Y:S01]  /*18d0*/  FADD.FTZ R150, R58, -R155 ;  /* 0x8000009b3a967221 */ /* 0x000fe20000010000 */
[----:B------:R-:W-:Y:S01]  /*18e0*/  SEL R53, R56, R45, P3 ;  /* 0x0000002d38357207 */ /* 0x000fe20001800000 */
[----:B------:R-:W-:Y:S01]  /*18f0*/  FADD.FTZ R162, R156, -R157 ;  /* 0x8000009d9ca27221 */ /* 0x000fe20000010000 */
[----:B------:R-:W-:Y:S01]  /*1900*/  SEL R54, R65, R46, P3 ;  /* 0x0000002e41367207 */ /* 0x000fe20001800000 */
[----:B------:R-:W-:Y:S01]  /*1910*/  FADD.FTZ R158, R158, -R159 ;  /* 0x8000009f9e9e7221 */ /* 0x000fe20000010000 */
[----:B------:R-:W-:Y:S01]  /*1920*/  SEL R55, R154, R47, P3 ;  /* 0x0000002f9a377207 */ /* 0x000fe20001800000 */
[----:B------:R-:W-:Y:S01]  /*1930*/  FADD.FTZ R160, R160, -R161 ;  /* 0x800000a1a0a07221 */ /* 0x000fe20000010000 */
[----:B------:R-:W-:Y:S01]  /*1940*/  IADD3 R146, P5, R146, UR18, RZ ;  /* 0x0000001292927c10 */ /* 0x000fe2000ffbe0ff */
[----:B------:R-:W2:Y:S01]  /*1950*/  LDG.E.128 R48, desc[UR4][R48.64] ;  /* 0x0000000430307981 */ /* 0x000ea2000c1e1d00 */
[-C--:B------:R-:W-:Y:S01]  /*1960*/  FMUL.FTZ R104, R57, R140.reuse ;  /* 0x0000008c39687220 */ /* 0x080fe20000410000 */
[-C--:B------:R-:W-:Y:S01]  /*1970*/  FMUL.FTZ R105, R56, R140.reuse ;  /* 0x0000008c38697220 */ /* 0x080fe20000410000 */
[----:B------:R-:W-:Y:S01]  /*1980*/  IADD3.X R147, R145, UR19, RZ, P5, !PT ;  /* 0x0000001391937c10 */ /* 0x000fe2000affe4ff */
[----:B------:R0:W-:Y:S01]  /*1990*/  @P2 STG.E.128 desc[UR4][R148.64], R52 ;  /* 0x0000003494002986 */ /* 0x0001e2000c101d04 */
[-C--:B------:R-:W-:Y:S01]  /*19a0*/  FMUL.FTZ R78, R65, R140.reuse ;  /* 0x0000008c414e7220 */ /* 0x080fe20000410000 */
[----:B------:R-:W-:Y:S01]  /*19b0*/  FMUL.FTZ R79, R154, R140 ;  /* 0x0000008c9a4f7220 */ /* 0x000fe20000410000 */
[----:B------:R-:W-:Y:S01]  /*19c0*/  FADD.FTZ R156, R62, -R63 ;  /* 0x8000003f3e9c7221 */ /* 0x000fe20000010000 */
[C---:B------:R-:W-:Y:S01]  /*19d0*/  FMUL.FTZ R63, R137.reuse, R150 ;  /* 0x00000096893f7220 */ /* 0x040fe20000410000 */
[C---:B------:R-:W-:Y:S01]  /*19e0*/  FMUL.FTZ R162, R137.reuse, R162 ;  /* 0x000000a289a27220 */ /* 0x040fe20000410000 */
[----:B------:R-:W-:Y:S01]  /*19f0*/  FMUL.FTZ R65, R137, R158 ;  /* 0x0000009e89417220 */ /* 0x000fe20000410000 */
[----:B------:R-:W-:Y:S01]  /*1a00*/  FFMA.FTZ R67, R59, R77, R76 ;  /* 0x0000004d3b437223 */ /* 0x000fe2000001004c */
[----:B------:R-:W-:Y:S01]  /*1a10*/  FMUL.FTZ R56, R119, R104 ;  /* 0x0000006877387220 */ /* 0x000fe20000410000 */
[----:B------:R-:W-:Y:S01]  /*1a20*/  FMUL.FTZ R57, R118, R105 ;  /* 0x0000006976397220 */ /* 0x000fe20000410000 */
[----:B------:R-:W-:Y:S01]  /*1a30*/  FMUL.FTZ R58, R117, R78 ;  /* 0x0000004e753a7220 */ /* 0x000fe20000410000 */
[----:B------:R-:W-:Y:S01]  /*1a40*/  FMUL.FTZ R59, R116, R79 ;  /* 0x0000004f743b7220 */ /* 0x000fe20000410000 */
[----:B------:R-:W-:Y:S01]  /*1a50*/  @P1 FADD.FTZ R63, R32, R63 ;  /* 0x0000003f203f1221 */ /* 0x000fe20000010000 */
[----:B------:R-:W-:Y:S01]  /*1a60*/  @P1 FADD.FTZ R162, R33, R162 ;  /* 0x000000a221a21221 */ /* 0x000fe20000010000 */
[----:B------:R-:W-:Y:S01]  /*1a70*/  @P1 FADD.FTZ R65, R34, R65 ;  /* 0x0000004122411221 */ /* 0x000fe20000010000 */
[----:B------:R-:W-:Y:S01]  /*1a80*/  FADD.FTZ R154, R60, -R67 ;  /* 0x800000433c9a7221 */ /* 0x000fe20000010000 */
[----:B------:R1:W-:Y:S01]  /*1a90*/  STG.E.128 desc[UR4][R146.64], R56 ;  /* 0x0000003892007986 */ /* 0x0003e2000c101d04 */
[----:B0-----:R-:W-:Y:S01]  /*1aa0*/  IADD3 R52, P5, R144, UR14, RZ ;  /* 0x0000000e90347c10 */ /* 0x001fe2000ffbe0ff */
[----:B------:R-:W-:-:S03]  /*1ab0*/  FMUL.FTZ R148, R137, R160 ;  /* 0x000000a089947220 */ /* 0x000fc60000410000 */
[----:B------:R-:W-:Y:S01]  /*1ac0*/  IADD3.X R53, R143, UR15, RZ, P5, !PT ;  /* 0x0000000f8f357c10 */ /* 0x000fe2000affe4ff */
[----:B------:R-:W-:Y:S01]  /*1ad0*/  @P1 FADD.FTZ R148, R35, R148 ;  /* 0x0000009423941221 */ /* 0x000fe20000010000 */
[----:B------:R-:W-:Y:S01]  /*1ae0*/  @P2 IADD3 R152, P5, R144, UR16, RZ ;  /* 0x0000001090982c10 */ /* 0x000fe2000ffbe0ff */
[----:B------:R-:W-:-:S03]  /*1af0*/  FFMA.FTZ R67, R61, R77, R76 ;  /* 0x0000004d3d437223 */ /* 0x000fc6000001004c */
[----:B------:R-:W-:Y:S01]  /*1b00*/  @P2 IADD3.X R153, R143, UR17, RZ, P5, !PT ;  /* 0x000000118f992c10 */ /* 0x000fe2000affe4ff */
[----:B------:R-:W3:Y:S01]  /*1b10*/  LDG.E.128 R52, desc[UR4][R52.64] ;  /* 0x0000000434347981 */ /* 0x000ee2000c1e1d00 */
[----:B------:R-:W-:Y:S02]  /*1b20*/  IADD3 R144, P5, R144, UR18, RZ ;  /* 0x0000001290907c10 */ /* 0x000fe4000ffbe0ff */
[----:B-1----:R-:W-:Y:S02]  /*1b30*/  SEL R56, R63, R44, P3 ;  /* 0x0000002c3f387207 */ /* 0x002fe40001800000 */
[----:B------:R-:W-:Y:S02]  /*1b40*/  SEL R57, R162, R45, P3 ;  /* 0x0000002da2397207 */ /* 0x000fe40001800000 */
[----:B------:R-:W-:Y:S02]  /*1b50*/  SEL R58, R65, R46, P3 ;  /* 0x0000002e413a7207 */ /* 0x000fe40001800000 */
[----:B------:R-:W-:Y:S01]  /*1b60*/  SEL R59, R148, R47, P3 ;  /* 0x0000002f943b7207 */ /* 0x000fe20001800000 */
[----:B------:R-:W-:Y:S01]  /*1b70*/  FADD.FTZ R64, R64, -R67 ;  /* 0x8000004340407221 */ /* 0x000fe20000010000 */
[----:B------:R-:W-:Y:S01]  /*1b80*/  IADD3.X R145, R143, UR19, RZ, P5, !PT ;  /* 0x000000138f917c10 */ /* 0x000fe2000affe4ff */
[-C--:B------:R-:W-:Y:S01]  /*1b90*/  FMUL.FTZ R150, R63, R140.reuse ;  /* 0x0000008c3f967220 */ /* 0x080fe20000410000 */
[-C--:B------:R-:W-:Y:S01]  /*1ba0*/  FMUL.FTZ R149, R162, R140.reuse ;  /* 0x0000008ca2957220 */ /* 0x080fe20000410000 */
[----:B------:R0:W-:Y:S01]  /*1bb0*/  @P2 STG.E.128 desc[UR4][R152.64], R56 ;  /* 0x0000003898002986 */ /* 0x0001e2000c101d04 */
[-C--:B------:R-:W-:Y:S01]  /*1bc0*/  FMUL.FTZ R143, R65, R140.reuse ;  /* 0x0000008c418f7220 */ /* 0x080fe20000410000 */
[----:B------:R-:W-:Y:S01]  /*1bd0*/  FMUL.FTZ R148, R148, R140 ;  /* 0x0000008c94947220 */ /* 0x000fe20000410000 */
[C---:B------:R-:W-:Y:S01]  /*1be0*/  FMUL.FTZ R154, R137.reuse, R154 ;  /* 0x0000009a899a7220 */ /* 0x040fe20000410000 */
[C---:B------:R-:W-:Y:S01]  /*1bf0*/  FMUL.FTZ R151, R137.reuse, R156 ;  /* 0x0000009c89977220 */ /* 0x040fe20000410000 */
[C---:B------:R-:W-:Y:S01]  /*1c00*/  FMUL.FTZ R65, R137.reuse, R66 ;  /* 0x0000004289417220 */ /* 0x040fe20000410000 */
[----:B------:R-:W-:Y:S01]  /*1c10*/  FMUL.FTZ R64, R137, R64 ;  /* 0x0000004089407220 */ /* 0x000fe20000410000 */
[----:B------:R-:W-:Y:S01]  /*1c20*/  FMUL.FTZ R60, R115, R150 ;  /* 0x00000096733c7220 */ /* 0x000fe20000410000 */
[----:B------:R-:W-:Y:S01]  /*1c30*/  FMUL.FTZ R61, R114, R149 ;  /* 0x00000095723d7220 */ /* 0x000fe20000410000 */
[----:B------:R-:W-:Y:S01]  /*1c40*/  FMUL.FTZ R62, R112, R143 ;  /* 0x0000008f703e7220 */ /* 0x000fe20000410000 */
[----:B------:R-:W-:Y:S01]  /*1c50*/  FMUL.FTZ R63, R107, R148 ;  /* 0x000000946b3f7220 */ /* 0x000fe20000410000 */
[----:B------:R-:W-:Y:S01]  /*1c60*/  @P2 IADD3 R146, P5, R142, UR16, RZ ;  /* 0x000000108e922c10 */ /* 0x000fe2000ffbe0ff */
[----:B------:R-:W-:Y:S01]  /*1c70*/  @P1 FADD.FTZ R154, R37, R154 ;  /* 0x0000009a259a1221 */ /* 0x000fe20000010000 */
[----:B------:R-:W-:Y:S01]  /*1c80*/  @P1 FADD.FTZ R151, R38, R151 ;  /* 0x0000009726971221 */ /* 0x000fe20000010000 */
[----:B0-----:R-:W-:Y:S01]  /*1c90*/  IADD3 R56, P6, R142, UR14, RZ ;  /* 0x0000000e8e387c10 */ /* 0x001fe2000ffde0ff */
[----:B------:R-:W-:-:S03]  /*1ca0*/  @P1 FADD.FTZ R65, R36, R65 ;  /* 0x0000004124411221 */ /* 0x000fc60000010000 */
[----:B------:R-:W-:Y:S02]  /*1cb0*/  IADD3.X R57, R141, UR15, RZ, P6, !PT ;  /* 0x0000000f8d397c10 */ /* 0x000fe4000b7fe4ff */
[----:B------:R-:W-:Y:S01]  /*1cc0*/  IADD3 R152, P6, R142, UR18, RZ ;  /* 0x000000128e987c10 */ /* 0x000fe2000ffde0ff */
[----:B------:R-:W-:Y:S01]  /*1cd0*/  @P1 FADD.FTZ R64, R39, R64 ;  /* 0x0000004027401221 */ /* 0x000fe20000010000 */
[----:B------:R0:W-:Y:S01]  /*1ce0*/  STG.E.128 desc[UR4][R144.64], R60 ;  /* 0x0000003c90007986 */ /* 0x0001e2000c101d04 */
[C---:B------:R-:W-:Y:S02]  /*1cf0*/  @P2 IADD3.X R147, R141.reuse, UR17, RZ, P5, !PT ;  /* 0x000000118d932c10 */ /* 0x040fe4000affe4ff */
[----:B------:R-:W-:Y:S01]  /*1d00*/  IADD3.X R153, R141, UR19, RZ, P6, !PT ;  /* 0x000000138d997c10 */ /* 0x000fe2000b7fe4ff */
[CC--:B------:R-:W-:Y:S01]  /*1d10*/  FMUL.FTZ R141, R154.reuse, R140.reuse ;  /* 0x0000008c9a8d7220 */ /* 0x0c0fe20000410000 */
[-C--:B------:R-:W-:Y:S01]  /*1d20*/  FMUL.FTZ R142, R65, R140.reuse ;  /* 0x0000008c418e7220 */ /* 0x080fe20000410000 */
[----:B------:R-:W4:Y:S01]  /*1d30*/  LDG.E.128 R56, desc[UR4][R56.64] ;  /* 0x0000000438387981 */ /* 0x000f22000c1e1d00 */
[----:B0-----:R-:W-:Y:S01]  /*1d40*/  SEL R61, R154, R45, P3 ;  /* 0x0000002d9a3d7207 */ /* 0x001fe20001800000 */
[----:B------:R-:W-:Y:S01]  /*1d50*/  FMUL.FTZ R154, R64, R140 ;  /* 0x0000008c409a7220 */ /* 0x000fe20000410000 */
[C---:B------:R-:W-:Y:S01]  /*1d60*/  SEL R62, R151.reuse, R46, P3 ;  /* 0x0000002e973e7207 */ /* 0x040fe20001800000 */
[----:B------:R-:W-:Y:S01]  /*1d70*/  FMUL.FTZ R151, R151, R140 ;  /* 0x0000008c97977220 */ /* 0x000fe20000410000 */
[----:B------:R-:W-:Y:S01]  /*1d80*/  IADD3 R144, P5, R138, UR14, RZ ;  /* 0x0000000e8a907c10 */ /* 0x000fe2000ffbe0ff */
[----:B------:R-:W-:Y:S01]  /*1d90*/  FMUL.FTZ R67, R109, R154 ;  /* 0x0000009a6d437220 */ /* 0x000fe20000410000 */
[----:B------:R-:W-:Y:S01]  /*1da0*/  SEL R60, R65, R44, P3 ;  /* 0x0000002c413c7207 */ /* 0x000fe20001800000 */
[----:B------:R-:W-:Y:S01]  /*1db0*/  FMUL.FTZ R65, R108, R141 ;  /* 0x0000008d6c417220 */ /* 0x000fe20000410000 */
[----:B------:R-:W-:Y:S01]  /*1dc0*/  SEL R63, R64, R47, P3 ;  /* 0x0000002f403f7207 */ /* 0x000fe20001800000 */
[----:B------:R-:W-:Y:S01]  /*1dd0*/  FMUL.FTZ R64, R101, R142 ;  /* 0x0000008e65407220 */ /* 0x000fe20000410000 */
[----:B------:R-:W-:Y:S01]  /*1de0*/  FMUL.FTZ R66, R102, R151 ;  /* 0x0000009766427220 */ /* 0x000fe20000410000 */
[----:B------:R-:W-:-:S02]  /*1df0*/  IADD3.X R145, R139, UR15, RZ, P5, !PT ;  /* 0x0000000f8b917c10 */ /* 0x000fc4000affe4ff */
[----:B------:R0:W-:Y:S04]  /*1e00*/  @P2 STG.E.128 desc[UR4][R146.64], R60 ;  /* 0x0000003c92002986 */ /* 0x0001e8000c101d04 */
[----:B------:R1:W-:Y:S04]  /*1e10*/  STG.E.128 desc[UR4][R152.64], R64 ;  /* 0x0000004098007986 */ /* 0x0003e8000c101d04 */
[----:B0-----:R-:W4:Y:S01]  /*1e20*/  LDG.E.128 R60, desc[UR4][R144.64] ;  /* 0x00000004903c7981 */ /* 0x001f22000c1e1d00 */
        /* <DEDUP_REMOVED lines=10> */
[C---:B-1----:R-:W-:Y:S01]  /*1ed0*/  FMUL.FTZ R65, R137.reuse, R70 ;  /* 0x0000004689417220 */ /* 0x042fe20000410000 */
[----:B------:R-:W-:Y:S01]  /*1ee0*/  FMUL.FTZ R74, R137, R74 ;  /* 0x0000004a894a7220 */ /* 0x000fe20000410000 */
[----:B------:R-:W-:Y:S01]  /*1ef0*/  @P1 FADD.FTZ R69, R40, R69 ;  /* 0x0000004528451221 */ /* 0x000fe20000010000 */
[----:B------:R-:W-:Y:S01]  /*1f00*/  @P1 FADD.FTZ R72, R41, R72 ;  /* 0x0000004829481221 */ /* 0x000fe20000010000 */
[----:B------:R-:W-:Y:S01]  /*1f10*/  @P1 FADD.FTZ R65, R42, R65 ;  /* 0x000000412a411221 */ /* 0x000fe20000010000 */
[----:B------:R-:W-:Y:S01]  /*1f20*/  @P1 FADD.FTZ R74, R43, R74 ;  /* 0x0000004a2b4a1221 */ /* 0x000fe20000010000 */
[C---:B------:R-:W-:Y:S01]  /*1f30*/  FMUL.FTZ R68, R69.reuse, R140 ;  /* 0x0000008c45447220 */ /* 0x040fe20000410000 */
[----:B------:R-:W-:Y:S01]  /*1f40*/  SEL R44, R69, R44, P3 ;  /* 0x0000002c452c7207 */ /* 0x000fe20001800000 */
[-C--:B------:R-:W-:Y:S01]  /*1f50*/  FMUL.FTZ R69, R72, R140.reuse ;  /* 0x0000008c48457220 */ /* 0x080fe20000410000 */
[-C--:B------:R-:W-:Y:S01]  /*1f60*/  FMUL.FTZ R71, R65, R140.reuse ;  /* 0x0000008c41477220 */ /* 0x080fe20000410000 */
[----:B------:R-:W-:Y:S01]  /*1f70*/  FMUL.FTZ R140, R74, R140 ;  /* 0x0000008c4a8c7220 */ /* 0x000fe20000410000 */
[----:B------:R-:W-:Y:S01]  /*1f80*/  SEL R45, R72, R45, P3 ;  /* 0x0000002d482d7207 */ /* 0x000fe20001800000 */
[----:B------:R-:W-:Y:S01]  /*1f90*/  FMUL.FTZ R64, R103, R68 ;  /* 0x0000004467407220 */ /* 0x000fe20000410000 */
[----:B------:R-:W-:Y:S01]  /*1fa0*/  SEL R46, R65, R46, P3 ;  /* 0x0000002e412e7207 */ /* 0x000fe20001800000 */
[----:B------:R-:W-:Y:S01]  /*1fb0*/  FMUL.FTZ R65, R110, R69 ;  /* 0x000000456e417220 */ /* 0x000fe20000410000 */
[----:B------:R-:W-:Y:S01]  /*1fc0*/  SEL R47, R74, R47, P3 ;  /* 0x0000002f4a2f7207 */ /* 0x000fe20001800000 */
[----:B------:R-:W-:Y:S01]  /*1fd0*/  FMUL.FTZ R66, R106, R71 ;  /* 0x000000476a427220 */ /* 0x000fe20000410000 */
[----:B------:R-:W-:Y:S01]  /*1fe0*/  FMUL.FTZ R67, R111, R140 ;  /* 0x0000008c6f437220 */ /* 0x000fe20000410000 */
[----:B------:R-:W-:-:S04]  /*1ff0*/  IADD3 R136, R136, UR20, RZ ;  /* 0x0000001488887c10 */ /* 0x000fc8000fffe0ff */
[----:B------:R-:W-:Y:S02]  /*2000*/  ISETP.GE.AND P1, PT, R136, UR21, PT ;  /* 0x0000001588007c0c */ /* 0x000fe4000bf26270 */
[----:B------:R-:W-:Y:S01]  /*2010*/  SEL R147, RZ, 0x1, P4 ;  /* 0x00000001ff937807 */ /* 0x000fe20002000000 */
[----:B--2---:R-:W-:Y:S01]  /*2020*/  FFMA.FTZ R11, R104, R48, R11 ;  /* 0x00000030680b7223 */ /* 0x004fe2000001000b */
[C---:B------:R-:W-:Y:S02]  /*2030*/  IADD3 R48, P6, R138.reuse, UR18, RZ ;  /* 0x000000128a307c10 */ /* 0x040fe4000ffde0ff */
[----:B------:R-:W-:Y:S01]  /*2040*/  @P2 IADD3 R138, P5, R138, UR16, RZ ;  /* 0x000000108a8a2c10 */ /* 0x000fe2000ffbe0ff */
[----:B------:R-:W-:Y:S01]  /*2050*/  FFMA.FTZ R8, R49, R105, R8 ;  /* 0x0000006931087223 */ /* 0x000fe20000010008 */
[C---:B------:R-:W-:Y:S02]  /*2060*/  IADD3.X R49, R139.reuse, UR19, RZ, P6, !PT ;  /* 0x000000138b317c10 */ /* 0x040fe4000b7fe4ff */
[----:B------:R-:W-:-:S05]  /*2070*/  @P2 IADD3.X R139, R139, UR17, RZ, P5, !PT ;  /* 0x000000118b8b2c10 */ /* 0x000fca000affe4ff */
[----:B------:R0:W-:Y:S04]  /*2080*/  @P2 STG.E.128 desc[UR4][R138.64], R44 ;  /* 0x0000002c8a002986 */ /* 0x0001e8000c101d04 */
[----:B------:R0:W-:Y:S01]  /*2090*/  STG.E.128 desc[UR4][R48.64], R64 ;  /* 0x0000004030007986 */ /* 0x0001e2000c101d04 */
[----:B------:R-:W-:Y:S01]  /*20a0*/  FFMA.FTZ R13, R50, R78, R13 ;  /* 0x0000004e320d7223 */ /* 0x000fe2000001000d */
[----:B------:R-:W-:Y:S01]  /*20b0*/  FFMA.FTZ R10, R51, R79, R10 ;  /* 0x0000004f330a7223 */ /* 0x000fe2000001000a */
[----:B---3--:R-:W-:Y:S01]  /*20c0*/  FFMA.FTZ R15, R150, R52, R15 ;  /* 0x00000034960f7223 */ /* 0x008fe2000001000f */
[----:B------:R-:W-:Y:S01]  /*20d0*/  FFMA.FTZ R12, R53, R149, R12 ;  /* 0x00000095350c7223 */ /* 0x000fe2000001000c */
[----:B------:R-:W-:Y:S01]  /*20e0*/  FFMA.FTZ R17, R54, R143, R17 ;  /* 0x0000008f36117223 */ /* 0x000fe20000010011 */
[----:B------:R-:W-:Y:S01]  /*20f0*/  FFMA.FTZ R14, R55, R148, R14 ;  /* 0x00000094370e7223 */ /* 0x000fe2000001000e */
[----:B----4-:R-:W-:Y:S01]  /*2100*/  FFMA.FTZ R25, R142, R56, R25 ;  /* 0x000000388e197223 */ /* 0x010fe20000010019 */
        /* <DEDUP_REMOVED lines=56> */
.L_x_7092:
        /* <DEDUP_REMOVED lines=25> */
.L_x_7093:
[----:B------:R-:W-:Y:S01]  /*2620*/  HFMA2.MMA R78, -RZ, RZ, 0, 9.5367431640625e-07 ;  /* 0x00000010ff4e7435 */ /* 0x000fe200000001ff */
[----:B------:R-:W-:Y:S02]  /*2630*/  MOV R79, R53 ;  /* 0x00000035004f7202 */ /* 0x000fe40000000f00 */
[----:B------:R-:W-:Y:S02]  /*2640*/  MOV R163, 0x1f ;  /* 0x0000001f00a37802 */ /* 0x000fe40000000f00 */
[----:B------:R-:W-:-:S07]  /*2650*/  MOV R76, 0xffffffff ;  /* 0xffffffff004c7802 */ /* 0x000fce0000000f00 */
[----:B-----5:R-:W-:Y:S05]  /*2660*/  WARPSYNC.COLLECTIVE R76, `(.L_x_7095) ;  /* 0x000000004c087348 */ /* 0x020fea0003c00000 */
[----:B------:R0:W1:Y:S02]  /*2670*/  SHFL.DOWN P3, R77, R79, R78, R163 ;  /* 0x0800004e4f4d7389 */ /* 0x00006400000600a3 */
[----:B01---5:R-:W-:Y:S01]  /*2680*/  ENDCOLLECTIVE ;  /* 0x000000000000791b */ /* 0x023fe20003800000 */
.L_x_7095:
[----:B------:R-:W-:Y:S02]  /*2690*/  MOV R79, R50 ;  /* 0x00000032004f7202 */ /* 0x000fe40000000f00 */
[----:B------:R-:W-:-:S07]  /*26a0*/  MOV R52, R77 ;  /* 0x0000004d00347202 */ /* 0x000fce0000000f00 */
[----:B------:R-:W-:Y:S05]  /*26b0*/  WARPSYNC.COLLECTIVE R76, `(.L_x_7096) ;  /* 0x000000004c087348 */ /* 0x000fea0003c00000 */
[----:B------:R0:W1:Y:S02]  /*26c0*/  SHFL.DOWN P3, R77, R79, R78, R163 ;  /* 0x0800004e4f4d7389 */ /* 0x00006400000600a3 */
[----:B01----:R-:W-:Y:S01]  /*26d0*/  ENDCOLLECTIVE ;  /* 0x000000000000791b */ /* 0x003fe20003800000 */
.L_x_7096:
[----:B------:R-:W-:Y:S01]  /*26e0*/  FADD.FTZ R52, R53, R52 ;  /* 0x0000003435347221 */ /* 0x000fe20000010000 */
[----:B------:R-:W-:-:S04]  /*26f0*/  HFMA2.MMA R78, -RZ, RZ, 0, 4.76837158203125e-07 ;  /* 0x00000008ff4e7435 */ /* 0x000fc800000001ff */
[----:B------:R-:W-:Y:S02]  /*2700*/  MOV R79, R52 ;  /* 0x00000034004f7202 */ /* 0x000fe40000000f00 */
[----:B------:R-:W-:-:S07]  /*2710*/  MOV R51, R77 ;  /* 0x0000004d00337202 */ /* 0x000fce0000000f00 */
[----:B------:R-:W-:Y:S05]  /*2720*/  WARPSYNC.COLLECTIVE R76, `(.L_x_7097) ;  /* 0x000000004c087348 */ /* 0x000fea0003c00000 */
[----:B------:R0:W1:Y:S02]  /*2730*/  SHFL.DOWN P3, R77, R79, R78, R163 ;  /* 0x0800004e4f4d7389 */ /* 0x00006400000600a3 */
[----:B01----:R-:W-:Y:S01]  /*2740*/  ENDCOLLECTIVE ;  /* 0x000000000000791b */ /* 0x003fe20003800000 */
.L_x_7097:
[----:B------:R-:W-:-:S05]  /*2750*/  FADD.FTZ R51, R50, R51 ;  /* 0x0000003332337221 */ /* 0x000fca0000010000 */
[----:B------:R-:W-:Y:S02]  /*2760*/  MOV R79, R51 ;  /* 0x00000033004f7202 */ /* 0x000fe40000000f00 */
[----:B------:R-:W-:-:S07]  /*2770*/  MOV R55, R77 ;  /* 0x0000004d00377202 */ /* 0x000fce0000000f00 */
[----:B------:R-:W-:Y:S05]  /*2780*/  WARPSYNC.COLLECTIVE R76, `(.L_x_7098) ;  /* 0x000000004c087348 */ /* 0x000fea0003c00000 */
[----:B------:R0:W1:Y:S02]  /*2790*/  SHFL.DOWN P3, R77, R79, R78, R163 ;  /* 0x0800004e4f4d7389 */ /* 0x00006400000600a3 */
[----:B01----:R-:W-:Y:S01]  /*27a0*/  ENDCOLLECTIVE ;  /* 0x000000000000791b */ /* 0x003fe20003800000 */
.L_x_7098:
[----:B------:R-:W-:Y:S01]  /*27b0*/  FADD.FTZ R55, R52, R55 ;  /* 0x0000003734377221 */ /* 0x000fe20000010000 */
[----:B------:R-:W-:-:S04]  /*27c0*/  HFMA2.MMA R78, -RZ, RZ, 0, 2.384185791015625e-07 ;  /* 0x00000004ff4e7435 */ /* 0x000fc800000001ff */
[----:B------:R-:W-:Y:S02]  /*27d0*/  MOV R79, R55 ;  /* 0x00000037004f7202 */ /* 0x000fe40000000f00 */
[----:B------:R-:W-:-:S07]  /*27e0*/  MOV R54, R77 ;  /* 0x0000004d00367202 */ /* 0x000fce0000000f00 */
[----:B------:R-:W-:Y:S05]  /*27f0*/  WARPSYNC.COLLECTIVE R76, `(.L_x_7099) ;  /* 0x000000004c087348 */ /* 0x000fea0003c00000 */
[----:B------:R0:W1:Y:S02]  /*2800*/  SHFL.DOWN P3, R77, R79, R78, R163 ;  /* 0x0800004e4f4d7389 */ /* 0x00006400000600a3 */
[----:B01----:R-:W-:Y:S01]  /*2810*/  ENDCOLLECTIVE ;  /* 0x000000000000791b */ /* 0x003fe20003800000 */
.L_x_7099:
[----:B------:R-:W-:-:S05]  /*2820*/  FADD.FTZ R54, R51, R54 ;  /* 0x0000003633367221 */ /* 0x000fca0000010000 */
[----:B------:R-:W-:Y:S02]  /*2830*/  MOV R79, R54 ;  /* 0x00000036004f7202 */ /* 0x000fe40000000f00 */
[----:B------:R-:W-:-:S07]  /*2840*/  MOV R56, R77 ;  /* 0x0000004d00387202 */ /* 0x000fce0000000f00 */
[----:B------:R-:W-:Y:S05]  /*2850*/  WARPSYNC.COLLECTIVE R76, `(.L_x_7100) ;  /* 0x000000004c087348 */ /* 0x000fea0003c00000 */
[----:B------:R0:W1:Y:S02]  /*2860*/  SHFL.DOWN P3, R77, R79, R78, R163 ;  /* 0x0800004e4f4d7389 */ /* 0x00006400000600a3 */
[----:B01----:R-:W-:Y:S01]  /*2870*/  ENDCOLLECTIVE ;  /* 0x000000000000791b */ /* 0x003fe20003800000 */
.L_x_7100:
[----:B------:R-:W-:Y:S01]  /*2880*/  FADD.FTZ R67, R55, R56 ;  /* 0x0000003837437221 */ /* 0x000fe20000010000 */
[----:B------:R-:W-:-:S04]  /*2890*/  HFMA2.MMA R78, -RZ, RZ, 0, 1.1920928955078125e-07 ;  /* 0x00000002ff4e7435 */ /* 0x000fc800000001ff */
[----:B------:R-:W-:Y:S02]  /*28a0*/  MOV R79, R67 ;  /* 0x00000043004f7202 */ /* 0x000fe40000000f00 */
[----:B------:R-:W-:-:S07]  /*28b0*/  MOV R57, R77 ;  /* 0x0000004d00397202 */ /* 0x000fce0000000f00 */
[----:B------:R-:W-:Y:S05]  /*28c0*/  WARPSYNC.COLLECTIVE R76, `(.L_x_7101) ;  /* 0x000000004c087348 */ /* 0x000fea0003c00000 */
[----:B------:R0:W1:Y:S02]  /*28d0*/  SHFL.DOWN P3, R77, R79, R78, R163 ;  /* 0x0800004e4f4d7389 */ /* 0x00006400000600a3 */
[----:B01----:R-:W-:Y:S01]  /*28e0*/  ENDCOLLECTIVE ;  /* 0x000000000000791b */ /* 0x003fe20003800000 */
.L_x_7101:
[----:B------:R-:W-:-:S05]  /*28f0*/  FADD.FTZ R53, R54, R57 ;  /* 0x0000003936357221 */ /* 0x000fca0000010000 */
[----:B------:R-:W-:Y:S02]  /*2900*/  MOV R79, R53 ;  /* 0x00000035004f7202 */ /* 0x000fe40000000f00 */
[----:B------:R-:W-:-:S07]  /*2910*/  MOV R56, R77 ;  /* 0x0000004d00387202 */ /* 0x000fce0000000f00 */
[----:B------:R-:W-:Y:S05]  /*2920*/  WARPSYNC.COLLECTIVE R76, `(.L_x_7102) ;  /* 0x000000004c087348 */ /* 0x000fea0003c00000 */
[----:B------:R0:W1:Y:S02]  /*2930*/  SHFL.DOWN P3, R77, R79, R78, R163 ;  /* 0x0800004e4f4d7389 */ /* 0x00006400000600a3 */
[----:B01----:R-:W-:Y:S01]  /*2940*/  ENDCOLLECTIVE ;  /* 0x000000000000791b */ /* 0x003fe20003800000 */
.L_x_7102:
[----:B------:R-:W-:Y:S01]  /*2950*/  FADD.FTZ R56, R67, R56 ;  /* 0x0000003843387221 */ /* 0x000fe20000010000 */
[----:B------:R-:W-:-:S04]  /*2960*/  HFMA2.MMA R78, -RZ, RZ, 0, 5.9604644775390625e-08 ;  /* 0x00000001ff4e7435 */ /* 0x000fc800000001ff */
[----:B------:R-:W-:Y:S02]  /*2970*/  MOV R79, R56 ;  /* 0x00000038004f7202 */ /* 0x000fe40000000f00 */
[----:B------:R-:W-:-:S07]  /*2980*/  MOV R50, R77 ;  /* 0x0000004d00327202 */ /* 0x000fce0000000f00 */
[----:B------:R-:W-:Y:S05]  /*2990*/  WARPSYNC.COLLECTIVE R76, `(.L_x_7103) ;  /* 0x000000004c087348 */ /* 0x000fea0003c00000 */
[----:B------:R0:W1:Y:S02]  /*29a0*/  SHFL.DOWN P3, R77, R79, R78, R163 ;  /* 0x0800004e4f4d7389 */ /* 0x00006400000600a3 */
[----:B01----:R-:W-:Y:S01]  /*29b0*/  ENDCOLLECTIVE ;  /* 0x000000000000791b */ /* 0x003fe20003800000 */
.L_x_7103:
[----:B------:R-:W-:-:S05]  /*29c0*/  FADD.FTZ R57, R53, R50 ;  /* 0x0000003235397221 */ /* 0x000fca0000010000 */
[----:B------:R-:W-:Y:S02]  /*29d0*/  MOV R79, R57 ;  /* 0x00000039004f7202 */ /* 0x000fe40000000f00 */
[----:B------:R-:W-:-:S07]  /*29e0*/  MOV R51, R77 ;  /* 0x0000004d00337202 */ /* 0x000fce0000000f00 */
[----:B------:R-:W-:Y:S05]  /*29f0*/  WARPSYNC.COLLECTIVE R76, `(.L_x_7104) ;  /* 0x000000004c087348 */ /* 0x000fea0003c00000 */
[----:B------:R0:W1:Y:S02]  /*2a00*/  SHFL.DOWN P3, R77, R79, R78, R163 ;  /* 0x0800004e4f4d7389 */ /* 0x00006400000600a3 */
[----:B01----:R-:W-:Y:S01]  /*2a10*/  ENDCOLLECTIVE ;  /* 0x000000000000791b */ /* 0x003fe20003800000 */
.L_x_7104:
[----:B------:R-:W-:Y:S01]  /*2a20*/  MOV R50, R77 ;  /* 0x0000004d00327202 */ /* 0x000fe20000000f00 */
[----:B------:R-:W-:Y:S06]  /*2a30*/  BRA `(.L_x_7105) ;  /* 0xffffffe800b87947 */ /* 0x000fec000383ffff */
.L_x_7106:
        /* <DEDUP_REMOVED lines=12> */
.L_x_8843:


//--------------------- .text._ZN10layer_norm13ln_bwd_kernelINS_13Kernel_traitsI6__halfffffjLj2048ELj1ELj1ELj4ELj16ENS_18Kernel_traits_baseILj2048ES2_ffffjLj128EEEEELb0ELb1ELb1ELb0EEEvNS_9BwdParamsE --------------------------
	.section	.text._ZN10layer_norm13ln_bwd_kernelINS_13Kernel_traitsI6__halfffffjLj2048ELj1ELj1ELj4ELj16ENS_18Kernel_traits_baseILj2048ES2_ffffjLj128EEEEELb0ELb1ELb1ELb0EEEvNS_9BwdParamsE,"ax",@progbits
	.align	128
        .global         _ZN10layer_norm13ln_bwd_kernelINS_13Kernel_traitsI6__halfffffjLj2048ELj1ELj1ELj4ELj16ENS_18Kernel_traits_baseILj2048ES2_ffffjLj128EEEEELb0ELb1ELb1ELb0EEEvNS_9BwdParamsE
        .type           _ZN10layer_norm13ln_bwd_kernelINS_13Kernel_traitsI6__halfffffjLj2048ELj1ELj1ELj4ELj16ENS_18Kernel_traits_baseILj2048ES2_ffffjLj128EEEEELb0ELb1ELb1ELb0EEEvNS_9BwdParamsE,@function
        .size           _ZN10layer_norm13ln_bwd_kernelINS_13Kernel_traitsI6__halfffffjLj2048ELj1ELj1ELj4ELj16ENS_18Kernel_traits_baseILj2048ES2_ffffjLj128EEEEELb0ELb1ELb1ELb0EEEvNS_9BwdParamsE,(.L_x_8844 - _ZN10layer_norm13ln_bwd_kernelINS_13Kernel_traitsI6__halfffffjLj2048ELj1ELj1ELj4ELj16ENS_18Kernel_traits_baseILj2048ES2_ffffjLj128EEEEELb0ELb1ELb1ELb0EEEvNS_9BwdParamsE)
        .other          _ZN10layer_norm13ln_bwd_kernelINS_13Kernel_traitsI6__halfffffjLj2048ELj1ELj1ELj4ELj16ENS_18Kernel_traits_baseILj2048ES2_ffffjLj128EEEEELb0ELb1ELb1ELb0EEEvNS_9BwdParamsE,@"STO_CUDA_ENTRY STV_DEFAULT"
_ZN10layer_norm13ln_bwd_kernelINS_13Kernel_traitsI6__halfffffjLj2048ELj1ELj1ELj4ELj16ENS_18Kernel_traits_baseILj2048ES2_ffffjLj128EEEEELb0ELb1ELb1ELb0EEEvNS_9BwdParamsE:
.text._ZN10layer_norm13ln_bwd_kernelINS_13Kernel_traitsI6__halfffffjLj2048ELj1ELj1ELj4ELj16ENS_18Kernel_traits_baseILj2048ES2_ffffjLj128EEEEELb0ELb1ELb1ELb0EEEvNS_9BwdParamsE:
        /* <DEDUP_REMOVED lines=18> */
[C---:B------:R-:W-:Y:S02]  /*0120*/  ISETP.GE.U32.AND P3, PT, R0.reuse, 0x100, PT ;  /* 0x000001000000780c */ /* 0x040fe40003f66070 */
[C---:B------:R-:W-:Y:S02]  /*0130*/  ISETP.GE.U32.AND P2, PT, R0.reuse, 0x180, PT ;  /* 0x000001800000780c */ /* 0x040fe40003f46070 */
[----:B------:R-:W-:-:S04]  /*0140*/  ISETP.GE.U32.AND P0, PT, R0, 0x200, PT ;  /* 0x000002000000780c */ /* 0x000fc80003f06070 */
[----:B------:R-:W-:-:S03]  /*0150*/  P2R R2, PR, RZ, 0x1 ;  /* 0x00000001ff027803 */ /* 0x000fc60000000000 */
[----:B------:R-:W0:Y:S08]  /*0160*/  @P4 LDC.64 R10, c[0x0][0x260] ;  /* 0x00009800ff0a4b82 */ /* 0x000e300000000a00 */
[----:B------:R-:W2:Y:S08]  /*0170*/  @P4 LDC.64 R14, c[0x0][0x278] ;  /* 0x00009e00ff0e4b82 */ /* 0x000eb00000000a00 */
[----:B------:R-:W3:Y:S01]  /*0180*/  @P3 LDC.64 R24, c[0x0][0x260] ;  /* 0x00009800ff183b82 */ /* 0x000ee20000000a00 */
[----:B0-----:R-:W-:-:S07]  /*0190*/  @P4 IMAD.WIDE.U32 R10, R3, 0x8, R10 ;  /* 0x00000008030a4825 */ /* 0x001fce00078e000a */
[----:B------:R-:W0:Y:S01]  /*01a0*/  @P3 LDC.64 R26, c[0x0][0x278] ;  /* 0x00009e00ff1a3b82 */ /* 0x000e220000000a00 */
[----:B------:R-:W5:Y:S01]  /*01b0*/  @P4 LDG.E.64 R12, desc[UR4][R10.64] ;  /* 0x000000040a0c4981 */ /* 0x000f62000c1e1b00 */
[----:B--2---:R-:W-:-:S06]  /*01c0*/  @P4 IMAD.WIDE.U32 R14, R3, 0x8, R14 ;  /* 0x00000008030e4825 */ /* 0x004fcc00078e000e */
[----:B------:R-:W2:Y:S01]  /*01d0*/  @P2 LDC.64 R28, c[0x0][0x260] ;  /* 0x00009800ff1c2b82 */ /* 0x000ea20000000a00 */
[----:B------:R-:W-:Y:S01]  /*01e0*/  @P4 LOP3.LUT R3, R3, 0x80, RZ, 0xfc, !PT ;  /* 0x0000008003034812 */ /* 0x000fe200078efcff */
[----:B------:R-:W5:Y:S04]  /*01f0*/  @P4 LDG.E.64 R16, desc[UR4][R14.64] ;  /* 0x000000040e104981 */ /* 0x000f68000c1e1b00 */
[----:B---3--:R-:W-:Y:S02]  /*0200*/  @P3 IMAD.WIDE.U32 R24, R3, 0x8, R24 ;  /* 0x0000000803183825 */ /* 0x008fe400078e0018 */
[----:B------:R-:W3:Y:S01]  /*0210*/  @P2 LDC.64 R32, c[0x0][0x278] ;  /* 0x00009e00ff202b82 */ /* 0x000ee20000000a00 */
[----:B------:R-:W-:Y:S02]  /*0220*/  CS2R R80, SRZ ;  /* 0x0000000000507805 */ /* 0x000fe4000001ff00 */
[----:B------:R-:W-:-:S02]  /*0230*/  CS2R R82, SRZ ;  /* 0x0000000000527805 */ /* 0x000fc4000001ff00 */
[----:B------:R-:W-:Y:S01]  /*0240*/  CS2R R42, SRZ ;  /* 0x00000000002a7805 */ /* 0x000fe2000001ff00 */
[----:B------:R4:W5:Y:S02]  /*0250*/  @P3 LDG.E.64 R18, desc[UR4][R24.64] ;  /* 0x0000000418123981 */ /* 0x000964000c1e1b00 */
[----:B------:R-:W1:Y:S01]  /*0260*/  @P0 LDC.64 R38, c[0x0][0x260] ;  /* 0x00009800ff260b82 */ /* 0x000e620000000a00 */
[C---:B0-----:R-:W-:Y:S01]  /*0270*/  @P3 IMAD.WIDE.U32 R26, R3.reuse, 0x8, R26 ;  /* 0x00000008031a3825 */ /* 0x041fe200078e001a */
[----:B------:R-:W-:Y:S02]  /*0280*/  @P3 IADD3 R3, R3, 0x80, RZ ;  /* 0x0000008003033810 */ /* 0x000fe40007ffe0ff */
[----:B------:R-:W-:Y:S02]  /*0290*/  CS2R R84, SRZ ;  /* 0x0000000000547805 */ /* 0x000fe4000001ff00 */
[----:B------:R-:W-:Y:S02]  /*02a0*/  CS2R R86, SRZ ;  /* 0x0000000000567805 */ /* 0x000fe4000001ff00 */
[----:B------:R-:W-:Y:S01]  /*02b0*/  CS2R R44, SRZ ;  /* 0x00000000002c7805 */ /* 0x000fe2000001ff00 */
[----:B------:R0:W5:Y:S01]  /*02c0*/  @P3 LDG.E.64 R20, desc[UR4][R26.64] ;  /* 0x000000041a143981 */ /* 0x000162000c1e1b00 */
[----:B------:R-:W1:Y:S01]  /*02d0*/  @P0 LDC.64 R40, c[0x0][0x278] ;  /* 0x00009e00ff280b82 */ /* 0x000e620000000a00 */
[----:B--2---:R-:W-:Y:S01]  /*02e0*/  @P2 IMAD.WIDE.U32 R34, R3, 0x8, R28 ;  /* 0x0000000803222825 */ /* 0x004fe200078e001c */
[----:B----4-:R-:W-:-:S02]  /*02f0*/  CS2R R24, SRZ ;  /* 0x0000000000187805 */ /* 0x010fc4000001ff00 */
[----:B------:R-:W-:Y:S02]  /*0300*/  CS2R R46, SRZ ;  /* 0x00000000002e7805 */ /* 0x000fe4000001ff00 */
[----:B------:R-:W-:Y:S02]  /*0310*/  CS2R R48, SRZ ;  /* 0x0000000000307805 */ /* 0x000fe4000001ff00 */
[----:B------:R-:W-:Y:S01]  /*0320*/  CS2R R50, SRZ ;  /* 0x0000000000327805 */ /* 0x000fe2000001ff00 */
[----:B------:R2:W5:Y:S01]  /*0330*/  @P2 LDG.E.64 R22, desc[UR4][R34.64] ;  /* 0x0000000422162981 */ /* 0x000562000c1e1b00 */
[C---:B---3--:R-:W-:Y:S01]  /*0340*/  @P2 IMAD.WIDE.U32 R36, R3.reuse, 0x8, R32 ;  /* 0x0000000803242825 */ /* 0x048fe200078e0020 */
[----:B------:R-:W-:Y:S02]  /*0350*/  @P2 IADD3 R3, R3, 0x80, RZ ;  /* 0x0000008003032810 */ /* 0x000fe40007ffe0ff */
[----:B0-----:R-:W-:Y:S02]  /*0360*/  CS2R R26, SRZ ;  /* 0x00000000001a7805 */ /* 0x001fe4000001ff00 */
[----:B------:R-:W-:-:S02]  /*0370*/  CS2R R52, SRZ ;  /* 0x0000000000347805 */ /* 0x000fc4000001ff00 */
[----:B------:R-:W-:Y:S01]  /*0380*/  CS2R R54, SRZ ;  /* 0x0000000000367805 */ /* 0x000fe2000001ff00 */
[----:B------:R0:W5:Y:S01]  /*0390*/  @P2 LDG.E.64 R6, desc[UR4][R36.64] ;  /* 0x0000000424062981 */ /* 0x000162000c1e1b00 */
[----:B-1----:R-:W-:-:S05]  /*03a0*/  @P0 IMAD.WIDE.U32 R28, R3, 0x8, R38 ;  /* 0x00000008031c0825 */ /* 0x002fca00078e0026 */
[----:B------:R-:W5:Y:S01]  /*03b0*/  @P0 LDG.E.64 R30, desc[UR4][R28.64] ;  /* 0x000000041c1e0981 */ /* 0x000f62000c1e1b00 */
[----:B------:R-:W-:Y:S01]  /*03c0*/  @P0 IMAD.WIDE.U32 R32, R3, 0x8, R40 ;  /* 0x0000000803200825 */ /* 0x000fe200078e0028 */
[----:B------:R-:W-:-:S04]  /*03d0*/  LEA.HI R3, R58, UR6, RZ, 0x19 ;  /* 0x000000063a037c11 */ /* 0x000fc8000f8fc8ff */
[----:B------:R1:W5:Y:S01]  /*03e0*/  @P0 LDG.E.64 R4, desc[UR4][R32.64] ;  /* 0x0000000420040981 */ /* 0x000362000c1e1b00 */
[----:B------:R-:W-:Y:S02]  /*03f0*/  ISETP.GE.AND P0, PT, R3, UR7, PT ;  /* 0x0000000703007c0c */ /* 0x000fe4000bf06270 */
[----:B--2---:R-:W-:Y:S02]  /*0400*/  CS2R R34, SRZ ;  /* 0x0000000000227805 */ /* 0x004fe4000001ff00 */
[----:B0-----:R-:W-:Y:S02]  /*0410*/  CS2R R36, SRZ ;  /* 0x0000000000247805 */ /* 0x001fe4000001ff00 */
[----:B------:R-:W-:Y:S02]  /*0420*/  CS2R R38, SRZ ;  /* 0x0000000000267805 */ /* 0x000fe4000001ff00 */
[----:B------:R-:W-:Y:S02]  /*0430*/  CS2R R40, SRZ ;  /* 0x0000000000287805 */ /* 0x000fe4000001ff00 */
[----:B------:R-:W-:-:S02]  /*0440*/  CS2R R56, SRZ ;  /* 0x0000000000387805 */ /* 0x000fc4000001ff00 */
[----:B------:R-:W-:Y:S02]  /*0450*/  CS2R R58, SRZ ;  /* 0x00000000003a7805 */ /* 0x000fe4000001ff00 */
[----:B------:R-:W-:Y:S02]  /*0460*/  CS2R R60, SRZ ;  /* 0x00000000003c7805 */ /* 0x000fe4000001ff00 */
[----:B------:R-:W-:Y:S02]  /*0470*/  CS2R R62, SRZ ;  /* 0x00000000003e7805 */ /* 0x000fe4000001ff00 */
[----:B-1----:R-:W-:Y:S02]  /*0480*/  CS2R R32, SRZ ;  /* 0x0000000000207805 */ /* 0x002fe4000001ff00 */
[----:B------:R-:W-:Y:S02]  /*0490*/  CS2R R64, SRZ ;  /* 0x0000000000407805 */ /* 0x000fe4000001ff00 */
[----:B------:R-:W-:Y:S01]  /*04a0*/  CS2R R66, SRZ ;  /* 0x0000000000427805 */ /* 0x000fe2000001ff00 */
[----:B------:R-:W-:Y:S06]  /*04b0*/  @P0 BRA `(.L_x_7107) ;  /* 0x0000002c00a80947 */ /* 0x000fec0003800000 */
[----:B------:R-:W-:Y:S01]  /*04c0*/  ULDC.64 UR6, c[0x0][0x2c8] ;  /* 0x0000b20000067ab9 */ /* 0x000fe20000000a00 */
[----:B-----5:R-:W-:Y:S01]  /*04d0*/  MOV R139, R6 ;  /* 0x00000006008b7202 */ /* 0x020fe20000000f00 */
[----:B------:R-:W-:Y:S01]  /*04e0*/  HFMA2.MMA R130, -RZ, RZ, 0, 5.9604644775390625e-08 ;  /* 0x00000001ff827435 */ /* 0x000fe200000001ff */
[----:B------:R-:W-:Y:S02]  /*04f0*/  ISETP.NE.U32.AND P0, PT, RZ, UR6, PT ;  /* 0x00000006ff007c0c */ /* 0x000fe4000bf05070 */
[----:B------:R-:W-:Y:S01]  /*0500*/  SHF.R.U64 R138, R6, 0x10, R7 ;  /* 0x00000010068a7819 */ /* 0x000fe20000001207 */
[----:B------:R-:W-:Y:S01]  /*0510*/  HADD2.F32 R139, -RZ, R139.H0_H0 ;  /* 0x2000008bff8b7230 */ /* 0x000fe20000004100 */
[----:B------:R-:W-:Y:S02]  /*0520*/  ISETP.NE.AND.EX P0, PT, RZ, UR7, PT, P0 ;  /* 0x00000007ff007c0c */ /* 0x000fe4000bf05300 */
[----:B------:R-:W-:Y:S01]  /*0530*/  MOV R129, R4 ;  /* 0x0000000400817202 */ /* 0x000fe20000000f00 */
[----:B------:R-:W-:Y:S01]  /*0540*/  HADD2.F32 R138, -RZ, R138.H0_H0 ;  /* 0x2000008aff8a7230 */ /* 0x000fe20000004100 */
[----:B------:R-:W-:-:S02]  /*0550*/  SHF.R.U64 R6, R4, 0x10, R5 ;  /* 0x0000001004067819 */ /* 0x000fc40000001205 */
        /* <DEDUP_REMOVED lines=56> */
[----:B------:R-:W-:Y:S01]  /*08e0*/  ISETP.LT.U32.OR P0, PT, R0, 0x200, !P0 ;  /* 0x000002000000780c */ /* 0x000fe20004701470 */
[----:B------:R-:W-:Y:S01]  /*08f0*/  HADD2.F32 R5, -RZ, R9.H0_H0 ;  /* 0x20000009ff057230 */ /* 0x000fe20000004100 */
[----:B------:R-:W-:Y:S01]  /*0900*/  MOV R7, R3 ;  /* 0x0000000300077202 */ /* 0x000fe20000000f00 */
[----:B------:R-:W-:Y:S01]  /*0910*/  HADD2.F32 R4, -RZ, R4.H0_H0 ;  /* 0x20000004ff047230 */ /* 0x000fe20000004100 */
[----:B------:R-:W-:-:S02]  /*0920*/  P2R R164, PR, RZ, 0x1 ;  /* 0x00000001ffa47803 */ /* 0x000fc40000000000 */
[----:B------:R-:W-:-:S07]  /*0930*/  MOV R25, RZ ;  /* 0x000000ff00197202 */ /* 0x000fce0000000f00 */
.L_x_7175:
[----:B0123--:R-:W0:Y:S08]  /*0940*/  LDC.64 R96, c[0x0][0x288] ;  /* 0x0000a200ff607b82 */ /* 0x00fe300000000a00 */
[----:B------:R-:W1:Y:S08]  /*0950*/  LDC.64 R98, c[0x0][0x258] ;  /* 0x00009600ff627b82 */ /* 0x000e700000000a00 */
[----:B------:R-:W2:Y:S01]  /*0960*/  LDC.64 R102, c[0x0][0x280] ;  /* 0x0000a000ff667b82 */ /* 0x000ea20000000a00 */
[----:B0-----:R-:W-:-:S07]  /*0970*/  IMAD.WIDE R96, R7, 0x4, R96 ;  /* 0x0000000407607825 */ /* 0x001fce00078e0260 */
[----:B------:R-:W0:Y:S01]  /*0980*/  LDC.64 R134, c[0x0][0x2c8] ;  /* 0x0000b200ff867b82 */ /* 0x000e220000000a00 */
[----:B------:R2:W3:Y:S01]  /*0990*/  LDG.E R100, desc[UR4][R96.64] ;  /* 0x0000000460647981 */ /* 0x0004e2000c1e1900 */
[----:B-1----:R-:W-:-:S05]  /*09a0*/  IMAD.WIDE R98, R7, 0x4, R98 ;  /* 0x0000000407627825 */ /* 0x002fca00078e0262 */
[----:B------:R1:W5:Y:S01]  /*09b0*/  LDG.E R3, desc[UR4][R98.64] ;  /* 0x0000000462037981 */ /* 0x000362000c1e1900 */
[----:B--2---:R-:W-:-:S05]  /*09c0*/  IMAD.WIDE R96, R7, 0x4, R102 ;  /* 0x0000000407607825 */ /* 0x004fca00078e0266 */
[----:B------:R1:W5:Y:S01]  /*09d0*/  LDG.E R128, desc[UR4][R96.64] ;  /* 0x0000000460807981 */ /* 0x000362000c1e1900 */
[----:B------:R-:W-:Y:S01]  /*09e0*/  MOV R9, UR9 ;  /* 0x0000000900097c02 */ /* 0x000fe20008000f00 */
[----:B------:R-:W2:Y:S04]  /*09f0*/  S2R R165, SR_TID.X ;  /* 0x0000000000a57919 */ /* 0x000ea80000002100 */
[----:B------:R-:W-:-:S05]  /*0a00*/  IMAD R10, R7, R9, RZ ;  /* 0x00000009070a7224 */ /* 0x000fca00078e02ff */
[----:B------:R-:W-:-:S04]  /*0a10*/  SHF.R.S32.HI R101, RZ, 0x1f, R10 ;  /* 0x0000001fff657819 */ /* 0x000fc8000001140a */
[----:B------:R-:W-:Y:S01]  /*0a20*/  LEA.HI R101, R101, R10, RZ, 0x2 ;  /* 0x0000000a65657211 */ /* 0x000fe200078f10ff */
[----:B------:R-:W-:Y:S03]  /*0a30*/  BSSY B0, `(.L_x_7108) ;  /* 0x00000df000007945 */ /* 0x000fe60003800000 */
[----:B------:R-:W-:-:S05]  /*0a40*/  LEA.HI.SX32 R10, R101, R8, 0x1e ;  /* 0x00000008650a7211 */ /* 0x000fca00078ff2ff */
[----:B0-----:R-:W-:Y:S01]  /*0a50*/  IMAD.WIDE.U32 R124, R10, 0x10, R134 ;  /* 0x000000100a7c7825 */ /* 0x001fe200078e0086 */
[----:B---3--:R-:W-:-:S13]  /*0a60*/  ISETP.GT.AND P1, PT, R100, RZ, PT ;  /* 0x000000ff6400720c */ /* 0x008fda0003f24270 */
[----:B-12---:R-:W-:Y:S05]  /*0a70*/  @P1 BRA `(.L_x_7109) ;  /* 0x0000000000841947 */ /* 0x006fea0003800000 */
[----:B------:R-:W-:Y:S01]  /*0a80*/  BSSY B1, `(.L_x_7110) ;  /* 0x0000008000017945 */ /* 0x000fe20003800000 */
[----:B------:R-:W-:-:S03]  /*0a90*/  MOV R96, R10 ;  /* 0x0000000a00607202 */ /* 0x000fc60000000f00 */
[----:B------:R-:W-:Y:S05]  /*0aa0*/  @!P4 BRA `(.L_x_7111) ;  /* 0x000000000014c947 */ /* 0x000fea0003800000 */
[----:B------:R-:W-:-:S04]  /*0ab0*/  ISETP.NE.U32.AND P0, PT, RZ, UR12, PT ;  /* 0x0000000cff007c0c */ /* 0x000fc8000bf05070 */
[----:B------:R-:W-:-:S13]  /*0ac0*/  ISETP.NE.AND.EX P0, PT, RZ, UR13, PT, P0 ;  /* 0x0000000dff007c0c */ /* 0x000fda000bf05300 */
[----:B------:R-:W-:Y:S05]  /*0ad0*/  @!P0 BRA `(.L_x_7112) ;  /* 0x0000000000048947 */ /* 0x000fea0003800000 */
[----:B------:R0:W5:Y:S02]  /*0ae0*/  LDG.E.128 R68, desc[UR4][R124.64] ;  /* 0x000000047c447981 */ /* 0x000164000c1e1d00 */
.L_x_7112:
[----:B------:R-:W-:-:S07]  /*0af0*/  IADD3 R96, R10, 0x80, RZ ;  /* 0x000000800a607810 */ /* 0x000fce0007ffe0ff */
.L_x_7111:
[----:B------:R-:W-:Y:S05]  /*0b00*/  BSYNC B1 ;  /* 0x0000000000017941 */ /* 0x000fea0003800000 */
.L_x_7110:
[----:B------:R-:W-:Y:S04]  /*0b10*/  BSSY B1, `(.L_x_7113) ;  /* 0x0000008000017945 */ /* 0x000fe80003800000 */
[----:B------:R-:W-:Y:S05]  /*0b20*/  @!P3 BRA `(.L_x_7114) ;  /* 0x000000000018b947 */ /* 0x000fea0003800000 */
[----:B------:R-:W-:-:S04]  /*0b30*/  ISETP.NE.U32.AND P0, PT, RZ, UR12, PT ;  /* 0x0000000cff007c0c */ /* 0x000fc8000bf05070 */
[----:B------:R-:W-:-:S13]  /*0b40*/  ISETP.NE.AND.EX P0, PT, RZ, UR13, PT, P0 ;  /* 0x0000000dff007c0c */ /* 0x000fda000bf05300 */
[----:B------:R-:W-:Y:S05]  /*0b50*/  @!P0 BRA `(.L_x_7115) ;  /* 0x0000000000088947 */ /* 0x000fea0003800000 */
[----:B------:R-:W-:-:S06]  /*0b60*/  IMAD.WIDE.U32 R20, R96, 0x10, R134 ;  /* 0x0000001060147825 */ /* 0x000fcc00078e0086 */
[----:B------:R-:W5:Y:S02]  /*0b70*/  LDG.E.128 R20, desc[UR4][R20.64] ;  /* 0x0000000414147981 */ /* 0x000f64000c1e1d00 */
.L_x_7115:
[----:B------:R-:W-:-:S07]  /*0b80*/  IADD3 R96, R96, 0x80, RZ ;  /* 0x0000008060607810 */ /* 0x000fce0007ffe0ff */
.L_x_7114:
[----:B------:R-:W-:Y:S05]  /*0b90*/  BSYNC B1 ;  /* 0x0000000000017941 */ /* 0x000fea0003800000 */
.L_x_7113:
[----:B------:R-:W-:Y:S04]  /*0ba0*/  BSSY B1, `(.L_x_7116) ;  /* 0x0000008000017945 */ /* 0x000fe80003800000 */
[----:B------:R-:W-:Y:S05]  /*0bb0*/  @!P2 BRA `(.L_x_7117) ;  /* 0x000000000018a947 */ /* 0x000fea0003800000 */
[----:B------:R-:W-:-:S04]  /*0bc0*/  ISETP.NE.U32.AND P0, PT, RZ, UR12, PT ;  /* 0x0000000cff007c0c */ /* 0x000fc8000bf05070 */
[----:B------:R-:W-:-:S13]  /*0bd0*/  ISETP.NE.AND.EX P0, PT, RZ, UR13, PT, P0 ;  /* 0x0000000dff007c0c */ /* 0x000fda000bf05300 */
[----:B------:R-:W-:Y:S05]  /*0be0*/  @!P0 BRA `(.L_x_7118) ;  /* 0x0000000000088947 */ /* 0x000fea0003800000 */
[----:B------:R-:W-:-:S06]  /*0bf0*/  IMAD.WIDE.U32 R72, R96, 0x10, R134 ;  /* 0x0000001060487825 */ /* 0x000fcc00078e0086 */
[----:B------:R-:W5:Y:S02]  /*0c00*/  LDG.E.128 R72, desc[UR4][R72.64] ;  /* 0x0000000448487981 */ /* 0x000f64000c1e1d00 */
.L_x_7118:
[----:B------:R-:W-:-:S07]  /*0c10*/  IADD3 R96, R96, 0x80, RZ ;  /* 0x0000008060607810 */ /* 0x000fce0007ffe0ff */
.L_x_7117:
[----:B------:R-:W-:Y:S05]  /*0c20*/  BSYNC B1 ;  /* 0x0000000000017941 */ /* 0x000fea0003800000 */
.L_x_7116:
[----:B------:R-:W-:Y:S02]  /*0c30*/  ISETP.NE.AND P0, PT, R164, RZ, PT ;  /* 0x000000ffa400720c */ /* 0x000fe40003f05270 */
[----:B------:R-:W-:-:S11]  /*0c40*/  CS2R R132, SRZ ;  /* 0x0000000000847805 */ /* 0x000fd6000001ff00 */
[----:B------:R-:W-:Y:S05]  /*0c50*/  @P0 BRA `(.L_x_7119) ;  /* 0x0000000800f00947 */ /* 0x000fea0003800000 */
[----:B------:R-:W-:-:S06]  /*0c60*/  IMAD.WIDE.U32 R76, R96, 0x10, R134 ;  /* 0x00000010604c7825 */ /* 0x000fcc00078e0086 */
[----:B------:R-:W5:Y:S01]  /*0c70*/  LDG.E.128 R76, desc[UR4][R76.64] ;  /* 0x000000044c4c7981 */ /* 0x000f62000c1e1d00 */
[----:B------:R-:W-:Y:S05]  /*0c80*/  BRA `(.L_x_7119) ;  /* 0x0000000800e47947 */ /* 0x000fea0003800000 */
.L_x_7109:
[----:B------:R-:W0:Y:S08]  /*0c90*/  LDC.64 R96, c[0x0][0x250] ;  /* 0x00009400ff607b82 */ /* 0x000e300000000a00 */
[----:B------:R-:W1:Y:S01]  /*0ca0*/  LDC.U8 R98, c[0x0][0x2a0] ;  /* 0x0000a800ff627b82 */ /* 0x000e620000000000 */
[----:B0-----:R-:W-:-:S06]  /*0cb0*/  IMAD.WIDE R96, R7, 0x4, R96 ;  /* 0x0000000407607825 */ /* 0x001fcc00078e0260 */
[----:B------:R-:W2:Y:S01]  /*0cc0*/  LDG.E R96, desc[UR4][R96.64] ;  /* 0x0000000460607981 */ /* 0x000ea2000c1e1900 */
[----:B------:R-:W-:Y:S01]  /*0cd0*/  IADD3 R100, R100, -0x1, RZ ;  /* 0xffffffff64647810 */ /* 0x000fe20007ffe0ff */
[----:B------:R-:W-:Y:S01]  /*0ce0*/  BSSY B1, `(.L_x_7120) ;  /* 0x0000032000017945 */ /* 0x000fe20003800000 */
[----:B-1----:R-:W-:Y:S02]  /*0cf0*/  ISETP.NE.AND P0, PT, R98, RZ, PT ;  /* 0x000000ff6200720c */ /* 0x002fe40003f05270 */
[----:B------:R-:W-:Y:S02]  /*0d00*/  CS2R R132, SRZ ;  /* 0x0000000000847805 */ /* 0x000fe4000001ff00 */
[----:B------:R-:W-:Y:S01]  /*0d10*/  LOP3.LUT R8, R165, 0x7f, RZ, 0xc0, !PT ;  /* 0x0000007fa5087812 */ /* 0x000fe200078ec0ff */
[----:B------:R-:W-:Y:S01]  /*0d20*/  IMAD R100, R100, R9, RZ ;  /* 0x0000000964647224 */ /* 0x000fe200078e02ff */
[----:B------:R-:W-:-:S04]  /*0d30*/  MOV R134, R10 ;  /* 0x0000000a00867202 */ /* 0x000fc80000000f00 */
[----:B------:R-:W-:-:S04]  /*0d40*/  SHF.R.S32.HI R99, RZ, 0x1f, R100 ;  /* 0x0000001fff637819 */ /* 0x000fc80000011464 */
[----:B------:R-:W-:-:S04]  /*0d50*/  LEA.HI R99, R99, R100, RZ, 0x2 ;  /* 0x0000006463637211 */ /* 0x000fc800078f10ff */
[----:B------:R-:W-:Y:S02]  /*0d60*/  LEA.HI.SX32 R135, R99, R8, 0x1e ;  /* 0x0000000863877211 */ /* 0x000fe400078ff2ff */
[----:B--2---:R-:W-:Y:S01]  /*0d70*/  FSEL R131, R96, RZ, !P0 ;  /* 0x000000ff60837208 */ /* 0x004fe20004000000 */
[----:B------:R-:W-:Y:S06]  /*0d80*/  @!P4 BRA `(.L_x_7121) ;  /* 0x00000000009cc947 */ /* 0x000fec0003800000 */
[----:B------:R-:W0:Y:S08]  /*0d90*/  LDC.64 R96, c[0x0][0x238] ;  /* 0x00008e00ff607b82 */ /* 0x000e300000000a00 */
[----:B------:R-:W1:Y:S01]  /*0da0*/  LDC.64 R100, c[0x0][0x2b8] ;  /* 0x0000ae00ff647b82 */ /* 0x000e620000000a00 */
[----:B------:R-:W-:Y:S01]  /*0db0*/  ISETP.NE.U32.AND P0, PT, RZ, UR12, PT ;  /* 0x0000000cff007c0c */ /* 0x000fe2000bf05070 */
[----:B0-----:R-:W-:-:S06]  /*0dc0*/  IMAD.WIDE.U32 R96, R10, 0x10, R96 ;  /* 0x000000100a607825 */ /* 0x001fcc00078e0060 */
[----:B------:R-:W2:Y:S01]  /*0dd0*/  LDG.E.128 R96, desc[UR4][R96.64] ;  /* 0x0000000460607981 */ /* 0x000ea2000c1e1d00 */
[----:B-1----:R-:W-:-:S06]  /*0de0*/  IMAD.WIDE.U32 R100, R135, 0x10, R100 ;  /* 0x0000001087647825 */ /* 0x002fcc00078e0064 */
[----:B------:R-:W3:Y:S01]  /*0df0*/  LDG.E.128 R100, desc[UR4][R100.64] ;  /* 0x0000000464647981 */ /* 0x000ee2000c1e1d00 */
[----:B------:R-:W-:-:S13]  /*0e00*/  ISETP.NE.AND.EX P0, PT, RZ, UR13, PT, P0 ;  /* 0x0000000dff007c0c */ /* 0x000fda000bf05300 */
[----:B------:R0:W5:Y:S01]  /*0e10*/  @P0 LDG.E.128 R68, desc[UR4][R124.64] ;  /* 0x000000047c440981 */ /* 0x000162000c1e1d00 */
[----:B------:R-:W-:Y:S02]  /*0e20*/  IADD3 R135, R135, 0x80, RZ ;  /* 0x0000008087877810 */ /* 0x000fe40007ffe0ff */
[----:B------:R-:W-:Y:S01]  /*0e30*/  IADD3 R134, R10, 0x80, RZ ;  /* 0x000000800a867810 */ /* 0x000fe20007ffe0ff */
[C---:B--2---:R-:W-:Y:S01]  /*0e40*/  FADD.FTZ R0, -R131.reuse, R96 ;  /* 0x0000006083007221 */ /* 0x044fe20000010100 */
[C---:B------:R-:W-:Y:S01]  /*0e50*/  FADD.FTZ R108, -R131.reuse, R97 ;  /* 0x00000061836c7221 */ /* 0x040fe20000010100 */
[----:B------:R-:W-:Y:S02]  /*0e60*/  FADD.FTZ R98, -R131, R98 ;  /* 0x0000006283627221 */ /* 0x000fe40000010100 */
[C---:B-----5:R-:W-:Y:S01]  /*0e70*/  FMUL.FTZ R0, R3.reuse, R0 ;  /* 0x0000000003007220 */ /* 0x060fe20000410000 */
[----:B------:R-:W-:Y:S01]  /*0e80*/  FMUL.FTZ R105, R3, R108 ;  /* 0x0000006c03697220 */ /* 0x000fe20000410000 */
[----:B---3--:R-:W-:Y:S01]  /*0e90*/  FMUL.FTZ R109, R163, R100 ;  /* 0x00000064a36d7220 */ /* 0x008fe20000410000 */
[----:B------:R-:W-:Y:S01]  /*0ea0*/  FMUL.FTZ R108, R3, R98 ;  /* 0x00000062036c7220 */ /* 0x000fe20000410000 */
[----:B------:R-:W-:-:S02]  /*0eb0*/  FMUL.FTZ R113, R162, R101 ;  /* 0x00000065a2717220 */ /* 0x000fc40000410000 */
[----:B------:R-:W-:Y:S01]  /*0ec0*/  FADD.FTZ R96, RZ, R109 ;  /* 0x0000006dff607221 */ /* 0x000fe20000010000 */
[----:B------:R-:W-:Y:S01]  /*0ed0*/  FFMA.FTZ R98, R0, R109, RZ ;  /* 0x0000006d00627223 */ /* 0x000fe200000100ff */
        /* <DEDUP_REMOVED lines=18> */
.L_x_7121:
[----:B------:R-:W-:Y:S05]  /*1000*/  BSYNC B1 ;  /* 0x0000000000017941 */ /* 0x000fea0003800000 */
.L_x_7120:
[----:B------:R-:W-:Y:S04]  /*1010*/  BSSY B1, `(.L_x_7122) ;  /* 0x000002b000017945 */ /* 0x000fe80003800000 */
        /* <DEDUP_REMOVED lines=8> */
[----:B------:R-:W-:-:S04]  /*10a0*/  ISETP.NE.U32.AND P0, PT, RZ, UR12, PT ;  /* 0x0000000cff007c0c */ /* 0x000fc8000bf05070 */
[----:B------:R-:W-:-:S13]  /*10b0*/  ISETP.NE.AND.EX P0, PT, RZ, UR13, PT, P0 ;  /* 0x0000000dff007c0c */ /* 0x000fda000bf05300 */
[----:B--2---:R-:W-:-:S05]  /*10c0*/  @P0 IMAD.WIDE.U32 R106, R134, 0x10, R124 ;  /* 0x00000010866a0825 */ /* 0x004fca00078e007c */
[----:B------:R4:W5:Y:S01]  /*10d0*/  @P0 LDG.E.128 R20, desc[UR4][R106.64] ;  /* 0x000000046a140981 */ /* 0x000962000c1e1d00 */
[----:B------:R-:W-:Y:S02]  /*10e0*/  IADD3 R135, R135, 0x80, RZ ;  /* 0x0000008087877810 */ /* 0x000fe40007ffe0ff */
[----:B------:R-:W-:Y:S01]  /*10f0*/  IADD3 R134, R134, 0x80, RZ ;  /* 0x0000008086867810 */ /* 0x000fe20007ffe0ff */
[C---:B---3--:R-:W-:Y:S01]  /*1100*/  FADD.FTZ R104, -R131.reuse, R96 ;  /* 0x0000006083687221 */ /* 0x048fe20000010100 */
[----:B------:R-:W-:-:S03]  /*1110*/  FADD.FTZ R112, -R131, R97 ;  /* 0x0000006183707221 */ /* 0x000fc60000010100 */
[C---:B-----5:R-:W-:Y:S01]  /*1120*/  FMUL.FTZ R19, R3.reuse, R104 ;  /* 0x0000006803137220 */ /* 0x060fe20000410000 */
[----:B------:R-:W-:Y:S01]  /*1130*/  FMUL.FTZ R104, R3, R112 ;  /* 0x0000007003687220 */ /* 0x000fe20000410000 */
[----:B----4-:R-:W-:Y:S01]  /*1140*/  FMUL.FTZ R107, R159, R100 ;  /* 0x000000649f6b7220 */ /* 0x010fe20000410000 */
[----:B------:R-:W-:Y:S01]  /*1150*/  FADD.FTZ R98, -R131, R98 ;  /* 0x0000006283627221 */ /* 0x000fe20000010100 */
[----:B------:R-:W-:Y:S02]  /*1160*/  FMUL.FTZ R112, R158, R101 ;  /* 0x000000659e707220 */ /* 0x000fe40000410000 */
        /* <DEDUP_REMOVED lines=21> */
.L_x_7123:
[----:B------:R-:W-:Y:S05]  /*12c0*/  BSYNC B1 ;  /* 0x0000000000017941 */ /* 0x000fea0003800000 */
.L_x_7122:
        /* <DEDUP_REMOVED lines=16> */
[C---:B------:R-:W-:Y:S01]  /*13d0*/  FADD.FTZ R18, -R131.reuse, R101 ;  /* 0x0000006583127221 */ /* 0x040fe20000010100 */
[----:B------:R-:W-:Y:S02]  /*13e0*/  FADD.FTZ R124, -R131, R102 ;  /* 0x00000066837c7221 */ /* 0x000fe40000010100 */
[C---:B-----5:R-:W-:Y:S01]  /*13f0*/  FMUL.FTZ R11, R3.reuse, R14 ;  /* 0x0000000e030b7220 */ /* 0x060fe20000410000 */
[----:B------:R-:W-:Y:S01]  /*1400*/  FMUL.FTZ R14, R3, R18 ;  /* 0x00000012030e7220 */ /* 0x000fe20000410000 */
[----:B----4-:R-:W-:Y:S01]  /*1410*/  FMUL.FTZ R18, R155, R96 ;  /* 0x000000609b127220 */ /* 0x010fe20000410000 */
[----:B------:R-:W-:Y:S01]  /*1420*/  FADD.FTZ R44, R44, R96 ;  /* 0x000000602c2c7221 */ /* 0x000fe20000010000 */
[----:B------:R-:W-:Y:S01]  /*1430*/  FFMA.FTZ R32, R96, R11, R32 ;  /* 0x0000000b60207223 */ /* 0x000fe20000010020 */
[----:B------:R-:W-:Y:S01]  /*1440*/  FADD.FTZ R45, R45, R97 ;  /* 0x000000612d2d7221 */ /* 0x000fe20000010000 */
[----:B------:R-:W-:Y:S01]  /*1450*/  FMUL.FTZ R17, R3, R124 ;  /* 0x0000007c03117220 */ /* 0x000fe20000410000 */
[----:B------:R-:W-:Y:S01]  /*1460*/  FFMA.FTZ R33, R97, R14, R33 ;  /* 0x0000000e61217223 */ /* 0x000fe20000010021 */
[----:B------:R-:W-:Y:S01]  /*1470*/  FMUL.FTZ R111, R154, R97 ;  /* 0x000000619a6f7220 */ /* 0x000fe20000410000 */
[----:B------:R-:W-:Y:S01]  /*1480*/  FADD.FTZ R96, R133, R18 ;  /* 0x0000001285607221 */ /* 0x000fe20000010000 */
[----:B------:R-:W-:Y:S01]  /*1490*/  FFMA.FTZ R97, R11, R18, R132 ;  /* 0x000000120b617223 */ /* 0x000fe20000010084 */
[----:B------:R-:W-:Y:S01]  /*14a0*/  FADD.FTZ R46, R46, R98 ;  /* 0x000000622e2e7221 */ /* 0x000fe20000010000 */
[----:B------:R-:W-:Y:S01]  /*14b0*/  FFMA.FTZ R34, R98, R17, R34 ;  /* 0x0000001162227223 */ /* 0x000fe20000010022 */
[----:B0-----:R-:W-:Y:S01]  /*14c0*/  FMUL.FTZ R117, R153, R98 ;  /* 0x0000006299757220 */ /* 0x001fe20000410000 */
        /* <DEDUP_REMOVED lines=10> */
[----:B------:R-:W-:-:S07]  /*1570*/  FFMA.FTZ R132, R116, R123, R97 ;  /* 0x0000007b74847223 */ /* 0x000fce0000010061 */
.L_x_7125:
[----:B------:R-:W-:Y:S05]  /*1580*/  BSYNC B1 ;  /* 0x0000000000017941 */ /* 0x000fea0003800000 */
.L_x_7124:
[----:B------:R-:W-:-:S13]  /*1590*/  ISETP.NE.AND P0, PT, R2, RZ, PT ;  /* 0x000000ff0200720c */ /* 0x000fda0003f05270 */
        /* <DEDUP_REMOVED lines=12> */
[C---:B---3--:R-:W-:Y:S01]  /*1660*/  FADD.FTZ R16, -R131.reuse, R100 ;  /* 0x0000006483107221 */ /* 0x048fe20000010100 */
[C---:B------:R-:W-:Y:S01]  /*1670*/  FADD.FTZ R110, -R131.reuse, R101 ;  /* 0x00000065836e7221 */ /* 0x040fe20000010100 */
[----:B------:R-:W-:Y:S02]  /*1680*/  FADD.FTZ R102, -R131, R102 ;  /* 0x0000006683667221 */ /* 0x000fe40000010100 */
[C---:B0----5:R-:W-:Y:S01]  /*1690*/  FMUL.FTZ R13, R3.reuse, R16 ;  /* 0x00000010030d7220 */ /* 0x061fe20000410000 */
[----:B------:R-:W-:Y:S01]  /*16a0*/  FMUL.FTZ R12, R3, R110 ;  /* 0x0000006e030c7220 */ /* 0x000fe20000410000 */
[----:B----4-:R-:W-:Y:S01]  /*16b0*/  FMUL.FTZ R16, R151, R96 ;  /* 0x0000006097107220 */ /* 0x010fe20000410000 */
        /* <DEDUP_REMOVED lines=22> */
.L_x_7119:
[----:B------:R-:W-:Y:S05]  /*1820*/  BSYNC B0 ;  /* 0x0000000000007941 */ /* 0x000fea0003800000 */
.L_x_7108:
        /* <DEDUP_REMOVED lines=25> */
.L_x_7192:
[----:B------:R-:W3:Y:S01]  /*19c0*/  S2R R100, SR_CgaCtaId ;  /* 0x0000000000647919 */ /* 0x000ee20000008800 */
[----:B------:R-:W-:Y:S01]  /*19d0*/  MOV R99, 0x400 ;  /* 0x0000040000637802 */ /* 0x000fe20000000f00 */
[----:B-1----:R-:W-:Y:S01]  /*19e0*/  FADD.FTZ R96, R134, R103 ;  /* 0x0000006786607221 */ /* 0x002fe20000010000 */
[----:B------:R-:W-:Y:S01]  /*19f0*/  @!P5 LOP3.LUT R97, R97, 0x3, RZ, 0xc0, !PT ;  /* 0x000000036161d812 */ /* 0x000fe200078ec0ff */
[----:B------:R-:W-:Y:S05]  /*1a00*/  WARPSYNC.ALL ;  /* 0x0000000000007948 */ /* 0x000fea0003800000 */
[----:B------:R-:W1:Y:S01]  /*1a10*/  LDC.U8 R130, c[0x0][0x2a0] ;  /* 0x0000a800ff827b82 */ /* 0x000e620000000000 */
[----:B------:R-:W-:Y:S01]  /*1a20*/  BSSY B0, `(.L_x_7127) ;  /* 0x0000079000007945 */ /* 0x000fe20003800000 */
[----:B---3--:R-:W-:-:S02]  /*1a30*/  LEA R100, R100, R99, 0x18 ;  /* 0x0000006364647211 */ /* 0x008fc400078ec0ff */
[C---:B------:R-:W-:Y:S01]  /*1a40*/  @!P5 IADD3 R99, R98.reuse, R97, RZ ;  /* 0x000000616263d210 */ /* 0x040fe20007ffe0ff */
[----:B--2---:R-:W-:Y:S01]  /*1a50*/  FADD.FTZ R97, R101, R102 ;  /* 0x0000006665617221 */ /* 0x004fe20000010000 */
[-C--:B------:R-:W-:Y:S02]  /*1a60*/  LEA R125, R98, R100.reuse, 0x3 ;  /* 0x00000064627d7211 */ /* 0x080fe400078e18ff */
[----:B------:R-:W-:-:S05]  /*1a70*/  @!P5 LEA R124, R99, R100, 0x3 ;  /* 0x00000064637cd211 */ /* 0x000fca00078e18ff */
[----:B------:R-:W-:Y:S01]  /*1a80*/  @!P5 STS.64 [R124+0x2000], R96 ;  /* 0x002000607c00d388 */ /* 0x000fe20000000a00 */
[----:B------:R-:W-:Y:S01]  /*1a90*/  BAR.SYNC.DEFER_BLOCKING 0x0 ;  /* 0x0000000000007b1d */ /* 0x000fe20000010000 */
[----:B-1----:R-:W-:-:S05]  /*1aa0*/  ISETP.NE.AND P5, PT, R130, RZ, PT ;  /* 0x000000ff8200720c */ /* 0x002fca0003fa5270 */
[----:B------:R-:W1:Y:S04]  /*1ab0*/  LDS.128 R96, [R125+0x2000] ;  /* 0x002000007d607984 */ /* 0x000e680000000c00 */
[----:B0-----:R-:W0:Y:S01]  /*1ac0*/  LDS.128 R100, [R125+0x2010] ;  /* 0x002010007d647984 */ /* 0x001e220000000c00 */
[----:B-1----:R-:W-:Y:S01]  /*1ad0*/  FADD.FTZ R131, RZ, R96 ;  /* 0x00000060ff837221 */ /* 0x002fe20000010000 */
[----:B------:R-:W-:-:S03]  /*1ae0*/  FADD.FTZ R96, RZ, R97 ;  /* 0x00000061ff607221 */ /* 0x000fc60000010000 */
[----:B------:R-:W-:Y:S01]  /*1af0*/  FADD.FTZ R131, R98, R131 ;  /* 0x0000008362837221 */ /* 0x000fe20000010000 */
[----:B------:R-:W-:-:S03]  /*1b00*/  FADD.FTZ R96, R99, R96 ;  /* 0x0000006063607221 */ /* 0x000fc60000010000 */
[----:B0-----:R-:W-:Y:S01]  /*1b10*/  FADD.FTZ R131, R131, R100 ;  /* 0x0000006483837221 */ /* 0x001fe20000010000 */
        /* <DEDUP_REMOVED lines=16> */
[----:B------:R-:W-:Y:S01]  /*1c20*/  BSSY B1, `(.L_x_7129) ;  /* 0x0000008000017945 */ /* 0x000fe20003800000 */
[----:B0-----:R-:W-:-:S04]  /*1c30*/  @!P1 ISETP.NE.U32.AND P6, PT, R96, RZ, PT ;  /* 0x000000ff6000920c */ /* 0x001fc80003fc5070 */
[----:B------:R-:W-:-:S04]  /*1c40*/  @!P1 ISETP.NE.AND.EX P6, PT, R97, RZ, PT, P6 ;  /* 0x000000ff6100920c */ /* 0x000fc80003fc5360 */
[----:B------:R-:W-:Y:S01]  /*1c50*/  @!P1 FSEL R124, R68, RZ, P6 ;  /* 0x000000ff447c9208 */ /* 0x000fe20003000000 */
[----:B------:R-:W-:Y:S08]  /*1c60*/  @!P5 BRA `(.L_x_7130) ;  /* 0x00000000000cd947 */ /* 0x000ff00003800000 */
[----:B------:R-:W0:Y:S02]  /*1c70*/  LDC.64 R88, c[0x0][0x220] ;  /* 0x00008800ff587b82 */ /* 0x000e240000000a00 */
[----:B0-----:R-:W-:-:S06]  /*1c80*/  IMAD.WIDE.U32 R88, R101, 0x10, R88 ;  /* 0x0000001065587825 */ /* 0x001fcc00078e0058 */
[----:B------:R-:W5:Y:S02]  /*1c90*/  LDG.E.128 R88, desc[UR4][R88.64] ;  /* 0x0000000458587981 */ /* 0x000f64000c1e1d00 */
.L_x_7130:
[----:B------:R-:W-:Y:S05]  /*1ca0*/  BSYNC B1 ;  /* 0x0000000000017941 */ /* 0x000fea0003800000 */
.L_x_7129:
[----:B------:R-:W-:Y:S04]  /*1cb0*/  BSSY B1, `(.L_x_7131) ;  /* 0x000000a000017945 */ /* 0x000fe80003800000 */
[----:B------:R-:W-:Y:S05]  /*1cc0*/  @!P1 BRA `(.L_x_7132) ;  /* 0x0000000000209947 */ /* 0x000fea0003800000 */
        /* <DEDUP_REMOVED lines=8> */
.L_x_7132:
[----:B------:R-:W-:Y:S05]  /*1d50*/  BSYNC B1 ;  /* 0x0000000000017941 */ /* 0x000fea0003800000 */
.L_x_7131:
        /* <DEDUP_REMOVED lines=11> */
.L_x_7134:
[----:B------:R-:W-:Y:S05]  /*1e10*/  BSYNC B1 ;  /* 0x0000000000017941 */ /* 0x000fea0003800000 */
.L_x_7133:
        /* <DEDUP_REMOVED lines=11> */
.L_x_7136:
[----:B------:R-:W-:Y:S05]  /*1ed0*/  BSYNC B1 ;  /* 0x0000000000017941 */ /* 0x000fea0003800000 */
.L_x_7135:
        /* <DEDUP_REMOVED lines=12> */
.L_x_7138:
[----:B------:R-:W-:Y:S05]  /*1fa0*/  BSYNC B1 ;  /* 0x0000000000017941 */ /* 0x000fea0003800000 */
.L_x_7137:
[----:B0-----:R-:W-:Y:S01]  /*1fb0*/  ISETP.NE.U32.AND P6, PT, R98, RZ, PT ;  /* 0x000000ff6200720c */ /* 0x001fe20003fc5070 */
[----:B------:R-:W0:Y:S03]  /*1fc0*/  @P5 LDC R131, c[0x0][0x29c] ;  /* 0x0000a700ff835b82 */ /* 0x000e260000000800 */
[----:B------:R-:W-:-:S04]  /*1fd0*/  ISETP.NE.AND.EX P6, PT, R99, RZ, PT, P6 ;  /* 0x000000ff6300720c */ /* 0x000fc80003fc5360 */
[----:B------:R-:W-:Y:S02]  /*1fe0*/  SEL R92, R124, R92, P6 ;  /* 0x0000005c7c5c7207 */ /* 0x000fe40003000000 */
[----:B------:R-:W-:Y:S02]  /*1ff0*/  SEL R93, R103, R93, P6 ;  /* 0x0000005d675d7207 */ /* 0x000fe40003000000 */
[----:B------:R-:W-:Y:S02]  /*2000*/  SEL R94, R125, R94, P6 ;  /* 0x0000005e7d5e7207 */ /* 0x000fe40003000000 */
[----:B------:R-:W-:Y:S02]  /*2010*/  SEL R95, R128, R95, P6 ;  /* 0x0000005f805f7207 */ /* 0x000fe40003000000 */
[----:B------:R-:W-:Y:S02]  /*2020*/  ISETP.NE.U32.AND P6, PT, R98, RZ, PT ;  /* 0x000000ff6200720c */ /* 0x000fe40003fc5070 */
[----:B------:R-:W1:Y:S02]  /*2030*/  @P5 LDC R98, c[0x0][0x29c] ;  /* 0x0000a700ff625b82 */ /* 0x000e640000000800 */
[----:B------:R-:W-:Y:S01]  /*2040*/  ISETP.NE.AND.EX P6, PT, R99, RZ, PT, P6 ;  /* 0x000000ff6300720c */ /* 0x000fe20003fc5360 */
[----:B0-----:R-:W-:-:S05]  /*2050*/  @P5 FMUL.FTZ R128, R128, R131 ;  /* 0x0000008380805220 */ /* 0x001fca0000410000 */
[----:B------:R-:W0:Y:S01]  /*2060*/  @P5 LDC R99, c[0x0][0x29c] ;  /* 0x0000a700ff635b82 */ /* 0x000e220000000800 */
[-C--:B------:R-:W-:Y:S01]  /*2070*/  @P5 FMUL.FTZ R31, R144, R128.reuse ;  /* 0x00000080901f5220 */ /* 0x080fe20000410000 */
[----:B-----5:R-:W-:-:S06]  /*2080*/  @P5 FFMA.FTZ R55, R91, R128, R55 ;  /* 0x000000805b375223 */ /* 0x020fcc0000010037 */
[----:B------:R-:W2:Y:S01]  /*2090*/  @P6 LDC.64 R96, c[0x0][0x308] ;  /* 0x0000c200ff606b82 */ /* 0x000ea20000000a00 */
[----:B-1----:R-:W-:-:S04]  /*20a0*/  @P5 FMUL.FTZ R98, R103, R98 ;  /* 0x0000006267625220 */ /* 0x002fc80000410000 */
[-C--:B------:R-:W-:Y:S01]  /*20b0*/  @P5 FMUL.FTZ R29, R146, R98.reuse ;  /* 0x00000062921d5220 */ /* 0x080fe20000410000 */
[----:B------:R-:W-:Y:S01]  /*20c0*/  @P5 FFMA.FTZ R53, R89, R98, R53 ;  /* 0x0000006259355223 */ /* 0x000fe20000010035 */
[----:B0-----:R-:W-:Y:S02]  /*20d0*/  @P5 FMUL.FTZ R99, R124, R99 ;  /* 0x000000637c635220 */ /* 0x001fe40000410000 */
[----:B------:R-:W0:Y:S02]  /*20e0*/  @P5 LDC R124, c[0x0][0x29c] ;  /* 0x0000a700ff7c5b82 */ /* 0x000e240000000800 */
[-C--:B------:R-:W-:Y:S01]  /*20f0*/  @P5 FMUL.FTZ R28, R147, R99.reuse ;  /* 0x00000063931c5220 */ /* 0x080fe20000410000 */
[----:B------:R-:W-:Y:S01]  /*2100*/  @P5 FFMA.FTZ R52, R88, R99, R52 ;  /* 0x0000006358345223 */ /* 0x000fe20000010034 */
[C---:B--2---:R-:W-:Y:S01]  /*2110*/  @P6 IMAD.WIDE.U32 R96, R10.reuse, 0x10, R96 ;  /* 0x000000100a606825 */ /* 0x044fe200078e0060 */
[----:B------:R-:W-:-:S04]  /*2120*/  IADD3 R10, R10, 0x80, RZ ;  /* 0x000000800a0a7810 */ /* 0x000fc80007ffe0ff */
[----:B------:R1:W-:Y:S01]  /*2130*/  @P6 STG.E.128 desc[UR4][R96.64], R92 ;  /* 0x0000005c60006986 */ /* 0x0003e2000c101d04 */
[----:B0-----:R-:W-:-:S04]  /*2140*/  @P5 FMUL.FTZ R125, R125, R124 ;  /* 0x0000007c7d7d5220 */ /* 0x001fc80000410000 */
[-C--:B------:R-:W-:Y:S01]  /*2150*/  @P5 FMUL.FTZ R30, R145, R125.reuse ;  /* 0x0000007d911e5220 */ /* 0x080fe20000410000 */
[----:B-1----:R-:W0:Y:S01]  /*2160*/  @P5 LDC.64 R96, c[0x0][0x2f8] ;  /* 0x0000be00ff605b82 */ /* 0x002e220000000a00 */
[----:B------:R-:W-:Y:S01]  /*2170*/  @P5 FFMA.FTZ R54, R90, R125, R54 ;  /* 0x0000007d5a365223 */ /* 0x000fe20000010036 */
[C---:B0-----:R-:W-:Y:S01]  /*2180*/  @P5 IMAD.WIDE.U32 R96, R101.reuse, 0x10, R96 ;  /* 0x0000001065605825 */ /* 0x041fe200078e0060 */
[----:B------:R-:W-:-:S04]  /*2190*/  IADD3 R101, R101, 0x80, RZ ;  /* 0x0000008065657810 */ /* 0x000fc80007ffe0ff */
[----:B------:R0:W-:Y:S03]  /*21a0*/  @P5 STG.E.128 desc[UR4][R96.64], R28 ;  /* 0x0000001c60005986 */ /* 0x0001e6000c101d04 */
.L_x_7128:
[----:B------:R-:W-:Y:S05]  /*21b0*/  BSYNC B0 ;  /* 0x0000000000007941 */ /* 0x000fea0003800000 */
.L_x_7127:
[----:B------:R-:W-:Y:S04]  /*21c0*/  BSSY B0, `(.L_x_7139) ;  /* 0x000005c000007945 */ /* 0x000fe80003800000 */
[----:B------:R-:W-:Y:S05]  /*21d0*/  @!P3 BRA `(.L_x_7140) ;  /* 0x000000040068b947 */ /* 0x000fea0003800000 */
[----:B0-----:R-:W0:Y:S01]  /*21e0*/  @!P1 LDC.64 R96, c[0x0][0x2c8] ;  /* 0x0000b200ff609b82 */ /* 0x001e220000000a00 */
        /* <DEDUP_REMOVED lines=8> */
.L_x_7142:
[----:B------:R-:W-:Y:S05]  /*2270*/  BSYNC B1 ;  /* 0x0000000000017941 */ /* 0x000fea0003800000 */
.L_x_7141:
        /* <DEDUP_REMOVED lines=10> */
.L_x_7144:
[----:B------:R-:W-:Y:S05]  /*2320*/  BSYNC B1 ;  /* 0x0000000000017941 */ /* 0x000fea0003800000 */
.L_x_7143:
        /* <DEDUP_REMOVED lines=11> */
.L_x_7146:
[----:B------:R-:W-:Y:S05]  /*23e0*/  BSYNC B1 ;  /* 0x0000000000017941 */ /* 0x000fea0003800000 */
.L_x_7145:
        /* <DEDUP_REMOVED lines=11> */
.L_x_7148:
[----:B------:R-:W-:Y:S05]  /*24a0*/  BSYNC B1 ;  /* 0x0000000000017941 */ /* 0x000fea0003800000 */
.L_x_7147:
[----:B------:R-:W0:Y:S01]  /*24b0*/  LDC.64 R98, c[0x0][0x308] ;  /* 0x0000c200ff627b82 */ /* 0x000e220000000a00 */
[----:B------:R-:W-:Y:S01]  /*24c0*/  @!P1 ISETP.NE.U32.AND P6, PT, R96, RZ, PT ;  /* 0x000000ff6000920c */ /* 0x000fe20003fc5070 */
[----:B------:R-:W-:Y:S03]  /*24d0*/  BSSY B1, `(.L_x_7149) ;  /* 0x000000a000017945 */ /* 0x000fe60003800000 */
        /* <DEDUP_REMOVED lines=9> */
.L_x_7150:
[----:B------:R-:W-:Y:S05]  /*2570*/  BSYNC B1 ;  /* 0x0000000000017941 */ /* 0x000fea0003800000 */
.L_x_7149:
[----:B0-----:R-:W-:Y:S01]  /*2580*/  ISETP.NE.U32.AND P6, PT, R98, RZ, PT ;  /* 0x000000ff6200720c */ /* 0x001fe20003fc5070 */
[----:B------:R-:W0:Y:S03]  /*2590*/  @P5 LDC R130, c[0x0][0x29c] ;  /* 0x0000a700ff825b82 */ /* 0x000e260000000800 */
[----:B------:R-:W-:-:S04]  /*25a0*/  ISETP.NE.AND.EX P6, PT, R99, RZ, PT, P6 ;  /* 0x000000ff6300720c */ /* 0x000fc80003fc5360 */
[----:B------:R-:W-:Y:S01]  /*25b0*/  SEL R92, R103, R92, P6 ;  /* 0x0000005c675c7207 */ /* 0x000fe20003000000 */
[----:B------:R-:W1:Y:S01]  /*25c0*/  @P5 LDC R131, c[0x0][0x29c] ;  /* 0x0000a700ff835b82 */ /* 0x000e620000000800 */
[----:B------:R-:W-:Y:S02]  /*25d0*/  SEL R93, R128, R93, P6 ;  /* 0x0000005d805d7207 */ /* 0x000fe40003000000 */
[----:B------:R-:W-:Y:S02]  /*25e0*/  SEL R94, R125, R94, P6 ;  /* 0x0000005e7d5e7207 */ /* 0x000fe40003000000 */
[----:B------:R-:W-:Y:S02]  /*25f0*/  SEL R95, R124, R95, P6 ;  /* 0x0000005f7c5f7207 */ /* 0x000fe40003000000 */
[----:B------:R-:W-:Y:S02]  /*2600*/  ISETP.NE.U32.AND P6, PT, R98, RZ, PT ;  /* 0x000000ff6200720c */ /* 0x000fe40003fc5070 */
[----:B------:R-:W2:Y:S02]  /*2610*/  @P5 LDC R98, c[0x0][0x29c] ;  /* 0x0000a700ff625b82 */ /* 0x000ea40000000800 */
[----:B------:R-:W-:Y:S01]  /*2620*/  ISETP.NE.AND.EX P6, PT, R99, RZ, PT, P6 ;  /* 0x000000ff6300720c */ /* 0x000fe20003fc5360 */
[----:B0-----:R-:W-:-:S05]  /*2630*/  @P5 FMUL.FTZ R125, R125, R130 ;  /* 0x000000827d7d5220 */ /* 0x001fca0000410000 */
[----:B------:R-:W0:Y:S01]  /*2640*/  @P5 LDC R99, c[0x0][0x29c] ;  /* 0x0000a700ff635b82 */ /* 0x000e220000000800 */
[-C--:B------:R-:W-:Y:S01]  /*2650*/  @P5 FMUL.FTZ R30, R141, R125.reuse ;  /* 0x0000007d8d1e5220 */ /* 0x080fe20000410000 */
[----:B-----5:R-:W-:Y:S01]  /*2660*/  @P5 FFMA.FTZ R58, R90, R125, R58 ;  /* 0x0000007d5a3a5223 */ /* 0x020fe2000001003a */
[----:B-1----:R-:W-:-:S05]  /*2670*/  @P5 FMUL.FTZ R124, R124, R131 ;  /* 0x000000837c7c5220 */ /* 0x002fca0000410000 */
[----:B------:R-:W1:Y:S01]  /*2680*/  @P6 LDC.64 R96, c[0x0][0x308] ;  /* 0x0000c200ff606b82 */ /* 0x000e620000000a00 */
[-C--:B------:R-:W-:Y:S01]  /*2690*/  @P5 FMUL.FTZ R31, R140, R124.reuse ;  /* 0x0000007c8c1f5220 */ /* 0x080fe20000410000 */
[----:B------:R-:W-:Y:S01]  /*26a0*/  @P5 FFMA.FTZ R59, R91, R124, R59 ;  /* 0x0000007c5b3b5223 */ /* 0x000fe2000001003b */
[----:B--2---:R-:W-:-:S04]  /*26b0*/  @P5 FMUL.FTZ R103, R103, R98 ;  /* 0x0000006267675220 */ /* 0x004fc80000410000 */
[-C--:B------:R-:W-:Y:S01]  /*26c0*/  @P5 FMUL.FTZ R28, R143, R103.reuse ;  /* 0x000000678f1c5220 */ /* 0x080fe20000410000 */
[----:B------:R-:W-:Y:S01]  /*26d0*/  @P5 FFMA.FTZ R56, R88, R103, R56 ;  /* 0x0000006758385223 */ /* 0x000fe20000010038 */
[----:B0-----:R-:W-:-:S04]  /*26e0*/  @P5 FMUL.FTZ R128, R128, R99 ;  /* 0x0000006380805220 */ /* 0x001fc80000410000 */
[-C--:B------:R-:W-:Y:S01]  /*26f0*/  @P5 FMUL.FTZ R29, R142, R128.reuse ;  /* 0x000000808e1d5220 */ /* 0x080fe20000410000 */
[----:B------:R-:W-:Y:S01]  /*2700*/  @P5 FFMA.FTZ R57, R89, R128, R57 ;  /* 0x0000008059395223 */ /* 0x000fe20000010039 */
[C---:B-1----:R-:W-:Y:S01]  /*2710*/  @P6 IMAD.WIDE.U32 R96, R10.reuse, 0x10, R96 ;  /* 0x000000100a606825 */ /* 0x042fe200078e0060 */
[----:B------:R-:W-:-:S04]  /*2720*/  IADD3 R10, R10, 0x80, RZ ;  /* 0x000000800a0a7810 */ /* 0x000fc80007ffe0ff */
[----:B------:R0:W-:Y:S02]  /*2730*/  @P6 STG.E.128 desc[UR4][R96.64], R92 ;  /* 0x0000005c60006986 */ /* 0x0001e4000c101d04 */
[----:B0-----:R-:W0:Y:S02]  /*2740*/  @P5 LDC.64 R96, c[0x0][0x2f8] ;  /* 0x0000be00ff605b82 */ /* 0x001e240000000a00 */
[C---:B0-----:R-:W-:Y:S01]  /*2750*/  @P5 IMAD.WIDE.U32 R96, R101.reuse, 0x10, R96 ;  /* 0x0000001065605825 */ /* 0x041fe200078e0060 */
[----:B------:R-:W-:-:S04]  /*2760*/  IADD3 R101, R101, 0x80, RZ ;  /* 0x0000008065657810 */ /* 0x000fc80007ffe0ff */
[----:B------:R1:W-:Y:S03]  /*2770*/  @P5 STG.E.128 desc[UR4][R96.64], R28 ;  /* 0x0000001c60005986 */ /* 0x0003e6000c101d04 */
.L_x_7140:
[----:B------:R-:W-:Y:S05]  /*2780*/  BSYNC B0 ;  /* 0x0000000000007941 */ /* 0x000fea0003800000 */
.L_x_7139:
[----:B------:R-:W-:Y:S04]  /*2790*/  BSSY B0, `(.L_x_7151) ;  /* 0x000005c000007945 */ /* 0x000fe80003800000 */
[----:B------:R-:W-:Y:S05]  /*27a0*/  @!P2 BRA `(.L_x_7152) ;  /* 0x000000040068a947 */ /* 0x000fea0003800000 */
[----:B01----:R-:W0:Y:S01]  /*27b0*/  @!P1 LDC.64 R96, c[0x0][0x2c8] ;  /* 0x0000b200ff609b82 */ /* 0x003e220000000a00 */
        /* <DEDUP_REMOVED lines=8> */
.L_x_7154:
[----:B------:R-:W-:Y:S05]  /*2840*/  BSYNC B1 ;  /* 0x0000000000017941 */ /* 0x000fea0003800000 */
.L_x_7153:
        /* <DEDUP_REMOVED lines=10> */
.L_x_7156:
[----:B------:R-:W-:Y:S05]  /*28f0*/  BSYNC B1 ;  /* 0x0000000000017941 */ /* 0x000fea0003800000 */
.L_x_7155:
        /* <DEDUP_REMOVED lines=11> */
.L_x_7158:
[----:B------:R-:W-:Y:S05]  /*29b0*/  BSYNC B1 ;  /* 0x0000000000017941 */ /* 0x000fea0003800000 */
.L_x_7157:
        /* <DEDUP_REMOVED lines=11> */
.L_x_7160:
[----:B------:R-:W-:Y:S05]  /*2a70*/  BSYNC B1 ;  /* 0x0000000000017941 */ /* 0x000fea0003800000 */
.L_x_7159:
        /* <DEDUP_REMOVED lines=12> */
.L_x_7162:
[----:B------:R-:W-:Y:S05]  /*2b40*/  BSYNC B1 ;  /* 0x0000000000017941 */ /* 0x000fea0003800000 */
.L_x_7161:
        /* <DEDUP_REMOVED lines=32> */
.L_x_7152:
[----:B------:R-:W-:Y:S05]  /*2d50*/  BSYNC B0 ;  /* 0x0000000000007941 */ /* 0x000fea0003800000 */
.L_x_7151:
        /* <DEDUP_REMOVED lines=12> */
.L_x_7166:
[----:B------:R-:W-:Y:S05]  /*2e20*/  BSYNC B1 ;  /* 0x0000000000017941 */ /* 0x000fea0003800000 */
.L_x_7165:
        /* <DEDUP_REMOVED lines=10> */
.L_x_7168:
[----:B------:R-:W-:Y:S05]  /*2ed0*/  BSYNC B1 ;  /* 0x0000000000017941 */ /* 0x000fea0003800000 */
.L_x_7167:
        /* <DEDUP_REMOVED lines=11> */
.L_x_7170:
[----:B------:R-:W-:Y:S05]  /*2f90*/  BSYNC B1 ;  /* 0x0000000000017941 */ /* 0x000fea0003800000 */
.L_x_7169:
        /* <DEDUP_REMOVED lines=11> */
.L_x_7172:
[----:B------:R-:W-:Y:S05]  /*3050*/  BSYNC B1 ;  /* 0x0000000000017941 */ /* 0x000fea0003800000 */
.L_x_7171:
        /* <DEDUP_REMOVED lines=12> */
.L_x_7174:
[----:B------:R-:W-:Y:S05]  /*3120*/  BSYNC B1 ;  /* 0x0000000000017941 */ /* 0x000fea0003800000 */
.L_x_7173:
        /* <DEDUP_REMOVED lines=18> */
[----:B0-----:R-:W-:-:S04]  /*3250*/  @P5 FMUL.FTZ R124, R124, R99 ;  /* 0x000000637c7c5220 */ /* 0x001fc80000410000 */
[-C--:B------:R-:W-:Y:S01]  /*3260*/  @P5 FMUL.FTZ R31, R4, R124.reuse ;  /* 0x0000007c041f5220 */ /* 0x080fe20000410000 */
[----:B------:R-:W-:Y:S01]  /*3270*/  @P5 FFMA.FTZ R67, R91, R124, R67 ;  /* 0x0000007c5b435223 */ /* 0x000fe20000010043 */
[----:B--2---:R-:W-:Y:S02]  /*3280*/  @P1 IMAD.WIDE.U32 R96, R10, 0x10, R96 ;  /* 0x000000100a601825 */ /* 0x004fe400078e0060 */
[----:B------:R-:W0:Y:S03]  /*3290*/  @P5 LDC R10, c[0x0][0x29c] ;  /* 0x0000a700ff0a5b82 */ /* 0x000e260000000800 */
[----:B------:R1:W-:Y:S05]  /*32a0*/  @P1 STG.E.128 desc[UR4][R96.64], R92 ;  /* 0x0000005c60001986 */ /* 0x0003ea000c101d04 */
[----:B-1----:R-:W1:Y:S01]  /*32b0*/  @P5 LDC.64 R96, c[0x0][0x2f8] ;  /* 0x0000be00ff605b82 */ /* 0x002e620000000a00 */
[----:B0-----:R-:W-:-:S04]  /*32c0*/  @P5 FMUL.FTZ R103, R103, R10 ;  /* 0x0000000a67675220 */ /* 0x001fc80000410000 */
[-C--:B------:R-:W-:Y:S01]  /*32d0*/  @P5 FMUL.FTZ R28, R129, R103.reuse ;  /* 0x00000067811c5220 */ /* 0x080fe20000410000 */
[----:B------:R-:W-:Y:S01]  /*32e0*/  @P5 FFMA.FTZ R64, R88, R103, R64 ;  /* 0x0000006758405223 */ /* 0x000fe20000010040 */
[----:B-1----:R-:W-:-:S05]  /*32f0*/  @P5 IMAD.WIDE.U32 R96, R101, 0x10, R96 ;  /* 0x0000001065605825 */ /* 0x002fca00078e0060 */
[----:B------:R3:W-:Y:S02]  /*3300*/  @P5 STG.E.128 desc[UR4][R96.64], R28 ;  /* 0x0000001c60005986 */ /* 0x0007e4000c101d04 */
.L_x_7164:
[----:B------:R-:W-:Y:S05]  /*3310*/  BSYNC B0 ;  /* 0x0000000000007941 */ /* 0x000fea0003800000 */
.L_x_7163:
[----:B------:R-:W-:Y:S02]  /*3320*/  IADD3 R7, R7, UR10, RZ ;  /* 0x0000000a07077c10 */ /* 0x000fe4000fffe0ff */
[----:B------:R-:W-:Y:S02]  /*3330*/  SEL R130, RZ, 0x1, P0 ;  /* 0x00000001ff827807 */ /* 0x000fe40000000000 */
[----:B------:R-:W-:-:S13]  /*3340*/  ISETP.GE.AND P1, PT, R7, UR11, PT ;  /* 0x0000000b07007c0c */ /* 0x000fda000bf26270 */
[----:B------:R-:W-:Y:S05]  /*3350*/  @!P1 BRA `(.L_x_7175) ;  /* 0xffffffd400789947 */ /* 0x000fea000383ffff */
.L_x_7107:
[----:B------:R-:W4:Y:S01]  /*3360*/  S2R R0, SR_TID.X ;  /* 0x0000000000007919 */ /* 0x000f220000002100 */
[----:B------:R-:W4:Y:S01]  /*3370*/  S2UR UR6, SR_CTAID.X ;  /* 0x00000000000679c3 */ /* 0x000f220000002500 */
[----:B------:R-:W-:Y:S01]  /*3380*/  BSSY B0, `(.L_x_7176) ;  /* 0x0000010000007945 */ /* 0x000fe20003800000 */
[C---:B----45:R-:W-:Y:S02]  /*3390*/  LEA.HI R4, R0.reuse, UR6, RZ, 0x19 ;  /* 0x0000000600047c11 */ /* 0x070fe4000f8fc8ff */
[----:B------:R-:W-:-:S03]  /*33a0*/  LOP3.LUT R0, R0, 0x7f, RZ, 0xc0, !PT ;  /* 0x0000007f00007812 */ /* 0x000fc600078ec0ff */
[----:B------:R-:W-:-:S05]  /*33b0*/  IMAD R9, R4, R9, RZ ;  /* 0x0000000904097224 */ /* 0x000fca00078e02ff */
[----:B------:R-:W-:Y:S01]  /*33c0*/  LEA.HI R11, R9, R0, RZ, 0x1e ;  /* 0x00000000090b7211 */ /* 0x000fe200078ff0ff */
[----:B------:R-:W-:Y:S06]  /*33d0*/  @!P4 BRA `(.L_x_7177) ;  /* 0x000000000028c947 */ /* 0x000fec0003800000 */
[----:B------:R-:W4:Y:S08]  /*33e0*/  LDC.64 R4, c[0x0][0x2d0] ;  /* 0x0000b400ff047b82 */ /* 0x000f300000000a00 */
[----:B------:R-:W5:Y:S08]  /*33f0*/  LDC.64 R6, c[0x0][0x2d8] ;  /* 0x0000b600ff067b82 */ /* 0x000f700000000a00 */
[----:B------:R-:W0:Y:S01]  /*3400*/  LDC.64 R8, c[0x0][0x2f0] ;  /* 0x0000bc00ff087b82 */ /* 0x000e220000000a00 */
[----:B----4-:R-:W-:-:S05]  /*3410*/  IMAD.WIDE.U32 R4, R11, 0x10, R4 ;  /* 0x000000100b047825 */ /* 0x010fca00078e0004 */
[----:B------:R4:W-:Y:S01]  /*3420*/  STG.E.128 desc[UR4][R4.64], R40 ;  /* 0x0000002804007986 */ /* 0x0009e2000c101d04 */
[----:B-----5:R-:W-:-:S05]  /*3430*/  IMAD.WIDE.U32 R6, R11, 0x10, R6 ;  /* 0x000000100b067825 */ /* 0x020fca00078e0006 */
[----:B------:R4:W-:Y:S01]  /*3440*/  STG.E.128 desc[UR4][R6.64], R24 ;  /* 0x0000001806007986 */ /* 0x0009e2000c101d04 */
[C---:B0-----:R-:W-:Y:S01]  /*3450*/  IMAD.WIDE.U32 R8, R11.reuse, 0x10, R8 ;  /* 0x000000100b087825 */ /* 0x041fe200078e0008 */
[----:B------:R-:W-:-:S04]  /*3460*/  IADD3 R11, R11, 0x80, RZ ;  /* 0x000000800b0b7810 */ /* 0x000fc80007ffe0ff */
[----:B------:R4:W-:Y:S03]  /*3470*/  STG.E.128 desc[UR4][R8.64], R52 ;  /* 0x0000003408007986 */ /* 0x0009e6000c101d04 */
.L_x_7177:
[----:B------:R-:W-:Y:S05]  /*3480*/  BSYNC B0 ;  /* 0x0000000000007941 */ /* 0x000fea0003800000 */
.L_x_7176:
[----:B------:R-:W-:Y:S04]  /*3490*/  BSSY B0, `(.L_x_7178) ;  /* 0x000000c000007945 */ /* 0x000fe80003800000 */
[----:B------:R-:W-:Y:S05]  /*34a0*/  @!P3 BRA `(.L_x_7179) ;  /* 0x000000000028b947 */ /* 0x000fea0003800000 */
[----:B----4-:R-:W4:Y:S08]  /*34b0*/  LDC.64 R4, c[0x0][0x2d0] ;  /* 0x0000b400ff047b82 */ /* 0x010f300000000a00 */
        /* <DEDUP_REMOVED lines=9> */
.L_x_7179:
[----:B------:R-:W-:Y:S05]  /*3550*/  BSYNC B0 ;  /* 0x0000000000007941 */ /* 0x000fea0003800000 */
.L_x_7178:
        /* <DEDUP_REMOVED lines=12> */
.L_x_7181:
[----:B------:R-:W-:Y:S05]  /*3620*/  BSYNC B0 ;  /* 0x0000000000007941 */ /* 0x000fea0003800000 */
.L_x_7180:
[----:B------:R-:W-:-:S13]  /*3630*/  ISETP.NE.AND P0, PT, R2, RZ, PT ;  /* 0x000000ff0200720c */ /* 0x000fda0003f05270 */
[----:B------:R-:W-:Y:S05]  /*3640*/  @!P0 EXIT ;  /* 0x000000000000894d */ /* 0x000fea0003800000 */
[----:B------:R-:W5:Y:S08]  /*3650*/  LDC.64 R2, c[0x0][0x2d0] ;  /* 0x0000b400ff027b82 */ /* 0x000f700000000a00 */
[----:B----4-:R-:W4:Y:S08]  /*3660*/  LDC.64 R4, c[0x0][0x2d8] ;  /* 0x0000b600ff047b82 */ /* 0x010f300000000a00 */
[----:B------:R-:W0:Y:S01]  /*3670*/  LDC.64 R6, c[0x0][0x2f0] ;  /* 0x0000bc00ff067b82 */ /* 0x000e220000000a00 */
[----:B-----5:R-:W-:-:S05]  /*3680*/  IMAD.WIDE.U32 R2, R11, 0x10, R2 ;  /* 0x000000100b027825 */ /* 0x020fca00078e0002 */
[----:B------:R-:W-:Y:S01]  /*3690*/  STG.E.128 desc[UR4][R2.64], R48 ;  /* 0x0000003002007986 */ /* 0x000fe2000c101d04 */
[----:B----4-:R-:W-:-:S05]  /*36a0*/  IMAD.WIDE.U32 R4, R11, 0x10, R4 ;  /* 0x000000100b047825 */ /* 0x010fca00078e0004 */
[----:B------:R-:W-:Y:S01]  /*36b0*/  STG.E.128 desc[UR4][R4.64], R36 ;  /* 0x0000002404007986 */ /* 0x000fe2000c101d04 */
[----:B0-----:R-:W-:-:S05]  /*36c0*/  IMAD.WIDE.U32 R6, R11, 0x10, R6 ;  /* 0x000000100b067825 */ /* 0x001fca00078e0006 */
[----:B------:R-:W-:Y:S01]  /*36d0*/  STG.E.128 desc[UR4][R6.64], R64 ;  /* 0x0000004006007986 */ /* 0x000fe2000c101d04 */
[----:B------:R-:W-:Y:S05]  /*36e0*/  EXIT ;  /* 0x000000000000794d */ /* 0x000fea0003800000 */
.L_x_7126:
[----:B------:R-:W-:Y:S01]  /*36f0*/  HFMA2.MMA R99, -RZ, RZ, 0, 1.847743988037109375e-06 ;  /* 0x0000001fff637435 */ /* 0x000fe200000001ff */
[----:B------:R-:W-:Y:S02]  /*3700*/  MOV R96, 0x10 ;  /* 0x0000001000607802 */ /* 0x000fe40000000f00 */
[----:B------:R-:W-:-:S08]  /*3710*/  MOV R100, 0xffffffff ;  /* 0xffffffff00647802 */ /* 0x000fd00000000f00 */
[----:B0----5:R-:W-:Y:S05]  /*3720*/  WARPSYNC.COLLECTIVE R100, `(.L_x_7182) ;  /* 0x0000000064087348 */ /* 0x021fea0003c00000 */
[----:B------:R1:W2:Y:S02]  /*3730*/  SHFL.DOWN P6, R135, R133, R96, R99 ;  /* 0x0800006085877389 */ /* 0x0002a400000c0063 */
[----:B012--5:R-:W-:Y:S01]  /*3740*/  ENDCOLLECTIVE ;  /* 0x000000000000791b */ /* 0x027fe20003800000 */
.L_x_7182:
[----:B------:R-:W-:-:S05]  /*3750*/  MOV R102, R135 ;  /* 0x0000008700667202 */ /* 0x000fca0000000f00 */
[----:B------:R-:W-:Y:S01]  /*3760*/  FADD.FTZ R102, R102, R133 ;  /* 0x0000008566667221 */ /* 0x000fe20000010000 */
[----:B------:R-:W-:-:S07]  /*3770*/  MOV R133, R132 ;  /* 0x0000008400857202 */ /* 0x000fce0000000f00 */
[----:B------:R-:W-:Y:S05]  /*3780*/  WARPSYNC.COLLECTIVE R100, `(.L_x_7183) ;  /* 0x0000000064087348 */ /* 0x000fea0003c00000 */
[----:B------:R0:W1:Y:S02]  /*3790*/  SHFL.DOWN P6, R135, R133, R96, R99 ;  /* 0x0800006085877389 */ /* 0x00006400000c0063 */
[----:B01----:R-:W-:Y:S01]  /*37a0*/  ENDCOLLECTIVE ;  /* 0x000000000000791b */ /* 0x003fe20003800000 */
.L_x_7183:
[----:B------:R-:W-:Y:S01]  /*37b0*/  HFMA2.MMA R96, -RZ, RZ, 0, 4.76837158203125e-07 ;  /* 0x00000008ff607435 */ /* 0x000fe200000001ff */
[----:B------:R-:W-:Y:S02]  /*37c0*/  MOV R133, R102 ;  /* 0x0000006600857202 */ /* 0x000fe40000000f00 */
[----:B------:R-:W-:-:S08]  /*37d0*/  MOV R101, R135 ;  /* 0x0000008700657202 */ /* 0x000fd00000000f00 */
[----:B------:R-:W-:Y:S05]  /*37e0*/  WARPSYNC.COLLECTIVE R100, `(.L_x_7184) ;  /* 0x0000000064087348 */ /* 0x000fea0003c00000 */
[----:B------:R0:W1:Y:S02]  /*37f0*/  SHFL.DOWN P6, R135, R133, R96, R99 ;  /* 0x0800006085877389 */ /* 0x00006400000c0063 */
[----:B01----:R-:W-:Y:S01]  /*3800*/  ENDCOLLECTIVE ;  /* 0x000000000000791b */ /* 0x003fe20003800000 */
.L_x_7184:
[----:B------:R-:W-:-:S05]  /*3810*/  FADD.FTZ R103, R101, R132 ;  /* 0x0000008465677221 */ /* 0x000fca0000010000 */
[----:B------:R-:W-:Y:S02]  /*3820*/  MOV R133, R103 ;  /* 0x0000006700857202 */ /* 0x000fe40000000f00 */
[----:B------:R-:W-:-:S07]  /*3830*/  MOV R101, R135 ;  /* 0x0000008700657202 */ /* 0x000fce0000000f00 */
[----:B------:R-:W-:Y:S05]  /*3840*/  WARPSYNC.COLLECTIVE R100, `(.L_x_7185) ;  /* 0x0000000064087348 */ /* 0x000fea0003c00000 */
[----:B------:R0:W1:Y:S02]  /*3850*/  SHFL.DOWN P6, R135, R133, R96, R99 ;  /* 0x0800006085877389 */ /* 0x00006400000c0063 */
[----:B01----:R-:W-:Y:S01]  /*3860*/  ENDCOLLECTIVE ;  /* 0x000000000000791b */ /* 0x003fe20003800000 */
.L_x_7185:
[----:B------:R-:W-:Y:S01]  /*3870*/  FADD.FTZ R125, R102, R101 ;  /* 0x00000065667d7221 */ /* 0x000fe20000010000 */
[----:B------:R-:W-:-:S04]  /*3880*/  HFMA2.MMA R96, -RZ, RZ, 0, 2.384185791015625e-07 ;  /* 0x00000004ff607435 */ /* 0x000fc800000001ff */
[----:B------:R-:W-:Y:S02]  /*3890*/  MOV R133, R125 ;  /* 0x0000007d00857202 */ /* 0x000fe40000000f00 */
[----:B------:R-:W-:-:S07]  /*38a0*/  MOV R124, R135 ;  /* 0x00000087007c7202 */ /* 0x000fce0000000f00 */
[----:B------:R-:W-:Y:S05]  /*38b0*/  WARPSYNC.COLLECTIVE R100, `(.L_x_7186) ;  /* 0x0000000064087348 */ /* 0x000fea0003c00000 */
[----:B------:R0:W1:Y:S02]  /*38c0*/  SHFL.DOWN P6, R135, R133, R96, R99 ;  /* 0x0800006085877389 */ /* 0x00006400000c0063 */
[----:B01----:R-:W-:Y:S01]  /*38d0*/  ENDCOLLECTIVE ;  /* 0x000000000000791b */ /* 0x003fe20003800000 */
.L_x_7186:
[----:B------:R-:W-:-:S05]  /*38e0*/  FADD.FTZ R124, R103, R124 ;  /* 0x0000007c677c7221 */ /* 0x000fca0000010000 */
[----:B------:R-:W-:Y:S02]  /*38f0*/  MOV R133, R124 ;  /* 0x0000007c00857202 */ /* 0x000fe40000000f00 */
[----:B------:R-:W-:-:S07]  /*3900*/  MOV R130, R135 ;  /* 0x0000008700827202 */ /* 0x000fce0000000f00 */
[----:B------:R-:W-:Y:S05]  /*3910*/  WARPSYNC.COLLECTIVE R100, `(.L_x_7187) ;  /* 0x0000000064087348 */ /* 0x000fea0003c00000 */
[----:B------:R0:W1:Y:S02]  /*3920*/  SHFL.DOWN P6, R135, R133, R96, R99 ;  /* 0x0800006085877389 */ /* 0x00006400000c0063 */
[----:B01----:R-:W-:Y:S01]  /*3930*/  ENDCOLLECTIVE ;  /* 0x000000000000791b */ /* 0x003fe20003800000 */
.L_x_7187:
[----:B------:R-:W-:Y:S01]  /*3940*/  FADD.FTZ R130, R125, R130 ;  /* 0x000000827d827221 */ /* 0x000fe20000010000 */
[----:B------:R-:W-:-:S04]  /*3950*/  HFMA2.MMA R96, -RZ, RZ, 0, 1.1920928955078125e-07 ;  /* 0x00000002ff607435 */ /* 0x000fc800000001ff */
[----:B------:R-:W-:Y:S02]  /*3960*/  MOV R133, R130 ;  /* 0x0000008200857202 */ /* 0x000fe40000000f00 */
[----:B------:R-:W-:-:S07]  /*3970*/  MOV R101, R135 ;  /* 0x0000008700657202 */ /* 0x000fce0000000f00 */
[----:B------:R-:W-:Y:S05]  /*3980*/  WARPSYNC.COLLECTIVE R100, `(.L_x_7188) ;  /* 0x0000000064087348 */ /* 0x000fea0003c00000 */
[----:B------:R0:W1:Y:S02]  /*3990*/  SHFL.DOWN P6, R135, R133, R96, R99 ;  /* 0x0800006085877389 */ /* 0x00006400000c0063 */
[----:B01----:R-:W-:Y:S01]  /*39a0*/  ENDCOLLECTIVE ;  /* 0x000000000000791b */ /* 0x003fe20003800000 */
.L_x_7188:
[----:B------:R-:W-:-:S05]  /*39b0*/  FADD.FTZ R131, R124, R101 ;  /* 0x000000657c837221 */ /* 0x000fca0000010000 */
[----:B------:R-:W-:Y:S02]  /*39c0*/  MOV R133, R131 ;  /* 0x0000008300857202 */ /* 0x000fe40000000f00 */
[----:B------:R-:W-:-:S07]  /*39d0*/  MOV R101, R135 ;  /* 0x0000008700657202 */ /* 0x000fce0000000f00 */
[----:B------:R-:W-:Y:S05]  /*39e0*/  WARPSYNC.COLLECTIVE R100, `(.L_x_7189) ;  /* 0x0000000064087348 */ /* 0x000fea0003c00000 */
[----:B------:R0:W1:Y:S02]  /*39f0*/  SHFL.DOWN P6, R135, R133, R96, R99 ;  /* 0x0800006085877389 */ /* 0x00006400000c0063 */
[----:B01----:R-:W-:Y:S01]  /*3a00*/  ENDCOLLECTIVE ;  /* 0x000000000000791b */ /* 0x003fe20003800000 */
.L_x_7189:
[----:B------:R-:W-:Y:S01]  /*3a10*/  FADD.FTZ R134, R130, R101 ;  /* 0x0000006582867221 */ /* 0x000fe20000010000 */
[----:B------:R-:W-:-:S04]  /*3a20*/  HFMA2.MMA R96, -RZ, RZ, 0, 5.9604644775390625e-08 ;  /* 0x00000001ff607435 */ /* 0x000fc800000001ff */
[----:B------:R-:W-:Y:S02]  /*3a30*/  MOV R133, R134 ;  /* 0x0000008600857202 */ /* 0x000fe40000000f00 */
[----:B------:R-:W-:-:S07]  /*3a40*/  MOV R132, R135 ;  /* 0x0000008700847202 */ /* 0x000fce0000000f00 */
[----:B------:R-:W-:Y:S05]  /*3a50*/  WARPSYNC.COLLECTIVE R100, `(.L_x_7190) ;  /* 0x0000000064087348 */ /* 0x000fea0003c00000 */
[----:B------:R0:W1:Y:S02]  /*3a60*/  SHFL.DOWN P6, R135, R133, R96, R99 ;  /* 0x0800006085877389 */ /* 0x00006400000c0063 */
[----:B01----:R-:W-:Y:S01]  /*3a70*/  ENDCOLLECTIVE ;  /* 0x000000000000791b */ /* 0x003fe20003800000 */
.L_x_7190:
[----:B------:R-:W-:-:S05]  /*3a80*/  FADD.FTZ R101, R131, R132 ;  /* 0x0000008483657221 */ /* 0x000fca0000010000 */
[----:B------:R-:W-:Y:S02]  /*3a90*/  MOV R133, R101 ;  /* 0x0000006500857202 */ /* 0x000fe40000000f00 */
[----:B------:R-:W-:-:S07]  /*3aa0*/  MOV R103, R135 ;  /* 0x0000008700677202 */ /* 0x000fce0000000f00 */
[----:B------:R-:W-:Y:S05]  /*3ab0*/  WARPSYNC.COLLECTIVE R100, `(.L_x_7191) ;  /* 0x0000000064087348 */ /* 0x000fea0003c00000 */
[----:B------:R0:W1:Y:S02]  /*3ac0*/  SHFL.DOWN P6, R135, R133, R96, R99 ;  /* 0x0800006085877389 */ /* 0x00006400000c0063 */
[----:B01----:R-:W-:Y:S01]  /*3ad0*/  ENDCOLLECTIVE ;  /* 0x000000000000791b */ /* 0x003fe20003800000 */
.L_x_7191:
[----:B------:R-:W-:Y:S01]  /*3ae0*/  MOV R102, R135 ;  /* 0x0000008700667202 */ /* 0x000fe20000000f00 */
[----:B------:R-:W-:Y:S06]  /*3af0*/  BRA `(.L_x_7192) ;  /* 0xffffffdc00b07947 */ /* 0x000fec000383ffff */
.L_x_7193:
        /* <DEDUP_REMOVED lines=16> */
.L_x_8844:


//--------------------- .text._ZN10layer_norm13ln_bwd_kernelINS_13Kernel_traitsI6__halfffffjLj2048ELj1ELj1ELj4ELj16ENS_18Kernel_traits_baseILj2048ES2_ffffjLj128EEEEELb0ELb1ELb1ELb1EEEvNS_9BwdParamsE --------------------------
	.section	.text._ZN10layer_norm13ln_bwd_kernelINS_13Kernel_traitsI6__halfffffjLj2048ELj1ELj1ELj4ELj16ENS_18Kernel_traits_baseILj2048ES2_ffffjLj128EEEEELb0ELb1ELb1ELb1EEEvNS_9BwdParamsE,"ax",@progbits
	.align	128
        .global         _ZN10layer_norm13ln_bwd_kernelINS_13Kernel_traitsI6__halfffffjLj2048ELj1ELj1ELj4ELj16ENS_18Kernel_traits_baseILj2048ES2_ffffjLj128EEEEELb0ELb1ELb1ELb1EEEvNS_9BwdParamsE
        .type           _ZN10layer_norm13ln_bwd_kernelINS_13Kernel_traitsI6__halfffffjLj2048ELj1ELj1ELj4ELj16ENS_18Kernel_traits_baseILj2048ES2_ffffjLj128EEEEELb0ELb1ELb1ELb1EEEvNS_9BwdParamsE,@function
        .size           _ZN10layer_norm13ln_bwd_kernelINS_13Kernel_traitsI6__halfffffjLj2048ELj1ELj1ELj4ELj16ENS_18Kernel_traits_baseILj2048ES2_ffffjLj128EEEEELb0ELb1ELb1ELb1EEEvNS_9BwdParamsE,(.L_x_8845 - _ZN10layer_norm13ln_bwd_kernelINS_13Kernel_traitsI6__halfffffjLj2048ELj1ELj1ELj4ELj16ENS_18Kernel_traits_baseILj2048ES2_ffffjLj128EEEEELb0ELb1ELb1ELb1EEEvNS_9BwdParamsE)
        .other          _ZN10layer_norm13ln_bwd_kernelINS_13Kernel_traitsI6__halfffffjLj2048ELj1ELj1ELj4ELj16ENS_18Kernel_traits_baseILj2048ES2_ffffjLj128EEEEELb0ELb1ELb1ELb1EEEvNS_9BwdParamsE,@"STO_CUDA_ENTRY STV_DEFAULT"
_ZN10layer_norm13ln_bwd_kernelINS_13Kernel_traitsI6__halfffffjLj2048ELj1ELj1ELj4ELj16ENS_18Kernel_traits_baseILj2048ES2_ffffjLj128EEEEELb0ELb1ELb1ELb1EEEvNS_9BwdParamsE:
.text._ZN10layer_norm13ln_bwd_kernelINS_13Kernel_traitsI6__halfffffjLj2048ELj1ELj1ELj4ELj16ENS_18Kernel_traits_baseILj2048ES2_ffffjLj128EEEEELb0ELb1ELb1ELb1EEEvNS_9BwdParamsE:
[----:B------:R-:W0:Y:S01]  /*0000*/  LDC R1, c[0x0][0x28] ;  /* 0x00000a00ff017b82 */ /* 0x000e220000000800 */
[----:B------:R-:W1:Y:S07]  /*0010*/  S2R R3, SR_TID.X ;  /* 0x0000000000037919 */ /* 0x000e6e0000002100 */
[----:B------:R-:W1:Y:S01]  /*0020*/  S2UR UR4, SR_CTAID.X ;  /* 0x00000000000479c3 */ /* 0x000e620000002500 */
[----:B------:R-:W-:Y:S01]  /*0030*/  ULDC UR8, c[0x0][0x290] ;  /* 0x0000a40000087ab9 */ /* 0x000fe20000000800 */
[----:B------:R-:W-:Y:S01]  /*0040*/  ULDC.64 UR14, c[0x0][0x2c8] ;  /* 0x0000b200000e7ab9 */ /* 0x000fe20000000a00 */
[----:B------:R-:W-:Y:S01]  /*0050*/  ULDC.64 UR10, c[0x0][0x308] ;  /* 0x0000c200000a7ab9 */ /* 0x000fe20000000a00 */
[----:B------:R-:W-:Y:S01]  /*0060*/  ULDC.64 UR12, c[0x0][0x210] ;  /* 0x00008400000c7ab9 */ /* 0x000fe20000000a00 */
[----:B0-----:R-:W-:-:S02]  /*0070*/  IADD3 R1, R1, -0x8, RZ ;  /* 0xfffffff801017810 */ /* 0x001fc40007ffe0ff */
[----:B-1----:R-:W-:Y:S01]  /*0080*/  LEA.HI R2, R3, UR4, RZ, 0x19 ;  /* 0x0000000403027c11 */ /* 0x002fe2000f8fc8ff */
        /* <DEDUP_REMOVED lines=29> */
.L_x_7194:
[----:B------:R-:W-:Y:S01]  /*0260*/  SHF.L.U32 R0, R3, 0x3, RZ ;  /* 0x0000000303007819 */ /* 0x000fe200000006ff */
[----:B------:R-:W-:-:S03]  /*0270*/  ULDC.64 UR6, c[0x0][0x260] ;  /* 0x0000980000067ab9 */ /* 0x000fc60000000a00 */
[----:B------:R-:W-:-:S04]  /*0280*/  LOP3.LUT R0, R0, 0x3f8, RZ, 0xc0, !PT ;  /* 0x000003f800007812 */ /* 0x000fc800078ec0ff */
[----:B------:R-:W-:-:S04]  /*0290*/  IADD3 R4, P0, R0, UR6, RZ ;  /* 0x0000000600047c10 */ /* 0x000fc8000ff1e0ff */
[----:B------:R-:W-:Y:S01]  /*02a0*/  IADD3.X R5, RZ, UR7, RZ, P0, !PT ;  /* 0x00000007ff057c10 */ /* 0x000fe200087fe4ff */
[----:B------:R-:W-:-:S04]  /*02b0*/  ULDC.64 UR6, c[0x0][0x278] ;  /* 0x00009e0000067ab9 */ /* 0x000fc80000000a00 */
[----:B------:R-:W2:Y:S01]  /*02c0*/  LDG.E.64 R8, desc[UR4][R4.64] ;  /* 0x0000000404087981 */ /* 0x000ea2000c1e1b00 */
[----:B------:R-:W-:-:S03]  /*02d0*/  IADD3 R6, P0, R0, UR6, RZ ;  /* 0x0000000600067c10 */ /* 0x000fc6000ff1e0ff */
[----:B------:R-:W3:Y:S01]  /*02e0*/  LDG.E.64 R12, desc[UR4][R4.64+0x400] ;  /* 0x00040004040c7981 */ /* 0x000ee2000c1e1b00 */
[----:B------:R-:W-:-:S03]  /*02f0*/  IADD3.X R7, RZ, UR7, RZ, P0, !PT ;  /* 0x00000007ff077c10 */ /* 0x000fc600087fe4ff */
[----:B------:R-:W4:Y:S04]  /*0300*/  LDG.E.64 R16, desc[UR4][R4.64+0x800] ;  /* 0x0008000404107981 */ /* 0x000f28000c1e1b00 */
[----:B------:R-:W5:Y:S04]  /*0310*/  LDG.E.64 R20, desc[UR4][R4.64+0xc00] ;  /* 0x000c000404147981 */ /* 0x000f68000c1e1b00 */
[----:B------:R-:W5:Y:S04]  /*0320*/  LDG.E.64 R10, desc[UR4][R6.64] ;  /* 0x00000004060a7981 */ /* 0x000f68000c1e1b00 */
[----:B------:R-:W5:Y:S04]  /*0330*/  LDG.E.64 R14, desc[UR4][R6.64+0x400] ;  /* 0x00040004060e7981 */ /* 0x000f68000c1e1b00 */
[----:B------:R-:W5:Y:S04]  /*0340*/  LDG.E.64 R18, desc[UR4][R6.64+0x800] ;  /* 0x0008000406127981 */ /* 0x000f68000c1e1b00 */
[----:B------:R-:W5:Y:S01]  /*0350*/  LDG.E.64 R22, desc[UR4][R6.64+0xc00] ;  /* 0x000c000406167981 */ /* 0x000f62000c1e1b00 */
        /* <DEDUP_REMOVED lines=26> */
[----:B--2---:R-:W-:Y:S01]  /*0500*/  HADD2.F32 R0, -RZ, R8.H0_H0 ;  /* 0x20000008ff007230 */ /* 0x004fe20000004100 */
[--C-:B------:R-:W-:Y:S01]  /*0510*/  SHF.R.U64 R165, R8, 0x10, R9.reuse ;  /* 0x0000001008a57819 */ /* 0x100fe20000001209 */
[----:B------:R-:W-:Y:S01]  /*0520*/  HADD2.F32 R164, -RZ, R9.H0_H0 ;  /* 0x20000009ffa47230 */ /* 0x000fe20000004100 */
[----:B------:R-:W-:Y:S01]  /*0530*/  SHF.R.U32.HI R163, RZ, 0x10, R9 ;  /* 0x00000010ffa37819 */ /* 0x000fe20000011609 */
[----:B---3--:R-:W-:Y:S01]  /*0540*/  HADD2.F32 R162, -RZ, R12.H0_H0 ;  /* 0x2000000cffa27230 */ /* 0x008fe20000004100 */
[----:B------:R0:W-:Y:S01]  /*0550*/  STL [R1], R0 ;  /* 0x0000000001007387 */ /* 0x0001e20000100800 */
[--C-:B------:R-:W-:Y:S01]  /*0560*/  SHF.R.U64 R161, R12, 0x10, R13.reuse ;  /* 0x000000100ca17819 */ /* 0x100fe2000000120d */
[----:B------:R-:W-:Y:S01]  /*0570*/  HADD2.F32 R160, -RZ, R13.H0_H0 ;  /* 0x2000000dffa07230 */ /* 0x000fe20000004100 */
[----:B------:R-:W-:Y:S01]  /*0580*/  SHF.R.U32.HI R159, RZ, 0x10, R13 ;  /* 0x00000010ff9f7819 */ /* 0x000fe2000001160d */
[----:B----4-:R-:W-:Y:S01]  /*0590*/  HADD2.F32 R158, -RZ, R16.H0_H0 ;  /* 0x20000010ff9e7230 */ /* 0x010fe20000004100 */
[--C-:B------:R-:W-:Y:S01]  /*05a0*/  SHF.R.U64 R157, R16, 0x10, R17.reuse ;  /* 0x00000010109d7819 */ /* 0x100fe20000001211 */
[----:B------:R-:W-:Y:S01]  /*05b0*/  HADD2.F32 R156, -RZ, R17.H0_H0 ;  /* 0x20000011ff9c7230 */ /* 0x000fe20000004100 */
[----:B------:R-:W-:Y:S01]  /*05c0*/  SHF.R.U32.HI R155, RZ, 0x10, R17 ;  /* 0x00000010ff9b7819 */ /* 0x000fe20000011611 */
[----:B-----5:R-:W-:Y:S01]  /*05d0*/  HADD2.F32 R154, -RZ, R20.H0_H0 ;  /* 0x20000014ff9a7230 */ /* 0x020fe20000004100 */
        /* <DEDUP_REMOVED lines=34> */
[----:B0-----:R-:W-:-:S07]  /*0800*/  HADD2.F32 R4, -RZ, R4.H0_H0 ;  /* 0x20000004ff047230 */ /* 0x001fce0000004100 */
.L_x_7232:
[----:B0-----:R-:W0:Y:S08]  /*0810*/  LDC.64 R6, c[0x0][0x288] ;  /* 0x0000a200ff067b82 */ /* 0x001e300000000a00 */
[----:B------:R-:W1:Y:S08]  /*0820*/  LDC.64 R96, c[0x0][0x258] ;  /* 0x00009600ff607b82 */ /* 0x000e700000000a00 */
[----:B------:R-:W2:Y:S01]  /*0830*/  LDC R102, c[0x0][0x218] ;  /* 0x00008600ff667b82 */ /* 0x000ea20000000800 */
[----:B0-----:R-:W-:-:S07]  /*0840*/  IMAD.WIDE R6, R2, 0x4, R6 ;  /* 0x0000000402067825 */ /* 0x001fce00078e0206 */
[----:B------:R-:W0:Y:S01]  /*0850*/  LDC.64 R100, c[0x0][0x280] ;  /* 0x0000a000ff647b82 */ /* 0x000e220000000a00 */
[----:B------:R0:W3:Y:S01]  /*0860*/  LDG.E R98, desc[UR4][R6.64] ;  /* 0x0000000406627981 */ /* 0x0000e2000c1e1900 */
[----:B-1----:R-:W-:-:S06]  /*0870*/  IMAD.WIDE R96, R2, 0x4, R96 ;  /* 0x0000000402607825 */ /* 0x002fcc00078e0260 */
[----:B------:R-:W1:Y:S01]  /*0880*/  LDC.64 R122, c[0x0][0x2c8] ;  /* 0x0000b200ff7a7b82 */ /* 0x000e620000000a00 */
[----:B------:R-:W5:Y:S01]  /*0890*/  LDG.E R5, desc[UR4][R96.64] ;  /* 0x0000000460057981 */ /* 0x000f62000c1e1900 */
[----:B--2---:R-:W-:-:S05]  /*08a0*/  IMAD R8, R2, R102, RZ ;  /* 0x0000006602087224 */ /* 0x004fca00078e02ff */
[----:B------:R-:W-:-:S04]  /*08b0*/  SHF.R.S32.HI R99, RZ, 0x1f, R8 ;  /* 0x0000001fff637819 */ /* 0x000fc80000011408 */
[----:B------:R-:W-:Y:S01]  /*08c0*/  LEA.HI R120, R99, R8, RZ, 0x2 ;  /* 0x0000000863787211 */ /* 0x000fe200078f10ff */
[----:B0-----:R-:W-:-:S03]  /*08d0*/  IMAD.WIDE R6, R2, 0x4, R100 ;  /* 0x0000000402067825 */ /* 0x001fc600078e0264 */
[----:B------:R-:W-:Y:S02]  /*08e0*/  LEA.HI.SX32 R120, R120, R3, 0x1e ;  /* 0x0000000378787211 */ /* 0x000fe400078ff2ff */
[----:B------:R0:W5:Y:S02]  /*08f0*/  LDG.E R141, desc[UR4][R6.64] ;  /* 0x00000004068d7981 */ /* 0x000164000c1e1900 */
[C---:B------:R-:W-:Y:S01]  /*0900*/  IADD3 R111, R120.reuse, 0x100, RZ ;  /* 0x00000100786f7810 */ /* 0x040fe20007ffe0ff */
[----:B------:R-:W-:Y:S01]  /*0910*/  BSSY B0, `(.L_x_7196) ;  /* 0x00000b0000007945 */ /* 0x000fe20003800000 */
[C-C-:B-1----:R-:W-:Y:S01]  /*0920*/  IMAD.WIDE.U32 R104, R120.reuse, 0x10, R122.reuse ;  /* 0x0000001078687825 */ /* 0x142fe200078e007a */
[C---:B0-----:R-:W-:Y:S02]  /*0930*/  IADD3 R7, R120.reuse, 0x80, RZ ;  /* 0x0000008078077810 */ /* 0x041fe40007ffe0ff */
[----:B------:R-:W-:Y:S01]  /*0940*/  IADD3 R6, R120, 0x180, RZ ;  /* 0x0000018078067810 */ /* 0x000fe20007ffe0ff */
[----:B------:R-:W-:-:S04]  /*0950*/  IMAD.WIDE.U32 R124, R111, 0x10, R122 ;  /* 0x000000106f7c7825 */ /* 0x000fc800078e007a */
[----:B------:R-:W-:-:S04]  /*0960*/  IMAD.WIDE.U32 R126, R7, 0x10, R122 ;  /* 0x00000010077e7825 */ /* 0x000fc800078e007a */
        /* <DEDUP_REMOVED lines=15> */
.L_x_7197:
[----:B------:R-:W0:Y:S01]  /*0a60*/  S2R R99, SR_TID.X ;  /* 0x0000000000637919 */ /* 0x000e220000002100 */
[----:B------:R-:W1:Y:S01]  /*0a70*/  LDC.64 R8, c[0x0][0x250] ;  /* 0x00009400ff087b82 */ /* 0x000e620000000a00 */
[----:B------:R-:W-:Y:S01]  /*0a80*/  IADD3 R98, R98, -0x1, RZ ;  /* 0xffffffff62627810 */ /* 0x000fe20007ffe0ff */
[----:B------:R-:W2:Y:S06]  /*0a90*/  LDL R109, [R1] ;  /* 0x00000000016d7983 */ /* 0x000eac0000100800 */
[----:B------:R-:W3:Y:S01]  /*0aa0*/  LDC.64 R128, c[0x0][0x238] ;  /* 0x00008e00ff807b82 */ /* 0x000ee20000000a00 */
[----:B------:R-:W-:-:S07]  /*0ab0*/  IMAD R98, R98, R102, RZ ;  /* 0x0000006662627224 */ /* 0x000fce00078e02ff */
[----:B------:R-:W4:Y:S01]  /*0ac0*/  LDC.64 R106, c[0x0][0x2b8] ;  /* 0x0000ae00ff6a7b82 */ /* 0x000f220000000a00 */
[----:B------:R-:W-:-:S04]  /*0ad0*/  SHF.R.S32.HI R3, RZ, 0x1f, R98 ;  /* 0x0000001fff037819 */ /* 0x000fc80000011462 */
[----:B------:R-:W-:Y:S01]  /*0ae0*/  LEA.HI R98, R3, R98, RZ, 0x2 ;  /* 0x0000006203627211 */ /* 0x000fe200078f10ff */
[----:B-1----:R-:W-:-:S05]  /*0af0*/  IMAD.WIDE R8, R2, 0x4, R8 ;  /* 0x0000000402087825 */ /* 0x002fca00078e0208 */
[----:B------:R1:W2:Y:S01]  /*0b00*/  LDG.E R0, desc[UR4][R8.64] ;  /* 0x0000000408007981 */ /* 0x0002a2000c1e1900 */
[----:B0-----:R-:W-:Y:S01]  /*0b10*/  LOP3.LUT R3, R99, 0x7f, RZ, 0xc0, !PT ;  /* 0x0000007f63037812 */ /* 0x001fe200078ec0ff */
[----:B---3--:R-:W-:-:S04]  /*0b20*/  IMAD.WIDE.U32 R16, R120, 0x10, R128 ;  /* 0x0000001078107825 */ /* 0x008fc800078e0080 */
[--C-:B------:R-:W-:Y:S01]  /*0b30*/  IMAD.WIDE.U32 R112, R7, 0x10, R128.reuse ;  /* 0x0000001007707825 */ /* 0x100fe200078e0080 */
[----:B------:R-:W-:Y:S01]  /*0b40*/  LEA.HI.SX32 R7, R98, R3, 0x1e ;  /* 0x0000000362077211 */ /* 0x000fe200078ff2ff */
[----:B------:R-:W3:Y:S01]  /*0b50*/  LDG.E.128 R16, desc[UR4][R16.64] ;  /* 0x0000000410107981 */ /* 0x000ee2000c1e1d00 */
[----:B-1----:R-:W0:Y:S01]  /*0b60*/  LDC.U8 R9, c[0x0][0x2a0] ;  /* 0x0000a800ff097b82 */ /* 0x002e220000000000 */
[--C-:B------:R-:W-:Y:S02]  /*0b70*/  IMAD.WIDE.U32 R116, R111, 0x10, R128.reuse ;  /* 0x000000106f747825 */ /* 0x100fe400078e0080 */
[----:B------:R-:W3:Y:S02]  /*0b80*/  LDG.E.128 R112, desc[UR4][R112.64] ;  /* 0x0000000470707981 */ /* 0x000ee4000c1e1d00 */
[----:B------:R-:W-:Y:S01]  /*0b90*/  IMAD.WIDE.U32 R128, R6, 0x10, R128 ;  /* 0x0000001006807825 */ /* 0x000fe200078e0080 */
[C---:B------:R-:W-:Y:S01]  /*0ba0*/  IADD3 R97, R7.reuse, 0x80, RZ ;  /* 0x0000008007617810 */ /* 0x040fe20007ffe0ff */
[----:B------:R-:W3:Y:S02]  /*0bb0*/  LDG.E.128 R116, desc[UR4][R116.64] ;  /* 0x0000000474747981 */ /* 0x000ee4000c1e1d00 */
[----:B----4-:R-:W-:-:S02]  /*0bc0*/  IMAD.WIDE.U32 R12, R7, 0x10, R106 ;  /* 0x00000010070c7825 */ /* 0x010fc400078e006a */
[----:B------:R-:W4:Y:S02]  /*0bd0*/  LDG.E.128 R128, desc[UR4][R128.64] ;  /* 0x0000000480807981 */ /* 0x000f24000c1e1d00 */
[----:B------:R-:W-:Y:S02]  /*0be0*/  IMAD.WIDE.U32 R96, R97, 0x10, R106 ;  /* 0x0000001061607825 */ /* 0x000fe400078e006a */
[----:B------:R-:W4:Y:S04]  /*0bf0*/  LDG.E.128 R12, desc[UR4][R12.64] ;  /* 0x000000040c0c7981 */ /* 0x000f28000c1e1d00 */
[----:B------:R-:W4:Y:S01]  /*0c00*/  LDG.E.128 R96, desc[UR4][R96.64] ;  /* 0x0000000460607981 */ /* 0x000f22000c1e1d00 */
[C---:B------:R-:W-:Y:S02]  /*0c10*/  IADD3 R101, R7.reuse, 0x100, RZ ;  /* 0x0000010007657810 */ /* 0x040fe40007ffe0ff */
[----:B------:R-:W-:-:S03]  /*0c20*/  IADD3 R7, R7, 0x180, RZ ;  /* 0x0000018007077810 */ /* 0x000fc60007ffe0ff */
[----:B------:R-:W-:-:S04]  /*0c30*/  IMAD.WIDE.U32 R100, R101, 0x10, R106 ;  /* 0x0000001065647825 */ /* 0x000fc800078e006a */
[----:B------:R-:W-:Y:S01]  /*0c40*/  IMAD.WIDE.U32 R106, R7, 0x10, R106 ;  /* 0x00000010076a7825 */ /* 0x000fe200078e006a */
[----:B------:R-:W-:Y:S01]  /*0c50*/  MOV R7, UR14 ;  /* 0x0000000e00077c02 */ /* 0x000fe20008000f00 */
[----:B------:R-:W4:Y:S01]  /*0c60*/  LDG.E.128 R100, desc[UR4][R100.64] ;  /* 0x0000000464647981 */ /* 0x000f22000c1e1d00 */
[----:B------:R-:W-:Y:S02]  /*0c70*/  MOV R8, UR15 ;  /* 0x0000000f00087c02 */ /* 0x000fe40008000f00 */
[----:B------:R-:W-:-:S04]  /*0c80*/  ISETP.NE.U32.AND P0, PT, R7, RZ, PT ;  /* 0x000000ff0700720c */ /* 0x000fc80003f05070 */
[----:B------:R-:W-:-:S13]  /*0c90*/  ISETP.NE.AND.EX P0, PT, R8, RZ, PT, P0 ;  /* 0x000000ff0800720c */ /* 0x000fda0003f05300 */
[----:B------:R1:W5:Y:S04]  /*0ca0*/  @P0 LDG.E.128 R32, desc[UR4][R104.64] ;  /* 0x0000000468200981 */ /* 0x000368000c1e1d00 */
[----:B------:R1:W5:Y:S04]  /*0cb0*/  @P0 LDG.E.128 R28, desc[UR4][R126.64] ;  /* 0x000000047e1c0981 */ /* 0x000368000c1e1d00 */
[----:B------:R1:W5:Y:S04]  /*0cc0*/  @P0 LDG.E.128 R24, desc[UR4][R124.64] ;  /* 0x000000047c180981 */ /* 0x000368000c1e1d00 */
[----:B------:R-:W4:Y:S04]  /*0cd0*/  LDG.E.128 R104, desc[UR4][R106.64] ;  /* 0x000000046a687981 */ /* 0x000f28000c1e1d00 */
[----:B------:R1:W5:Y:S01]  /*0ce0*/  @P0 LDG.E.128 R20, desc[UR4][R122.64] ;  /* 0x000000047a140981 */ /* 0x000362000c1e1d00 */
[----:B0-----:R-:W-:-:S04]  /*0cf0*/  ISETP.NE.AND P0, PT, R9, RZ, PT ;  /* 0x000000ff0900720c */ /* 0x001fc80003f05270 */
[----:B--2---:R-:W-:-:S05]  /*0d00*/  FSEL R0, R0, RZ, !P0 ;  /* 0x000000ff00007208 */ /* 0x004fca0004000000 */
[C---:B---3--:R-:W-:Y:S01]  /*0d10*/  FADD.FTZ R9, -R0.reuse, R16 ;  /* 0x0000001000097221 */ /* 0x048fe20000010100 */
        /* <DEDUP_REMOVED lines=11> */
[C---:B----4-:R-:W-:Y:S01]  /*0dd0*/  FADD.FTZ R128, -R0.reuse, R128 ;  /* 0x0000008000807221 */ /* 0x050fe20000010100 */
[C---:B------:R-:W-:Y:S01]  /*0de0*/  FADD.FTZ R129, -R0.reuse, R129 ;  /* 0x0000008100817221 */ /* 0x040fe20000010100 */
[C---:B------:R-:W-:Y:S01]  /*0df0*/  FADD.FTZ R130, -R0.reuse, R130 ;  /* 0x0000008200827221 */ /* 0x040fe20000010100 */
[----:B------:R-:W-:Y:S01]  /*0e00*/  FADD.FTZ R131, -R0, R131 ;  /* 0x0000008300837221 */ /* 0x000fe20000010100 */
[C---:B-----5:R-:W-:Y:S01]  /*0e10*/  FMUL.FTZ R0, R5.reuse, R9 ;  /* 0x0000000905007220 */ /* 0x060fe20000410000 */
[C---:B------:R-:W-:Y:S01]  /*0e20*/  FMUL.FTZ R9, R5.reuse, R10 ;  /* 0x0000000a05097220 */ /* 0x040fe20000410000 */
[----:B------:R-:W-:Y:S01]  /*0e30*/  FADD.FTZ R72, R72, R12 ;  /* 0x0000000c48487221 */ /* 0x000fe20000010000 */
[C---:B------:R-:W-:Y:S01]  /*0e40*/  FMUL.FTZ R16, R5.reuse, R16 ;  /* 0x0000001005107220 */ /* 0x040fe20000410000 */
[----:B------:R-:W-:Y:S01]  /*0e50*/  FFMA.FTZ R36, R12, R0, R36 ;  /* 0x000000000c247223 */ /* 0x000fe20000010024 */
[----:B------:R-:W-:Y:S01]  /*0e60*/  FMUL.FTZ R18, R5, R18 ;  /* 0x0000001205127220 */ /* 0x000fe20000410000 */
[----:B------:R-:W-:Y:S01]  /*0e70*/  FMUL.FTZ R12, R109, R12 ;  /* 0x0000000c6d0c7220 */ /* 0x000fe20000410000 */
[C---:B------:R-:W-:Y:S01]  /*0e80*/  FMUL.FTZ R10, R5.reuse, R11 ;  /* 0x0000000b050a7220 */ /* 0x040fe20000410000 */
[----:B------:R-:W-:Y:S01]  /*0e90*/  FMUL.FTZ R11, R5, R108 ;  /* 0x0000006c050b7220 */ /* 0x000fe20000410000 */
[----:B------:R-:W-:Y:S01]  /*0ea0*/  FFMA.FTZ R37, R13, R9, R37 ;  /* 0x000000090d257223 */ /* 0x000fe20000010025 */
[----:B------:R-:W-:Y:S01]  /*0eb0*/  FADD.FTZ R73, R73, R13 ;  /* 0x0000000d49497221 */ /* 0x000fe20000010000 */
[C---:B------:R-:W-:Y:S01]  /*0ec0*/  FMUL.FTZ R17, R5.reuse, R17 ;  /* 0x0000001105117220 */ /* 0x040fe20000410000 */
[----:B------:R-:W-:Y:S01]  /*0ed0*/  FMUL.FTZ R19, R5, R19 ;  /* 0x0000001305137220 */ /* 0x000fe20000410000 */
[----:B------:R-:W-:Y:S01]  /*0ee0*/  FFMA.FTZ R40, R96, R16, R40 ;  /* 0x0000001060287223 */ /* 0x000fe20000010028 */
[----:B------:R-:W-:Y:S01]  /*0ef0*/  FADD.FTZ R68, R68, R96 ;  /* 0x0000006044447221 */ /* 0x000fe20000010000 */
[----:B------:R-:W-:Y:S01]  /*0f00*/  FMUL.FTZ R108, R162, R96 ;  /* 0x00000060a26c7220 */ /* 0x000fe20000410000 */
[----:B------:R-:W-:Y:S01]  /*0f10*/  FFMA.FTZ R42, R98, R18, R42 ;  /* 0x00000012622a7223 */ /* 0x000fe2000001002a */
[----:B------:R-:W-:Y:S01]  /*0f20*/  FADD.FTZ R70, R70, R98 ;  /* 0x0000006246467221 */ /* 0x000fe20000010000 */
[----:B------:R-:W-:Y:S01]  /*0f30*/  FMUL.FTZ R110, R160, R98 ;  /* 0x00000062a06e7220 */ /* 0x000fe20000410000 */
[----:B------:R-:W-:Y:S01]  /*0f40*/  FMUL.FTZ R13, R165, R13 ;  /* 0x0000000da50d7220 */ /* 0x000fe20000410000 */
[----:B------:R-:W-:Y:S01]  /*0f50*/  FADD.FTZ R96, RZ, R12 ;  /* 0x0000000cff607221 */ /* 0x000fe20000010000 */
[----:B------:R-:W-:Y:S01]  /*0f60*/  FFMA.FTZ R98, R0, R12, RZ ;  /* 0x0000000c00627223 */ /* 0x000fe200000100ff */
[----:B------:R-:W-:Y:S01]  /*0f70*/  FFMA.FTZ R38, R14, R10, R38 ;  /* 0x0000000a0e267223 */ /* 0x000fe20000010026 */
[----:B------:R-:W-:Y:S01]  /*0f80*/  FADD.FTZ R74, R74, R14 ;  /* 0x0000000e4a4a7221 */ /* 0x000fe20000010000 */
[----:B------:R-:W-:Y:S01]  /*0f90*/  FFMA.FTZ R41, R97, R17, R41 ;  /* 0x0000001161297223 */ /* 0x000fe20000010029 */
[----:B------:R-:W-:Y:S01]  /*0fa0*/  FADD.FTZ R69, R69, R97 ;  /* 0x0000006145457221 */ /* 0x000fe20000010000 */
[----:B------:R-:W-:Y:S01]  /*0fb0*/  FMUL.FTZ R109, R161, R97 ;  /* 0x00000061a16d7220 */ /* 0x000fe20000410000 */
        /* <DEDUP_REMOVED lines=68> */
[----:B-1----:R-:W-:-:S07]  /*1400*/  FFMA.FTZ R97, R131, R107, R98 ;  /* 0x0000006b83617223 */ /* 0x002fce0000010062 */
.L_x_7198:
[----:B------:R-:W-:Y:S05]  /*1410*/  BSYNC B0 ;  /* 0x0000000000007941 */ /* 0x000fea0003800000 */
.L_x_7196:
[----:B------:R-:W-:Y:S01]  /*1420*/  LOP3.LUT P5, RZ, R140, 0xff, RZ, 0xc0, !PT ;  /* 0x000000ff8cff7812 */ /* 0x000fe200078ac0ff */
[----:B------:R-:W-:Y:S01]  /*1430*/  UMOV UR6, 0xffffffff ;  /* 0xffffffff00067882 */ /* 0x000fe20000000000 */
[----:B------:R-:W1:Y:S02]  /*1440*/  S2R R140, SR_TID.X ;  /* 0x00000000008c7919 */ /* 0x000e640000002100 */
[----:B-1----:R-:W-:Y:S02]  /*1450*/  SHF.R.U32.HI R99, RZ, 0x5, R140 ;  /* 0x00000005ff637819 */ /* 0x002fe4000001168c */
[----:B------:R-:W-:Y:S02]  /*1460*/  LOP3.LUT P0, RZ, R140, 0x1f, RZ, 0xc0, !PT ;  /* 0x0000001f8cff7812 */ /* 0x000fe4000780c0ff */
[----:B------:R-:W-:-:S05]  /*1470*/  LOP3.LUT R100, R99, 0x7fffffc, RZ, 0xc0, !PT ;  /* 0x07fffffc63647812 */ /* 0x000fca00078ec0ff */
        /* <DEDUP_REMOVED lines=20> */
.L_x_7243:
[----:B------:R-:W3:Y:S01]  /*15c0*/  LDC R96, c[0x0][0x218] ;  /* 0x00008600ff607b82 */ /* 0x000ee20000000800 */
[----:B------:R-:W4:Y:S01]  /*15d0*/  S2R R102, SR_CgaCtaId ;  /* 0x0000000000667919 */ /* 0x000f220000008800 */
[----:B-----5:R-:W-:Y:S01]  /*15e0*/  ISETP.GE.AND P4, PT, R141, 0x1, PT ;  /* 0x000000018d00780c */ /* 0x020fe20003f86270 */
[----:B-1----:R-:W-:Y:S01]  /*15f0*/  FADD.FTZ R98, R103, R98 ;  /* 0x0000006267627221 */ /* 0x002fe20000010000 */
[----:B0-----:R-:W-:Y:S01]  /*1600*/  MOV R103, 0x400 ;  /* 0x0000040000677802 */ /* 0x001fe20000000f00 */
[----:B------:R-:W-:Y:S01]  /*1610*/  HFMA2.MMA R104, -RZ, RZ, 0, 0 ;  /* 0x00000000ff687435 */ /* 0x000fe200000001ff */
[----:B------:R-:W-:Y:S01]  /*1620*/  @!P0 LOP3.LUT R99, R99, 0x3, RZ, 0xc0, !PT ;  /* 0x0000000363638812 */ /* 0x000fe200078ec0ff */
[----:B------:R-:W-:Y:S05]  /*1630*/  WARPSYNC.ALL ;  /* 0x0000000000007948 */ /* 0x000fea0003800000 */
[----:B------:R-:W0:Y:S03]  /*1640*/  LDC.U8 R125, c[0x0][0x2a0] ;  /* 0x0000a800ff7d7b82 */ /* 0x000e260000000000 */
[----:B------:R-:W-:-:S02]  /*1650*/  @P4 IADD3 R141, R141, -0x1, RZ ;  /* 0xffffffff8d8d4810 */ /* 0x000fc40007ffe0ff */
[----:B------:R-:W-:-:S03]  /*1660*/  @P4 LOP3.LUT R3, R140, 0x7f, RZ, 0xc0, !PT ;  /* 0x0000007f8c034812 */ /* 0x000fc600078ec0ff */
[----:B---3--:R-:W-:-:S05]  /*1670*/  @P4 IMAD R141, R141, R96, RZ ;  /* 0x000000608d8d4224 */ /* 0x008fca00078e02ff */
[----:B------:R-:W-:-:S04]  /*1680*/  @P4 SHF.R.S32.HI R96, RZ, 0x1f, R141 ;  /* 0x0000001fff604819 */ /* 0x000fc8000001148d */
[----:B------:R-:W-:Y:S02]  /*1690*/  @P4 LEA.HI R96, R96, R141, RZ, 0x2 ;  /* 0x0000008d60604211 */ /* 0x000fe400078f10ff */
[----:B----4-:R-:W-:Y:S02]  /*16a0*/  LEA R103, R102, R103, 0x18 ;  /* 0x0000006766677211 */ /* 0x010fe400078ec0ff */
[----:B------:R-:W-:Y:S01]  /*16b0*/  @!P0 IADD3 R102, R100, R99, RZ ;  /* 0x0000006364668210 */ /* 0x000fe20007ffe0ff */
[----:B--2---:R-:W-:Y:S01]  /*16c0*/  FADD.FTZ R99, R101, R122 ;  /* 0x0000007a65637221 */ /* 0x004fe20000010000 */
[----:B------:R-:W-:Y:S02]  /*16d0*/  @P4 LEA.HI.SX32 R104, R96, R3, 0x1e ;  /* 0x0000000360684211 */ /* 0x000fe400078ff2ff */
[-C--:B------:R-:W-:Y:S01]  /*16e0*/  @!P0 LEA R105, R102, R103.reuse, 0x3 ;  /* 0x0000006766698211 */ /* 0x080fe200078e18ff */
[----:B------:R-:W1:Y:S04]  /*16f0*/  @P4 LDC.64 R96, c[0x0][0x220] ;  /* 0x00008800ff604b82 */ /* 0x000e680000000a00 */
[----:B------:R-:W-:Y:S01]  /*1700*/  @!P0 STS.64 [R105+0x2000], R98 ;  /* 0x0020006269008388 */ /* 0x000fe20000000a00 */
[----:B------:R-:W-:Y:S01]  /*1710*/  LEA R122, R100, R103, 0x3 ;  /* 0x00000067647a7211 */ /* 0x000fe200078e18ff */
[----:B-1----:R-:W-:-:S02]  /*1720*/  @P4 IMAD.WIDE.U32 R96, R104, 0x10, R96 ;  /* 0x0000001068604825 */ /* 0x002fc400078e0060 */
[----:B------:R-:W-:Y:S06]  /*1730*/  BAR.SYNC.DEFER_BLOCKING 0x0 ;  /* 0x0000000000007b1d */ /* 0x000fec0000010000 */
[----:B------:R1:W5:Y:S01]  /*1740*/  @P4 LDG.E.128 R84, desc[UR4][R96.64] ;  /* 0x0000000460544981 */ /* 0x000362000c1e1d00 */
[----:B------:R-:W-:Y:S01]  /*1750*/  ISETP.NE.U32.AND P0, PT, RZ, UR10, PT ;  /* 0x0000000aff007c0c */ /* 0x000fe2000bf05070 */
[----:B------:R-:W-:Y:S01]  /*1760*/  BSSY B0, `(.L_x_7200) ;  /* 0x0000020000007945 */ /* 0x000fe20003800000 */
[----:B------:R-:W-:Y:S02]  /*1770*/  @!P6 ISETP.NE.U32.AND P3, PT, R7, RZ, PT ;  /* 0x000000ff0700e20c */ /* 0x000fe40003f65070 */
[----:B------:R-:W-:-:S02]  /*1780*/  ISETP.NE.AND.EX P0, PT, RZ, UR11, PT, P0 ;  /* 0x0000000bff007c0c */ /* 0x000fc4000bf05300 */
[----:B0-----:R-:W-:Y:S02]  /*1790*/  ISETP.NE.AND P2, PT, R125, RZ, PT ;  /* 0x000000ff7d00720c */ /* 0x001fe40003f45270 */
[----:B------:R-:W-:Y:S01]  /*17a0*/  @!P6 ISETP.NE.AND.EX P3, PT, R8, RZ, PT, P3 ;  /* 0x000000ff0800e20c */ /* 0x000fe20003f65330 */
[----:B-1----:R-:W0:Y:S01]  /*17b0*/  LDS.128 R96, [R122+0x2000] ;  /* 0x002000007a607984 */ /* 0x002e220000000c00 */
[----:B------:R-:W-:Y:S01]  /*17c0*/  @!P6 ISETP.NE.U32.AND P1, PT, R7, RZ, PT ;  /* 0x000000ff0700e20c */ /* 0x000fe20003f25070 */
[----:B0-----:R-:W-:Y:S01]  /*17d0*/  FADD.FTZ R101, RZ, R96 ;  /* 0x00000060ff657221 */ /* 0x001fe20000010000 */
[----:B------:R-:W-:Y:S01]  /*17e0*/  FADD.FTZ R124, RZ, R97 ;  /* 0x00000061ff7c7221 */ /* 0x000fe20000010000 */
[----:B------:R-:W0:Y:S02]  /*17f0*/  @P4 LDC R96, c[0x0][0x29c] ;  /* 0x0000a700ff604b82 */ /* 0x000e240000000800 */
[----:B------:R-:W-:Y:S01]  /*1800*/  FADD.FTZ R123, R98, R101 ;  /* 0x00000065627b7221 */ /* 0x000fe20000010000 */
[----:B------:R-:W-:Y:S01]  /*1810*/  FADD.FTZ R124, R99, R124 ;  /* 0x0000007c637c7221 */ /* 0x000fe20000010000 */
[----:B------:R-:W1:Y:S01]  /*1820*/  LDS.128 R100, [R122+0x2010] ;  /* 0x002010007a647984 */ /* 0x000e620000000c00 */
[----:B------:R-:W-:-:S03]  /*1830*/  @!P6 FSEL R99, R32, RZ, P3 ;  /* 0x000000ff2063e208 */ /* 0x000fc60001800000 */
[----:B------:R-:W2:Y:S01]  /*1840*/  @P4 LDC R97, c[0x0][0x29c] ;  /* 0x0000a700ff614b82 */ /* 0x000ea20000000800 */
[----:B-1----:R-:W-:Y:S01]  /*1850*/  FADD.FTZ R124, R124, R101 ;  /* 0x000000657c7c7221 */ /* 0x002fe20000010000 */
[----:B------:R-:W-:-:S06]  /*1860*/  FADD.FTZ R123, R123, R100 ;  /* 0x000000647b7b7221 */ /* 0x000fcc0000010000 */
[----:B------:R-:W1:Y:S01]  /*1870*/  @P0 LDC.64 R100, c[0x0][0x308] ;  /* 0x0000c200ff640b82 */ /* 0x000e620000000a00 */
[----:B------:R-:W-:Y:S01]  /*1880*/  FADD.FTZ R103, R103, R124 ;  /* 0x0000007c67677221 */ /* 0x000fe20000010000 */
[----:B------:R-:W-:-:S03]  /*1890*/  FADD.FTZ R102, R102, R123 ;  /* 0x0000007b66667221 */ /* 0x000fc60000010000 */
[----:B------:R-:W-:Y:S01]  /*18a0*/  FMUL.FTZ R103, R103, UR8 ;  /* 0x0000000867677c20 */ /* 0x000fe20008410000 */
[----:B------:R-:W-:Y:S02]  /*18b0*/  FMUL.FTZ R102, R102, UR8 ;  /* 0x0000000866667c20 */ /* 0x000fe40008410000 */
[----:B------:R-:W3:Y:S03]  /*18c0*/  @P4 LDC R124, c[0x0][0x29c] ;  /* 0x0000a700ff7c4b82 */ /* 0x000ee60000000800 */
[----:B------:R-:W-:Y:S02]  /*18d0*/  FSEL R102, R102, RZ, !P2 ;  /* 0x000000ff66667208 */ /* 0x000fe40005000000 */
[----:B------:R-:W-:Y:S01]  /*18e0*/  @!P6 ISETP.NE.U32.AND P2, PT, R7, RZ, PT ;  /* 0x000000ff0700e20c */ /* 0x000fe20003f45070 */
[----:B0-2---:R-:W-:-:S12]  /*18f0*/  @!P6 BRA `(.L_x_7201) ;  /* 0x000000000018e947 */ /* 0x005fd80003800000 */
[----:B------:R-:W-:Y:S01]  /*1900*/  ISETP.NE.U32.AND P3, PT, R7, RZ, PT ;  /* 0x000000ff0700720c */ /* 0x000fe20003f65070 */
[----:B------:R-:W-:-:S03]  /*1910*/  FFMA.FTZ R99, R0, R103, R102 ;  /* 0x0000006700637223 */ /* 0x000fc60000010066 */
[----:B------:R-:W-:Y:S01]  /*1920*/  ISETP.NE.AND.EX P3, PT, R8, RZ, PT, P3 ;  /* 0x000000ff0800720c */ /* 0x000fe20003f65330 */
[----:B------:R-:W-:-:S04]  /*1930*/  FADD.FTZ R98, R12, -R99 ;  /* 0x800000630c627221 */ /* 0x000fc80000010000 */
[----:B------:R-:W-:-:S08]  /*1940*/  FMUL.FTZ R99, R5, R98 ;  /* 0x0000006205637220 */ /* 0x000fd00000410000 */
[----:B------:R-:W-:-:S07]  /*1950*/  @P3 FADD.FTZ R99, R32, R99 ;  /* 0x0000006320633221 */ /* 0x000fce0000010000 */
.L_x_7201:
[----:B------:R-:W-:Y:S05]  /*1960*/  BSYNC B0 ;  /* 0x0000000000007941 */ /* 0x000fea0003800000 */
.L_x_7200:
[----:B---3--:R-:W-:Y:S01]  /*1970*/  @P4 FMUL.FTZ R105, R99, R124 ;  /* 0x0000007c63694220 */ /* 0x008fe20000410000 */
[----:B------:R-:W-:Y:S01]  /*1980*/  @!P6 ISETP.NE.AND.EX P1, PT, R8, RZ, PT, P1 ;  /* 0x000000ff0800e20c */ /* 0x000fe20003f25310 */
[----:B------:R-:W-:Y:S02]  /*1990*/  BSSY B0, `(.L_x_7202) ;  /* 0x000000b000007945 */ /* 0x000fe40003800000 */
[-C--:B-----5:R-:W-:Y:S01]  /*19a0*/  @P4 FFMA.FTZ R56, R84, R105.reuse, R56 ;  /* 0x0000006954384223 */ /* 0x0a0fe20000010038 */
[----:B------:R-:W-:Y:S01]  /*19b0*/  @P4 FMUL.FTZ R92, R150, R105 ;  /* 0x00000069965c4220 */ /* 0x000fe20000410000 */
[----:B------:R-:W-:Y:S01]  /*19c0*/  @!P6 FSEL R98, R33, RZ, P1 ;  /* 0x000000ff2162e208 */ /* 0x000fe20000800000 */
[----:B------:R-:W-:Y:S07]  /*19d0*/  @!P6 BRA `(.L_x_7203) ;  /* 0x000000000018e947 */ /* 0x000fee0003800000 */
[----:B------:R-:W-:Y:S01]  /*19e0*/  ISETP.NE.U32.AND P1, PT, R7, RZ, PT ;  /* 0x000000ff0700720c */ /* 0x000fe20003f25070 */
[----:B------:R-:W-:-:S03]  /*19f0*/  FFMA.FTZ R98, R9, R103, R102 ;  /* 0x0000006709627223 */ /* 0x000fc60000010066 */
[----:B------:R-:W-:Y:S01]  /*1a00*/  ISETP.NE.AND.EX P1, PT, R8, RZ, PT, P1 ;  /* 0x000000ff0800720c */ /* 0x000fe20003f25310 */
[----:B------:R-:W-:-:S04]  /*1a10*/  FADD.FTZ R98, R13, -R98 ;  /* 0x800000620d627221 */ /* 0x000fc80000010000 */
[----:B------:R-:W-:-:S08]  /*1a20*/  FMUL.FTZ R98, R5, R98 ;  /* 0x0000006205627220 */ /* 0x000fd00000410000 */
[----:B------:R-:W-:-:S07]  /*1a30*/  @P1 FADD.FTZ R98, R33, R98 ;  /* 0x0000006221621221 */ /* 0x000fce0000010000 */
.L_x_7203:
[----:B------:R-:W-:Y:S05]  /*1a40*/  BSYNC B0 ;  /* 0x0000000000007941 */ /* 0x000fea0003800000 */
.L_x_7202:
[----:B------:R-:W-:Y:S01]  /*1a50*/  @P4 FMUL.FTZ R96, R98, R96 ;  /* 0x0000006062604220 */ /* 0x000fe20000410000 */
[----:B------:R-:W-:Y:S01]  /*1a60*/  @!P6 ISETP.NE.AND.EX P2, PT, R8, RZ, PT, P2 ;  /* 0x000000ff0800e20c */ /* 0x000fe20003f45320 */
[----:B------:R-:W-:Y:S02]  /*1a70*/  BSSY B0, `(.L_x_7204) ;  /* 0x000000b000007945 */ /* 0x000fe40003800000 */
[-C--:B------:R-:W-:Y:S01]  /*1a80*/  @P4 FFMA.FTZ R57, R85, R96.reuse, R57 ;  /* 0x0000006055394223 */ /* 0x080fe20000010039 */
        /* <DEDUP_REMOVED lines=9> */
.L_x_7205:
[----:B------:R-:W-:Y:S05]  /*1b20*/  BSYNC B0 ;  /* 0x0000000000007941 */ /* 0x000fea0003800000 */
.L_x_7204:
[----:B------:R-:W0:Y:S01]  /*1b30*/  @P4 LDC R122, c[0x0][0x29c] ;  /* 0x0000a700ff7a4b82 */ /* 0x000e220000000800 */
[----:B------:R-:W-:Y:S01]  /*1b40*/  ISETP.NE.U32.AND P1, PT, RZ, UR10, PT ;  /* 0x0000000aff007c0c */ /* 0x000fe2000bf25070 */
[----:B------:R-:W-:Y:S01]  /*1b50*/  @P4 FMUL.FTZ R97, R105, R97 ;  /* 0x0000006169614220 */ /* 0x000fe20000410000 */
[----:B------:R-:W-:Y:S01]  /*1b60*/  @!P6 ISETP.NE.U32.AND P2, PT, R7, RZ, PT ;  /* 0x000000ff0700e20c */ /* 0x000fe20003f45070 */
[----:B------:R-:W-:Y:S01]  /*1b70*/  BSSY B0, `(.L_x_7206) ;  /* 0x0000011000007945 */ /* 0x000fe20003800000 */
[----:B------:R-:W-:Y:S01]  /*1b80*/  ISETP.NE.AND.EX P1, PT, RZ, UR11, PT, P1 ;  /* 0x0000000bff007c0c */ /* 0x000fe2000bf25310 */
[-C--:B------:R-:W-:Y:S01]  /*1b90*/  @P4 FFMA.FTZ R58, R86, R97.reuse, R58 ;  /* 0x00000061563a4223 */ /* 0x080fe2000001003a */
[----:B------:R-:W-:Y:S01]  /*1ba0*/  @!P6 ISETP.NE.AND.EX P2, PT, R8, RZ, PT, P2 ;  /* 0x000000ff0800e20c */ /* 0x000fe20003f45320 */
[----:B------:R-:W-:Y:S01]  /*1bb0*/  @P4 FMUL.FTZ R94, R148, R97 ;  /* 0x00000061945e4220 */ /* 0x000fe20000410000 */
[----:B------:R-:W-:Y:S01]  /*1bc0*/  SEL R97, R98, R89, P1 ;  /* 0x0000005962617207 */ /* 0x000fe20000800000 */
[----:B-1----:R-:W-:Y:S01]  /*1bd0*/  @P0 IMAD.WIDE.U32 R100, R120, 0x10, R100 ;  /* 0x0000001078640825 */ /* 0x002fe200078e0064 */
[----:B------:R-:W-:-:S02]  /*1be0*/  SEL R96, R99, R88, P1 ;  /* 0x0000005863607207 */ /* 0x000fc40000800000 */
        /* <DEDUP_REMOVED lines=9> */
.L_x_7207:
[----:B------:R-:W-:Y:S05]  /*1c80*/  BSYNC B0 ;  /* 0x0000000000007941 */ /* 0x000fea0003800000 */
.L_x_7206:
[C---:B------:R-:W-:Y:S01]  /*1c90*/  SEL R99, R124.reuse, R91, P1 ;  /* 0x0000005b7c637207 */ /* 0x040fe20000800000 */
[----:B0-----:R-:W-:Y:S01]  /*1ca0*/  @P4 FMUL.FTZ R122, R124, R122 ;  /* 0x0000007a7c7a4220 */ /* 0x001fe20000410000 */
[----:B------:R-:W-:Y:S01]  /*1cb0*/  IADD3 R105, R104, 0x80, RZ ;  /* 0x0000008068697810 */ /* 0x000fe20007ffe0ff */
[----:B------:R-:W0:Y:S02]  /*1cc0*/  @P4 LDC R125, c[0x0][0x29c] ;  /* 0x0000a700ff7d4b82 */ /* 0x000e240000000800 */
[----:B------:R1:W-:Y:S01]  /*1cd0*/  @P0 STG.E.128 desc[UR4][R100.64], R96 ;  /* 0x0000006064000986 */ /* 0x0003e2000c101d04 */
[-C--:B------:R-:W-:Y:S01]  /*1ce0*/  @P4 FMUL.FTZ R95, R147, R122.reuse ;  /* 0x0000007a935f4220 */ /* 0x080fe20000410000 */
[----:B------:R-:W-:-:S04]  /*1cf0*/  @P4 FFMA.FTZ R59, R87, R122, R59 ;  /* 0x0000007a573b4223 */ /* 0x000fc8000001003b */
[----:B------:R-:W2:Y:S08]  /*1d00*/  @P4 LDC R122, c[0x0][0x29c] ;  /* 0x0000a700ff7a4b82 */ /* 0x000eb00000000800 */
[----:B-1----:R-:W1:Y:S08]  /*1d10*/  @P4 LDC.64 R98, c[0x0][0x2f8] ;  /* 0x0000be00ff624b82 */ /* 0x002e700000000a00 */
[----:B------:R-:W3:Y:S08]  /*1d20*/  @P4 LDC.64 R96, c[0x0][0x220] ;  /* 0x00008800ff604b82 */ /* 0x000ef00000000a00 */
[----:B------:R-:W4:Y:S01]  /*1d30*/  @P4 LDC R100, c[0x0][0x29c] ;  /* 0x0000a700ff644b82 */ /* 0x000f220000000800 */
[----:B-1----:R-:W-:-:S07]  /*1d40*/  @P4 IMAD.WIDE.U32 R98, R104, 0x10, R98 ;  /* 0x0000001068624825 */ /* 0x002fce00078e0062 */
[----:B------:R-:W1:Y:S01]  /*1d50*/  @P4 LDC R101, c[0x0][0x29c] ;  /* 0x0000a700ff654b82 */ /* 0x000e620000000800 */
[----:B------:R0:W-:Y:S01]  /*1d60*/  @P4 STG.E.128 desc[UR4][R98.64], R92 ;  /* 0x0000005c62004986 */ /* 0x0001e2000c101d04 */
[----:B---3--:R-:W-:-:S05]  /*1d70*/  @P4 IMAD.WIDE.U32 R96, R105, 0x10, R96 ;  /* 0x0000001069604825 */ /* 0x008fca00078e0060 */
[----:B------:R3:W5:Y:S01]  /*1d80*/  @P4 LDG.E.128 R84, desc[UR4][R96.64] ;  /* 0x0000000460544981 */ /* 0x000762000c1e1d00 */
[C---:B------:R-:W-:Y:S01]  /*1d90*/  @!P6 ISETP.NE.U32.AND P2, PT, R7.reuse, RZ, PT ;  /* 0x000000ff0700e20c */ /* 0x040fe20003f45070 */
[----:B------:R-:W-:Y:S01]  /*1da0*/  BSSY B0, `(.L_x_7208) ;  /* 0x000000b000007945 */ /* 0x000fe20003800000 */
[----:B------:R-:W-:Y:S02]  /*1db0*/  @!P6 ISETP.NE.U32.AND P3, PT, R7, RZ, PT ;  /* 0x000000ff0700e20c */ /* 0x000fe40003f65070 */
[----:B------:R-:W-:-:S04]  /*1dc0*/  @!P6 ISETP.NE.AND.EX P2, PT, R8, RZ, PT, P2 ;  /* 0x000000ff0800e20c */ /* 0x000fc80003f45320 */
[----:B------:R-:W-:Y:S01]  /*1dd0*/  @!P6 FSEL R123, R28, RZ, P2 ;  /* 0x000000ff1c7be208 */ /* 0x000fe20001000000 */
[----:B--234-:R-:W-:Y:S08]  /*1de0*/  @!P6 BRA `(.L_x_7209) ;  /* 0x000000000018e947 */ /* 0x01cff00003800000 */
[----:B------:R-:W-:Y:S01]  /*1df0*/  ISETP.NE.U32.AND P2, PT, R7, RZ, PT ;  /* 0x000000ff0700720c */ /* 0x000fe20003f45070 */
[----:B------:R-:W-:-:S03]  /*1e00*/  FFMA.FTZ R97, R16, R103, R102 ;  /* 0x0000006710617223 */ /* 0x000fc60000010066 */
[----:B------:R-:W-:Y:S01]  /*1e10*/  ISETP.NE.AND.EX P2, PT, R8, RZ, PT, P2 ;  /* 0x000000ff0800720c */ /* 0x000fe20003f45320 */
[----:B------:R-:W-:-:S04]  /*1e20*/  FADD.FTZ R96, R108, -R97 ;  /* 0x800000616c607221 */ /* 0x000fc80000010000 */
[----:B------:R-:W-:-:S08]  /*1e30*/  FMUL.FTZ R123, R5, R96 ;  /* 0x00000060057b7220 */ /* 0x000fd00000410000 */
[----:B------:R-:W-:-:S07]  /*1e40*/  @P2 FADD.FTZ R123, R28, R123 ;  /* 0x0000007b1c7b2221 */ /* 0x000fce0000010000 */
.L_x_7209:
[----:B------:R-:W-:Y:S05]  /*1e50*/  BSYNC B0 ;  /* 0x0000000000007941 */ /* 0x000fea0003800000 */
.L_x_7208:
[----:B------:R-:W-:Y:S01]  /*1e60*/  @P4 FMUL.FTZ R97, R123, R122 ;  /* 0x0000007a7b614220 */ /* 0x000fe20000410000 */
[----:B------:R-:W-:Y:S01]  /*1e70*/  @!P6 ISETP.NE.AND.EX P3, PT, R8, RZ, PT, P3 ;  /* 0x000000ff0800e20c */ /* 0x000fe20003f65330 */
[----:B------:R-:W-:Y:S01]  /*1e80*/  BSSY B0, `(.L_x_7210) ;  /* 0x000000c000007945 */ /* 0x000fe20003800000 */
[----:B------:R-:W-:Y:S01]  /*1e90*/  @!P6 ISETP.NE.U32.AND P2, PT, R7, RZ, PT ;  /* 0x000000ff0700e20c */ /* 0x000fe20003f45070 */
[-C--:B0-----:R-:W-:Y:S01]  /*1ea0*/  @P4 FMUL.FTZ R92, R146, R97.reuse ;  /* 0x00000061925c4220 */ /* 0x081fe20000410000 */
[----:B-----5:R-:W-:Y:S01]  /*1eb0*/  @P4 FFMA.FTZ R52, R84, R97, R52 ;  /* 0x0000006154344223 */ /* 0x020fe20000010034 */
[----:B------:R-:W-:Y:S01]  /*1ec0*/  @!P6 FSEL R98, R29, RZ, P3 ;  /* 0x000000ff1d62e208 */ /* 0x000fe20001800000 */
[----:B------:R-:W-:Y:S09]  /*1ed0*/  @!P6 BRA `(.L_x_7211) ;  /* 0x000000000018e947 */ /* 0x000ff20003800000 */
[----:B------:R-:W-:Y:S01]  /*1ee0*/  ISETP.NE.U32.AND P3, PT, R7, RZ, PT ;  /* 0x000000ff0700720c */ /* 0x000fe20003f65070 */
[----:B------:R-:W-:-:S03]  /*1ef0*/  FFMA.FTZ R96, R17, R103, R102 ;  /* 0x0000006711607223 */ /* 0x000fc60000010066 */
[----:B------:R-:W-:Y:S01]  /*1f00*/  ISETP.NE.AND.EX P3, PT, R8, RZ, PT, P3 ;  /* 0x000000ff0800720c */ /* 0x000fe20003f65330 */
[----:B------:R-:W-:-:S04]  /*1f10*/  FADD.FTZ R96, R109, -R96 ;  /* 0x800000606d607221 */ /* 0x000fc80000010000 */
[----:B------:R-:W-:-:S08]  /*1f20*/  FMUL.FTZ R98, R5, R96 ;  /* 0x0000006005627220 */ /* 0x000fd00000410000 */
[----:B------:R-:W-:-:S07]  /*1f30*/  @P3 FADD.FTZ R98, R29, R98 ;  /* 0x000000621d623221 */ /* 0x000fce0000010000 */
.L_x_7211:
[----:B------:R-:W-:Y:S05]  /*1f40*/  BSYNC B0 ;  /* 0x0000000000007941 */ /* 0x000fea0003800000 */
.L_x_7210:
[----:B------:R-:W-:Y:S01]  /*1f50*/  @!P6 ISETP.NE.U32.AND P3, PT, R7, RZ, PT ;  /* 0x000000ff0700e20c */ /* 0x000fe20003f65070 */
[----:B------:R-:W-:Y:S01]  /*1f60*/  @P4 FMUL.FTZ R96, R98, R125 ;  /* 0x0000007d62604220 */ /* 0x000fe20000410000 */
[----:B------:R-:W-:Y:S01]  /*1f70*/  BSSY B0, `(.L_x_7212) ;  /* 0x000000d000007945 */ /* 0x000fe20003800000 */
[C---:B------:R-:W-:Y:S02]  /*1f80*/  @!P6 ISETP.NE.AND.EX P2, PT, R8.reuse, RZ, PT, P2 ;  /* 0x000000ff0800e20c */ /* 0x040fe40003f45320 */
[----:B------:R-:W-:Y:S01]  /*1f90*/  @!P6 ISETP.NE.AND.EX P3, PT, R8, RZ, PT, P3 ;  /* 0x000000ff0800e20c */ /* 0x000fe20003f65330 */
[-C--:B------:R-:W-:Y:S01]  /*1fa0*/  @P4 FFMA.FTZ R53, R85, R96.reuse, R53 ;  /* 0x0000006055354223 */ /* 0x080fe20000010035 */
[----:B------:R-:W-:Y:S02]  /*1fb0*/  @P4 FMUL.FTZ R93, R145, R96 ;  /* 0x00000060915d4220 */ /* 0x000fe40000410000 */
        /* <DEDUP_REMOVED lines=8> */
.L_x_7213:
[----:B------:R-:W-:Y:S05]  /*2040*/  BSYNC B0 ;  /* 0x0000000000007941 */ /* 0x000fea0003800000 */
.L_x_7212:
        /* <DEDUP_REMOVED lines=10> */
.L_x_7215:
[----:B------:R-:W-:Y:S05]  /*20f0*/  BSYNC B0 ;  /* 0x0000000000007941 */ /* 0x000fea0003800000 */
.L_x_7214:
[----:B-1----:R-:W-:Y:S01]  /*2100*/  @P4 FMUL.FTZ R96, R122, R101 ;  /* 0x000000657a604220 */ /* 0x002fe20000410000 */
[-C--:B------:R-:W-:Y:S01]  /*2110*/  @P4 FFMA.FTZ R54, R86, R97.reuse, R54 ;  /* 0x0000006156364223 */ /* 0x080fe20000010036 */
[----:B------:R-:W0:Y:S01]  /*2120*/  @P0 LDC.64 R100, c[0x0][0x308] ;  /* 0x0000c200ff640b82 */ /* 0x000e220000000a00 */
[----:B------:R-:W-:Y:S01]  /*2130*/  @P4 FMUL.FTZ R94, R144, R97 ;  /* 0x00000061905e4220 */ /* 0x000fe20000410000 */
[----:B------:R-:W-:Y:S01]  /*2140*/  IADD3 R97, R120, 0x80, RZ ;  /* 0x0000008078617810 */ /* 0x000fe20007ffe0ff */
[-C--:B------:R-:W-:Y:S01]  /*2150*/  @P4 FFMA.FTZ R55, R87, R96.reuse, R55 ;  /* 0x0000006057374223 */ /* 0x080fe20000010037 */
[----:B------:R-:W-:Y:S01]  /*2160*/  @P4 FMUL.FTZ R95, R143, R96 ;  /* 0x000000608f5f4220 */ /* 0x000fe20000410000 */
[----:B------:R-:W-:-:S03]  /*2170*/  SEL R96, R123, R88, P1 ;  /* 0x000000587b607207 */ /* 0x000fc60000800000 */
[----:B------:R-:W1:Y:S08]  /*2180*/  @P4 LDC R124, c[0x0][0x29c] ;  /* 0x0000a700ff7c4b82 */ /* 0x000e700000000800 */
[----:B------:R-:W2:Y:S01]  /*2190*/  @P4 LDC R123, c[0x0][0x29c] ;  /* 0x0000a700ff7b4b82 */ /* 0x000ea20000000800 */
[----:B0-----:R-:W-:Y:S01]  /*21a0*/  @P0 IMAD.WIDE.U32 R100, R97, 0x10, R100 ;  /* 0x0000001061640825 */ /* 0x001fe200078e0064 */
[----:B------:R-:W-:-:S06]  /*21b0*/  SEL R97, R98, R89, P1 ;  /* 0x0000005962617207 */ /* 0x000fcc0000800000 */
[----:B------:R-:W0:Y:S01]  /*21c0*/  @P4 LDC R120, c[0x0][0x29c] ;  /* 0x0000a700ff784b82 */ /* 0x000e220000000800 */
[----:B------:R-:W-:Y:S02]  /*21d0*/  SEL R98, R99, R90, P1 ;  /* 0x0000005a63627207 */ /* 0x000fe40000800000 */
[----:B------:R-:W-:-:S05]  /*21e0*/  SEL R99, R122, R91, P1 ;  /* 0x0000005b7a637207 */ /* 0x000fca0000800000 */
[----:B------:R3:W-:Y:S01]  /*21f0*/  @P0 STG.E.128 desc[UR4][R100.64], R96 ;  /* 0x0000006064000986 */ /* 0x0007e2000c101d04 */
[----:B------:R-:W4:Y:S08]  /*2200*/  @P4 LDC R122, c[0x0][0x29c] ;  /* 0x0000a700ff7a4b82 */ /* 0x000f300000000800 */
[----:B---3--:R-:W3:Y:S08]  /*2210*/  @P4 LDC.64 R98, c[0x0][0x2f8] ;  /* 0x0000be00ff624b82 */ /* 0x008ef00000000a00 */
[----:B------:R-:W1:Y:S08]  /*2220*/  @P4 LDC.64 R96, c[0x0][0x220] ;  /* 0x00008800ff604b82 */ /* 0x000e700000000a00 */
[----:B------:R-:W0:Y:S01]  /*2230*/  @P0 LDC.64 R100, c[0x0][0x308] ;  /* 0x0000c200ff640b82 */ /* 0x000e220000000a00 */
[----:B---3--:R-:W-:Y:S01]  /*2240*/  @P4 IMAD.WIDE.U32 R98, R105, 0x10, R98 ;  /* 0x0000001069624825 */ /* 0x008fe200078e0062 */
[----:B------:R-:W-:-:S04]  /*2250*/  IADD3 R105, R104, 0x100, RZ ;  /* 0x0000010068697810 */ /* 0x000fc80007ffe0ff */
[----:B------:R3:W-:Y:S01]  /*2260*/  @P4 STG.E.128 desc[UR4][R98.64], R92 ;  /* 0x0000005c62004986 */ /* 0x0007e2000c101d04 */
[----:B-1----:R-:W-:-:S05]  /*2270*/  @P4 IMAD.WIDE.U32 R96, R105, 0x10, R96 ;  /* 0x0000001069604825 */ /* 0x002fca00078e0060 */
[----:B------:R1:W5:Y:S01]  /*2280*/  @P4 LDG.E.128 R84, desc[UR4][R96.64] ;  /* 0x0000000460544981 */ /* 0x000362000c1e1d00 */
[C---:B------:R-:W-:Y:S01]  /*2290*/  @!P6 ISETP.NE.U32.AND P3, PT, R7.reuse, RZ, PT ;  /* 0x000000ff0700e20c */ /* 0x040fe20003f65070 */
[----:B------:R-:W-:Y:S01]  /*22a0*/  BSSY B0, `(.L_x_7216) ;  /* 0x000000b000007945 */ /* 0x000fe20003800000 */
[----:B------:R-:W-:Y:S02]  /*22b0*/  @!P6 ISETP.NE.U32.AND P2, PT, R7, RZ, PT ;  /* 0x000000ff0700e20c */ /* 0x000fe40003f45070 */
[----:B------:R-:W-:-:S04]  /*22c0*/  @!P6 ISETP.NE.AND.EX P3, PT, R8, RZ, PT, P3 ;  /* 0x000000ff0800e20c */ /* 0x000fc80003f65330 */
[----:B---3--:R-:W-:Y:S01]  /*22d0*/  @!P6 FSEL R99, R24, RZ, P3 ;  /* 0x000000ff1863e208 */ /* 0x008fe20001800000 */
[----:B012-4-:R-:W-:Y:S08]  /*22e0*/  @!P6 BRA `(.L_x_7217) ;  /* 0x000000000018e947 */ /* 0x017ff00003800000 */
[----:B------:R-:W-:Y:S01]  /*22f0*/  ISETP.NE.U32.AND P3, PT, R7, RZ, PT ;  /* 0x000000ff0700720c */ /* 0x000fe20003f65070 */
[----:B------:R-:W-:-:S03]  /*2300*/  FFMA.FTZ R96, R115, R103, R102 ;  /* 0x0000006773607223 */ /* 0x000fc60000010066 */
[----:B------:R-:W-:Y:S01]  /*2310*/  ISETP.NE.AND.EX P3, PT, R8, RZ, PT, P3 ;  /* 0x000000ff0800720c */ /* 0x000fe20003f65330 */
[----:B------:R-:W-:-:S04]  /*2320*/  FADD.FTZ R96, R117, -R96 ;  /* 0x8000006075607221 */ /* 0x000fc80000010000 */
[----:B------:R-:W-:-:S08]  /*2330*/  FMUL.FTZ R99, R5, R96 ;  /* 0x0000006005637220 */ /* 0x000fd00000410000 */
[----:B------:R-:W-:-:S07]  /*2340*/  @P3 FADD.FTZ R99, R24, R99 ;  /* 0x0000006318633221 */ /* 0x000fce0000010000 */
.L_x_7217:
[----:B------:R-:W-:Y:S05]  /*2350*/  BSYNC B0 ;  /* 0x0000000000007941 */ /* 0x000fea0003800000 */
.L_x_7216:
[----:B------:R-:W-:Y:S01]  /*2360*/  @P4 FMUL.FTZ R97, R99, R124 ;  /* 0x0000007c63614220 */ /* 0x000fe20000410000 */
[----:B------:R-:W-:Y:S01]  /*2370*/  @!P6 ISETP.NE.AND.EX P2, PT, R8, RZ, PT, P2 ;  /* 0x000000ff0800e20c */ /* 0x000fe20003f45320 */
[----:B------:R-:W-:Y:S01]  /*2380*/  BSSY B0, `(.L_x_7218) ;  /* 0x000000c000007945 */ /* 0x000fe20003800000 */
[----:B------:R-:W-:Y:S01]  /*2390*/  @!P6 ISETP.NE.U32.AND P3, PT, R7, RZ, PT ;  /* 0x000000ff0700e20c */ /* 0x000fe20003f65070 */
[-C--:B------:R-:W-:Y:S01]  /*23a0*/  @P4 FMUL.FTZ R92, R142, R97.reuse ;  /* 0x000000618e5c4220 */ /* 0x080fe20000410000 */
        /* <DEDUP_REMOVED lines=9> */
.L_x_7219:
[----:B------:R-:W-:Y:S05]  /*2440*/  BSYNC B0 ;  /* 0x0000000000007941 */ /* 0x000fea0003800000 */
.L_x_7218:
        /* <DEDUP_REMOVED lines=13> */
.L_x_7221:
[----:B------:R-:W-:Y:S05]  /*2520*/  BSYNC B0 ;  /* 0x0000000000007941 */ /* 0x000fea0003800000 */
.L_x_7220:
[----:B------:R-:W-:Y:S01]  /*2530*/  @!P6 ISETP.NE.U32.AND P2, PT, R7, RZ, PT ;  /* 0x000000ff0700e20c */ /* 0x000fe20003f45070 */
[----:B------:R-:W-:Y:S01]  /*2540*/  @P4 FMUL.FTZ R97, R123, R122 ;  /* 0x0000007a7b614220 */ /* 0x000fe20000410000 */
[----:B------:R-:W-:Y:S01]  /*2550*/  BSSY B0, `(.L_x_7222) ;  /* 0x0000010000007945 */ /* 0x000fe20003800000 */
[----:B------:R-:W-:Y:S01]  /*2560*/  @P0 IMAD.WIDE.U32 R100, R111, 0x10, R100 ;  /* 0x000000106f640825 */ /* 0x000fe200078e0064 */
[----:B------:R-:W-:-:S03]  /*2570*/  @!P6 ISETP.NE.AND.EX P2, PT, R8, RZ, PT, P2 ;  /* 0x000000ff0800e20c */ /* 0x000fc60003f45320 */
[-C--:B------:R-:W-:Y:S01]  /*2580*/  @P4 FFMA.FTZ R50, R86, R97.reuse, R50 ;  /* 0x0000006156324223 */ /* 0x080fe20000010032 */
[----:B------:R-:W-:Y:S01]  /*2590*/  @P4 FMUL.FTZ R94, R138, R97 ;  /* 0x000000618a5e4220 */ /* 0x000fe20000410000 */
        /* <DEDUP_REMOVED lines=11> */
.L_x_7223:
[----:B------:R-:W-:Y:S05]  /*2650*/  BSYNC B0 ;  /* 0x0000000000007941 */ /* 0x000fea0003800000 */
.L_x_7222:
[C---:B------:R-:W-:Y:S01]  /*2660*/  SEL R99, R122.reuse, R91, P1 ;  /* 0x0000005b7a637207 */ /* 0x040fe20000800000 */
[----:B------:R-:W-:-:S04]  /*2670*/  @P4 FMUL.FTZ R111, R122, R120 ;  /* 0x000000787a6f4220 */ /* 0x000fc80000410000 */
[----:B------:R0:W-:Y:S01]  /*2680*/  @P0 STG.E.128 desc[UR4][R100.64], R96 ;  /* 0x0000006064000986 */ /* 0x0001e2000c101d04 */
[-C--:B------:R-:W-:Y:S01]  /*2690*/  @P4 FMUL.FTZ R95, R137, R111.reuse ;  /* 0x0000006f895f4220 */ /* 0x080fe20000410000 */
[----:B------:R-:W-:Y:S02]  /*26a0*/  @P4 FFMA.FTZ R51, R87, R111, R51 ;  /* 0x0000006f57334223 */ /* 0x000fe40000010033 */
[----:B------:R-:W1:Y:S08]  /*26b0*/  @P4 LDC R111, c[0x0][0x29c] ;  /* 0x0000a700ff6f4b82 */ /* 0x000e700000000800 */
[----:B0-----:R-:W0:Y:S08]  /*26c0*/  @P4 LDC.64 R98, c[0x0][0x2f8] ;  /* 0x0000be00ff624b82 */ /* 0x001e300000000a00 */
[----:B------:R-:W2:Y:S08]  /*26d0*/  @P4 LDC.64 R96, c[0x0][0x220] ;  /* 0x00008800ff604b82 */ /* 0x000eb00000000a00 */
[----:B------:R-:W3:Y:S01]  /*26e0*/  @P4 LDC R100, c[0x0][0x29c] ;  /* 0x0000a700ff644b82 */ /* 0x000ee20000000800 */
[----:B0-----:R-:W-:Y:S01]  /*26f0*/  @P4 IMAD.WIDE.U32 R98, R105, 0x10, R98 ;  /* 0x0000001069624825 */ /* 0x001fe200078e0062 */
[----:B------:R-:W-:-:S06]  /*2700*/  IADD3 R105, R104, 0x180, RZ ;  /* 0x0000018068697810 */ /* 0x000fcc0007ffe0ff */
[----:B------:R-:W0:Y:S01]  /*2710*/  @P4 LDC R104, c[0x0][0x29c] ;  /* 0x0000a700ff684b82 */ /* 0x000e220000000800 */
[----:B------:R4:W-:Y:S01]  /*2720*/  @P4 STG.E.128 desc[UR4][R98.64], R92 ;  /* 0x0000005c62004986 */ /* 0x0009e2000c101d04 */
[----:B--2---:R-:W-:-:S05]  /*2730*/  @P4 IMAD.WIDE.U32 R96, R105, 0x10, R96 ;  /* 0x0000001069604825 */ /* 0x004fca00078e0060 */
[----:B------:R4:W5:Y:S01]  /*2740*/  @P4 LDG.E.128 R84, desc[UR4][R96.64] ;  /* 0x0000000460544981 */ /* 0x000962000c1e1d00 */
[----:B------:R-:W-:Y:S01]  /*2750*/  @!P6 ISETP.NE.U32.AND P2, PT, R7, RZ, PT ;  /* 0x000000ff0700e20c */ /* 0x000fe20003f45070 */
[----:B------:R-:W-:Y:S03]  /*2760*/  BSSY B0, `(.L_x_7224) ;  /* 0x000000a000007945 */ /* 0x000fe60003800000 */
[----:B------:R-:W-:-:S04]  /*2770*/  @!P6 ISETP.NE.AND.EX P2, PT, R8, RZ, PT, P2 ;  /* 0x000000ff0800e20c */ /* 0x000fc80003f45320 */
[----:B------:R-:W-:Y:S01]  /*2780*/  @!P6 FSEL R101, R20, RZ, P2 ;  /* 0x000000ff1465e208 */ /* 0x000fe20001000000 */
[----:B-1-3--:R-:W-:Y:S08]  /*2790*/  @!P6 BRA `(.L_x_7225) ;  /* 0x000000000018e947 */ /* 0x00aff00003800000 */
[----:B------:R-:W-:Y:S01]  /*27a0*/  ISETP.NE.U32.AND P2, PT, R7, RZ, PT ;  /* 0x000000ff0700720c */ /* 0x000fe20003f45070 */
[----:B----4-:R-:W-:-:S03]  /*27b0*/  FFMA.FTZ R97, R128, R103, R102 ;  /* 0x0000006780617223 */ /* 0x010fc60000010066 */
[----:B------:R-:W-:Y:S01]  /*27c0*/  ISETP.NE.AND.EX P2, PT, R8, RZ, PT, P2 ;  /* 0x000000ff0800720c */ /* 0x000fe20003f45320 */
[----:B------:R-:W-:-:S04]  /*27d0*/  FADD.FTZ R96, R132, -R97 ;  /* 0x8000006184607221 */ /* 0x000fc80000010000 */
[----:B------:R-:W-:-:S08]  /*27e0*/  FMUL.FTZ R101, R5, R96 ;  /* 0x0000006005657220 */ /* 0x000fd00000410000 */
[----:B------:R-:W-:-:S07]  /*27f0*/  @P2 FADD.FTZ R101, R20, R101 ;  /* 0x0000006514652221 */ /* 0x000fce0000010000 */
.L_x_7225:
[----:B------:R-:W-:Y:S05]  /*2800*/  BSYNC B0 ;  /* 0x0000000000007941 */ /* 0x000fea0003800000 */
.L_x_7224:
[----:B------:R-:W-:Y:S01]  /*2810*/  @!P6 ISETP.NE.U32.AND P3, PT, R7, RZ, PT ;  /* 0x000000ff0700e20c */ /* 0x000fe20003f65070 */
[----:B------:R-:W-:Y:S01]  /*2820*/  BSSY B0, `(.L_x_7226) ;  /* 0x000000f000007945 */ /* 0x000fe20003800000 */
[C---:B------:R-:W-:Y:S01]  /*2830*/  SEL R88, R101.reuse, R88, P1 ;  /* 0x0000005865587207 */ /* 0x040fe20000800000 */
[----:B0-----:R-:W-:Y:S01]  /*2840*/  @P4 FMUL.FTZ R101, R101, R104 ;  /* 0x0000006865654220 */ /* 0x001fe20000410000 */
[----:B------:R-:W-:Y:S02]  /*2850*/  @!P6 ISETP.NE.AND.EX P3, PT, R8, RZ, PT, P3 ;  /* 0x000000ff0800e20c */ /* 0x000fe40003f65330 */
[----:B------:R-:W-:Y:S01]  /*2860*/  @!P6 ISETP.NE.U32.AND P2, PT, R7, RZ, PT ;  /* 0x000000ff0700e20c */ /* 0x000fe20003f45070 */
[-C--:B----4-:R-:W-:Y:S01]  /*2870*/  @P4 FMUL.FTZ R92, R136, R101.reuse ;  /* 0x00000065885c4220 */ /* 0x090fe20000410000 */
        /* <DEDUP_REMOVED lines=9> */
.L_x_7227:
[----:B------:R-:W-:Y:S05]  /*2910*/  BSYNC B0 ;  /* 0x0000000000007941 */ /* 0x000fea0003800000 */
.L_x_7226:
[----:B------:R-:W-:Y:S01]  /*2920*/  @!P6 ISETP.NE.AND.EX P2, PT, R8, RZ, PT, P2 ;  /* 0x000000ff0800e20c */ /* 0x000fe20003f45320 */
[----:B------:R-:W-:Y:S01]  /*2930*/  BSSY B0, `(.L_x_7228) ;  /* 0x000000c000007945 */ /* 0x000fe20003800000 */
[C---:B------:R-:W-:Y:S01]  /*2940*/  SEL R89, R96.reuse, R89, P1 ;  /* 0x0000005960597207 */ /* 0x040fe20000800000 */
[----:B------:R-:W-:Y:S01]  /*2950*/  @P4 FMUL.FTZ R96, R96, R111 ;  /* 0x0000006f60604220 */ /* 0x000fe20000410000 */
[----:B------:R-:W-:Y:S02]  /*2960*/  @!P6 ISETP.NE.U32.AND P3, PT, R7, RZ, PT ;  /* 0x000000ff0700e20c */ /* 0x000fe40003f65070 */
        /* <DEDUP_REMOVED lines=8> */
.L_x_7229:
[----:B------:R-:W-:Y:S05]  /*29f0*/  BSYNC B0 ;  /* 0x0000000000007941 */ /* 0x000fea0003800000 */
.L_x_7228:
[C---:B------:R-:W-:Y:S01]  /*2a00*/  SEL R90, R97.reuse, R90, P1 ;  /* 0x0000005a615a7207 */ /* 0x040fe20000800000 */
[----:B------:R-:W-:Y:S01]  /*2a10*/  @P4 FMUL.FTZ R97, R97, R100 ;  /* 0x0000006461614220 */ /* 0x000fe20000410000 */
[----:B------:R-:W-:Y:S01]  /*2a20*/  @!P6 ISETP.NE.AND.EX P3, PT, R8, RZ, PT, P3 ;  /* 0x000000ff0800e20c */ /* 0x000fe20003f65330 */
[----:B------:R-:W-:Y:S01]  /*2a30*/  BSSY B0, `(.L_x_7230) ;  /* 0x000000d000007945 */ /* 0x000fe20003800000 */
[-C--:B------:R-:W-:Y:S01]  /*2a40*/  @P4 FFMA.FTZ R45, R85, R96.reuse, R45 ;  /* 0x00000060552d4223 */ /* 0x080fe2000001002d */
[----:B------:R-:W-:Y:S01]  /*2a50*/  @P4 FMUL.FTZ R93, R135, R96 ;  /* 0x00000060875d4220 */ /* 0x000fe20000410000 */
[-C--:B------:R-:W-:Y:S01]  /*2a60*/  @P4 FFMA.FTZ R46, R86, R97.reuse, R46 ;  /* 0x00000061562e4223 */ /* 0x080fe2000001002e */
[----:B------:R-:W-:Y:S01]  /*2a70*/  @P4 FMUL.FTZ R94, R134, R97 ;  /* 0x00000061865e4220 */ /* 0x000fe20000410000 */
        /* <DEDUP_REMOVED lines=8> */
.L_x_7231:
[----:B------:R-:W-:Y:S05]  /*2b00*/  BSYNC B0 ;  /* 0x0000000000007941 */ /* 0x000fea0003800000 */
.L_x_7230:
[----:B------:R-:W0:Y:S01]  /*2b10*/  @P4 LDC R5, c[0x0][0x29c] ;  /* 0x0000a700ff054b82 */ /* 0x000e220000000800 */
[----:B------:R-:W-:Y:S02]  /*2b20*/  SEL R91, R100, R91, P1 ;  /* 0x0000005b645b7207 */ /* 0x000fe40000800000 */
[----:B------:R-:W-:Y:S02]  /*2b30*/  IADD3 R2, R2, UR12, RZ ;  /* 0x0000000c02027c10 */ /* 0x000fe4000fffe0ff */
[----:B------:R-:W-:-:S03]  /*2b40*/  SEL R140, RZ, 0x1, P5 ;  /* 0x00000001ff8c7807 */ /* 0x000fc60002800000 */
[----:B------:R-:W1:Y:S08]  /*2b50*/  @P0 LDC.64 R96, c[0x0][0x308] ;  /* 0x0000c200ff600b82 */ /* 0x000e700000000a00 */
[----:B------:R-:W2:Y:S01]  /*2b60*/  @P4 LDC.64 R98, c[0x0][0x2f8] ;  /* 0x0000be00ff624b82 */ /* 0x000ea20000000a00 */
[----:B0-----:R-:W-:-:S04]  /*2b70*/  @P4 FMUL.FTZ R8, R100, R5 ;  /* 0x0000000564084220 */ /* 0x001fc80000410000 */
[-C--:B------:R-:W-:Y:S01]  /*2b80*/  @P4 FMUL.FTZ R95, R4, R8.reuse ;  /* 0x00000008045f4220 */ /* 0x080fe20000410000 */
[----:B------:R-:W-:Y:S01]  /*2b90*/  @P4 FFMA.FTZ R47, R87, R8, R47 ;  /* 0x00000008572f4223 */ /* 0x000fe2000001002f */
[----:B-1----:R-:W-:-:S05]  /*2ba0*/  @P0 IMAD.WIDE.U32 R96, R6, 0x10, R96 ;  /* 0x0000001006600825 */ /* 0x002fca00078e0060 */
[----:B------:R0:W-:Y:S01]  /*2bb0*/  @P0 STG.E.128 desc[UR4][R96.64], R88 ;  /* 0x0000005860000986 */ /* 0x0001e2000c101d04 */
[----:B------:R-:W-:Y:S01]  /*2bc0*/  ISETP.GE.AND P0, PT, R2, UR13, PT ;  /* 0x0000000d02007c0c */ /* 0x000fe2000bf06270 */
[----:B--2---:R-:W-:-:S05]  /*2bd0*/  @P4 IMAD.WIDE.U32 R98, R105, 0x10, R98 ;  /* 0x0000001069624825 */ /* 0x004fca00078e0062 */
[----:B------:R0:W-:Y:S07]  /*2be0*/  @P4 STG.E.128 desc[UR4][R98.64], R92 ;  /* 0x0000005c62004986 */ /* 0x0001ee000c101d04 */
[----:B------:R-:W-:Y:S05]  /*2bf0*/  @!P0 BRA `(.L_x_7232) ;  /* 0xffffffdc00048947 */ /* 0x000fea000383ffff */
.L_x_7195:
[----:B------:R-:W1:Y:S01]  /*2c00*/  S2R R8, SR_TID.X ;  /* 0x0000000000087919 */ /* 0x000e620000002100 */
[----:B------:R-:W1:Y:S08]  /*2c10*/  S2UR UR6, SR_CTAID.X ;  /* 0x00000000000679c3 */ /* 0x000e700000002500 */
[----:B------:R-:W2:Y:S08]  /*2c20*/  LDC.64 R2, c[0x0][0x2d0] ;  /* 0x0000b400ff027b82 */ /* 0x000eb00000000a00 */
[----:B------:R-:W3:Y:S08]  /*2c30*/  LDC.64 R4, c[0x0][0x2d8] ;  /* 0x0000b600ff047b82 */ /* 0x000ef00000000a00 */
[----:B------:R-:W4:Y:S01]  /*2c40*/  LDC.64 R6, c[0x0][0x2f0] ;  /* 0x0000bc00ff067b82 */ /* 0x000f220000000a00 */
[C---:B-1----:R-:W-:Y:S01]  /*2c50*/  LEA.HI R0, R8.reuse, UR6, RZ, 0x19 ;  /* 0x0000000608007c11 */ /* 0x042fe2000f8fc8ff */
[----:B------:R-:W-:Y:S01]  /*2c60*/  ULDC UR6, c[0x0][0x218] ;  /* 0x0000860000067ab9 */ /* 0x000fe20000000800 */
[----:B------:R-:W-:-:S03]  /*2c70*/  LOP3.LUT R9, R8, 0x7f, RZ, 0xc0, !PT ;  /* 0x0000007f08097812 */ /* 0x000fc600078ec0ff */
        /* <DEDUP_REMOVED lines=18> */
.L_x_7199:
[----:B0-----:R-:W-:Y:S01]  /*2da0*/  HFMA2.MMA R104, -RZ, RZ, 0, 9.5367431640625e-07 ;  /* 0x00000010ff687435 */ /* 0x001fe200000001ff */
[----:B------:R-:W-:Y:S02]  /*2db0*/  MOV R123, R96 ;  /* 0x00000060007b7202 */ /* 0x000fe40000000f00 */
[----:B------:R-:W-:Y:S02]  /*2dc0*/  MOV R105, 0x1f ;  /* 0x0000001f00697802 */ /* 0x000fe40000000f00 */
[----:B------:R-:W-:-:S07]  /*2dd0*/  MOV R102, 0xffffffff ;  /* 0xffffffff00667802 */ /* 0x000fce0000000f00 */
[----:B-----5:R-:W-:Y:S05]  /*2de0*/  WARPSYNC.COLLECTIVE R102, `(.L_x_7233) ;  /* 0x0000000066087348 */ /* 0x020fea0003c00000 */
[----:B------:R0:W1:Y:S02]  /*2df0*/  SHFL.DOWN P1, R122, R123, R104, R105 ;  /* 0x080000687b7a7389 */ /* 0x0000640000020069 */
[----:B01---5:R-:W-:Y:S01]  /*2e00*/  ENDCOLLECTIVE ;  /* 0x000000000000791b */ /* 0x023fe20003800000 */
.L_x_7233:
[----:B------:R-:W-:Y:S01]  /*2e10*/  MOV R123, R97 ;  /* 0x00000061007b7202 */ /* 0x000fe20000000f00 */
[----:B------:R-:W-:-:S07]  /*2e20*/  FADD.FTZ R101, R122, R96 ;  /* 0x000000607a657221 */ /* 0x000fce0000010000 */
[----:B------:R-:W-:Y:S05]  /*2e30*/  WARPSYNC.COLLECTIVE R102, `(.L_x_7234) ;  /* 0x0000000066087348 */ /* 0x000fea0003c00000 */
[----:B------:R0:W1:Y:S02]  /*2e40*/  SHFL.DOWN P1, R122, R123, R104, R105 ;  /* 0x080000687b7a7389 */ /* 0x0000640000020069 */
[----:B01----:R-:W-:Y:S01]  /*2e50*/  ENDCOLLECTIVE ;  /* 0x000000000000791b */ /* 0x003fe20003800000 */
.L_x_7234:
[----:B------:R-:W-:Y:S01]  /*2e60*/  HFMA2.MMA R104, -RZ, RZ, 0, 4.76837158203125e-07 ;  /* 0x00000008ff687435 */ /* 0x000fe200000001ff */
[----:B------:R-:W-:Y:S02]  /*2e70*/  MOV R123, R101 ;  /* 0x00000065007b7202 */ /* 0x000fe40000000f00 */
[----:B------:R-:W-:-:S08]  /*2e80*/  MOV R98, R122 ;  /* 0x0000007a00627202 */ /* 0x000fd00000000f00 */
[----:B------:R-:W-:Y:S05]  /*2e90*/  WARPSYNC.COLLECTIVE R102, `(.L_x_7235) ;  /* 0x0000000066087348 */ /* 0x000fea0003c00000 */
[----:B------:R0:W1:Y:S02]  /*2ea0*/  SHFL.DOWN P1, R122, R123, R104, R105 ;  /* 0x080000687b7a7389 */ /* 0x0000640000020069 */
[----:B01----:R-:W-:Y:S01]  /*2eb0*/  ENDCOLLECTIVE ;  /* 0x000000000000791b */ /* 0x003fe20003800000 */
.L_x_7235:
[----:B------:R-:W-:-:S05]  /*2ec0*/  FADD.FTZ R98, R98, R97 ;  /* 0x0000006162627221 */ /* 0x000fca0000010000 */
[----:B------:R-:W-:Y:S01]  /*2ed0*/  MOV R123, R98 ;  /* 0x00000062007b7202 */ /* 0x000fe20000000f00 */
[----:B------:R-:W-:-:S07]  /*2ee0*/  FADD.FTZ R124, R101, R122 ;  /* 0x0000007a657c7221 */ /* 0x000fce0000010000 */
[----:B------:R-:W-:Y:S05]  /*2ef0*/  WARPSYNC.COLLECTIVE R102, `(.L_x_7236) ;  /* 0x0000000066087348 */ /* 0x000fea0003c00000 */
[----:B------:R0:W1:Y:S02]  /*2f00*/  SHFL.DOWN P1, R122, R123, R104, R105 ;  /* 0x080000687b7a7389 */ /* 0x0000640000020069 */
[----:B01----:R-:W-:Y:S01]  /*2f10*/  ENDCOLLECTIVE ;  /* 0x000000000000791b */ /* 0x003fe20003800000 */
.L_x_7236:
[----:B------:R-:W-:Y:S01]  /*2f20*/  HFMA2.MMA R104, -RZ, RZ, 0, 2.384185791015625e-07 ;  /* 0x00000004ff687435 */ /* 0x000fe200000001ff */
[----:B------:R-:W-:Y:S02]  /*2f30*/  MOV R123, R124 ;  /* 0x0000007c007b7202 */ /* 0x000fe40000000f00 */
[----:B------:R-:W-:-:S08]  /*2f40*/  MOV R103, R122 ;  /* 0x0000007a00677202 */ /* 0x000fd00000000f00 */
[----:B------:R-:W-:Y:S05]  /*2f50*/  WARPSYNC.COLLECTIVE R102, `(.L_x_7237) ;  /* 0x0000000066087348 */ /* 0x000fea0003c00000 */
[----:B------:R0:W1:Y:S02]  /*2f60*/  SHFL.DOWN P1, R122, R123, R104, R105 ;  /* 0x080000687b7a7389 */ /* 0x0000640000020069 */
[----:B01----:R-:W-:Y:S01]  /*2f70*/  ENDCOLLECTIVE ;  /* 0x000000000000791b */ /* 0x003fe20003800000 */
.L_x_7237:
[----:B------:R-:W-:-:S05]  /*2f80*/  FADD.FTZ R125, R98, R103 ;  /* 0x00000067627d7221 */ /* 0x000fca0000010000 */
[----:B------:R-:W-:Y:S01]  /*2f90*/  MOV R123, R125 ;  /* 0x0000007d007b7202 */ /* 0x000fe20000000f00 */
[----:B------:R-:W-:-:S07]  /*2fa0*/  FADD.FTZ R127, R124, R122 ;  /* 0x0000007a7c7f7221 */ /* 0x000fce0000010000 */
[----:B------:R-:W-:Y:S05]  /*2fb0*/  WARPSYNC.COLLECTIVE R102, `(.L_x_7238) ;  /* 0x0000000066087348 */ /* 0x000fea0003c00000 */
[----:B------:R0:W1:Y:S02]  /*2fc0*/  SHFL.DOWN P1, R122, R123, R104, R105 ;  /* 0x080000687b7a7389 */ /* 0x0000640000020069 */
[----:B01----:R-:W-:Y:S01]  /*2fd0*/  ENDCOLLECTIVE ;  /* 0x000000000000791b */ /* 0x003fe20003800000 */
.L_x_7238:
[----:B------:R-:W-:Y:S01]  /*2fe0*/  HFMA2.MMA R104, -RZ, RZ, 0, 1.1920928955078125e-07 ;  /* 0x00000002ff687435 */ /* 0x000fe200000001ff */
[----:B------:R-:W-:Y:S02]  /*2ff0*/  MOV R123, R127 ;  /* 0x0000007f007b7202 */ /* 0x000fe40000000f00 */
[----:B------:R-:W-:-:S08]  /*3000*/  MOV R126, R122 ;  /* 0x0000007a007e7202 */ /* 0x000fd00000000f00 */
[----:B------:R-:W-:Y:S05]  /*3010*/  WARPSYNC.COLLECTIVE R102, `(.L_x_7239) ;  /* 0x0000000066087348 */ /* 0x000fea0003c00000 */
[----:B------:R0:W1:Y:S02]  /*3020*/  SHFL.DOWN P1, R122, R123, R104, R105 ;  /* 0x080000687b7a7389 */ /* 0x0000640000020069 */
[----:B01----:R-:W-:Y:S01]  /*3030*/  ENDCOLLECTIVE ;  /* 0x000000000000791b */ /* 0x003fe20003800000 */
.L_x_7239:
[----:B------:R-:W-:-:S05]  /*3040*/  FADD.FTZ R126, R125, R126 ;  /* 0x0000007e7d7e7221 */ /* 0x000fca0000010000 */
[----:B------:R-:W-:Y:S01]  /*3050*/  MOV R123, R126 ;  /* 0x0000007e007b7202 */ /* 0x000fe20000000f00 */
[----:B------:R-:W-:-:S07]  /*3060*/  FADD.FTZ R103, R127, R122 ;  /* 0x0000007a7f677221 */ /* 0x000fce0000010000 */
[----:B------:R-:W-:Y:S05]  /*3070*/  WARPSYNC.COLLECTIVE R102, `(.L_x_7240) ;  /* 0x0000000066087348 */ /* 0x000fea0003c00000 */
[----:B------:R0:W1:Y:S02]  /*3080*/  SHFL.DOWN P1, R122, R123, R104, R105 ;  /* 0x080000687b7a7389 */ /* 0x0000640000020069 */
[----:B01----:R-:W-:Y:S01]  /*3090*/  ENDCOLLECTIVE ;  /* 0x000000000000791b */ /* 0x003fe20003800000 */
.L_x_7240:
[----:B------:R-:W-:Y:S01]  /*30a0*/  HFMA2.MMA R104, -RZ, RZ, 0, 5.9604644775390625e-08 ;  /* 0x00000001ff687435 */ /* 0x000fe200000001ff */
[----:B------:R-:W-:Y:S02]  /*30b0*/  MOV R123, R103 ;  /* 0x00000067007b7202 */ /* 0x000fe40000000f00 */
[----:B------:R-:W-:-:S08]  /*30c0*/  MOV R97, R122 ;  /* 0x0000007a00617202 */ /* 0x000fd00000000f00 */
[----:B------:R-:W-:Y:S05]  /*30d0*/  WARPSYNC.COLLECTIVE R102, `(.L_x_7241) ;  /* 0x0000000066087348 */ /* 0x000fea0003c00000 */
[----:B------:R0:W1:Y:S02]  /*30e0*/  SHFL.DOWN P1, R122, R123, R104, R105 ;  /* 0x080000687b7a7389 */ /* 0x0000640000020069 */
[----:B01----:R-:W-:Y:S01]  /*30f0*/  ENDCOLLECTIVE ;  /* 0x000000000000791b */ /* 0x003fe20003800000 */
.L_x_7241:
[----:B------:R-:W-:-:S05]  /*3100*/  FADD.FTZ R101, R126, R97 ;  /* 0x000000617e657221 */ /* 0x000fca0000010000 */
[----:B------:R-:W-:Y:S02]  /*3110*/  MOV R123, R101 ;  /* 0x00000065007b7202 */ /* 0x000fe40000000f00 */
[----:B------:R-:W-:-:S07]  /*3120*/  MOV R98, R122 ;  /* 0x0000007a00627202 */ /* 0x000fce0000000f00 */
[----:B------:R-:W-:Y:S05]  /*3130*/  WARPSYNC.COLLECTIVE R102, `(.L_x_7242) ;  /* 0x0000000066087348 */ /* 0x000fea0003c00000 */
[----:B------:R0:W1:Y:S02]  /*3140*/  SHFL.DOWN P1, R122, R123, R104, R105 ;  /* 0x080000687b7a7389 */ /* 0x0000640000020069 */
[----:B01----:R-:W-:Y:S01]  /*3150*/  ENDCOLLECTIVE ;  /* 0x000000000000791b */ /* 0x003fe20003800000 */
.L_x_7242:
[----:B------:R-:W-:Y:S05]  /*3160*/  BRA `(.L_x_7243) ;  /* 0xffffffe400147947 */ /* 0x000fea000383ffff */
.L_x_7244:
        /* <DEDUP_REMOVED lines=9> */
.L_x_8845:


//--------------------- .text._ZN10layer_norm13ln_bwd_kernelINS_13Kernel_traitsI6__halfffffjLj2048ELj1ELj1ELj4ELj16ENS_18Kernel_traits_baseILj2048ES2_ffffjLj128EEEEELb1ELb0ELb0ELb0EEEvNS_9BwdParamsE --------------------------
	.section	.text._ZN10layer_norm13ln_bwd_kernelINS_13Kernel_traitsI6__halfffffjLj2048ELj1ELj1ELj4ELj16ENS_18Kernel_traits_baseILj2048ES2_ffffjLj128EEEEELb1ELb0ELb0ELb0EEEvNS_9BwdParamsE,"ax",@progbits
	.align	128
        .global         _ZN10layer_norm13ln_bwd_kernelINS_13Kernel_traitsI6__halfffffjLj2048ELj1ELj1ELj4ELj16ENS_18Kernel_traits_baseILj2048ES2_ffffjLj128EEEEELb1ELb0ELb0ELb0EEEvNS_9BwdParamsE
        .type           _ZN10layer_norm13ln_bwd_kernelINS_13Kernel_traitsI6__halfffffjLj2048ELj1ELj1ELj4ELj16ENS_18Kernel_traits_baseILj2048ES2_ffffjLj128EEEEELb1ELb0ELb0ELb0EEEvNS_9BwdParamsE,@function
        .size           _ZN10layer_norm13ln_bwd_kernelINS_13Kernel_traitsI6__halfffffjLj2048ELj1ELj1ELj4ELj16ENS_18Kernel_traits_baseILj2048ES2_ffffjLj128EEEEELb1ELb0ELb0ELb0EEEvNS_9BwdParamsE,(.L_x_8846 - _ZN10layer_norm13ln_bwd_kernelINS_13Kernel_traitsI6__halfffffjLj2048ELj1ELj1ELj4ELj16ENS_18Kernel_traits_baseILj2048ES2_ffffjLj128EEEEELb1ELb0ELb0ELb0EEEvNS_9BwdParamsE)
        .other          _ZN10layer_norm13ln_bwd_kernelINS_13Kernel_traitsI6__halfffffjLj2048ELj1ELj1ELj4ELj16ENS_18Kernel_traits_baseILj2048ES2_ffffjLj128EEEEELb1ELb0ELb0ELb0EEEvNS_9BwdParamsE,@"STO_CUDA_ENTRY STV_DEFAULT"
_ZN10layer_norm13ln_bwd_kernelINS_13Kernel_traitsI6__halfffffjLj2048ELj1ELj1ELj4ELj16ENS_18Kernel_traits_baseILj2048ES2_ffffjLj128EEEEELb1ELb0ELb0ELb0EEEvNS_9BwdParamsE:
.text._ZN10layer_norm13ln_bwd_kernelINS_13Kernel_traitsI6__halfffffjLj2048ELj1ELj1ELj4ELj16ENS_18Kernel_traits_baseILj2048ES2_ffffjLj128EEEEELb1ELb0ELb0ELb0EEEvNS_9BwdParamsE:
        /* <DEDUP_REMOVED lines=34> */
[----:B------:R-:W5:Y:S01]  /*0220*/  @P4 LDG.E.64 R6, desc[UR4][R14.64] ;  /* 0x000000040e064981 */ /* 0x000f62000c1e1b00 */
[C---:B---3--:R-:W-:Y:S01]  /*0230*/  @P3 IMAD.WIDE.U32 R18, R23.reuse, 0x8, R16 ;  /* 0x0000000817123825 */ /* 0x048fe200078e0010 */
[----:B------:R-:W-:Y:S02]  /*0240*/  @P3 IADD3 R23, R23, 0x80, RZ ;  /* 0x0000008017173810 */ /* 0x000fe40007ffe0ff */
[----:B-1----:R-:W-:Y:S02]  /*0250*/  LEA.HI R3, R38, UR6, RZ, 0x19 ;  /* 0x0000000626037c11 */ /* 0x002fe4000f8fc8ff */
[----:B------:R-:W-:Y:S01]  /*0260*/  CS2R R16, SRZ ;  /* 0x0000000000107805 */ /* 0x000fe2000001ff00 */
[----:B------:R0:W5:Y:S01]  /*0270*/  @P3 LDG.E.64 R8, desc[UR4][R18.64] ;  /* 0x0000000412083981 */ /* 0x000162000c1e1b00 */
[----:B----4-:R-:W-:-:S05]  /*0280*/  @P2 IMAD.WIDE.U32 R10, R23, 0x8, R20 ;  /* 0x00000008170a2825 */ /* 0x010fca00078e0014 */
[----:B------:R1:W5:Y:S01]  /*0290*/  @P2 LDG.E.64 R12, desc[UR4][R10.64] ;  /* 0x000000040a0c2981 */ /* 0x000362000c1e1b00 */
[----:B------:R-:W-:Y:S02]  /*02a0*/  ISETP.GE.AND P0, PT, R3, UR7, PT ;  /* 0x0000000703007c0c */ /* 0x000fe4000bf06270 */
[----:B0-----:R-:W-:Y:S02]  /*02b0*/  CS2R R18, SRZ ;  /* 0x0000000000127805 */ /* 0x001fe4000001ff00 */
        /* <DEDUP_REMOVED lines=14> */
[----:B-1----:R-:W-:Y:S06]  /*03a0*/  @P0 BRA `(.L_x_7245) ;  /* 0x0000001c00dc0947 */ /* 0x002fec0003800000 */
[----:B------:R-:W-:Y:S01]  /*03b0*/  ULDC.64 UR6, c[0x0][0x270] ;  /* 0x00009c0000067ab9 */ /* 0x000fe20000000a00 */
[----:B-----5:R-:W-:Y:S01]  /*03c0*/  MOV R125, R4 ;  /* 0x00000004007d7202 */ /* 0x020fe20000000f00 */
[----:B------:R-:W-:Y:S01]  /*03d0*/  HFMA2.MMA R107, -RZ, RZ, 0, 5.9604644775390625e-08 ;  /* 0x00000001ff6b7435 */ /* 0x000fe200000001ff */
[--C-:B------:R-:W-:Y:S02]  /*03e0*/  SHF.R.U64 R124, R4, 0x10, R5.reuse ;  /* 0x00000010047c7819 */ /* 0x100fe40000001205 */
        /* <DEDUP_REMOVED lines=32> */
[----:B------:R-:W-:-:S13]  /*05f0*/  ISETP.NE.AND.EX P1, PT, RZ, UR7, PT, P1 ;  /* 0x00000007ff007c0c */ /* 0x000fda000bf25310 */
.L_x_7263:
[----:B0--3-5:R-:W0:Y:S01]  /*0600*/  LDC.64 R8, c[0x0][0x250] ;  /* 0x00009400ff087b82 */ /* 0x029e220000000a00 */
[----:B-12---:R-:W-:-:S07]  /*0610*/  SHF.R.S32.HI R70, RZ, 0x1f, R3 ;  /* 0x0000001fff467819 */ /* 0x006fce0000011403 */
[----:B------:R-:W1:Y:S01]  /*0620*/  @P1 LDC.64 R68, c[0x0][0x270] ;  /* 0x00009c00ff441b82 */ /* 0x000e620000000a00 */
[----:B------:R-:W2:Y:S01]  /*0630*/  S2R R72, SR_TID.X ;  /* 0x0000000000487919 */ /* 0x000ea20000002100 */
[----:B------:R-:W-:-:S06]  /*0640*/  MOV R108, UR20 ;  /* 0x00000014006c7c02 */ /* 0x000fcc0008000f00 */
[----:B------:R-:W3:Y:S01]  /*0650*/  LDC.U8 R71, c[0x0][0x2a0] ;  /* 0x0000a800ff477b82 */ /* 0x000ee20000000000 */
[----:B0-----:R-:W-:-:S05]  /*0660*/  IMAD.WIDE R8, R3, 0x4, R8 ;  /* 0x0000000403087825 */ /* 0x001fca00078e0208 */
[----:B------:R0:W4:Y:S01]  /*0670*/  LDG.E R97, desc[UR4][R8.64] ;  /* 0x0000000408617981 */ /* 0x000122000c1e1900 */
[----:B-1----:R-:W-:-:S04]  /*0680*/  @P1 LEA R68, P0, R3, R68, 0x2 ;  /* 0x0000004403441211 */ /* 0x002fc800078010ff */
[----:B------:R-:W-:Y:S02]  /*0690*/  @P1 LEA.HI.X R69, R3, R69, R70, 0x2, P0 ;  /* 0x0000004503451211 */ /* 0x000fe400000f1446 */
[----:B0-----:R-:W-:-:S06]  /*06a0*/  MOV R9, 0x3f800000 ;  /* 0x3f80000000097802 */ /* 0x001fcc0000000f00 */
[----:B------:R0:W5:Y:S02]  /*06b0*/  @P1 LDG.E R9, desc[UR4][R68.64] ;  /* 0x0000000444091981 */ /* 0x000164000c1e1900 */
[----:B0-----:R-:W0:Y:S02]  /*06c0*/  LDC.64 R68, c[0x0][0x258] ;  /* 0x00009600ff447b82 */ /* 0x001e240000000a00 */
[----:B0-----:R-:W-:-:S05]  /*06d0*/  IMAD.WIDE R68, R3, 0x4, R68 ;  /* 0x0000000403447825 */ /* 0x001fca00078e0244 */
[----:B------:R0:W5:Y:S01]  /*06e0*/  LDG.E R8, desc[UR4][R68.64] ;  /* 0x0000000444087981 */ /* 0x000162000c1e1900 */
[----:B------:R-:W-:Y:S01]  /*06f0*/  IMAD R7, R3, R108, RZ ;  /* 0x0000006c03077224 */ /* 0x000fe200078e02ff */
[----:B--2---:R-:W-:-:S04]  /*0700*/  LOP3.LUT R109, R72, 0x7f, RZ, 0xc0, !PT ;  /* 0x0000007f486d7812 */ /* 0x004fc800078ec0ff */
[----:B------:R-:W-:-:S04]  /*0710*/  SHF.R.S32.HI R70, RZ, 0x1f, R7 ;  /* 0x0000001fff467819 */ /* 0x000fc80000011407 */
[----:B------:R-:W-:Y:S01]  /*0720*/  LEA.HI R70, R70, R7, RZ, 0x2 ;  /* 0x0000000746467211 */ /* 0x000fe200078f10ff */
[----:B------:R-:W-:Y:S01]  /*0730*/  BSSY B0, `(.L_x_7246) ;  /* 0x0000033000007945 */ /* 0x000fe20003800000 */
[----:B---3--:R-:W-:Y:S02]  /*0740*/  ISETP.NE.AND P6, PT, R71, RZ, PT ;  /* 0x000000ff4700720c */ /* 0x008fe40003fc5270 */
[----:B------:R-:W-:Y:S02]  /*0750*/  LEA.HI.SX32 R7, R70, R109, 0x1e ;  /* 0x0000006d46077211 */ /* 0x000fe400078ff2ff */
[----:B------:R-:W-:Y:S02]  /*0760*/  MOV R100, RZ ;  /* 0x000000ff00647202 */ /* 0x000fe40000000f00 */
[----:B------:R-:W-:Y:S02]  /*0770*/  MOV R98, RZ ;  /* 0x000000ff00627202 */ /* 0x000fe40000000f00 */
[----:B------:R-:W-:-:S02]  /*0780*/  MOV R99, R7 ;  /* 0x0000000700637202 */ /* 0x000fc40000000f00 */
[----:B----4-:R-:W-:Y:S01]  /*0790*/  FSEL R97, R97, RZ, !P6 ;  /* 0x000000ff61617208 */ /* 0x010fe20007000000 */
[----:B0-----:R-:W-:Y:S06]  /*07a0*/  @!P5 BRA `(.L_x_7247) ;  /* 0x0000000000acd947 */ /* 0x001fec0003800000 */
        /* <DEDUP_REMOVED lines=11> */
[----:B0-----:R-:W-:-:S04]  /*0860*/  LEA R12, P0, R7, UR12, 0x2 ;  /* 0x0000000c070c7c11 */ /* 0x001fc8000f8010ff */
[----:B------:R-:W-:-:S05]  /*0870*/  LEA.HI.X R13, R7, UR13, RZ, 0x2, P0 ;  /* 0x0000000d070d7c11 */ /* 0x000fca00080f14ff */
[----:B------:R0:W5:Y:S01]  /*0880*/  LDG.E R4, desc[UR4][R12.64] ;  /* 0x000000040c047981 */ /* 0x000162000c1e1900 */
[C---:B--2---:R-:W-:Y:S01]  /*0890*/  FADD.FTZ R101, -R97.reuse, R73 ;  /* 0x0000004961657221 */ /* 0x044fe20000010100 */
[C---:B------:R-:W-:Y:S01]  /*08a0*/  FADD.FTZ R81, -R97.reuse, R72 ;  /* 0x0000004861517221 */ /* 0x040fe20000010100 */
[C---:B------:R-:W-:Y:S02]  /*08b0*/  FADD.FTZ R99, -R97.reuse, R74 ;  /* 0x0000004a61637221 */ /* 0x040fe40000010100 */
[C---:B-----5:R-:W-:Y:S01]  /*08c0*/  FMUL.FTZ R101, R8.reuse, R101 ;  /* 0x0000006508657220 */ /* 0x060fe20000410000 */
[C---:B------:R-:W-:Y:S01]  /*08d0*/  FMUL.FTZ R0, R8.reuse, R81 ;  /* 0x0000005108007220 */ /* 0x040fe20000410000 */
[----:B0-----:R-:W-:Y:S01]  /*08e0*/  FMUL.FTZ R12, R8, R99 ;  /* 0x00000063080c7220 */ /* 0x001fe20000410000 */
[----:B------:R-:W-:-:S04]  /*08f0*/  FADD.FTZ R75, -R97, R75 ;  /* 0x0000004b614b7221 */ /* 0x000fc80000010100 */
[----:B------:R-:W-:Y:S01]  /*0900*/  FMUL.FTZ R81, R8, R75 ;  /* 0x0000004b08517220 */ /* 0x000fe20000410000 */
[----:B---3--:R-:W-:Y:S01]  /*0910*/  FMUL.FTZ R13, R125, R68 ;  /* 0x000000447d0d7220 */ /* 0x008fe20000410000 */
[----:B------:R-:W-:Y:S01]  /*0920*/  FADD.FTZ R33, R33, R69 ;  /* 0x0000004521217221 */ /* 0x000fe20000010000 */
[----:B------:R-:W-:Y:S01]  /*0930*/  FFMA.FTZ R17, R69, R101, R17 ;  /* 0x0000006545117223 */ /* 0x000fe20000010011 */
[----:B------:R-:W-:Y:S01]  /*0940*/  FMUL.FTZ R106, R124, R69 ;  /* 0x000000457c6a7220 */ /* 0x000fe20000410000 */
[----:B------:R-:W-:Y:S01]  /*0950*/  FADD.FTZ R32, R32, R68 ;  /* 0x0000004420207221 */ /* 0x000fe20000010000 */
[----:B------:R-:W-:Y:S01]  /*0960*/  FFMA.FTZ R16, R68, R0, R16 ;  /* 0x0000000044107223 */ /* 0x000fe20000010010 */
[----:B------:R-:W-:Y:S01]  /*0970*/  FADD.FTZ R69, RZ, R13 ;  /* 0x0000000dff457221 */ /* 0x000fe20000010000 */
[----:B------:R-:W-:Y:S01]  /*0980*/  FFMA.FTZ R68, R0, R13, RZ ;  /* 0x0000000d00447223 */ /* 0x000fe200000100ff */
        /* <DEDUP_REMOVED lines=10> */
[----:B------:R-:W-:-:S02]  /*0a30*/  IADD3 R99, R7, 0x80, RZ ;  /* 0x0000008007637810 */ /* 0x000fc40007ffe0ff */
[----:B------:R-:W-:Y:S01]  /*0a40*/  FADD.FTZ R100, R71, R82 ;  /* 0x0000005247647221 */ /* 0x000fe20000010000 */
[----:B------:R-:W-:-:S07]  /*0a50*/  FFMA.FTZ R98, R81, R82, R98 ;  /* 0x0000005251627223 */ /* 0x000fce0000010062 */
.L_x_7247:
[----:B------:R-:W-:Y:S05]  /*0a60*/  BSYNC B0 ;  /* 0x0000000000007941 */ /* 0x000fea0003800000 */
.L_x_7246:
[----:B------:R-:W-:Y:S04]  /*0a70*/  BSSY B0, `(.L_x_7248) ;  /* 0x000002d000007945 */ /* 0x000fe80003800000 */
[----:B------:R-:W-:Y:S05]  /*0a80*/  @!P4 BRA `(.L_x_7249) ;  /* 0x0000000000acc947 */ /* 0x000fea0003800000 */
[----:B------:R-:W0:Y:S01]  /*0a90*/  LDC.64 R68, c[0x0][0x2b8] ;  /* 0x0000ae00ff447b82 */ /* 0x000e220000000a00 */
[----:B------:R-:W-:-:S04]  /*0aa0*/  LEA R72, P0, R99, UR10, 0x4 ;  /* 0x0000000a63487c11 */ /* 0x000fc8000f8020ff */
[----:B------:R-:W-:Y:S02]  /*0ab0*/  LEA.HI.X R73, R99, UR11, RZ, 0x4, P0 ;  /* 0x0000000b63497c11 */ /* 0x000fe400080f24ff */
[----:B------:R-:W-:-:S04]  /*0ac0*/  ISETP.NE.U32.AND P0, PT, RZ, UR8, PT ;  /* 0x00000008ff007c0c */ /* 0x000fc8000bf05070 */
[----:B------:R-:W-:Y:S01]  /*0ad0*/  ISETP.NE.AND.EX P0, PT, RZ, UR9, PT, P0 ;  /* 0x00000009ff007c0c */ /* 0x000fe2000bf05300 */
[----:B------:R-:W2:Y:S01]  /*0ae0*/  LDG.E.128 R72, desc[UR4][R72.64] ;  /* 0x0000000448487981 */ /* 0x000ea2000c1e1d00 */
[----:B0-----:R-:W-:-:S11]  /*0af0*/  IMAD.WIDE.U32 R68, R99, 0x10, R68 ;  /* 0x0000001063447825 */ /* 0x001fd600078e0044 */
[----:B------:R-:W-:-:S04]  /*0b00*/  @P0 LEA R102, P6, R99, UR8, 0x4 ;  /* 0x0000000863660c11 */ /* 0x000fc8000f8c20ff */
[C---:B------:R-:W-:Y:S01]  /*0b10*/  @P0 LEA.HI.X R103, R99.reuse, UR9, RZ, 0x4, P6 ;  /* 0x0000000963670c11 */ /* 0x040fe2000b0f24ff */
[----:B------:R-:W3:Y:S04]  /*0b20*/  LDG.E.128 R68, desc[UR4][R68.64] ;  /* 0x0000000444447981 */ /* 0x000ee8000c1e1d00 */
[----:B------:R0:W5:Y:S02]  /*0b30*/  @P0 LDG.E.128 R52, desc[UR4][R102.64] ;  /* 0x0000000466340981 */ /* 0x000164000c1e1d00 */
[----:B0-----:R-:W-:-:S04]  /*0b40*/  LEA R102, P0, R99, UR12, 0x2 ;  /* 0x0000000c63667c11 */ /* 0x001fc8000f8010ff */
[----:B------:R-:W-:-:S05]  /*0b50*/  LEA.HI.X R103, R99, UR13, RZ, 0x2, P0 ;  /* 0x0000000d63677c11 */ /* 0x000fca00080f14ff */
[----:B------:R0:W5:Y:S01]  /*0b60*/  LDG.E R5, desc[UR4][R102.64] ;  /* 0x0000000466057981 */ /* 0x000162000c1e1900 */
        /* <DEDUP_REMOVED lines=29> */
.L_x_7249:
[----:B------:R-:W-:Y:S05]  /*0d40*/  BSYNC B0 ;  /* 0x0000000000007941 */ /* 0x000fea0003800000 */
.L_x_7248:
        /* <DEDUP_REMOVED lines=23> */
[----:B0-----:R-:W-:Y:S01]  /*0ec0*/  FMUL.FTZ R14, R8, R74 ;  /* 0x0000004a080e7220 */ /* 0x001fe20000410000 */
[----:B---3--:R-:W-:Y:S01]  /*0ed0*/  FMUL.FTZ R94, R117, R68 ;  /* 0x00000044755e7220 */ /* 0x008fe20000410000 */
[----:B------:R-:W-:Y:S01]  /*0ee0*/  FADD.FTZ R41, R41, R69 ;  /* 0x0000004529297221 */ /* 0x000fe20000010000 */
[----:B------:R-:W-:Y:S01]  /*0ef0*/  FFMA.FTZ R25, R69, R10, R25 ;  /* 0x0000000a45197223 */ /* 0x000fe20000010019 */
[----:B------:R-:W-:Y:S01]  /*0f00*/  FMUL.FTZ R88, R116, R69 ;  /* 0x0000004574587220 */ /* 0x000fe20000410000 */
        /* <DEDUP_REMOVED lines=17> */
.L_x_7251:
[----:B------:R-:W-:Y:S05]  /*1020*/  BSYNC B0 ;  /* 0x0000000000007941 */ /* 0x000fea0003800000 */
.L_x_7250:
        /* <DEDUP_REMOVED lines=20> */
[----:B------:R-:W-:Y:S01]  /*1170*/  FADD.FTZ R71, -R97, R71 ;  /* 0x0000004761477221 */ /* 0x000fe20000010100 */
[C---:B0-----:R-:W-:Y:S01]  /*1180*/  FMUL.FTZ R92, R8.reuse, R87 ;  /* 0x00000057085c7220 */ /* 0x041fe20000410000 */
[C---:B------:R-:W-:Y:S02]  /*1190*/  FMUL.FTZ R96, R8.reuse, R85 ;  /* 0x0000005508607220 */ /* 0x040fe40000410000 */
        /* <DEDUP_REMOVED lines=21> */
.L_x_7253:
[----:B------:R-:W-:Y:S05]  /*12f0*/  BSYNC B0 ;  /* 0x0000000000007941 */ /* 0x000fea0003800000 */
.L_x_7252:
[----:B------:R-:W0:Y:S01]  /*1300*/  S2R R68, SR_TID.X ;  /* 0x0000000000447919 */ /* 0x000e220000002100 */
        /* <DEDUP_REMOVED lines=25> */
.L_x_7274:
[----:B------:R-:W3:Y:S01]  /*14a0*/  S2R R68, SR_TID.X ;  /* 0x0000000000447919 */ /* 0x000ee20000002100 */
[----:B------:R-:W-:Y:S01]  /*14b0*/  MOV R71, 0x400 ;  /* 0x0000040000477802 */ /* 0x000fe20000000f00 */
[----:B------:R-:W-:Y:S05]  /*14c0*/  WARPSYNC.ALL ;  /* 0x0000000000007948 */ /* 0x000fea0003800000 */
[----:B------:R-:W4:Y:S01]  /*14d0*/  S2R R72, SR_CgaCtaId ;  /* 0x0000000000487919 */ /* 0x000f220000008800 */
[----:B------:R-:W0:Y:S01]  /*14e0*/  LDC.U8 R100, c[0x0][0x2a0] ;  /* 0x0000a800ff647b82 */ /* 0x000e220000000000 */
[----:B------:R-:W-:Y:S01]  /*14f0*/  BSSY B0, `(.L_x_7255) ;  /* 0x0000049000007945 */ /* 0x000fe20003800000 */
[----:B---3--:R-:W-:Y:S01]  /*1500*/  LOP3.LUT P6, RZ, R68, 0x1f, RZ, 0xc0, !PT ;  /* 0x0000001f44ff7812 */ /* 0x008fe200078cc0ff */
[----:B-1----:R-:W-:Y:S01]  /*1510*/  FADD.FTZ R68, R97, R98 ;  /* 0x0000006261447221 */ /* 0x002fe20000010000 */
[----:B----4-:R-:W-:-:S04]  /*1520*/  LEA R72, R72, R71, 0x18 ;  /* 0x0000004748487211 */ /* 0x010fc800078ec0ff */
[----:B------:R-:W-:-:S07]  /*1530*/  LEA R98, R70, R72, 0x3 ;  /* 0x0000004846627211 */ /* 0x000fce00078e18ff */
[----:B------:R-:W-:-:S04]  /*1540*/  @!P6 LOP3.LUT R69, R69, 0x3, RZ, 0xc0, !PT ;  /* 0x000000034545e812 */ /* 0x000fc800078ec0ff */
[----:B------:R-:W-:Y:S01]  /*1550*/  @!P6 IADD3 R71, R70, R69, RZ ;  /* 0x000000454647e210 */ /* 0x000fe20007ffe0ff */
[----:B--2---:R-:W-:-:S03]  /*1560*/  FADD.FTZ R69, R75, R74 ;  /* 0x0000004a4b457221 */ /* 0x004fc60000010000 */
[----:B0-----:R-:W-:-:S05]  /*1570*/  @!P6 LEA R97, R71, R72, 0x3 ;  /* 0x000000484761e211 */ /* 0x001fca00078e18ff */
[----:B------:R-:W-:Y:S01]  /*1580*/  @!P6 STS.64 [R97+0x2000], R68 ;  /* 0x002000446100e388 */ /* 0x000fe20000000a00 */
[----:B------:R-:W-:Y:S01]  /*1590*/  BAR.SYNC.DEFER_BLOCKING 0x0 ;  /* 0x0000000000007b1d */ /* 0x000fe20000010000 */
[----:B------:R-:W-:-:S05]  /*15a0*/  ISETP.NE.AND P6, PT, R100, RZ, PT ;  /* 0x000000ff6400720c */ /* 0x000fca0003fc5270 */
[----:B------:R-:W0:Y:S04]  /*15b0*/  LDS.128 R68, [R98+0x2000] ;  /* 0x0020000062447984 */ /* 0x000e280000000c00 */
[----:B------:R-:W1:Y:S01]  /*15c0*/  LDS.128 R72, [R98+0x2010] ;  /* 0x0020100062487984 */ /* 0x000e620000000c00 */
[----:B0-----:R-:W-:-:S04]  /*15d0*/  FADD.FTZ R99, RZ, R68 ;  /* 0x00000044ff637221 */ /* 0x001fc80000010000 */
[----:B------:R-:W-:Y:S01]  /*15e0*/  FADD.FTZ R99, R70, R99 ;  /* 0x0000006346637221 */ /* 0x000fe20000010000 */
[----:B------:R-:W-:-:S03]  /*15f0*/  FADD.FTZ R70, RZ, R69 ;  /* 0x00000045ff467221 */ /* 0x000fc60000010000 */
[----:B-1----:R-:W-:Y:S01]  /*1600*/  FADD.FTZ R99, R99, R72 ;  /* 0x0000004863637221 */ /* 0x002fe20000010000 */
        /* <DEDUP_REMOVED lines=11> */
[-CC-:B------:R-:W-:Y:S01]  /*16c0*/  FFMA.FTZ R73, R81, R74.reuse, R75.reuse ;  /* 0x0000004a51497223 */ /* 0x180fe2000001004b */
[----:B------:R-:W-:Y:S01]  /*16d0*/  ISETP.NE.AND.EX P6, PT, RZ, UR9, PT, P6 ;  /* 0x00000009ff007c0c */ /* 0x000fe2000bfc5360 */
[----:B------:R-:W-:Y:S01]  /*16e0*/  FADD.FTZ R69, R13, -R68 ;  /* 0x800000440d457221 */ /* 0x000fe20000010000 */
[----:B------:R-:W-:Y:S01]  /*16f0*/  FFMA.FTZ R68, R12, R74, R75 ;  /* 0x0000004a0c447223 */ /* 0x000fe2000001004b */
[----:B------:R-:W-:Y:S01]  /*1700*/  FADD.FTZ R71, R106, -R71 ;  /* 0x800000476a477221 */ /* 0x000fe20000010000 */
[----:B------:R-:W-:Y:S01]  /*1710*/  FADD.FTZ R99, R82, -R73 ;  /* 0x8000004952637221 */ /* 0x000fe20000010000 */
[C---:B-----5:R-:W-:Y:S01]  /*1720*/  FMUL.FTZ R73, R8.reuse, R69 ;  /* 0x0000004508497220 */ /* 0x060fe20000410000 */
[----:B------:R-:W-:Y:S01]  /*1730*/  FADD.FTZ R97, R105, -R68 ;  /* 0x8000004469617221 */ /* 0x000fe20000010000 */
[C---:B------:R-:W-:Y:S01]  /*1740*/  FMUL.FTZ R98, R8.reuse, R71 ;  /* 0x0000004708627220 */ /* 0x040fe20000410000 */
[----:B------:R-:W-:-:S02]  /*1750*/  FMUL.FTZ R70, R8, R99 ;  /* 0x0000006308467220 */ /* 0x000fc40000410000 */
[----:B------:R-:W-:-:S03]  /*1760*/  FMUL.FTZ R71, R8, R97 ;  /* 0x0000006108477220 */ /* 0x000fc60000410000 */
[----:B------:R-:W-:Y:S01]  /*1770*/  @P6 FADD.FTZ R73, R48, R73 ;  /* 0x0000004930496221 */ /* 0x000fe20000010000 */
[----:B------:R-:W-:Y:S01]  /*1780*/  @P6 FADD.FTZ R98, R49, R98 ;  /* 0x0000006231626221 */ /* 0x000fe20000010000 */
[----:B------:R-:W-:Y:S01]  /*1790*/  @P6 FADD.FTZ R71, R50, R71 ;  /* 0x0000004732476221 */ /* 0x000fe20000010000 */
[----:B------:R-:W-:Y:S01]  /*17a0*/  @P6 FADD.FTZ R70, R51, R70 ;  /* 0x0000004633466221 */ /* 0x000fe20000010000 */
[----:B------:R-:W-:Y:S01]  /*17b0*/  ISETP.NE.U32.AND P6, PT, RZ, UR16, PT ;  /* 0x00000010ff007c0c */ /* 0x000fe2000bfc5070 */
[----:B------:R-:W-:-:S03]  /*17c0*/  FMUL.FTZ R97, R73, R9 ;  /* 0x0000000949617220 */ /* 0x000fc60000410000 */
[----:B------:R-:W-:Y:S01]  /*17d0*/  ISETP.NE.AND.EX P6, PT, RZ, UR17, PT, P6 ;  /* 0x00000011ff007c0c */ /* 0x000fe2000bfc5360 */
[----:B------:R-:W-:-:S03]  /*17e0*/  FMUL.FTZ R97, R97, UR15 ;  /* 0x0000000f61617c20 */ /* 0x000fc60008410000 */
[----:B------:R-:W-:Y:S02]  /*17f0*/  SEL R64, R73, R64, P6 ;  /* 0x0000004049407207 */ /* 0x000fe40003000000 */
[C---:B------:R-:W-:Y:S01]  /*1800*/  SEL R65, R98.reuse, R65, P6 ;  /* 0x0000004162417207 */ /* 0x040fe20003000000 */
[----:B------:R-:W0:Y:S01]  /*1810*/  LDC.64 R72, c[0x0][0x2f8] ;  /* 0x0000be00ff487b82 */ /* 0x000e220000000a00 */
[C---:B------:R-:W-:Y:S01]  /*1820*/  SEL R66, R71.reuse, R66, P6 ;  /* 0x0000004247427207 */ /* 0x040fe20003000000 */
[----:B------:R-:W-:Y:S01]  /*1830*/  FMUL.FTZ R98, R98, R9 ;  /* 0x0000000962627220 */ /* 0x000fe20000410000 */
[----:B------:R-:W-:Y:S01]  /*1840*/  SEL R67, R70, R67, P6 ;  /* 0x0000004346437207 */ /* 0x000fe20003000000 */
[----:B------:R-:W-:Y:S02]  /*1850*/  FMUL.FTZ R71, R71, R9 ;  /* 0x0000000947477220 */ /* 0x000fe40000410000 */
[----:B------:R-:W-:Y:S02]  /*1860*/  FMUL.FTZ R98, R98, UR15 ;  /* 0x0000000f62627c20 */ /* 0x000fe40008410000 */
[----:B------:R-:W1:Y:S01]  /*1870*/  @P6 LDC.64 R68, c[0x0][0x308] ;  /* 0x0000c200ff446b82 */ /* 0x000e620000000a00 */
[----:B0-----:R-:W-:-:S04]  /*1880*/  IMAD.WIDE.U32 R72, R7, 0x10, R72 ;  /* 0x0000001007487825 */ /* 0x001fc800078e0048 */
[C---:B-1----:R-:W-:Y:S01]  /*1890*/  @P6 IMAD.WIDE.U32 R68, R7.reuse, 0x10, R68 ;  /* 0x0000001007446825 */ /* 0x042fe200078e0044 */
[----:B------:R-:W-:-:S04]  /*18a0*/  IADD3 R7, R7, 0x80, RZ ;  /* 0x0000008007077810 */ /* 0x000fc80007ffe0ff */
[----:B------:R0:W-:Y:S01]  /*18b0*/  @P6 STG.E.128 desc[UR4][R68.64], R64 ;  /* 0x0000004044006986 */ /* 0x0001e2000c101d04 */
[----:B------:R-:W-:-:S04]  /*18c0*/  LOP3.LUT P6, RZ, R4, 0xff, RZ, 0xc0, !PT ;  /* 0x000000ff04ff7812 */ /* 0x000fc800078cc0ff */
[----:B0-----:R-:W-:Y:S01]  /*18d0*/  SEL R68, R97, RZ, P6 ;  /* 0x000000ff61447207 */ /* 0x001fe20003000000 */
[----:B------:R-:W-:Y:S01]  /*18e0*/  FMUL.FTZ R97, R70, R9 ;  /* 0x0000000946617220 */ /* 0x000fe20000410000 */
[----:B------:R-:W-:Y:S01]  /*18f0*/  LOP3.LUT P6, RZ, R4, 0xff00, RZ, 0xc0, !PT ;  /* 0x0000ff0004ff7812 */ /* 0x000fe200078cc0ff */
[----:B------:R-:W-:Y:S02]  /*1900*/  FMUL.FTZ R70, R71, UR15 ;  /* 0x0000000f47467c20 */ /* 0x000fe40008410000 */
[----:B------:R-:W-:Y:S01]  /*1910*/  FMUL.FTZ R71, R97, UR15 ;  /* 0x0000000f61477c20 */ /* 0x000fe20008410000 */
[----:B------:R-:W-:Y:S02]  /*1920*/  SEL R69, R98, RZ, P6 ;  /* 0x000000ff62457207 */ /* 0x000fe40003000000 */
[----:B------:R-:W-:-:S04]  /*1930*/  LOP3.LUT P6, RZ, R4, 0xff0000, RZ, 0xc0, !PT ;  /* 0x00ff000004ff7812 */ /* 0x000fc800078cc0ff */
[----:B------:R-:W-:Y:S02]  /*1940*/  SEL R70, R70, RZ, P6 ;  /* 0x000000ff46467207 */ /* 0x000fe40003000000 */
[----:B------:R-:W-:-:S04]  /*1950*/  LOP3.LUT P6, RZ, R4, 0xff000000, RZ, 0xc0, !PT ;  /* 0xff00000004ff7812 */ /* 0x000fc800078cc0ff */
[----:B------:R-:W-:-:S05]  /*1960*/  SEL R71, R71, RZ, P6 ;  /* 0x000000ff47477207 */ /* 0x000fca0003000000 */
[----:B------:R0:W-:Y:S04]  /*1970*/  STG.E.128 desc[UR4][R72.64], R68 ;  /* 0x0000004448007986 */ /* 0x0001e8000c101d04 */
.L_x_7256:
[----:B------:R-:W-:Y:S05]  /*1980*/  BSYNC B0 ;  /* 0x0000000000007941 */ /* 0x000fea0003800000 */
.L_x_7255:
[----:B------:R-:W-:Y:S04]  /*1990*/  BSSY B0, `(.L_x_7257) ;  /* 0x0000031000007945 */ /* 0x000fe80003800000 */
[----:B------:R-:W-:Y:S05]  /*19a0*/  @!P4 BRA `(.L_x_7258) ;  /* 0x0000000000bcc947 */ /* 0x000fea0003800000 */
[-CC-:B0-----:R-:W-:Y:S01]  /*19b0*/  FFMA.FTZ R68, R91, R74.reuse, R75.reuse ;  /* 0x0000004a5b447223 */ /* 0x181fe2000001004b */
[----:B------:R-:W-:Y:S01]  /*19c0*/  ISETP.NE.U32.AND P6, PT, RZ, UR8, PT ;  /* 0x00000008ff007c0c */ /* 0x000fe2000bfc5070 */
[-CC-:B------:R-:W-:Y:S01]  /*19d0*/  FFMA.FTZ R73, R11, R74.reuse, R75.reuse ;  /* 0x0000004a0b497223 */ /* 0x180fe2000001004b */
[-CC-:B------:R-:W-:Y:S01]  /*19e0*/  FFMA.FTZ R70, R79, R74.reuse, R75.reuse ;  /* 0x0000004a4f467223 */ /* 0x180fe2000001004b */
[----:B------:R-:W-:Y:S01]  /*19f0*/  FADD.FTZ R69, R95, -R68 ;  /* 0x800000445f457221 */ /* 0x000fe20000010000 */
[----:B------:R-:W-:Y:S01]  /*1a00*/  ISETP.NE.AND.EX P6, PT, RZ, UR9, PT, P6 ;  /* 0x00000009ff007c0c */ /* 0x000fe2000bfc5360 */
[----:B------:R-:W-:Y:S01]  /*1a10*/  FFMA.FTZ R68, R86, R74, R75 ;  /* 0x0000004a56447223 */ /* 0x000fe2000001004b */
[----:B------:R-:W-:Y:S01]  /*1a20*/  FADD.FTZ R97, R80, -R73 ;  /* 0x8000004950617221 */ /* 0x000fe20000010000 */
[----:B------:R-:W-:Y:S01]  /*1a30*/  FADD.FTZ R99, R83, -R70 ;  /* 0x8000004653637221 */ /* 0x000fe20000010000 */
[----:B-----5:R-:W-:Y:S01]  /*1a40*/  FMUL.FTZ R73, R8, R69 ;  /* 0x0000004508497220 */ /* 0x020fe20000410000 */
[----:B------:R-:W-:-:S02]  /*1a50*/  FADD.FTZ R71, R89, -R68 ;  /* 0x8000004459477221 */ /* 0x000fc40000010000 */
[C---:B------:R-:W-:Y:S02]  /*1a60*/  FMUL.FTZ R70, R8.reuse, R99 ;  /* 0x0000006308467220 */ /* 0x040fe40000410000 */
[C---:B------:R-:W-:Y:S01]  /*1a70*/  FMUL.FTZ R98, R8.reuse, R71 ;  /* 0x0000004708627220 */ /* 0x040fe20000410000 */
        /* <DEDUP_REMOVED lines=34> */
.L_x_7258:
[----:B------:R-:W-:Y:S05]  /*1ca0*/  BSYNC B0 ;  /* 0x0000000000007941 */ /* 0x000fea0003800000 */
.L_x_7257:
        /* <DEDUP_REMOVED lines=15> */
[----:B------:R-:W-:-:S04]  /*1da0*/  FMUL.FTZ R70, R8, R99 ;  /* 0x0000006308467220 */ /* 0x000fc80000410000 */
        /* <DEDUP_REMOVED lines=33> */
.L_x_7260:
[----:B------:R-:W-:Y:S05]  /*1fc0*/  BSYNC B0 ;  /* 0x0000000000007941 */ /* 0x000fea0003800000 */
.L_x_7259:
        /* <DEDUP_REMOVED lines=20> */
[----:B------:R-:W-:-:S03]  /*2110*/  ISETP.NE.U32.AND P6, PT, RZ, UR16, PT ;  /* 0x00000010ff007c0c */ /* 0x000fc6000bfc5070 */
[----:B------:R-:W-:Y:S01]  /*2120*/  FMUL.FTZ R72, R8, R9 ;  /* 0x0000000908487220 */ /* 0x000fe20000410000 */
[----:B------:R-:W-:-:S04]  /*2130*/  ISETP.NE.AND.EX P6, PT, RZ, UR17, PT, P6 ;  /* 0x00000011ff007c0c */ /* 0x000fc8000bfc5360 */
[C---:B------:R-:W-:Y:S01]  /*2140*/  SEL R64, R71.reuse, R64, P6 ;  /* 0x0000004047407207 */ /* 0x040fe20003000000 */
[----:B------:R-:W-:Y:S01]  /*2150*/  FMUL.FTZ R71, R71, R9 ;  /* 0x0000000947477220 */ /* 0x000fe20000410000 */
[C---:B------:R-:W-:Y:S01]  /*2160*/  SEL R65, R70.reuse, R65, P6 ;  /* 0x0000004146417207 */ /* 0x040fe20003000000 */
[-C--:B------:R-:W-:Y:S01]  /*2170*/  FMUL.FTZ R70, R70, R9.reuse ;  /* 0x0000000946467220 */ /* 0x080fe20000410000 */
[C---:B------:R-:W-:Y:S01]  /*2180*/  SEL R66, R75.reuse, R66, P6 ;  /* 0x000000424b427207 */ /* 0x040fe20003000000 */
[----:B------:R-:W-:Y:S01]  /*2190*/  FMUL.FTZ R75, R75, R9 ;  /* 0x000000094b4b7220 */ /* 0x000fe20000410000 */
[----:B------:R-:W-:Y:S01]  /*21a0*/  SEL R67, R8, R67, P6 ;  /* 0x0000004308437207 */ /* 0x000fe20003000000 */
[----:B------:R-:W-:Y:S01]  /*21b0*/  FMUL.FTZ R71, R71, UR15 ;  /* 0x0000000f47477c20 */ /* 0x000fe20008410000 */
[----:B------:R-:W0:Y:S01]  /*21c0*/  LDC.64 R8, c[0x0][0x2f8] ;  /* 0x0000be00ff087b82 */ /* 0x000e220000000a00 */
[----:B------:R-:W-:Y:S01]  /*21d0*/  FMUL.FTZ R70, R70, UR15 ;  /* 0x0000000f46467c20 */ /* 0x000fe20008410000 */
[----:B------:R-:W-:-:S06]  /*21e0*/  FMUL.FTZ R75, R75, UR15 ;  /* 0x0000000f4b4b7c20 */ /* 0x000fcc0008410000 */
[----:B------:R-:W1:Y:S01]  /*21f0*/  @P6 LDC.64 R68, c[0x0][0x308] ;  /* 0x0000c200ff446b82 */ /* 0x000e620000000a00 */
[----:B0-----:R-:W-:-:S04]  /*2200*/  IMAD.WIDE.U32 R8, R7, 0x10, R8 ;  /* 0x0000001007087825 */ /* 0x001fc800078e0008 */
[----:B-1----:R-:W-:-:S05]  /*2210*/  @P6 IMAD.WIDE.U32 R68, R7, 0x10, R68 ;  /* 0x0000001007446825 */ /* 0x002fca00078e0044 */
[----:B------:R0:W-:Y:S01]  /*2220*/  @P6 STG.E.128 desc[UR4][R68.64], R64 ;  /* 0x0000004044006986 */ /* 0x0001e2000c101d04 */
[----:B------:R-:W-:-:S04]  /*2230*/  LOP3.LUT P6, RZ, R6, 0xff, RZ, 0xc0, !PT ;  /* 0x000000ff06ff7812 */ /* 0x000fc800078cc0ff */
[----:B0-----:R-:W-:Y:S01]  /*2240*/  SEL R68, R71, RZ, P6 ;  /* 0x000000ff47447207 */ /* 0x001fe20003000000 */
[----:B------:R-:W-:Y:S01]  /*2250*/  FMUL.FTZ R71, R72, UR15 ;  /* 0x0000000f48477c20 */ /* 0x000fe20008410000 */
[----:B------:R-:W-:-:S04]  /*2260*/  LOP3.LUT P6, RZ, R6, 0xff00, RZ, 0xc0, !PT ;  /* 0x0000ff0006ff7812 */ /* 0x000fc800078cc0ff */
[----:B------:R-:W-:Y:S02]  /*2270*/  SEL R69, R70, RZ, P6 ;  /* 0x000000ff46457207 */ /* 0x000fe40003000000 */
[----:B------:R-:W-:-:S04]  /*2280*/  LOP3.LUT P6, RZ, R6, 0xff0000, RZ, 0xc0, !PT ;  /* 0x00ff000006ff7812 */ /* 0x000fc800078cc0ff */
[----:B------:R-:W-:Y:S02]  /*2290*/  SEL R70, R75, RZ, P6 ;  /* 0x000000ff4b467207 */ /* 0x000fe40003000000 */
[----:B------:R-:W-:-:S04]  /*22a0*/  LOP3.LUT P6, RZ, R6, 0xff000000, RZ, 0xc0, !PT ;  /* 0xff00000006ff7812 */ /* 0x000fc800078cc0ff */
[----:B------:R-:W-:-:S05]  /*22b0*/  SEL R71, R71, RZ, P6 ;  /* 0x000000ff47477207 */ /* 0x000fca0003000000 */
[----:B------:R3:W-:Y:S04]  /*22c0*/  STG.E.128 desc[UR4][R8.64], R68 ;  /* 0x0000004408007986 */ /* 0x0007e8000c101d04 */
.L_x_7262:
[----:B------:R-:W-:Y:S05]  /*22d0*/  BSYNC B0 ;  /* 0x0000000000007941 */ /* 0x000fea0003800000 */
.L_x_7261:
[----:B------:R-:W-:Y:S02]  /*22e0*/  IADD3 R3, R3, UR18, RZ ;  /* 0x0000001203037c10 */ /* 0x000fe4000fffe0ff */
[----:B------:R-:W-:Y:S02]  /*22f0*/  SEL R107, RZ, 0x1, P0 ;  /* 0x00000001ff6b7807 */ /* 0x000fe40000000000 */
[----:B------:R-:W-:-:S13]  /*2300*/  ISETP.GE.AND P6, PT, R3, UR19, PT ;  /* 0x0000001303007c0c */ /* 0x000fda000bfc6270 */
[----:B------:R-:W-:Y:S05]  /*2310*/  @!P6 BRA `(.L_x_7263) ;  /* 0xffffffe000b8e947 */ /* 0x000fea000383ffff */
.L_x_7245:
[----:B------:R-:W4:Y:S01]  /*2320*/  S2R R0, SR_TID.X ;  /* 0x0000000000007919 */ /* 0x000f220000002100 */
[----:B------:R-:W4:Y:S08]  /*2330*/  S2UR UR6, SR_CTAID.X ;  /* 0x00000000000679c3 */ /* 0x000f300000002500 */
[----:B------:R-:W0:Y:S08]  /*2340*/  @P5 LDC.64 R2, c[0x0][0x2d0] ;  /* 0x0000b400ff025b82 */ /* 0x000e300000000a00 */
[----:B-----5:R-:W1:Y:S08]  /*2350*/  @P5 LDC.64 R4, c[0x0][0x2d8] ;  /* 0x0000b600ff045b82 */ /* 0x020e700000000a00 */
[----:B------:R-:W2:Y:S01]  /*2360*/  @P4 LDC.64 R6, c[0x0][0x2d0] ;  /* 0x0000b400ff064b82 */ /* 0x000ea20000000a00 */
[----:B----4-:R-:W-:-:S07]  /*2370*/  LEA.HI R11, R0, UR6, RZ, 0x19 ;  /* 0x00000006000b7c11 */ /* 0x010fce000f8fc8ff */
[----:B---3--:R-:W3:Y:S01]  /*2380*/  @P4 LDC.64 R8, c[0x0][0x2d8] ;  /* 0x0000b600ff084b82 */ /* 0x008ee20000000a00 */
[----:B------:R-:W-:-:S07]  /*2390*/  IMAD R108, R11, R108, RZ ;  /* 0x0000006c0b6c7224 */ /* 0x000fce00078e02ff */
[----:B------:R-:W4:Y:S01]  /*23a0*/  @P3 LDC.64 R10, c[0x0][0x2d0] ;  /* 0x0000b400ff0a3b82 */ /* 0x000f220000000a00 */
[----:B------:R-:W-:-:S05]  /*23b0*/  LEA.HI R109, R108, R109, RZ, 0x1e ;  /* 0x0000006d6c6d7211 */ /* 0x000fca00078ff0ff */
[C---:B0-----:R-:W-:Y:S02]  /*23c0*/  @P5 IMAD.WIDE.U32 R2, R109.reuse, 0x10, R2 ;  /* 0x000000106d025825 */ /* 0x041fe400078e0002 */
[----:B------:R-:W0:Y:S02]  /*23d0*/  @P3 LDC.64 R12, c[0x0][0x2d8] ;  /* 0x0000b600ff0c3b82 */ /* 0x000e240000000a00 */
[C---:B-1----:R-:W-:Y:S01]  /*23e0*/  @P5 IMAD.WIDE.U32 R4, R109.reuse, 0x10, R4 ;  /* 0x000000106d045825 */ /* 0x042fe200078e0004 */
[----:B------:R-:W-:Y:S01]  /*23f0*/  @P5 IADD3 R109, R109, 0x80, RZ ;  /* 0x000000806d6d5810 */ /* 0x000fe20007ffe0ff */
[----:B------:R1:W-:Y:S04]  /*2400*/  @P5 STG.E.128 desc[UR4][R2.64], R32 ;  /* 0x0000002002005986 */ /* 0x0003e8000c101d04 */
[C---:B--2---:R-:W-:Y:S01]  /*2410*/  @P4 IMAD.WIDE.U32 R6, R109.reuse, 0x10, R6 ;  /* 0x000000106d064825 */ /* 0x044fe200078e0006 */
[----:B------:R1:W-:Y:S03]  /*2420*/  @P5 STG.E.128 desc[UR4][R4.64], R16 ;  /* 0x0000001004005986 */ /* 0x0003e6000c101d04 */
[C---:B---3--:R-:W-:Y:S01]  /*2430*/  @P4 IMAD.WIDE.U32 R8, R109.reuse, 0x10, R8 ;  /* 0x000000106d084825 */ /* 0x048fe200078e0008 */
[----:B------:R-:W-:Y:S01]  /*2440*/  @P4 IADD3 R109, R109, 0x80, RZ ;  /* 0x000000806d6d4810 */ /* 0x000fe20007ffe0ff */
[----:B------:R1:W-:Y:S04]  /*2450*/  @P4 STG.E.128 desc[UR4][R6.64], R36 ;  /* 0x0000002406004986 */ /* 0x0003e8000c101d04 */
[C---:B----4-:R-:W-:Y:S01]  /*2460*/  @P3 IMAD.WIDE.U32 R10, R109.reuse, 0x10, R10 ;  /* 0x000000106d0a3825 */ /* 0x050fe200078e000a */
[----:B------:R1:W-:Y:S04]  /*2470*/  @P4 STG.E.128 desc[UR4][R8.64], R20 ;  /* 0x0000001408004986 */ /* 0x0003e8000c101d04 */
[----:B------:R1:W-:Y:S01]  /*2480*/  @P3 STG.E.128 desc[UR4][R10.64], R40 ;  /* 0x000000280a003986 */ /* 0x0003e2000c101d04 */
[----:B0-----:R-:W-:-:S05]  /*2490*/  @P3 IMAD.WIDE.U32 R12, R109, 0x10, R12 ;  /* 0x000000106d0c3825 */ /* 0x001fca00078e000c */
[----:B------:R1:W-:Y:S01]  /*24a0*/  @P3 STG.E.128 desc[UR4][R12.64], R24 ;  /* 0x000000180c003986 */ /* 0x0003e2000c101d04 */
[----:B------:R-:W-:Y:S05]  /*24b0*/  @!P2 EXIT ;  /* 0x000000000000a94d */ /* 0x000fea0003800000 */
[----:B-1----:R-:W0:Y:S01]  /*24c0*/  LDC.64 R2, c[0x0][0x2d0] ;  /* 0x0000b400ff027b82 */ /* 0x002e220000000a00 */
[----:B------:R-:W-:-:S07]  /*24d0*/  @P3 IADD3 R109, R109, 0x80, RZ ;  /* 0x000000806d6d3810 */ /* 0x000fce0007ffe0ff */
[----:B------:R-:W1:Y:S01]  /*24e0*/  LDC.64 R4, c[0x0][0x2d8] ;  /* 0x0000b600ff047b82 */ /* 0x000e620000000a00 */
[----:B0-----:R-:W-:-:S05]  /*24f0*/  IMAD.WIDE.U32 R2, R109, 0x10, R2 ;  /* 0x000000106d027825 */ /* 0x001fca00078e0002 */
[----:B------:R-:W-:Y:S01]  /*2500*/  STG.E.128 desc[UR4][R2.64], R44 ;  /* 0x0000002c02007986 */ /* 0x000fe2000c101d04 */
[----:B-1----:R-:W-:-:S05]  /*2510*/  IMAD.WIDE.U32 R4, R109, 0x10, R4 ;  /* 0x000000106d047825 */ /* 0x002fca00078e0004 */
[----:B------:R-:W-:Y:S01]  /*2520*/  STG.E.128 desc[UR4][R4.64], R28 ;  /* 0x0000001c04007986 */ /* 0x000fe2000c101d04 */
[----:B------:R-:W-:Y:S05]  /*2530*/  EXIT ;  /* 0x000000000000794d */ /* 0x000fea0003800000 */
.L_x_7254:
[----:B------:R-:W-:Y:S01]  /*2540*/  HFMA2.MMA R68, -RZ, RZ, 0, 9.5367431640625e-07 ;  /* 0x00000010ff447435 */ /* 0x000fe200000001ff */
[----:B------:R-:W-:Y:S02]  /*2550*/  MOV R73, R100 ;  /* 0x0000006400497202 */ /* 0x000fe40000000f00 */
[----:B------:R-:W-:Y:S02]  /*2560*/  MOV R71, 0x1f ;  /* 0x0000001f00477802 */ /* 0x000fe40000000f00 */
[----:B------:R-:W-:-:S07]  /*2570*/  MOV R72, 0xffffffff ;  /* 0xffffffff00487802 */ /* 0x000fce0000000f00 */
[----:B-----5:R-:W-:Y:S05]  /*2580*/  WARPSYNC.COLLECTIVE R72, `(.L_x_7264) ;  /* 0x0000000048087348 */ /* 0x020fea0003c00000 */
[----:B------:R0:W1:Y:S02]  /*2590*/  SHFL.DOWN P6, R74, R73, R68, R71 ;  /* 0x08000044494a7389 */ /* 0x00006400000c0047 */
[----:B01---5:R-:W-:Y:S01]  /*25a0*/  ENDCOLLECTIVE ;  /* 0x000000000000791b */ /* 0x023fe20003800000 */
.L_x_7264:
[----:B------:R-:W-:Y:S01]  /*25b0*/  MOV R73, R98 ;  /* 0x0000006200497202 */ /* 0x000fe20000000f00 */
[----:B------:R-:W-:-:S07]  /*25c0*/  FADD.FTZ R99, R74, R100 ;  /* 0x000000644a637221 */ /* 0x000fce0000010000 */
[----:B------:R-:W-:Y:S05]  /*25d0*/  WARPSYNC.COLLECTIVE R72, `(.L_x_7265) ;  /* 0x0000000048087348 */ /* 0x000fea0003c00000 */
[----:B------:R0:W1:Y:S02]  /*25e0*/  SHFL.DOWN P6, R74, R73, R68, R71 ;  /* 0x08000044494a7389 */ /* 0x00006400000c0047 */
[----:B01----:R-:W-:Y:S01]  /*25f0*/  ENDCOLLECTIVE ;  /* 0x000000000000791b */ /* 0x003fe20003800000 */
.L_x_7265:
[----:B------:R-:W-:Y:S01]  /*2600*/  HFMA2.MMA R68, -RZ, RZ, 0, 4.76837158203125e-07 ;  /* 0x00000008ff447435 */ /* 0x000fe200000001ff */
[----:B------:R-:W-:Y:S02]  /*2610*/  MOV R73, R99 ;  /* 0x0000006300497202 */ /* 0x000fe40000000f00 */
[----:B------:R-:W-:-:S08]  /*2620*/  MOV R75, R74 ;  /* 0x0000004a004b7202 */ /* 0x000fd00000000f00 */
[----:B------:R-:W-:Y:S05]  /*2630*/  WARPSYNC.COLLECTIVE R72, `(.L_x_7266) ;  /* 0x0000000048087348 */ /* 0x000fea0003c00000 */
[----:B------:R0:W1:Y:S02]  /*2640*/  SHFL.DOWN P6, R74, R73, R68, R71 ;  /* 0x08000044494a7389 */ /* 0x00006400000c0047 */
[----:B01----:R-:W-:Y:S01]  /*2650*/  ENDCOLLECTIVE ;  /* 0x000000000000791b */ /* 0x003fe20003800000 */
.L_x_7266:
[----:B------:R-:W-:-:S05]  /*2660*/  FADD.FTZ R102, R75, R98 ;  /* 0x000000624b667221 */ /* 0x000fca0000010000 */
[----:B------:R-:W-:Y:S01]  /*2670*/  MOV R73, R102 ;  /* 0x0000006600497202 */ /* 0x000fe20000000f00 */
[----:B------:R-:W-:-:S07]  /*2680*/  FADD.FTZ R103, R99, R74 ;  /* 0x0000004a63677221 */ /* 0x000fce0000010000 */
[----:B------:R-:W-:Y:S05]  /*2690*/  WARPSYNC.COLLECTIVE R72, `(.L_x_7267) ;  /* 0x0000000048087348 */ /* 0x000fea0003c00000 */
[----:B------:R0:W1:Y:S02]  /*26a0*/  SHFL.DOWN P6, R74, R73, R68, R71 ;  /* 0x08000044494a7389 */ /* 0x00006400000c0047 */
[----:B01----:R-:W-:Y:S01]  /*26b0*/  ENDCOLLECTIVE ;  /* 0x000000000000791b */ /* 0x003fe20003800000 */
.L_x_7267:
[----:B------:R-:W-:Y:S01]  /*26c0*/  HFMA2.MMA R68, -RZ, RZ, 0, 2.384185791015625e-07 ;  /* 0x00000004ff447435 */ /* 0x000fe200000001ff */
[----:B------:R-:W-:Y:S02]  /*26d0*/  MOV R73, R103 ;  /* 0x0000006700497202 */ /* 0x000fe40000000f00 */
[----:B------:R-:W-:-:S08]  /*26e0*/  MOV R75, R74 ;  /* 0x0000004a004b7202 */ /* 0x000fd00000000f00 */
[----:B------:R-:W-:Y:S05]  /*26f0*/  WARPSYNC.COLLECTIVE R72, `(.L_x_7268) ;  /* 0x0000000048087348 */ /* 0x000fea0003c00000 */
[----:B------:R0:W1:Y:S02]  /*2700*/  SHFL.DOWN P6, R74, R73, R68, R71 ;  /* 0x08000044494a7389 */ /* 0x00006400000c0047 */
[----:B01----:R-:W-:Y:S01]  /*2710*/  ENDCOLLECTIVE ;  /* 0x000000000000791b */ /* 0x003fe20003800000 */
.L_x_7268:
[----:B------:R-:W-:-:S05]  /*2720*/  FADD.FTZ R107, R102, R75 ;  /* 0x0000004b666b7221 */ /* 0x000fca0000010000 */
[----:B------:R-:W-:Y:S01]  /*2730*/  MOV R73, R107 ;  /* 0x0000006b00497202 */ /* 0x000fe20000000f00 */
[----:B------:R-:W-:-:S07]  /*2740*/  FADD.FTZ R97, R103, R74 ;  /* 0x0000004a67617221 */ /* 0x000fce0000010000 */
[----:B------:R-:W-:Y:S05]  /*2750*/  WARPSYNC.COLLECTIVE R72, `(.L_x_7269) ;  /* 0x0000000048087348 */ /* 0x000fea0003c00000 */
[----:B------:R0:W1:Y:S02]  /*2760*/  SHFL.DOWN P6, R74, R73, R68, R71 ;  /* 0x08000044494a7389 */ /* 0x00006400000c0047 */
[----:B01----:R-:W-:Y:S01]  /*2770*/  ENDCOLLECTIVE ;  /* 0x000000000000791b */ /* 0x003fe20003800000 */
.L_x_7269:
[----:B------:R-:W-:Y:S01]  /*2780*/  HFMA2.MMA R68, -RZ, RZ, 0, 1.1920928955078125e-07 ;  /* 0x00000002ff447435 */ /* 0x000fe200000001ff */
[----:B------:R-:W-:Y:S02]  /*2790*/  MOV R73, R97 ;  /* 0x0000006100497202 */ /* 0x000fe40000000f00 */
[----:B------:R-:W-:-:S08]  /*27a0*/  MOV R75, R74 ;  /* 0x0000004a004b7202 */ /* 0x000fd00000000f00 */
[----:B------:R-:W-:Y:S05]  /*27b0*/  WARPSYNC.COLLECTIVE R72, `(.L_x_7270) ;  /* 0x0000000048087348 */ /* 0x000fea0003c00000 */
[----:B------:R0:W1:Y:S02]  /*27c0*/  SHFL.DOWN P6, R74, R73, R68, R71 ;  /* 0x08000044494a7389 */ /* 0x00006400000c0047 */
[----:B01----:R-:W-:Y:S01]  /*27d0*/  ENDCOLLECTIVE ;  /* 0x000000000000791b */ /* 0x003fe20003800000 */
.L_x_7270:
[----:B------:R-:W-:-:S05]  /*27e0*/  FADD.FTZ R100, R107, R75 ;  /* 0x0000004b6b647221 */ /* 0x000fca0000010000 */
[----:B------:R-:W-:Y:S01]  /*27f0*/  MOV R73, R100 ;  /* 0x0000006400497202 */ /* 0x000fe20000000f00 */
[----:B------:R-:W-:-:S07]  /*2800*/  FADD.FTZ R97, R97, R74 ;  /* 0x0000004a61617221 */ /* 0x000fce0000010000 */
[----:B------:R-:W-:Y:S05]  /*2810*/  WARPSYNC.COLLECTIVE R72, `(.L_x_7271) ;  /* 0x0000000048087348 */ /* 0x000fea0003c00000 */
[----:B------:R0:W1:Y:S02]  /*2820*/  SHFL.DOWN P6, R74, R73, R68, R71 ;  /* 0x08000044494a7389 */ /* 0x00006400000c0047 */
[----:B01----:R-:W-:Y:S01]  /*2830*/  ENDCOLLECTIVE ;  /* 0x000000000000791b */ /* 0x003fe20003800000 */
.L_x_7271:
[----:B------:R-:W-:Y:S01]  /*2840*/  HFMA2.MMA R68, -RZ, RZ, 0, 5.9604644775390625e-08 ;  /* 0x00000001ff447435 */ /* 0x000fe200000001ff */
[----:B------:R-:W-:Y:S02]  /*2850*/  MOV R73, R97 ;  /* 0x0000006100497202 */ /* 0x000fe40000000f00 */
[----:B------:R-:W-:-:S08]  /*2860*/  MOV R75, R74 ;  /* 0x0000004a004b7202 */ /* 0x000fd00000000f00 */
[----:B------:R-:W-:Y:S05]  /*2870*/  WARPSYNC.COLLECTIVE R72, `(.L_x_7272) ;  /* 0x0000000048087348 */ /* 0x000fea0003c00000 */
[----:B------:R0:W1:Y:S02]  /*2880*/  SHFL.DOWN P6, R74, R73, R68, R71 ;  /* 0x08000044494a7389 */ /* 0x00006400000c0047 */
[----:B01----:R-:W-:Y:S01]  /*2890*/  ENDCOLLECTIVE ;  /* 0x000000000000791b */ /* 0x003fe20003800000 */
.L_x_7272:
[----:B------:R-:W-:-:S05]  /*28a0*/  FADD.FTZ R75, R100, R75 ;  /* 0x0000004b644b7221 */ /* 0x000fca0000010000 */
[----:B------:R-:W-:Y:S02]  /*28b0*/  MOV R73, R75 ;  /* 0x0000004b00497202 */ /* 0x000fe40000000f00 */
[----:B------:R-:W-:-:S07]  /*28c0*/  MOV R98, R74 ;  /* 0x0000004a00627202 */ /* 0x000fce0000000f00 */
[----:B------:R-:W-:Y:S05]  /*28d0*/  WARPSYNC.COLLECTIVE R72, `(.L_x_7273) ;  /* 0x0000000048087348 */ /* 0x000fea0003c00000 */
[----:B------:R0:W1:Y:S02]  /*28e0*/  SHFL.DOWN P6, R74, R73, R68, R71 ;  /* 0x08000044494a7389 */ /* 0x00006400000c0047 */
[----:B01----:R-:W-:Y:S01]  /*28f0*/  ENDCOLLECTIVE ;  /* 0x000000000000791b */ /* 0x003fe20003800000 */
.L_x_7273:
[----:B------:R-:W-:Y:S05]  /*2900*/  BRA `(.L_x_7274) ;  /* 0xffffffe800e47947 */ /* 0x000fea000383ffff */
.L_x_7275:
        /* <DEDUP_REMOVED lines=15> */
.L_x_8846:


//--------------------- .text._ZN10layer_norm13ln_bwd_kernelINS_13Kernel_traitsI6__halfffffjLj2048ELj1ELj1ELj4ELj16ENS_18Kernel_traits_baseILj2048ES2_ffffjLj128EEEEELb1ELb0ELb0ELb1EEEvNS_9BwdParamsE --------------------------
	.section	.text._ZN10layer_norm13ln_bwd_kernelINS_13Kernel_traitsI6__halfffffjLj2048ELj1ELj1ELj4ELj16ENS_18Kernel_traits_baseILj2048ES2_ffffjLj128EEEEELb1ELb0ELb0ELb1EEEvNS_9BwdParamsE,"ax",@progbits
	.align	128
        .global         _ZN10layer_norm13ln_bwd_kernelINS_13Kernel_traitsI6__halfffffjLj2048ELj1ELj1ELj4ELj16ENS_18Kernel_traits_baseILj2048ES2_ffffjLj128EEEEELb1ELb0ELb0ELb1EEEvNS_9BwdParamsE
        .type           _ZN10layer_norm13ln_bwd_kernelINS_13Kernel_traitsI6__halfffffjLj2048ELj1ELj1ELj4ELj16ENS_18Kernel_traits_baseILj2048ES2_ffffjLj128EEEEELb1ELb0ELb0ELb1EEEvNS_9BwdParamsE,@function
        .size           _ZN10layer_norm13ln_bwd_kernelINS_13Kernel_traitsI6__halfffffjLj2048ELj1ELj1ELj4ELj16ENS_18Kernel_traits_baseILj2048ES2_ffffjLj128EEEEELb1ELb0ELb0ELb1EEEvNS_9BwdParamsE,(.L_x_8847 - _ZN10layer_norm13ln_bwd_kernelINS_13Kernel_traitsI6__halfffffjLj2048ELj1ELj1ELj4ELj16ENS_18Kernel_traits_baseILj2048ES2_ffffjLj128EEEEELb1ELb0ELb0ELb1EEEvNS_9BwdParamsE)
        .other          _ZN10layer_norm13ln_bwd_kernelINS_13Kernel_traitsI6__halfffffjLj2048ELj1ELj1ELj4ELj16ENS_18Kernel_traits_baseILj2048ES2_ffffjLj128EEEEELb1ELb0ELb0ELb1EEEvNS_9BwdParamsE,@"STO_CUDA_ENTRY STV_DEFAULT"
_ZN10layer_norm13ln_bwd_kernelINS_13Kernel_traitsI6__halfffffjLj2048ELj1ELj1ELj4ELj16ENS_18Kernel_traits_baseILj2048ES2_ffffjLj128EEEEELb1ELb0ELb0ELb1EEEvNS_9BwdParamsE:
.text._ZN10layer_norm13ln_bwd_kernelINS_13Kernel_traitsI6__halfffffjLj2048ELj1ELj1ELj4ELj16ENS_18Kernel_traits_baseILj2048ES2_ffffjLj128EEEEELb1ELb0ELb0ELb1EEEvNS_9BwdParamsE:
[----:B------:R-:W-:Y:S01]  /*0000*/  LDC R1, c[0x0][0x28] ;  /* 0x00000a00ff017b82 */ /* 0x000fe20000000800 */
[----:B------:R-:W0:Y:S07]  /*0010*/  S2R R13, SR_TID.X ;  /* 0x00000000000d7919 */ /* 0x000e2e0000002100 */
[----:B------:R-:W0:Y:S01]  /*0020*/  S2UR UR4, SR_CTAID.X ;  /* 0x00000000000479c3 */ /* 0x000e220000002500 */
[----:B------:R-:W-:Y:S01]  /*0030*/  ULDC UR9, c[0x0][0x218] ;  /* 0x0000860000097ab9 */ /* 0x000fe20000000800 */
[----:B------:R-:W-:Y:S01]  /*0040*/  ULDC.U8 UR8, c[0x0][0x2a0] ;  /* 0x0000a80000087ab9 */ /* 0x000fe20000000000 */
[----:B------:R-:W-:Y:S01]  /*0050*/  ULDC UR10, c[0x0][0x290] ;  /* 0x0000a400000a7ab9 */ /* 0x000fe20000000800 */
[----:B------:R-:W-:Y:S01]  /*0060*/  ULDC UR11, c[0x0][0x298] ;  /* 0x0000a600000b7ab9 */ /* 0x000fe20000000800 */
        /* <DEDUP_REMOVED lines=24> */
.L_x_7276:
        /* <DEDUP_REMOVED lines=45> */
[----:B------:R-:W-:Y:S01]  /*04c0*/  CS2R R4, SRZ ;  /* 0x0000000000047805 */ /* 0x000fe2000001ff00 */
[----:B------:R-:W-:-:S02]  /*04d0*/  HADD2.F32 R102, -RZ, R102.H0_H0 ;  /* 0x20000066ff667230 */ /* 0x000fc40000004100 */
[----:B------:R-:W-:Y:S02]  /*04e0*/  HADD2.F32 R100, -RZ, R100.H0_H0 ;  /* 0x20000064ff647230 */ /* 0x000fe40000004100 */
[----:B------:R-:W-:Y:S02]  /*04f0*/  HADD2.F32 R98, -RZ, R98.H0_H0 ;  /* 0x20000062ff627230 */ /* 0x000fe40000004100 */
[----:B------:R-:W-:Y:S02]  /*0500*/  HADD2.F32 R96, -RZ, R96.H0_H0 ;  /* 0x20000060ff607230 */ /* 0x000fe40000004100 */
[----:B------:R-:W-:Y:S02]  /*0510*/  HADD2.F32 R94, -RZ, R94.H0_H0 ;  /* 0x2000005eff5e7230 */ /* 0x000fe40000004100 */
[----:B------:R-:W-:Y:S02]  /*0520*/  HADD2.F32 R92, -RZ, R92.H0_H0 ;  /* 0x2000005cff5c7230 */ /* 0x000fe40000004100 */
[----:B------:R-:W-:-:S02]  /*0530*/  HADD2.F32 R90, -RZ, R90.H0_H0 ;  /* 0x2000005aff5a7230 */ /* 0x000fc40000004100 */
[----:B------:R-:W-:-:S07]  /*0540*/  HADD2.F32 R89, -RZ, R89.H0_H0 ;  /* 0x20000059ff597230 */ /* 0x000fce0000004100 */
.L_x_7282:
        /* <DEDUP_REMOVED lines=9> */
[----:B0-----:R-:W-:Y:S01]  /*05e0*/  IMAD.WIDE R122, R104, 0x4, R122 ;  /* 0x00000004687a7825 */ /* 0x001fe200078e027a */
[----:B------:R-:W-:-:S02]  /*05f0*/  IADD3 R111, R112, 0x80, RZ ;  /* 0x00000080706f7810 */ /* 0x000fc40007ffe0ff */
[C---:B------:R-:W-:Y:S02]  /*0600*/  IADD3 R106, R112.reuse, 0x100, RZ ;  /* 0x00000100706a7810 */ /* 0x040fe40007ffe0ff */
[C---:B------:R-:W-:Y:S01]  /*0610*/  IADD3 R105, R112.reuse, 0x180, RZ ;  /* 0x0000018070697810 */ /* 0x040fe20007ffe0ff */
[----:B------:R-:W4:Y:S01]  /*0620*/  LDG.E R122, desc[UR4][R122.64] ;  /* 0x000000047a7a7981 */ /* 0x000f22000c1e1900 */
[--C-:B-1----:R-:W-:Y:S01]  /*0630*/  IMAD.WIDE.U32 R40, R112, 0x10, R52.reuse ;  /* 0x0000001070287825 */ /* 0x102fe200078e0034 */
[----:B------:R-:W0:Y:S03]  /*0640*/  LDC.64 R84, c[0x0][0x2c8] ;  /* 0x0000b200ff547b82 */ /* 0x000e260000000a00 */
[--C-:B------:R-:W-:Y:S02]  /*0650*/  IMAD.WIDE.U32 R44, R111, 0x10, R52.reuse ;  /* 0x000000106f2c7825 */ /* 0x100fe400078e0034 */
[----:B------:R-:W4:Y:S02]  /*0660*/  LDG.E.128 R40, desc[UR4][R40.64] ;  /* 0x0000000428287981 */ /* 0x000f24000c1e1d00 */
[--C-:B------:R-:W-:Y:S01]  /*0670*/  IMAD.WIDE.U32 R48, R106, 0x10, R52.reuse ;  /* 0x000000106a307825 */ /* 0x100fe200078e0034 */
[----:B------:R-:W1:Y:S01]  /*0680*/  @P1 LDC.64 R68, c[0x0][0x270] ;  /* 0x00009c00ff441b82 */ /* 0x000e620000000a00 */
[----:B------:R-:W4:Y:S02]  /*0690*/  LDG.E.128 R44, desc[UR4][R44.64] ;  /* 0x000000042c2c7981 */ /* 0x000f24000c1e1d00 */
[----:B------:R-:W-:-:S02]  /*06a0*/  IMAD.WIDE.U32 R52, R105, 0x10, R52 ;  /* 0x0000001069347825 */ /* 0x000fc400078e0034 */
[----:B------:R-:W4:Y:S02]  /*06b0*/  LDG.E.128 R48, desc[UR4][R48.64] ;  /* 0x0000000430307981 */ /* 0x000f24000c1e1d00 */
[----:B--2---:R-:W-:Y:S02]  /*06c0*/  IMAD.WIDE R108, R104, 0x4, R108 ;  /* 0x00000004686c7825 */ /* 0x004fe400078e026c */
[----:B------:R-:W2:Y:S02]  /*06d0*/  LDG.E.128 R52, desc[UR4][R52.64] ;  /* 0x0000000434347981 */ /* 0x000ea4000c1e1d00 */
[--C-:B---3--:R-:W-:Y:S02]  /*06e0*/  IMAD.WIDE.U32 R56, R112, 0x10, R70.reuse ;  /* 0x0000001070387825 */ /* 0x108fe400078e0046 */
[----:B------:R3:W2:Y:S04]  /*06f0*/  LDG.E R108, desc[UR4][R108.64] ;  /* 0x000000046c6c7981 */ /* 0x0006a8000c1e1900 */
[----:B------:R-:W2:Y:S01]  /*0700*/  LDG.E.128 R56, desc[UR4][R56.64] ;  /* 0x0000000438387981 */ /* 0x000ea2000c1e1d00 */
[----:B------:R-:W-:Y:S01]  /*0710*/  IMAD.WIDE.U32 R60, R111, 0x10, R70 ;  /* 0x000000106f3c7825 */ /* 0x000fe200078e0046 */
[----:B0-----:R-:W-:-:S03]  /*0720*/  ISETP.NE.U32.AND P0, PT, R84, RZ, PT ;  /* 0x000000ff5400720c */ /* 0x001fc60003f05070 */
[----:B------:R-:W-:Y:S01]  /*0730*/  IMAD.WIDE.U32 R64, R106, 0x10, R70 ;  /* 0x000000106a407825 */ /* 0x000fe200078e0046 */
[----:B------:R-:W-:Y:S01]  /*0740*/  ISETP.NE.AND.EX P0, PT, R85, RZ, PT, P0 ;  /* 0x000000ff5500720c */ /* 0x000fe20003f05300 */
[----:B------:R-:W2:Y:S04]  /*0750*/  LDG.E.128 R60, desc[UR4][R60.64] ;  /* 0x000000043c3c7981 */ /* 0x000ea8000c1e1d00 */
[----:B------:R-:W2:Y:S01]  /*0760*/  LDG.E.128 R64, desc[UR4][R64.64] ;  /* 0x0000000440407981 */ /* 0x000ea2000c1e1d00 */
[----:B-1----:R-:W-:Y:S02]  /*0770*/  @P1 LEA R68, P2, R104, R68, 0x2 ;  /* 0x0000004468441211 */ /* 0x002fe400078410ff */
[----:B------:R-:W-:Y:S01]  /*0780*/  SHF.R.S32.HI R107, RZ, 0x1f, R104 ;  /* 0x0000001fff6b7819 */ /* 0x000fe20000011468 */
[----:B------:R-:W-:Y:S01]  /*0790*/  IMAD.WIDE.U32 R70, R105, 0x10, R70 ;  /* 0x0000001069467825 */ /* 0x000fe200078e0046 */
[----:B---3--:R-:W-:-:S02]  /*07a0*/  MOV R109, 0x3f800000 ;  /* 0x3f800000006d7802 */ /* 0x008fc40000000f00 */
[----:B------:R-:W-:Y:S01]  /*07b0*/  @P1 LEA.HI.X R69, R104, R69, R107, 0x2, P2 ;  /* 0x0000004568451211 */ /* 0x000fe200010f146b */
[----:B------:R-:W0:Y:S04]  /*07c0*/  @P0 LDC.64 R124, c[0x0][0x2c8] ;  /* 0x0000b200ff7c0b82 */ /* 0x000e280000000a00 */
[----:B------:R-:W5:Y:S04]  /*07d0*/  @P1 LDG.E R109, desc[UR4][R68.64] ;  /* 0x00000004446d1981 */ /* 0x000f68000c1e1900 */
[----:B------:R-:W1:Y:S01]  /*07e0*/  @P0 LDC.64 R116, c[0x0][0x2c8] ;  /* 0x0000b200ff740b82 */ /* 0x000e620000000a00 */
[----:B------:R-:W3:Y:S07]  /*07f0*/  LDG.E.128 R68, desc[UR4][R70.64] ;  /* 0x0000000446447981 */ /* 0x000eee000c1e1d00 */
[----:B------:R-:W1:Y:S01]  /*0800*/  @P0 LDC.64 R118, c[0x0][0x2c8] ;  /* 0x0000b200ff760b82 */ /* 0x000e620000000a00 */
[----:B0-----:R-:W-:-:S07]  /*0810*/  @P0 IMAD.WIDE.U32 R124, R111, 0x10, R124 ;  /* 0x000000106f7c0825 */ /* 0x001fce00078e007c */
[----:B------:R-:W0:Y:S01]  /*0820*/  @P0 LDC.64 R120, c[0x0][0x2c8] ;  /* 0x0000b200ff780b82 */ /* 0x000e220000000a00 */
[----:B------:R-:W5:Y:S01]  /*0830*/  @P0 LDG.E.128 R24, desc[UR4][R124.64] ;  /* 0x000000047c180981 */ /* 0x000f62000c1e1d00 */
[----:B-1----:R-:W-:-:S05]  /*0840*/  @P0 IMAD.WIDE.U32 R116, R112, 0x10, R116 ;  /* 0x0000001070740825 */ /* 0x002fca00078e0074 */
[----:B------:R1:W5:Y:S02]  /*0850*/  @P0 LDG.E.128 R20, desc[UR4][R116.64] ;  /* 0x0000000474140981 */ /* 0x000364000c1e1d00 */
[----:B-1----:R-:W1:Y:S01]  /*0860*/  LDC.64 R116, c[0x0][0x240] ;  /* 0x00009000ff747b82 */ /* 0x002e620000000a00 */
[----:B------:R-:W-:-:S04]  /*0870*/  @P0 IMAD.WIDE.U32 R118, R105, 0x10, R118 ;  /* 0x0000001069760825 */ /* 0x000fc800078e0076 */
[----:B0-----:R-:W-:Y:S01]  /*0880*/  @P0 IMAD.WIDE.U32 R120, R106, 0x10, R120 ;  /* 0x000000106a780825 */ /* 0x001fe200078e0078 */
[----:B------:R1:W5:Y:S04]  /*0890*/  @P0 LDG.E.128 R32, desc[UR4][R118.64] ;  /* 0x0000000476200981 */ /* 0x000368000c1e1d00 */
[----:B------:R0:W5:Y:S01]  /*08a0*/  @P0 LDG.E.128 R28, desc[UR4][R120.64] ;  /* 0x00000004781c0981 */ /* 0x000162000c1e1d00 */
[----:B------:R-:W-:Y:S01]  /*08b0*/  ISETP.NE.AND P3, PT, RZ, UR8, PT ;  /* 0x00000008ff007c0c */ /* 0x000fe2000bf65270 */
[----:B-1----:R-:W-:-:S04]  /*08c0*/  IMAD.WIDE.U32 R118, R112, 0x4, R116 ;  /* 0x0000000470767825 */ /* 0x002fc800078e0074 */
[--C-:B0-----:R-:W-:Y:S01]  /*08d0*/  IMAD.WIDE.U32 R120, R111, 0x4, R116.reuse ;  /* 0x000000046f787825 */ /* 0x101fe200078e0074 */
[----:B------:R0:W5:Y:S04]  /*08e0*/  LDG.E R114, desc[UR4][R118.64] ;  /* 0x0000000476727981 */ /* 0x000168000c1e1900 */
[----:B------:R-:W5:Y:S01]  /*08f0*/  LDG.E R113, desc[UR4][R120.64] ;  /* 0x0000000478717981 */ /* 0x000f62000c1e1900 */
[----:B0-----:R-:W-:-:S04]  /*0900*/  IMAD.WIDE.U32 R118, R106, 0x4, R116 ;  /* 0x000000046a767825 */ /* 0x001fc800078e0074 */
[----:B------:R-:W-:Y:S01]  /*0910*/  IMAD.WIDE.U32 R116, R105, 0x4, R116 ;  /* 0x0000000469747825 */ /* 0x000fe200078e0074 */
[----:B------:R-:W5:Y:S04]  /*0920*/  LDG.E R110, desc[UR4][R118.64] ;  /* 0x00000004766e7981 */ /* 0x000f68000c1e1900 */
[----:B------:R4:W5:Y:S01]  /*0930*/  LDG.E R107, desc[UR4][R116.64] ;  /* 0x00000004746b7981 */ /* 0x000962000c1e1900 */
[----:B------:R-:W-:Y:S01]  /*0940*/  UMOV UR6, 0xffffffff ;  /* 0xffffffff00067882 */ /* 0x000fe20000000000 */
[----:B------:R-:W-:Y:S02]  /*0950*/  LOP3.LUT P2, RZ, R13, 0x1f, RZ, 0xc0, !PT ;  /* 0x0000001f0dff7812 */ /* 0x000fe4000784c0ff */
[----:B----4-:R-:W-:-:S05]  /*0960*/  FSEL R116, R122, RZ, !P3 ;  /* 0x000000ff7a747208 */ /* 0x010fca0005800000 */
        /* <DEDUP_REMOVED lines=9> */
[C---:B--2---:R-:W-:Y:S01]  /*0a00*/  FADD.FTZ R49, -R116.reuse, R52 ;  /* 0x0000003474317221 */ /* 0x044fe20000010100 */
[C---:B------:R-:W-:Y:S01]  /*0a10*/  FADD.FTZ R52, -R116.reuse, R54 ;  /* 0x0000003674347221 */ /* 0x040fe20000010100 */
[C---:B------:R-:W-:Y:S01]  /*0a20*/  FADD.FTZ R47, -R116.reuse, R47 ;  /* 0x0000002f742f7221 */ /* 0x040fe20000010100 */
[----:B------:R-:W-:Y:S01]  /*0a30*/  FADD.FTZ R48, -R116, R48 ;  /* 0x0000003074307221 */ /* 0x000fe20000010100 */
[----:B------:R-:W-:Y:S01]  /*0a40*/  FMUL.FTZ R117, R108, R117 ;  /* 0x000000756c757220 */ /* 0x000fe20000410000 */
[C---:B------:R-:W-:Y:S01]  /*0a50*/  FADD.FTZ R40, -R116.reuse, R51 ;  /* 0x0000003374287221 */ /* 0x040fe20000010100 */
[C---:B------:R-:W-:Y:S01]  /*0a60*/  FADD.FTZ R50, -R116.reuse, R53 ;  /* 0x0000003574327221 */ /* 0x040fe20000010100 */
[----:B------:R-:W-:Y:S01]  /*0a70*/  FADD.FTZ R54, -R116, R55 ;  /* 0x0000003774367221 */ /* 0x000fe20000010100 */
[----:B------:R-:W-:Y:S01]  /*0a80*/  FMUL.FTZ R116, R108, R118 ;  /* 0x000000766c747220 */ /* 0x000fe20000410000 */
[C---:B------:R-:W-:Y:S01]  /*0a90*/  FADD.FTZ R86, R56.reuse, R86 ;  /* 0x0000005638567221 */ /* 0x040fe20000010000 */
[----:B------:R-:W-:Y:S01]  /*0aa0*/  FFMA.FTZ R87, R56, R117, R87 ;  /* 0x0000007538577223 */ /* 0x000fe20000010057 */
[----:B------:R-:W-:Y:S01]  /*0ab0*/  FMUL.FTZ R118, R103, R56 ;  /* 0x0000003867767220 */ /* 0x000fe20000410000 */
[----:B------:R-:W-:Y:S01]  /*0ac0*/  FMUL.FTZ R56, R108, R119 ;  /* 0x000000776c387220 */ /* 0x000fe20000410000 */
[C---:B------:R-:W-:Y:S01]  /*0ad0*/  FADD.FTZ R82, R57.reuse, R82 ;  /* 0x0000005239527221 */ /* 0x040fe20000010000 */
[----:B------:R-:W-:Y:S01]  /*0ae0*/  FFMA.FTZ R83, R57, R116, R83 ;  /* 0x0000007439537223 */ /* 0x000fe20000010053 */
[----:B------:R-:W-:Y:S01]  /*0af0*/  FMUL.FTZ R119, R102, R57 ;  /* 0x0000003966777220 */ /* 0x000fe20000410000 */
[C---:B------:R-:W-:Y:S01]  /*0b00*/  FMUL.FTZ R57, R108.reuse, R43 ;  /* 0x0000002b6c397220 */ /* 0x040fe20000410000 */
[----:B------:R-:W-:Y:S01]  /*0b10*/  FMUL.FTZ R51, R108, R42 ;  /* 0x0000002a6c337220 */ /* 0x000fe20000410000 */
[----:B------:R-:W-:Y:S01]  /*0b20*/  FADD.FTZ R42, RZ, R118 ;  /* 0x00000076ff2a7221 */ /* 0x000fe20000010000 */
[----:B------:R-:W-:Y:S01]  /*0b30*/  FFMA.FTZ R43, R117, R118, RZ ;  /* 0x00000076752b7223 */ /* 0x000fe200000100ff */
[C---:B------:R-:W-:Y:S01]  /*0b40*/  FADD.FTZ R78, R59.reuse, R78 ;  /* 0x0000004e3b4e7221 */ /* 0x040fe20000010000 */
[----:B------:R-:W-:Y:S01]  /*0b50*/  FFMA.FTZ R79, R59, R57, R79 ;  /* 0x000000393b4f7223 */ /* 0x000fe2000001004f */
[----:B------:R-:W-:Y:S01]  /*0b60*/  FMUL.FTZ R121, R100, R59 ;  /* 0x0000003b64797220 */ /* 0x000fe20000410000 */
[----:B------:R-:W-:Y:S01]  /*0b70*/  FMUL.FTZ R59, R108, R45 ;  /* 0x0000002d6c3b7220 */ /* 0x000fe20000410000 */
[----:B------:R-:W-:Y:S01]  /*0b80*/  FMUL.FTZ R120, R101, R58 ;  /* 0x0000003a65787220 */ /* 0x000fe20000410000 */
[----:B------:R-:W-:Y:S01]  /*0b90*/  FADD.FTZ R45, R42, R119 ;  /* 0x000000772a2d7221 */ /* 0x000fe20000010000 */
[----:B------:R-:W-:Y:S01]  /*0ba0*/  FFMA.FTZ R43, R116, R119, R43 ;  /* 0x00000077742b7223 */ /* 0x000fe2000001002b */
[C---:B------:R-:W-:Y:S01]  /*0bb0*/  FADD.FTZ R80, R58.reuse, R80 ;  /* 0x000000503a507221 */ /* 0x040fe20000010000 */
        /* <DEDUP_REMOVED lines=8> */
[C---:B------:R-:W-:Y:S01]  /*0c40*/  FADD.FTZ R0, R61.reuse, R0 ;  /* 0x000000003d007221 */ /* 0x040fe20000010000 */
[C---:B------:R-:W-:Y:S01]  /*0c50*/  FMUL.FTZ R122, R108.reuse, R46 ;  /* 0x0000002e6c7a7220 */ /* 0x040fe20000410000 */
        /* <DEDUP_REMOVED lines=8> */
[----:B------:R-:W-:Y:S01]  /*0ce0*/  FMUL.FTZ R60, R108, R47 ;  /* 0x0000002f6c3c7220 */ /* 0x000fe20000410000 */
[----:B------:R-:W-:Y:S01]  /*0cf0*/  FFMA.FTZ R74, R62, R122, R74 ;  /* 0x0000007a3e4a7223 */ /* 0x000fe2000001004a */
[----:B------:R-:W-:Y:S01]  /*0d00*/  FMUL.FTZ R62, R97, R62 ;  /* 0x0000003e613e7220 */ /* 0x000fe20000410000 */
[----:B------:R-:W-:Y:S01]  /*0d10*/  FADD.FTZ R41, R40, R61 ;  /* 0x0000003d28297221 */ /* 0x000fe20000010000 */
[----:B------:R-:W-:Y:S01]  /*0d20*/  FFMA.FTZ R43, R59, R61, R42 ;  /* 0x0000003d3b2b7223 */ /* 0x000fe2000001002a */
[C---:B------:R-:W-:Y:S01]  /*0d30*/  FADD.FTZ R3, R63.reuse, R3 ;  /* 0x000000033f037221 */ /* 0x040fe20000010000 */
[----:B------:R-:W-:Y:S01]  /*0d40*/  FMUL.FTZ R48, R108, R48 ;  /* 0x000000306c307220 */ /* 0x000fe20000410000 */
[----:B------:R-:W-:Y:S01]  /*0d50*/  FFMA.FTZ R75, R63, R60, R75 ;  /* 0x0000003c3f4b7223 */ /* 0x000fe2000001004b */
        /* <DEDUP_REMOVED lines=24> */
[C---:B---3--:R-:W-:Y:S01]  /*0ee0*/  FADD.FTZ R10, R68.reuse, R10 ;  /* 0x0000000a440a7221 */ /* 0x048fe20000010000 */
[----:B------:R-:W-:Y:S01]  /*0ef0*/  FFMA.FTZ R16, R68, R49, R16 ;  /* 0x0000003144107223 */ /* 0x000fe20000010010 */
        /* <DEDUP_REMOVED lines=20> */
[----:B------:R-:W-:-:S03]  /*1040*/  FFMA.FTZ R41, R52, R70, R41 ;  /* 0x0000004634297223 */ /* 0x000fc60000010029 */
        /* <DEDUP_REMOVED lines=21> */
.L_x_7293:
[----:B------:R-:W3:Y:S01]  /*11a0*/  S2R R46, SR_CgaCtaId ;  /* 0x00000000002e7919 */ /* 0x000ee20000008800 */
[----:B------:R-:W-:Y:S01]  /*11b0*/  LOP3.LUT P4, RZ, R115, 0xff, RZ, 0xc0, !PT ;  /* 0x000000ff73ff7812 */ /* 0x000fe2000788c0ff */
[----:B0-2---:R-:W-:Y:S01]  /*11c0*/  FADD.FTZ R41, R41, R43 ;  /* 0x0000002b29297221 */ /* 0x005fe20000010000 */
[----:B------:R-:W-:Y:S01]  /*11d0*/  PLOP3.LUT P0, PT, PT, PT, PT, 0x80, 0x0 ;  /* 0x000000000000781c */ /* 0x000fe20003f0f070 */
[----:B-1----:R-:W-:Y:S01]  /*11e0*/  FADD.FTZ R40, R42, R40 ;  /* 0x000000282a287221 */ /* 0x002fe20000010000 */
[----:B------:R-:W-:Y:S01]  /*11f0*/  @!P2 PLOP3.LUT P0, PT, P4, PT, PT, 0x80, 0x0 ;  /* 0x000000000000a81c */ /* 0x000fe2000270f070 */
[----:B------:R-:W-:Y:S05]  /*1200*/  WARPSYNC.ALL ;  /* 0x0000000000007948 */ /* 0x000fea0003800000 */
[----:B------:R-:W-:-:S02]  /*1210*/  SHF.R.U32.HI R43, RZ, 0x5, R13 ;  /* 0x00000005ff2b7819 */ /* 0x000fc4000001160d */
[----:B------:R-:W-:Y:S02]  /*1220*/  MOV R45, 0x400 ;  /* 0x00000400002d7802 */ /* 0x000fe40000000f00 */
[C---:B------:R-:W-:Y:S02]  /*1230*/  @!P2 LOP3.LUT R44, R43.reuse, 0x7fffffc, RZ, 0xc0, !PT ;  /* 0x07fffffc2b2ca812 */ /* 0x040fe400078ec0ff */
[----:B------:R-:W-:Y:S02]  /*1240*/  LOP3.LUT R124, R43, 0x7fffffc, RZ, 0xc0, !PT ;  /* 0x07fffffc2b7c7812 */ /* 0x000fe400078ec0ff */
[----:B------:R-:W-:Y:S02]  /*1250*/  @!P0 IADD3 R44, R44, 0x4, RZ ;  /* 0x000000042c2c8810 */ /* 0x000fe40007ffe0ff */
[----:B------:R-:W-:Y:S02]  /*1260*/  @!P4 IADD3 R124, R124, 0x4, RZ ;  /* 0x000000047c7cc810 */ /* 0x000fe40007ffe0ff */
[----:B------:R-:W-:-:S02]  /*1270*/  @!P2 LOP3.LUT R44, R44, 0x3, R43, 0xf8, !PT ;  /* 0x000000032c2ca812 */ /* 0x000fc400078ef82b */
[----:B------:R-:W-:Y:S02]  /*1280*/  ISETP.NE.U32.AND P0, PT, R84, RZ, PT ;  /* 0x000000ff5400720c */ /* 0x000fe40003f05070 */
[C---:B-----5:R-:W-:Y:S02]  /*1290*/  LOP3.LUT P5, RZ, R114.reuse, 0xff, RZ, 0xc0, !PT ;  /* 0x000000ff72ff7812 */ /* 0x060fe400078ac0ff */
[----:B------:R-:W-:Y:S02]  /*12a0*/  ISETP.NE.AND.EX P0, PT, R85, RZ, PT, P0 ;  /* 0x000000ff5500720c */ /* 0x000fe40003f05300 */
[----:B------:R-:W-:Y:S02]  /*12b0*/  LOP3.LUT P6, RZ, R114, 0xff00, RZ, 0xc0, !PT ;  /* 0x0000ff0072ff7812 */ /* 0x000fe400078cc0ff */
[----:B---3--:R-:W-:-:S04]  /*12c0*/  LEA R45, R46, R45, 0x18 ;  /* 0x0000002d2e2d7211 */ /* 0x008fc800078ec0ff */
[-C--:B------:R-:W-:Y:S02]  /*12d0*/  @!P2 LEA R115, R44, R45.reuse, 0x3 ;  /* 0x0000002d2c73a211 */ /* 0x080fe400078e18ff */
[----:B------:R-:W-:-:S03]  /*12e0*/  LEA R124, R124, R45, 0x3 ;  /* 0x0000002d7c7c7211 */ /* 0x000fc600078e18ff */
[----:B------:R-:W-:Y:S01]  /*12f0*/  @!P2 STS.64 [R115+0x2000], R40 ;  /* 0x002000287300a388 */ /* 0x000fe20000000a00 */
[----:B------:R-:W-:Y:S01]  /*1300*/  BAR.SYNC.DEFER_BLOCKING 0x0 ;  /* 0x0000000000007b1d */ /* 0x000fe20000010000 */
[----:B------:R-:W-:-:S05]  /*1310*/  LOP3.LUT P2, RZ, R114, 0xff000000, RZ, 0xc0, !PT ;  /* 0xff00000072ff7812 */ /* 0x000fca000784c0ff */
[----:B------:R-:W0:Y:S02]  /*1320*/  LDS.128 R40, [R124+0x2000] ;  /* 0x002000007c287984 */ /* 0x000e240000000c00 */
[----:B0-----:R-:W-:-:S04]  /*1330*/  FADD.FTZ R45, RZ, R40 ;  /* 0x00000028ff2d7221 */ /* 0x001fc80000010000 */
[----:B------:R-:W-:Y:S01]  /*1340*/  FADD.FTZ R125, R42, R45 ;  /* 0x0000002d2a7d7221 */ /* 0x000fe20000010000 */
[----:B------:R-:W-:Y:S01]  /*1350*/  FADD.FTZ R42, RZ, R41 ;  /* 0x00000029ff2a7221 */ /* 0x000fe20000010000 */
[----:B------:R-:W0:Y:S03]  /*1360*/  LDS.128 R44, [R124+0x2010] ;  /* 0x002010007c2c7984 */ /* 0x000e260000000c00 */
[----:B------:R-:W-:Y:S01]  /*1370*/  FADD.FTZ R42, R43, R42 ;  /* 0x0000002a2b2a7221 */ /* 0x000fe20000010000 */
[----:B0-----:R-:W-:-:S03]  /*1380*/  FADD.FTZ R125, R125, R44 ;  /* 0x0000002c7d7d7221 */ /* 0x001fc60000010000 */
[----:B------:R-:W-:Y:S01]  /*1390*/  FADD.FTZ R42, R42, R45 ;  /* 0x0000002d2a2a7221 */ /* 0x000fe20000010000 */
[----:B------:R-:W-:-:S03]  /*13a0*/  FADD.FTZ R46, R46, R125 ;  /* 0x0000007d2e2e7221 */ /* 0x000fc60000010000 */
[----:B------:R-:W-:Y:S01]  /*13b0*/  FADD.FTZ R42, R47, R42 ;  /* 0x0000002a2f2a7221 */ /* 0x000fe20000010000 */
[----:B------:R-:W-:-:S03]  /*13c0*/  FMUL.FTZ R46, R46, UR10 ;  /* 0x0000000a2e2e7c20 */ /* 0x000fc60008410000 */
[----:B------:R-:W-:Y:S02]  /*13d0*/  FMUL.FTZ R115, R42, UR10 ;  /* 0x0000000a2a737c20 */ /* 0x000fe40008410000 */
        /* <DEDUP_REMOVED lines=9> */
[----:B------:R-:W-:Y:S01]  /*1470*/  FFMA.FTZ R42, R59, R115, R84 ;  /* 0x000000733b2a7223 */ /* 0x000fe20000010054 */
[C---:B------:R-:W-:Y:S01]  /*1480*/  FMUL.FTZ R44, R108.reuse, R121 ;  /* 0x000000796c2c7220 */ /* 0x040fe20000410000 */
[----:B------:R-:W-:Y:S01]  /*1490*/  FMUL.FTZ R45, R108, R43 ;  /* 0x0000002b6c2d7220 */ /* 0x000fe20000410000 */
[----:B------:R-:W-:Y:S01]  /*14a0*/  FADD.FTZ R41, R118, -R41 ;  /* 0x8000002976297221 */ /* 0x000fe20000010000 */
[----:B------:R-:W-:Y:S01]  /*14b0*/  FMUL.FTZ R56, R108, R119 ;  /* 0x000000776c387220 */ /* 0x000fe20000410000 */
[----:B------:R-:W-:Y:S01]  /*14c0*/  @P0 FADD.FTZ R44, R23, R44 ;  /* 0x0000002c172c0221 */ /* 0x000fe20000010000 */
[----:B------:R-:W-:Y:S01]  /*14d0*/  @P0 FADD.FTZ R45, R22, R45 ;  /* 0x0000002d162d0221 */ /* 0x000fe20000010000 */
[----:B------:R-:W-:Y:S01]  /*14e0*/  FADD.FTZ R61, R61, -R42 ;  /* 0x8000002a3d3d7221 */ /* 0x000fe20000010000 */
[--C-:B------:R-:W-:Y:S01]  /*14f0*/  FFMA.FTZ R58, R58, R115, R84.reuse ;  /* 0x000000733a3a7223 */ /* 0x100fe20000010054 */
[----:B------:R-:W-:Y:S01]  /*1500*/  FMUL.FTZ R40, R44, R109 ;  /* 0x0000006d2c287220 */ /* 0x000fe20000410000 */
[-CC-:B------:R-:W-:Y:S01]  /*1510*/  FFMA.FTZ R59, R122, R115.reuse, R84.reuse ;  /* 0x000000737a3b7223 */ /* 0x180fe20000010054 */
[----:B------:R-:W-:Y:S01]  /*1520*/  FFMA.FTZ R60, R60, R115, R84 ;  /* 0x000000733c3c7223 */ /* 0x000fe20000010054 */
[----:B------:R-:W-:Y:S01]  /*1530*/  @P0 FADD.FTZ R56, R21, R56 ;  /* 0x0000003815380221 */ /* 0x000fe20000010000 */
[----:B------:R-:W-:Y:S01]  /*1540*/  FMUL.FTZ R43, R40, UR11 ;  /* 0x0000000b282b7c20 */ /* 0x000fe20008410000 */
[----:B------:R-:W-:Y:S01]  /*1550*/  FMUL.FTZ R40, R45, R109 ;  /* 0x0000006d2d287220 */ /* 0x000fe20000410000 */
[----:B------:R-:W-:Y:S01]  /*1560*/  FMUL.FTZ R85, R108, R41 ;  /* 0x000000296c557220 */ /* 0x000fe20000410000 */
[----:B------:R-:W-:Y:S01]  /*1570*/  FADD.FTZ R123, R123, -R58 ;  /* 0x8000003a7b7b7221 */ /* 0x000fe20000010000 */
[----:B------:R-:W-:Y:S01]  /*1580*/  FADD.FTZ R59, R62, -R59 ;  /* 0x8000003b3e3b7221 */ /* 0x000fe20000010000 */
[----:B------:R-:W-:Y:S01]  /*1590*/  SEL R43, R43, RZ, P2 ;  /* 0x000000ff2b2b7207 */ /* 0x000fe20001000000 */
[----:B------:R-:W-:Y:S01]  /*15a0*/  FMUL.FTZ R40, R40, UR11 ;  /* 0x0000000b28287c20 */ /* 0x000fe20008410000 */
[----:B------:R-:W-:Y:S01]  /*15b0*/  ISETP.NE.U32.AND P2, PT, RZ, UR12, PT ;  /* 0x0000000cff007c0c */ /* 0x000fe2000bf45070 */
[----:B------:R-:W-:Y:S01]  /*15c0*/  FADD.FTZ R63, R63, -R60 ;  /* 0x8000003c3f3f7221 */ /* 0x000fe20000010000 */
[----:B------:R-:W-:Y:S01]  /*15d0*/  FMUL.FTZ R57, R56, R109 ;  /* 0x0000006d38397220 */ /* 0x000fe20000410000 */
[----:B------:R-:W-:Y:S01]  /*15e0*/  @P0 FADD.FTZ R85, R20, R85 ;  /* 0x0000005514550221 */ /* 0x000fe20000010000 */
[----:B------:R-:W-:-:S02]  /*15f0*/  ISETP.NE.AND.EX P2, PT, RZ, UR13, PT, P2 ;  /* 0x0000000dff007c0c */ /* 0x000fc4000bf45320 */
[----:B------:R-:W-:Y:S02]  /*1600*/  SEL R42, R40, RZ, P3 ;  /* 0x000000ff282a7207 */ /* 0x000fe40001800000 */
[----:B------:R-:W-:-:S04]  /*1610*/  ISETP.NE.U32.AND P3, PT, RZ, UR12, PT ;  /* 0x0000000cff007c0c */ /* 0x000fc8000bf65070 */
[----:B------:R-:W-:-:S05]  /*1620*/  ISETP.NE.AND.EX P3, PT, RZ, UR13, PT, P3 ;  /* 0x0000000dff007c0c */ /* 0x000fca000bf65330 */
[----:B------:R-:W-:Y:S08]  /*1630*/  @!P2 BRA `(.L_x_7279) ;  /* 0x00000000001ca947 */ /* 0x000ff00003800000 */
[----:B------:R-:W0:Y:S01]  /*1640*/  LDC.64 R40, c[0x0][0x308] ;  /* 0x0000c200ff287b82 */ /* 0x000e220000000a00 */
[----:B------:R-:W-:Y:S02]  /*1650*/  SEL R47, R44, R39, P3 ;  /* 0x000000272c2f7207 */ /* 0x000fe40001800000 */
[----:B------:R-:W-:Y:S02]  /*1660*/  SEL R46, R45, R38, P3 ;  /* 0x000000262d2e7207 */ /* 0x000fe40001800000 */
[----:B------:R-:W-:Y:S02]  /*1670*/  SEL R45, R56, R37, P3 ;  /* 0x00000025382d7207 */ /* 0x000fe40001800000 */
[----:B------:R-:W-:Y:S01]  /*1680*/  SEL R44, R85, R36, P3 ;  /* 0x00000024552c7207 */ /* 0x000fe20001800000 */
[----:B0-----:R-:W-:-:S05]  /*1690*/  IMAD.WIDE.U32 R40, R112, 0x10, R40 ;  /* 0x0000001070287825 */ /* 0x001fca00078e0028 */
[----:B------:R0:W-:Y:S02]  /*16a0*/  STG.E.128 desc[UR4][R40.64], R44 ;  /* 0x0000002c28007986 */ /* 0x0001e4000c101d04 */
.L_x_7279:
[----:B0-----:R-:W-:Y:S01]  /*16b0*/  FMUL.FTZ R41, R57, UR11 ;  /* 0x0000000b39297c20 */ /* 0x001fe20008410000 */
[C---:B------:R-:W-:Y:S01]  /*16c0*/  FMUL.FTZ R60, R108.reuse, R63 ;  /* 0x0000003f6c3c7220 */ /* 0x040fe20000410000 */
[----:B------:R-:W0:Y:S01]  /*16d0*/  LDC.64 R56, c[0x0][0x2f8] ;  /* 0x0000be00ff387b82 */ /* 0x000e220000000a00 */
[----:B------:R-:W-:Y:S01]  /*16e0*/  FMUL.FTZ R63, R108, R59 ;  /* 0x0000003b6c3f7220 */ /* 0x000fe20000410000 */
[-C--:B------:R-:W-:Y:S01]  /*16f0*/  FMUL.FTZ R85, R85, R109.reuse ;  /* 0x0000006d55557220 */ /* 0x080fe20000410000 */
[----:B------:R-:W-:Y:S01]  /*1700*/  @P0 FADD.FTZ R60, R27, R60 ;  /* 0x0000003c1b3c0221 */ /* 0x000fe20000010000 */
[----:B------:R-:W-:Y:S01]  /*1710*/  SEL R41, R41, RZ, P6 ;  /* 0x000000ff29297207 */ /* 0x000fe20003000000 */
[----:B------:R-:W-:Y:S01]  /*1720*/  @P0 FADD.FTZ R63, R26, R63 ;  /* 0x0000003f1a3f0221 */ /* 0x000fe20000010000 */
[----:B------:R-:W-:Y:S01]  /*1730*/  FMUL.FTZ R40, R85, UR11 ;  /* 0x0000000b55287c20 */ /* 0x000fe20008410000 */
[-C--:B------:R-:W-:Y:S01]  /*1740*/  FMUL.FTZ R45, R60, R109.reuse ;  /* 0x0000006d3c2d7220 */ /* 0x080fe20000410000 */
[----:B------:R-:W-:Y:S01]  /*1750*/  LOP3.LUT P6, RZ, R113, 0xff0000, RZ, 0xc0, !PT ;  /* 0x00ff000071ff7812 */ /* 0x000fe200078cc0ff */
[----:B------:R-:W-:Y:S01]  /*1760*/  FMUL.FTZ R44, R63, R109 ;  /* 0x0000006d3f2c7220 */ /* 0x000fe20000410000 */
[----:B------:R-:W-:Y:S01]  /*1770*/  FMUL.FTZ R123, R108, R123 ;  /* 0x0000007b6c7b7220 */ /* 0x000fe20000410000 */
[----:B------:R-:W-:Y:S01]  /*1780*/  FMUL.FTZ R45, R45, UR11 ;  /* 0x0000000b2d2d7c20 */ /* 0x000fe20008410000 */
[----:B------:R-:W-:Y:S01]  /*1790*/  SEL R40, R40, RZ, P5 ;  /* 0x000000ff28287207 */ /* 0x000fe20002800000 */
[----:B------:R-:W-:Y:S01]  /*17a0*/  FMUL.FTZ R46, R44, UR11 ;  /* 0x0000000b2c2e7c20 */ /* 0x000fe20008410000 */
[----:B------:R-:W-:Y:S01]  /*17b0*/  LOP3.LUT P5, RZ, R113, 0xff000000, RZ, 0xc0, !PT ;  /* 0xff00000071ff7812 */ /* 0x000fe200078ac0ff */
[----:B------:R-:W-:Y:S01]  /*17c0*/  FMUL.FTZ R62, R108, R61 ;  /* 0x0000003d6c3e7220 */ /* 0x000fe20000410000 */
[----:B------:R-:W-:-:S02]  /*17d0*/  @P0 FADD.FTZ R123, R24, R123 ;  /* 0x0000007b187b0221 */ /* 0x000fc40000010000 */
[----:B------:R-:W-:Y:S01]  /*17e0*/  SEL R47, R45, RZ, P5 ;  /* 0x000000ff2d2f7207 */ /* 0x000fe20002800000 */
[----:B------:R-:W-:Y:S01]  /*17f0*/  @P0 FADD.FTZ R62, R25, R62 ;  /* 0x0000003e193e0221 */ /* 0x000fe20000010000 */
[----:B------:R-:W-:Y:S01]  /*1800*/  SEL R46, R46, RZ, P6 ;  /* 0x000000ff2e2e7207 */ /* 0x000fe20003000000 */
[-C--:B------:R-:W-:Y:S01]  /*1810*/  FMUL.FTZ R44, R123, R109.reuse ;  /* 0x0000006d7b2c7220 */ /* 0x080fe20000410000 */
[C---:B------:R-:W-:Y:S01]  /*1820*/  LOP3.LUT P5, RZ, R113.reuse, 0xff, RZ, 0xc0, !PT ;  /* 0x000000ff71ff7812 */ /* 0x040fe200078ac0ff */
[----:B------:R-:W-:Y:S01]  /*1830*/  FMUL.FTZ R45, R62, R109 ;  /* 0x0000006d3e2d7220 */ /* 0x000fe20000410000 */
[----:B------:R-:W-:Y:S01]  /*1840*/  LOP3.LUT P6, RZ, R113, 0xff00, RZ, 0xc0, !PT ;  /* 0x0000ff0071ff7812 */ /* 0x000fe200078cc0ff */
[----:B0-----:R-:W-:-:S04]  /*1850*/  IMAD.WIDE.U32 R112, R112, 0x10, R56 ;  /* 0x0000001070707825 */ /* 0x001fc800078e0038 */
[----:B------:R-:W-:Y:S01]  /*1860*/  FMUL.FTZ R44, R44, UR11 ;  /* 0x0000000b2c2c7c20 */ /* 0x000fe20008410000 */
[----:B------:R-:W-:Y:S01]  /*1870*/  FMUL.FTZ R45, R45, UR11 ;  /* 0x0000000b2d2d7c20 */ /* 0x000fe20008410000 */
[----:B------:R-:W-:Y:S01]  /*1880*/  IMAD.WIDE.U32 R58, R111, 0x10, R56 ;  /* 0x000000106f3a7825 */ /* 0x000fe200078e0038 */
[----:B------:R0:W-:Y:S02]  /*1890*/  STG.E.128 desc[UR4][R112.64], R40 ;  /* 0x0000002870007986 */ /* 0x0001e4000c101d04 */
[----:B------:R-:W-:Y:S02]  /*18a0*/  SEL R44, R44, RZ, P5 ;  /* 0x000000ff2c2c7207 */ /* 0x000fe40002800000 */
[----:B------:R-:W-:Y:S01]  /*18b0*/  SEL R45, R45, RZ, P6 ;  /* 0x000000ff2d2d7207 */ /* 0x000fe20003000000 */
        /* <DEDUP_REMOVED lines=8> */
.L_x_7280:
[-CC-:B01----:R-:W-:Y:S01]  /*1940*/  FFMA.FTZ R41, R48, R115.reuse, R84.reuse ;  /* 0x0000007330297223 */ /* 0x183fe20000010054 */
[-CC-:B------:R-:W-:Y:S01]  /*1950*/  FFMA.FTZ R40, R51, R115.reuse, R84.reuse ;  /* 0x0000007333287223 */ /* 0x180fe20000010054 */
[-CC-:B------:R-:W-:Y:S01]  /*1960*/  FFMA.FTZ R53, R53, R115.reuse, R84.reuse ;  /* 0x0000007335357223 */ /* 0x180fe20000010054 */
[----:B------:R-:W-:Y:S01]  /*1970*/  FFMA.FTZ R42, R55, R115, R84 ;  /* 0x00000073372a7223 */ /* 0x000fe20000010054 */
[----:B------:R-:W-:Y:S01]  /*1980*/  FADD.FTZ R41, R64, -R41 ;  /* 0x8000002940297221 */ /* 0x000fe20000010000 */
[----:B------:R-:W-:Y:S01]  /*1990*/  FADD.FTZ R65, R65, -R40 ;  /* 0x8000002841417221 */ /* 0x000fe20000010000 */
[----:B------:R-:W-:Y:S01]  /*19a0*/  FADD.FTZ R53, R66, -R53 ;  /* 0x8000003542357221 */ /* 0x000fe20000010000 */
[----:B------:R-:W-:Y:S01]  /*19b0*/  FADD.FTZ R67, R67, -R42 ;  /* 0x8000002a43437221 */ /* 0x000fe20000010000 */
[----:B------:R0:W-:Y:S01]  /*19c0*/  STG.E.128 desc[UR4][R58.64], R44 ;  /* 0x0000002c3a007986 */ /* 0x0001e2000c101d04 */
[C---:B------:R-:W-:Y:S01]  /*19d0*/  FMUL.FTZ R51, R108.reuse, R41 ;  /* 0x000000296c337220 */ /* 0x040fe20000410000 */
[C---:B------:R-:W-:Y:S01]  /*19e0*/  FMUL.FTZ R48, R108.reuse, R65 ;  /* 0x000000416c307220 */ /* 0x040fe20000410000 */
[----:B------:R-:W-:-:S02]  /*19f0*/  FMUL.FTZ R53, R108, R53 ;  /* 0x000000356c357220 */ /* 0x000fc40000410000 */
[----:B------:R-:W-:Y:S01]  /*1a00*/  @P0 FADD.FTZ R51, R28, R51 ;  /* 0x000000331c330221 */ /* 0x000fe20000010000 */
[----:B------:R-:W-:Y:S01]  /*1a10*/  @P0 FADD.FTZ R48, R29, R48 ;  /* 0x000000301d300221 */ /* 0x000fe20000010000 */
[----:B------:R-:W-:Y:S01]  /*1a20*/  @P0 FADD.FTZ R53, R30, R53 ;  /* 0x000000351e350221 */ /* 0x000fe20000010000 */
[----:B0-----:R-:W-:-:S04]  /*1a30*/  FMUL.FTZ R46, R108, R67 ;  /* 0x000000436c2e7220 */ /* 0x001fc80000410000 */
[----:B------:R-:W-:Y:S01]  /*1a40*/  @P0 FADD.FTZ R46, R31, R46 ;  /* 0x0000002e1f2e0221 */ /* 0x000fe20000010000 */
[----:B------:R-:W-:Y:S06]  /*1a50*/  @!P2 BRA `(.L_x_7281) ;  /* 0x00000000001ca947 */ /* 0x000fec0003800000 */
[----:B------:R-:W0:Y:S01]  /*1a60*/  LDC.64 R44, c[0x0][0x308] ;  /* 0x0000c200ff2c7b82 */ /* 0x000e220000000a00 */
[----:B------:R-:W-:Y:S02]  /*1a70*/  SEL R43, R46, R39, P3 ;  /* 0x000000272e2b7207 */ /* 0x000fe40001800000 */
[----:B------:R-:W-:Y:S02]  /*1a80*/  SEL R42, R53, R38, P3 ;  /* 0x00000026352a7207 */ /* 0x000fe40001800000 */
[----:B------:R-:W-:Y:S02]  /*1a90*/  SEL R41, R48, R37, P3 ;  /* 0x0000002530297207 */ /* 0x000fe40001800000 */
[----:B------:R-:W-:Y:S01]  /*1aa0*/  SEL R40, R51, R36, P3 ;  /* 0x0000002433287207 */ /* 0x000fe20001800000 */
[----:B0-----:R-:W-:-:S05]  /*1ab0*/  IMAD.WIDE.U32 R44, R106, 0x10, R44 ;  /* 0x000000106a2c7825 */ /* 0x001fca00078e002c */
[----:B------:R0:W-:Y:S02]  /*1ac0*/  STG.E.128 desc[UR4][R44.64], R40 ;  /* 0x000000282c007986 */ /* 0x0001e4000c101d04 */
.L_x_7281:
[--C-:B0-----:R-:W-:Y:S01]  /*1ad0*/  FFMA.FTZ R43, R52, R115, R84.reuse ;  /* 0x00000073342b7223 */ /* 0x101fe20000010054 */
[----:B------:R-:W-:Y:S01]  /*1ae0*/  FMUL.FTZ R51, R51, R109 ;  /* 0x0000006d33337220 */ /* 0x000fe20000410000 */
[-CC-:B------:R-:W-:Y:S01]  /*1af0*/  FFMA.FTZ R49, R49, R115.reuse, R84.reuse ;  /* 0x0000007331317223 */ /* 0x180fe20000010054 */
[-CC-:B------:R-:W-:Y:S01]  /*1b00*/  FFMA.FTZ R50, R50, R115.reuse, R84.reuse ;  /* 0x0000007332327223 */ /* 0x180fe20000010054 */
[----:B------:R-:W-:Y:S01]  /*1b10*/  FADD.FTZ R45, R70, -R43 ;  /* 0x8000002b462d7221 */ /* 0x000fe20000010000 */
[----:B------:R-:W-:Y:S01]  /*1b20*/  FMUL.FTZ R40, R51, UR11 ;  /* 0x0000000b33287c20 */ /* 0x000fe20008410000 */
[----:B------:R-:W-:Y:S01]  /*1b30*/  FFMA.FTZ R54, R54, R115, R84 ;  /* 0x0000007336367223 */ /* 0x000fe20000010054 */
[----:B------:R-:W-:Y:S01]  /*1b40*/  FMUL.FTZ R46, R46, R109 ;  /* 0x0000006d2e2e7220 */ /* 0x000fe20000410000 */
[----:B------:R-:W-:Y:S01]  /*1b50*/  FMUL.FTZ R51, R108, R45 ;  /* 0x0000002d6c337220 */ /* 0x000fe20000410000 */
[----:B------:R-:W-:Y:S01]  /*1b60*/  FADD.FTZ R49, R68, -R49 ;  /* 0x8000003144317221 */ /* 0x000fe20000010000 */
[----:B------:R-:W0:Y:S01]  /*1b70*/  @P2 LDC.64 R44, c[0x0][0x308] ;  /* 0x0000c200ff2c2b82 */ /* 0x000e220000000a00 */
[----:B------:R-:W-:Y:S01]  /*1b80*/  FADD.FTZ R69, R69, -R50 ;  /* 0x8000003245457221 */ /* 0x000fe20000010000 */
[----:B------:R-:W-:Y:S01]  /*1b90*/  FADD.FTZ R71, R71, -R54 ;  /* 0x8000003647477221 */ /* 0x000fe20000010000 */
[----:B------:R-:W-:Y:S01]  /*1ba0*/  FMUL.FTZ R43, R46, UR11 ;  /* 0x0000000b2e2b7c20 */ /* 0x000fe20008410000 */
[-C--:B------:R-:W-:Y:S01]  /*1bb0*/  FMUL.FTZ R48, R48, R109.reuse ;  /* 0x0000006d30307220 */ /* 0x080fe20000410000 */
[----:B------:R-:W-:Y:S01]  /*1bc0*/  FMUL.FTZ R53, R53, R109 ;  /* 0x0000006d35357220 */ /* 0x000fe20000410000 */
[C---:B------:R-:W-:Y:S01]  /*1bd0*/  FMUL.FTZ R49, R108.reuse, R49 ;  /* 0x000000316c317220 */ /* 0x040fe20000410000 */
[C---:B------:R-:W-:Y:S01]  /*1be0*/  FMUL.FTZ R46, R108.reuse, R69 ;  /* 0x000000456c2e7220 */ /* 0x040fe20000410000 */
[----:B------:R-:W-:Y:S01]  /*1bf0*/  FMUL.FTZ R108, R108, R71 ;  /* 0x000000476c6c7220 */ /* 0x000fe20000410000 */
[----:B------:R-:W-:Y:S01]  /*1c00*/  FMUL.FTZ R41, R48, UR11 ;  /* 0x0000000b30297c20 */ /* 0x000fe20008410000 */
[----:B------:R-:W-:Y:S01]  /*1c10*/  FMUL.FTZ R42, R53, UR11 ;  /* 0x0000000b352a7c20 */ /* 0x000fe20008410000 */
[----:B------:R-:W-:Y:S01]  /*1c20*/  @P0 FADD.FTZ R49, R32, R49 ;  /* 0x0000003120310221 */ /* 0x000fe20000010000 */
[----:B------:R-:W-:Y:S01]  /*1c30*/  LOP3.LUT P6, RZ, R110, 0xff00, RZ, 0xc0, !PT ;  /* 0x0000ff006eff7812 */ /* 0x000fe200078cc0ff */
[----:B------:R-:W-:Y:S01]  /*1c40*/  @P0 FADD.FTZ R51, R34, R51 ;  /* 0x0000003322330221 */ /* 0x000fe20000010000 */
[----:B------:R-:W-:Y:S01]  /*1c50*/  LOP3.LUT P5, RZ, R110, 0xff0000, RZ, 0xc0, !PT ;  /* 0x00ff00006eff7812 */ /* 0x000fe200078ac0ff */
[----:B------:R-:W-:Y:S01]  /*1c60*/  @P0 FADD.FTZ R108, R35, R108 ;  /* 0x0000006c236c0221 */ /* 0x000fe20000010000 */
[----:B------:R-:W-:Y:S01]  /*1c70*/  @P0 FADD.FTZ R46, R33, R46 ;  /* 0x0000002e212e0221 */ /* 0x000fe20000010000 */
[----:B------:R-:W-:-:S02]  /*1c80*/  SEL R41, R41, RZ, P6 ;  /* 0x000000ff29297207 */ /* 0x000fc40003000000 */
[----:B------:R-:W-:Y:S01]  /*1c90*/  SEL R42, R42, RZ, P5 ;  /* 0x000000ff2a2a7207 */ /* 0x000fe20002800000 */
[-C--:B------:R-:W-:Y:S01]  /*1ca0*/  FMUL.FTZ R47, R46, R109.reuse ;  /* 0x0000006d2e2f7220 */ /* 0x080fe20000410000 */
[C---:B------:R-:W-:Y:S01]  /*1cb0*/  SEL R36, R49.reuse, R36, P3 ;  /* 0x0000002431247207 */ /* 0x040fe20001800000 */
[-C--:B------:R-:W-:Y:S01]  /*1cc0*/  FMUL.FTZ R49, R49, R109.reuse ;  /* 0x0000006d31317220 */ /* 0x080fe20000410000 */
[C---:B------:R-:W-:Y:S01]  /*1cd0*/  LOP3.LUT P6, RZ, R110.reuse, 0xff, RZ, 0xc0, !PT ;  /* 0x000000ff6eff7812 */ /* 0x040fe200078cc0ff */
[----:B------:R-:W-:Y:S01]  /*1ce0*/  FMUL.FTZ R47, R47, UR11 ;  /* 0x0000000b2f2f7c20 */ /* 0x000fe20008410000 */
[----:B------:R-:W-:Y:S02]  /*1cf0*/  LOP3.LUT P5, RZ, R110, 0xff000000, RZ, 0xc0, !PT ;  /* 0xff0000006eff7812 */ /* 0x000fe400078ac0ff */
[C---:B------:R-:W-:Y:S01]  /*1d00*/  SEL R38, R51.reuse, R38, P3 ;  /* 0x0000002633267207 */ /* 0x040fe20001800000 */
[----:B------:R-:W-:Y:S01]  /*1d10*/  FMUL.FTZ R51, R51, R109 ;  /* 0x0000006d33337220 */ /* 0x000fe20000410000 */
[C---:B------:R-:W-:Y:S01]  /*1d20*/  SEL R39, R108.reuse, R39, P3 ;  /* 0x000000276c277207 */ /* 0x040fe20001800000 */
[----:B------:R-:W-:Y:S01]  /*1d30*/  FMUL.FTZ R108, R108, R109 ;  /* 0x0000006d6c6c7220 */ /* 0x000fe20000410000 */
[----:B------:R-:W-:Y:S01]  /*1d40*/  SEL R37, R46, R37, P3 ;  /* 0x000000252e257207 */ /* 0x000fe20001800000 */
[----:B------:R-:W-:Y:S01]  /*1d50*/  FMUL.FTZ R46, R49, UR11 ;  /* 0x0000000b312e7c20 */ /* 0x000fe20008410000 */
[----:B------:R-:W-:Y:S01]  /*1d60*/  SEL R43, R43, RZ, P5 ;  /* 0x000000ff2b2b7207 */ /* 0x000fe20002800000 */
[----:B------:R-:W-:Y:S01]  /*1d70*/  FMUL.FTZ R51, R51, UR11 ;  /* 0x0000000b33337c20 */ /* 0x000fe20008410000 */
[----:B------:R-:W-:Y:S01]  /*1d80*/  SEL R40, R40, RZ, P6 ;  /* 0x000000ff28287207 */ /* 0x000fe20003000000 */
[----:B------:R-:W-:Y:S01]  /*1d90*/  FMUL.FTZ R108, R108, UR11 ;  /* 0x0000000b6c6c7c20 */ /* 0x000fe20008410000 */
[----:B------:R-:W-:Y:S01]  /*1da0*/  LOP3.LUT P5, RZ, R107, 0xff, RZ, 0xc0, !PT ;  /* 0x000000ff6bff7812 */ /* 0x000fe200078ac0ff */
[----:B0-----:R-:W-:Y:S01]  /*1db0*/  @P2 IMAD.WIDE.U32 R48, R105, 0x10, R44 ;  /* 0x0000001069302825 */ /* 0x001fe200078e002c */
[----:B------:R-:W-:-:S02]  /*1dc0*/  LOP3.LUT P6, RZ, R107, 0xff00, RZ, 0xc0, !PT ;  /* 0x0000ff006bff7812 */ /* 0x000fc400078cc0ff */
[C---:B------:R-:W-:Y:S02]  /*1dd0*/  LOP3.LUT P0, RZ, R107.reuse, 0xff0000, RZ, 0xc0, !PT ;  /* 0x00ff00006bff7812 */ /* 0x040fe4000780c0ff */
[----:B------:R-:W-:Y:S01]  /*1de0*/  LOP3.LUT P3, RZ, R107, 0xff000000, RZ, 0xc0, !PT ;  /* 0xff0000006bff7812 */ /* 0x000fe2000786c0ff */
[--C-:B------:R-:W-:Y:S01]  /*1df0*/  IMAD.WIDE.U32 R106, R106, 0x10, R56.reuse ;  /* 0x000000106a6a7825 */ /* 0x100fe200078e0038 */
[----:B------:R-:W-:Y:S02]  /*1e00*/  SEL R44, R46, RZ, P5 ;  /* 0x000000ff2e2c7207 */ /* 0x000fe40002800000 */
[----:B------:R-:W-:Y:S01]  /*1e10*/  SEL R45, R47, RZ, P6 ;  /* 0x000000ff2f2d7207 */ /* 0x000fe20003000000 */
[----:B------:R-:W-:Y:S01]  /*1e20*/  IMAD.WIDE.U32 R56, R105, 0x10, R56 ;  /* 0x0000001069387825 */ /* 0x000fe200078e0038 */
[----:B------:R-:W-:Y:S01]  /*1e30*/  SEL R46, R51, RZ, P0 ;  /* 0x000000ff332e7207 */ /* 0x000fe20000000000 */
[----:B------:R0:W-:Y:S01]  /*1e40*/  STG.E.128 desc[UR4][R106.64], R40 ;  /* 0x000000286a007986 */ /* 0x0001e2000c101d04 */
[----:B------:R-:W-:-:S02]  /*1e50*/  SEL R47, R108, RZ, P3 ;  /* 0x000000ff6c2f7207 */ /* 0x000fc40001800000 */
[----:B------:R-:W-:Y:S01]  /*1e60*/  IADD3 R104, R104, UR14, RZ ;  /* 0x0000000e68687c10 */ /* 0x000fe2000fffe0ff */
[----:B------:R0:W-:Y:S01]  /*1e70*/  @P2 STG.E.128 desc[UR4][R48.64], R36 ;  /* 0x0000002430002986 */ /* 0x0001e2000c101d04 */
[----:B------:R-:W-:Y:S02]  /*1e80*/  SEL R115, RZ, 0x1, P4 ;  /* 0x00000001ff737807 */ /* 0x000fe40002000000 */
[----:B------:R-:W-:Y:S01]  /*1e90*/  ISETP.GE.AND P0, PT, R104, UR15, PT ;  /* 0x0000000f68007c0c */ /* 0x000fe2000bf06270 */
[----:B------:R0:W-:-:S12]  /*1ea0*/  STG.E.128 desc[UR4][R56.64], R44 ;  /* 0x0000002c38007986 */ /* 0x0001d8000c101d04 */
        /* <DEDUP_REMOVED lines=25> */
.L_x_7277:
        /* <DEDUP_REMOVED lines=19> */
.L_x_7278:
[----:B------:R-:W-:Y:S01]  /*2170*/  HFMA2.MMA R44, -RZ, RZ, 0, 9.5367431640625e-07 ;  /* 0x00000010ff2c7435 */ /* 0x000fe200000001ff */
[----:B------:R-:W-:Y:S02]  /*2180*/  MOV R45, 0x1f ;  /* 0x0000001f002d7802 */ /* 0x000fe40000000f00 */
[----:B------:R-:W-:-:S08]  /*2190*/  MOV R46, 0xffffffff ;  /* 0xffffffff002e7802 */ /* 0x000fd00000000f00 */
[----:B-----5:R-:W-:Y:S05]  /*21a0*/  WARPSYNC.COLLECTIVE R46, `(.L_x_7283) ;  /* 0x000000002e087348 */ /* 0x020fea0003c00000 */
[----:B------:R0:W1:Y:S02]  /*21b0*/  SHFL.DOWN P0, R43, R47, R44, R45 ;  /* 0x0800002c2f2b7389 */ /* 0x000064000000002d */
[----:B01---5:R-:W-:Y:S01]  /*21c0*/  ENDCOLLECTIVE ;  /* 0x000000000000791b */ /* 0x023fe20003800000 */
.L_x_7283:
[----:B------:R-:W-:Y:S01]  /*21d0*/  FADD.FTZ R40, R47, R43 ;  /* 0x0000002b2f287221 */ /* 0x000fe20000010000 */
[----:B------:R-:W-:-:S07]  /*21e0*/  MOV R47, R41 ;  /* 0x00000029002f7202 */ /* 0x000fce0000000f00 */
[----:B------:R-:W-:Y:S05]  /*21f0*/  WARPSYNC.COLLECTIVE R46, `(.L_x_7284) ;  /* 0x000000002e087348 */ /* 0x000fea0003c00000 */
[----:B------:R0:W1:Y:S02]  /*2200*/  SHFL.DOWN P0, R43, R47, R44, R45 ;  /* 0x0800002c2f2b7389 */ /* 0x000064000000002d */
[----:B01----:R-:W-:Y:S01]  /*2210*/  ENDCOLLECTIVE ;  /* 0x000000000000791b */ /* 0x003fe20003800000 */
.L_x_7284:
[----:B------:R-:W-:Y:S01]  /*2220*/  HFMA2.MMA R44, -RZ, RZ, 0, 4.76837158203125e-07 ;  /* 0x00000008ff2c7435 */ /* 0x000fe200000001ff */
[----:B------:R-:W-:Y:S02]  /*2230*/  MOV R47, R40 ;  /* 0x00000028002f7202 */ /* 0x000fe40000000f00 */
[----:B------:R-:W-:-:S08]  /*2240*/  MOV R42, R43 ;  /* 0x0000002b002a7202 */ /* 0x000fd00000000f00 */
[----:B------:R-:W-:Y:S05]  /*2250*/  WARPSYNC.COLLECTIVE R46, `(.L_x_7285) ;  /* 0x000000002e087348 */ /* 0x000fea0003c00000 */
[----:B------:R0:W1:Y:S02]  /*2260*/  SHFL.DOWN P0, R43, R47, R44, R45 ;  /* 0x0800002c2f2b7389 */ /* 0x000064000000002d */
[----:B01----:R-:W-:Y:S01]  /*2270*/  ENDCOLLECTIVE ;  /* 0x000000000000791b */ /* 0x003fe20003800000 */
.L_x_7285:
[----:B------:R-:W-:-:S05]  /*2280*/  FADD.FTZ R42, R41, R42 ;  /* 0x0000002a292a7221 */ /* 0x000fca0000010000 */
[----:B------:R-:W-:Y:S01]  /*2290*/  MOV R47, R42 ;  /* 0x0000002a002f7202 */ /* 0x000fe20000000f00 */
[----:B------:R-:W-:-:S07]  /*22a0*/  FADD.FTZ R124, R40, R43 ;  /* 0x0000002b287c7221 */ /* 0x000fce0000010000 */
[----:B------:R-:W-:Y:S05]  /*22b0*/  WARPSYNC.COLLECTIVE R46, `(.L_x_7286) ;  /* 0x000000002e087348 */ /* 0x000fea0003c00000 */
[----:B------:R0:W1:Y:S02]  /*22c0*/  SHFL.DOWN P0, R43, R47, R44, R45 ;  /* 0x0800002c2f2b7389 */ /* 0x000064000000002d */
[----:B01----:R-:W-:Y:S01]  /*22d0*/  ENDCOLLECTIVE ;  /* 0x000000000000791b */ /* 0x003fe20003800000 */
.L_x_7286:
[----:B------:R-:W-:Y:S01]  /*22e0*/  HFMA2.MMA R44, -RZ, RZ, 0, 2.384185791015625e-07 ;  /* 0x00000004ff2c7435 */ /* 0x000fe200000001ff */
[----:B------:R-:W-:Y:S02]  /*22f0*/  MOV R47, R124 ;  /* 0x0000007c002f7202 */ /* 0x000fe40000000f00 */
[----:B------:R-:W-:-:S08]  /*2300*/  MOV R125, R43 ;  /* 0x0000002b007d7202 */ /* 0x000fd00000000f00 */
[----:B------:R-:W-:Y:S05]  /*2310*/  WARPSYNC.COLLECTIVE R46, `(.L_x_7287) ;  /* 0x000000002e087348 */ /* 0x000fea0003c00000 */
[----:B------:R0:W1:Y:S02]  /*2320*/  SHFL.DOWN P0, R43, R47, R44, R45 ;  /* 0x0800002c2f2b7389 */ /* 0x000064000000002d */
[----:B01----:R-:W-:Y:S01]  /*2330*/  ENDCOLLECTIVE ;  /* 0x000000000000791b */ /* 0x003fe20003800000 */
.L_x_7287:
[----:B------:R-:W-:-:S05]  /*2340*/  FADD.FTZ R42, R42, R125 ;  /* 0x0000007d2a2a7221 */ /* 0x000fca0000010000 */
[----:B------:R-:W-:Y:S01]  /*2350*/  MOV R47, R42 ;  /* 0x0000002a002f7202 */ /* 0x000fe20000000f00 */
[----:B------:R-:W-:-:S07]  /*2360*/  FADD.FTZ R125, R124, R43 ;  /* 0x0000002b7c7d7221 */ /* 0x000fce0000010000 */
[----:B------:R-:W-:Y:S05]  /*2370*/  WARPSYNC.COLLECTIVE R46, `(.L_x_7288) ;  /* 0x000000002e087348 */ /* 0x000fea0003c00000 */
[----:B------:R0:W1:Y:S02]  /*2380*/  SHFL.DOWN P0, R43, R47, R44, R45 ;  /* 0x0800002c2f2b7389 */ /* 0x000064000000002d */
[----:B01----:R-:W-:Y:S01]  /*2390*/  ENDCOLLECTIVE ;  /* 0x000000000000791b */ /* 0x003fe20003800000 */
.L_x_7288:
[----:B------:R-:W-:Y:S01]  /*23a0*/  HFMA2.MMA R44, -RZ, RZ, 0, 1.1920928955078125e-07 ;  /* 0x00000002ff2c7435 */ /* 0x000fe200000001ff */
[----:B------:R-:W-:Y:S02]  /*23b0*/  MOV R47, R125 ;  /* 0x0000007d002f7202 */ /* 0x000fe40000000f00 */
[----:B------:R-:W-:-:S08]  /*23c0*/  MOV R41, R43 ;  /* 0x0000002b00297202 */ /* 0x000fd00000000f00 */
[----:B------:R-:W-:Y:S05]  /*23d0*/  WARPSYNC.COLLECTIVE R46, `(.L_x_7289) ;  /* 0x000000002e087348 */ /* 0x000fea0003c00000 */
[----:B------:R0:W1:Y:S02]  /*23e0*/  SHFL.DOWN P0, R43, R47, R44, R45 ;  /* 0x0800002c2f2b7389 */ /* 0x000064000000002d */
[----:B01----:R-:W-:Y:S01]  /*23f0*/  ENDCOLLECTIVE ;  /* 0x000000000000791b */ /* 0x003fe20003800000 */
.L_x_7289:
[----:B------:R-:W-:-:S05]  /*2400*/  FADD.FTZ R124, R42, R41 ;  /* 0x000000292a7c7221 */ /* 0x000fca0000010000 */
[----:B------:R-:W-:Y:S01]  /*2410*/  MOV R47, R124 ;  /* 0x0000007c002f7202 */ /* 0x000fe20000000f00 */
[----:B------:R-:W-:-:S07]  /*2420*/  FADD.FTZ R42, R125, R43 ;  /* 0x0000002b7d2a7221 */ /* 0x000fce0000010000 */
[----:B------:R-:W-:Y:S05]  /*2430*/  WARPSYNC.COLLECTIVE R46, `(.L_x_7290) ;  /* 0x000000002e087348 */ /* 0x000fea0003c00000 */
[----:B------:R0:W1:Y:S02]  /*2440*/  SHFL.DOWN P0, R43, R47, R44, R45 ;  /* 0x0800002c2f2b7389 */ /* 0x000064000000002d */
[----:B01----:R-:W-:Y:S01]  /*2450*/  ENDCOLLECTIVE ;  /* 0x000000000000791b */ /* 0x003fe20003800000 */
.L_x_7290:
[----:B------:R-:W-:Y:S01]  /*2460*/  HFMA2.MMA R44, -RZ, RZ, 0, 5.9604644775390625e-08 ;  /* 0x00000001ff2c7435 */ /* 0x000fe200000001ff */
[----:B------:R-:W-:Y:S02]  /*2470*/  MOV R47, R42 ;  /* 0x0000002a002f7202 */ /* 0x000fe40000000f00 */
[----:B------:R-:W-:-:S08]  /*2480*/  MOV R41, R43 ;  /* 0x0000002b00297202 */ /* 0x000fd00000000f00 */
[----:B------:R-:W-:Y:S05]  /*2490*/  WARPSYNC.COLLECTIVE R46, `(.L_x_7291) ;  /* 0x000000002e087348 */ /* 0x000fea0003c00000 */
[----:B------:R0:W1:Y:S02]  /*24a0*/  SHFL.DOWN P0, R43, R47, R44, R45 ;  /* 0x0800002c2f2b7389 */ /* 0x000064000000002d */
[----:B01----:R-:W-:Y:S01]  /*24b0*/  ENDCOLLECTIVE ;  /* 0x000000000000791b */ /* 0x003fe20003800000 */
.L_x_7291:
[----:B------:R-:W-:-:S05]  /*24c0*/  FADD.FTZ R41, R124, R41 ;  /* 0x000000297c297221 */ /* 0x000fca0000010000 */
[----:B------:R-:W-:Y:S02]  /*24d0*/  MOV R47, R41 ;  /* 0x00000029002f7202 */ /* 0x000fe40000000f00 */
[----:B------:R-:W-:-:S07]  /*24e0*/  MOV R40, R43 ;  /* 0x0000002b00287202 */ /* 0x000fce0000000f00 */
[----:B------:R-:W-:Y:S05]  /*24f0*/  WARPSYNC.COLLECTIVE R46, `(.L_x_7292) ;  /* 0x000000002e087348 */ /* 0x000fea0003c00000 */
[----:B------:R0:W1:Y:S02]  /*2500*/  SHFL.DOWN P0, R43, R47, R44, R45 ;  /* 0x0800002c2f2b7389 */ /* 0x000064000000002d */
[----:B01----:R-:W-:Y:S01]  /*2510*/  ENDCOLLECTIVE ;  /* 0x000000000000791b */ /* 0x003fe20003800000 */
.L_x_7292:
[----:B------:R-:W-:Y:S05]  /*2520*/  BRA `(.L_x_7293) ;  /* 0xffffffec001c7947 */ /* 0x000fea000383ffff */
.L_x_7294:
        /* <DEDUP_REMOVED lines=13> */
.L_x_8847:


//--------------------- .text._ZN10layer_norm22ln_bwd_finalize_kernelINS_22Kernel_traits_finalizeILj2048E6__halfffffjLb0ELj1024ELj4ENS_18Kernel_traits_baseILj2048ES2_ffffjLj1024EEEEELb0ELb0EEEvNS_9BwdParamsE --------------------------
	.section	.text._ZN10layer_norm22ln_bwd_finalize_kernelINS_22Kernel_traits_finalizeILj2048E6__halfffffjLb0ELj1024ELj4ENS_18Kernel_traits_baseILj2048ES2_ffffjLj1024EEEEELb0ELb0EEEvNS_9BwdParamsE,"ax",@progbits
	.align	128
        .global         _ZN10layer_norm22ln_bwd_finalize_kernelINS_22Kernel_traits_finalizeILj2048E6__halfffffjLb0ELj1024ELj4ENS_18Kernel_traits_baseILj2048ES2_ffffjLj1024EEEEELb0ELb0EEEvNS_9BwdParamsE
        .type           _ZN10layer_norm22ln_bwd_finalize_kernelINS_22Kernel_traits_finalizeILj2048E6__halfffffjLb0ELj1024ELj4ENS_18Kernel_traits_baseILj2048ES2_ffffjLj1024EEEEELb0ELb0EEEvNS_9BwdParamsE,@function
        .size           _ZN10layer_norm22ln_bwd_finalize_kernelINS_22Kernel_traits_finalizeILj2048E6__halfffffjLb0ELj1024ELj4ENS_18Kernel_traits_baseILj2048ES2_ffffjLj1024EEEEELb0ELb0EEEvNS_9BwdParamsE,(.L_x_8848 - _ZN10layer_norm22ln_bwd_finalize_kernelINS_22Kernel_traits_finalizeILj2048E6__halfffffjLb0ELj1024ELj4ENS_18Kernel_traits_baseILj2048ES2_ffffjLj1024EEEEELb0ELb0EEEvNS_9BwdParamsE)
        .other          _ZN10layer_norm22ln_bwd_finalize_kernelINS_22Kernel_traits_finalizeILj2048E6__halfffffjLb0ELj1024ELj4ENS_18Kernel_traits_baseILj2048ES2_ffffjLj1024EEEEELb0ELb0EEEvNS_9BwdParamsE,@"STO_CUDA_ENTRY STV_DEFAULT"
_ZN10layer_norm22ln_bwd_finalize_kernelINS_22Kernel_traits_finalizeILj2048E6__halfffffjLb0ELj1024ELj4ENS_18Kernel_traits_baseILj2048ES2_ffffjLj1024EEEEELb0ELb0EEEvNS_9BwdParamsE:
.text._ZN10layer_norm22ln_bwd_finalize_kernelINS_22Kernel_traits_finalizeILj2048E6__halfffffjLb0ELj1024ELj4ENS_18Kernel_traits_baseILj2048ES2_ffffjLj1024EEEEELb0ELb0EEEvNS_9BwdParamsE:
        /* <DEDUP_REMOVED lines=25> */
.L_x_7307:
        /* <DEDUP_REMOVED lines=30> */
.L_x_7299:
        /* <DEDUP_REMOVED lines=36> */
.L_x_7298:
[----:B------:R-:W-:Y:S05]  /*05b0*/  BSYNC B1 ;  /* 0x0000000000017941 */ /* 0x000fea0003800000 */
.L_x_7297:
        /* <DEDUP_REMOVED lines=24> */
.L_x_7301:
[----:B------:R-:W-:Y:S05]  /*0740*/  BSYNC B1 ;  /* 0x0000000000017941 */ /* 0x000fea0003800000 */
.L_x_7300:
        /* <DEDUP_REMOVED lines=12> */
.L_x_7302:
[----:B------:R-:W-:Y:S05]  /*0810*/  BSYNC B1 ;  /* 0x0000000000017941 */ /* 0x000fea0003800000 */
.L_x_7296:
[----:B------:R-:W-:Y:S05]  /*0820*/  BSYNC B0 ;  /* 0x0000000000007941 */ /* 0x000fea0003800000 */
.L_x_7295:
        /* <DEDUP_REMOVED lines=29> */
.L_x_7318:
[----:B---3--:R-:W-:Y:S01]  /*0a00*/  FADD.FTZ R9, R18, R9 ;  /* 0x0000000912097221 */ /* 0x008fe20000010000 */
[----:B--2---:R-:W-:-:S04]  /*0a10*/  FADD.FTZ R11, R10, R11 ;  /* 0x0000000b0a0b7221 */ /* 0x004fc80000010000 */
[----:B------:R2:W-:Y:S04]  /*0a20*/  @!P1 STS [R6+0x2000], R9 ;  /* 0x0020000906009388 */ /* 0x0005e80000000800 */
[----:B------:R2:W-:Y:S02]  /*0a30*/  @!P1 STS [R6+0x2080], R11 ;  /* 0x0020800b06009388 */ /* 0x0005e40000000800 */
.L_x_7303:
        /* <DEDUP_REMOVED lines=18> */
.L_x_7306:
[----:B------:R-:W-:Y:S05]  /*0b60*/  BSYNC B0 ;  /* 0x0000000000007941 */ /* 0x000fea0003800000 */
.L_x_7305:
[C---:B------:R-:W-:Y:S01]  /*0b70*/  ISETP.GT.U32.AND P1, PT, R3.reuse, -0x801, PT ;  /* 0xfffff7ff0300780c */ /* 0x040fe20003f24070 */
[----:B------:R-:W-:Y:S01]  /*0b80*/  VIADD R4, R4, 0x400 ;  /* 0x0000040004047836 */ /* 0x000fe20000000000 */
[----:B------:R-:W-:-:S11]  /*0b90*/  IADD3 R3, R3, 0x800, RZ ;  /* 0x0000080003037810 */ /* 0x000fd60007ffe0ff */
[----:B------:R-:W-:Y:S05]  /*0ba0*/  @P1 BRA `(.L_x_7307) ;  /* 0xfffffff400781947 */ /* 0x000fea000383ffff */
[----:B------:R-:W-:Y:S05]  /*0bb0*/  EXIT ;  /* 0x000000000000794d */ /* 0x000fea0003800000 */
.L_x_7304:
[----:B------:R-:W-:Y:S01]  /*0bc0*/  HFMA2.MMA R21, -RZ, RZ, 0, 5.9604644775390625e-08 ;  /* 0x00000001ff157435 */ /* 0x000fe200000001ff */
[----:B0--3--:R-:W-:Y:S01]  /*0bd0*/  MOV R22, R10 ;  /* 0x0000000a00167202 */ /* 0x009fe20000000f00 */
[----:B------:R-:W-:Y:S01]  /*0be0*/  IMAD.MOV.U32 R19, RZ, RZ, -0x1 ;  /* 0xffffffffff137424 */ /* 0x000fe200078e00ff */
[----:B------:R-:W-:-:S08]  /*0bf0*/  MOV R24, 0x1f ;  /* 0x0000001f00187802 */ /* 0x000fd00000000f00 */
[----:B-12---:R-:W-:Y:S05]  /*0c00*/  WARPSYNC.COLLECTIVE R19, `(.L_x_7308) ;  /* 0x0000000013087348 */ /* 0x006fea0003c00000 */
[----:B------:R0:W3:Y:S02]  /*0c10*/  SHFL.BFLY P2, R20, R22, R21, R24 ;  /* 0x0c00001516147389 */ /* 0x0000e40000040018 */
[----:B0123--:R-:W-:Y:S01]  /*0c20*/  ENDCOLLECTIVE ;  /* 0x000000000000791b */ /* 0x00ffe20003800000 */
.L_x_7308:
[----:B------:R-:W-:Y:S01]  /*0c30*/  HFMA2.MMA R21, -RZ, RZ, 0, 1.1920928955078125e-07 ;  /* 0x00000002ff157435 */ /* 0x000fe200000001ff */
[----:B------:R-:W-:-:S05]  /*0c40*/  MOV R11, R20 ;  /* 0x00000014000b7202 */ /* 0x000fca0000000f00 */
[----:B------:R-:W-:-:S05]  /*0c50*/  FADD.FTZ R11, R10, R11 ;  /* 0x0000000b0a0b7221 */ /* 0x000fca0000010000 */
[----:B------:R-:W-:-:S07]  /*0c60*/  MOV R22, R11 ;  /* 0x0000000b00167202 */ /* 0x000fce0000000f00 */
[----:B------:R-:W-:Y:S05]  /*0c70*/  WARPSYNC.COLLECTIVE R19, `(.L_x_7309) ;  /* 0x0000000013087348 */ /* 0x000fea0003c00000 */
[----:B------:R0:W1:Y:S02]  /*0c80*/  SHFL.BFLY P2, R20, R22, R21, R24 ;  /* 0x0c00001516147389 */ /* 0x0000640000040018 */
[----:B01----:R-:W-:Y:S01]  /*0c90*/  ENDCOLLECTIVE ;  /* 0x000000000000791b */ /* 0x003fe20003800000 */
.L_x_7309:
[----:B------:R-:W-:Y:S01]  /*0ca0*/  HFMA2.MMA R21, -RZ, RZ, 0, 2.384185791015625e-07 ;  /* 0x00000004ff157435 */ /* 0x000fe200000001ff */
[----:B------:R-:W-:-:S04]  /*0cb0*/  IMAD.MOV.U32 R14, RZ, RZ, R20 ;  /* 0x000000ffff0e7224 */ /* 0x000fc800078e0014 */
[----:B------:R-:W-:-:S05]  /*0cc0*/  FADD.FTZ R14, R11, R14 ;  /* 0x0000000e0b0e7221 */ /* 0x000fca0000010000 */
[----:B------:R-:W-:-:S07]  /*0cd0*/  MOV R22, R14 ;  /* 0x0000000e00167202 */ /* 0x000fce0000000f00 */
[----:B------:R-:W-:Y:S05]  /*0ce0*/  WARPSYNC.COLLECTIVE R19, `(.L_x_7310) ;  /* 0x0000000013087348 */ /* 0x000fea0003c00000 */
[----:B------:R0:W1:Y:S02]  /*0cf0*/  SHFL.BFLY P2, R20, R22, R21, R24 ;  /* 0x0c00001516147389 */ /* 0x0000640000040018 */
[----:B01----:R-:W-:Y:S01]  /*0d00*/  ENDCOLLECTIVE ;  /* 0x000000000000791b */ /* 0x003fe20003800000 */
.L_x_7310:
[----:B------:R-:W-:Y:S01]  /*0d10*/  HFMA2.MMA R21, -RZ, RZ, 0, 4.76837158203125e-07 ;  /* 0x00000008ff157435 */ /* 0x000fe200000001ff */
[----:B------:R-:W-:-:S05]  /*0d20*/  MOV R13, R20 ;  /* 0x00000014000d7202 */ /* 0x000fca0000000f00 */
[----:B------:R-:W-:-:S04]  /*0d30*/  FADD.FTZ R13, R14, R13 ;  /* 0x0000000d0e0d7221 */ /* 0x000fc80000010000 */
[----:B------:R-:W-:-:S07]  /*0d40*/  IMAD.MOV.U32 R22, RZ, RZ, R13 ;  /* 0x000000ffff167224 */ /* 0x000fce00078e000d */
[----:B------:R-:W-:Y:S05]  /*0d50*/  WARPSYNC.COLLECTIVE R19, `(.L_x_7311) ;  /* 0x0000000013087348 */ /* 0x000fea0003c00000 */
[----:B------:R0:W1:Y:S02]  /*0d60*/  SHFL.BFLY P2, R20, R22, R21, R24 ;  /* 0x0c00001516147389 */ /* 0x0000640000040018 */
[----:B01----:R-:W-:Y:S01]  /*0d70*/  ENDCOLLECTIVE ;  /* 0x000000000000791b */ /* 0x003fe20003800000 */
.L_x_7311:
[----:B------:R-:W-:Y:S01]  /*0d80*/  IMAD.MOV.U32 R21, RZ, RZ, 0x10 ;  /* 0x00000010ff157424 */ /* 0x000fe200078e00ff */
[----:B------:R-:W-:-:S05]  /*0d90*/  MOV R10, R20 ;  /* 0x00000014000a7202 */ /* 0x000fca0000000f00 */
[----:B------:R-:W-:-:S05]  /*0da0*/  FADD.FTZ R10, R13, R10 ;  /* 0x0000000a0d0a7221 */ /* 0x000fca0000010000 */
[----:B------:R-:W-:-:S07]  /*0db0*/  MOV R22, R10 ;  /* 0x0000000a00167202 */ /* 0x000fce0000000f00 */
[----:B------:R-:W-:Y:S05]  /*0dc0*/  WARPSYNC.COLLECTIVE R19, `(.L_x_7312) ;  /* 0x0000000013087348 */ /* 0x000fea0003c00000 */
[----:B------:R0:W1:Y:S02]  /*0dd0*/  SHFL.BFLY P2, R20, R22, R21, R24 ;  /* 0x0c00001516147389 */ /* 0x0000640000040018 */
[----:B01----:R-:W-:Y:S01]  /*0de0*/  ENDCOLLECTIVE ;  /* 0x000000000000791b */ /* 0x003fe20003800000 */
.L_x_7312:
[----:B------:R-:W-:Y:S01]  /*0df0*/  HFMA2.MMA R21, -RZ, RZ, 0, 5.9604644775390625e-08 ;  /* 0x00000001ff157435 */ /* 0x000fe200000001ff */
[----:B------:R-:W-:Y:S02]  /*0e00*/  MOV R22, R9 ;  /* 0x0000000900167202 */ /* 0x000fe40000000f00 */
[----:B------:R-:W-:-:S08]  /*0e10*/  MOV R11, R20 ;  /* 0x00000014000b7202 */ /* 0x000fd00000000f00 */
[----:B------:R-:W-:Y:S05]  /*0e20*/  WARPSYNC.COLLECTIVE R19, `(.L_x_7313) ;  /* 0x0000000013087348 */ /* 0x000fea0003c00000 */
[----:B------:R0:W1:Y:S02]  /*0e30*/  SHFL.BFLY P2, R20, R22, R21, R24 ;  /* 0x0c00001516147389 */ /* 0x0000640000040018 */
[----:B01----:R-:W-:Y:S01]  /*0e40*/  ENDCOLLECTIVE ;  /* 0x000000000000791b */ /* 0x003fe20003800000 */
.L_x_7313:
[----:B------:R-:W-:Y:S01]  /*0e50*/  HFMA2.MMA R21, -RZ, RZ, 0, 1.1920928955078125e-07 ;  /* 0x00000002ff157435 */ /* 0x000fe200000001ff */
[----:B------:R-:W-:-:S04]  /*0e60*/  IMAD.MOV.U32 R14, RZ, RZ, R20 ;  /* 0x000000ffff0e7224 */ /* 0x000fc800078e0014 */
[----:B------:R-:W-:-:S05]  /*0e70*/  FADD.FTZ R15, R9, R14 ;  /* 0x0000000e090f7221 */ /* 0x000fca0000010000 */
[----:B------:R-:W-:-:S07]  /*0e80*/  MOV R22, R15 ;  /* 0x0000000f00167202 */ /* 0x000fce0000000f00 */
[----:B------:R-:W-:Y:S05]  /*0e90*/  WARPSYNC.COLLECTIVE R19, `(.L_x_7314) ;  /* 0x0000000013087348 */ /* 0x000fea0003c00000 */
[----:B------:R0:W1:Y:S02]  /*0ea0*/  SHFL.BFLY P2, R20, R22, R21, R24 ;  /* 0x0c00001516147389 */ /* 0x0000640000040018 */
[----:B01----:R-:W-:Y:S01]  /*0eb0*/  ENDCOLLECTIVE ;  /* 0x000000000000791b */ /* 0x003fe20003800000 */
.L_x_7314:
[----:B------:R-:W-:Y:S01]  /*0ec0*/  HFMA2.MMA R21, -RZ, RZ, 0, 2.384185791015625e-07 ;  /* 0x00000004ff157435 */ /* 0x000fe200000001ff */
[----:B------:R-:W-:-:S05]  /*0ed0*/  MOV R16, R20 ;  /* 0x0000001400107202 */ /* 0x000fca0000000f00 */
[----:B------:R-:W-:-:S04]  /*0ee0*/  FADD.FTZ R16, R15, R16 ;  /* 0x000000100f107221 */ /* 0x000fc80000010000 */
[----:B------:R-:W-:-:S07]  /*0ef0*/  IMAD.MOV.U32 R22, RZ, RZ, R16 ;  /* 0x000000ffff167224 */ /* 0x000fce00078e0010 */
[----:B------:R-:W-:Y:S05]  /*0f00*/  WARPSYNC.COLLECTIVE R19, `(.L_x_7315) ;  /* 0x0000000013087348 */ /* 0x000fea0003c00000 */
[----:B------:R0:W1:Y:S02]  /*0f10*/  SHFL.BFLY P2, R20, R22, R21, R24 ;  /* 0x0c00001516147389 */ /* 0x0000640000040018 */
[----:B01----:R-:W-:Y:S01]  /*0f20*/  ENDCOLLECTIVE ;  /* 0x000000000000791b */ /* 0x003fe20003800000 */
.L_x_7315:
[----:B------:R-:W-:Y:S01]  /*0f30*/  IMAD.MOV.U32 R21, RZ, RZ, 0x8 ;  /* 0x00000008ff157424 */ /* 0x000fe200078e00ff */
[----:B------:R-:W-:-:S05]  /*0f40*/  MOV R17, R20 ;  /* 0x0000001400117202 */ /* 0x000fca0000000f00 */
[----:B------:R-:W-:-:S05]  /*0f50*/  FADD.FTZ R17, R16, R17 ;  /* 0x0000001110117221 */ /* 0x000fca0000010000 */
[----:B------:R-:W-:-:S07]  /*0f60*/  MOV R22, R17 ;  /* 0x0000001100167202 */ /* 0x000fce0000000f00 */
[----:B------:R-:W-:Y:S05]  /*0f70*/  WARPSYNC.COLLECTIVE R19, `(.L_x_7316) ;  /* 0x0000000013087348 */ /* 0x000fea0003c00000 */
[----:B------:R0:W1:Y:S02]  /*0f80*/  SHFL.BFLY P2, R20, R22, R21, R24 ;  /* 0x0c00001516147389 */ /* 0x0000640000040018 */
[----:B01----:R-:W-:Y:S01]  /*0f90*/  ENDCOLLECTIVE ;  /* 0x000000000000791b */ /* 0x003fe20003800000 */
.L_x_7316:
[----:B------:R-:W-:Y:S01]  /*0fa0*/  HFMA2.MMA R21, -RZ, RZ, 0, 9.5367431640625e-07 ;  /* 0x00000010ff157435 */ /* 0x000fe200000001ff */
[----:B------:R-:W-:-:S05]  /*0fb0*/  MOV R18, R20 ;  /* 0x0000001400127202 */ /* 0x000fca0000000f00 */
[----:B------:R-:W-:-:S05]  /*0fc0*/  FADD.FTZ R18, R17, R18 ;  /* 0x0000001211127221 */ /* 0x000fca0000010000 */
[----:B------:R-:W-:-:S07]  /*0fd0*/  MOV R22, R18 ;  /* 0x0000001200167202 */ /* 0x000fce0000000f00 */
[----:B------:R-:W-:Y:S05]  /*0fe0*/  WARPSYNC.COLLECTIVE R19, `(.L_x_7317) ;  /* 0x0000000013087348 */ /* 0x000fea0003c00000 */
[----:B------:R0:W1:Y:S02]  /*0ff0*/  SHFL.BFLY P2, R20, R22, R21, R24 ;  /* 0x0c00001516147389 */ /* 0x0000640000040018 */
[----:B01----:R-:W-:Y:S01]  /*1000*/  ENDCOLLECTIVE ;  /* 0x000000000000791b */ /* 0x003fe20003800000 */
.L_x_7317:
[----:B------:R-:W-:Y:S01]  /*1010*/  MOV R9, R20 ;  /* 0x0000001400097202 */ /* 0x000fe20000000f00 */
[----:B------:R-:W-:Y:S06]  /*1020*/  BRA `(.L_x_7318) ;  /* 0xfffffff800747947 */ /* 0x000fec000383ffff */
.L_x_7319:
        /* <DEDUP_REMOVED lines=13> */
.L_x_8848:


//--------------------- .text._ZN10layer_norm13ln_bwd_kernelINS_13Kernel_traitsI6__halfffffjLj2048ELj1ELj1ELj4ELj16ENS_18Kernel_traits_baseILj2048ES2_ffffjLj128EEEEELb1ELb0ELb1ELb0EEEvNS_9BwdParamsE --------------------------
	.section	.text._ZN10layer_norm13ln_bwd_kernelINS_13Kernel_traitsI6__halfffffjLj2048ELj1ELj1ELj4ELj16ENS_18Kernel_traits_baseILj2048ES2_ffffjLj128EEEEELb1ELb0ELb1ELb0EEEvNS_9BwdParamsE,"ax",@progbits
	.align	128
        .global         _ZN10layer_norm13ln_bwd_kernelINS_13Kernel_traitsI6__halfffffjLj2048ELj1ELj1ELj4ELj16ENS_18Kernel_traits_baseILj2048ES2_ffffjLj128EEEEELb1ELb0ELb1ELb0EEEvNS_9BwdParamsE
        .type           _ZN10layer_norm13ln_bwd_kernelINS_13Kernel_traitsI6__halfffffjLj2048ELj1ELj1ELj4ELj16ENS_18Kernel_traits_baseILj2048ES2_ffffjLj128EEEEELb1ELb0ELb1ELb0EEEvNS_9BwdParamsE,@function
        .size           _ZN10layer_norm13ln_bwd_kernelINS_13Kernel_traitsI6__halfffffjLj2048ELj1ELj1ELj4ELj16ENS_18Kernel_traits_baseILj2048ES2_ffffjLj128EEEEELb1ELb0ELb1ELb0EEEvNS_9BwdParamsE,(.L_x_8849 - _ZN10layer_norm13ln_bwd_kernelINS_13Kernel_traitsI6__halfffffjLj2048ELj1ELj1ELj4ELj16ENS_18Kernel_traits_baseILj2048ES2_ffffjLj128EEEEELb1ELb0ELb1ELb0EEEvNS_9BwdParamsE)
        .other          _ZN10layer_norm13ln_bwd_kernelINS_13Kernel_traitsI6__halfffffjLj2048ELj1ELj1ELj4ELj16ENS_18Kernel_traits_baseILj2048ES2_ffffjLj128EEEEELb1ELb0ELb1ELb0EEEvNS_9BwdParamsE,@"STO_CUDA_ENTRY STV_DEFAULT"
_ZN10layer_norm13ln_bwd_kernelINS_13Kernel_traitsI6__halfffffjLj2048ELj1ELj1ELj4ELj16ENS_18Kernel_traits_baseILj2048ES2_ffffjLj128EEEEELb1ELb0ELb1ELb0EEEvNS_9BwdParamsE:
.text._ZN10layer_norm13ln_bwd_kernelINS_13Kernel_traitsI6__halfffffjLj2048ELj1ELj1ELj4ELj16ENS_18Kernel_traits_baseILj2048ES2_ffffjLj128EEEEELb1ELb0ELb1ELb0EEEvNS_9BwdParamsE:
        /* <DEDUP_REMOVED lines=19> */
[----:B------:R-:W-:-:S02]  /*0130*/  ISETP.GE.U32.AND P0, PT, R0, 0x200, PT ;  /* 0x000002000000780c */ /* 0x000fc40003f06070 */
[----:B-1----:R-:W-:Y:S02]  /*0140*/  LEA.HI R26, R92, UR6, RZ, 0x19 ;  /* 0x000000065c1a7c11 */ /* 0x002fe4000f8fc8ff */
[----:B------:R-:W-:-:S03]  /*0150*/  P2R R2, PR, RZ, 0x1 ;  /* 0x00000001ff027803 */ /* 0x000fc60000000000 */
[----:B------:R-:W0:Y:S08]  /*0160*/  @P4 LDC.64 R4, c[0x0][0x260] ;  /* 0x00009800ff044b82 */ /* 0x000e300000000a00 */
[----:B------:R-:W1:Y:S08]  /*0170*/  @P3 LDC.64 R12, c[0x0][0x260] ;  /* 0x00009800ff0c3b82 */ /* 0x000e700000000a00 */
[----:B------:R-:W2:Y:S01]  /*0180*/  @P2 LDC.64 R18, c[0x0][0x260] ;  /* 0x00009800ff122b82 */ /* 0x000ea20000000a00 */
[C---:B0-----:R-:W-:Y:S01]  /*0190*/  @P4 IMAD.WIDE.U32 R4, R3.reuse, 0x8, R4 ;  /* 0x0000000803044825 */ /* 0x041fe200078e0004 */
[----:B------:R-:W-:-:S06]  /*01a0*/  @P4 LOP3.LUT R3, R3, 0x80, RZ, 0xfc, !PT ;  /* 0x0000008003034812 */ /* 0x000fcc00078efcff */
[----:B------:R-:W0:Y:S01]  /*01b0*/  @P0 LDC.64 R20, c[0x0][0x260] ;  /* 0x00009800ff140b82 */ /* 0x000e220000000a00 */
[----:B------:R3:W5:Y:S01]  /*01c0*/  @P4 LDG.E.64 R6, desc[UR4][R4.64] ;  /* 0x0000000404064981 */ /* 0x000762000c1e1b00 */
[C---:B-1----:R-:W-:Y:S01]  /*01d0*/  @P3 IMAD.WIDE.U32 R16, R3.reuse, 0x8, R12 ;  /* 0x0000000803103825 */ /* 0x042fe200078e000c */
[----:B------:R-:W-:-:S04]  /*01e0*/  @P3 IADD3 R3, R3, 0x80, RZ ;  /* 0x0000008003033810 */ /* 0x000fc80007ffe0ff */
[----:B------:R3:W5:Y:S01]  /*01f0*/  @P3 LDG.E.64 R8, desc[UR4][R16.64] ;  /* 0x0000000410083981 */ /* 0x000762000c1e1b00 */
[C---:B--2---:R-:W-:Y:S01]  /*0200*/  @P2 IMAD.WIDE.U32 R18, R3.reuse, 0x8, R18 ;  /* 0x0000000803122825 */ /* 0x044fe200078e0012 */
[----:B------:R-:W-:-:S04]  /*0210*/  @P2 IADD3 R3, R3, 0x80, RZ ;  /* 0x0000008003032810 */ /* 0x000fc80007ffe0ff */
[----:B------:R3:W5:Y:S01]  /*0220*/  @P2 LDG.E.64 R10, desc[UR4][R18.64] ;  /* 0x00000004120a2981 */ /* 0x000762000c1e1b00 */
[----:B0-----:R-:W-:-:S05]  /*0230*/  @P0 IMAD.WIDE.U32 R12, R3, 0x8, R20 ;  /* 0x00000008030c0825 */ /* 0x001fca00078e0014 */
[----:B------:R3:W5:Y:S01]  /*0240*/  @P0 LDG.E.64 R14, desc[UR4][R12.64] ;  /* 0x000000040c0e0981 */ /* 0x000762000c1e1b00 */
        /* <DEDUP_REMOVED lines=18> */
[----:B---3--:R-:W-:Y:S06]  /*0370*/  @P0 BRA `(.L_x_7320) ;  /* 0x0000002c00980947 */ /* 0x008fec0003800000 */
[----:B------:R-:W0:Y:S01]  /*0380*/  LDC.U8 R25, c[0x0][0x2a0] ;  /* 0x0000a800ff197b82 */ /* 0x000e220000000000 */
[--C-:B-----5:R-:W-:Y:S01]  /*0390*/  SHF.R.U64 R20, R8, 0x10, R9.reuse ;  /* 0x0000001008147819 */ /* 0x120fe20000001209 */
[----:B------:R-:W-:Y:S01]  /*03a0*/  IMAD.MOV.U32 R19, RZ, RZ, R8 ;  /* 0x000000ffff137224 */ /* 0x000fe200078e0008 */
[----:B------:R-:W-:Y:S01]  /*03b0*/  MOV R17, R9 ;  /* 0x0000000900117202 */ /* 0x000fe20000000f00 */
[----:B------:R-:W-:Y:S01]  /*03c0*/  HFMA2.MMA R33, -RZ, RZ, 0, 0 ;  /* 0x00000000ff217435 */ /* 0x000fe200000001ff */
[----:B------:R-:W-:Y:S01]  /*03d0*/  SHF.R.U32.HI R18, RZ, 0x10, R9 ;  /* 0x00000010ff127819 */ /* 0x000fe20000011609 */
[----:B------:R-:W-:Y:S01]  /*03e0*/  IMAD.MOV.U32 R127, RZ, RZ, 0x1 ;  /* 0x00000001ff7f7424 */ /* 0x000fe200078e00ff */
        /* <DEDUP_REMOVED lines=23> */
[----:B------:R-:W-:-:S02]  /*0560*/  HADD2.F32 R15, -RZ, R0.H0_H0 ;  /* 0x20000000ff0f7230 */ /* 0x000fc40000004100 */
[----:B------:R-:W-:Y:S02]  /*0570*/  HADD2.F32 R11, -RZ, R11.H0_H0 ;  /* 0x2000000bff0b7230 */ /* 0x000fe40000004100 */
[----:B------:R-:W-:Y:S02]  /*0580*/  HADD2.F32 R12, -RZ, R12.H0_H0 ;  /* 0x2000000cff0c7230 */ /* 0x000fe40000004100 */
[----:B------:R-:W-:Y:S02]  /*0590*/  HADD2.F32 R9, -RZ, R9.H0_H0 ;  /* 0x20000009ff097230 */ /* 0x000fe40000004100 */
[----:B------:R-:W-:-:S07]  /*05a0*/  HADD2.F32 R10, -RZ, R10.H0_H0 ;  /* 0x2000000aff0a7230 */ /* 0x000fce0000004100 */
.L_x_7377:
[----:B0123--:R-:W1:Y:S08]  /*05b0*/  LDC.64 R86, c[0x0][0x288] ;  /* 0x0000a200ff567b82 */ /* 0x00fe700000000a00 */
        /* <DEDUP_REMOVED lines=34> */
[----:B------:R2:W5:Y:S01]  /*07e0*/  LDG.E R6, desc[UR4][R84.64] ;  /* 0x0000000454067981 */ /* 0x000562000c1e1900 */
[----:B------:R-:W-:Y:S01]  /*07f0*/  VIADD R91, R7, 0x80 ;  /* 0x00000080075b7836 */ /* 0x000fe20000000000 */
[----:B------:R-:W-:-:S07]  /*0800*/  IADD3 R89, R89, 0x80, RZ ;  /* 0x0000008059597810 */ /* 0x000fce0007ffe0ff */
.L_x_7324:
[----:B------:R-:W-:Y:S05]  /*0810*/  BSYNC B1 ;  /* 0x0000000000017941 */ /* 0x000fea0003800000 */
.L_x_7323:
[----:B------:R-:W-:Y:S04]  /*0820*/  BSSY B1, `(.L_x_7325) ;  /* 0x000000b000017945 */ /* 0x000fe80003800000 */
[----:B------:R-:W-:Y:S05]  /*0830*/  @!P3 BRA `(.L_x_7326) ;  /* 0x000000000024b947 */ /* 0x000fea0003800000 */
[----:B------:R-:W1:Y:S01]  /*0840*/  LDC.64 R86, c[0x0][0x240] ;  /* 0x00009000ff567b82 */ /* 0x000e620000000a00 */
[----:B------:R-:W-:-:S04]  /*0850*/  ISETP.NE.U32.AND P5, PT, RZ, UR6, PT ;  /* 0x00000006ff007c0c */ /* 0x000fc8000bfa5070 */
[----:B------:R-:W-:-:S13]  /*0860*/  ISETP.NE.AND.EX P5, PT, RZ, UR7, PT, P5 ;  /* 0x00000007ff007c0c */ /* 0x000fda000bfa5350 */
[----:B--2---:R-:W-:-:S05]  /*0870*/  @P5 IMAD.WIDE.U32 R84, R91, 0x10, R118 ;  /* 0x000000105b545825 */ /* 0x004fca00078e0076 */
[----:B------:R3:W5:Y:S01]  /*0880*/  @P5 LDG.E.128 R28, desc[UR4][R84.64] ;  /* 0x00000004541c5981 */ /* 0x000762000c1e1d00 */
[----:B-1----:R-:W-:-:S05]  /*0890*/  IMAD.WIDE.U32 R86, R89, 0x4, R86 ;  /* 0x0000000459567825 */ /* 0x002fca00078e0056 */
[----:B------:R3:W5:Y:S01]  /*08a0*/  LDG.E R5, desc[UR4][R86.64] ;  /* 0x0000000456057981 */ /* 0x000762000c1e1900 */
[----:B------:R-:W-:Y:S02]  /*08b0*/  IADD3 R89, R89, 0x80, RZ ;  /* 0x0000008059597810 */ /* 0x000fe40007ffe0ff */
[----:B------:R-:W-:-:S07]  /*08c0*/  IADD3 R91, R91, 0x80, RZ ;  /* 0x000000805b5b7810 */ /* 0x000fce0007ffe0ff */
.L_x_7326:
[----:B------:R-:W-:Y:S05]  /*08d0*/  BSYNC B1 ;  /* 0x0000000000017941 */ /* 0x000fea0003800000 */
.L_x_7325:
[----:B------:R-:W-:Y:S04]  /*08e0*/  BSSY B1, `(.L_x_7327) ;  /* 0x000000b000017945 */ /* 0x000fe80003800000 */
[----:B------:R-:W-:Y:S05]  /*08f0*/  @!P2 BRA `(.L_x_7328) ;  /* 0x000000000024a947 */ /* 0x000fea0003800000 */
[----:B---3--:R-:W1:Y:S01]  /*0900*/  LDC.64 R86, c[0x0][0x240] ;  /* 0x00009000ff567b82 */ /* 0x008e620000000a00 */
        /* <DEDUP_REMOVED lines=8> */
.L_x_7328:
[----:B------:R-:W-:Y:S05]  /*0990*/  BSYNC B1 ;  /* 0x0000000000017941 */ /* 0x000fea0003800000 */
.L_x_7327:
[----:B------:R-:W-:Y:S01]  /*09a0*/  ISETP.NE.AND P5, PT, R2, RZ, PT ;  /* 0x000000ff0200720c */ /* 0x000fe20003fa5270 */
[----:B------:R-:W-:Y:S01]  /*09b0*/  HFMA2.MMA R138, -RZ, RZ, 0, 0 ;  /* 0x00000000ff8a7435 */ /* 0x000fe200000001ff */
[----:B------:R-:W-:-:S11]  /*09c0*/  IMAD.MOV.U32 R135, RZ, RZ, RZ ;  /* 0x000000ffff877224 */ /* 0x000fd600078e00ff */
[----:B------:R-:W-:Y:S05]  /*09d0*/  @!P5 BRA `(.L_x_7329) ;  /* 0x0000000c0050d947 */ /* 0x000fea0003800000 */
[----:B--234-:R-:W1:Y:S01]  /*09e0*/  LDC.64 R84, c[0x0][0x240] ;  /* 0x00009000ff547b82 */ /* 0x01ce620000000a00 */
[----:B------:R-:W-:-:S04]  /*09f0*/  ISETP.NE.U32.AND P5, PT, RZ, UR6, PT ;  /* 0x00000006ff007c0c */ /* 0x000fc8000bfa5070 */
[----:B------:R-:W-:-:S13]  /*0a00*/  ISETP.NE.AND.EX P5, PT, RZ, UR7, PT, P5 ;  /* 0x00000007ff007c0c */ /* 0x000fda000bfa5350 */
[----:B------:R-:W-:-:S05]  /*0a10*/  @P5 IMAD.WIDE.U32 R118, R91, 0x10, R118 ;  /* 0x000000105b765825 */ /* 0x000fca00078e0076 */
[----:B------:R2:W5:Y:S01]  /*0a20*/  @P5 LDG.E.128 R68, desc[UR4][R118.64] ;  /* 0x0000000476445981 */ /* 0x000562000c1e1d00 */
[----:B-1----:R-:W-:-:S05]  /*0a30*/  IMAD.WIDE.U32 R84, R89, 0x4, R84 ;  /* 0x0000000459547825 */ /* 0x002fca00078e0054 */
[----:B------:R2:W5:Y:S01]  /*0a40*/  LDG.E R0, desc[UR4][R84.64] ;  /* 0x0000000454007981 */ /* 0x000562000c1e1900 */
[----:B------:R-:W-:Y:S01]  /*0a50*/  MOV R138, RZ ;  /* 0x000000ff008a7202 */ /* 0x000fe20000000f00 */
[----:B------:R-:W-:Y:S06]  /*0a60*/  BRA `(.L_x_7329) ;  /* 0x0000000c002c7947 */ /* 0x000fec0003800000 */
.L_x_7322:
[----:B------:R-:W1:Y:S02]  /*0a70*/  LDC.64 R84, c[0x0][0x250] ;  /* 0x00009400ff547b82 */ /* 0x000e640000000a00 */
[----:B-1----:R-:W-:-:S06]  /*0a80*/  IMAD.WIDE R84, R26, 0x4, R84 ;  /* 0x000000041a547825 */ /* 0x002fcc00078e0254 */
[----:B------:R-:W2:Y:S01]  /*0a90*/  LDG.E R84, desc[UR4][R84.64] ;  /* 0x0000000454547981 */ /* 0x000ea2000c1e1900 */
[----:B-----5:R-:W-:Y:S01]  /*0aa0*/  ISETP.GE.AND P0, PT, R128, 0x1, PT ;  /* 0x000000018000780c */ /* 0x020fe20003f06270 */
[----:B------:R-:W-:Y:S01]  /*0ab0*/  BSSY B1, `(.L_x_7330) ;  /* 0x000003d000017945 */ /* 0x000fe20003800000 */
[----:B------:R-:W-:Y:S02]  /*0ac0*/  IADD3 R86, R86, -0x1, RZ ;  /* 0xffffffff56567810 */ /* 0x000fe40007ffe0ff */
[----:B------:R-:W-:Y:S02]  /*0ad0*/  CS2R R134, SRZ ;  /* 0x0000000000867805 */ /* 0x000fe4000001ff00 */
[----:B0-----:R-:W-:Y:S01]  /*0ae0*/  ISETP.NE.AND P5, PT, R25, RZ, PT ;  /* 0x000000ff1900720c */ /* 0x001fe20003fa5270 */
[----:B------:R-:W-:Y:S01]  /*0af0*/  IMAD.MOV.U32 R137, RZ, RZ, R7 ;  /* 0x000000ffff897224 */ /* 0x000fe200078e0007 */
[----:B------:R-:W-:Y:S01]  /*0b00*/  MOV R138, RZ ;  /* 0x000000ff008a7202 */ /* 0x000fe20000000f00 */
[----:B------:R-:W-:-:S05]  /*0b10*/  IMAD R86, R86, R93, RZ ;  /* 0x0000005d56567224 */ /* 0x000fca00078e02ff */
        /* <DEDUP_REMOVED lines=12> */
[----:B------:R-:W1:Y:S01]  /*0be0*/  LDC.64 R88, c[0x0][0x2b8] ;  /* 0x0000ae00ff587b82 */ /* 0x000e620000000a00 */
[----:B------:R-:W-:-:S07]  /*0bf0*/  ISETP.NE.U32.AND P5, PT, RZ, UR6, PT ;  /* 0x00000006ff007c0c */ /* 0x000fce000bfa5070 */
[----:B------:R-:W2:Y:S01]  /*0c00*/  LDC.64 R124, c[0x0][0x240] ;  /* 0x00009000ff7c7b82 */ /* 0x000ea20000000a00 */
[----:B0-----:R-:W-:-:S06]  /*0c10*/  IMAD.WIDE.U32 R84, R7, 0x10, R84 ;  /* 0x0000001007547825 */ /* 0x001fcc00078e0054 */
[----:B------:R-:W3:Y:S01]  /*0c20*/  LDG.E.128 R84, desc[UR4][R84.64] ;  /* 0x0000000454547981 */ /* 0x000ee2000c1e1d00 */
[----:B-1----:R-:W-:-:S06]  /*0c30*/  IMAD.WIDE.U32 R88, R136, 0x10, R88 ;  /* 0x0000001088587825 */ /* 0x002fcc00078e0058 */
[----:B------:R-:W4:Y:S01]  /*0c40*/  LDG.E.128 R88, desc[UR4][R88.64] ;  /* 0x0000000458587981 */ /* 0x000f22000c1e1d00 */
[----:B------:R-:W-:Y:S01]  /*0c50*/  ISETP.NE.AND.EX P5, PT, RZ, UR7, PT, P5 ;  /* 0x00000007ff007c0c */ /* 0x000fe2000bfa5350 */
[----:B--2---:R-:W-:-:S05]  /*0c60*/  IMAD.WIDE.U32 R124, R134, 0x4, R124 ;  /* 0x00000004867c7825 */ /* 0x004fca00078e007c */
[----:B------:R0:W5:Y:S07]  /*0c70*/  LDG.E R6, desc[UR4][R124.64] ;  /* 0x000000047c067981 */ /* 0x00016e000c1e1900 */
[----:B------:R1:W5:Y:S01]  /*0c80*/  @P5 LDG.E.128 R60, desc[UR4][R130.64] ;  /* 0x00000004823c5981 */ /* 0x000362000c1e1d00 */
[----:B------:R-:W-:Y:S02]  /*0c90*/  IADD3 R137, R7, 0x80, RZ ;  /* 0x0000008007897810 */ /* 0x000fe40007ffe0ff */
[----:B------:R-:W-:-:S02]  /*0ca0*/  IADD3 R134, R134, 0x80, RZ ;  /* 0x0000008086867810 */ /* 0x000fc40007ffe0ff */
[----:B------:R-:W-:Y:S01]  /*0cb0*/  IADD3 R136, R136, 0x80, RZ ;  /* 0x0000008088887810 */ /* 0x000fe20007ffe0ff */
[C---:B---3--:R-:W-:Y:S01]  /*0cc0*/  FADD.FTZ R3, -R129.reuse, R84 ;  /* 0x0000005481037221 */ /* 0x048fe20000010100 */
[C---:B------:R-:W-:Y:S01]  /*0cd0*/  FADD.FTZ R105, -R129.reuse, R85 ;  /* 0x0000005581697221 */ /* 0x040fe20000010100 */
[C---:B------:R-:W-:Y:S01]  /*0ce0*/  FADD.FTZ R85, -R129.reuse, R86 ;  /* 0x0000005681557221 */ /* 0x040fe20000010100 */
[----:B------:R-:W-:Y:S01]  /*0cf0*/  FADD.FTZ R87, -R129, R87 ;  /* 0x0000005781577221 */ /* 0x000fe20000010100 */
[C---:B------:R-:W-:Y:S01]  /*0d00*/  FMUL.FTZ R3, R8.reuse, R3 ;  /* 0x0000000308037220 */ /* 0x040fe20000410000 */
[C---:B------:R-:W-:Y:S01]  /*0d10*/  FMUL.FTZ R100, R8.reuse, R105 ;  /* 0x0000006908647220 */ /* 0x040fe20000410000 */
[C---:B------:R-:W-:Y:S01]  /*0d20*/  FMUL.FTZ R105, R8.reuse, R85 ;  /* 0x0000005508697220 */ /* 0x040fe20000410000 */
[----:B0-----:R-:W-:Y:S01]  /*0d30*/  FMUL.FTZ R124, R8, R87 ;  /* 0x00000057087c7220 */ /* 0x001fe20000410000 */
[----:B----4-:R-:W-:Y:S01]  /*0d40*/  FMUL.FTZ R108, R23, R88 ;  /* 0x00000058176c7220 */ /* 0x010fe20000410000 */
[----:B------:R-:W-:Y:S01]  /*0d50*/  FMUL.FTZ R115, R24, R89 ;  /* 0x0000005918737220 */ /* 0x000fe20000410000 */
        /* <DEDUP_REMOVED lines=18> */
.L_x_7331:
[----:B------:R-:W-:Y:S05]  /*0e80*/  BSYNC B1 ;  /* 0x0000000000017941 */ /* 0x000fea0003800000 */
.L_x_7330:
        /* <DEDUP_REMOVED lines=11> */
[----:B------:R-:W-:Y:S02]  /*0f40*/  ISETP.NE.AND.EX P5, PT, RZ, UR7, PT, P5 ;  /* 0x00000007ff007c0c */ /* 0x000fe4000bfa5350 */
[----:B------:R-:W5:Y:S11]  /*0f50*/  LDG.E R5, desc[UR4][R130.64] ;  /* 0x0000000482057981 */ /* 0x000f76000c1e1900 */
[----:B------:R-:W-:-:S05]  /*0f60*/  @P5 IMAD.WIDE.U32 R122, R137, 0x10, R118 ;  /* 0x00000010897a5825 */ /* 0x000fca00078e0076 */
[----:B------:R0:W5:Y:S01]  /*0f70*/  @P5 LDG.E.128 R28, desc[UR4][R122.64] ;  /* 0x000000047a1c5981 */ /* 0x000162000c1e1d00 */
[----:B------:R-:W-:Y:S01]  /*0f80*/  IADD3 R134, R134, 0x80, RZ ;  /* 0x0000008086867810 */ /* 0x000fe20007ffe0ff */
[----:B------:R-:W-:Y:S01]  /*0f90*/  VIADD R137, R137, 0x80 ;  /* 0x0000008089897836 */ /* 0x000fe20000000000 */
[----:B------:R-:W-:Y:S01]  /*0fa0*/  IADD3 R136, R136, 0x80, RZ ;  /* 0x0000008088887810 */ /* 0x000fe20007ffe0ff */
[C---:B---3--:R-:W-:Y:S01]  /*0fb0*/  FADD.FTZ R99, -R129.reuse, R84 ;  /* 0x0000005481637221 */ /* 0x048fe20000010100 */
[C---:B------:R-:W-:Y:S01]  /*0fc0*/  FADD.FTZ R85, -R129.reuse, R85 ;  /* 0x0000005581557221 */ /* 0x040fe20000010100 */
[----:B------:R-:W-:Y:S02]  /*0fd0*/  FADD.FTZ R87, -R129, R87 ;  /* 0x0000005781577221 */ /* 0x000fe40000010100 */
[C---:B------:R-:W-:Y:S01]  /*0fe0*/  FMUL.FTZ R99, R8.reuse, R99 ;  /* 0x0000006308637220 */ /* 0x040fe20000410000 */
[----:B----4-:R-:W-:Y:S01]  /*0ff0*/  FMUL.FTZ R106, R19, R88 ;  /* 0x00000058136a7220 */ /* 0x010fe20000410000 */
[----:B------:R-:W-:Y:S01]  /*1000*/  FMUL.FTZ R98, R8, R85 ;  /* 0x0000005508627220 */ /* 0x000fe20000410000 */
[----:B------:R-:W-:Y:S01]  /*1010*/  FMUL.FTZ R113, R20, R89 ;  /* 0x0000005914717220 */ /* 0x000fe20000410000 */
[----:B------:R-:W-:Y:S01]  /*1020*/  FADD.FTZ R103, -R129, R86 ;  /* 0x0000005681677221 */ /* 0x000fe20000010100 */
[----:B------:R-:W-:Y:S01]  /*1030*/  FADD.FTZ R84, R135, R106 ;  /* 0x0000006a87547221 */ /* 0x000fe20000010000 */
[----:B------:R-:W-:Y:S01]  /*1040*/  FFMA.FTZ R85, R99, R106, R138 ;  /* 0x0000006a63557223 */ /* 0x000fe2000001008a */
[C---:B------:R-:W-:Y:S01]  /*1050*/  FMUL.FTZ R120, R8.reuse, R87 ;  /* 0x0000005708787220 */ /* 0x040fe20000410000 */
[----:B------:R-:W-:Y:S01]  /*1060*/  FMUL.FTZ R103, R8, R103 ;  /* 0x0000006708677220 */ /* 0x000fe20000410000 */
[----:B------:R-:W-:Y:S01]  /*1070*/  FADD.FTZ R87, R84, R113 ;  /* 0x0000007154577221 */ /* 0x000fe20000010000 */
[----:B0-----:R-:W-:Y:S01]  /*1080*/  FMUL.FTZ R122, R17, R90 ;  /* 0x0000005a117a7220 */ /* 0x001fe20000410000 */
[----:B------:R-:W-:Y:S01]  /*1090*/  FFMA.FTZ R84, R98, R113, R85 ;  /* 0x0000007162547223 */ /* 0x000fe20000010055 */
[----:B------:R-:W-:-:S02]  /*10a0*/  FMUL.FTZ R123, R18, R91 ;  /* 0x0000005b127b7220 */ /* 0x000fc40000410000 */
        /* <DEDUP_REMOVED lines=12> */
.L_x_7333:
[----:B------:R-:W-:Y:S05]  /*1170*/  BSYNC B1 ;  /* 0x0000000000017941 */ /* 0x000fea0003800000 */
.L_x_7332:
[----:B------:R-:W-:Y:S04]  /*1180*/  BSSY B1, `(.L_x_7334) ;  /* 0x000002e000017945 */ /* 0x000fe80003800000 */
[----:B------:R-:W-:Y:S05]  /*1190*/  @!P2 BRA `(.L_x_7335) ;  /* 0x0000000000b0a947 */ /* 0x000fea0003800000 */
[----:B------:R-:W0:Y:S08]  /*11a0*/  LDC.64 R84, c[0x0][0x238] ;  /* 0x00008e00ff547b82 */ /* 0x000e300000000a00 */
[----:B------:R-:W1:Y:S01]  /*11b0*/  LDC.64 R88, c[0x0][0x2b8] ;  /* 0x0000ae00ff587b82 */ /* 0x000e620000000a00 */
[----:B------:R-:W-:-:S07]  /*11c0*/  ISETP.NE.U32.AND P5, PT, RZ, UR6, PT ;  /* 0x00000006ff007c0c */ /* 0x000fce000bfa5070 */
[----:B------:R-:W2:Y:S01]  /*11d0*/  LDC.64 R132, c[0x0][0x240] ;  /* 0x00009000ff847b82 */ /* 0x000ea20000000a00 */
[----:B0-----:R-:W-:-:S06]  /*11e0*/  IMAD.WIDE.U32 R84, R137, 0x10, R84 ;  /* 0x0000001089547825 */ /* 0x001fcc00078e0054 */
[----:B------:R-:W3:Y:S01]  /*11f0*/  LDG.E.128 R84, desc[UR4][R84.64] ;  /* 0x0000000454547981 */ /* 0x000ee2000c1e1d00 */
[----:B-1----:R-:W-:Y:S01]  /*1200*/  IMAD.WIDE.U32 R88, R136, 0x10, R88 ;  /* 0x0000001088587825 */ /* 0x002fe200078e0058 */
[----:B------:R-:W-:-:S05]  /*1210*/  ISETP.NE.AND.EX P5, PT, RZ, UR7, PT, P5 ;  /* 0x00000007ff007c0c */ /* 0x000fca000bfa5350 */
[----:B------:R-:W4:Y:S01]  /*1220*/  LDG.E.128 R88, desc[UR4][R88.64] ;  /* 0x0000000458587981 */ /* 0x000f22000c1e1d00 */
[----:B--2---:R-:W-:-:S05]  /*1230*/  IMAD.WIDE.U32 R132, R134, 0x4, R132 ;  /* 0x0000000486847825 */ /* 0x004fca00078e0084 */
[----:B------:R0:W5:Y:S02]  /*1240*/  LDG.E R4, desc[UR4][R132.64] ;  /* 0x0000000484047981 */ /* 0x000164000c1e1900 */
[----:B------:R-:W-:-:S05]  /*1250*/  @P5 IMAD.WIDE.U32 R130, R137, 0x10, R118 ;  /* 0x0000001089825825 */ /* 0x000fca00078e0076 */
[----:B------:R0:W5:Y:S01]  /*1260*/  @P5 LDG.E.128 R64, desc[UR4][R130.64] ;  /* 0x0000000482405981 */ /* 0x000162000c1e1d00 */
[----:B------:R-:W-:Y:S02]  /*1270*/  IADD3 R134, R134, 0x80, RZ ;  /* 0x0000008086867810 */ /* 0x000fe40007ffe0ff */
[----:B------:R-:W-:Y:S02]  /*1280*/  IADD3 R136, R136, 0x80, RZ ;  /* 0x0000008088887810 */ /* 0x000fe40007ffe0ff */
        /* <DEDUP_REMOVED lines=14> */
[----:B------:R-:W-:Y:S01]  /*1370*/  FMUL.FTZ R116, R13, R90 ;  /* 0x0000005a0d747220 */ /* 0x000fe20000410000 */
        /* <DEDUP_REMOVED lines=14> */
.L_x_7335:
[----:B------:R-:W-:Y:S05]  /*1460*/  BSYNC B1 ;  /* 0x0000000000017941 */ /* 0x000fea0003800000 */
.L_x_7334:
[----:B------:R-:W-:-:S13]  /*1470*/  ISETP.NE.AND P5, PT, R2, RZ, PT ;  /* 0x000000ff0200720c */ /* 0x000fda0003fa5270 */
        /* <DEDUP_REMOVED lines=14> */
[C---:B---3--:R-:W-:Y:S01]  /*1560*/  FADD.FTZ R95, -R129.reuse, R84 ;  /* 0x00000054815f7221 */ /* 0x048fe20000010100 */
[----:B------:R-:W-:-:S03]  /*1570*/  FADD.FTZ R85, -R129, R85 ;  /* 0x0000005581557221 */ /* 0x000fc60000010100 */
[C---:B------:R-:W-:Y:S01]  /*1580*/  FMUL.FTZ R95, R8.reuse, R95 ;  /* 0x0000005f085f7220 */ /* 0x040fe20000410000 */
[----:B----4-:R-:W-:Y:S01]  /*1590*/  FMUL.FTZ R102, R11, R88 ;  /* 0x000000580b667220 */ /* 0x010fe20000410000 */
[----:B------:R-:W-:Y:S01]  /*15a0*/  FMUL.FTZ R94, R8, R85 ;  /* 0x00000055085e7220 */ /* 0x000fe20000410000 */
[----:B------:R-:W-:Y:S01]  /*15b0*/  FMUL.FTZ R109, R12, R89 ;  /* 0x000000590c6d7220 */ /* 0x000fe20000410000 */
[----:B------:R-:W-:Y:S01]  /*15c0*/  FADD.FTZ R107, -R129, R86 ;  /* 0x00000056816b7221 */ /* 0x000fe20000010100 */
        /* <DEDUP_REMOVED lines=21> */
.L_x_7329:
[----:B------:R-:W-:Y:S05]  /*1720*/  BSYNC B0 ;  /* 0x0000000000007941 */ /* 0x000fea0003800000 */
.L_x_7321:
[----:B------:R-:W-:Y:S01]  /*1730*/  LOP3.LUT P5, RZ, R127, 0xff, RZ, 0xc0, !PT ;  /* 0x000000ff7fff7812 */ /* 0x000fe200078ac0ff */
[----:B------:R-:W-:Y:S01]  /*1740*/  UMOV UR9, 0xffffffff ;  /* 0xffffffff00097882 */ /* 0x000fe20000000000 */
[----:B--234-:R-:W-:Y:S02]  /*1750*/  SHF.R.U32.HI R84, RZ, 0x5, R92 ;  /* 0x00000005ff547819 */ /* 0x01cfe4000001165c */
[----:B------:R-:W-:Y:S02]  /*1760*/  P2R R127, PR, RZ, 0x20 ;  /* 0x00000020ff7f7803 */ /* 0x000fe40000000000 */
[----:B------:R-:W-:-:S07]  /*1770*/  LOP3.LUT R85, R84, 0x7fffffc, RZ, 0xc0, !PT ;  /* 0x07fffffc54557812 */ /* 0x000fce00078ec0ff */
[----:B------:R-:W-:Y:S02]  /*1780*/  @!P5 IADD3 R85, R85, 0x4, RZ ;  /* 0x000000045555d810 */ /* 0x000fe40007ffe0ff */
[----:B------:R-:W-:Y:S01]  /*1790*/  LOP3.LUT P5, RZ, R92, 0x1f, RZ, 0xc0, !PT ;  /* 0x0000001f5cff7812 */ /* 0x000fe200078ac0ff */
[----:B------:R-:W-:-:S12]  /*17a0*/  BRA.DIV UR9, `(.L_x_7336) ;  /* 0x0000001e091c7947 */ /* 0x000fd8000b800000 */
        /* <DEDUP_REMOVED lines=18> */
.L_x_7388:
        /* <DEDUP_REMOVED lines=8> */
[----:B------:R-:W-:-:S02]  /*1950*/  @P0 IADD3 R128, R128, -0x1, RZ ;  /* 0xffffffff80800810 */ /* 0x000fc40007ffe0ff */
[----:B------:R-:W-:-:S03]  /*1960*/  @P0 LOP3.LUT R27, R92, 0x7f, RZ, 0xc0, !PT ;  /* 0x0000007f5c1b0812 */ /* 0x000fc600078ec0ff */
[----:B------:R-:W-:Y:S01]  /*1970*/  @P0 IMAD R128, R128, R93, RZ ;  /* 0x0000005d80800224 */ /* 0x000fe200078e02ff */
[----:B----4-:R-:W-:-:S04]  /*1980*/  LEA R88, R89, R88, 0x18 ;  /* 0x0000005859587211 */ /* 0x010fc800078ec0ff */
[----:B------:R-:W-:Y:S01]  /*1990*/  LEA R130, R85, R88, 0x3 ;  /* 0x0000005855827211 */ /* 0x000fe200078e18ff */
[----:B------:R-:W-:-:S05]  /*19a0*/  @!P5 IMAD R129, R84, 0x8, R88 ;  /* 0x000000085481d824 */ /* 0x000fca00078e0258 */
[----:B------:R1:W-:Y:S01]  /*19b0*/  @!P5 STS.64 [R129+0x2000], R118 ;  /* 0x002000768100d388 */ /* 0x0003e20000000a00 */
[----:B------:R-:W-:Y:S01]  /*19c0*/  BAR.SYNC.DEFER_BLOCKING 0x0 ;  /* 0x0000000000007b1d */ /* 0x000fe20000010000 */
[----:B0-----:R-:W-:Y:S01]  /*19d0*/  ISETP.NE.AND P5, PT, R25, RZ, PT ;  /* 0x000000ff1900720c */ /* 0x001fe20003fa5270 */
[----:B-1----:R-:W-:-:S04]  /*19e0*/  HFMA2.MMA R118, -RZ, RZ, 0, 0 ;  /* 0x00000000ff767435 */ /* 0x002fc800000001ff */
        /* <DEDUP_REMOVED lines=17> */
[----:B------:R-:W0:Y:S01]  /*1b00*/  @!P1 LDC.64 R84, c[0x0][0x2c8] ;  /* 0x0000b200ff549b82 */ /* 0x000e220000000a00 */
[----:B------:R-:W-:Y:S07]  /*1b10*/  BSSY B1, `(.L_x_7339) ;  /* 0x000000e000017945 */ /* 0x000fee0003800000 */
[----:B------:R-:W1:Y:S01]  /*1b20*/  @P0 LDC.64 R86, c[0x0][0x298] ;  /* 0x0000a600ff560b82 */ /* 0x000e620000000a00 */
[----:B0-----:R-:W-:-:S04]  /*1b30*/  @!P1 ISETP.NE.U32.AND P5, PT, R84, RZ, PT ;  /* 0x000000ff5400920c */ /* 0x001fc80003fa5070 */
[----:B------:R-:W-:-:S04]  /*1b40*/  @!P1 ISETP.NE.AND.EX P5, PT, R85, RZ, PT, P5 ;  /* 0x000000ff5500920c */ /* 0x000fc80003fa5350 */
[----:B-----5:R-:W-:Y:S01]  /*1b50*/  @!P1 FSEL R89, R60, RZ, P5 ;  /* 0x000000ff3c599208 */ /* 0x020fe20002800000 */
        /* <DEDUP_REMOVED lines=9> */
.L_x_7340:
[----:B------:R-:W-:Y:S05]  /*1bf0*/  BSYNC B1 ;  /* 0x0000000000017941 */ /* 0x000fea0003800000 */
.L_x_7339:
[----:B------:R-:W-:Y:S01]  /*1c00*/  @P0 FMUL.FTZ R87, R89, R87 ;  /* 0x0000005759570220 */ /* 0x000fe20000410000 */
[----:B------:R-:W-:Y:S01]  /*1c10*/  @P0 LOP3.LUT P5, RZ, R6, 0xff, RZ, 0xc0, !PT ;  /* 0x000000ff06ff0812 */ /* 0x000fe200078ac0ff */
[----:B------:R-:W-:Y:S02]  /*1c20*/  BSSY B1, `(.L_x_7341) ;  /* 0x000000e000017945 */ /* 0x000fe40003800000 */
[----:B------:R-:W-:-:S05]  /*1c30*/  @P0 FMUL.FTZ R86, R87, R86 ;  /* 0x0000005657560220 */ /* 0x000fca0000410000 */
[----:B------:R-:W-:Y:S02]  /*1c40*/  @P0 SEL R80, R86, RZ, P5 ;  /* 0x000000ff56500207 */ /* 0x000fe40002800000 */
[----:B------:R-:W0:Y:S01]  /*1c50*/  @P0 LDC.64 R86, c[0x0][0x298] ;  /* 0x0000a600ff560b82 */ /* 0x000e220000000a00 */
        /* <DEDUP_REMOVED lines=10> */
.L_x_7342:
[----:B------:R-:W-:Y:S05]  /*1d00*/  BSYNC B1 ;  /* 0x0000000000017941 */ /* 0x000fea0003800000 */
.L_x_7341:
[----:B0-----:R-:W-:Y:S01]  /*1d10*/  @P0 FMUL.FTZ R87, R88, R87 ;  /* 0x0000005758570220 */ /* 0x001fe20000410000 */
        /* <DEDUP_REMOVED lines=15> */
.L_x_7344:
[----:B------:R-:W-:Y:S05]  /*1e10*/  BSYNC B1 ;  /* 0x0000000000017941 */ /* 0x000fea0003800000 */
.L_x_7343:
[----:B0-----:R-:W-:Y:S01]  /*1e20*/  @P0 FMUL.FTZ R87, R119, R87 ;  /* 0x0000005777570220 */ /* 0x001fe20000410000 */
[----:B------:R-:W-:Y:S01]  /*1e30*/  @P0 LOP3.LUT P5, RZ, R6, 0xff0000, RZ, 0xc0, !PT ;  /* 0x00ff000006ff0812 */ /* 0x000fe200078ac0ff */
[----:B------:R-:W-:Y:S02]  /*1e40*/  BSSY B1, `(.L_x_7345) ;  /* 0x0000010000017945 */ /* 0x000fe40003800000 */
[----:B------:R-:W-:-:S05]  /*1e50*/  @P0 FMUL.FTZ R86, R87, R86 ;  /* 0x0000005657560220 */ /* 0x000fca0000410000 */
[----:B------:R-:W-:Y:S02]  /*1e60*/  @P0 SEL R82, R86, RZ, P5 ;  /* 0x000000ff56520207 */ /* 0x000fe40002800000 */
[----:B------:R-:W0:Y:S01]  /*1e70*/  LDC.64 R86, c[0x0][0x308] ;  /* 0x0000c200ff567b82 */ /* 0x000e220000000a00 */
[----:B------:R-:W-:-:S04]  /*1e80*/  @!P1 ISETP.NE.U32.AND P5, PT, R84, RZ, PT ;  /* 0x000000ff5400920c */ /* 0x000fc80003fa5070 */
[----:B------:R-:W-:-:S04]  /*1e90*/  @!P1 ISETP.NE.AND.EX P5, PT, R85, RZ, PT, P5 ;  /* 0x000000ff5500920c */ /* 0x000fc80003fa5350 */
[----:B------:R-:W-:Y:S02]  /*1ea0*/  @!P1 FSEL R128, R63, RZ, P5 ;  /* 0x000000ff3f809208 */ /* 0x000fe40002800000 */
[----:B0-----:R-:W-:-:S04]  /*1eb0*/  ISETP.NE.U32.AND P5, PT, R86, RZ, PT ;  /* 0x000000ff5600720c */ /* 0x001fc80003fa5070 */
[----:B------:R-:W-:Y:S01]  /*1ec0*/  ISETP.NE.AND.EX P5, PT, R87, RZ, PT, P5 ;  /* 0x000000ff5700720c */ /* 0x000fe20003fa5350 */
[----:B------:R-:W-:-:S12]  /*1ed0*/  @!P1 BRA `(.L_x_7346) ;  /* 0x0000000000189947 */ /* 0x000fd80003800000 */
[----:B------:R-:W-:Y:S01]  /*1ee0*/  ISETP.NE.U32.AND P6, PT, R84, RZ, PT ;  /* 0x000000ff5400720c */ /* 0x000fe20003fc5070 */
[----:B------:R-:W-:-:S03]  /*1ef0*/  FFMA.FTZ R84, R124, R91, R90 ;  /* 0x0000005b7c547223 */ /* 0x000fc6000001005a */
[----:B------:R-:W-:Y:S01]  /*1f00*/  ISETP.NE.AND.EX P6, PT, R85, RZ, PT, P6 ;  /* 0x000000ff5500720c */ /* 0x000fe20003fc5360 */
[----:B------:R-:W-:-:S04]  /*1f10*/  FADD.FTZ R85, R125, -R84 ;  /* 0x800000547d557221 */ /* 0x000fc80000010000 */
[----:B------:R-:W-:-:S08]  /*1f20*/  FMUL.FTZ R128, R8, R85 ;  /* 0x0000005508807220 */ /* 0x000fd00000410000 */
[----:B------:R-:W-:-:S07]  /*1f30*/  @P6 FADD.FTZ R128, R63, R128 ;  /* 0x000000803f806221 */ /* 0x000fce0000010000 */
.L_x_7346:
[----:B------:R-:W-:Y:S05]  /*1f40*/  BSYNC B1 ;  /* 0x0000000000017941 */ /* 0x000fea0003800000 */
.L_x_7345:
[----:B------:R-:W-:Y:S02]  /*1f50*/  SEL R72, R89, R72, P5 ;  /* 0x0000004859487207 */ /* 0x000fe40002800000 */
[----:B------:R-:W-:Y:S02]  /*1f60*/  SEL R73, R88, R73, P5 ;  /* 0x0000004958497207 */ /* 0x000fe40002800000 */
[----:B------:R-:W-:Y:S02]  /*1f70*/  SEL R74, R119, R74, P5 ;  /* 0x0000004a774a7207 */ /* 0x000fe40002800000 */
[----:B------:R-:W-:Y:S02]  /*1f80*/  SEL R75, R128, R75, P5 ;  /* 0x0000004b804b7207 */ /* 0x000fe40002800000 */
[----:B------:R-:W-:-:S04]  /*1f90*/  ISETP.NE.U32.AND P5, PT, R86, RZ, PT ;  /* 0x000000ff5600720c */ /* 0x000fc80003fa5070 */
[----:B------:R-:W-:-:S13]  /*1fa0*/  ISETP.NE.AND.EX P5, PT, R87, RZ, PT, P5 ;  /* 0x000000ff5700720c */ /* 0x000fda0003fa5350 */
[----:B------:R-:W0:Y:S02]  /*1fb0*/  @P5 LDC.64 R84, c[0x0][0x308] ;  /* 0x0000c200ff545b82 */ /* 0x000e240000000a00 */
[C---:B0-----:R-:W-:Y:S01]  /*1fc0*/  @P5 IMAD.WIDE.U32 R86, R7.reuse, 0x10, R84 ;  /* 0x0000001007565825 */ /* 0x041fe200078e0054 */
[----:B------:R-:W-:-:S05]  /*1fd0*/  IADD3 R7, R7, 0x80, RZ ;  /* 0x0000008007077810 */ /* 0x000fca0007ffe0ff */
[----:B------:R-:W0:Y:S01]  /*1fe0*/  @P0 LDC.64 R84, c[0x0][0x298] ;  /* 0x0000a600ff540b82 */ /* 0x000e220000000a00 */
[----:B------:R1:W-:Y:S01]  /*1ff0*/  @P5 STG.E.128 desc[UR4][R86.64], R72 ;  /* 0x0000004856005986 */ /* 0x0003e2000c101d04 */
[----:B------:R-:W-:Y:S01]  /*2000*/  @P0 LOP3.LUT P5, RZ, R6, 0xff000000, RZ, 0xc0, !PT ;  /* 0xff00000006ff0812 */ /* 0x000fe200078ac0ff */
[----:B0-----:R-:W-:-:S04]  /*2010*/  @P0 FMUL.FTZ R85, R128, R85 ;  /* 0x0000005580550220 */ /* 0x001fc80000410000 */
[----:B------:R-:W-:-:S05]  /*2020*/  @P0 FMUL.FTZ R84, R85, R84 ;  /* 0x0000005455540220 */ /* 0x000fca0000410000 */
[----:B------:R-:W-:Y:S02]  /*2030*/  @P0 SEL R83, R84, RZ, P5 ;  /* 0x000000ff54530207 */ /* 0x000fe40002800000 */
[----:B------:R-:W0:Y:S02]  /*2040*/  @P0 LDC.64 R84, c[0x0][0x2f8] ;  /* 0x0000be00ff540b82 */ /* 0x000e240000000a00 */
[----:B0-----:R-:W-:-:S04]  /*2050*/  @P0 IMAD.WIDE.U32 R84, R118, 0x10, R84 ;  /* 0x0000001076540825 */ /* 0x001fc800078e0054 */
[----:B------:R-:W-:Y:S01]  /*2060*/  VIADD R118, R118, 0x80 ;  /* 0x0000008076767836 */ /* 0x000fe20000000000 */
[----:B------:R1:W-:Y:S06]  /*2070*/  @P0 STG.E.128 desc[UR4][R84.64], R80 ;  /* 0x0000005054000986 */ /* 0x0003ec000c101d04 */
.L_x_7338:
[----:B------:R-:W-:Y:S05]  /*2080*/  BSYNC B0 ;  /* 0x0000000000007941 */ /* 0x000fea0003800000 */
.L_x_7337:
[----:B------:R-:W-:Y:S04]  /*2090*/  BSSY B0, `(.L_x_7347) ;  /* 0x000005a000007945 */ /* 0x000fe80003800000 */
[----:B------:R-:W-:Y:S05]  /*20a0*/  @!P3 BRA `(.L_x_7348) ;  /* 0x000000040060b947 */ /* 0x000fea0003800000 */
[----:B-1----:R-:W0:Y:S01]  /*20b0*/  @!P1 LDC.64 R84, c[0x0][0x2c8] ;  /* 0x0000b200ff549b82 */ /* 0x002e220000000a00 */
        /* <DEDUP_REMOVED lines=14> */
.L_x_7350:
[----:B------:R-:W-:Y:S05]  /*21a0*/  BSYNC B1 ;  /* 0x0000000000017941 */ /* 0x000fea0003800000 */
.L_x_7349:
        /* <DEDUP_REMOVED lines=16> */
.L_x_7352:
[----:B------:R-:W-:Y:S05]  /*22b0*/  BSYNC B1 ;  /* 0x0000000000017941 */ /* 0x000fea0003800000 */
.L_x_7351:
        /* <DEDUP_REMOVED lines=16> */
.L_x_7354:
[----:B------:R-:W-:Y:S05]  /*23c0*/  BSYNC B1 ;  /* 0x0000000000017941 */ /* 0x000fea0003800000 */
.L_x_7353:
        /* <DEDUP_REMOVED lines=18> */
.L_x_7356:
[----:B------:R-:W-:Y:S05]  /*24f0*/  BSYNC B1 ;  /* 0x0000000000017941 */ /* 0x000fea0003800000 */
.L_x_7355:
        /* <DEDUP_REMOVED lines=16> */
[C---:B0-----:R-:W-:Y:S01]  /*2600*/  @P0 IMAD.WIDE.U32 R84, R118.reuse, 0x10, R84 ;  /* 0x0000001076540825 */ /* 0x041fe200078e0054 */
[----:B------:R-:W-:-:S04]  /*2610*/  IADD3 R118, R118, 0x80, RZ ;  /* 0x0000008076767810 */ /* 0x000fc80007ffe0ff */
[----:B------:R2:W-:Y:S03]  /*2620*/  @P0 STG.E.128 desc[UR4][R84.64], R80 ;  /* 0x0000005054000986 */ /* 0x0005e6000c101d04 */
.L_x_7348:
[----:B------:R-:W-:Y:S05]  /*2630*/  BSYNC B0 ;  /* 0x0000000000007941 */ /* 0x000fea0003800000 */
.L_x_7347:
[----:B------:R-:W-:Y:S04]  /*2640*/  BSSY B0, `(.L_x_7357) ;  /* 0x000005a000007945 */ /* 0x000fe80003800000 */
[----:B------:R-:W-:Y:S05]  /*2650*/  @!P2 BRA `(.L_x_7358) ;  /* 0x000000040060a947 */ /* 0x000fea0003800000 */
[----:B-12---:R-:W0:Y:S01]  /*2660*/  @!P1 LDC.64 R84, c[0x0][0x2c8] ;  /* 0x0000b200ff549b82 */ /* 0x006e220000000a00 */
        /* <DEDUP_REMOVED lines=14> */
.L_x_7360:
[----:B------:R-:W-:Y:S05]  /*2750*/  BSYNC B1 ;  /* 0x0000000000017941 */ /* 0x000fea0003800000 */
.L_x_7359:
        /* <DEDUP_REMOVED lines=16> */
.L_x_7362:
[----:B------:R-:W-:Y:S05]  /*2860*/  BSYNC B1 ;  /* 0x0000000000017941 */ /* 0x000fea0003800000 */
.L_x_7361:
        /* <DEDUP_REMOVED lines=16> */
.L_x_7364:
[----:B------:R-:W-:Y:S05]  /*2970*/  BSYNC B1 ;  /* 0x0000000000017941 */ /* 0x000fea0003800000 */
.L_x_7363:
        /* <DEDUP_REMOVED lines=18> */
.L_x_7366:
[----:B------:R-:W-:Y:S05]  /*2aa0*/  BSYNC B1 ;  /* 0x0000000000017941 */ /* 0x000fea0003800000 */
.L_x_7365:
[----:B------:R-:W-:Y:S01]  /*2ab0*/  SEL R72, R89, R72, P5 ;  /* 0x0000004859487207 */ /* 0x000fe20002800000 */
[----:B------:R-:W0:Y:S01]  /*2ac0*/  @P0 LDC.64 R84, c[0x0][0x298] ;  /* 0x0000a600ff540b82 */ /* 0x000e220000000a00 */
[----:B------:R-:W-:Y:S02]  /*2ad0*/  SEL R73, R88, R73, P5 ;  /* 0x0000004958497207 */ /* 0x000fe40002800000 */
[----:B------:R-:W-:Y:S02]  /*2ae0*/  SEL R74, R119, R74, P5 ;  /* 0x0000004a774a7207 */ /* 0x000fe40002800000 */
[----:B------:R-:W-:Y:S02]  /*2af0*/  SEL R75, R128, R75, P5 ;  /* 0x0000004b804b7207 */ /* 0x000fe40002800000 */
[----:B------:R-:W-:-:S04]  /*2b00*/  ISETP.NE.U32.AND P5, PT, R86, RZ, PT ;  /* 0x000000ff5600720c */ /* 0x000fc80003fa5070 */
[----:B------:R-:W-:-:S13]  /*2b10*/  ISETP.NE.AND.EX P5, PT, R87, RZ, PT, P5 ;  /* 0x000000ff5700720c */ /* 0x000fda0003fa5350 */
[----:B------:R-:W1:Y:S01]  /*2b20*/  @P5 LDC.64 R86, c[0x0][0x308] ;  /* 0x0000c200ff565b82 */ /* 0x000e620000000a00 */
[----:B0-----:R-:W-:-:S04]  /*2b30*/  @P0 FMUL.FTZ R85, R128, R85 ;  /* 0x0000005580550220 */ /* 0x001fc80000410000 */
[----:B------:R-:W-:Y:S01]  /*2b40*/  @P0 FMUL.FTZ R84, R85, R84 ;  /* 0x0000005455540220 */ /* 0x000fe20000410000 */
[C---:B-1----:R-:W-:Y:S01]  /*2b50*/  @P5 IMAD.WIDE.U32 R86, R7.reuse, 0x10, R86 ;  /* 0x0000001007565825 */ /* 0x042fe200078e0056 */
[----:B------:R-:W-:-:S04]  /*2b60*/  IADD3 R7, R7, 0x80, RZ ;  /* 0x0000008007077810 */ /* 0x000fc80007ffe0ff */
[----:B------:R0:W-:Y:S01]  /*2b70*/  @P5 STG.E.128 desc[UR4][R86.64], R72 ;  /* 0x0000004856005986 */ /* 0x0001e2000c101d04 */
[----:B------:R-:W-:-:S04]  /*2b80*/  @P0 LOP3.LUT P5, RZ, R4, 0xff000000, RZ, 0xc0, !PT ;  /* 0xff00000004ff0812 */ /* 0x000fc800078ac0ff */
[----:B------:R-:W-:Y:S02]  /*2b90*/  @P0 SEL R83, R84, RZ, P5 ;  /* 0x000000ff54530207 */ /* 0x000fe40002800000 */
[----:B------:R-:W1:Y:S02]  /*2ba0*/  @P0 LDC.64 R84, c[0x0][0x2f8] ;  /* 0x0000be00ff540b82 */ /* 0x000e640000000a00 */
[----:B-1----:R-:W-:-:S04]  /*2bb0*/  @P0 IMAD.WIDE.U32 R84, R118, 0x10, R84 ;  /* 0x0000001076540825 */ /* 0x002fc800078e0054 */
[----:B------:R-:W-:Y:S01]  /*2bc0*/  VIADD R118, R118, 0x80 ;  /* 0x0000008076767836 */ /* 0x000fe20000000000 */
[----:B------:R0:W-:Y:S06]  /*2bd0*/  @P0 STG.E.128 desc[UR4][R84.64], R80 ;  /* 0x0000005054000986 */ /* 0x0001ec000c101d04 */
.L_x_7358:
[----:B------:R-:W-:Y:S05]  /*2be0*/  BSYNC B0 ;  /* 0x0000000000007941 */ /* 0x000fea0003800000 */
.L_x_7357:
[----:B------:R-:W-:Y:S01]  /*2bf0*/  ISETP.NE.AND P5, PT, R2, RZ, PT ;  /* 0x000000ff0200720c */ /* 0x000fe20003fa5270 */
[----:B------:R-:W-:-:S12]  /*2c00*/  BSSY B0, `(.L_x_7367) ;  /* 0x0000058000007945 */ /* 0x000fd80003800000 */
[----:B------:R-:W-:Y:S05]  /*2c10*/  @!P5 BRA `(.L_x_7368) ;  /* 0x000000040058d947 */ /* 0x000fea0003800000 */
[----:B012---:R-:W0:Y:S01]  /*2c20*/  @!P1 LDC.64 R84, c[0x0][0x2c8] ;  /* 0x0000b200ff549b82 */ /* 0x007e220000000a00 */
        /* <DEDUP_REMOVED lines=14> */
.L_x_7370:
[----:B------:R-:W-:Y:S05]  /*2d10*/  BSYNC B1 ;  /* 0x0000000000017941 */ /* 0x000fea0003800000 */
.L_x_7369:
        /* <DEDUP_REMOVED lines=16> */
.L_x_7372:
[----:B------:R-:W-:Y:S05]  /*2e20*/  BSYNC B1 ;  /* 0x0000000000017941 */ /* 0x000fea0003800000 */
.L_x_7371:
        /* <DEDUP_REMOVED lines=16> */
.L_x_7374:
[----:B------:R-:W-:Y:S05]  /*2f30*/  BSYNC B1 ;  /* 0x0000000000017941 */ /* 0x000fea0003800000 */
.L_x_7373:
[----:B0-----:R-:W-:Y:S01]  /*2f40*/  @P0 FMUL.FTZ R87, R129, R87 ;  /* 0x0000005781570220 */ /* 0x001fe20000410000 */
[----:B------:R-:W-:Y:S01]  /*2f50*/  @P0 LOP3.LUT P5, RZ, R0, 0xff0000, RZ, 0xc0, !PT ;  /* 0x00ff000000ff0812 */ /* 0x000fe200078ac0ff */
[----:B------:R-:W0:Y:S01]  /*2f60*/  @P0 LDC.64 R88, c[0x0][0x298] ;  /* 0x0000a600ff580b82 */ /* 0x000e220000000a00 */
[----:B------:R-:W-:Y:S01]  /*2f70*/  BSSY B1, `(.L_x_7375) ;  /* 0x000000f000017945 */ /* 0x000fe20003800000 */
[----:B------:R-:W-:-:S05]  /*2f80*/  @P0 FMUL.FTZ R86, R87, R86 ;  /* 0x0000005657560220 */ /* 0x000fca0000410000 */
[----:B------:R-:W-:Y:S02]  /*2f90*/  @P0 SEL R82, R86, RZ, P5 ;  /* 0x000000ff56520207 */ /* 0x000fe40002800000 */
[----:B------:R-:W1:Y:S01]  /*2fa0*/  LDC.64 R86, c[0x0][0x308] ;  /* 0x0000c200ff567b82 */ /* 0x000e620000000a00 */
[----:B------:R-:W-:-:S04]  /*2fb0*/  @!P1 ISETP.NE.U32.AND P5, PT, R84, RZ, PT ;  /* 0x000000ff5400920c */ /* 0x000fc80003fa5070 */
[----:B------:R-:W-:-:S04]  /*2fc0*/  @!P1 ISETP.NE.AND.EX P5, PT, R85, RZ, PT, P5 ;  /* 0x000000ff5500920c */ /* 0x000fc80003fa5350 */
[----:B------:R-:W-:Y:S02]  /*2fd0*/  @!P1 FSEL R130, R71, RZ, P5 ;  /* 0x000000ff47829208 */ /* 0x000fe40002800000 */
[----:B-1----:R-:W-:Y:S01]  /*2fe0*/  ISETP.NE.U32.AND P5, PT, R86, RZ, PT ;  /* 0x000000ff5600720c */ /* 0x002fe20003fa5070 */
[----:B0-----:R-:W-:-:S12]  /*2ff0*/  @!P1 BRA `(.L_x_7376) ;  /* 0x0000000000189947 */ /* 0x001fd80003800000 */
[----:B------:R-:W-:Y:S01]  /*3000*/  ISETP.NE.U32.AND P1, PT, R84, RZ, PT ;  /* 0x000000ff5400720c */ /* 0x000fe20003f25070 */
[----:B------:R-:W-:-:S03]  /*3010*/  FFMA.FTZ R90, R110, R91, R90 ;  /* 0x0000005b6e5a7223 */ /* 0x000fc6000001005a */
[----:B------:R-:W-:Y:S01]  /*3020*/  ISETP.NE.AND.EX P1, PT, R85, RZ, PT, P1 ;  /* 0x000000ff5500720c */ /* 0x000fe20003f25310 */
[----:B------:R-:W-:-:S04]  /*3030*/  FADD.FTZ R85, R117, -R90 ;  /* 0x8000005a75557221 */ /* 0x000fc80000010000 */
[----:B------:R-:W-:-:S08]  /*3040*/  FMUL.FTZ R130, R8, R85 ;  /* 0x0000005508827220 */ /* 0x000fd00000410000 */
[----:B------:R-:W-:-:S07]  /*3050*/  @P1 FADD.FTZ R130, R71, R130 ;  /* 0x0000008247821221 */ /* 0x000fce0000010000 */
.L_x_7376:
[----:B------:R-:W-:Y:S05]  /*3060*/  BSYNC B1 ;  /* 0x0000000000017941 */ /* 0x000fea0003800000 */
.L_x_7375:
[----:B------:R-:W-:Y:S01]  /*3070*/  @P0 FMUL.FTZ R89, R130, R89 ;  /* 0x0000005982590220 */ /* 0x000fe20000410000 */
[----:B------:R-:W-:Y:S01]  /*3080*/  @P0 LOP3.LUT P1, RZ, R0, 0xff000000, RZ, 0xc0, !PT ;  /* 0xff00000000ff0812 */ /* 0x000fe2000782c0ff */
[----:B------:R-:W0:Y:S01]  /*3090*/  @P0 LDC.64 R84, c[0x0][0x2f8] ;  /* 0x0000be00ff540b82 */ /* 0x000e220000000a00 */
[----:B------:R-:W-:Y:S01]  /*30a0*/  ISETP.NE.AND.EX P5, PT, R87, RZ, PT, P5 ;  /* 0x000000ff5700720c */ /* 0x000fe20003fa5350 */
[----:B------:R-:W-:-:S03]  /*30b0*/  @P0 FMUL.FTZ R88, R89, R88 ;  /* 0x0000005859580220 */ /* 0x000fc60000410000 */
[----:B------:R-:W-:Y:S02]  /*30c0*/  SEL R72, R119, R72, P5 ;  /* 0x0000004877487207 */ /* 0x000fe40002800000 */
[----:B------:R-:W-:Y:S02]  /*30d0*/  @P0 SEL R83, R88, RZ, P1 ;  /* 0x000000ff58530207 */ /* 0x000fe40000800000 */
[----:B------:R-:W-:Y:S02]  /*30e0*/  ISETP.NE.U32.AND P1, PT, R86, RZ, PT ;  /* 0x000000ff5600720c */ /* 0x000fe40003f25070 */
[----:B------:R-:W-:Y:S02]  /*30f0*/  SEL R73, R128, R73, P5 ;  /* 0x0000004980497207 */ /* 0x000fe40002800000 */
[----:B------:R-:W-:Y:S02]  /*3100*/  ISETP.NE.AND.EX P1, PT, R87, RZ, PT, P1 ;  /* 0x000000ff5700720c */ /* 0x000fe40003f25310 */
[----:B------:R-:W-:-:S02]  /*3110*/  SEL R74, R129, R74, P5 ;  /* 0x0000004a814a7207 */ /* 0x000fc40002800000 */
[----:B------:R-:W-:Y:S01]  /*3120*/  SEL R75, R130, R75, P5 ;  /* 0x0000004b824b7207 */ /* 0x000fe20002800000 */
[----:B0-----:R-:W-:-:S08]  /*3130*/  @P0 IMAD.WIDE.U32 R84, R118, 0x10, R84 ;  /* 0x0000001076540825 */ /* 0x001fd000078e0054 */
[----:B------:R-:W0:Y:S02]  /*3140*/  @P1 LDC.64 R86, c[0x0][0x308] ;  /* 0x0000c200ff561b82 */ /* 0x000e240000000a00 */
[----:B0-----:R-:W-:-:S05]  /*3150*/  @P1 IMAD.WIDE.U32 R86, R7, 0x10, R86 ;  /* 0x0000001007561825 */ /* 0x001fca00078e0056 */
[----:B------:R3:W-:Y:S04]  /*3160*/  @P1 STG.E.128 desc[UR4][R86.64], R72 ;  /* 0x0000004856001986 */ /* 0x0007e8000c101d04 */
[----:B------:R3:W-:Y:S02]  /*3170*/  @P0 STG.E.128 desc[UR4][R84.64], R80 ;  /* 0x0000005054000986 */ /* 0x0007e4000c101d04 */
.L_x_7368:
[----:B------:R-:W-:Y:S05]  /*3180*/  BSYNC B0 ;  /* 0x0000000000007941 */ /* 0x000fea0003800000 */
.L_x_7367:
[----:B------:R-:W-:Y:S02]  /*3190*/  IADD3 R26, R26, UR10, RZ ;  /* 0x0000000a1a1a7c10 */ /* 0x000fe4000fffe0ff */
[----:B------:R-:W-:Y:S02]  /*31a0*/  ISETP.NE.AND P1, PT, R127, RZ, PT ;  /* 0x000000ff7f00720c */ /* 0x000fe40003f25270 */
[----:B------:R-:W-:Y:S02]  /*31b0*/  ISETP.GE.AND P0, PT, R26, UR11, PT ;  /* 0x0000000b1a007c0c */ /* 0x000fe4000bf06270 */
[----:B------:R-:W-:-:S11]  /*31c0*/  SEL R127, RZ, 0x1, P1 ;  /* 0x00000001ff7f7807 */ /* 0x000fd60000800000 */
[----:B------:R-:W-:Y:S05]  /*31d0*/  @!P0 BRA `(.L_x_7377) ;  /* 0xffffffd000f48947 */ /* 0x000fea000383ffff */
.L_x_7320:
[----:B-----5:R-:W4:Y:S01]  /*31e0*/  S2R R0, SR_TID.X ;  /* 0x0000000000007919 */ /* 0x020f220000002100 */
[----:B------:R-:W4:Y:S01]  /*31f0*/  S2UR UR9, SR_CTAID.X ;  /* 0x00000000000979c3 */ /* 0x000f220000002500 */
[----:B------:R-:W-:-:S07]  /*3200*/  ISETP.NE.AND P0, PT, R2, RZ, PT ;  /* 0x000000ff0200720c */ /* 0x000fce0003f05270 */
[----:B------:R-:W0:Y:S08]  /*3210*/  @P4 LDC.64 R2, c[0x0][0x2d0] ;  /* 0x0000b400ff024b82 */ /* 0x000e300000000a00 */
        /* <DEDUP_REMOVED lines=15> */
[C---:B----4-:R-:W-:Y:S01]  /*3310*/  @P3 IMAD.WIDE.U32 R8, R93.reuse, 0x10, R8 ;  /* 0x000000105d083825 */ /* 0x050fe200078e0008 */
[----:B------:R-:W-:Y:S01]  /*3320*/  @P3 IADD3 R93, R93, 0x80, RZ ;  /* 0x000000805d5d3810 */ /* 0x000fe20007ffe0ff */
[----:B------:R1:W-:Y:S04]  /*3330*/  @P3 STG.E.128 desc[UR4][R6.64], R48 ;  /* 0x0000003006003986 */ /* 0x0003e8000c101d04 */
[C---:B---3--:R-:W-:Y:S01]  /*3340*/  @P2 IMAD.WIDE.U32 R10, R93.reuse, 0x10, R10 ;  /* 0x000000105d0a2825 */ /* 0x048fe200078e000a */
[----:B------:R1:W-:Y:S04]  /*3350*/  @P3 STG.E.128 desc[UR4][R8.64], R76 ;  /* 0x0000004c08003986 */ /* 0x0003e8000c101d04 */
[----:B------:R1:W-:Y:S01]  /*3360*/  @P2 STG.E.128 desc[UR4][R10.64], R52 ;  /* 0x000000340a002986 */ /* 0x0003e2000c101d04 */
[----:B0-----:R-:W-:-:S05]  /*3370*/  @P2 IMAD.WIDE.U32 R12, R93, 0x10, R12 ;  /* 0x000000105d0c2825 */ /* 0x001fca00078e000c */
[----:B------:R1:W-:Y:S01]  /*3380*/  @P2 STG.E.128 desc[UR4][R12.64], R36 ;  /* 0x000000240c002986 */ /* 0x0003e2000c101d04 */
[----:B------:R-:W-:Y:S05]  /*3390*/  @!P0 EXIT ;  /* 0x000000000000894d */ /* 0x000fea0003800000 */
[----:B-1----:R-:W0:Y:S01]  /*33a0*/  LDC.64 R2, c[0x0][0x2d0] ;  /* 0x0000b400ff027b82 */ /* 0x002e220000000a00 */
[----:B------:R-:W-:-:S07]  /*33b0*/  @P2 VIADD R93, R93, 0x80 ;  /* 0x000000805d5d2836 */ /* 0x000fce0000000000 */
[----:B------:R-:W1:Y:S01]  /*33c0*/  LDC.64 R4, c[0x0][0x2d8] ;  /* 0x0000b600ff047b82 */ /* 0x000e620000000a00 */
[----:B0-----:R-:W-:-:S05]  /*33d0*/  IMAD.WIDE.U32 R2, R93, 0x10, R2 ;  /* 0x000000105d027825 */ /* 0x001fca00078e0002 */
[----:B------:R-:W-:Y:S01]  /*33e0*/  STG.E.128 desc[UR4][R2.64], R56 ;  /* 0x0000003802007986 */ /* 0x000fe2000c101d04 */
[----:B-1----:R-:W-:-:S05]  /*33f0*/  IMAD.WIDE.U32 R4, R93, 0x10, R4 ;  /* 0x000000105d047825 */ /* 0x002fca00078e0004 */
[----:B------:R-:W-:Y:S01]  /*3400*/  STG.E.128 desc[UR4][R4.64], R40 ;  /* 0x0000002804007986 */ /* 0x000fe2000c101d04 */
[----:B------:R-:W-:Y:S05]  /*3410*/  EXIT ;  /* 0x000000000000794d */ /* 0x000fea0003800000 */
.L_x_7336:
[----:B------:R-:W-:Y:S01]  /*3420*/  HFMA2.MMA R131, -RZ, RZ, 0, 9.5367431640625e-07 ;  /* 0x00000010ff837435 */ /* 0x000fe200000001ff */
[----:B------:R-:W-:Y:S02]  /*3430*/  MOV R132, R135 ;  /* 0x0000008700847202 */ /* 0x000fe40000000f00 */
[----:B------:R-:W-:Y:S02]  /*3440*/  MOV R134, 0x1f ;  /* 0x0000001f00867802 */ /* 0x000fe40000000f00 */
[----:B------:R-:W-:-:S07]  /*3450*/  MOV R129, 0xffffffff ;  /* 0xffffffff00817802 */ /* 0x000fce0000000f00 */
[----:B0----5:R-:W-:Y:S05]  /*3460*/  WARPSYNC.COLLECTIVE R129, `(.L_x_7378) ;  /* 0x0000000081087348 */ /* 0x021fea0003c00000 */
[----:B------:R1:W2:Y:S02]  /*3470*/  SHFL.DOWN P6, R130, R132, R131, R134 ;  /* 0x0800008384827389 */ /* 0x0002a400000c0086 */
[----:B012--5:R-:W-:Y:S01]  /*3480*/  ENDCOLLECTIVE ;  /* 0x000000000000791b */ /* 0x027fe20003800000 */
.L_x_7378:
[----:B------:R-:W-:Y:S02]  /*3490*/  MOV R132, R138 ;  /* 0x0000008a00847202 */ /* 0x000fe40000000f00 */
[----:B------:R-:W-:-:S07]  /*34a0*/  MOV R86, R130 ;  /* 0x0000008200567202 */ /* 0x000fce0000000f00 */
[----:B------:R-:W-:Y:S05]  /*34b0*/  WARPSYNC.COLLECTIVE R129, `(.L_x_7379) ;  /* 0x0000000081087348 */ /* 0x000fea0003c00000 */
[----:B------:R0:W1:Y:S02]  /*34c0*/  SHFL.DOWN P6, R130, R132, R131, R134 ;  /* 0x0800008384827389 */ /* 0x00006400000c0086 */
[----:B01----:R-:W-:Y:S01]  /*34d0*/  ENDCOLLECTIVE ;  /* 0x000000000000791b */ /* 0x003fe20003800000 */
.L_x_7379:
[----:B------:R-:W-:Y:S01]  /*34e0*/  FADD.FTZ R86, R86, R135 ;  /* 0x0000008756567221 */ /* 0x000fe20000010000 */
[----:B------:R-:W-:-:S04]  /*34f0*/  HFMA2.MMA R131, -RZ, RZ, 0, 4.76837158203125e-07 ;  /* 0x00000008ff837435 */ /* 0x000fc800000001ff */
[----:B------:R-:W-:Y:S01]  /*3500*/  MOV R132, R86 ;  /* 0x0000005600847202 */ /* 0x000fe20000000f00 */
[----:B------:R-:W-:-:S07]  /*3510*/  IMAD.MOV.U32 R87, RZ, RZ, R130 ;  /* 0x000000ffff577224 */ /* 0x000fce00078e0082 */
[----:B------:R-:W-:Y:S05]  /*3520*/  WARPSYNC.COLLECTIVE R129, `(.L_x_7380) ;  /* 0x0000000081087348 */ /* 0x000fea0003c00000 */
[----:B------:R0:W1:Y:S02]  /*3530*/  SHFL.DOWN P6, R130, R132, R131, R134 ;  /* 0x0800008384827389 */ /* 0x00006400000c0086 */
[----:B01----:R-:W-:Y:S01]  /*3540*/  ENDCOLLECTIVE ;  /* 0x000000000000791b */ /* 0x003fe20003800000 */
.L_x_7380:
[----:B------:R-:W-:-:S05]  /*3550*/  FADD.FTZ R87, R87, R138 ;  /* 0x0000008a57577221 */ /* 0x000fca0000010000 */
[----:B------:R-:W-:Y:S02]  /*3560*/  MOV R132, R87 ;  /* 0x0000005700847202 */ /* 0x000fe40000000f00 */
[----:B------:R-:W-:-:S07]  /*3570*/  MOV R89, R130 ;  /* 0x0000008200597202 */ /* 0x000fce0000000f00 */
[----:B------:R-:W-:Y:S05]  /*3580*/  WARPSYNC.COLLECTIVE R129, `(.L_x_7381) ;  /* 0x0000000081087348 */ /* 0x000fea0003c00000 */
[----:B------:R0:W1:Y:S02]  /*3590*/  SHFL.DOWN P6, R130, R132, R131, R134 ;  /* 0x0800008384827389 */ /* 0x00006400000c0086 */
[----:B01----:R-:W-:Y:S01]  /*35a0*/  ENDCOLLECTIVE ;  /* 0x000000000000791b */ /* 0x003fe20003800000 */
.L_x_7381:
[----:B------:R-:W-:-:S05]  /*35b0*/  FADD.FTZ R89, R86, R89 ;  /* 0x0000005956597221 */ /* 0x000fca0000010000 */
[----:B------:R-:W-:Y:S01]  /*35c0*/  MOV R132, R89 ;  /* 0x0000005900847202 */ /* 0x000fe20000000f00 */
[----:B------:R-:W-:Y:S01]  /*35d0*/  IMAD.MOV.U32 R131, RZ, RZ, 0x4 ;  /* 0x00000004ff837424 */ /* 0x000fe200078e00ff */
[----:B------:R-:W-:-:S07]  /*35e0*/  MOV R88, R130 ;  /* 0x0000008200587202 */ /* 0x000fce0000000f00 */
[----:B------:R-:W-:Y:S05]  /*35f0*/  WARPSYNC.COLLECTIVE R129, `(.L_x_7382) ;  /* 0x0000000081087348 */ /* 0x000fea0003c00000 */
[----:B------:R0:W1:Y:S02]  /*3600*/  SHFL.DOWN P6, R130, R132, R131, R134 ;  /* 0x0800008384827389 */ /* 0x00006400000c0086 */
[----:B01----:R-:W-:Y:S01]  /*3610*/  ENDCOLLECTIVE ;  /* 0x000000000000791b */ /* 0x003fe20003800000 */
.L_x_7382:
[----:B------:R-:W-:-:S05]  /*3620*/  FADD.FTZ R88, R87, R88 ;  /* 0x0000005857587221 */ /* 0x000fca0000010000 */
[----:B------:R-:W-:Y:S02]  /*3630*/  MOV R132, R88 ;  /* 0x0000005800847202 */ /* 0x000fe40000000f00 */
[----:B------:R-:W-:-:S07]  /*3640*/  MOV R90, R130 ;  /* 0x00000082005a7202 */ /* 0x000fce0000000f00 */
[----:B------:R-:W-:Y:S05]  /*3650*/  WARPSYNC.COLLECTIVE R129, `(.L_x_7383) ;  /* 0x0000000081087348 */ /* 0x000fea0003c00000 */
[----:B------:R0:W1:Y:S02]  /*3660*/  SHFL.DOWN P6, R130, R132, R131, R134 ;  /* 0x0800008384827389 */ /* 0x00006400000c0086 */
[----:B01----:R-:W-:Y:S01]  /*3670*/  ENDCOLLECTIVE ;  /* 0x000000000000791b */ /* 0x003fe20003800000 */
.L_x_7383:
[----:B------:R-:W-:Y:S01]  /*3680*/  FADD.FTZ R90, R89, R90 ;  /* 0x0000005a595a7221 */ /* 0x000fe20000010000 */
[----:B------:R-:W-:-:S04]  /*3690*/  HFMA2.MMA R131, -RZ, RZ, 0, 1.1920928955078125e-07 ;  /* 0x00000002ff837435 */ /* 0x000fc800000001ff */
[----:B------:R-:W-:Y:S02]  /*36a0*/  MOV R132, R90 ;  /* 0x0000005a00847202 */ /* 0x000fe40000000f00 */
[----:B------:R-:W-:-:S07]  /*36b0*/  MOV R91, R130 ;  /* 0x00000082005b7202 */ /* 0x000fce0000000f00 */
[----:B------:R-:W-:Y:S05]  /*36c0*/  WARPSYNC.COLLECTIVE R129, `(.L_x_7384) ;  /* 0x0000000081087348 */ /* 0x000fea0003c00000 */
[----:B------:R0:W1:Y:S02]  /*36d0*/  SHFL.DOWN P6, R130, R132, R131, R134 ;  /* 0x0800008384827389 */ /* 0x00006400000c0086 */
[----:B01----:R-:W-:Y:S01]  /*36e0*/  ENDCOLLECTIVE ;  /* 0x000000000000791b */ /* 0x003fe20003800000 */
.L_x_7384:
[----:B------:R-:W-:-:S04]  /*36f0*/  FADD.FTZ R91, R88, R91 ;  /* 0x0000005b585b7221 */ /* 0x000fc80000010000 */
[----:B------:R-:W-:Y:S01]  /*3700*/  IMAD.MOV.U32 R132, RZ, RZ, R91 ;  /* 0x000000ffff847224 */ /* 0x000fe200078e005b */
[----:B------:R-:W-:-:S07]  /*3710*/  MOV R119, R130 ;  /* 0x0000008200777202 */ /* 0x000fce0000000f00 */
[----:B------:R-:W-:Y:S05]  /*3720*/  WARPSYNC.COLLECTIVE R129, `(.L_x_7385) ;  /* 0x0000000081087348 */ /* 0x000fea0003c00000 */
[----:B------:R0:W1:Y:S02]  /*3730*/  SHFL.DOWN P6, R130, R132, R131, R134 ;  /* 0x0800008384827389 */ /* 0x00006400000c0086 */
[----:B01----:R-:W-:Y:S01]  /*3740*/  ENDCOLLECTIVE ;  /* 0x000000000000791b */ /* 0x003fe20003800000 */
.L_x_7385:
[----:B------:R-:W-:Y:S01]  /*3750*/  FADD.FTZ R119, R90, R119 ;  /* 0x000000775a777221 */ /* 0x000fe20000010000 */
[----:B------:R-:W-:-:S04]  /*3760*/  HFMA2.MMA R131, -RZ, RZ, 0, 5.9604644775390625e-08 ;  /* 0x00000001ff837435 */ /* 0x000fc800000001ff */
[----:B------:R-:W-:Y:S02]  /*3770*/  MOV R132, R119 ;  /* 0x0000007700847202 */ /* 0x000fe40000000f00 */
[----:B------:R-:W-:-:S07]  /*3780*/  MOV R118, R130 ;  /* 0x0000008200767202 */ /* 0x000fce0000000f00 */
[----:B------:R-:W-:Y:S05]  /*3790*/  WARPSYNC.COLLECTIVE R129, `(.L_x_7386) ;  /* 0x0000000081087348 */ /* 0x000fea0003c00000 */
[----:B------:R0:W1:Y:S02]  /*37a0*/  SHFL.DOWN P6, R130, R132, R131, R134 ;  /* 0x0800008384827389 */ /* 0x00006400000c0086 */
[----:B01----:R-:W-:Y:S01]  /*37b0*/  ENDCOLLECTIVE ;  /* 0x000000000000791b */ /* 0x003fe20003800000 */
.L_x_7386:
[----:B------:R-:W-:-:S05]  /*37c0*/  FADD.FTZ R86, R91, R118 ;  /* 0x000000765b567221 */ /* 0x000fca0000010000 */
[----:B------:R-:W-:Y:S02]  /*37d0*/  MOV R132, R86 ;  /* 0x0000005600847202 */ /* 0x000fe40000000f00 */
[----:B------:R-:W-:-:S07]  /*37e0*/  MOV R118, R130 ;  /* 0x0000008200767202 */ /* 0x000fce0000000f00 */
[----:B------:R-:W-:Y:S05]  /*37f0*/  WARPSYNC.COLLECTIVE R129, `(.L_x_7387) ;  /* 0x0000000081087348 */ /* 0x000fea0003c00000 */
[----:B------:R0:W1:Y:S02]  /*3800*/  SHFL.DOWN P6, R130, R132, R131, R134 ;  /* 0x0800008384827389 */ /* 0x00006400000c0086 */
[----:B01----:R-:W-:Y:S01]  /*3810*/  ENDCOLLECTIVE ;  /* 0x000000000000791b */ /* 0x003fe20003800000 */
.L_x_7387:
[----:B------:R-:W-:Y:S01]  /*3820*/  MOV R87, R130 ;  /* 0x0000008200577202 */ /* 0x000fe20000000f00 */
[----:B------:R-:W-:Y:S06]  /*3830*/  BRA `(.L_x_7388) ;  /* 0xffffffe000247947 */ /* 0x000fec000383ffff */
.L_x_7389:
        /* <DEDUP_REMOVED lines=12> */
.L_x_8849:


//--------------------- .text._ZN10layer_norm22ln_bwd_finalize_kernelINS_22Kernel_traits_finalizeILj2048E6__halfffffjLb0ELj1024ELj4ENS_18Kernel_traits_baseILj2048ES2_ffffjLj1024EEEEELb0ELb1EEEvNS_9BwdParamsE --------------------------
	.section	.text._ZN10layer_norm22ln_bwd_finalize_kernelINS_22Kernel_traits_finalizeILj2048E6__halfffffjLb0ELj1024ELj4ENS_18Kernel_traits_baseILj2048ES2_ffffjLj1024EEEEELb0ELb1EEEvNS_9BwdParamsE,"ax",@progbits
	.align	128
        .global         _ZN10layer_norm22ln_bwd_finalize_kernelINS_22Kernel_traits_finalizeILj2048E6__halfffffjLb0ELj1024ELj4ENS_18Kernel_traits_baseILj2048ES2_ffffjLj1024EEEEELb0ELb1EEEvNS_9BwdParamsE
        .type           _ZN10layer_norm22ln_bwd_finalize_kernelINS_22Kernel_traits_finalizeILj2048E6__halfffffjLb0ELj1024ELj4ENS_18Kernel_traits_baseILj2048ES2_ffffjLj1024EEEEELb0ELb1EEEvNS_9BwdParamsE,@function
        .size           _ZN10layer_norm22ln_bwd_finalize_kernelINS_22Kernel_traits_finalizeILj2048E6__halfffffjLb0ELj1024ELj4ENS_18Kernel_traits_baseILj2048ES2_ffffjLj1024EEEEELb0ELb1EEEvNS_9BwdParamsE,(.L_x_8850 - _ZN10layer_norm22ln_bwd_finalize_kernelINS_22Kernel_traits_finalizeILj2048E6__halfffffjLb0ELj1024ELj4ENS_18Kernel_traits_baseILj2048ES2_ffffjLj1024EEEEELb0ELb1EEEvNS_9BwdParamsE)
        .other          _ZN10layer_norm22ln_bwd_finalize_kernelINS_22Kernel_traits_finalizeILj2048E6__halfffffjLb0ELj1024ELj4ENS_18Kernel_traits_baseILj2048ES2_ffffjLj1024EEEEELb0ELb1EEEvNS_9BwdParamsE,@"STO_CUDA_ENTRY STV_DEFAULT"
_ZN10layer_norm22ln_bwd_finalize_kernelINS_22Kernel_traits_finalizeILj2048E6__halfffffjLb0ELj1024ELj4ENS_18Kernel_traits_baseILj2048ES2_ffffjLj1024EEEEELb0ELb1EEEvNS_9BwdParamsE:
.text._ZN10layer_norm22ln_bwd_finalize_kernelINS_22Kernel_traits_finalizeILj2048E6__halfffffjLb0ELj1024ELj4ENS_18Kernel_traits_baseILj2048ES2_ffffjLj1024EEEEELb0ELb1EEEvNS_9BwdParamsE:
        /* <DEDUP_REMOVED lines=26> */
.L_x_7401:
        /* <DEDUP_REMOVED lines=31> */
.L_x_7394:
        /* <DEDUP_REMOVED lines=34> */
.L_x_7393:
[----:B------:R-:W-:Y:S05]  /*05b0*/  BSYNC B1 ;  /* 0x0000000000017941 */ /* 0x000fea0003800000 */
.L_x_7392:
        /* <DEDUP_REMOVED lines=25> */
.L_x_7396:
[----:B------:R-:W-:Y:S05]  /*0750*/  BSYNC B1 ;  /* 0x0000000000017941 */ /* 0x000fea0003800000 */
.L_x_7395:
        /* <DEDUP_REMOVED lines=12> */
.L_x_7391:
[----:B------:R-:W-:Y:S05]  /*0820*/  BSYNC B0 ;  /* 0x0000000000007941 */ /* 0x000fea0003800000 */
.L_x_7390:
        /* <DEDUP_REMOVED lines=29> */
.L_x_7412:
[----:B------:R-:W-:Y:S01]  /*0a00*/  @!P1 SHF.R.U32.HI R12, RZ, 0x3, R0 ;  /* 0x00000003ff0c9819 */ /* 0x000fe20000011600 */
[----:B----4-:R-:W-:Y:S01]  /*0a10*/  FADD.FTZ R14, R9, R14 ;  /* 0x0000000e090e7221 */ /* 0x010fe20000010000 */
[----:B---3--:R-:W-:Y:S02]  /*0a20*/  FADD.FTZ R11, R10, R11 ;  /* 0x0000000b0a0b7221 */ /* 0x008fe40000010000 */
[----:B------:R-:W-:-:S05]  /*0a30*/  @!P1 LOP3.LUT R12, R12, 0x1ffffffc, RZ, 0xc0, !PT ;  /* 0x1ffffffc0c0c9812 */ /* 0x000fca00078ec0ff */
[----:B------:R3:W-:Y:S04]  /*0a40*/  @!P1 STS [R12+UR4+0x2000], R14 ;  /* 0x0020000e0c009988 */ /* 0x0007e80008000804 */
[----:B------:R3:W-:Y:S02]  /*0a50*/  @!P1 STS [R12+UR4+0x2080], R11 ;  /* 0x0020800b0c009988 */ /* 0x0007e40008000804 */
.L_x_7397:
        /* <DEDUP_REMOVED lines=14> */
.L_x_7400:
[----:B------:R-:W-:Y:S05]  /*0b40*/  BSYNC B0 ;  /* 0x0000000000007941 */ /* 0x000fea0003800000 */
.L_x_7399:
[C---:B------:R-:W-:Y:S02]  /*0b50*/  ISETP.GT.U32.AND P1, PT, R3.reuse, -0x801, PT ;  /* 0xfffff7ff0300780c */ /* 0x040fe40003f24070 */
[----:B------:R-:W-:Y:S02]  /*0b60*/  IADD3 R3, R3, 0x800, RZ ;  /* 0x0000080003037810 */ /* 0x000fe40007ffe0ff */
[----:B------:R-:W-:-:S09]  /*0b70*/  IADD3 R4, R4, 0x400, RZ ;  /* 0x0000040004047810 */ /* 0x000fd20007ffe0ff */
[----:B------:R-:W-:Y:S05]  /*0b80*/  @P1 BRA `(.L_x_7401) ;  /* 0xfffffff400841947 */ /* 0x000fea000383ffff */
[----:B------:R-:W-:Y:S05]  /*0b90*/  EXIT ;  /* 0x000000000000794d */ /* 0x000fea0003800000 */
.L_x_7398:
[----:B------:R-:W-:Y:S01]  /*0ba0*/  HFMA2.MMA R22, -RZ, RZ, 0, 1.847743988037109375e-06 ;  /* 0x0000001fff167435 */ /* 0x000fe200000001ff */
[----:B0--3--:R-:W-:Y:S01]  /*0bb0*/  MOV R20, R10 ;  /* 0x0000000a00147202 */ /* 0x009fe20000000f00 */
[----:B------:R-:W-:Y:S01]  /*0bc0*/  IMAD.MOV.U32 R19, RZ, RZ, 0x1 ;  /* 0x00000001ff137424 */ /* 0x000fe200078e00ff */
[----:B------:R-:W-:-:S08]  /*0bd0*/  MOV R17, 0xffffffff ;  /* 0xffffffff00117802 */ /* 0x000fd00000000f00 */
[----:B-12---:R-:W-:Y:S05]  /*0be0*/  WARPSYNC.COLLECTIVE R17, `(.L_x_7402) ;  /* 0x0000000011087348 */ /* 0x006fea0003c00000 */
[----:B------:R0:W3:Y:S02]  /*0bf0*/  SHFL.BFLY P2, R18, R20, R19, R22 ;  /* 0x0c00001314127389 */ /* 0x0000e40000040016 */
[----:B0123--:R-:W-:Y:S01]  /*0c00*/  ENDCOLLECTIVE ;  /* 0x000000000000791b */ /* 0x00ffe20003800000 */
.L_x_7402:
[----:B------:R-:W-:Y:S01]  /*0c10*/  HFMA2.MMA R19, -RZ, RZ, 0, 1.1920928955078125e-07 ;  /* 0x00000002ff137435 */ /* 0x000fe200000001ff */
[----:B------:R-:W-:-:S05]  /*0c20*/  MOV R11, R18 ;  /* 0x00000012000b7202 */ /* 0x000fca0000000f00 */
[----:B------:R-:W-:-:S04]  /*0c30*/  FADD.FTZ R11, R10, R11 ;  /* 0x0000000b0a0b7221 */ /* 0x000fc80000010000 */
[----:B------:R-:W-:-:S07]  /*0c40*/  IMAD.MOV.U32 R20, RZ, RZ, R11 ;  /* 0x000000ffff147224 */ /* 0x000fce00078e000b */
[----:B------:R-:W-:Y:S05]  /*0c50*/  WARPSYNC.COLLECTIVE R17, `(.L_x_7403) ;  /* 0x0000000011087348 */ /* 0x000fea0003c00000 */
[----:B------:R0:W1:Y:S02]  /*0c60*/  SHFL.BFLY P2, R18, R20, R19, R22 ;  /* 0x0c00001314127389 */ /* 0x0000640000040016 */
[----:B01----:R-:W-:Y:S01]  /*0c70*/  ENDCOLLECTIVE ;  /* 0x000000000000791b */ /* 0x003fe20003800000 */
.L_x_7403:
[----:B------:R-:W-:Y:S01]  /*0c80*/  IMAD.MOV.U32 R19, RZ, RZ, 0x4 ;  /* 0x00000004ff137424 */ /* 0x000fe200078e00ff */
[----:B------:R-:W-:-:S05]  /*0c90*/  MOV R12, R18 ;  /* 0x00000012000c7202 */ /* 0x000fca0000000f00 */
[----:B------:R-:W-:-:S05]  /*0ca0*/  FADD.FTZ R12, R11, R12 ;  /* 0x0000000c0b0c7221 */ /* 0x000fca0000010000 */
[----:B------:R-:W-:-:S07]  /*0cb0*/  MOV R20, R12 ;  /* 0x0000000c00147202 */ /* 0x000fce0000000f00 */
[----:B------:R-:W-:Y:S05]  /*0cc0*/  WARPSYNC.COLLECTIVE R17, `(.L_x_7404) ;  /* 0x0000000011087348 */ /* 0x000fea0003c00000 */
[----:B------:R0:W1:Y:S02]  /*0cd0*/  SHFL.BFLY P2, R18, R20, R19, R22 ;  /* 0x0c00001314127389 */ /* 0x0000640000040016 */
[----:B01----:R-:W-:Y:S01]  /*0ce0*/  ENDCOLLECTIVE ;  /* 0x000000000000791b */ /* 0x003fe20003800000 */
.L_x_7404:
[----:B------:R-:W-:Y:S01]  /*0cf0*/  HFMA2.MMA R19, -RZ, RZ, 0, 4.76837158203125e-07 ;  /* 0x00000008ff137435 */ /* 0x000fe200000001ff */
[----:B------:R-:W-:-:S05]  /*0d00*/  MOV R13, R18 ;  /* 0x00000012000d7202 */ /* 0x000fca0000000f00 */
[----:B------:R-:W-:-:S05]  /*0d10*/  FADD.FTZ R13, R12, R13 ;  /* 0x0000000d0c0d7221 */ /* 0x000fca0000010000 */
[----:B------:R-:W-:-:S07]  /*0d20*/  MOV R20, R13 ;  /* 0x0000000d00147202 */ /* 0x000fce0000000f00 */
[----:B------:R-:W-:Y:S05]  /*0d30*/  WARPSYNC.COLLECTIVE R17, `(.L_x_7405) ;  /* 0x0000000011087348 */ /* 0x000fea0003c00000 */
[----:B------:R0:W1:Y:S02]  /*0d40*/  SHFL.BFLY P2, R18, R20, R19, R22 ;  /* 0x0c00001314127389 */ /* 0x0000640000040016 */
[----:B01----:R-:W-:Y:S01]  /*0d50*/  ENDCOLLECTIVE ;  /* 0x000000000000791b */ /* 0x003fe20003800000 */
.L_x_7405:
[----:B------:R-:W-:Y:S01]  /*0d60*/  HFMA2.MMA R19, -RZ, RZ, 0, 9.5367431640625e-07 ;  /* 0x00000010ff137435 */ /* 0x000fe200000001ff */
[----:B------:R-:W-:-:S04]  /*0d70*/  IMAD.MOV.U32 R10, RZ, RZ, R18 ;  /* 0x000000ffff0a7224 */ /* 0x000fc800078e0012 */
[----:B------:R-:W-:-:S05]  /*0d80*/  FADD.FTZ R10, R13, R10 ;  /* 0x0000000a0d0a7221 */ /* 0x000fca0000010000 */
[----:B------:R-:W-:-:S07]  /*0d90*/  MOV R20, R10 ;  /* 0x0000000a00147202 */ /* 0x000fce0000000f00 */
[----:B------:R-:W-:Y:S05]  /*0da0*/  WARPSYNC.COLLECTIVE R17, `(.L_x_7406) ;  /* 0x0000000011087348 */ /* 0x000fea0003c00000 */
[----:B------:R0:W1:Y:S02]  /*0db0*/  SHFL.BFLY P2, R18, R20, R19, R22 ;  /* 0x0c00001314127389 */ /* 0x0000640000040016 */
[----:B01----:R-:W-:Y:S01]  /*0dc0*/  ENDCOLLECTIVE ;  /* 0x000000000000791b */ /* 0x003fe20003800000 */
.L_x_7406:
[----:B------:R-:W-:Y:S01]  /*0dd0*/  HFMA2.MMA R19, -RZ, RZ, 0, 5.9604644775390625e-08 ;  /* 0x00000001ff137435 */ /* 0x000fe200000001ff */
[----:B------:R-:W-:Y:S01]  /*0de0*/  IMAD.MOV.U32 R20, RZ, RZ, R9 ;  /* 0x000000ffff147224 */ /* 0x000fe200078e0009 */
[----:B------:R-:W-:-:S09]  /*0df0*/  MOV R11, R18 ;  /* 0x00000012000b7202 */ /* 0x000fd20000000f00 */
[----:B------:R-:W-:Y:S05]  /*0e00*/  WARPSYNC.COLLECTIVE R17, `(.L_x_7407) ;  /* 0x0000000011087348 */ /* 0x000fea0003c00000 */
[----:B------:R0:W1:Y:S02]  /*0e10*/  SHFL.BFLY P2, R18, R20, R19, R22 ;  /* 0x0c00001314127389 */ /* 0x0000640000040016 */
[----:B01----:R-:W-:Y:S01]  /*0e20*/  ENDCOLLECTIVE ;  /* 0x000000000000791b */ /* 0x003fe20003800000 */
.L_x_7407:
[----:B------:R-:W-:Y:S01]  /*0e30*/  HFMA2.MMA R19, -RZ, RZ, 0, 1.1920928955078125e-07 ;  /* 0x00000002ff137435 */ /* 0x000fe200000001ff */
[----:B------:R-:W-:-:S05]  /*0e40*/  MOV R12, R18 ;  /* 0x00000012000c7202 */ /* 0x000fca0000000f00 */
[----:B------:R-:W-:-:S05]  /*0e50*/  FADD.FTZ R14, R9, R12 ;  /* 0x0000000c090e7221 */ /* 0x000fca0000010000 */
[----:B------:R-:W-:-:S07]  /*0e60*/  MOV R20, R14 ;  /* 0x0000000e00147202 */ /* 0x000fce0000000f00 */
[----:B------:R-:W-:Y:S05]  /*0e70*/  WARPSYNC.COLLECTIVE R17, `(.L_x_7408) ;  /* 0x0000000011087348 */ /* 0x000fea0003c00000 */
[----:B------:R0:W1:Y:S02]  /*0e80*/  SHFL.BFLY P2, R18, R20, R19, R22 ;  /* 0x0c00001314127389 */ /* 0x0000640000040016 */
[----:B01----:R-:W-:Y:S01]  /*0e90*/  ENDCOLLECTIVE ;  /* 0x000000000000791b */ /* 0x003fe20003800000 */
.L_x_7408:
[----:B------:R-:W-:Y:S01]  /*0ea0*/  HFMA2.MMA R19, -RZ, RZ, 0, 2.384185791015625e-07 ;  /* 0x00000004ff137435 */ /* 0x000fe200000001ff */
[----:B------:R-:W-:-:S04]  /*0eb0*/  IMAD.MOV.U32 R13, RZ, RZ, R18 ;  /* 0x000000ffff0d7224 */ /* 0x000fc800078e0012 */
[----:B------:R-:W-:-:S05]  /*0ec0*/  FADD.FTZ R15, R14, R13 ;  /* 0x0000000d0e0f7221 */ /* 0x000fca0000010000 */
[----:B------:R-:W-:-:S07]  /*0ed0*/  MOV R20, R15 ;  /* 0x0000000f00147202 */ /* 0x000fce0000000f00 */
[----:B------:R-:W-:Y:S05]  /*0ee0*/  WARPSYNC.COLLECTIVE R17, `(.L_x_7409) ;  /* 0x0000000011087348 */ /* 0x000fea0003c00000 */
[----:B------:R0:W1:Y:S02]  /*0ef0*/  SHFL.BFLY P2, R18, R20, R19, R22 ;  /* 0x0c00001314127389 */ /* 0x0000640000040016 */
[----:B01----:R-:W-:Y:S01]  /*0f00*/  ENDCOLLECTIVE ;  /* 0x000000000000791b */ /* 0x003fe20003800000 */
.L_x_7409:
[----:B------:R-:W-:Y:S01]  /*0f10*/  IMAD.MOV.U32 R19, RZ, RZ, 0x8 ;  /* 0x00000008ff137424 */ /* 0x000fe200078e00ff */
[----:B------:R-:W-:-:S05]  /*0f20*/  MOV R16, R18 ;  /* 0x0000001200107202 */ /* 0x000fca0000000f00 */
[----:B------:R-:W-:-:S05]  /*0f30*/  FADD.FTZ R16, R15, R16 ;  /* 0x000000100f107221 */ /* 0x000fca0000010000 */
[----:B------:R-:W-:-:S07]  /*0f40*/  MOV R20, R16 ;  /* 0x0000001000147202 */ /* 0x000fce0000000f00 */
[----:B------:R-:W-:Y:S05]  /*0f50*/  WARPSYNC.COLLECTIVE R17, `(.L_x_7410) ;  /* 0x0000000011087348 */ /* 0x000fea0003c00000 */
[----:B------:R0:W1:Y:S02]  /*0f60*/  SHFL.BFLY P2, R18, R20, R19, R22 ;  /* 0x0c00001314127389 */ /* 0x0000640000040016 */
[----:B01----:R-:W-:Y:S01]  /*0f70*/  ENDCOLLECTIVE ;  /* 0x000000000000791b */ /* 0x003fe20003800000 */
.L_x_7410:
[----:B------:R-:W-:Y:S01]  /*0f80*/  HFMA2.MMA R19, -RZ, RZ, 0, 9.5367431640625e-07 ;  /* 0x00000010ff137435 */ /* 0x000fe200000001ff */
[----:B------:R-:W-:-:S05]  /*0f90*/  MOV R9, R18 ;  /* 0x0000001200097202 */ /* 0x000fca0000000f00 */
[----:B------:R-:W-:-:S05]  /*0fa0*/  FADD.FTZ R9, R16, R9 ;  /* 0x0000000910097221 */ /* 0x000fca0000010000 */
[----:B------:R-:W-:-:S07]  /*0fb0*/  MOV R20, R9 ;  /* 0x0000000900147202 */ /* 0x000fce0000000f00 */
[----:B------:R-:W-:Y:S05]  /*0fc0*/  WARPSYNC.COLLECTIVE R17, `(.L_x_7411) ;  /* 0x0000000011087348 */ /* 0x000fea0003c00000 */
[----:B------:R0:W1:Y:S02]  /*0fd0*/  SHFL.BFLY P2, R18, R20, R19, R22 ;  /* 0x0c00001314127389 */ /* 0x0000640000040016 */
[----:B01----:R-:W-:Y:S01]  /*0fe0*/  ENDCOLLECTIVE ;  /* 0x000000000000791b */ /* 0x003fe20003800000 */
.L_x_7411:
[----:B------:R-:W-:Y:S01]  /*0ff0*/  MOV R14, R18 ;  /* 0x00000012000e7202 */ /* 0x000fe20000000f00 */
[----:B------:R-:W-:Y:S06]  /*1000*/  BRA `(.L_x_7412) ;  /* 0xfffffff8007c7947 */ /* 0x000fec000383ffff */
.L_x_7413:
        /* <DEDUP_REMOVED lines=15> */
.L_x_8850:


//--------------------- .text._ZN10layer_norm13ln_bwd_kernelINS_13Kernel_traitsI6__halfffffjLj2048ELj1ELj1ELj4ELj16ENS_18Kernel_traits_baseILj2048ES2_ffffjLj128EEEEELb1ELb0ELb1ELb1EEEvNS_9BwdParamsE --------------------------
	.section	.text._ZN10layer_norm13ln_bwd_kernelINS_13Kernel_traitsI6__halfffffjLj2048ELj1ELj1ELj4ELj16ENS_18Kernel_traits_baseILj2048ES2_ffffjLj128EEEEELb1ELb0ELb1ELb1EEEvNS_9BwdParamsE,"ax",@progbits
	.align	128
        .global         _ZN10layer_norm13ln_bwd_kernelINS_13Kernel_traitsI6__halfffffjLj2048ELj1ELj1ELj4ELj16ENS_18Kernel_traits_baseILj2048ES2_ffffjLj128EEEEELb1ELb0ELb1ELb1EEEvNS_9BwdParamsE
        .type           _ZN10layer_norm13ln_bwd_kernelINS_13Kernel_traitsI6__halfffffjLj2048ELj1ELj1ELj4ELj16ENS_18Kernel_traits_baseILj2048ES2_ffffjLj128EEEEELb1ELb0ELb1ELb1EEEvNS_9BwdParamsE,@function
        .size           _ZN10layer_norm13ln_bwd_kernelINS_13Kernel_traitsI6__halfffffjLj2048ELj1ELj1ELj4ELj16ENS_18Kernel_traits_baseILj2048ES2_ffffjLj128EEEEELb1ELb0ELb1ELb1EEEvNS_9BwdParamsE,(.L_x_8851 - _ZN10layer_norm13ln_bwd_kernelINS_13Kernel_traitsI6__halfffffjLj2048ELj1ELj1ELj4ELj16ENS_18Kernel_traits_baseILj2048ES2_ffffjLj128EEEEELb1ELb0ELb1ELb1EEEvNS_9BwdParamsE)
        .other          _ZN10layer_norm13ln_bwd_kernelINS_13Kernel_traitsI6__halfffffjLj2048ELj1ELj1ELj4ELj16ENS_18Kernel_traits_baseILj2048ES2_ffffjLj128EEEEELb1ELb0ELb1ELb1EEEvNS_9BwdParamsE,@"STO_CUDA_ENTRY STV_DEFAULT"
_ZN10layer_norm13ln_bwd_kernelINS_13Kernel_traitsI6__halfffffjLj2048ELj1ELj1ELj4ELj16ENS_18Kernel_traits_baseILj2048ES2_ffffjLj128EEEEELb1ELb0ELb1ELb1EEEvNS_9BwdParamsE:
.text._ZN10layer_norm13ln_bwd_kernelINS_13Kernel_traitsI6__halfffffjLj2048ELj1ELj1ELj4ELj16ENS_18Kernel_traits_baseILj2048ES2_ffffjLj128EEEEELb1ELb0ELb1ELb1EEEvNS_9BwdParamsE:
        /* <DEDUP_REMOVED lines=29> */
.L_x_7414:
        /* <DEDUP_REMOVED lines=30> */
[----:B------:R-:W-:Y:S01]  /*03b0*/  HADD2.F32 R17, -RZ, R8.H0_H0 ;  /* 0x20000008ff117230 */ /* 0x000fe20000004100 */
[----:B---3--:R-:W-:-:S02]  /*03c0*/  SHF.R.U64 R22, R4, 0x10, R5 ;  /* 0x0000001004167819 */ /* 0x008fc40000001205 */
[----:B------:R-:W-:Y:S02]  /*03d0*/  SHF.R.U32.HI R20, RZ, 0x10, R5 ;  /* 0x00000010ff147819 */ /* 0x000fe40000011605 */
[--C-:B----4-:R-:W-:Y:S02]  /*03e0*/  SHF.R.U64 R18, R6, 0x10, R7.reuse ;  /* 0x0000001006127819 */ /* 0x110fe40000001207 */
[----:B------:R-:W-:Y:S02]  /*03f0*/  SHF.R.U32.HI R16, RZ, 0x10, R7 ;  /* 0x00000010ff107819 */ /* 0x000fe40000011607 */
[--C-:B-----5:R-:W-:Y:S02]  /*0400*/  SHF.R.U64 R10, R24, 0x10, R25.reuse ;  /* 0x00000010180a7819 */ /* 0x120fe40000001219 */
[----:B------:R-:W-:Y:S01]  /*0410*/  SHF.R.U32.HI R8, RZ, 0x10, R25 ;  /* 0x00000010ff087819 */ /* 0x000fe20000011619 */
[----:B------:R-:W-:Y:S01]  /*0420*/  HADD2.F32 R19, -RZ, R7.H0_H0 ;  /* 0x20000007ff137230 */ /* 0x000fe20000004100 */
[----:B------:R-:W-:Y:S01]  /*0430*/  LOP3.LUT R7, R114, 0x7f, RZ, 0xc0, !PT ;  /* 0x0000007f72077812 */ /* 0x000fe200078ec0ff */
        /* <DEDUP_REMOVED lines=12> */
[----:B------:R-:W-:-:S07]  /*0500*/  HADD2.F32 R8, -RZ, R8.H0_H0 ;  /* 0x20000008ff087230 */ /* 0x000fce0000004100 */
.L_x_7452:
        /* <DEDUP_REMOVED lines=42> */
[----:B------:R1:W5:Y:S01]  /*07b0*/  @P0 LDG.E.128 R24, desc[UR4][R138.64] ;  /* 0x000000048a180981 */ /* 0x000362000c1e1d00 */
[----:B------:R-:W-:-:S02]  /*07c0*/  IADD3 R83, R87, 0x100, RZ ;  /* 0x0000010057537810 */ /* 0x000fc40007ffe0ff */
[C---:B------:R-:W-:Y:S01]  /*07d0*/  IADD3 R97, R87.reuse, 0x180, RZ ;  /* 0x0000018057617810 */ /* 0x040fe20007ffe0ff */
[----:B0-----:R-:W-:-:S04]  /*07e0*/  IMAD.WIDE.U32 R86, R87, 0x4, R80 ;  /* 0x0000000457567825 */ /* 0x001fc800078e0050 */
[--C-:B------:R-:W-:Y:S01]  /*07f0*/  IMAD.WIDE.U32 R84, R85, 0x4, R80.reuse ;  /* 0x0000000455547825 */ /* 0x100fe200078e0050 */
[----:B------:R1:W5:Y:S03]  /*0800*/  LDG.E R134, desc[UR4][R86.64] ;  /* 0x0000000456867981 */ /* 0x000366000c1e1900 */
[--C-:B------:R-:W-:Y:S01]  /*0810*/  IMAD.WIDE.U32 R82, R83, 0x4, R80.reuse ;  /* 0x0000000453527825 */ /* 0x100fe200078e0050 */
[----:B------:R1:W5:Y:S03]  /*0820*/  LDG.E R116, desc[UR4][R84.64] ;  /* 0x0000000454747981 */ /* 0x000366000c1e1900 */
[----:B------:R-:W-:Y:S01]  /*0830*/  IMAD.WIDE.U32 R80, R97, 0x4, R80 ;  /* 0x0000000461507825 */ /* 0x000fe200078e0050 */
[----:B------:R1:W5:Y:S04]  /*0840*/  LDG.E R115, desc[UR4][R82.64] ;  /* 0x0000000452737981 */ /* 0x000368000c1e1900 */
[----:B------:R1:W5:Y:S01]  /*0850*/  LDG.E R0, desc[UR4][R80.64] ;  /* 0x0000000450007981 */ /* 0x000362000c1e1900 */
[----:B------:R-:W-:Y:S01]  /*0860*/  CS2R R96, SRZ ;  /* 0x0000000000607805 */ /* 0x000fe2000001ff00 */
[----:B------:R-:W-:Y:S06]  /*0870*/  BRA `(.L_x_7418) ;  /* 0x0000000800ac7947 */ /* 0x000fec0003800000 */
.L_x_7417:
[----:B------:R-:W0:Y:S01]  /*0880*/  LDC.64 R130, c[0x0][0x250] ;  /* 0x00009400ff827b82 */ /* 0x000e220000000a00 */
[----:B------:R-:W-:-:S05]  /*0890*/  IADD3 R0, R80, -0x1, RZ ;  /* 0xffffffff50007810 */ /* 0x000fca0007ffe0ff */
[----:B------:R-:W-:Y:S02]  /*08a0*/  IMAD R0, R0, R135, RZ ;  /* 0x0000008700007224 */ /* 0x000fe400078e02ff */
[----:B------:R-:W1:Y:S03]  /*08b0*/  LDC.64 R100, c[0x0][0x238] ;  /* 0x00008e00ff647b82 */ /* 0x000e660000000a00 */
[----:B------:R-:W-:-:S04]  /*08c0*/  SHF.R.S32.HI R7, RZ, 0x1f, R0 ;  /* 0x0000001fff077819 */ /* 0x000fc80000011400 */
[----:B------:R-:W-:Y:S01]  /*08d0*/  LEA.HI R0, R7, R0, RZ, 0x2 ;  /* 0x0000000007007211 */ /* 0x000fe200078f10ff */
[----:B------:R-:W2:Y:S01]  /*08e0*/  LDC.64 R2, c[0x0][0x2b8] ;  /* 0x0000ae00ff027b82 */ /* 0x000ea20000000a00 */
[----:B------:R-:W-:Y:S01]  /*08f0*/  LOP3.LUT R7, R114, 0x7f, RZ, 0xc0, !PT ;  /* 0x0000007f72077812 */ /* 0x000fe200078ec0ff */
[----:B0-----:R-:W-:-:S03]  /*0900*/  IMAD.WIDE R130, R112, 0x4, R130 ;  /* 0x0000000470827825 */ /* 0x001fc600078e0282 */
[----:B------:R-:W-:-:S03]  /*0910*/  LEA.HI.SX32 R105, R0, R7, 0x1e ;  /* 0x0000000700697211 */ /* 0x000fc600078ff2ff */
[----:B------:R-:W0:Y:S01]  /*0920*/  LDC.64 R118, c[0x0][0x240] ;  /* 0x00009000ff767b82 */ /* 0x000e220000000a00 */
[----:B------:R-:W3:Y:S01]  /*0930*/  LDG.E R130, desc[UR4][R130.64] ;  /* 0x0000000482827981 */ /* 0x000ee2000c1e1900 */
[----:B-1----:R-:W-:-:S06]  /*0940*/  IMAD.WIDE.U32 R108, R133, 0x10, R100 ;  /* 0x00000010856c7825 */ /* 0x002fcc00078e0064 */
[----:B------:R-:W4:Y:S01]  /*0950*/  LDG.E.128 R108, desc[UR4][R108.64] ;  /* 0x000000046c6c7981 */ /* 0x000f22000c1e1d00 */
[----:B------:R-:W-:-:S04]  /*0960*/  IMAD.WIDE.U32 R92, R117, 0x10, R100 ;  /* 0x00000010755c7825 */ /* 0x000fc800078e0064 */
[----:B--2---:R-:W-:Y:S02]  /*0970*/  IMAD.WIDE.U32 R80, R105, 0x10, R2 ;  /* 0x0000001069507825 */ /* 0x004fe400078e0002 */
[----:B------:R-:W2:Y:S02]  /*0980*/  LDG.E.128 R92, desc[UR4][R92.64] ;  /* 0x000000045c5c7981 */ /* 0x000ea4000c1e1d00 */
[----:B------:R-:W-:Y:S02]  /*0990*/  IMAD.WIDE.U32 R84, R121, 0x10, R100 ;  /* 0x0000001079547825 */ /* 0x000fe400078e0064 */
[----:B------:R-:W2:Y:S01]  /*09a0*/  LDG.E.128 R80, desc[UR4][R80.64] ;  /* 0x0000000450507981 */ /* 0x000ea2000c1e1d00 */
[----:B------:R-:W-:-:S03]  /*09b0*/  IADD3 R89, R105, 0x80, RZ ;  /* 0x0000008069597810 */ /* 0x000fc60007ffe0ff */
[----:B------:R-:W2:Y:S02]  /*09c0*/  LDG.E.128 R84, desc[UR4][R84.64] ;  /* 0x0000000454547981 */ /* 0x000ea4000c1e1d00 */
[----:B------:R-:W-:-:S06]  /*09d0*/  IMAD.WIDE.U32 R88, R89, 0x10, R2 ;  /* 0x0000001059587825 */ /* 0x000fcc00078e0002 */
[----:B------:R-:W2:Y:S01]  /*09e0*/  LDG.E.128 R88, desc[UR4][R88.64] ;  /* 0x0000000458587981 */ /* 0x000ea2000c1e1d00 */
[----:B------:R-:W-:Y:S01]  /*09f0*/  IADD3 R97, R105, 0x100, RZ ;  /* 0x0000010069617810 */ /* 0x000fe20007ffe0ff */
[----:B------:R-:W-:-:S04]  /*0a00*/  IMAD.WIDE.U32 R100, R5, 0x10, R100 ;  /* 0x0000001005647825 */ /* 0x000fc800078e0064 */
[--C-:B------:R-:W-:Y:S01]  /*0a10*/  IMAD.WIDE.U32 R96, R97, 0x10, R2.reuse ;  /* 0x0000001061607825 */ /* 0x100fe200078e0002 */
[----:B------:R-:W-:Y:S01]  /*0a20*/  IADD3 R105, R105, 0x180, RZ ;  /* 0x0000018069697810 */ /* 0x000fe20007ffe0ff */
[----:B------:R-:W2:Y:S04]  /*0a30*/  LDG.E.128 R100, desc[UR4][R100.64] ;  /* 0x0000000464647981 */ /* 0x000ea8000c1e1d00 */
[----:B------:R-:W2:Y:S01]  /*0a40*/  LDG.E.128 R96, desc[UR4][R96.64] ;  /* 0x0000000460607981 */ /* 0x000ea2000c1e1d00 */
[----:B------:R-:W-:-:S06]  /*0a50*/  IMAD.WIDE.U32 R104, R105, 0x10, R2 ;  /* 0x0000001069687825 */ /* 0x000fcc00078e0002 */
[----:B------:R-:W2:Y:S01]  /*0a60*/  LDG.E.128 R104, desc[UR4][R104.64] ;  /* 0x0000000468687981 */ /* 0x000ea2000c1e1d00 */
[----:B-----5:R-:W-:Y:S02]  /*0a70*/  ISETP.GE.AND P5, PT, R136, 0x1, PT ;  /* 0x000000018800780c */ /* 0x020fe40003fa6270 */
[----:B------:R-:W-:Y:S02]  /*0a80*/  MOV R4, UR14 ;  /* 0x0000000e00047c02 */ /* 0x000fe40008000f00 */
[----:B------:R-:W-:Y:S02]  /*0a90*/  MOV R2, UR15 ;  /* 0x0000000f00027c02 */ /* 0x000fe40008000f00 */
[----:B------:R-:W-:-:S07]  /*0aa0*/  ISETP.NE.U32.AND P0, PT, R4, RZ, PT ;  /* 0x000000ff0400720c */ /* 0x000fce0003f05070 */
[----:B------:R-:W-:Y:S02]  /*0ab0*/  @P5 IADD3 R0, R136, -0x1, RZ ;  /* 0xffffffff88005810 */ /* 0x000fe40007ffe0ff */
[----:B------:R-:W-:-:S03]  /*0ac0*/  ISETP.NE.AND.EX P0, PT, R2, RZ, PT, P0 ;  /* 0x000000ff0200720c */ /* 0x000fc60003f05300 */
[----:B------:R-:W-:Y:S01]  /*0ad0*/  @P5 IMAD R0, R0, R135, RZ ;  /* 0x0000008700005224 */ /* 0x000fe200078e02ff */
[----:B------:R-:W-:-:S04]  /*0ae0*/  HFMA2.MMA R127, -RZ, RZ, 0, 0 ;  /* 0x00000000ff7f7435 */ /* 0x000fc800000001ff */
[----:B------:R-:W-:-:S04]  /*0af0*/  @P5 SHF.R.S32.HI R3, RZ, 0x1f, R0 ;  /* 0x0000001fff035819 */ /* 0x000fc80000011400 */
[----:B------:R-:W-:Y:S01]  /*0b00*/  @P5 LEA.HI R0, R3, R0, RZ, 0x2 ;  /* 0x0000000003005211 */ /* 0x000fe200078f10ff */
[----:B------:R-:W5:Y:S03]  /*0b10*/  @P0 LDG.E.128 R36, desc[UR4][R144.64] ;  /* 0x0000000490240981 */ /* 0x000f66000c1e1d00 */
[----:B------:R-:W-:Y:S01]  /*0b20*/  @P5 LEA.HI.SX32 R127, R0, R7, 0x1e ;  /* 0x00000007007f5211 */ /* 0x000fe200078ff2ff */
[----:B------:R-:W5:Y:S04]  /*0b30*/  @P0 LDG.E.128 R32, desc[UR4][R142.64] ;  /* 0x000000048e200981 */ /* 0x000f68000c1e1d00 */
[----:B------:R-:W5:Y:S01]  /*0b40*/  @P0 LDG.E.128 R28, desc[UR4][R140.64] ;  /* 0x000000048c1c0981 */ /* 0x000f62000c1e1d00 */
[----:B------:R-:W-:-:S03]  /*0b50*/  IADD3 R125, R127, 0x80, RZ ;  /* 0x000000807f7d7810 */ /* 0x000fc60007ffe0ff */
[----:B------:R-:W5:Y:S01]  /*0b60*/  @P0 LDG.E.128 R24, desc[UR4][R138.64] ;  /* 0x000000048a180981 */ /* 0x000f62000c1e1d00 */
[----:B------:R-:W-:Y:S01]  /*0b70*/  ISETP.NE.AND P0, PT, R9, RZ, PT ;  /* 0x000000ff0900720c */ /* 0x000fe20003f05270 */
[--C-:B0-----:R-:W-:Y:S01]  /*0b80*/  IMAD.WIDE.U32 R124, R125, 0x4, R118.reuse ;  /* 0x000000047d7c7825 */ /* 0x101fe200078e0076 */
[C---:B------:R-:W-:Y:S02]  /*0b90*/  IADD3 R123, R127.reuse, 0x100, RZ ;  /* 0x000001007f7b7810 */ /* 0x040fe40007ffe0ff */
[C---:B------:R-:W-:Y:S01]  /*0ba0*/  IADD3 R3, R127.reuse, 0x180, RZ ;  /* 0x000001807f037810 */ /* 0x040fe20007ffe0ff */
[--C-:B------:R-:W-:Y:S01]  /*0bb0*/  IMAD.WIDE.U32 R126, R127, 0x4, R118.reuse ;  /* 0x000000047f7e7825 */ /* 0x100fe200078e0076 */
[----:B------:R0:W5:Y:S03]  /*0bc0*/  LDG.E R116, desc[UR4][R124.64] ;  /* 0x000000047c747981 */ /* 0x000166000c1e1900 */
[--C-:B------:R-:W-:Y:S01]  /*0bd0*/  IMAD.WIDE.U32 R122, R123, 0x4, R118.reuse ;  /* 0x000000047b7a7825 */ /* 0x100fe200078e0076 */
[----:B------:R-:W5:Y:S03]  /*0be0*/  LDG.E R134, desc[UR4][R126.64] ;  /* 0x000000047e867981 */ /* 0x000f66000c1e1900 */
[----:B------:R-:W-:Y:S01]  /*0bf0*/  IMAD.WIDE.U32 R118, R3, 0x4, R118 ;  /* 0x0000000403767825 */ /* 0x000fe200078e0076 */
[----:B------:R-:W5:Y:S04]  /*0c00*/  LDG.E R115, desc[UR4][R122.64] ;  /* 0x000000047a737981 */ /* 0x000f68000c1e1900 */
[----:B------:R1:W5:Y:S01]  /*0c10*/  LDG.E R0, desc[UR4][R118.64] ;  /* 0x0000000476007981 */ /* 0x000362000c1e1900 */
[----:B---3--:R-:W-:-:S05]  /*0c20*/  FSEL R130, R130, RZ, !P0 ;  /* 0x000000ff82827208 */ /* 0x008fca0004000000 */
[C---:B----4-:R-:W-:Y:S01]  /*0c30*/  FADD.FTZ R109, -R130.reuse, R109 ;  /* 0x0000006d826d7221 */ /* 0x050fe20000010100 */
[C---:B0-----:R-:W-:Y:S01]  /*0c40*/  FADD.FTZ R125, -R130.reuse, R110 ;  /* 0x0000006e827d7221 */ /* 0x041fe20000010100 */
[C---:B------:R-:W-:Y:S01]  /*0c50*/  FADD.FTZ R111, -R130.reuse, R111 ;  /* 0x0000006f826f7221 */ /* 0x040fe20000010100 */
[----:B------:R-:W-:Y:S01]  /*0c60*/  FADD.FTZ R3, -R130, R108 ;  /* 0x0000006c82037221 */ /* 0x000fe20000010100 */
[C---:B------:R-:W-:Y:S02]  /*0c70*/  FMUL.FTZ R110, R6.reuse, R109 ;  /* 0x0000006d066e7220 */ /* 0x040fe40000410000 */
[C---:B------:R-:W-:Y:S01]  /*0c80*/  FMUL.FTZ R108, R6.reuse, R111 ;  /* 0x0000006f066c7220 */ /* 0x040fe20000410000 */
[----:B------:R-:W-:Y:S01]  /*0c90*/  FMUL.FTZ R3, R6, R3 ;  /* 0x0000000306037220 */ /* 0x000fe20000410000 */
[----:B--2---:R-:W-:Y:S01]  /*0ca0*/  FFMA.FTZ R65, R81, R110, R65 ;  /* 0x0000006e51417223 */ /* 0x004fe20000010041 */
[----:B------:R-:W-:Y:S01]  /*0cb0*/  FADD.FTZ R61, R61, R81 ;  /* 0x000000513d3d7221 */ /* 0x000fe20000010000 */
[----:B------:R-:W-:Y:S01]  /*0cc0*/  FMUL.FTZ R111, R22, R81 ;  /* 0x00000051166f7220 */ /* 0x000fe20000410000 */
[----:B-1----:R-:W-:Y:S01]  /*0cd0*/  FMUL.FTZ R118, R113, R80 ;  /* 0x0000005071767220 */ /* 0x002fe20000410000 */
        /* <DEDUP_REMOVED lines=10> */
[----:B------:R-:W-:Y:S01]  /*0d80*/  FMUL.FTZ R109, R6, R125 ;  /* 0x0000007d066d7220 */ /* 0x000fe20000410000 */
        /* <DEDUP_REMOVED lines=47> */
[C---:B------:R-:W-:Y:S01]  /*1080*/  FADD.FTZ R85, -R130.reuse, R103 ;  /* 0x0000006782557221 */ /* 0x040fe20000010100 */
[----:B------:R-:W-:Y:S01]  /*1090*/  FADD.FTZ R131, -R130, R100 ;  /* 0x0000006482837221 */ /* 0x000fe20000010100 */
        /* <DEDUP_REMOVED lines=41> */
.L_x_7418:
[----:B------:R-:W-:Y:S05]  /*1330*/  BSYNC B0 ;  /* 0x0000000000007941 */ /* 0x000fea0003800000 */
.L_x_7416:
[----:B------:R-:W-:Y:S01]  /*1340*/  LOP3.LUT P4, RZ, R137, 0xff, RZ, 0xc0, !PT ;  /* 0x000000ff89ff7812 */ /* 0x000fe2000788c0ff */
[----:B------:R-:W-:Y:S01]  /*1350*/  UMOV UR6, 0xffffffff ;  /* 0xffffffff00067882 */ /* 0x000fe20000000000 */
[----:B-1----:R-:W-:Y:S02]  /*1360*/  SHF.R.U32.HI R80, RZ, 0x5, R114 ;  /* 0x00000005ff507819 */ /* 0x002fe40000011672 */
        /* <DEDUP_REMOVED lines=22> */
.L_x_7463:
[----:B------:R-:W3:Y:S01]  /*14d0*/  S2R R85, SR_CgaCtaId ;  /* 0x0000000000557919 */ /* 0x000ee20000008800 */
[----:B------:R-:W-:Y:S01]  /*14e0*/  MOV R84, 0x400 ;  /* 0x0000040000547802 */ /* 0x000fe20000000f00 */
[----:B01----:R-:W-:Y:S01]  /*14f0*/  FADD.FTZ R96, R96, R83 ;  /* 0x0000005360607221 */ /* 0x003fe20000010000 */
[----:B------:R-:W-:Y:S01]  /*1500*/  @!P0 LOP3.LUT R80, R80, 0x3, RZ, 0xc0, !PT ;  /* 0x0000000350508812 */ /* 0x000fe200078ec0ff */
[----:B--2---:R-:W-:Y:S01]  /*1510*/  FADD.FTZ R97, R97, R82 ;  /* 0x0000005261617221 */ /* 0x004fe20000010000 */
[----:B------:R-:W-:Y:S05]  /*1520*/  WARPSYNC.ALL ;  /* 0x0000000000007948 */ /* 0x000fea0003800000 */
[----:B------:R-:W-:Y:S01]  /*1530*/  @!P0 IADD3 R80, R81, R80, RZ ;  /* 0x0000005051508210 */ /* 0x000fe20007ffe0ff */
[----:B------:R-:W-:Y:S01]  /*1540*/  BSSY B0, `(.L_x_7420) ;  /* 0x0000024000007945 */ /* 0x000fe20003800000 */
[----:B------:R-:W-:-:S02]  /*1550*/  @!P6 ISETP.NE.U32.AND P2, PT, R4, RZ, PT ;  /* 0x000000ff0400e20c */ /* 0x000fc40003f45070 */
[----:B------:R-:W-:Y:S02]  /*1560*/  ISETP.NE.U32.AND P1, PT, RZ, UR10, PT ;  /* 0x0000000aff007c0c */ /* 0x000fe4000bf25070 */
[----:B------:R-:W-:Y:S02]  /*1570*/  @!P6 ISETP.NE.AND.EX P2, PT, R2, RZ, PT, P2 ;  /* 0x000000ff0200e20c */ /* 0x000fe40003f45320 */
[----:B------:R-:W-:Y:S02]  /*1580*/  ISETP.NE.AND P3, PT, R9, RZ, PT ;  /* 0x000000ff0900720c */ /* 0x000fe40003f65270 */
[----:B------:R-:W-:Y:S02]  /*1590*/  ISETP.NE.AND.EX P1, PT, RZ, UR11, PT, P1 ;  /* 0x0000000bff007c0c */ /* 0x000fe4000bf25310 */
[----:B---3--:R-:W-:-:S04]  /*15a0*/  LEA R84, R85, R84, 0x18 ;  /* 0x0000005455547211 */ /* 0x008fc800078ec0ff */
[-C--:B------:R-:W-:Y:S02]  /*15b0*/  @!P0 LEA R98, R80, R84.reuse, 0x3 ;  /* 0x0000005450628211 */ /* 0x080fe400078e18ff */
[----:B------:R-:W-:-:S03]  /*15c0*/  LEA R99, R81, R84, 0x3 ;  /* 0x0000005451637211 */ /* 0x000fc600078e18ff */
[----:B------:R0:W-:Y:S01]  /*15d0*/  @!P0 STS.64 [R98+0x2000], R96 ;  /* 0x0020006062008388 */ /* 0x0001e20000000a00 */
[----:B------:R-:W-:Y:S01]  /*15e0*/  BAR.SYNC.DEFER_BLOCKING 0x0 ;  /* 0x0000000000007b1d */ /* 0x000fe20000010000 */
[----:B------:R-:W-:-:S04]  /*15f0*/  @!P6 ISETP.NE.U32.AND P0, PT, R4, RZ, PT ;  /* 0x000000ff0400e20c */ /* 0x000fc80003f05070 */
[----:B------:R-:W-:Y:S02]  /*1600*/  @!P6 ISETP.NE.AND.EX P0, PT, R2, RZ, PT, P0 ;  /* 0x000000ff0200e20c */ /* 0x000fe40003f05300 */
[----:B0----5:R-:W-:Y:S01]  /*1610*/  @!P6 FSEL R97, R36, RZ, P2 ;  /* 0x000000ff2461e208 */ /* 0x021fe20001000000 */
[----:B------:R-:W0:Y:S04]  /*1620*/  LDS.128 R80, [R99+0x2000] ;  /* 0x0020000063507984 */ /* 0x000e280000000c00 */
[----:B------:R-:W1:Y:S01]  /*1630*/  LDS.128 R84, [R99+0x2010] ;  /* 0x0020100063547984 */ /* 0x000e620000000c00 */
[----:B0-----:R-:W-:Y:S01]  /*1640*/  FADD.FTZ R101, RZ, R80 ;  /* 0x00000050ff657221 */ /* 0x001fe20000010000 */
[----:B------:R-:W-:-:S03]  /*1650*/  FADD.FTZ R80, RZ, R81 ;  /* 0x00000051ff507221 */ /* 0x000fc60000010000 */
[----:B------:R-:W-:Y:S01]  /*1660*/  FADD.FTZ R101, R82, R101 ;  /* 0x0000006552657221 */ /* 0x000fe20000010000 */
[----:B------:R-:W-:Y:S02]  /*1670*/  FADD.FTZ R100, R83, R80 ;  /* 0x0000005053647221 */ /* 0x000fe40000010000 */
[----:B------:R-:W0:Y:S01]  /*1680*/  @P5 LDC.64 R80, c[0x0][0x298] ;  /* 0x0000a600ff505b82 */ /* 0x000e220000000a00 */
[----:B-1----:R-:W-:Y:S01]  /*1690*/  FADD.FTZ R101, R101, R84 ;  /* 0x0000005465657221 */ /* 0x002fe20000010000 */
[----:B------:R-:W-:-:S03]  /*16a0*/  FADD.FTZ R100, R100, R85 ;  /* 0x0000005564647221 */ /* 0x000fc60000010000 */
[----:B------:R-:W-:Y:S01]  /*16b0*/  FADD.FTZ R86, R86, R101 ;  /* 0x0000006556567221 */ /* 0x000fe20000010000 */
[----:B------:R-:W-:Y:S02]  /*16c0*/  FADD.FTZ R87, R87, R100 ;  /* 0x0000006457577221 */ /* 0x000fe40000010000 */
[----:B------:R-:W1:Y:S01]  /*16d0*/  @P5 LDC.64 R82, c[0x0][0x298] ;  /* 0x0000a600ff525b82 */ /* 0x000e620000000a00 */
[----:B------:R-:W-:Y:S01]  /*16e0*/  FMUL.FTZ R86, R86, UR8 ;  /* 0x0000000856567c20 */ /* 0x000fe20008410000 */
[----:B------:R-:W-:-:S04]  /*16f0*/  FMUL.FTZ R138, R87, UR8 ;  /* 0x00000008578a7c20 */ /* 0x000fc80008410000 */
[----:B------:R-:W-:Y:S01]  /*1700*/  FSEL R107, R86, RZ, !P3 ;  /* 0x000000ff566b7208 */ /* 0x000fe20005800000 */
[----:B------:R-:W-:Y:S06]  /*1710*/  @!P6 BRA `(.L_x_7421) ;  /* 0x000000000018e947 */ /* 0x000fec0003800000 */
[----:B------:R-:W-:Y:S01]  /*1720*/  ISETP.NE.U32.AND P2, PT, R4, RZ, PT ;  /* 0x000000ff0400720c */ /* 0x000fe20003f45070 */
[----:B------:R-:W-:-:S03]  /*1730*/  FFMA.FTZ R85, R3, R138, R107 ;  /* 0x0000008a03557223 */ /* 0x000fc6000001006b */
[----:B------:R-:W-:Y:S01]  /*1740*/  ISETP.NE.AND.EX P2, PT, R2, RZ, PT, P2 ;  /* 0x000000ff0200720c */ /* 0x000fe20003f45320 */
[----:B------:R-:W-:-:S04]  /*1750*/  FADD.FTZ R85, R118, -R85 ;  /* 0x8000005576557221 */ /* 0x000fc80000010000 */
[----:B------:R-:W-:-:S08]  /*1760*/  FMUL.FTZ R97, R6, R85 ;  /* 0x0000005506617220 */ /* 0x000fd00000410000 */
[----:B------:R-:W-:-:S07]  /*1770*/  @P2 FADD.FTZ R97, R36, R97 ;  /* 0x0000006124612221 */ /* 0x000fce0000010000 */
.L_x_7421:
[----:B------:R-:W-:Y:S05]  /*1780*/  BSYNC B0 ;  /* 0x0000000000007941 */ /* 0x000fea0003800000 */
.L_x_7420:
        /* <DEDUP_REMOVED lines=10> */
.L_x_7423:
[----:B------:R-:W-:Y:S05]  /*1830*/  BSYNC B0 ;  /* 0x0000000000007941 */ /* 0x000fea0003800000 */
.L_x_7422:
[----:B-1----:R-:W-:Y:S01]  /*1840*/  @P5 FMUL.FTZ R83, R98, R83 ;  /* 0x0000005362535220 */ /* 0x002fe20000410000 */
[----:B------:R-:W-:Y:S01]  /*1850*/  @P5 FMUL.FTZ R96, R81, R80 ;  /* 0x0000005051605220 */ /* 0x000fe20000410000 */
[----:B------:R-:W0:Y:S01]  /*1860*/  @P5 LDC.64 R84, c[0x0][0x2f8] ;  /* 0x0000be00ff545b82 */ /* 0x000e220000000a00 */
[----:B------:R-:W-:Y:S01]  /*1870*/  @P5 IADD3 R136, R136, -0x1, RZ ;  /* 0xffffffff88885810 */ /* 0x000fe20007ffe0ff */
[----:B------:R-:W-:Y:S01]  /*1880*/  @P5 FMUL.FTZ R99, R83, R82 ;  /* 0x0000005253635220 */ /* 0x000fe20000410000 */
[----:B------:R-:W-:Y:S01]  /*1890*/  @P5 LOP3.LUT P2, RZ, R134, 0xff, RZ, 0xc0, !PT ;  /* 0x000000ff86ff5812 */ /* 0x000fe2000784c0ff */
[----:B------:R-:W-:Y:S01]  /*18a0*/  BSSY B0, `(.L_x_7424) ;  /* 0x000001b000007945 */ /* 0x000fe20003800000 */
[----:B------:R-:W-:Y:S01]  /*18b0*/  @!P6 ISETP.NE.U32.AND P0, PT, R4, RZ, PT ;  /* 0x000000ff0400e20c */ /* 0x000fe20003f05070 */
[----:B------:R-:W-:Y:S01]  /*18c0*/  @P5 IMAD R136, R136, R135, RZ ;  /* 0x0000008788885224 */ /* 0x000fe200078e02ff */
[----:B------:R-:W-:Y:S01]  /*18d0*/  @P5 SEL R68, R96, RZ, P2 ;  /* 0x000000ff60445207 */ /* 0x000fe20001000000 */
[----:B------:R-:W1:Y:S01]  /*18e0*/  @P5 LDC.64 R80, c[0x0][0x298] ;  /* 0x0000a600ff505b82 */ /* 0x000e620000000a00 */
[----:B------:R-:W-:Y:S01]  /*18f0*/  @!P6 ISETP.NE.AND.EX P2, PT, R2, RZ, PT, P0 ;  /* 0x000000ff0200e20c */ /* 0x000fe20003f45300 */
[----:B------:R-:W-:Y:S01]  /*1900*/  HFMA2.MMA R137, -RZ, RZ, 0, 0 ;  /* 0x00000000ff897435 */ /* 0x000fe200000001ff */
[----:B------:R-:W-:-:S02]  /*1910*/  @!P6 ISETP.NE.U32.AND P0, PT, R4, RZ, PT ;  /* 0x000000ff0400e20c */ /* 0x000fc40003f05070 */
[----:B------:R-:W-:Y:S02]  /*1920*/  @P5 LOP3.LUT P3, RZ, R134, 0xff00, RZ, 0xc0, !PT ;  /* 0x0000ff0086ff5812 */ /* 0x000fe4000786c0ff */
[----:B------:R-:W-:Y:S01]  /*1930*/  @P5 SHF.R.S32.HI R101, RZ, 0x1f, R136 ;  /* 0x0000001fff655819 */ /* 0x000fe20000011488 */
[----:B------:R-:W2:Y:S01]  /*1940*/  @P5 LDC.64 R82, c[0x0][0x298] ;  /* 0x0000a600ff525b82 */ /* 0x000ea20000000a00 */
[----:B------:R-:W-:Y:S02]  /*1950*/  @!P6 ISETP.NE.AND.EX P0, PT, R2, RZ, PT, P0 ;  /* 0x000000ff0200e20c */ /* 0x000fe40003f05300 */
[----:B------:R-:W-:Y:S02]  /*1960*/  @P5 SEL R69, R99, RZ, P3 ;  /* 0x000000ff63455207 */ /* 0x000fe40001800000 */
[----:B------:R-:W-:Y:S02]  /*1970*/  @!P6 FSEL R99, R38, RZ, P2 ;  /* 0x000000ff2663e208 */ /* 0x000fe40001000000 */
[C---:B------:R-:W-:Y:S01]  /*1980*/  @P5 LOP3.LUT P3, RZ, R134.reuse, 0xff0000, RZ, 0xc0, !PT ;  /* 0x00ff000086ff5812 */ /* 0x040fe2000786c0ff */
[----:B------:R-:W3:Y:S01]  /*1990*/  @P1 LDC.64 R86, c[0x0][0x308] ;  /* 0x0000c200ff561b82 */ /* 0x000ee20000000a00 */
[----:B------:R-:W-:-:S02]  /*19a0*/  @P5 LOP3.LUT P2, RZ, R134, 0xff000000, RZ, 0xc0, !PT ;  /* 0xff00000086ff5812 */ /* 0x000fc4000784c0ff */
[----:B------:R-:W-:Y:S02]  /*19b0*/  @P5 LEA.HI R136, R101, R136, RZ, 0x2 ;  /* 0x0000008865885211 */ /* 0x000fe400078f10ff */
        /* <DEDUP_REMOVED lines=9> */
.L_x_7425:
[----:B------:R-:W-:Y:S05]  /*1a50*/  BSYNC B0 ;  /* 0x0000000000007941 */ /* 0x000fea0003800000 */
.L_x_7424:
        /* <DEDUP_REMOVED lines=8> */
.L_x_7427:
[----:B------:R-:W-:Y:S05]  /*1ae0*/  BSYNC B0 ;  /* 0x0000000000007941 */ /* 0x000fea0003800000 */
.L_x_7426:
[----:B--2---:R-:W-:Y:S01]  /*1af0*/  @P5 FMUL.FTZ R83, R100, R83 ;  /* 0x0000005364535220 */ /* 0x004fe20000410000 */
[----:B------:R-:W-:Y:S01]  /*1b00*/  ISETP.NE.U32.AND P0, PT, RZ, UR10, PT ;  /* 0x0000000aff007c0c */ /* 0x000fe2000bf05070 */
[----:B-1----:R-:W-:Y:S01]  /*1b10*/  @P5 FMUL.FTZ R81, R99, R81 ;  /* 0x0000005163515220 */ /* 0x002fe20000410000 */
[----:B------:R-:W-:Y:S01]  /*1b20*/  @P5 LEA.HI.SX32 R137, R136, R7, 0x1e ;  /* 0x0000000788895211 */ /* 0x000fe200078ff2ff */
[----:B------:R-:W-:Y:S01]  /*1b30*/  @P5 FMUL.FTZ R101, R83, R82 ;  /* 0x0000005253655220 */ /* 0x000fe20000410000 */
[----:B------:R-:W-:Y:S01]  /*1b40*/  ISETP.NE.AND.EX P0, PT, RZ, UR11, PT, P0 ;  /* 0x0000000bff007c0c */ /* 0x000fe2000bf05300 */
[----:B------:R-:W-:Y:S01]  /*1b50*/  @P5 FMUL.FTZ R96, R81, R80 ;  /* 0x0000005051605220 */ /* 0x000fe20000410000 */
[----:B---3--:R-:W-:Y:S01]  /*1b60*/  @P1 IMAD.WIDE.U32 R134, R133, 0x10, R86 ;  /* 0x0000001085861825 */ /* 0x008fe200078e0056 */
[----:B------:R-:W1:Y:S01]  /*1b70*/  @P1 LDC.64 R144, c[0x0][0x308] ;  /* 0x0000c200ff901b82 */ /* 0x000e620000000a00 */
[----:B------:R-:W-:Y:S01]  /*1b80*/  SEL R80, R97, R56, P0 ;  /* 0x0000003861507207 */ /* 0x000fe20000000000 */
[----:B------:R-:W-:Y:S01]  /*1b90*/  BSSY B0, `(.L_x_7428) ;  /* 0x000001b000007945 */ /* 0x000fe20003800000 */
[----:B------:R-:W-:-:S02]  /*1ba0*/  SEL R81, R98, R57, P0 ;  /* 0x0000003962517207 */ /* 0x000fc40000000000 */
[----:B------:R-:W-:Y:S02]  /*1bb0*/  SEL R82, R99, R58, P0 ;  /* 0x0000003a63527207 */ /* 0x000fe40000000000 */
[----:B------:R-:W-:Y:S01]  /*1bc0*/  SEL R83, R100, R59, P0 ;  /* 0x0000003b64537207 */ /* 0x000fe20000000000 */
[----:B------:R-:W2:Y:S01]  /*1bd0*/  @P5 LDC.64 R86, c[0x0][0x298] ;  /* 0x0000a600ff565b82 */ /* 0x000ea20000000a00 */
[----:B------:R-:W-:Y:S01]  /*1be0*/  @P5 SEL R71, R101, RZ, P2 ;  /* 0x000000ff65475207 */ /* 0x000fe20001000000 */
[----:B0-----:R-:W-:Y:S01]  /*1bf0*/  @P5 IMAD.WIDE.U32 R100, R137, 0x10, R84 ;  /* 0x0000001089645825 */ /* 0x001fe200078e0054 */
[----:B------:R-:W-:Y:S01]  /*1c00*/  @P5 SEL R70, R96, RZ, P3 ;  /* 0x000000ff60465207 */ /* 0x000fe20001800000 */
[----:B------:R0:W-:Y:S01]  /*1c10*/  @P1 STG.E.128 desc[UR4][R134.64], R80 ;  /* 0x0000005086001986 */ /* 0x0001e2000c101d04 */
[C---:B------:R-:W-:Y:S02]  /*1c20*/  @!P6 ISETP.NE.U32.AND P2, PT, R4.reuse, RZ, PT ;  /* 0x000000ff0400e20c */ /* 0x040fe40003f45070 */
[----:B------:R-:W-:Y:S01]  /*1c30*/  @!P6 ISETP.NE.U32.AND P3, PT, R4, RZ, PT ;  /* 0x000000ff0400e20c */ /* 0x000fe20003f65070 */
[----:B------:R-:W3:Y:S01]  /*1c40*/  @P5 LDC.64 R84, c[0x0][0x298] ;  /* 0x0000a600ff545b82 */ /* 0x000ee20000000a00 */
[----:B------:R4:W-:Y:S01]  /*1c50*/  @P5 STG.E.128 desc[UR4][R100.64], R68 ;  /* 0x0000004464005986 */ /* 0x0009e2000c101d04 */
[----:B------:R-:W-:-:S02]  /*1c60*/  @!P6 ISETP.NE.AND.EX P2, PT, R2, RZ, PT, P2 ;  /* 0x000000ff0200e20c */ /* 0x000fc40003f45320 */
[----:B------:R-:W-:Y:S02]  /*1c70*/  @!P6 ISETP.NE.AND.EX P3, PT, R2, RZ, PT, P3 ;  /* 0x000000ff0200e20c */ /* 0x000fe40003f65330 */
[----:B------:R-:W-:Y:S02]  /*1c80*/  @!P6 FSEL R133, R32, RZ, P2 ;  /* 0x000000ff2085e208 */ /* 0x000fe40001000000 */
[----:B------:R-:W1:Y:S01]  /*1c90*/  @P5 LDC.64 R96, c[0x0][0x298] ;  /* 0x0000a600ff605b82 */ /* 0x000e620000000a00 */
[----:B------:R-:W-:Y:S02]  /*1ca0*/  @!P6 ISETP.NE.U32.AND P2, PT, R4, RZ, PT ;  /* 0x000000ff0400e20c */ /* 0x000fe40003f45070 */
[----:B0-----:R-:W-:-:S05]  /*1cb0*/  @!P6 FSEL R82, R33, RZ, P3 ;  /* 0x000000ff2152e208 */ /* 0x001fca0001800000 */
[----:B------:R-:W0:Y:S01]  /*1cc0*/  @P5 LDC.64 R98, c[0x0][0x298] ;  /* 0x0000a600ff625b82 */ /* 0x000e220000000a00 */
[----:B----4-:R-:W-:Y:S05]  /*1cd0*/  @!P6 BRA `(.L_x_7429) ;  /* 0x000000000018e947 */ /* 0x010fea0003800000 */
[----:B------:R-:W-:Y:S01]  /*1ce0*/  ISETP.NE.U32.AND P3, PT, R4, RZ, PT ;  /* 0x000000ff0400720c */ /* 0x000fe20003f65070 */
[----:B------:R-:W-:-:S03]  /*1cf0*/  FFMA.FTZ R81, R125, R138, R107 ;  /* 0x0000008a7d517223 */ /* 0x000fc6000001006b */
[----:B------:R-:W-:Y:S01]  /*1d00*/  ISETP.NE.AND.EX P3, PT, R2, RZ, PT, P3 ;  /* 0x000000ff0200720c */ /* 0x000fe20003f65330 */
[----:B------:R-:W-:-:S04]  /*1d10*/  FADD.FTZ R81, R88, -R81 ;  /* 0x8000005158517221 */ /* 0x000fc80000010000 */
[----:B------:R-:W-:-:S08]  /*1d20*/  FMUL.FTZ R133, R6, R81 ;  /* 0x0000005106857220 */ /* 0x000fd00000410000 */
[----:B------:R-:W-:-:S07]  /*1d30*/  @P3 FADD.FTZ R133, R32, R133 ;  /* 0x0000008520853221 */ /* 0x000fce0000010000 */
.L_x_7429:
[----:B------:R-:W-:Y:S05]  /*1d40*/  BSYNC B0 ;  /* 0x0000000000007941 */ /* 0x000fea0003800000 */
.L_x_7428:
        /* <DEDUP_REMOVED lines=8> */
.L_x_7431:
[----:B------:R-:W-:Y:S05]  /*1dd0*/  BSYNC B0 ;  /* 0x0000000000007941 */ /* 0x000fea0003800000 */
.L_x_7430:
[----:B------:R-:W-:Y:S01]  /*1de0*/  @!P6 ISETP.NE.U32.AND P3, PT, R4, RZ, PT ;  /* 0x000000ff0400e20c */ /* 0x000fe20003f65070 */
[----:B------:R-:W-:Y:S01]  /*1df0*/  BSSY B0, `(.L_x_7432) ;  /* 0x0000010000007945 */ /* 0x000fe20003800000 */
[C---:B------:R-:W-:Y:S01]  /*1e00*/  @!P6 ISETP.NE.AND.EX P2, PT, R2.reuse, RZ, PT, P2 ;  /* 0x000000ff0200e20c */ /* 0x040fe20003f45320 */
[----:B-1----:R-:W-:Y:S01]  /*1e10*/  @P1 IMAD.WIDE.U32 R144, R121, 0x10, R144 ;  /* 0x0000001079901825 */ /* 0x002fe200078e0090 */
[----:B------:R-:W-:-:S03]  /*1e20*/  @!P6 ISETP.NE.AND.EX P3, PT, R2, RZ, PT, P3 ;  /* 0x000000ff0200e20c */ /* 0x000fc60003f65330 */
[C---:B---3--:R-:W-:Y:S01]  /*1e30*/  @P5 FMUL.FTZ R85, R133.reuse, R85 ;  /* 0x0000005585555220 */ /* 0x048fe20000410000 */
[----:B------:R-:W-:Y:S01]  /*1e40*/  SEL R80, R133, R56, P0 ;  /* 0x0000003885507207 */ /* 0x000fe20000000000 */
[C---:B--2---:R-:W-:Y:S01]  /*1e50*/  @P5 FMUL.FTZ R87, R82.reuse, R87 ;  /* 0x0000005752575220 */ /* 0x044fe20000410000 */
        /* <DEDUP_REMOVED lines=9> */
.L_x_7433:
[----:B------:R-:W-:Y:S05]  /*1ef0*/  BSYNC B0 ;  /* 0x0000000000007941 */ /* 0x000fea0003800000 */
.L_x_7432:
[----:B------:R-:W-:Y:S01]  /*1f00*/  BSSY B0, `(.L_x_7434) ;  /* 0x000000b000007945 */ /* 0x000fe20003800000 */
[C---:B------:R-:W-:Y:S01]  /*1f10*/  @P5 FMUL.FTZ R97, R83.reuse, R97 ;  /* 0x0000006153615220 */ /* 0x040fe20000410000 */
        /* <DEDUP_REMOVED lines=9> */
.L_x_7435:
[----:B------:R-:W-:Y:S05]  /*1fb0*/  BSYNC B0 ;  /* 0x0000000000007941 */ /* 0x000fea0003800000 */
.L_x_7434:
[----:B------:R-:W1:Y:S01]  /*1fc0*/  @P5 LDC.64 R142, c[0x0][0x2f8] ;  /* 0x0000be00ff8e5b82 */ /* 0x000e620000000a00 */
[C---:B------:R-:W-:Y:S01]  /*1fd0*/  SEL R83, R100.reuse, R59, P0 ;  /* 0x0000003b64537207 */ /* 0x040fe20000000000 */
[----:B------:R-:W-:Y:S01]  /*1fe0*/  @P5 FMUL.FTZ R121, R85, R84 ;  /* 0x0000005455795220 */ /* 0x000fe20000410000 */
[----:B------:R-:W-:Y:S01]  /*1ff0*/  @P5 FMUL.FTZ R133, R87, R86 ;  /* 0x0000005657855220 */ /* 0x000fe20000410000 */
[----:B------:R-:W-:Y:S01]  /*2000*/  @P5 FMUL.FTZ R136, R97, R96 ;  /* 0x0000006061885220 */ /* 0x000fe20000410000 */
[----:B0-----:R-:W-:Y:S01]  /*2010*/  @P5 FMUL.FTZ R99, R100, R99 ;  /* 0x0000006364635220 */ /* 0x001fe20000410000 */
[C---:B------:R-:W-:Y:S01]  /*2020*/  @P5 LOP3.LUT P2, RZ, R116.reuse, 0xff00, RZ, 0xc0, !PT ;  /* 0x0000ff0074ff5812 */ /* 0x040fe2000784c0ff */
[----:B------:R0:W-:Y:S01]  /*2030*/  @P1 STG.E.128 desc[UR4][R144.64], R80 ;  /* 0x0000005090001986 */ /* 0x0001e2000c101d04 */
[----:B------:R-:W2:Y:S01]  /*2040*/  @P5 LDC.64 R134, c[0x0][0x2f8] ;  /* 0x0000be00ff865b82 */ /* 0x000ea20000000a00 */
[C---:B------:R-:W-:Y:S01]  /*2050*/  @P5 LOP3.LUT P3, RZ, R116.reuse, 0xff, RZ, 0xc0, !PT ;  /* 0x000000ff74ff5812 */ /* 0x040fe2000786c0ff */
[----:B------:R-:W-:Y:S01]  /*2060*/  @P5 FMUL.FTZ R98, R99, R98 ;  /* 0x0000006263625220 */ /* 0x000fe20000410000 */
[----:B------:R-:W-:Y:S01]  /*2070*/  @P5 SEL R69, R133, RZ, P2 ;  /* 0x000000ff85455207 */ /* 0x000fe20001000000 */
[----:B------:R-:W-:Y:S01]  /*2080*/  BSSY B0, `(.L_x_7436) ;  /* 0x0000019000007945 */ /* 0x000fe20003800000 */
[----:B------:R-:W-:-:S02]  /*2090*/  @P5 LOP3.LUT P2, RZ, R116, 0xff000000, RZ, 0xc0, !PT ;  /* 0xff00000074ff5812 */ /* 0x000fc4000784c0ff */
[----:B------:R-:W-:Y:S01]  /*20a0*/  @P5 SEL R68, R121, RZ, P3 ;  /* 0x000000ff79445207 */ /* 0x000fe20001800000 */
[----:B------:R-:W3:Y:S01]  /*20b0*/  @P5 LDC.64 R84, c[0x0][0x298] ;  /* 0x0000a600ff545b82 */ /* 0x000ee20000000a00 */
[----:B------:R-:W-:Y:S02]  /*20c0*/  @P5 LOP3.LUT P3, RZ, R116, 0xff0000, RZ, 0xc0, !PT ;  /* 0x00ff000074ff5812 */ /* 0x000fe4000786c0ff */
[----:B------:R-:W-:Y:S02]  /*20d0*/  @P5 SEL R71, R98, RZ, P2 ;  /* 0x000000ff62475207 */ /* 0x000fe40001000000 */
[----:B------:R-:W-:Y:S02]  /*20e0*/  @!P6 ISETP.NE.U32.AND P2, PT, R4, RZ, PT ;  /* 0x000000ff0400e20c */ /* 0x000fe40003f45070 */
[----:B------:R-:W-:Y:S01]  /*20f0*/  @P5 SEL R70, R136, RZ, P3 ;  /* 0x000000ff88465207 */ /* 0x000fe20001800000 */
[----:B------:R-:W4:Y:S01]  /*2100*/  @P5 LDC.64 R86, c[0x0][0x298] ;  /* 0x0000a600ff565b82 */ /* 0x000f220000000a00 */
[----:B0-----:R-:W-:-:S02]  /*2110*/  @P5 IADD3 R81, R137, 0x80, RZ ;  /* 0x0000008089515810 */ /* 0x001fc40007ffe0ff */
[----:B------:R-:W-:Y:S02]  /*2120*/  @!P6 ISETP.NE.U32.AND P3, PT, R4, RZ, PT ;  /* 0x000000ff0400e20c */ /* 0x000fe40003f65070 */
[C---:B------:R-:W-:Y:S01]  /*2130*/  @!P6 ISETP.NE.AND.EX P2, PT, R2.reuse, RZ, PT, P2 ;  /* 0x000000ff0200e20c */ /* 0x040fe20003f45320 */
[----:B-1----:R-:W-:Y:S01]  /*2140*/  @P5 IMAD.WIDE.U32 R142, R81, 0x10, R142 ;  /* 0x00000010518e5825 */ /* 0x002fe200078e008e */
[----:B------:R-:W-:Y:S01]  /*2150*/  @!P6 ISETP.NE.AND.EX P3, PT, R2, RZ, PT, P3 ;  /* 0x000000ff0200e20c */ /* 0x000fe20003f65330 */
[----:B------:R-:W0:Y:S01]  /*2160*/  @P5 LDC.64 R96, c[0x0][0x298] ;  /* 0x0000a600ff605b82 */ /* 0x000e220000000a00 */
[----:B------:R-:W-:-:S07]  /*2170*/  @!P6 FSEL R81, R28, RZ, P2 ;  /* 0x000000ff1c51e208 */ /* 0x000fce0001000000 */
[----:B------:R-:W1:Y:S08]  /*2180*/  @P5 LDC.64 R100, c[0x0][0x298] ;  /* 0x0000a600ff645b82 */ /* 0x000e700000000a00 */
[----:B------:R-:W0:Y:S01]  /*2190*/  @P1 LDC.64 R140, c[0x0][0x308] ;  /* 0x0000c200ff8c1b82 */ /* 0x000e220000000a00 */
[----:B--23--:R-:W-:Y:S05]  /*21a0*/  @!P6 BRA `(.L_x_7437) ;  /* 0x000000000018e947 */ /* 0x00cfea0003800000 */
[----:B------:R-:W-:Y:S01]  /*21b0*/  ISETP.NE.U32.AND P2, PT, R4, RZ, PT ;  /* 0x000000ff0400720c */ /* 0x000fe20003f45070 */
[----:B------:R-:W-:-:S03]  /*21c0*/  FFMA.FTZ R81, R93, R138, R107 ;  /* 0x0000008a5d517223 */ /* 0x000fc6000001006b */
[----:B------:R-:W-:Y:S01]  /*21d0*/  ISETP.NE.AND.EX P2, PT, R2, RZ, PT, P2 ;  /* 0x000000ff0200720c */ /* 0x000fe20003f45320 */
[----:B------:R-:W-:-:S04]  /*21e0*/  FADD.FTZ R81, R126, -R81 ;  /* 0x800000517e517221 */ /* 0x000fc80000010000 */
[----:B------:R-:W-:-:S08]  /*21f0*/  FMUL.FTZ R81, R6, R81 ;  /* 0x0000005106517220 */ /* 0x000fd00000410000 */
[----:B------:R-:W-:-:S07]  /*2200*/  @P2 FADD.FTZ R81, R28, R81 ;  /* 0x000000511c512221 */ /* 0x000fce0000010000 */
.L_x_7437:
[----:B------:R-:W-:Y:S05]  /*2210*/  BSYNC B0 ;  /* 0x0000000000007941 */ /* 0x000fea0003800000 */
.L_x_7436:
        /* <DEDUP_REMOVED lines=10> */
.L_x_7439:
[----:B------:R-:W-:Y:S05]  /*22c0*/  BSYNC B0 ;  /* 0x0000000000007941 */ /* 0x000fea0003800000 */
.L_x_7438:
[----:B----4-:R-:W-:Y:S01]  /*22d0*/  @P5 FMUL.FTZ R87, R82, R87 ;  /* 0x0000005752575220 */ /* 0x010fe20000410000 */
[----:B------:R-:W-:Y:S01]  /*22e0*/  @P5 LOP3.LUT P2, RZ, R115, 0xff00, RZ, 0xc0, !PT ;  /* 0x0000ff0073ff5812 */ /* 0x000fe2000784c0ff */
[----:B------:R-:W-:Y:S01]  /*22f0*/  @P5 FMUL.FTZ R84, R85, R84 ;  /* 0x0000005455545220 */ /* 0x000fe20000410000 */
[----:B------:R2:W-:Y:S01]  /*2300*/  @P5 STG.E.128 desc[UR4][R142.64], R68 ;  /* 0x000000448e005986 */ /* 0x0005e2000c101d04 */
[----:B------:R-:W-:Y:S01]  /*2310*/  @P5 FMUL.FTZ R86, R87, R86 ;  /* 0x0000005657565220 */ /* 0x000fe20000410000 */
[----:B------:R-:W-:Y:S01]  /*2320*/  @P5 LOP3.LUT P3, RZ, R115, 0xff, RZ, 0xc0, !PT ;  /* 0x000000ff73ff5812 */ /* 0x000fe2000786c0ff */
[----:B------:R-:W-:Y:S03]  /*2330*/  BSSY B0, `(.L_x_7440) ;  /* 0x000000f000007945 */ /* 0x000fe60003800000 */
[----:B--2---:R-:W-:Y:S02]  /*2340*/  @P5 SEL R69, R86, RZ, P2 ;  /* 0x000000ff56455207 */ /* 0x004fe40001000000 */
[----:B------:R-:W-:-:S02]  /*2350*/  @!P6 ISETP.NE.U32.AND P2, PT, R4, RZ, PT ;  /* 0x000000ff0400e20c */ /* 0x000fc40003f45070 */
[----:B------:R-:W-:Y:S02]  /*2360*/  @P5 SEL R68, R84, RZ, P3 ;  /* 0x000000ff54445207 */ /* 0x000fe40001800000 */
[----:B------:R-:W-:Y:S02]  /*2370*/  @!P6 ISETP.NE.U32.AND P3, PT, R4, RZ, PT ;  /* 0x000000ff0400e20c */ /* 0x000fe40003f65070 */
[C---:B------:R-:W-:Y:S02]  /*2380*/  @!P6 ISETP.NE.AND.EX P2, PT, R2.reuse, RZ, PT, P2 ;  /* 0x000000ff0200e20c */ /* 0x040fe40003f45320 */
[----:B------:R-:W-:Y:S02]  /*2390*/  @!P6 ISETP.NE.AND.EX P3, PT, R2, RZ, PT, P3 ;  /* 0x000000ff0200e20c */ /* 0x000fe40003f65330 */
        /* <DEDUP_REMOVED lines=8> */
.L_x_7441:
[----:B------:R-:W-:Y:S05]  /*2420*/  BSYNC B0 ;  /* 0x0000000000007941 */ /* 0x000fea0003800000 */
.L_x_7440:
        /* <DEDUP_REMOVED lines=10> */
.L_x_7443:
[----:B------:R-:W-:Y:S05]  /*24d0*/  BSYNC B0 ;  /* 0x0000000000007941 */ /* 0x000fea0003800000 */
.L_x_7442:
[----:B-1----:R-:W-:Y:S01]  /*24e0*/  @P5 FMUL.FTZ R101, R84, R101 ;  /* 0x0000006554655220 */ /* 0x002fe20000410000 */
[----:B------:R-:W-:Y:S01]  /*24f0*/  @P5 FMUL.FTZ R96, R97, R96 ;  /* 0x0000006061605220 */ /* 0x000fe20000410000 */
[----:B------:R-:W-:Y:S01]  /*2500*/  @P5 IADD3 R85, R137, 0x100, RZ ;  /* 0x0000010089555810 */ /* 0x000fe20007ffe0ff */
[----:B------:R-:W-:-:S04]  /*2510*/  @P1 IMAD.WIDE.U32 R140, R117, 0x10, R140 ;  /* 0x00000010758c1825 */ /* 0x000fc800078e008c */
[----:B------:R-:W-:Y:S01]  /*2520*/  @P5 FMUL.FTZ R100, R101, R100 ;  /* 0x0000006465645220 */ /* 0x000fe20000410000 */
[C---:B------:R-:W-:Y:S01]  /*2530*/  @P5 LOP3.LUT P2, RZ, R115.reuse, 0xff0000, RZ, 0xc0, !PT ;  /* 0x00ff000073ff5812 */ /* 0x040fe2000784c0ff */
[----:B------:R-:W0:Y:S01]  /*2540*/  @P5 LDC.64 R86, c[0x0][0x298] ;  /* 0x0000a600ff565b82 */ /* 0x000e220000000a00 */
[----:B------:R-:W-:Y:S01]  /*2550*/  @P5 LOP3.LUT P3, RZ, R115, 0xff000000, RZ, 0xc0, !PT ;  /* 0xff00000073ff5812 */ /* 0x000fe2000786c0ff */
[----:B------:R-:W-:Y:S01]  /*2560*/  @P5 IMAD.WIDE.U32 R134, R85, 0x10, R134 ;  /* 0x0000001055865825 */ /* 0x000fe200078e0086 */
[----:B------:R-:W-:Y:S01]  /*2570*/  SEL R80, R81, R56, P0 ;  /* 0x0000003851507207 */ /* 0x000fe20000000000 */
[----:B------:R-:W-:Y:S01]  /*2580*/  BSSY B0, `(.L_x_7444) ;  /* 0x0000018000007945 */ /* 0x000fe20003800000 */
[----:B------:R-:W-:Y:S02]  /*2590*/  SEL R81, R82, R57, P0 ;  /* 0x0000003952517207 */ /* 0x000fe40000000000 */
[----:B------:R-:W-:Y:S02]  /*25a0*/  SEL R82, R83, R58, P0 ;  /* 0x0000003a53527207 */ /* 0x000fe40000000000 */
[----:B------:R-:W-:-:S02]  /*25b0*/  SEL R83, R84, R59, P0 ;  /* 0x0000003b54537207 */ /* 0x000fc40000000000 */
[----:B------:R-:W-:Y:S01]  /*25c0*/  @P5 SEL R70, R96, RZ, P2 ;  /* 0x000000ff60465207 */ /* 0x000fe20001000000 */
[----:B------:R-:W1:Y:S01]  /*25d0*/  @P5 LDC.64 R84, c[0x0][0x298] ;  /* 0x0000a600ff545b82 */ /* 0x000e620000000a00 */
[----:B------:R-:W-:Y:S01]  /*25e0*/  @P5 SEL R71, R100, RZ, P3 ;  /* 0x000000ff64475207 */ /* 0x000fe20001800000 */
[----:B------:R2:W-:Y:S01]  /*25f0*/  @P1 STG.E.128 desc[UR4][R140.64], R80 ;  /* 0x000000508c001986 */ /* 0x0005e2000c101d04 */
[C---:B------:R-:W-:Y:S02]  /*2600*/  @!P6 ISETP.NE.U32.AND P2, PT, R4.reuse, RZ, PT ;  /* 0x000000ff0400e20c */ /* 0x040fe40003f45070 */
[----:B------:R-:W-:Y:S01]  /*2610*/  @!P6 ISETP.NE.U32.AND P3, PT, R4, RZ, PT ;  /* 0x000000ff0400e20c */ /* 0x000fe20003f65070 */
[----:B------:R3:W-:Y:S01]  /*2620*/  @P5 STG.E.128 desc[UR4][R134.64], R68 ;  /* 0x0000004486005986 */ /* 0x0007e2000c101d04 */
[C---:B------:R-:W-:Y:S01]  /*2630*/  @!P6 ISETP.NE.AND.EX P2, PT, R2.reuse, RZ, PT, P2 ;  /* 0x000000ff0200e20c */ /* 0x040fe20003f45320 */
[----:B------:R-:W4:Y:S01]  /*2640*/  @P5 LDC.64 R96, c[0x0][0x298] ;  /* 0x0000a600ff605b82 */ /* 0x000f220000000a00 */
[----:B------:R-:W-:-:S02]  /*2650*/  @!P6 ISETP.NE.AND.EX P3, PT, R2, RZ, PT, P3 ;  /* 0x000000ff0200e20c */ /* 0x000fc40003f65330 */
[----:B------:R-:W-:Y:S02]  /*2660*/  @!P6 FSEL R99, R24, RZ, P2 ;  /* 0x000000ff1863e208 */ /* 0x000fe40001000000 */
[----:B------:R-:W-:Y:S02]  /*2670*/  @!P6 ISETP.NE.U32.AND P2, PT, R4, RZ, PT ;  /* 0x000000ff0400e20c */ /* 0x000fe40003f45070 */
[----:B--2---:R-:W-:Y:S01]  /*2680*/  @!P6 FSEL R80, R25, RZ, P3 ;  /* 0x000000ff1950e208 */ /* 0x004fe20001800000 */
[----:B------:R-:W-:Y:S10]  /*2690*/  @!P6 BRA `(.L_x_7445) ;  /* 0x000000000018e947 */ /* 0x000ff40003800000 */
[----:B------:R-:W-:Y:S01]  /*26a0*/  ISETP.NE.U32.AND P3, PT, R4, RZ, PT ;  /* 0x000000ff0400720c */ /* 0x000fe20003f65070 */
[----:B------:R-:W-:-:S03]  /*26b0*/  FFMA.FTZ R81, R131, R138, R107 ;  /* 0x0000008a83517223 */ /* 0x000fc6000001006b */
[----:B------:R-:W-:Y:S01]  /*26c0*/  ISETP.NE.AND.EX P3, PT, R2, RZ, PT, P3 ;  /* 0x000000ff0200720c */ /* 0x000fe20003f65330 */
[----:B------:R-:W-:-:S04]  /*26d0*/  FADD.FTZ R81, R104, -R81 ;  /* 0x8000005168517221 */ /* 0x000fc80000010000 */
[----:B------:R-:W-:-:S08]  /*26e0*/  FMUL.FTZ R99, R6, R81 ;  /* 0x0000005106637220 */ /* 0x000fd00000410000 */
[----:B------:R-:W-:-:S07]  /*26f0*/  @P3 FADD.FTZ R99, R24, R99 ;  /* 0x0000006318633221 */ /* 0x000fce0000010000 */
.L_x_7445:
[----:B------:R-:W-:Y:S05]  /*2700*/  BSYNC B0 ;  /* 0x0000000000007941 */ /* 0x000fea0003800000 */
.L_x_7444:
        /* <DEDUP_REMOVED lines=8> */
.L_x_7447:
[----:B------:R-:W-:Y:S05]  /*2790*/  BSYNC B0 ;  /* 0x0000000000007941 */ /* 0x000fea0003800000 */
.L_x_7446:
[----:B-1----:R-:W-:Y:S01]  /*27a0*/  @P5 FMUL.FTZ R85, R99, R85 ;  /* 0x0000005563555220 */ /* 0x002fe20000410000 */
[----:B0-----:R-:W-:Y:S01]  /*27b0*/  @P5 FMUL.FTZ R87, R80, R87 ;  /* 0x0000005750575220 */ /* 0x001fe20000410000 */
[----:B------:R-:W-:Y:S01]  /*27c0*/  @!P6 ISETP.NE.AND.EX P2, PT, R2, RZ, PT, P2 ;  /* 0x000000ff0200e20c */ /* 0x000fe20003f45320 */
[----:B------:R-:W-:Y:S01]  /*27d0*/  BSSY B0, `(.L_x_7448) ;  /* 0x000000c000007945 */ /* 0x000fe20003800000 */
[----:B------:R-:W-:Y:S01]  /*27e0*/  @P5 LOP3.LUT P3, RZ, R0, 0xff, RZ, 0xc0, !PT ;  /* 0x000000ff00ff5812 */ /* 0x000fe2000786c0ff */
[----:B------:R-:W-:Y:S01]  /*27f0*/  @P5 FMUL.FTZ R84, R85, R84 ;  /* 0x0000005455545220 */ /* 0x000fe20000410000 */
[----:B------:R-:W-:Y:S01]  /*2800*/  @P5 FMUL.FTZ R86, R87, R86 ;  /* 0x0000005657565220 */ /* 0x000fe20000410000 */
        /* <DEDUP_REMOVED lines=8> */
.L_x_7449:
[----:B------:R-:W-:Y:S05]  /*2890*/  BSYNC B0 ;  /* 0x0000000000007941 */ /* 0x000fea0003800000 */
.L_x_7448:
[----:B----4-:R-:W-:Y:S01]  /*28a0*/  @P5 FMUL.FTZ R97, R81, R97 ;  /* 0x0000006151615220 */ /* 0x010fe20000410000 */
[----:B------:R-:W-:Y:S01]  /*28b0*/  @P5 LOP3.LUT P2, RZ, R0, 0xff00, RZ, 0xc0, !PT ;  /* 0x0000ff0000ff5812 */ /* 0x000fe2000784c0ff */
[----:B------:R-:W-:Y:S01]  /*28c0*/  BSSY B0, `(.L_x_7450) ;  /* 0x0000013000007945 */ /* 0x000fe20003800000 */
[----:B---3--:R-:W-:Y:S01]  /*28d0*/  @P5 SEL R68, R84, RZ, P3 ;  /* 0x000000ff54445207 */ /* 0x008fe20001800000 */
[----:B------:R-:W-:Y:S01]  /*28e0*/  @P5 FMUL.FTZ R96, R97, R96 ;  /* 0x0000006061605220 */ /* 0x000fe20000410000 */
[----:B------:R-:W-:Y:S02]  /*28f0*/  @!P6 ISETP.NE.U32.AND P3, PT, R4, RZ, PT ;  /* 0x000000ff0400e20c */ /* 0x000fe40003f65070 */
[----:B------:R-:W-:Y:S02]  /*2900*/  @P5 SEL R69, R86, RZ, P2 ;  /* 0x000000ff56455207 */ /* 0x000fe40001000000 */
[----:B------:R-:W-:Y:S02]  /*2910*/  @P5 LOP3.LUT P2, RZ, R0, 0xff0000, RZ, 0xc0, !PT ;  /* 0x00ff000000ff5812 */ /* 0x000fe4000784c0ff */
[----:B------:R-:W-:-:S02]  /*2920*/  @!P6 ISETP.NE.AND.EX P3, PT, R2, RZ, PT, P3 ;  /* 0x000000ff0200e20c */ /* 0x000fc40003f65330 */
[----:B------:R-:W-:Y:S02]  /*2930*/  SEL R56, R99, R56, P0 ;  /* 0x0000003863387207 */ /* 0x000fe40000000000 */
[----:B------:R-:W-:Y:S02]  /*2940*/  SEL R57, R80, R57, P0 ;  /* 0x0000003950397207 */ /* 0x000fe40000000000 */
[----:B------:R-:W-:Y:S02]  /*2950*/  SEL R58, R81, R58, P0 ;  /* 0x0000003a513a7207 */ /* 0x000fe40000000000 */
[----:B------:R-:W-:Y:S02]  /*2960*/  @P5 SEL R70, R96, RZ, P2 ;  /* 0x000000ff60465207 */ /* 0x000fe40001000000 */
        /* <DEDUP_REMOVED lines=8> */
.L_x_7451:
[----:B------:R-:W-:Y:S05]  /*29f0*/  BSYNC B0 ;  /* 0x0000000000007941 */ /* 0x000fea0003800000 */
.L_x_7450:
[----:B------:R-:W0:Y:S01]  /*2a00*/  @P5 LDC.64 R80, c[0x0][0x298] ;  /* 0x0000a600ff505b82 */ /* 0x000e220000000a00 */
[----:B------:R-:W-:Y:S02]  /*2a10*/  @P5 IADD3 R137, R137, 0x180, RZ ;  /* 0x0000018089895810 */ /* 0x000fe40007ffe0ff */
[----:B------:R-:W-:Y:S02]  /*2a20*/  @P5 LOP3.LUT P2, RZ, R0, 0xff000000, RZ, 0xc0, !PT ;  /* 0xff00000000ff5812 */ /* 0x000fe4000784c0ff */
[----:B------:R-:W-:Y:S02]  /*2a30*/  SEL R59, R86, R59, P0 ;  /* 0x0000003b563b7207 */ /* 0x000fe40000000000 */
[----:B------:R-:W-:Y:S01]  /*2a40*/  IADD3 R112, R112, UR12, RZ ;  /* 0x0000000c70707c10 */ /* 0x000fe2000fffe0ff */
[----:B------:R-:W1:Y:S03]  /*2a50*/  @P1 LDC.64 R84, c[0x0][0x308] ;  /* 0x0000c200ff541b82 */ /* 0x000e660000000a00 */
[----:B------:R-:W-:-:S05]  /*2a60*/  ISETP.GE.AND P0, PT, R112, UR13, PT ;  /* 0x0000000d70007c0c */ /* 0x000fca000bf06270 */
[----:B------:R-:W2:Y:S01]  /*2a70*/  @P5 LDC.64 R82, c[0x0][0x2f8] ;  /* 0x0000be00ff525b82 */ /* 0x000ea20000000a00 */
[----:B0-----:R-:W-:-:S04]  /*2a80*/  @P5 FMUL.FTZ R81, R86, R81 ;  /* 0x0000005156515220 */ /* 0x001fc80000410000 */
[----:B------:R-:W-:Y:S01]  /*2a90*/  @P5 FMUL.FTZ R80, R81, R80 ;  /* 0x0000005051505220 */ /* 0x000fe20000410000 */
[----:B-1----:R-:W-:-:S04]  /*2aa0*/  @P1 IMAD.WIDE.U32 R84, R5, 0x10, R84 ;  /* 0x0000001005541825 */ /* 0x002fc800078e0054 */
[----:B------:R-:W-:Y:S01]  /*2ab0*/  @P5 SEL R71, R80, RZ, P2 ;  /* 0x000000ff50475207 */ /* 0x000fe20001000000 */
[----:B------:R1:W-:Y:S01]  /*2ac0*/  @P1 STG.E.128 desc[UR4][R84.64], R56 ;  /* 0x0000003854001986 */ /* 0x0003e2000c101d04 */
[----:B--2---:R-:W-:Y:S01]  /*2ad0*/  @P5 IMAD.WIDE.U32 R82, R137, 0x10, R82 ;  /* 0x0000001089525825 */ /* 0x004fe200078e0052 */
[----:B------:R-:W-:-:S04]  /*2ae0*/  SEL R137, RZ, 0x1, P4 ;  /* 0x00000001ff897807 */ /* 0x000fc80002000000 */
[----:B------:R1:W-:Y:S01]  /*2af0*/  @P5 STG.E.128 desc[UR4][R82.64], R68 ;  /* 0x0000004452005986 */ /* 0x0003e2000c101d04 */
[----:B------:R-:W-:Y:S05]  /*2b00*/  @!P0 BRA `(.L_x_7452) ;  /* 0xffffffd800808947 */ /* 0x000fea000383ffff */
.L_x_7415:
        /* <DEDUP_REMOVED lines=19> */
.L_x_7419:
[----:B------:R-:W-:Y:S01]  /*2c40*/  HFMA2.MMA R100, -RZ, RZ, 0, 9.5367431640625e-07 ;  /* 0x00000010ff647435 */ /* 0x000fe200000001ff */
[----:B------:R-:W-:Y:S02]  /*2c50*/  MOV R101, R96 ;  /* 0x0000006000657202 */ /* 0x000fe40000000f00 */
[----:B------:R-:W-:Y:S02]  /*2c60*/  MOV R107, 0x1f ;  /* 0x0000001f006b7802 */ /* 0x000fe40000000f00 */
[----:B------:R-:W-:-:S07]  /*2c70*/  MOV R98, 0xffffffff ;  /* 0xffffffff00627802 */ /* 0x000fce0000000f00 */
[----:B-----5:R-:W-:Y:S05]  /*2c80*/  WARPSYNC.COLLECTIVE R98, `(.L_x_7453) ;  /* 0x0000000062087348 */ /* 0x020fea0003c00000 */
[----:B------:R0:W1:Y:S02]  /*2c90*/  SHFL.DOWN P1, R99, R101, R100, R107 ;  /* 0x0800006465637389 */ /* 0x000064000002006b */
[----:B01---5:R-:W-:Y:S01]  /*2ca0*/  ENDCOLLECTIVE ;  /* 0x000000000000791b */ /* 0x023fe20003800000 */
.L_x_7453:
[----:B------:R-:W-:Y:S02]  /*2cb0*/  MOV R101, R97 ;  /* 0x0000006100657202 */ /* 0x000fe40000000f00 */
[----:B------:R-:W-:-:S07]  /*2cc0*/  MOV R83, R99 ;  /* 0x0000006300537202 */ /* 0x000fce0000000f00 */
[----:B------:R-:W-:Y:S05]  /*2cd0*/  WARPSYNC.COLLECTIVE R98, `(.L_x_7454) ;  /* 0x0000000062087348 */ /* 0x000fea0003c00000 */
[----:B------:R0:W1:Y:S02]  /*2ce0*/  SHFL.DOWN P1, R99, R101, R100, R107 ;  /* 0x0800006465637389 */ /* 0x000064000002006b */
[----:B01----:R-:W-:Y:S01]  /*2cf0*/  ENDCOLLECTIVE ;  /* 0x000000000000791b */ /* 0x003fe20003800000 */
.L_x_7454:
[----:B------:R-:W-:Y:S01]  /*2d00*/  FADD.FTZ R83, R83, R96 ;  /* 0x0000006053537221 */ /* 0x000fe20000010000 */
[----:B------:R-:W-:-:S04]  /*2d10*/  HFMA2.MMA R100, -RZ, RZ, 0, 4.76837158203125e-07 ;  /* 0x00000008ff647435 */ /* 0x000fc800000001ff */
[----:B------:R-:W-:Y:S02]  /*2d20*/  MOV R101, R83 ;  /* 0x0000005300657202 */ /* 0x000fe40000000f00 */
[----:B------:R-:W-:-:S07]  /*2d30*/  MOV R82, R99 ;  /* 0x0000006300527202 */ /* 0x000fce0000000f00 */
[----:B------:R-:W-:Y:S05]  /*2d40*/  WARPSYNC.COLLECTIVE R98, `(.L_x_7455) ;  /* 0x0000000062087348 */ /* 0x000fea0003c00000 */
[----:B------:R0:W1:Y:S02]  /*2d50*/  SHFL.DOWN P1, R99, R101, R100, R107 ;  /* 0x0800006465637389 */ /* 0x000064000002006b */
[----:B01----:R-:W-:Y:S01]  /*2d60*/  ENDCOLLECTIVE ;  /* 0x000000000000791b */ /* 0x003fe20003800000 */
.L_x_7455:
[----:B------:R-:W-:-:S05]  /*2d70*/  FADD.FTZ R82, R82, R97 ;  /* 0x0000006152527221 */ /* 0x000fca0000010000 */
[----:B------:R-:W-:Y:S02]  /*2d80*/  MOV R101, R82 ;  /* 0x0000005200657202 */ /* 0x000fe40000000f00 */
[----:B------:R-:W-:-:S07]  /*2d90*/  MOV R84, R99 ;  /* 0x0000006300547202 */ /* 0x000fce0000000f00 */
[----:B------:R-:W-:Y:S05]  /*2da0*/  WARPSYNC.COLLECTIVE R98, `(.L_x_7456) ;  /* 0x0000000062087348 */ /* 0x000fea0003c00000 */
[----:B------:R0:W1:Y:S02]  /*2db0*/  SHFL.DOWN P1, R99, R101, R100, R107 ;  /* 0x0800006465637389 */ /* 0x000064000002006b */
[----:B01----:R-:W-:Y:S01]  /*2dc0*/  ENDCOLLECTIVE ;  /* 0x000000000000791b */ /* 0x003fe20003800000 */
.L_x_7456:
[----:B------:R-:W-:Y:S01]  /*2dd0*/  FADD.FTZ R84, R83, R84 ;  /* 0x0000005453547221 */ /* 0x000fe20000010000 */
[----:B------:R-:W-:-:S04]  /*2de0*/  HFMA2.MMA R100, -RZ, RZ, 0, 2.384185791015625e-07 ;  /* 0x00000004ff647435 */ /* 0x000fc800000001ff */
[----:B------:R-:W-:Y:S02]  /*2df0*/  MOV R101, R84 ;  /* 0x0000005400657202 */ /* 0x000fe40000000f00 */
[----:B------:R-:W-:-:S07]  /*2e00*/  MOV R85, R99 ;  /* 0x0000006300557202 */ /* 0x000fce0000000f00 */
[----:B------:R-:W-:Y:S05]  /*2e10*/  WARPSYNC.COLLECTIVE R98, `(.L_x_7457) ;  /* 0x0000000062087348 */ /* 0x000fea0003c00000 */
[----:B------:R0:W1:Y:S02]  /*2e20*/  SHFL.DOWN P1, R99, R101, R100, R107 ;  /* 0x0800006465637389 */ /* 0x000064000002006b */
[----:B01----:R-:W-:Y:S01]  /*2e30*/  ENDCOLLECTIVE ;  /* 0x000000000000791b */ /* 0x003fe20003800000 */
.L_x_7457:
[----:B------:R-:W-:-:S05]  /*2e40*/  FADD.FTZ R85, R82, R85 ;  /* 0x0000005552557221 */ /* 0x000fca0000010000 */
[----:B------:R-:W-:Y:S02]  /*2e50*/  MOV R101, R85 ;  /* 0x0000005500657202 */ /* 0x000fe40000000f00 */
[----:B------:R-:W-:-:S07]  /*2e60*/  MOV R87, R99 ;  /* 0x0000006300577202 */ /* 0x000fce0000000f00 */
[----:B------:R-:W-:Y:S05]  /*2e70*/  WARPSYNC.COLLECTIVE R98, `(.L_x_7458) ;  /* 0x0000000062087348 */ /* 0x000fea0003c00000 */
[----:B------:R0:W1:Y:S02]  /*2e80*/  SHFL.DOWN P1, R99, R101, R100, R107 ;  /* 0x0800006465637389 */ /* 0x000064000002006b */
[----:B01----:R-:W-:Y:S01]  /*2e90*/  ENDCOLLECTIVE ;  /* 0x000000000000791b */ /* 0x003fe20003800000 */
.L_x_7458:
[----:B------:R-:W-:Y:S01]  /*2ea0*/  FADD.FTZ R87, R84, R87 ;  /* 0x0000005754577221 */ /* 0x000fe20000010000 */
[----:B------:R-:W-:-:S04]  /*2eb0*/  HFMA2.MMA R100, -RZ, RZ, 0, 1.1920928955078125e-07 ;  /* 0x00000002ff647435 */ /* 0x000fc800000001ff */
[----:B------:R-:W-:Y:S02]  /*2ec0*/  MOV R101, R87 ;  /* 0x0000005700657202 */ /* 0x000fe40000000f00 */
[----:B------:R-:W-:-:S07]  /*2ed0*/  MOV R86, R99 ;  /* 0x0000006300567202 */ /* 0x000fce0000000f00 */
[----:B------:R-:W-:Y:S05]  /*2ee0*/  WARPSYNC.COLLECTIVE R98, `(.L_x_7459) ;  /* 0x0000000062087348 */ /* 0x000fea0003c00000 */
[----:B------:R0:W1:Y:S02]  /*2ef0*/  SHFL.DOWN P1, R99, R101, R100, R107 ;  /* 0x0800006465637389 */ /* 0x000064000002006b */
[----:B01----:R-:W-:Y:S01]  /*2f00*/  ENDCOLLECTIVE ;  /* 0x000000000000791b */ /* 0x003fe20003800000 */
.L_x_7459:
[----:B------:R-:W-:-:S05]  /*2f10*/  FADD.FTZ R86, R85, R86 ;  /* 0x0000005655567221 */ /* 0x000fca0000010000 */
[----:B------:R-:W-:Y:S02]  /*2f20*/  MOV R101, R86 ;  /* 0x0000005600657202 */ /* 0x000fe40000000f00 */
[----:B------:R-:W-:-:S07]  /*2f30*/  MOV R96, R99 ;  /* 0x0000006300607202 */ /* 0x000fce0000000f00 */
[----:B------:R-:W-:Y:S05]  /*2f40*/  WARPSYNC.COLLECTIVE R98, `(.L_x_7460) ;  /* 0x0000000062087348 */ /* 0x000fea0003c00000 */
[----:B------:R0:W1:Y:S02]  /*2f50*/  SHFL.DOWN P1, R99, R101, R100, R107 ;  /* 0x0800006465637389 */ /* 0x000064000002006b */
[----:B01----:R-:W-:Y:S01]  /*2f60*/  ENDCOLLECTIVE ;  /* 0x000000000000791b */ /* 0x003fe20003800000 */
.L_x_7460:
[----:B------:R-:W-:Y:S01]  /*2f70*/  FADD.FTZ R96, R87, R96 ;  /* 0x0000006057607221 */ /* 0x000fe20000010000 */
[----:B------:R-:W-:-:S04]  /*2f80*/  HFMA2.MMA R100, -RZ, RZ, 0, 5.9604644775390625e-08 ;  /* 0x00000001ff647435 */ /* 0x000fc800000001ff */
[----:B------:R-:W-:Y:S02]  /*2f90*/  MOV R101, R96 ;  /* 0x0000006000657202 */ /* 0x000fe40000000f00 */
[----:B------:R-:W-:-:S07]  /*2fa0*/  MOV R97, R99 ;  /* 0x0000006300617202 */ /* 0x000fce0000000f00 */
[----:B------:R-:W-:Y:S05]  /*2fb0*/  WARPSYNC.COLLECTIVE R98, `(.L_x_7461) ;  /* 0x0000000062087348 */ /* 0x000fea0003c00000 */
[----:B------:R0:W1:Y:S02]  /*2fc0*/  SHFL.DOWN P1, R99, R101, R100, R107 ;  /* 0x0800006465637389 */ /* 0x000064000002006b */
[----:B01----:R-:W-:Y:S01]  /*2fd0*/  ENDCOLLECTIVE ;  /* 0x000000000000791b */ /* 0x003fe20003800000 */
.L_x_7461:
[----:B------:R-:W-:-:S05]  /*2fe0*/  FADD.FTZ R97, R86, R97 ;  /* 0x0000006156617221 */ /* 0x000fca0000010000 */
[----:B------:R-:W-:Y:S02]  /*2ff0*/  MOV R101, R97 ;  /* 0x0000006100657202 */ /* 0x000fe40000000f00 */
[----:B------:R-:W-:-:S07]  /*3000*/  MOV R83, R99 ;  /* 0x0000006300537202 */ /* 0x000fce0000000f00 */
[----:B------:R-:W-:Y:S05]  /*3010*/  WARPSYNC.COLLECTIVE R98, `(.L_x_7462) ;  /* 0x0000000062087348 */ /* 0x000fea0003c00000 */
[----:B------:R0:W1:Y:S02]  /*3020*/  SHFL.DOWN P1, R99, R101, R100, R107 ;  /* 0x0800006465637389 */ /* 0x000064000002006b */
[----:B01----:R-:W-:Y:S01]  /*3030*/  ENDCOLLECTIVE ;  /* 0x000000000000791b */ /* 0x003fe20003800000 */
.L_x_7462:
[----:B------:R-:W-:Y:S01]  /*3040*/  MOV R82, R99 ;  /* 0x0000006300527202 */ /* 0x000fe20000000f00 */
[----:B------:R-:W-:Y:S06]  /*3050*/  BRA `(.L_x_7463) ;  /* 0xffffffe4001c7947 */ /* 0x000fec000383ffff */
.L_x_7464:
        /* <DEDUP_REMOVED lines=10> */
.L_x_8851:


//--------------------- .text._ZN10layer_norm13ln_bwd_kernelINS_13Kernel_traitsI6__halfffffjLj2048ELj1ELj1ELj4ELj16ENS_18Kernel_traits_baseILj2048ES2_ffffjLj128EEEEELb1ELb1ELb0ELb0EEEvNS_9BwdParamsE --------------------------
	.section	.text._ZN10layer_norm13ln_bwd_kernelINS_13Kernel_traitsI6__halfffffjLj2048ELj1ELj1ELj4ELj16ENS_18Kernel_traits_baseILj2048ES2_ffffjLj128EEEEELb1ELb1ELb0ELb0EEEvNS_9BwdParamsE,"ax",@progbits
	.align	128
        .global         _ZN10layer_norm13ln_bwd_kernelINS_13Kernel_traitsI6__halfffffjLj2048ELj1ELj1ELj4ELj16ENS_18Kernel_traits_baseILj2048ES2_ffffjLj128EEEEELb1ELb1ELb0ELb0EEEvNS_9BwdParamsE
        .type           _ZN10layer_norm13ln_bwd_kernelINS_13Kernel_traitsI6__halfffffjLj2048ELj1ELj1ELj4ELj16ENS_18Kernel_traits_baseILj2048ES2_ffffjLj128EEEEELb1ELb1ELb0ELb0EEEvNS_9BwdParamsE,@function
        .size           _ZN10layer_norm13ln_bwd_kernelINS_13Kernel_traitsI6__halfffffjLj2048ELj1ELj1ELj4ELj16ENS_18Kernel_traits_baseILj2048ES2_ffffjLj128EEEEELb1ELb1ELb0ELb0EEEvNS_9BwdParamsE,(.L_x_8852 - _ZN10layer_norm13ln_bwd_kernelINS_13Kernel_traitsI6__halfffffjLj2048ELj1ELj1ELj4ELj16ENS_18Kernel_traits_baseILj2048ES2_ffffjLj128EEEEELb1ELb1ELb0ELb0EEEvNS_9BwdParamsE)
        .other          _ZN10layer_norm13ln_bwd_kernelINS_13Kernel_traitsI6__halfffffjLj2048ELj1ELj1ELj4ELj16ENS_18Kernel_traits_baseILj2048ES2_ffffjLj128EEEEELb1ELb1ELb0ELb0EEEvNS_9BwdParamsE,@"STO_CUDA_ENTRY STV_DEFAULT"
_ZN10layer_norm13ln_bwd_kernelINS_13Kernel_traitsI6__halfffffjLj2048ELj1ELj1ELj4ELj16ENS_18Kernel_traits_baseILj2048ES2_ffffjLj128EEEEELb1ELb1ELb0ELb0EEEvNS_9BwdParamsE:
.text._ZN10layer_norm13ln_bwd_kernelINS_13Kernel_traitsI6__halfffffjLj2048ELj1ELj1ELj4ELj16ENS_18Kernel_traits_baseILj2048ES2_ffffjLj128EEEEELb1ELb1ELb0ELb0EEEvNS_9BwdParamsE:
        /* <DEDUP_REMOVED lines=82> */
[----:B-----5:R-:W-:Y:S01]  /*0520*/  MOV R113, R8 ;  /* 0x0000000800717202 */ /* 0x020fe20000000f00 */
[----:B------:R-:W-:Y:S01]  /*0530*/  ULDC.64 UR6, c[0x0][0x270] ;  /* 0x00009c0000067ab9 */ /* 0x000fe20000000a00 */
[--C-:B------:R-:W-:Y:S01]  /*0540*/  SHF.R.U64 R110, R8, 0x10, R9.reuse ;  /* 0x00000010086e7819 */ /* 0x100fe20000001209 */
[----:B------:R-:W-:Y:S01]  /*0550*/  HFMA2.MMA R126, -RZ, RZ, 0, 5.9604644775390625e-08 ;  /* 0x00000001ff7e7435 */ /* 0x000fe200000001ff */
[----:B------:R-:W-:Y:S01]  /*0560*/  MOV R6, R22 ;  /* 0x0000001600067202 */ /* 0x000fe20000000f00 */
[----:B------:R-:W-:Y:S01]  /*0570*/  HADD2.F32 R113, -RZ, R113.H0_H0 ;  /* 0x20000071ff717230 */ /* 0x000fe20000004100 */
[----:B------:R-:W-:Y:S01]  /*0580*/  MOV R111, R9 ;  /* 0x00000009006f7202 */ /* 0x000fe20000000f00 */
[----:B------:R-:W-:Y:S01]  /*0590*/  HADD2.F32 R110, -RZ, R110.H0_H0 ;  /* 0x2000006eff6e7230 */ /* 0x000fe20000004100 */
[----:B------:R-:W-:Y:S02]  /*05a0*/  SHF.R.U32.HI R108, RZ, 0x10, R9 ;  /* 0x00000010ff6c7819 */ /* 0x000fe40000011609 */
[--C-:B------:R-:W-:Y:S01]  /*05b0*/  SHF.R.U64 R25, R22, 0x10, R23.reuse ;  /* 0x0000001016197819 */ /* 0x100fe20000001217 */
[----:B------:R-:W-:Y:S01]  /*05c0*/  HADD2.F32 R111, -RZ, R111.H0_H0 ;  /* 0x2000006fff6f7230 */ /* 0x000fe20000004100 */
[----:B------:R-:W-:Y:S01]  /*05d0*/  MOV R7, R23 ;  /* 0x0000001700077202 */ /* 0x000fe20000000f00 */
[----:B------:R-:W-:Y:S01]  /*05e0*/  HADD2.F32 R108, -RZ, R108.H0_H0 ;  /* 0x2000006cff6c7230 */ /* 0x000fe20000004100 */
[----:B------:R-:W-:-:S02]  /*05f0*/  SHF.R.U32.HI R24, RZ, 0x10, R23 ;  /* 0x00000010ff187819 */ /* 0x000fc40000011617 */
[----:B------:R-:W-:Y:S02]  /*0600*/  MOV R8, R12 ;  /* 0x0000000c00087202 */ /* 0x000fe40000000f00 */
[--C-:B------:R-:W-:Y:S02]  /*0610*/  SHF.R.U64 R23, R12, 0x10, R13.reuse ;  /* 0x000000100c177819 */ /* 0x100fe4000000120d */
[----:B------:R-:W-:Y:S02]  /*0620*/  MOV R9, R13 ;  /* 0x0000000d00097202 */ /* 0x000fe40000000f00 */
[----:B------:R-:W-:Y:S02]  /*0630*/  SHF.R.U32.HI R11, RZ, 0x10, R13 ;  /* 0x00000010ff0b7819 */ /* 0x000fe4000001160d */
[----:B------:R-:W-:Y:S02]  /*0640*/  MOV R109, R14 ;  /* 0x0000000e006d7202 */ /* 0x000fe40000000f00 */
[----:B------:R-:W-:-:S02]  /*0650*/  SHF.R.U64 R106, R14, 0x10, R15 ;  /* 0x000000100e6a7819 */ /* 0x000fc4000000120f */
        /* <DEDUP_REMOVED lines=18> */
[----:B------:R-:W-:-:S02]  /*0780*/  SHF.R.U32.HI R13, RZ, 0x10, R17 ;  /* 0x00000010ff0d7819 */ /* 0x000fc40000011611 */
        /* <DEDUP_REMOVED lines=30> */
.L_x_7483:
[----:B012---:R-:W0:Y:S01]  /*0970*/  @P3 LDC.64 R92, c[0x0][0x270] ;  /* 0x00009c00ff5c3b82 */ /* 0x007e220000000a00 */
[----:B------:R-:W-:-:S07]  /*0980*/  SHF.R.S32.HI R96, RZ, 0x1f, R115 ;  /* 0x0000001fff607819 */ /* 0x000fce0000011473 */
[----:B------:R-:W1:Y:S01]  /*0990*/  LDC.64 R94, c[0x0][0x250] ;  /* 0x00009400ff5e7b82 */ /* 0x000e620000000a00 */
[----:B0-----:R-:W-:-:S04]  /*09a0*/  @P3 LEA R92, P4, R115, R92, 0x2 ;  /* 0x0000005c735c3211 */ /* 0x001fc800078810ff */
[----:B------:R-:W-:-:S03]  /*09b0*/  @P3 LEA.HI.X R93, R115, R93, R96, 0x2, P4 ;  /* 0x0000005d735d3211 */ /* 0x000fc600020f1460 */
[----:B------:R-:W0:Y:S01]  /*09c0*/  LDC.64 R96, c[0x0][0x258] ;  /* 0x00009600ff607b82 */ /* 0x000e220000000a00 */
[----:B-1----:R-:W-:Y:S01]  /*09d0*/  IMAD.WIDE R94, R115, 0x4, R94 ;  /* 0x00000004735e7825 */ /* 0x002fe200078e025e */
[----:B-----5:R-:W-:-:S05]  /*09e0*/  MOV R119, 0x3f800000 ;  /* 0x3f80000000777802 */ /* 0x020fca0000000f00 */
[----:B------:R-:W2:Y:S04]  /*09f0*/  LDG.E R94, desc[UR4][R94.64] ;  /* 0x000000045e5e7981 */ /* 0x000ea8000c1e1900 */
[----:B------:R1:W5:Y:S01]  /*0a00*/  @P3 LDG.E R119, desc[UR4][R92.64] ;  /* 0x000000045c773981 */ /* 0x000362000c1e1900 */
[----:B0-----:R-:W-:-:S05]  /*0a10*/  IMAD.WIDE R96, R115, 0x4, R96 ;  /* 0x0000000473607825 */ /* 0x001fca00078e0260 */
[----:B------:R1:W5:Y:S01]  /*0a20*/  LDG.E R120, desc[UR4][R96.64] ;  /* 0x0000000460787981 */ /* 0x000362000c1e1900 */
[----:B------:R-:W-:Y:S01]  /*0a30*/  MOV R112, UR19 ;  /* 0x0000001300707c02 */ /* 0x000fe20008000f00 */
[----:B------:R-:W-:Y:S01]  /*0a40*/  BSSY B0, `(.L_x_7466) ;  /* 0x0000037000007945 */ /* 0x000fe20003800000 */
[----:B------:R-:W-:Y:S02]  /*0a50*/  LOP3.LUT R116, R114, 0x7f, RZ, 0xc0, !PT ;  /* 0x0000007f72747812 */ /* 0x000fe400078ec0ff */
[----:B------:R-:W-:Y:S01]  /*0a60*/  ISETP.NE.AND P5, PT, RZ, UR8, PT ;  /* 0x00000008ff007c0c */ /* 0x000fe2000bfa5270 */
[----:B------:R-:W-:Y:S01]  /*0a70*/  IMAD R98, R115, R112, RZ ;  /* 0x0000007073627224 */ /* 0x000fe200078e02ff */
[----:B------:R-:W-:Y:S02]  /*0a80*/  MOV R151, RZ ;  /* 0x000000ff00977202 */ /* 0x000fe40000000f00 */
[----:B------:R-:W-:Y:S02]  /*0a90*/  MOV R160, RZ ;  /* 0x000000ff00a07202 */ /* 0x000fe40000000f00 */
[----:B------:R-:W-:-:S04]  /*0aa0*/  SHF.R.S32.HI R99, RZ, 0x1f, R98 ;  /* 0x0000001fff637819 */ /* 0x000fc80000011462 */
[----:B------:R-:W-:-:S04]  /*0ab0*/  LEA.HI R99, R99, R98, RZ, 0x2 ;  /* 0x0000006263637211 */ /* 0x000fc800078f10ff */
[----:B------:R-:W-:-:S04]  /*0ac0*/  LEA.HI.SX32 R118, R99, R116, 0x1e ;  /* 0x0000007463767211 */ /* 0x000fc800078ff2ff */
[----:B------:R-:W-:Y:S02]  /*0ad0*/  MOV R153, R118 ;  /* 0x0000007600997202 */ /* 0x000fe40000000f00 */
[----:B--2---:R-:W-:Y:S01]  /*0ae0*/  FSEL R127, R94, RZ, !P5 ;  /* 0x000000ff5e7f7208 */ /* 0x004fe20006800000 */
[----:B-1----:R-:W-:Y:S06]  /*0af0*/  @!P0 BRA `(.L_x_7467) ;  /* 0x0000000000ac8947 */ /* 0x002fec0003800000 */
[----:B------:R-:W0:Y:S01]  /*0b00*/  LDC.64 R96, c[0x0][0x2b8] ;  /* 0x0000ae00ff607b82 */ /* 0x000e220000000a00 */
[----:B------:R-:W-:-:S04]  /*0b10*/  LEA R158, P4, R118, UR14, 0x2 ;  /* 0x0000000e769e7c11 */ /* 0x000fc8000f8810ff */
[C---:B------:R-:W-:Y:S02]  /*0b20*/  LEA.HI.X R159, R118.reuse, UR15, RZ, 0x2, P4 ;  /* 0x0000000f769f7c11 */ /* 0x040fe4000a0f14ff */
[----:B------:R-:W-:-:S03]  /*0b30*/  LEA R92, P4, R118, UR12, 0x4 ;  /* 0x0000000c765c7c11 */ /* 0x000fc6000f8820ff */
[----:B------:R1:W5:Y:S01]  /*0b40*/  LDG.E R22, desc[UR4][R158.64] ;  /* 0x000000049e167981 */ /* 0x000362000c1e1900 */
[----:B------:R-:W-:Y:S02]  /*0b50*/  LEA.HI.X R93, R118, UR13, RZ, 0x4, P4 ;  /* 0x0000000d765d7c11 */ /* 0x000fe4000a0f24ff */
[----:B------:R-:W-:-:S04]  /*0b60*/  ISETP.NE.U32.AND P4, PT, RZ, UR10, PT ;  /* 0x0000000aff007c0c */ /* 0x000fc8000bf85070 */
[----:B------:R-:W2:Y:S01]  /*0b70*/  LDG.E.128 R92, desc[UR4][R92.64] ;  /* 0x000000045c5c7981 */ /* 0x000ea2000c1e1d00 */
[----:B------:R-:W-:Y:S01]  /*0b80*/  ISETP.NE.AND.EX P4, PT, RZ, UR11, PT, P4 ;  /* 0x0000000bff007c0c */ /* 0x000fe2000bf85340 */
[----:B0-----:R-:W-:-:S06]  /*0b90*/  IMAD.WIDE.U32 R96, R118, 0x10, R96 ;  /* 0x0000001076607825 */ /* 0x001fcc00078e0060 */
[----:B------:R-:W3:Y:S06]  /*0ba0*/  LDG.E.128 R96, desc[UR4][R96.64] ;  /* 0x0000000460607981 */ /* 0x000eec000c1e1d00 */
[----:B------:R-:W-:-:S04]  /*0bb0*/  @P4 LEA R156, P5, R118, UR10, 0x4 ;  /* 0x0000000a769c4c11 */ /* 0x000fc8000f8a20ff */
[----:B------:R-:W-:-:S05]  /*0bc0*/  @P4 LEA.HI.X R157, R118, UR11, RZ, 0x4, P5 ;  /* 0x0000000b769d4c11 */ /* 0x000fca000a8f24ff */
[----:B------:R0:W5:Y:S01]  /*0bd0*/  @P4 LDG.E.128 R72, desc[UR4][R156.64] ;  /* 0x000000049c484981 */ /* 0x000162000c1e1d00 */
[----:B------:R-:W-:Y:S01]  /*0be0*/  IADD3 R153, R118, 0x80, RZ ;  /* 0x0000008076997810 */ /* 0x000fe20007ffe0ff */
[C---:B--2---:R-:W-:Y:S01]  /*0bf0*/  FADD.FTZ R129, -R127.reuse, R92 ;  /* 0x0000005c7f817221 */ /* 0x044fe20000010100 */
[----:B------:R-:W-:-:S03]  /*0c00*/  FADD.FTZ R143, -R127, R93 ;  /* 0x0000005d7f8f7221 */ /* 0x000fc60000010100 */
[C---:B-----5:R-:W-:Y:S01]  /*0c10*/  FMUL.FTZ R129, R120.reuse, R129 ;  /* 0x0000008178817220 */ /* 0x060fe20000410000 */
[----:B------:R-:W-:Y:S01]  /*0c20*/  FADD.FTZ R149, -R127, R94 ;  /* 0x0000005e7f957221 */ /* 0x000fe20000010100 */
[----:B------:R-:W-:Y:S01]  /*0c30*/  FMUL.FTZ R130, R120, R143 ;  /* 0x0000008f78827220 */ /* 0x000fe20000410000 */
[----:B---3--:R-:W-:Y:S01]  /*0c40*/  FMUL.FTZ R138, R113, R96 ;  /* 0x00000060718a7220 */ /* 0x008fe20000410000 */
[----:B------:R-:W-:-:S03]  /*0c50*/  FMUL.FTZ R145, R110, R97 ;  /* 0x000000616e917220 */ /* 0x000fc60000410000 */
[----:B------:R-:W-:Y:S01]  /*0c60*/  FADD.FTZ R92, RZ, R138 ;  /* 0x0000008aff5c7221 */ /* 0x000fe20000010000 */
[----:B------:R-:W-:Y:S01]  /*0c70*/  FFMA.FTZ R93, R129, R138, RZ ;  /* 0x0000008a815d7223 */ /* 0x000fe200000100ff */
[----:B------:R-:W-:Y:S01]  /*0c80*/  FADD.FTZ R151, -R127, R95 ;  /* 0x0000005f7f977221 */ /* 0x000fe20000010100 */
[----:B------:R-:W-:Y:S01]  /*0c90*/  FMUL.FTZ R143, R120, R149 ;  /* 0x00000095788f7220 */ /* 0x000fe20000410000 */
[----:B------:R-:W-:Y:S01]  /*0ca0*/  FADD.FTZ R95, R92, R145 ;  /* 0x000000915c5f7221 */ /* 0x000fe20000010000 */
[----:B-1----:R-:W-:Y:S01]  /*0cb0*/  FMUL.FTZ R158, R111, R98 ;  /* 0x000000626f9e7220 */ /* 0x002fe20000410000 */
        /* <DEDUP_REMOVED lines=15> */
.L_x_7467:
[----:B------:R-:W-:Y:S05]  /*0db0*/  BSYNC B0 ;  /* 0x0000000000007941 */ /* 0x000fea0003800000 */
.L_x_7466:
        /* <DEDUP_REMOVED lines=12> */
[----:B------:R-:W5:Y:S01]  /*0e80*/  @P4 LDG.E.128 R24, desc[UR4][R162.64] ;  /* 0x00000004a2184981 */ /* 0x000f62000c1e1d00 */
[----:B------:R-:W-:-:S04]  /*0e90*/  LEA R154, P4, R153, UR14, 0x2 ;  /* 0x0000000e999a7c11 */ /* 0x000fc8000f8810ff */
[----:B------:R-:W-:-:S05]  /*0ea0*/  LEA.HI.X R155, R153, UR15, RZ, 0x2, P4 ;  /* 0x0000000f999b7c11 */ /* 0x000fca000a0f14ff */
[----:B------:R0:W5:Y:S01]  /*0eb0*/  LDG.E R23, desc[UR4][R154.64] ;  /* 0x000000049a177981 */ /* 0x000162000c1e1900 */
[----:B------:R-:W-:Y:S01]  /*0ec0*/  IADD3 R153, R153, 0x80, RZ ;  /* 0x0000008099997810 */ /* 0x000fe20007ffe0ff */
        /* <DEDUP_REMOVED lines=28> */
.L_x_7469:
[----:B------:R-:W-:Y:S05]  /*1090*/  BSYNC B0 ;  /* 0x0000000000007941 */ /* 0x000fea0003800000 */
.L_x_7468:
        /* <DEDUP_REMOVED lines=12> */
[----:B------:R3:W5:Y:S01]  /*1160*/  @P4 LDG.E.128 R84, desc[UR4][R134.64] ;  /* 0x0000000486544981 */ /* 0x000762000c1e1d00 */
[----:B------:R-:W-:-:S04]  /*1170*/  LEA R162, P4, R153, UR14, 0x2 ;  /* 0x0000000e99a27c11 */ /* 0x000fc8000f8810ff */
        /* <DEDUP_REMOVED lines=8> */
[----:B------:R-:W-:Y:S01]  /*1200*/  FADD.FTZ R157, -R127, R95 ;  /* 0x0000005f7f9d7221 */ /* 0x000fe20000010100 */
[----:B---3--:R-:W-:Y:S01]  /*1210*/  FMUL.FTZ R134, R105, R96 ;  /* 0x0000006069867220 */ /* 0x008fe20000410000 */
[----:B------:R-:W-:-:S03]  /*1220*/  FMUL.FTZ R137, R102, R97 ;  /* 0x0000006166897220 */ /* 0x000fc60000410000 */
        /* <DEDUP_REMOVED lines=20> */
.L_x_7471:
[----:B------:R-:W-:Y:S05]  /*1370*/  BSYNC B0 ;  /* 0x0000000000007941 */ /* 0x000fea0003800000 */
.L_x_7470:
[----:B------:R-:W-:Y:S01]  /*1380*/  ISETP.NE.AND P4, PT, R117, RZ, PT ;  /* 0x000000ff7500720c */ /* 0x000fe20003f85270 */
[----:B------:R-:W-:-:S12]  /*1390*/  BSSY B0, `(.L_x_7472) ;  /* 0x000002c000007945 */ /* 0x000fd80003800000 */
[----:B------:R-:W-:Y:S05]  /*13a0*/  @!P4 BRA `(.L_x_7473) ;  /* 0x0000000000a8c947 */ /* 0x000fea0003800000 */
        /* <DEDUP_REMOVED lines=14> */
[C---:B--2---:R-:W-:Y:S01]  /*1490*/  FADD.FTZ R121, -R127.reuse, R92 ;  /* 0x0000005c7f797221 */ /* 0x044fe20000010100 */
[----:B------:R-:W-:-:S03]  /*14a0*/  FADD.FTZ R131, -R127, R93 ;  /* 0x0000005d7f837221 */ /* 0x000fc60000010100 */
[C---:B-----5:R-:W-:Y:S01]  /*14b0*/  FMUL.FTZ R121, R120.reuse, R121 ;  /* 0x0000007978797220 */ /* 0x060fe20000410000 */
[----:B------:R-:W-:Y:S01]  /*14c0*/  FADD.FTZ R153, -R127, R94 ;  /* 0x0000005e7f997221 */ /* 0x000fe20000010100 */
[----:B------:R-:W-:Y:S01]  /*14d0*/  FMUL.FTZ R122, R120, R131 ;  /* 0x00000083787a7220 */ /* 0x000fe20000410000 */
[----:B---3--:R-:W-:Y:S01]  /*14e0*/  FMUL.FTZ R132, R3, R96 ;  /* 0x0000006003847220 */ /* 0x008fe20000410000 */
[----:B------:R-:W-:-:S03]  /*14f0*/  FMUL.FTZ R133, R2, R97 ;  /* 0x0000006102857220 */ /* 0x000fc60000410000 */
        /* <DEDUP_REMOVED lines=21> */
.L_x_7473:
[----:B------:R-:W-:Y:S05]  /*1650*/  BSYNC B0 ;  /* 0x0000000000007941 */ /* 0x000fea0003800000 */
.L_x_7472:
        /* <DEDUP_REMOVED lines=25> */
.L_x_7500:
[----:B------:R-:W3:Y:S01]  /*17f0*/  S2R R97, SR_CgaCtaId ;  /* 0x0000000000617919 */ /* 0x000ee20000008800 */
[----:B------:R-:W-:Y:S01]  /*1800*/  @!P5 LOP3.LUT R93, R93, 0x3, RZ, 0xc0, !PT ;  /* 0x000000035d5dd812 */ /* 0x000fe200078ec0ff */
[----:B-1----:R-:W-:Y:S01]  /*1810*/  FADD.FTZ R126, R127, R126 ;  /* 0x0000007e7f7e7221 */ /* 0x002fe20000010000 */
[----:B------:R-:W-:Y:S01]  /*1820*/  MOV R96, 0x400 ;  /* 0x0000040000607802 */ /* 0x000fe20000000f00 */
[----:B0-2---:R-:W-:Y:S01]  /*1830*/  FADD.FTZ R127, R94, R95 ;  /* 0x0000005f5e7f7221 */ /* 0x005fe20000010000 */
[----:B------:R-:W-:Y:S01]  /*1840*/  @!P5 IADD3 R93, R92, R93, RZ ;  /* 0x0000005d5c5dd210 */ /* 0x000fe20007ffe0ff */
[----:B------:R-:W-:Y:S05]  /*1850*/  WARPSYNC.ALL ;  /* 0x0000000000007948 */ /* 0x000fea0003800000 */
[----:B------:R-:W-:Y:S01]  /*1860*/  ISETP.NE.AND P6, PT, RZ, UR8, PT ;  /* 0x00000008ff007c0c */ /* 0x000fe2000bfc5270 */
        /* <DEDUP_REMOVED lines=24> */
[----:B------:R-:W-:Y:S01]  /*19f0*/  FFMA.FTZ R97, R129, R127, R126 ;  /* 0x0000007f81617223 */ /* 0x000fe2000001007e */
[----:B------:R-:W-:Y:S02]  /*1a00*/  LOP3.LUT P6, RZ, R22, 0xff, RZ, 0xc0, !PT ;  /* 0x000000ff16ff7812 */ /* 0x000fe400078cc0ff */
[----:B------:R-:W-:Y:S01]  /*1a10*/  ISETP.NE.AND.EX P5, PT, RZ, UR11, PT, P5 ;  /* 0x0000000bff007c0c */ /* 0x000fe2000bfa5350 */
[----:B------:R-:W-:-:S04]  /*1a20*/  FADD.FTZ R97, R138, -R97 ;  /* 0x800000618a617221 */ /* 0x000fc80000010000 */
[----:B-----5:R-:W-:-:S08]  /*1a30*/  FMUL.FTZ R99, R120, R97 ;  /* 0x0000006178637220 */ /* 0x020fd00000410000 */
[----:B------:R-:W-:-:S04]  /*1a40*/  @P5 FADD.FTZ R99, R72, R99 ;  /* 0x0000006348635221 */ /* 0x000fc80000010000 */
[----:B------:R-:W-:-:S04]  /*1a50*/  FMUL.FTZ R96, R99, R119 ;  /* 0x0000007763607220 */ /* 0x000fc80000410000 */
[----:B------:R-:W-:Y:S01]  /*1a60*/  FMUL.FTZ R97, R96, UR18 ;  /* 0x0000001260617c20 */ /* 0x000fe20008410000 */
[----:B------:R-:W-:-:S06]  /*1a70*/  HFMA2.MMA R96, -RZ, RZ, 0, 0 ;  /* 0x00000000ff607435 */ /* 0x000fcc00000001ff */
[----:B------:R-:W-:Y:S01]  /*1a80*/  @P6 FMUL.FTZ R96, R6, R97 ;  /* 0x0000006106606220 */ /* 0x000fe20000410000 */
[----:B--2---:R-:W-:Y:S01]  /*1a90*/  FMUL.FTZ R151, R97, R92 ;  /* 0x0000005c61977220 */ /* 0x004fe20000410000 */
[----:B------:R-:W-:-:S04]  /*1aa0*/  FFMA.FTZ R92, R130, R127, R126 ;  /* 0x0000007f825c7223 */ /* 0x000fc8000001007e */
[----:B------:R-:W-:Y:S01]  /*1ab0*/  FADD.FTZ R97, R145, -R92 ;  /* 0x8000005c91617221 */ /* 0x000fe20000010000 */
[----:B------:R-:W-:Y:S02]  /*1ac0*/  FSEL R151, R151, RZ, P6 ;  /* 0x000000ff97977208 */ /* 0x000fe40003000000 */
[----:B------:R-:W-:Y:S01]  /*1ad0*/  LOP3.LUT P6, RZ, R22, 0xff00, RZ, 0xc0, !PT ;  /* 0x0000ff0016ff7812 */ /* 0x000fe200078cc0ff */
[----:B------:R-:W-:Y:S02]  /*1ae0*/  FMUL.FTZ R92, R120, R97 ;  /* 0x00000061785c7220 */ /* 0x000fe40000410000 */
[----:B------:R-:W-:Y:S02]  /*1af0*/  FADD.FTZ R52, R52, R151 ;  /* 0x0000009734347221 */ /* 0x000fe40000010000 */
[----:B------:R-:W-:-:S04]  /*1b00*/  @P5 FADD.FTZ R92, R73, R92 ;  /* 0x0000005c495c5221 */ /* 0x000fc80000010000 */
[----:B------:R-:W-:-:S04]  /*1b10*/  FMUL.FTZ R97, R92, R119 ;  /* 0x000000775c617220 */ /* 0x000fc80000410000 */
[----:B------:R-:W-:Y:S01]  /*1b20*/  FMUL.FTZ R98, R97, UR18 ;  /* 0x0000001261627c20 */ /* 0x000fe20008410000 */
[----:B------:R-:W-:-:S03]  /*1b30*/  MOV R97, RZ ;  /* 0x000000ff00617202 */ /* 0x000fc60000000f00 */
[-C--:B------:R-:W-:Y:S01]  /*1b40*/  FMUL.FTZ R93, R93, R98.reuse ;  /* 0x000000625d5d7220 */ /* 0x080fe20000410000 */
[----:B------:R-:W-:-:S04]  /*1b50*/  @P6 FMUL.FTZ R97, R7, R98 ;  /* 0x0000006207616220 */ /* 0x000fc80000410000 */
[----:B------:R-:W-:Y:S01]  /*1b60*/  FSEL R162, R93, RZ, P6 ;  /* 0x000000ff5da27208 */ /* 0x000fe20003000000 */
[----:B------:R-:W-:Y:S01]  /*1b70*/  FFMA.FTZ R93, R143, R127, R126 ;  /* 0x0000007f8f5d7223 */ /* 0x000fe2000001007e */
[----:B------:R-:W-:-:S03]  /*1b80*/  LOP3.LUT P6, RZ, R22, 0xff0000, RZ, 0xc0, !PT ;  /* 0x00ff000016ff7812 */ /* 0x000fc600078cc0ff */
[----:B------:R-:W-:Y:S01]  /*1b90*/  FADD.FTZ R93, R158, -R93 ;  /* 0x8000005d9e5d7221 */ /* 0x000fe20000010000 */
[----:B------:R-:W-:-:S03]  /*1ba0*/  FADD.FTZ R53, R53, R162 ;  /* 0x000000a235357221 */ /* 0x000fc60000010000 */
[----:B------:R-:W-:-:S04]  /*1bb0*/  FMUL.FTZ R93, R120, R93 ;  /* 0x0000005d785d7220 */ /* 0x000fc80000410000 */
[----:B------:R-:W-:-:S04]  /*1bc0*/  @P5 FADD.FTZ R93, R74, R93 ;  /* 0x0000005d4a5d5221 */ /* 0x000fc80000010000 */
[----:B------:R-:W-:-:S04]  /*1bd0*/  FMUL.FTZ R98, R93, R119 ;  /* 0x000000775d627220 */ /* 0x000fc80000410000 */
[----:B------:R-:W-:Y:S01]  /*1be0*/  FMUL.FTZ R153, R98, UR18 ;  /* 0x0000001262997c20 */ /* 0x000fe20008410000 */
[----:B------:R-:W-:-:S03]  /*1bf0*/  HFMA2.MMA R98, -RZ, RZ, 0, 0 ;  /* 0x00000000ff627435 */ /* 0x000fc600000001ff */
[----:B------:R-:W-:-:S03]  /*1c00*/  FMUL.FTZ R94, R94, R153 ;  /* 0x000000995e5e7220 */ /* 0x000fc60000410000 */
[----:B------:R-:W-:Y:S02]  /*1c10*/  @P6 FMUL.FTZ R98, R8, R153 ;  /* 0x0000009908626220 */ /* 0x000fe40000410000 */
[----:B------:R-:W-:Y:S01]  /*1c20*/  FSEL R153, R94, RZ, P6 ;  /* 0x000000ff5e997208 */ /* 0x000fe20003000000 */
[----:B------:R-:W-:-:S04]  /*1c30*/  FFMA.FTZ R94, R156, R127, R126 ;  /* 0x0000007f9c5e7223 */ /* 0x000fc8000001007e */
[----:B------:R-:W-:Y:S01]  /*1c40*/  FADD.FTZ R155, R149, -R94 ;  /* 0x8000005e959b7221 */ /* 0x000fe20000010000 */
[----:B------:R-:W-:-:S03]  /*1c50*/  FADD.FTZ R54, R54, R153 ;  /* 0x0000009936367221 */ /* 0x000fc60000010000 */
[----:B------:R-:W-:-:S04]  /*1c60*/  FMUL.FTZ R94, R120, R155 ;  /* 0x0000009b785e7220 */ /* 0x000fc80000410000 */
[----:B------:R-:W-:Y:S01]  /*1c70*/  @P5 FADD.FTZ R94, R75, R94 ;  /* 0x0000005e4b5e5221 */ /* 0x000fe20000010000 */
[----:B------:R-:W-:-:S04]  /*1c80*/  ISETP.NE.U32.AND P5, PT, RZ, UR16, PT ;  /* 0x00000010ff007c0c */ /* 0x000fc8000bfa5070 */
[----:B------:R-:W-:-:S04]  /*1c90*/  ISETP.NE.AND.EX P5, PT, RZ, UR17, PT, P5 ;  /* 0x00000011ff007c0c */ /* 0x000fc8000bfa5350 */
[----:B------:R-:W-:Y:S02]  /*1ca0*/  SEL R80, R99, R80, P5 ;  /* 0x0000005063507207 */ /* 0x000fe40002800000 */
[----:B------:R-:W-:Y:S02]  /*1cb0*/  SEL R81, R92, R81, P5 ;  /* 0x000000515c517207 */ /* 0x000fe40002800000 */
[----:B------:R-:W-:Y:S02]  /*1cc0*/  SEL R82, R93, R82, P5 ;  /* 0x000000525d527207 */ /* 0x000fe40002800000 */
[C---:B------:R-:W-:Y:S01]  /*1cd0*/  SEL R83, R94.reuse, R83, P5 ;  /* 0x000000535e537207 */ /* 0x040fe20002800000 */
[----:B------:R-:W0:Y:S01]  /*1ce0*/  LDC.64 R92, c[0x0][0x2f8] ;  /* 0x0000be00ff5c7b82 */ /* 0x000e220000000a00 */
[----:B------:R-:W-:Y:S01]  /*1cf0*/  ISETP.NE.U32.AND P5, PT, RZ, UR16, PT ;  /* 0x00000010ff007c0c */ /* 0x000fe2000bfa5070 */
[----:B------:R-:W-:Y:S01]  /*1d00*/  FMUL.FTZ R94, R94, R119 ;  /* 0x000000775e5e7220 */ /* 0x000fe20000410000 */
[----:B------:R-:W-:-:S02]  /*1d10*/  MOV R99, RZ ;  /* 0x000000ff00637202 */ /* 0x000fc40000000f00 */
[----:B------:R-:W-:Y:S01]  /*1d20*/  ISETP.NE.AND.EX P5, PT, RZ, UR17, PT, P5 ;  /* 0x00000011ff007c0c */ /* 0x000fe2000bfa5350 */
[----:B------:R-:W-:-:S04]  /*1d30*/  FMUL.FTZ R94, R94, UR18 ;  /* 0x000000125e5e7c20 */ /* 0x000fc80008410000 */
[----:B------:R-:W-:-:S08]  /*1d40*/  FMUL.FTZ R95, R95, R94 ;  /* 0x0000005e5f5f7220 */ /* 0x000fd00000410000 */
[----:B------:R-:W1:Y:S01]  /*1d50*/  @P5 LDC.64 R160, c[0x0][0x308] ;  /* 0x0000c200ffa05b82 */ /* 0x000e620000000a00 */
[----:B0-----:R-:W-:-:S04]  /*1d60*/  IMAD.WIDE.U32 R92, R118, 0x10, R92 ;  /* 0x00000010765c7825 */ /* 0x001fc800078e005c */
[C---:B-1----:R-:W-:Y:S01]  /*1d70*/  @P5 IMAD.WIDE.U32 R160, R118.reuse, 0x10, R160 ;  /* 0x0000001076a05825 */ /* 0x042fe200078e00a0 */
[----:B------:R-:W-:-:S04]  /*1d80*/  IADD3 R118, R118, 0x80, RZ ;  /* 0x0000008076767810 */ /* 0x000fc80007ffe0ff */
[----:B------:R0:W-:Y:S01]  /*1d90*/  @P5 STG.E.128 desc[UR4][R160.64], R80 ;  /* 0x00000050a0005986 */ /* 0x0001e2000c101d04 */
[----:B------:R-:W-:-:S13]  /*1da0*/  LOP3.LUT P5, RZ, R22, 0xff000000, RZ, 0xc0, !PT ;  /* 0xff00000016ff7812 */ /* 0x000fda00078ac0ff */
[----:B------:R-:W-:Y:S01]  /*1db0*/  @P5 FMUL.FTZ R99, R9, R94 ;  /* 0x0000005e09635220 */ /* 0x000fe20000410000 */
[----:B------:R-:W-:-:S04]  /*1dc0*/  FSEL R94, R95, RZ, P5 ;  /* 0x000000ff5f5e7208 */ /* 0x000fc80002800000 */
[----:B------:R0:W-:Y:S01]  /*1dd0*/  STG.E.128 desc[UR4][R92.64], R96 ;  /* 0x000000605c007986 */ /* 0x0001e2000c101d04 */
[----:B------:R-:W-:-:S07]  /*1de0*/  FADD.FTZ R55, R55, R94 ;  /* 0x0000005e37377221 */ /* 0x000fce0000010000 */
.L_x_7476:
[----:B------:R-:W-:Y:S05]  /*1df0*/  BSYNC B0 ;  /* 0x0000000000007941 */ /* 0x000fea0003800000 */
.L_x_7475:
[----:B------:R-:W-:Y:S04]  /*1e00*/  BSSY B0, `(.L_x_7477) ;  /* 0x0000045000007945 */ /* 0x000fe80003800000 */
[----:B------:R-:W-:Y:S05]  /*1e10*/  @!P1 BRA `(.L_x_7478) ;  /* 0x00000004000c9947 */ /* 0x000fea0003800000 */
[----:B0-----:R-:W0:Y:S02]  /*1e20*/  LDC.64 R92, c[0x0][0x220] ;  /* 0x00008800ff5c7b82 */ /* 0x001e240000000a00 */
        /* <DEDUP_REMOVED lines=25> */
[----:B------:R-:W-:Y:S01]  /*1fc0*/  @P6 FMUL.FTZ R97, R11, R98 ;  /* 0x000000620b616220 */ /* 0x000fe20000410000 */
[----:B------:R-:W-:-:S03]  /*1fd0*/  FFMA.FTZ R98, R152, R127, R126 ;  /* 0x0000007f98627223 */ /* 0x000fc6000001007e */
[----:B------:R-:W-:Y:S01]  /*1fe0*/  FSEL R162, R93, RZ, P6 ;  /* 0x000000ff5da27208 */ /* 0x000fe20003000000 */
[----:B------:R-:W-:Y:S01]  /*1ff0*/  FFMA.FTZ R93, R139, R127, R126 ;  /* 0x0000007f8b5d7223 */ /* 0x000fe2000001007e */
[----:B------:R-:W-:-:S03]  /*2000*/  FADD.FTZ R153, R147, -R98 ;  /* 0x8000006293997221 */ /* 0x000fc60000010000 */
[----:B------:R-:W-:Y:S01]  /*2010*/  FADD.FTZ R93, R154, -R93 ;  /* 0x8000005d9a5d7221 */ /* 0x000fe20000010000 */
[C---:B------:R-:W-:Y:S01]  /*2020*/  FMUL.FTZ R164, R120.reuse, R153 ;  /* 0x0000009978a47220 */ /* 0x040fe20000410000 */
[----:B------:R-:W-:Y:S02]  /*2030*/  FADD.FTZ R57, R57, R162 ;  /* 0x000000a239397221 */ /* 0x000fe40000010000 */
[----:B------:R-:W-:Y:S01]  /*2040*/  FMUL.FTZ R93, R120, R93 ;  /* 0x0000005d785d7220 */ /* 0x000fe20000410000 */
[----:B------:R-:W-:-:S03]  /*2050*/  @P5 FADD.FTZ R164, R27, R164 ;  /* 0x000000a41ba45221 */ /* 0x000fc60000010000 */
[----:B------:R-:W-:Y:S01]  /*2060*/  @P5 FADD.FTZ R93, R26, R93 ;  /* 0x0000005d1a5d5221 */ /* 0x000fe20000010000 */
[----:B------:R-:W-:-:S04]  /*2070*/  ISETP.NE.U32.AND P5, PT, RZ, UR16, PT ;  /* 0x00000010ff007c0c */ /* 0x000fc8000bfa5070 */
[----:B------:R-:W-:-:S04]  /*2080*/  ISETP.NE.AND.EX P5, PT, RZ, UR17, PT, P5 ;  /* 0x00000011ff007c0c */ /* 0x000fc8000bfa5350 */
[----:B------:R-:W-:Y:S02]  /*2090*/  SEL R80, R99, R80, P5 ;  /* 0x0000005063507207 */ /* 0x000fe40002800000 */
[----:B------:R-:W-:Y:S02]  /*20a0*/  CS2R R98, SRZ ;  /* 0x0000000000627805 */ /* 0x000fe4000001ff00 */
[----:B------:R-:W-:Y:S02]  /*20b0*/  SEL R81, R92, R81, P5 ;  /* 0x000000515c517207 */ /* 0x000fe40002800000 */
[C---:B------:R-:W-:Y:S01]  /*20c0*/  SEL R82, R93.reuse, R82, P5 ;  /* 0x000000525d527207 */ /* 0x040fe20002800000 */
[----:B------:R-:W-:Y:S01]  /*20d0*/  FMUL.FTZ R93, R93, R119 ;  /* 0x000000775d5d7220 */ /* 0x000fe20000410000 */
[C---:B------:R-:W-:Y:S01]  /*20e0*/  SEL R83, R164.reuse, R83, P5 ;  /* 0x00000053a4537207 */ /* 0x040fe20002800000 */
[----:B------:R-:W-:Y:S01]  /*20f0*/  FMUL.FTZ R164, R164, R119 ;  /* 0x00000077a4a47220 */ /* 0x000fe20000410000 */
[----:B------:R-:W-:Y:S01]  /*2100*/  ISETP.NE.U32.AND P5, PT, RZ, UR16, PT ;  /* 0x00000010ff007c0c */ /* 0x000fe2000bfa5070 */
[----:B------:R-:W-:-:S02]  /*2110*/  FMUL.FTZ R93, R93, UR18 ;  /* 0x000000125d5d7c20 */ /* 0x000fc40008410000 */
[----:B------:R-:W-:Y:S01]  /*2120*/  FMUL.FTZ R164, R164, UR18 ;  /* 0x00000012a4a47c20 */ /* 0x000fe20008410000 */
[----:B------:R-:W-:Y:S01]  /*2130*/  ISETP.NE.AND.EX P5, PT, RZ, UR17, PT, P5 ;  /* 0x00000011ff007c0c */ /* 0x000fe2000bfa5350 */
[----:B------:R-:W-:Y:S02]  /*2140*/  FMUL.FTZ R94, R94, R93 ;  /* 0x0000005d5e5e7220 */ /* 0x000fe40000410000 */
[----:B------:R-:W-:-:S10]  /*2150*/  FMUL.FTZ R95, R95, R164 ;  /* 0x000000a45f5f7220 */ /* 0x000fd40000410000 */
[----:B------:R-:W-:-:S04]  /*2160*/  @P5 LEA R160, P6, R118, UR16, 0x4 ;  /* 0x0000001076a05c11 */ /* 0x000fc8000f8c20ff */
[----:B------:R-:W-:Y:S02]  /*2170*/  @P5 LEA.HI.X R161, R118, UR17, RZ, 0x4, P6 ;  /* 0x0000001176a15c11 */ /* 0x000fe4000b0f24ff */
[----:B------:R-:W-:-:S03]  /*2180*/  LOP3.LUT P6, RZ, R23, 0xff0000, RZ, 0xc0, !PT ;  /* 0x00ff000017ff7812 */ /* 0x000fc600078cc0ff */
[----:B------:R1:W-:Y:S01]  /*2190*/  @P5 STG.E.128 desc[UR4][R160.64], R80 ;  /* 0x00000050a0005986 */ /* 0x0003e2000c101d04 */
[----:B------:R-:W-:Y:S02]  /*21a0*/  LEA R92, P5, R118, UR20, 0x4 ;  /* 0x00000014765c7c11 */ /* 0x000fe4000f8a20ff */
[----:B------:R-:W-:-:S05]  /*21b0*/  FSEL R153, R94, RZ, P6 ;  /* 0x000000ff5e997208 */ /* 0x000fca0003000000 */
[----:B------:R-:W-:Y:S02]  /*21c0*/  FADD.FTZ R58, R58, R153 ;  /* 0x000000993a3a7221 */ /* 0x000fe40000010000 */
[----:B------:R-:W-:Y:S01]  /*21d0*/  @P6 FMUL.FTZ R98, R12, R93 ;  /* 0x0000005d0c626220 */ /* 0x000fe20000410000 */
[C---:B------:R-:W-:Y:S02]  /*21e0*/  LEA.HI.X R93, R118.reuse, UR21, RZ, 0x4, P5 ;  /* 0x00000015765d7c11 */ /* 0x040fe4000a8f24ff */
[----:B------:R-:W-:Y:S02]  /*21f0*/  LOP3.LUT P5, RZ, R23, 0xff000000, RZ, 0xc0, !PT ;  /* 0xff00000017ff7812 */ /* 0x000fe400078ac0ff */
[----:B------:R-:W-:Y:S02]  /*2200*/  IADD3 R118, R118, 0x80, RZ ;  /* 0x0000008076767810 */ /* 0x000fe40007ffe0ff */
[----:B------:R-:W-:-:S05]  /*2210*/  FSEL R94, R95, RZ, P5 ;  /* 0x000000ff5f5e7208 */ /* 0x000fca0002800000 */
[----:B------:R-:W-:-:S04]  /*2220*/  FADD.FTZ R59, R59, R94 ;  /* 0x0000005e3b3b7221 */ /* 0x000fc80000010000 */
[----:B------:R-:W-:-:S05]  /*2230*/  @P5 FMUL.FTZ R99, R13, R164 ;  /* 0x000000a40d635220 */ /* 0x000fca0000410000 */
[----:B------:R1:W-:Y:S02]  /*2240*/  STG.E.128 desc[UR4][R92.64], R96 ;  /* 0x000000605c007986 */ /* 0x0003e4000c101d04 */
.L_x_7478:
[----:B------:R-:W-:Y:S05]  /*2250*/  BSYNC B0 ;  /* 0x0000000000007941 */ /* 0x000fea0003800000 */
.L_x_7477:
[----:B------:R-:W-:Y:S04]  /*2260*/  BSSY B0, `(.L_x_7479) ;  /* 0x0000045000007945 */ /* 0x000fe80003800000 */
[----:B------:R-:W-:Y:S05]  /*2270*/  @!P2 BRA `(.L_x_7480) ;  /* 0x00000004000ca947 */ /* 0x000fea0003800000 */
[----:B01----:R-:W0:Y:S02]  /*2280*/  LDC.64 R92, c[0x0][0x220] ;  /* 0x00008800ff5c7b82 */ /* 0x003e240000000a00 */
[----:B0-----:R-:W-:-:S06]  /*2290*/  IMAD.WIDE.U32 R92, R118, 0x10, R92 ;  /* 0x00000010765c7825 */ /* 0x001fcc00078e005c */
[----:B------:R-:W2:Y:S01]  /*22a0*/  LDG.E.128 R92, desc[UR4][R92.64] ;  /* 0x000000045c5c7981 */ /* 0x000ea2000c1e1d00 */
[----:B------:R-:W-:Y:S01]  /*22b0*/  ISETP.NE.U32.AND P5, PT, RZ, UR10, PT ;  /* 0x0000000aff007c0c */ /* 0x000fe2000bfa5070 */
[-CC-:B------:R-:W-:Y:S01]  /*22c0*/  FFMA.FTZ R97, R123, R127.reuse, R126.reuse ;  /* 0x0000007f7b617223 */ /* 0x180fe2000001007e */
[----:B------:R-:W-:Y:S01]  /*22d0*/  LOP3.LUT P6, RZ, R100, 0xff, RZ, 0xc0, !PT ;  /* 0x000000ff64ff7812 */ /* 0x000fe200078cc0ff */
[----:B------:R-:W-:Y:S01]  /*22e0*/  FFMA.FTZ R153, R148, R127, R126 ;  /* 0x0000007f94997223 */ /* 0x000fe2000001007e */
[----:B------:R-:W-:Y:S01]  /*22f0*/  ISETP.NE.AND.EX P5, PT, RZ, UR11, PT, P5 ;  /* 0x0000000bff007c0c */ /* 0x000fe2000bfa5350 */
[----:B------:R-:W-:Y:S02]  /*2300*/  FADD.FTZ R97, R134, -R97 ;  /* 0x8000006186617221 */ /* 0x000fe40000010000 */
[----:B------:R-:W-:Y:S02]  /*2310*/  FADD.FTZ R153, R146, -R153 ;  /* 0x8000009992997221 */ /* 0x000fe40000010000 */
[----:B-----5:R-:W-:-:S02]  /*2320*/  FMUL.FTZ R99, R120, R97 ;  /* 0x0000006178637220 */ /* 0x020fc40000410000 */
[----:B------:R-:W-:-:S06]  /*2330*/  FMUL.FTZ R164, R120, R153 ;  /* 0x0000009978a47220 */ /* 0x000fcc0000410000 */
[----:B------:R-:W-:Y:S01]  /*2340*/  @P5 FADD.FTZ R99, R84, R99 ;  /* 0x0000006354635221 */ /* 0x000fe20000010000 */
[----:B------:R-:W-:-:S03]  /*2350*/  @P5 FADD.FTZ R164, R87, R164 ;  /* 0x000000a457a45221 */ /* 0x000fc60000010000 */
        /* <DEDUP_REMOVED lines=46> */
[----:B------:R-:W-:Y:S02]  /*2640*/  LEA.HI.X R93, R118, UR21, RZ, 0x4, P5 ;  /* 0x00000015765d7c11 */ /* 0x000fe4000a8f24ff */
[----:B------:R-:W-:Y:S02]  /*2650*/  LOP3.LUT P5, RZ, R100, 0xff000000, RZ, 0xc0, !PT ;  /* 0xff00000064ff7812 */ /* 0x000fe400078ac0ff */
[----:B------:R-:W-:Y:S02]  /*2660*/  IADD3 R118, R118, 0x80, RZ ;  /* 0x0000008076767810 */ /* 0x000fe40007ffe0ff */
[----:B------:R-:W-:-:S05]  /*2670*/  FSEL R94, R95, RZ, P5 ;  /* 0x000000ff5f5e7208 */ /* 0x000fca0002800000 */
[----:B------:R-:W-:-:S04]  /*2680*/  FADD.FTZ R63, R63, R94 ;  /* 0x0000005e3f3f7221 */ /* 0x000fc80000010000 */
[----:B------:R-:W-:-:S05]  /*2690*/  @P5 FMUL.FTZ R99, R17, R164 ;  /* 0x000000a411635220 */ /* 0x000fca0000410000 */
[----:B------:R2:W-:Y:S02]  /*26a0*/  STG.E.128 desc[UR4][R92.64], R96 ;  /* 0x000000605c007986 */ /* 0x0005e4000c101d04 */
.L_x_7480:
[----:B------:R-:W-:Y:S05]  /*26b0*/  BSYNC B0 ;  /* 0x0000000000007941 */ /* 0x000fea0003800000 */
.L_x_7479:
[----:B------:R-:W-:Y:S01]  /*26c0*/  ISETP.NE.AND P5, PT, R117, RZ, PT ;  /* 0x000000ff7500720c */ /* 0x000fe20003fa5270 */
[----:B------:R-:W-:-:S12]  /*26d0*/  BSSY B0, `(.L_x_7481) ;  /* 0x0000044000007945 */ /* 0x000fd80003800000 */
[----:B------:R-:W-:Y:S05]  /*26e0*/  @!P5 BRA `(.L_x_7482) ;  /* 0x000000040008d947 */ /* 0x000fea0003800000 */
[----:B012---:R-:W0:Y:S02]  /*26f0*/  LDC.64 R92, c[0x0][0x220] ;  /* 0x00008800ff5c7b82 */ /* 0x007e240000000a00 */
        /* <DEDUP_REMOVED lines=27> */
[-CC-:B------:R-:W-:Y:S01]  /*28b0*/  FFMA.FTZ R93, R131, R127.reuse, R126.reuse ;  /* 0x0000007f835d7223 */ /* 0x180fe2000001007e */
[----:B------:R-:W-:-:S03]  /*28c0*/  FFMA.FTZ R127, R142, R127, R126 ;  /* 0x0000007f8e7f7223 */ /* 0x000fc6000001007e */
[----:B------:R-:W-:Y:S01]  /*28d0*/  FADD.FTZ R93, R144, -R93 ;  /* 0x8000005d905d7221 */ /* 0x000fe20000010000 */
[----:B------:R-:W-:Y:S01]  /*28e0*/  FADD.FTZ R127, R140, -R127 ;  /* 0x8000007f8c7f7221 */ /* 0x000fe20000010000 */
[----:B------:R-:W-:Y:S02]  /*28f0*/  FADD.FTZ R65, R65, R160 ;  /* 0x000000a041417221 */ /* 0x000fe40000010000 */
[C---:B------:R-:W-:Y:S01]  /*2900*/  FMUL.FTZ R93, R120.reuse, R93 ;  /* 0x0000005d785d7220 */ /* 0x040fe20000410000 */
[----:B------:R-:W-:-:S03]  /*2910*/  FMUL.FTZ R120, R120, R127 ;  /* 0x0000007f78787220 */ /* 0x000fc60000410000 */
[----:B------:R-:W-:Y:S01]  /*2920*/  @P5 FADD.FTZ R93, R90, R93 ;  /* 0x0000005d5a5d5221 */ /* 0x000fe20000010000 */
        /* <DEDUP_REMOVED lines=11> */
[----:B------:R-:W-:-:S03]  /*29e0*/  FMUL.FTZ R93, R93, UR18 ;  /* 0x000000125d5d7c20 */ /* 0x000fc60008410000 */
[----:B------:R-:W-:Y:S01]  /*29f0*/  ISETP.NE.AND.EX P5, PT, RZ, UR17, PT, P5 ;  /* 0x00000011ff007c0c */ /* 0x000fe2000bfa5350 */
[----:B------:R-:W-:-:S12]  /*2a00*/  FMUL.FTZ R94, R94, R93 ;  /* 0x0000005d5e5e7220 */ /* 0x000fd80000410000 */
[----:B------:R-:W-:-:S04]  /*2a10*/  @P5 LEA R126, P6, R118, UR16, 0x4 ;  /* 0x00000010767e5c11 */ /* 0x000fc8000f8c20ff */
[----:B------:R-:W-:Y:S02]  /*2a20*/  @P5 LEA.HI.X R127, R118, UR17, RZ, 0x4, P6 ;  /* 0x00000011767f5c11 */ /* 0x000fe4000b0f24ff */
[----:B------:R-:W-:-:S03]  /*2a30*/  LOP3.LUT P6, RZ, R101, 0xff0000, RZ, 0xc0, !PT ;  /* 0x00ff000065ff7812 */ /* 0x000fc600078cc0ff */
[----:B------:R3:W-:Y:S01]  /*2a40*/  @P5 STG.E.128 desc[UR4][R126.64], R80 ;  /* 0x000000507e005986 */ /* 0x0007e2000c101d04 */
[----:B------:R-:W-:Y:S02]  /*2a50*/  LEA R92, P5, R118, UR20, 0x4 ;  /* 0x00000014765c7c11 */ /* 0x000fe4000f8a20ff */
[----:B------:R-:W-:Y:S01]  /*2a60*/  FSEL R153, R94, RZ, P6 ;  /* 0x000000ff5e997208 */ /* 0x000fe20003000000 */
[----:B------:R-:W-:-:S04]  /*2a70*/  FMUL.FTZ R94, R119, UR18 ;  /* 0x00000012775e7c20 */ /* 0x000fc80008410000 */
[----:B------:R-:W-:Y:S01]  /*2a80*/  FMUL.FTZ R95, R95, R94 ;  /* 0x0000005e5f5f7220 */ /* 0x000fe20000410000 */
[----:B------:R-:W-:Y:S01]  /*2a90*/  FADD.FTZ R66, R66, R153 ;  /* 0x0000009942427221 */ /* 0x000fe20000010000 */
[----:B------:R-:W-:Y:S01]  /*2aa0*/  @P6 FMUL.FTZ R98, R20, R93 ;  /* 0x0000005d14626220 */ /* 0x000fe20000410000 */
[----:B------:R-:W-:Y:S02]  /*2ab0*/  LEA.HI.X R93, R118, UR21, RZ, 0x4, P5 ;  /* 0x00000015765d7c11 */ /* 0x000fe4000a8f24ff */
[----:B------:R-:W-:-:S13]  /*2ac0*/  LOP3.LUT P5, RZ, R101, 0xff000000, RZ, 0xc0, !PT ;  /* 0xff00000065ff7812 */ /* 0x000fda00078ac0ff */
[----:B------:R-:W-:Y:S01]  /*2ad0*/  @P5 FMUL.FTZ R99, R21, R94 ;  /* 0x0000005e15635220 */ /* 0x000fe20000410000 */
[----:B------:R-:W-:-:S04]  /*2ae0*/  FSEL R94, R95, RZ, P5 ;  /* 0x000000ff5f5e7208 */ /* 0x000fc80002800000 */
[----:B------:R3:W-:Y:S01]  /*2af0*/  STG.E.128 desc[UR4][R92.64], R96 ;  /* 0x000000605c007986 */ /* 0x0007e2000c101d04 */
[----:B------:R-:W-:-:S07]  /*2b00*/  FADD.FTZ R67, R67, R94 ;  /* 0x0000005e43437221 */ /* 0x000fce0000010000 */
.L_x_7482:
[----:B------:R-:W-:Y:S05]  /*2b10*/  BSYNC B0 ;  /* 0x0000000000007941 */ /* 0x000fea0003800000 */
.L_x_7481:
[----:B------:R-:W-:Y:S02]  /*2b20*/  IADD3 R115, R115, UR22, RZ ;  /* 0x0000001673737c10 */ /* 0x000fe4000fffe0ff */
[----:B---3--:R-:W-:Y:S02]  /*2b30*/  SEL R126, RZ, 0x1, P4 ;  /* 0x00000001ff7e7807 */ /* 0x008fe40002000000 */
[----:B------:R-:W-:-:S13]  /*2b40*/  ISETP.GE.AND P5, PT, R115, UR23, PT ;  /* 0x0000001773007c0c */ /* 0x000fda000bfa6270 */
[----:B------:R-:W-:Y:S05]  /*2b50*/  @!P5 BRA `(.L_x_7483) ;  /* 0xffffffdc0084d947 */ /* 0x000fea000383ffff */
.L_x_7465:
[----:B------:R-:W3:Y:S01]  /*2b60*/  S2R R0, SR_TID.X ;  /* 0x0000000000007919 */ /* 0x000ee20000002100 */
[----:B------:R-:W3:Y:S01]  /*2b70*/  S2UR UR6, SR_CTAID.X ;  /* 0x00000000000679c3 */ /* 0x000ee20000002500 */
[----:B------:R-:W-:Y:S01]  /*2b80*/  BSSY B0, `(.L_x_7484) ;  /* 0x000000f000007945 */ /* 0x000fe20003800000 */
[----:B---3-5:R-:W-:-:S05]  /*2b90*/  LEA.HI R3, R0, UR6, RZ, 0x19 ;  /* 0x0000000600037c11 */ /* 0x028fca000f8fc8ff */
[----:B------:R-:W-:-:S05]  /*2ba0*/  IMAD R3, R3, R112, RZ ;  /* 0x0000007003037224 */ /* 0x000fca00078e02ff */
[----:B------:R-:W-:Y:S01]  /*2bb0*/  LEA.HI R9, R3, R116, RZ, 0x1e ;  /* 0x0000007403097211 */ /* 0x000fe200078ff0ff */
[----:B------:R-:W-:Y:S06]  /*2bc0*/  @!P0 BRA `(.L_x_7485) ;  /* 0x0000000000288947 */ /* 0x000fec0003800000 */
[----:B------:R-:W3:Y:S08]  /*2bd0*/  LDC.64 R2, c[0x0][0x2d0] ;  /* 0x0000b400ff027b82 */ /* 0x000ef00000000a00 */
[----:B------:R-:W4:Y:S08]  /*2be0*/  LDC.64 R4, c[0x0][0x2d8] ;  /* 0x0000b600ff047b82 */ /* 0x000f300000000a00 */
[----:B------:R-:W5:Y:S01]  /*2bf0*/  LDC.64 R6, c[0x0][0x2f0] ;  /* 0x0000bc00ff067b82 */ /* 0x000f620000000a00 */
[----:B---3--:R-:W-:-:S05]  /*2c00*/  IMAD.WIDE.U32 R2, R9, 0x10, R2 ;  /* 0x0000001009027825 */ /* 0x008fca00078e0002 */
[----:B------:R3:W-:Y:S01]  /*2c10*/  STG.E.128 desc[UR4][R2.64], R40 ;  /* 0x0000002802007986 */ /* 0x0007e2000c101d04 */
[----:B----4-:R-:W-:-:S05]  /*2c20*/  IMAD.WIDE.U32 R4, R9, 0x10, R4 ;  /* 0x0000001009047825 */ /* 0x010fca00078e0004 */
[----:B------:R3:W-:Y:S01]  /*2c30*/  STG.E.128 desc[UR4][R4.64], R28 ;  /* 0x0000001c04007986 */ /* 0x0007e2000c101d04 */
[C---:B-----5:R-:W-:Y:S01]  /*2c40*/  IMAD.WIDE.U32 R6, R9.reuse, 0x10, R6 ;  /* 0x0000001009067825 */ /* 0x060fe200078e0006 */
[----:B------:R-:W-:-:S04]  /*2c50*/  IADD3 R9, R9, 0x80, RZ ;  /* 0x0000008009097810 */ /* 0x000fc80007ffe0ff */
[----:B------:R3:W-:Y:S03]  /*2c60*/  STG.E.128 desc[UR4][R6.64], R52 ;  /* 0x0000003406007986 */ /* 0x0007e6000c101d04 */
.L_x_7485:
[----:B------:R-:W-:Y:S05]  /*2c70*/  BSYNC B0 ;  /* 0x0000000000007941 */ /* 0x000fea0003800000 */
.L_x_7484:
[----:B------:R-:W-:Y:S04]  /*2c80*/  BSSY B0, `(.L_x_7486) ;  /* 0x000000c000007945 */ /* 0x000fe80003800000 */
[----:B------:R-:W-:Y:S05]  /*2c90*/  @!P1 BRA `(.L_x_7487) ;  /* 0x0000000000289947 */ /* 0x000fea0003800000 */
[----:B---3--:R-:W3:Y:S08]  /*2ca0*/  LDC.64 R2, c[0x0][0x2d0] ;  /* 0x0000b400ff027b82 */ /* 0x008ef00000000a00 */
        /* <DEDUP_REMOVED lines=9> */
.L_x_7487:
[----:B------:R-:W-:Y:S05]  /*2d40*/  BSYNC B0 ;  /* 0x0000000000007941 */ /* 0x000fea0003800000 */
.L_x_7486:
        /* <DEDUP_REMOVED lines=12> */
.L_x_7489:
[----:B------:R-:W-:Y:S05]  /*2e10*/  BSYNC B0 ;  /* 0x0000000000007941 */ /* 0x000fea0003800000 */
.L_x_7488:
[----:B------:R-:W-:-:S13]  /*2e20*/  ISETP.NE.AND P0, PT, R117, RZ, PT ;  /* 0x000000ff7500720c */ /* 0x000fda0003f05270 */
[----:B------:R-:W-:Y:S05]  /*2e30*/  @!P0 EXIT ;  /* 0x000000000000894d */ /* 0x000fea0003800000 */
[----:B---3--:R-:W3:Y:S08]  /*2e40*/  LDC.64 R2, c[0x0][0x2d0] ;  /* 0x0000b400ff027b82 */ /* 0x008ef00000000a00 */
[----:B------:R-:W4:Y:S08]  /*2e50*/  LDC.64 R4, c[0x0][0x2d8] ;  /* 0x0000b600ff047b82 */ /* 0x000f300000000a00 */
[----:B------:R-:W5:Y:S01]  /*2e60*/  LDC.64 R6, c[0x0][0x2f0] ;  /* 0x0000bc00ff067b82 */ /* 0x000f620000000a00 */
[----:B---3--:R-:W-:-:S05]  /*2e70*/  IMAD.WIDE.U32 R2, R9, 0x10, R2 ;  /* 0x0000001009027825 */ /* 0x008fca00078e0002 */
[----:B------:R-:W-:Y:S01]  /*2e80*/  STG.E.128 desc[UR4][R2.64], R48 ;  /* 0x0000003002007986 */ /* 0x000fe2000c101d04 */
[----:B----4-:R-:W-:-:S05]  /*2e90*/  IMAD.WIDE.U32 R4, R9, 0x10, R4 ;  /* 0x0000001009047825 */ /* 0x010fca00078e0004 */
[----:B------:R-:W-:Y:S01]  /*2ea0*/  STG.E.128 desc[UR4][R4.64], R36 ;  /* 0x0000002404007986 */ /* 0x000fe2000c101d04 */
[----:B-----5:R-:W-:-:S05]  /*2eb0*/  IMAD.WIDE.U32 R6, R9, 0x10, R6 ;  /* 0x0000001009067825 */ /* 0x020fca00078e0006 */
[----:B------:R-:W-:Y:S01]  /*2ec0*/  STG.E.128 desc[UR4][R6.64], R64 ;  /* 0x0000004006007986 */ /* 0x000fe2000c101d04 */
[----:B------:R-:W-:Y:S05]  /*2ed0*/  EXIT ;  /* 0x000000000000794d */ /* 0x000fea0003800000 */
.L_x_7474:
[----:B------:R-:W-:Y:S01]  /*2ee0*/  HFMA2.MMA R157, -RZ, RZ, 0, 9.5367431640625e-07 ;  /* 0x00000010ff9d7435 */ /* 0x000fe200000001ff */
[----:B------:R-:W-:Y:S02]  /*2ef0*/  MOV R162, R151 ;  /* 0x0000009700a27202 */ /* 0x000fe40000000f00 */
[----:B------:R-:W-:Y:S02]  /*2f00*/  MOV R164, 0x1f ;  /* 0x0000001f00a47802 */ /* 0x000fe40000000f00 */
[----:B------:R-:W-:-:S07]  /*2f10*/  MOV R153, 0xffffffff ;  /* 0xffffffff00997802 */ /* 0x000fce0000000f00 */
[----:B-----5:R-:W-:Y:S05]  /*2f20*/  WARPSYNC.COLLECTIVE R153, `(.L_x_7490) ;  /* 0x0000000099087348 */ /* 0x020fea0003c00000 */
[----:B------:R0:W1:Y:S02]  /*2f30*/  SHFL.DOWN P6, R155, R162, R157, R164 ;  /* 0x0800009da29b7389 */ /* 0x00006400000c00a4 */
[----:B01---5:R-:W-:Y:S01]  /*2f40*/  ENDCOLLECTIVE ;  /* 0x000000000000791b */ /* 0x023fe20003800000 */
.L_x_7490:
[----:B------:R-:W-:Y:S02]  /*2f50*/  MOV R162, R160 ;  /* 0x000000a000a27202 */ /* 0x000fe40000000f00 */
[----:B------:R-:W-:-:S07]  /*2f60*/  MOV R94, R155 ;  /* 0x0000009b005e7202 */ /* 0x000fce0000000f00 */
[----:B------:R-:W-:Y:S05]  /*2f70*/  WARPSYNC.COLLECTIVE R153, `(.L_x_7491) ;  /* 0x0000000099087348 */ /* 0x000fea0003c00000 */
[----:B------:R0:W1:Y:S02]  /*2f80*/  SHFL.DOWN P6, R155, R162, R157, R164 ;  /* 0x0800009da29b7389 */ /* 0x00006400000c00a4 */
[----:B01----:R-:W-:Y:S01]  /*2f90*/  ENDCOLLECTIVE ;  /* 0x000000000000791b */ /* 0x003fe20003800000 */
.L_x_7491:
[----:B------:R-:W-:Y:S01]  /*2fa0*/  FADD.FTZ R94, R94, R151 ;  /* 0x000000975e5e7221 */ /* 0x000fe20000010000 */
[----:B------:R-:W-:-:S04]  /*2fb0*/  HFMA2.MMA R157, -RZ, RZ, 0, 4.76837158203125e-07 ;  /* 0x00000008ff9d7435 */ /* 0x000fc800000001ff */
[----:B------:R-:W-:Y:S02]  /*2fc0*/  MOV R162, R94 ;  /* 0x0000005e00a27202 */ /* 0x000fe40000000f00 */
[----:B------:R-:W-:-:S07]  /*2fd0*/  MOV R95, R155 ;  /* 0x0000009b005f7202 */ /* 0x000fce0000000f00 */
[----:B------:R-:W-:Y:S05]  /*2fe0*/  WARPSYNC.COLLECTIVE R153, `(.L_x_7492) ;  /* 0x0000000099087348 */ /* 0x000fea0003c00000 */
[----:B------:R0:W1:Y:S02]  /*2ff0*/  SHFL.DOWN P6, R155, R162, R157, R164 ;  /* 0x0800009da29b7389 */ /* 0x00006400000c00a4 */
[----:B01----:R-:W-:Y:S01]  /*3000*/  ENDCOLLECTIVE ;  /* 0x000000000000791b */ /* 0x003fe20003800000 */
.L_x_7492:
[----:B------:R-:W-:-:S05]  /*3010*/  FADD.FTZ R95, R95, R160 ;  /* 0x000000a05f5f7221 */ /* 0x000fca0000010000 */
[----:B------:R-:W-:Y:S02]  /*3020*/  MOV R162, R95 ;  /* 0x0000005f00a27202 */ /* 0x000fe40000000f00 */
[----:B------:R-:W-:-:S07]  /*3030*/  MOV R97, R155 ;  /* 0x0000009b00617202 */ /* 0x000fce0000000f00 */
[----:B------:R-:W-:Y:S05]  /*3040*/  WARPSYNC.COLLECTIVE R153, `(.L_x_7493) ;  /* 0x0000000099087348 */ /* 0x000fea0003c00000 */
[----:B------:R0:W1:Y:S02]  /*3050*/  SHFL.DOWN P6, R155, R162, R157, R164 ;  /* 0x0800009da29b7389 */ /* 0x00006400000c00a4 */
[----:B01----:R-:W-:Y:S01]  /*3060*/  ENDCOLLECTIVE ;  /* 0x000000000000791b */ /* 0x003fe20003800000 */
.L_x_7493:
[----:B------:R-:W-:Y:S01]  /*3070*/  FADD.FTZ R97, R94, R97 ;  /* 0x000000615e617221 */ /* 0x000fe20000010000 */
[----:B------:R-:W-:-:S04]  /*3080*/  HFMA2.MMA R157, -RZ, RZ, 0, 2.384185791015625e-07 ;  /* 0x00000004ff9d7435 */ /* 0x000fc800000001ff */
[----:B------:R-:W-:Y:S02]  /*3090*/  MOV R162, R97 ;  /* 0x0000006100a27202 */ /* 0x000fe40000000f00 */
[----:B------:R-:W-:-:S07]  /*30a0*/  MOV R96, R155 ;  /* 0x0000009b00607202 */ /* 0x000fce0000000f00 */
[----:B------:R-:W-:Y:S05]  /*30b0*/  WARPSYNC.COLLECTIVE R153, `(.L_x_7494) ;  /* 0x0000000099087348 */ /* 0x000fea0003c00000 */
[----:B------:R0:W1:Y:S02]  /*30c0*/  SHFL.DOWN P6, R155, R162, R157, R164 ;  /* 0x0800009da29b7389 */ /* 0x00006400000c00a4 */
[----:B01----:R-:W-:Y:S01]  /*30d0*/  ENDCOLLECTIVE ;  /* 0x000000000000791b */ /* 0x003fe20003800000 */
.L_x_7494:
[----:B------:R-:W-:-:S05]  /*30e0*/  FADD.FTZ R96, R95, R96 ;  /* 0x000000605f607221 */ /* 0x000fca0000010000 */
[----:B------:R-:W-:Y:S02]  /*30f0*/  MOV R162, R96 ;  /* 0x0000006000a27202 */ /* 0x000fe40000000f00 */
[----:B------:R-:W-:-:S07]  /*3100*/  MOV R98, R155 ;  /* 0x0000009b00627202 */ /* 0x000fce0000000f00 */
[----:B------:R-:W-:Y:S05]  /*3110*/  WARPSYNC.COLLECTIVE R153, `(.L_x_7495) ;  /* 0x0000000099087348 */ /* 0x000fea0003c00000 */
[----:B------:R0:W1:Y:S02]  /*3120*/  SHFL.DOWN P6, R155, R162, R157, R164 ;  /* 0x0800009da29b7389 */ /* 0x00006400000c00a4 */
[----:B01----:R-:W-:Y:S01]  /*3130*/  ENDCOLLECTIVE ;  /* 0x000000000000791b */ /* 0x003fe20003800000 */
.L_x_7495:
[----:B------:R-:W-:Y:S01]  /*3140*/  FADD.FTZ R98, R97, R98 ;  /* 0x0000006261627221 */ /* 0x000fe20000010000 */
[----:B------:R-:W-:-:S04]  /*3150*/  HFMA2.MMA R157, -RZ, RZ, 0, 1.1920928955078125e-07 ;  /* 0x00000002ff9d7435 */ /* 0x000fc800000001ff */
[----:B------:R-:W-:Y:S02]  /*3160*/  MOV R162, R98 ;  /* 0x0000006200a27202 */ /* 0x000fe40000000f00 */
[----:B------:R-:W-:-:S07]  /*3170*/  MOV R99, R155 ;  /* 0x0000009b00637202 */ /* 0x000fce0000000f00 */
[----:B------:R-:W-:Y:S05]  /*3180*/  WARPSYNC.COLLECTIVE R153, `(.L_x_7496) ;  /* 0x0000000099087348 */ /* 0x000fea0003c00000 */
[----:B------:R0:W1:Y:S02]  /*3190*/  SHFL.DOWN P6, R155, R162, R157, R164 ;  /* 0x0800009da29b7389 */ /* 0x00006400000c00a4 */
[----:B01----:R-:W-:Y:S01]  /*31a0*/  ENDCOLLECTIVE ;  /* 0x000000000000791b */ /* 0x003fe20003800000 */
.L_x_7496:
[----:B------:R-:W-:-:S05]  /*31b0*/  FADD.FTZ R99, R96, R99 ;  /* 0x0000006360637221 */ /* 0x000fca0000010000 */
[----:B------:R-:W-:Y:S02]  /*31c0*/  MOV R162, R99 ;  /* 0x0000006300a27202 */ /* 0x000fe40000000f00 */
[----:B------:R-:W-:-:S07]  /*31d0*/  MOV R127, R155 ;  /* 0x0000009b007f7202 */ /* 0x000fce0000000f00 */
[----:B------:R-:W-:Y:S05]  /*31e0*/  WARPSYNC.COLLECTIVE R153, `(.L_x_7497) ;  /* 0x0000000099087348 */ /* 0x000fea0003c00000 */
[----:B------:R0:W1:Y:S02]  /*31f0*/  SHFL.DOWN P6, R155, R162, R157, R164 ;  /* 0x0800009da29b7389 */ /* 0x00006400000c00a4 */
[----:B01----:R-:W-:Y:S01]  /*3200*/  ENDCOLLECTIVE ;  /* 0x000000000000791b */ /* 0x003fe20003800000 */
.L_x_7497:
[----:B------:R-:W-:Y:S01]  /*3210*/  FADD.FTZ R127, R98, R127 ;  /* 0x0000007f627f7221 */ /* 0x000fe20000010000 */
[----:B------:R-:W-:-:S04]  /*3220*/  HFMA2.MMA R157, -RZ, RZ, 0, 5.9604644775390625e-08 ;  /* 0x00000001ff9d7435 */ /* 0x000fc800000001ff */
[----:B------:R-:W-:Y:S02]  /*3230*/  MOV R162, R127 ;  /* 0x0000007f00a27202 */ /* 0x000fe40000000f00 */
[----:B------:R-:W-:-:S07]  /*3240*/  MOV R126, R155 ;  /* 0x0000009b007e7202 */ /* 0x000fce0000000f00 */
[----:B------:R-:W-:Y:S05]  /*3250*/  WARPSYNC.COLLECTIVE R153, `(.L_x_7498) ;  /* 0x0000000099087348 */ /* 0x000fea0003c00000 */
[----:B------:R0:W1:Y:S02]  /*3260*/  SHFL.DOWN P6, R155, R162, R157, R164 ;  /* 0x0800009da29b7389 */ /* 0x00006400000c00a4 */
[----:B01----:R-:W-:Y:S01]  /*3270*/  ENDCOLLECTIVE ;  /* 0x000000000000791b */ /* 0x003fe20003800000 */
.L_x_7498:
[----:B------:R-:W-:-:S05]  /*3280*/  FADD.FTZ R94, R99, R126 ;  /* 0x0000007e635e7221 */ /* 0x000fca0000010000 */
[----:B------:R-:W-:Y:S02]  /*3290*/  MOV R162, R94 ;  /* 0x0000005e00a27202 */ /* 0x000fe40000000f00 */
[----:B------:R-:W-:-:S07]  /*32a0*/  MOV R126, R155 ;  /* 0x0000009b007e7202 */ /* 0x000fce0000000f00 */
[----:B------:R-:W-:Y:S05]  /*32b0*/  WARPSYNC.COLLECTIVE R153, `(.L_x_7499) ;  /* 0x0000000099087348 */ /* 0x000fea0003c00000 */
[----:B------:R0:W1:Y:S02]  /*32c0*/  SHFL.DOWN P6, R155, R162, R157, R164 ;  /* 0x0800009da29b7389 */ /* 0x00006400000c00a4 */
[----:B01----:R-:W-:Y:S01]  /*32d0*/  ENDCOLLECTIVE ;  /* 0x000000000000791b */ /* 0x003fe20003800000 */
.L_x_7499:
[----:B------:R-:W-:Y:S01]  /*32e0*/  MOV R95, R155 ;  /* 0x0000009b005f7202 */ /* 0x000fe20000000f00 */
[----:B------:R-:W-:Y:S06]  /*32f0*/  BRA `(.L_x_7500) ;  /* 0xffffffe4003c7947 */ /* 0x000fec000383ffff */
.L_x_7501:
        /* <DEDUP_REMOVED lines=16> */
.L_x_8852:


//--------------------- .text._ZN10layer_norm13ln_bwd_kernelINS_13Kernel_traitsI6__halfffffjLj2048ELj1ELj1ELj4ELj16ENS_18Kernel_traits_baseILj2048ES2_ffffjLj128EEEEELb1ELb1ELb0ELb1EEEvNS_9BwdParamsE --------------------------
	.section	.text._ZN10layer_norm13ln_bwd_kernelINS_13Kernel_traitsI6__halfffffjLj2048ELj1ELj1ELj4ELj16ENS_18Kernel_traits_baseILj2048ES2_ffffjLj128EEEEELb1ELb1ELb0ELb1EEEvNS_9BwdParamsE,"ax",@progbits
	.align	128
        .global         _ZN10layer_norm13ln_bwd_kernelINS_13Kernel_traitsI6__halfffffjLj2048ELj1ELj1ELj4ELj16ENS_18Kernel_traits_baseILj2048ES2_ffffjLj128EEEEELb1ELb1ELb0ELb1EEEvNS_9BwdParamsE
        .type           _ZN10layer_norm13ln_bwd_kernelINS_13Kernel_traitsI6__halfffffjLj2048ELj1ELj1ELj4ELj16ENS_18Kernel_traits_baseILj2048ES2_ffffjLj128EEEEELb1ELb1ELb0ELb1EEEvNS_9BwdParamsE,@function
        .size           _ZN10layer_norm13ln_bwd_kernelINS_13Kernel_traitsI6__halfffffjLj2048ELj1ELj1ELj4ELj16ENS_18Kernel_traits_baseILj2048ES2_ffffjLj128EEEEELb1ELb1ELb0ELb1EEEvNS_9BwdParamsE,(.L_x_8853 - _ZN10layer_norm13ln_bwd_kernelINS_13Kernel_traitsI6__halfffffjLj2048ELj1ELj1ELj4ELj16ENS_18Kernel_traits_baseILj2048ES2_ffffjLj128EEEEELb1ELb1ELb0ELb1EEEvNS_9BwdParamsE)
        .other          _ZN10layer_norm13ln_bwd_kernelINS_13Kernel_traitsI6__halfffffjLj2048ELj1ELj1ELj4ELj16ENS_18Kernel_traits_baseILj2048ES2_ffffjLj128EEEEELb1ELb1ELb0ELb1EEEvNS_9BwdParamsE,@"STO_CUDA_ENTRY STV_DEFAULT"
_ZN10layer_norm13ln_bwd_kernelINS_13Kernel_traitsI6__halfffffjLj2048ELj1ELj1ELj4ELj16ENS_18Kernel_traits_baseILj2048ES2_ffffjLj128EEEEELb1ELb1ELb0ELb1EEEvNS_9BwdParamsE:
.text._ZN10layer_norm13ln_bwd_kernelINS_13Kernel_traitsI6__halfffffjLj2048ELj1ELj1ELj4ELj16ENS_18Kernel_traits_baseILj2048ES2_ffffjLj128EEEEELb1ELb1ELb0ELb1EEEvNS_9BwdParamsE:
        /* <DEDUP_REMOVED lines=40> */
.L_x_7502:
        /* <DEDUP_REMOVED lines=26> */
[----:B0-----:R-:W-:Y:S02]  /*0420*/  CS2R R4, SRZ ;  /* 0x0000000000047805 */ /* 0x001fe4000001ff00 */
        /* <DEDUP_REMOVED lines=46> */
[----:B------:R-:W-:Y:S02]  /*0710*/  CS2R R12, SRZ ;  /* 0x00000000000c7805 */ /* 0x000fe4000001ff00 */
[----:B------:R-:W-:Y:S02]  /*0720*/  CS2R R10, SRZ ;  /* 0x00000000000a7805 */ /* 0x000fe4000001ff00 */
[----:B------:R-:W-:Y:S02]  /*0730*/  CS2R R8, SRZ ;  /* 0x0000000000087805 */ /* 0x000fe4000001ff00 */
[----:B------:R-:W-:Y:S02]  /*0740*/  CS2R R6, SRZ ;  /* 0x0000000000067805 */ /* 0x000fe4000001ff00 */
[----:B------:R-:W-:Y:S01]  /*0750*/  MOV R100, RZ ;  /* 0x000000ff00647202 */ /* 0x000fe20000000f00 */
        /* <DEDUP_REMOVED lines=16> */
.L_x_7505:
[----:B------:R-:W0:Y:S01]  /*0860*/  LDC.64 R48, c[0x0][0x250] ;  /* 0x00009400ff307b82 */ /* 0x000e220000000a00 */
[----:B------:R-:W-:-:S05]  /*0870*/  IMAD R50, R137, UR9, RZ ;  /* 0x0000000989327c24 */ /* 0x000fca000f8e02ff */
[----:B------:R-:W-:Y:S02]  /*0880*/  SHF.R.S32.HI R51, RZ, 0x1f, R50 ;  /* 0x0000001fff337819 */ /* 0x000fe40000011432 */
[----:B------:R-:W1:Y:S02]  /*0890*/  LDC.64 R72, c[0x0][0x238] ;  /* 0x00008e00ff487b82 */ /* 0x000e640000000a00 */
[----:B------:R-:W-:Y:S02]  /*08a0*/  LEA.HI R51, R51, R50, RZ, 0x2 ;  /* 0x0000003233337211 */ /* 0x000fe400078f10ff */
[----:B------:R-:W-:-:S04]  /*08b0*/  LOP3.LUT R50, R25, 0x7f, RZ, 0xc0, !PT ;  /* 0x0000007f19327812 */ /* 0x000fc800078ec0ff */
[----:B------:R-:W2:Y:S01]  /*08c0*/  LDC.64 R138, c[0x0][0x258] ;  /* 0x00009600ff8a7b82 */ /* 0x000ea20000000a00 */
[----:B------:R-:W-:-:S07]  /*08d0*/  LEA.HI.SX32 R145, R51, R50, 0x1e ;  /* 0x0000003233917211 */ /* 0x000fce00078ff2ff */
[----:B------:R-:W3:Y:S01]  /*08e0*/  LDC.64 R78, c[0x0][0x2b8] ;  /* 0x0000ae00ff4e7b82 */ /* 0x000ee20000000a00 */
[----:B0-----:R-:W-:Y:S01]  /*08f0*/  IMAD.WIDE R48, R137, 0x4, R48 ;  /* 0x0000000489307825 */ /* 0x001fe200078e0230 */
[----:B------:R-:W-:-:S04]  /*0900*/  IADD3 R141, R145, 0x100, RZ ;  /* 0x00000100918d7810 */ /* 0x000fc80007ffe0ff */
[----:B------:R0:W4:Y:S01]  /*0910*/  LDG.E R163, desc[UR4][R48.64] ;  /* 0x0000000430a37981 */ /* 0x000122000c1e1900 */
[----:B-1----:R-:W-:Y:S01]  /*0920*/  IMAD.WIDE.U32 R64, R141, 0x10, R72 ;  /* 0x000000108d407825 */ /* 0x002fe200078e0048 */
[----:B------:R-:W1:Y:S03]  /*0930*/  @P0 LDC.64 R76, c[0x0][0x270] ;  /* 0x00009c00ff4c0b82 */ /* 0x000e660000000a00 */
[----:B--2---:R-:W-:Y:S02]  /*0940*/  IMAD.WIDE R138, R137, 0x4, R138 ;  /* 0x00000004898a7825 */ /* 0x004fe400078e028a */
[----:B------:R-:W2:Y:S01]  /*0950*/  LDG.E.128 R64, desc[UR4][R64.64] ;  /* 0x0000000440407981 */ /* 0x000ea2000c1e1d00 */
[----:B------:R-:W-:Y:S02]  /*0960*/  SHF.R.S32.HI R140, RZ, 0x1f, R137 ;  /* 0x0000001fff8c7819 */ /* 0x000fe40000011489 */
[----:B------:R-:W1:Y:S01]  /*0970*/  LDC.64 R102, c[0x0][0x2c8] ;  /* 0x0000b200ff667b82 */ /* 0x000e620000000a00 */
[C---:B0-----:R-:W-:Y:S01]  /*0980*/  IMAD.WIDE.U32 R48, R145.reuse, 0x10, R72 ;  /* 0x0000001091307825 */ /* 0x041fe200078e0048 */
[----:B------:R-:W2:Y:S03]  /*0990*/  LDG.E R138, desc[UR4][R138.64] ;  /* 0x000000048a8a7981 */ /* 0x000ea6000c1e1900 */
[----:B---3--:R-:W-:-:S02]  /*09a0*/  IMAD.WIDE.U32 R52, R145, 0x10, R78 ;  /* 0x0000001091347825 */ /* 0x008fc400078e004e */
[----:B------:R-:W3:Y:S01]  /*09b0*/  LDG.E.128 R48, desc[UR4][R48.64] ;  /* 0x0000000430307981 */ /* 0x000ee2000c1e1d00 */
[----:B------:R-:W-:Y:S01]  /*09c0*/  IADD3 R143, R145, 0x80, RZ ;  /* 0x00000080918f7810 */ /* 0x000fe20007ffe0ff */
[----:B------:R-:W0:Y:S02]  /*09d0*/  LDC.64 R148, c[0x0][0x240] ;  /* 0x00009000ff947b82 */ /* 0x000e240000000a00 */
[----:B------:R-:W2:Y:S02]  /*09e0*/  LDG.E.128 R52, desc[UR4][R52.64] ;  /* 0x0000000434347981 */ /* 0x000ea4000c1e1d00 */
[----:B------:R-:W-:-:S04]  /*09f0*/  IMAD.WIDE.U32 R56, R143, 0x10, R72 ;  /* 0x000000108f387825 */ /* 0x000fc800078e0048 */
[--C-:B------:R-:W-:Y:S02]  /*0a00*/  IMAD.WIDE.U32 R60, R143, 0x10, R78.reuse ;  /* 0x000000108f3c7825 */ /* 0x100fe400078e004e */
[----:B------:R-:W2:Y:S04]  /*0a10*/  LDG.E.128 R56, desc[UR4][R56.64] ;  /* 0x0000000438387981 */ /* 0x000ea8000c1e1d00 */
[----:B------:R-:W2:Y:S01]  /*0a20*/  LDG.E.128 R60, desc[UR4][R60.64] ;  /* 0x000000043c3c7981 */ /* 0x000ea2000c1e1d00 */
[----:B------:R-:W-:Y:S01]  /*0a30*/  IADD3 R111, R145, 0x180, RZ ;  /* 0x00000180916f7810 */ /* 0x000fe20007ffe0ff */
[----:B------:R-:W-:-:S04]  /*0a40*/  IMAD.WIDE.U32 R68, R141, 0x10, R78 ;  /* 0x000000108d447825 */ /* 0x000fc800078e004e */
[----:B------:R-:W-:Y:S02]  /*0a50*/  IMAD.WIDE.U32 R72, R111, 0x10, R72 ;  /* 0x000000106f487825 */ /* 0x000fe400078e0048 */
[----:B------:R-:W2:Y:S01]  /*0a60*/  LDG.E.128 R68, desc[UR4][R68.64] ;  /* 0x0000000444447981 */ /* 0x000ea2000c1e1d00 */
[----:B-1----:R-:W-:-:S03]  /*0a70*/  @P0 LEA R76, P2, R137, R76, 0x2 ;  /* 0x0000004c894c0211 */ /* 0x002fc600078410ff */
[----:B------:R-:W2:Y:S01]  /*0a80*/  LDG.E.128 R72, desc[UR4][R72.64] ;  /* 0x0000000448487981 */ /* 0x000ea2000c1e1d00 */
[----:B------:R-:W-:Y:S01]  /*0a90*/  @P0 LEA.HI.X R77, R137, R77, R140, 0x2, P2 ;  /* 0x0000004d894d0211 */ /* 0x000fe200010f148c */
[----:B------:R-:W-:Y:S01]  /*0aa0*/  IMAD.WIDE.U32 R78, R111, 0x10, R78 ;  /* 0x000000106f4e7825 */ /* 0x000fe200078e004e */
[----:B------:R-:W-:-:S06]  /*0ab0*/  MOV R140, 0x3f800000 ;  /* 0x3f800000008c7802 */ /* 0x000fcc0000000f00 */
[----:B------:R-:W5:Y:S04]  /*0ac0*/  @P0 LDG.E R140, desc[UR4][R76.64] ;  /* 0x000000044c8c0981 */ /* 0x000f68000c1e1900 */
[----:B------:R-:W2:Y:S01]  /*0ad0*/  LDG.E.128 R76, desc[UR4][R78.64] ;  /* 0x000000044e4c7981 */ /* 0x000ea2000c1e1d00 */
[----:B------:R-:W-:-:S04]  /*0ae0*/  ISETP.NE.U32.AND P1, PT, R102, RZ, PT ;  /* 0x000000ff6600720c */ /* 0x000fc80003f25070 */
[----:B------:R-:W-:-:S13]  /*0af0*/  ISETP.NE.AND.EX P1, PT, R103, RZ, PT, P1 ;  /* 0x000000ff6700720c */ /* 0x000fda0003f25310 */
[----:B------:R-:W1:Y:S08]  /*0b00*/  @P1 LDC.64 R154, c[0x0][0x2c8] ;  /* 0x0000b200ff9a1b82 */ /* 0x000e700000000a00 */
[----:B------:R-:W0:Y:S01]  /*0b10*/  @P1 LDC.64 R146, c[0x0][0x2c8] ;  /* 0x0000b200ff921b82 */ /* 0x000e220000000a00 */
[----:B------:R-:W-:-:S07]  /*0b20*/  ISETP.NE.AND P2, PT, RZ, UR8, PT ;  /* 0x00000008ff007c0c */ /* 0x000fce000bf45270 */
[----:B------:R-:W0:Y:S08]  /*0b30*/  @P1 LDC.64 R150, c[0x0][0x2c8] ;  /* 0x0000b200ff961b82 */ /* 0x000e300000000a00 */
[----:B------:R-:W0:Y:S01]  /*0b40*/  @P1 LDC.64 R152, c[0x0][0x2c8] ;  /* 0x0000b200ff981b82 */ /* 0x000e220000000a00 */
[----:B-1----:R-:W-:Y:S01]  /*0b50*/  @P1 IMAD.WIDE.U32 R154, R143, 0x10, R154 ;  /* 0x000000108f9a1825 */ /* 0x002fe200078e009a */
[----:B------:R-:W-:-:S04]  /*0b60*/  LOP3.LUT P4, RZ, R156, 0xff, RZ, 0xc0, !PT ;  /* 0x000000ff9cff7812 */ /* 0x000fc8000788c0ff */
[----:B------:R-:W5:Y:S01]  /*0b70*/  @P1 LDG.E.128 R32, desc[UR4][R154.64] ;  /* 0x000000049a201981 */ /* 0x000f62000c1e1d00 */
[----:B0-----:R-:W-:-:S05]  /*0b80*/  @P1 IMAD.WIDE.U32 R146, R145, 0x10, R146 ;  /* 0x0000001091921825 */ /* 0x001fca00078e0092 */
[----:B------:R0:W5:Y:S01]  /*0b90*/  @P1 LDG.E.128 R28, desc[UR4][R146.64] ;  /* 0x00000004921c1981 */ /* 0x000162000c1e1d00 */
[----:B------:R-:W-:-:S05]  /*0ba0*/  @P1 IMAD.WIDE.U32 R150, R111, 0x10, R150 ;  /* 0x000000106f961825 */ /* 0x000fca00078e0096 */
[----:B------:R1:W5:Y:S01]  /*0bb0*/  @P1 LDG.E.128 R40, desc[UR4][R150.64] ;  /* 0x0000000496281981 */ /* 0x000362000c1e1d00 */
[----:B0-----:R-:W-:-:S04]  /*0bc0*/  IMAD.WIDE.U32 R146, R145, 0x4, R148 ;  /* 0x0000000491927825 */ /* 0x001fc800078e0094 */
[C---:B------:R-:W-:Y:S02]  /*0bd0*/  @P1 IMAD.WIDE.U32 R152, R141.reuse, 0x10, R152 ;  /* 0x000000108d981825 */ /* 0x040fe400078e0098 */
[----:B------:R-:W5:Y:S02]  /*0be0*/  LDG.E R146, desc[UR4][R146.64] ;  /* 0x0000000492927981 */ /* 0x000f64000c1e1900 */
[--C-:B-1----:R-:W-:Y:S02]  /*0bf0*/  IMAD.WIDE.U32 R150, R141, 0x4, R148.reuse ;  /* 0x000000048d967825 */ /* 0x102fe400078e0094 */
[----:B------:R0:W5:Y:S04]  /*0c00*/  @P1 LDG.E.128 R36, desc[UR4][R152.64] ;  /* 0x0000000498241981 */ /* 0x000168000c1e1d00 */
[----:B------:R1:W5:Y:S01]  /*0c10*/  LDG.E R142, desc[UR4][R150.64] ;  /* 0x00000004968e7981 */ /* 0x000362000c1e1900 */
[----:B0-----:R-:W-:-:S04]  /*0c20*/  IMAD.WIDE.U32 R152, R143, 0x4, R148 ;  /* 0x000000048f987825 */ /* 0x001fc800078e0094 */
[----:B------:R-:W-:Y:S01]  /*0c30*/  IMAD.WIDE.U32 R148, R111, 0x4, R148 ;  /* 0x000000046f947825 */ /* 0x000fe200078e0094 */
[----:B------:R-:W5:Y:S04]  /*0c40*/  LDG.E R144, desc[UR4][R152.64] ;  /* 0x0000000498907981 */ /* 0x000f68000c1e1900 */
[----:B------:R0:W5:Y:S01]  /*0c50*/  LDG.E R139, desc[UR4][R148.64] ;  /* 0x00000004948b7981 */ /* 0x000162000c1e1900 */
[----:B------:R-:W-:Y:S01]  /*0c60*/  UMOV UR6, 0xffffffff ;  /* 0xffffffff00067882 */ /* 0x000fe20000000000 */
[----:B------:R-:W-:Y:S02]  /*0c70*/  LOP3.LUT P1, RZ, R25, 0x1f, RZ, 0xc0, !PT ;  /* 0x0000001f19ff7812 */ /* 0x000fe4000782c0ff */
[----:B----4-:R-:W-:-:S05]  /*0c80*/  FSEL R163, R163, RZ, !P2 ;  /* 0x000000ffa3a37208 */ /* 0x010fca0005000000 */
[C---:B---3--:R-:W-:Y:S01]  /*0c90*/  FADD.FTZ R49, -R163.reuse, R49 ;  /* 0x00000031a3317221 */ /* 0x048fe20000010100 */
[C---:B------:R-:W-:Y:S01]  /*0ca0*/  FADD.FTZ R51, -R163.reuse, R51 ;  /* 0x00000033a3337221 */ /* 0x040fe20000010100 */
[C---:B------:R-:W-:Y:S02]  /*0cb0*/  FADD.FTZ R155, -R163.reuse, R48 ;  /* 0x00000030a39b7221 */ /* 0x040fe40000010100 */
[C---:B--2---:R-:W-:Y:S01]  /*0cc0*/  FMUL.FTZ R156, R138.reuse, R49 ;  /* 0x000000318a9c7220 */ /* 0x044fe20000410000 */
[C---:B------:R-:W-:Y:S01]  /*0cd0*/  FMUL.FTZ R159, R138.reuse, R51 ;  /* 0x000000338a9f7220 */ /* 0x040fe20000410000 */
[C---:B------:R-:W-:Y:S01]  /*0ce0*/  FADD.FTZ R49, -R163.reuse, R64 ;  /* 0x00000040a3317221 */ /* 0x040fe20000010100 */
[C---:B------:R-:W-:Y:S01]  /*0cf0*/  FADD.FTZ R51, -R163.reuse, R66 ;  /* 0x00000042a3337221 */ /* 0x040fe20000010100 */
[----:B------:R-:W-:Y:S01]  /*0d00*/  FMUL.FTZ R155, R138, R155 ;  /* 0x0000009b8a9b7220 */ /* 0x000fe20000410000 */
[----:B------:R-:W-:Y:S01]  /*0d10*/  FMUL.FTZ R158, R136, R52 ;  /* 0x00000034889e7220 */ /* 0x000fe20000410000 */
[C---:B------:R-:W-:Y:S01]  /*0d20*/  FMUL.FTZ R64, R138.reuse, R49 ;  /* 0x000000318a407220 */ /* 0x040fe20000410000 */
[C---:B------:R-:W-:Y:S01]  /*0d30*/  FMUL.FTZ R66, R138.reuse, R51 ;  /* 0x000000338a427220 */ /* 0x040fe20000410000 */
[----:B------:R-:W-:Y:S01]  /*0d40*/  FADD.FTZ R157, -R163, R50 ;  /* 0x00000032a39d7221 */ /* 0x000fe20000010100 */
[----:B------:R-:W-:Y:S01]  /*0d50*/  FMUL.FTZ R160, R135, R53 ;  /* 0x0000003587a07220 */ /* 0x000fe20000410000 */
[----:B------:R-:W-:Y:S01]  /*0d60*/  FADD.FTZ R49, RZ, R158 ;  /* 0x0000009eff317221 */ /* 0x000fe20000010000 */
[----:B------:R-:W-:Y:S01]  /*0d70*/  FFMA.FTZ R51, R155, R158, RZ ;  /* 0x0000009e9b337223 */ /* 0x000fe200000100ff */
        /* <DEDUP_REMOVED lines=10> */
[----:B-1----:R-:W-:Y:S01]  /*0e20*/  FMUL.FTZ R150, R132, R60 ;  /* 0x0000003c84967220 */ /* 0x002fe20000410000 */
[----:B------:R-:W-:Y:S01]  /*0e30*/  FADD.FTZ R51, R49, R162 ;  /* 0x000000a231337221 */ /* 0x000fe20000010000 */
[----:B------:R-:W-:Y:S01]  /*0e40*/  FFMA.FTZ R50, R159, R162, R50 ;  /* 0x000000a29f327223 */ /* 0x000fe20000010032 */
[C---:B------:R-:W-:Y:S01]  /*0e50*/  FADD.FTZ R98, R53.reuse, R98 ;  /* 0x0000006235627221 */ /* 0x040fe20000010000 */
[----:B------:R-:W-:Y:S01]  /*0e60*/  FFMA.FTZ R99, R53, R156, R99 ;  /* 0x0000009c35637223 */ /* 0x000fe20000010063 */
[----:B0-----:R-:W-:Y:S01]  /*0e70*/  FADD.FTZ R149, -R163, R58 ;  /* 0x0000003aa3957221 */ /* 0x001fe20000010100 */
[C---:B------:R-:W-:Y:S01]  /*0e80*/  FMUL.FTZ R148, R138.reuse, R57 ;  /* 0x000000398a947220 */ /* 0x040fe20000410000 */
        /* <DEDUP_REMOVED lines=19> */
[----:B------:R-:W-:Y:S01]  /*0fc0*/  FADD.FTZ R67, -R163, R67 ;  /* 0x00000043a3437221 */ /* 0x000fe20000010100 */
[C---:B------:R-:W-:Y:S01]  /*0fd0*/  FADD.FTZ R0, R69.reuse, R0 ;  /* 0x0000000045007221 */ /* 0x040fe20000010000 */
[----:B------:R-:W-:Y:S01]  /*0fe0*/  FFMA.FTZ R85, R69, R65, R85 ;  /* 0x0000004145557223 */ /* 0x000fe20000010055 */
[----:B------:R-:W-:Y:S01]  /*0ff0*/  FADD.FTZ R49, -R163, R74 ;  /* 0x0000004aa3317221 */ /* 0x000fe20000010100 */
[----:B------:R-:W-:Y:S01]  /*1000*/  FMUL.FTZ R69, R127, R69 ;  /* 0x000000457f457220 */ /* 0x000fe20000410000 */
        /* <DEDUP_REMOVED lines=35> */
[----:B------:R-:W-:Y:S01]  /*1240*/  FADD.FTZ R63, -R163, R75 ;  /* 0x0000004ba33f7221 */ /* 0x000fe20000010100 */
        /* <DEDUP_REMOVED lines=9> */
[----:B------:R-:W-:Y:S01]  /*12e0*/  SHF.R.U32.HI R48, RZ, 0x5, R25 ;  /* 0x00000005ff307819 */ /* 0x000fe20000011619 */
[----:B------:R-:W-:Y:S01]  /*12f0*/  FADD.FTZ R49, R50, R77 ;  /* 0x0000004d32317221 */ /* 0x000fe20000010000 */
[----:B------:R-:W-:Y:S01]  /*1300*/  FFMA.FTZ R51, R61, R77, R52 ;  /* 0x0000004d3d337223 */ /* 0x000fe20000010034 */
[C---:B------:R-:W-:Y:S01]  /*1310*/  FADD.FTZ R96, R54.reuse, R96 ;  /* 0x0000006036607221 */ /* 0x040fe20000010000 */
[----:B------:R-:W-:Y:S01]  /*1320*/  FFMA.FTZ R97, R54, R157, R97 ;  /* 0x0000009d36617223 */ /* 0x000fe20000010061 */
[C---:B------:R-:W-:Y:S01]  /*1330*/  FADD.FTZ R7, R79.reuse, R7 ;  /* 0x000000074f077221 */ /* 0x040fe20000010000 */
[----:B------:R-:W-:Y:S01]  /*1340*/  FFMA.FTZ R27, R79, R63, R27 ;  /* 0x0000003f4f1b7223 */ /* 0x000fe2000001001b */
[----:B------:R-:W-:Y:S01]  /*1350*/  FMUL.FTZ R79, R121, R79 ;  /* 0x0000004f794f7220 */ /* 0x000fe20000410000 */
[----:B------:R-:W-:Y:S01]  /*1360*/  LOP3.LUT R52, R48, 0x7fffffc, RZ, 0xc0, !PT ;  /* 0x07fffffc30347812 */ /* 0x000fe200078ec0ff */
[----:B------:R-:W-:Y:S01]  /*1370*/  FADD.FTZ R50, R49, R78 ;  /* 0x0000004e31327221 */ /* 0x000fe20000010000 */
[----:B------:R-:W-:-:S02]  /*1380*/  FFMA.FTZ R54, R62, R78, R51 ;  /* 0x0000004e3e367223 */ /* 0x000fc40000010033 */
        /* <DEDUP_REMOVED lines=22> */
.L_x_7516:
[----:B------:R-:W3:Y:S01]  /*14f0*/  S2R R55, SR_CgaCtaId ;  /* 0x0000000000377919 */ /* 0x000ee20000008800 */
[----:B------:R-:W-:Y:S01]  /*1500*/  @!P1 LOP3.LUT R53, R48, 0x3, RZ, 0xc0, !PT ;  /* 0x0000000330359812 */ /* 0x000fe200078ec0ff */
[----:B0-2---:R-:W-:Y:S01]  /*1510*/  FADD.FTZ R49, R49, R54 ;  /* 0x0000003631317221 */ /* 0x005fe20000010000 */
[----:B------:R-:W-:Y:S01]  /*1520*/  MOV R48, 0x400 ;  /* 0x0000040000307802 */ /* 0x000fe20000000f00 */
[----:B------:R-:W0:Y:S01]  /*1530*/  LDC.64 R164, c[0x0][0x220] ;  /* 0x00008800ffa47b82 */ /* 0x000e220000000a00 */
[----:B------:R-:W-:Y:S01]  /*1540*/  @!P1 IADD3 R53, R52, R53, RZ ;  /* 0x0000003534359210 */ /* 0x000fe20007ffe0ff */
[----:B------:R-:W-:Y:S05]  /*1550*/  WARPSYNC.ALL ;  /* 0x0000000000007948 */ /* 0x000fea0003800000 */
[----:B---3--:R-:W-:Y:S01]  /*1560*/  LEA R54, R55, R48, 0x18 ;  /* 0x0000003037367211 */ /* 0x008fe200078ec0ff */
[----:B-1----:R-:W-:-:S03]  /*1570*/  FADD.FTZ R48, R50, R51 ;  /* 0x0000003332307221 */ /* 0x002fc60000010000 */
[----:B------:R-:W-:-:S05]  /*1580*/  @!P1 LEA R72, R53, R54, 0x3 ;  /* 0x0000003635489211 */ /* 0x000fca00078e18ff */
[----:B------:R0:W-:Y:S02]  /*1590*/  @!P1 STS.64 [R72+0x2000], R48 ;  /* 0x0020003048009388 */ /* 0x0001e40000000a00 */
[----:B0-----:R-:W-:Y:S01]  /*15a0*/  IMAD.WIDE.U32 R48, R145, 0x10, R164 ;  /* 0x0000001091307825 */ /* 0x001fe200078e00a4 */
[----:B------:R-:W-:Y:S06]  /*15b0*/  BAR.SYNC.DEFER_BLOCKING 0x0 ;  /* 0x0000000000007b1d */ /* 0x000fec0000010000 */
[----:B------:R-:W2:Y:S01]  /*15c0*/  LDG.E.128 R48, desc[UR4][R48.64] ;  /* 0x0000000430307981 */ /* 0x000ea2000c1e1d00 */
[----:B------:R-:W-:-:S02]  /*15d0*/  LEA R73, R52, R54, 0x3 ;  /* 0x0000003634497211 */ /* 0x000fc400078e18ff */
[----:B------:R-:W-:Y:S02]  /*15e0*/  ISETP.NE.U32.AND P1, PT, RZ, UR12, PT ;  /* 0x0000000cff007c0c */ /* 0x000fe4000bf25070 */
[----:B------:R-:W-:Y:S01]  /*15f0*/  ISETP.NE.U32.AND P3, PT, RZ, UR12, PT ;  /* 0x0000000cff007c0c */ /* 0x000fe2000bf65070 */
[----:B------:R-:W0:Y:S01]  /*1600*/  LDS.128 R52, [R73+0x2000] ;  /* 0x0020000049347984 */ /* 0x000e220000000c00 */
[----:B------:R-:W-:Y:S02]  /*1610*/  ISETP.NE.AND.EX P1, PT, RZ, UR13, PT, P1 ;  /* 0x0000000dff007c0c */ /* 0x000fe4000bf25310 */
[----:B------:R-:W-:Y:S01]  /*1620*/  ISETP.NE.AND.EX P3, PT, RZ, UR13, PT, P3 ;  /* 0x0000000dff007c0c */ /* 0x000fe2000bf65330 */
[----:B------:R-:W1:Y:S01]  /*1630*/  LDS.128 R56, [R73+0x2010] ;  /* 0x0020100049387984 */ /* 0x000e620000000c00 */
[C---:B-----5:R-:W-:Y:S02]  /*1640*/  LOP3.LUT P5, RZ, R146.reuse, 0xff, RZ, 0xc0, !PT ;  /* 0x000000ff92ff7812 */ /* 0x060fe400078ac0ff */
[----:B------:R-:W-:Y:S01]  /*1650*/  LOP3.LUT P6, RZ, R146, 0xff00, RZ, 0xc0, !PT ;  /* 0x0000ff0092ff7812 */ /* 0x000fe200078cc0ff */
        /* <DEDUP_REMOVED lines=9> */
[----:B------:R-:W-:Y:S02]  /*16f0*/  FMUL.FTZ R73, R52, UR10 ;  /* 0x0000000a34497c20 */ /* 0x000fe40008410000 */
[----:B------:R-:W0:Y:S02]  /*1700*/  @P1 LDC.64 R52, c[0x0][0x308] ;  /* 0x0000c200ff341b82 */ /* 0x000e240000000a00 */
[----:B------:R-:W-:Y:S02]  /*1710*/  FSEL R72, R58, RZ, !P2 ;  /* 0x000000ff3a487208 */ /* 0x000fe40005000000 */
[----:B------:R-:W-:-:S03]  /*1720*/  ISETP.NE.U32.AND P2, PT, R102, RZ, PT ;  /* 0x000000ff6600720c */ /* 0x000fc60003f45070 */
[-CC-:B------:R-:W-:Y:S01]  /*1730*/  FFMA.FTZ R155, R155, R73.reuse, R72.reuse ;  /* 0x000000499b9b7223 */ /* 0x180fe20000010048 */
[----:B------:R-:W-:Y:S01]  /*1740*/  ISETP.NE.AND.EX P2, PT, R103, RZ, PT, P2 ;  /* 0x000000ff6700720c */ /* 0x000fe20003f45320 */
[-CC-:B------:R-:W-:Y:S01]  /*1750*/  FFMA.FTZ R55, R156, R73.reuse, R72.reuse ;  /* 0x000000499c377223 */ /* 0x180fe20000010048 */
[-CC-:B------:R-:W-:Y:S01]  /*1760*/  FFMA.FTZ R54, R157, R73.reuse, R72.reuse ;  /* 0x000000499d367223 */ /* 0x180fe20000010048 */
[----:B------:R-:W-:Y:S01]  /*1770*/  FADD.FTZ R155, R158, -R155 ;  /* 0x8000009b9e9b7221 */ /* 0x000fe20000010000 */
[----:B------:R-:W-:Y:S01]  /*1780*/  FFMA.FTZ R159, R159, R73, R72 ;  /* 0x000000499f9f7223 */ /* 0x000fe20000010048 */
[----:B------:R-:W-:Y:S01]  /*1790*/  FADD.FTZ R55, R160, -R55 ;  /* 0x80000037a0377221 */ /* 0x000fe20000010000 */
[----:B------:R-:W-:Y:S01]  /*17a0*/  FADD.FTZ R59, R161, -R54 ;  /* 0x80000036a13b7221 */ /* 0x000fe20000010000 */
[----:B------:R-:W-:Y:S01]  /*17b0*/  FMUL.FTZ R155, R138, R155 ;  /* 0x0000009b8a9b7220 */ /* 0x000fe20000410000 */
[----:B------:R-:W-:Y:S01]  /*17c0*/  FADD.FTZ R159, R162, -R159 ;  /* 0x8000009fa29f7221 */ /* 0x000fe20000010000 */
[C---:B------:R-:W-:Y:S01]  /*17d0*/  FMUL.FTZ R74, R138.reuse, R55 ;  /* 0x000000378a4a7220 */ /* 0x040fe20000410000 */
[----:B------:R-:W-:-:S02]  /*17e0*/  FMUL.FTZ R59, R138, R59 ;  /* 0x0000003b8a3b7220 */ /* 0x000fc40000410000 */
[----:B------:R-:W-:Y:S01]  /*17f0*/  FMUL.FTZ R58, R138, R159 ;  /* 0x0000009f8a3a7220 */ /* 0x000fe20000410000 */
[----:B------:R-:W-:Y:S01]  /*1800*/  @P2 FADD.FTZ R155, R28, R155 ;  /* 0x0000009b1c9b2221 */ /* 0x000fe20000010000 */
[----:B------:R-:W-:Y:S01]  /*1810*/  @P2 FADD.FTZ R74, R29, R74 ;  /* 0x0000004a1d4a2221 */ /* 0x000fe20000010000 */
[----:B------:R-:W-:Y:S01]  /*1820*/  @P2 FADD.FTZ R59, R30, R59 ;  /* 0x0000003b1e3b2221 */ /* 0x000fe20000010000 */
[----:B0-----:R-:W-:-:S04]  /*1830*/  @P1 IMAD.WIDE.U32 R56, R145, 0x10, R52 ;  /* 0x0000001091381825 */ /* 0x001fc800078e0034 */
[----:B------:R-:W-:Y:S01]  /*1840*/  @P2 FADD.FTZ R58, R31, R58 ;  /* 0x0000003a1f3a2221 */ /* 0x000fe20000010000 */
[C---:B------:R-:W-:Y:S01]  /*1850*/  SEL R52, R155.reuse, R44, P3 ;  /* 0x0000002c9b347207 */ /* 0x040fe20001800000 */
[-C--:B------:R-:W-:Y:S01]  /*1860*/  FMUL.FTZ R155, R155, R140.reuse ;  /* 0x0000008c9b9b7220 */ /* 0x080fe20000410000 */
[C---:B------:R-:W-:Y:S01]  /*1870*/  SEL R53, R74.reuse, R45, P3 ;  /* 0x0000002d4a357207 */ /* 0x040fe20001800000 */
[----:B------:R-:W-:Y:S01]  /*1880*/  FMUL.FTZ R75, R74, R140 ;  /* 0x0000008c4a4b7220 */ /* 0x000fe20000410000 */
[----:B------:R-:W-:Y:S01]  /*1890*/  SEL R54, R59, R46, P3 ;  /* 0x0000002e3b367207 */ /* 0x000fe20001800000 */
[----:B------:R-:W-:Y:S01]  /*18a0*/  FMUL.FTZ R155, R155, UR11 ;  /* 0x0000000b9b9b7c20 */ /* 0x000fe20008410000 */
[C---:B------:R-:W-:Y:S01]  /*18b0*/  SEL R55, R58.reuse, R47, P3 ;  /* 0x0000002f3a377207 */ /* 0x040fe20001800000 */
[-C--:B------:R-:W-:Y:S01]  /*18c0*/  FMUL.FTZ R59, R59, R140.reuse ;  /* 0x0000008c3b3b7220 */ /* 0x080fe20000410000 */
[----:B------:R-:W-:-:S03]  /*18d0*/  FMUL.FTZ R58, R58, R140 ;  /* 0x0000008c3a3a7220 */ /* 0x000fc60000410000 */
[----:B------:R0:W-:Y:S01]  /*18e0*/  @P1 STG.E.128 desc[UR4][R56.64], R52 ;  /* 0x0000003438001986 */ /* 0x0001e2000c101d04 */
[----:B------:R-:W-:Y:S01]  /*18f0*/  FMUL.FTZ R59, R59, UR11 ;  /* 0x0000000b3b3b7c20 */ /* 0x000fe20008410000 */
[----:B------:R-:W-:Y:S01]  /*1900*/  FMUL.FTZ R58, R58, UR11 ;  /* 0x0000000b3a3a7c20 */ /* 0x000fe20008410000 */
[----:B0-----:R-:W0:Y:S01]  /*1910*/  LDC.64 R56, c[0x0][0x2f8] ;  /* 0x0000be00ff387b82 */ /* 0x001e220000000a00 */
[----:B------:R-:W-:Y:S02]  /*1920*/  CS2R R52, SRZ ;  /* 0x0000000000347805 */ /* 0x000fe4000001ff00 */
[----:B------:R-:W-:Y:S01]  /*1930*/  CS2R R54, SRZ ;  /* 0x0000000000367805 */ /* 0x000fe2000001ff00 */
[----:B------:R-:W-:Y:S01]  /*1940*/  @P5 FMUL.FTZ R52, R120, R155 ;  /* 0x0000009b78345220 */ /* 0x000fe20000410000 */
[----:B0-----:R-:W-:-:S04]  /*1950*/  IMAD.WIDE.U32 R56, R145, 0x10, R56 ;  /* 0x0000001091387825 */ /* 0x001fc800078e0038 */
[----:B--2---:R-:W-:-:S05]  /*1960*/  FMUL.FTZ R48, R155, R48 ;  /* 0x000000309b307220 */ /* 0x004fca0000410000 */
[----:B------:R-:W-:Y:S01]  /*1970*/  FSEL R74, R48, RZ, P5 ;  /* 0x000000ff304a7208 */ /* 0x000fe20002800000 */
[----:B------:R-:W-:Y:S01]  /*1980*/  FMUL.FTZ R48, R75, UR11 ;  /* 0x0000000b4b307c20 */ /* 0x000fe20008410000 */
[----:B------:R-:W-:-:S03]  /*1990*/  LOP3.LUT P5, RZ, R146, 0xff000000, RZ, 0xc0, !PT ;  /* 0xff00000092ff7812 */ /* 0x000fc600078ac0ff */
[-C--:B------:R-:W-:Y:S01]  /*19a0*/  FMUL.FTZ R49, R49, R48.reuse ;  /* 0x0000003031317220 */ /* 0x080fe20000410000 */
[----:B------:R-:W-:-:S04]  /*19b0*/  @P6 FMUL.FTZ R53, R119, R48 ;  /* 0x0000003077356220 */ /* 0x000fc80000410000 */
[----:B------:R-:W-:Y:S02]  /*19c0*/  FSEL R75, R49, RZ, P6 ;  /* 0x000000ff314b7208 */ /* 0x000fe40003000000 */
[----:B------:R-:W-:-:S03]  /*19d0*/  LOP3.LUT P6, RZ, R146, 0xff0000, RZ, 0xc0, !PT ;  /* 0x00ff000092ff7812 */ /* 0x000fc600078cc0ff */
[----:B------:R-:W-:-:S10]  /*19e0*/  @P5 FMUL.FTZ R55, R117, R58 ;  /* 0x0000003a75375220 */ /* 0x000fd40000410000 */
[----:B------:R-:W-:-:S05]  /*19f0*/  @P6 FMUL.FTZ R54, R118, R59 ;  /* 0x0000003b76366220 */ /* 0x000fca0000410000 */
[----:B------:R0:W-:Y:S02]  /*1a00*/  STG.E.128 desc[UR4][R56.64], R52 ;  /* 0x0000003438007986 */ /* 0x0001e4000c101d04 */
[----:B0-----:R-:W-:-:S06]  /*1a10*/  IMAD.WIDE.U32 R52, R143, 0x10, R164 ;  /* 0x000000108f347825 */ /* 0x001fcc00078e00a4 */
[----:B------:R-:W2:Y:S01]  /*1a20*/  LDG.E.128 R52, desc[UR4][R52.64] ;  /* 0x0000000434347981 */ /* 0x000ea2000c1e1d00 */
[-CC-:B------:R-:W-:Y:S01]  /*1a30*/  FFMA.FTZ R147, R147, R73.reuse, R72.reuse ;  /* 0x0000004993937223 */ /* 0x180fe20000010048 */
[--C-:B------:R-:W-:Y:S01]  /*1a40*/  FFMA.FTZ R49, R148, R73, R72.reuse ;  /* 0x0000004994317223 */ /* 0x100fe20000010048 */
[----:B------:R-:W-:Y:S01]  /*1a50*/  FMUL.FTZ R50, R50, R59 ;  /* 0x0000003b32327220 */ /* 0x000fe20000410000 */
[----:B------:R-:W-:Y:S01]  /*1a60*/  FMUL.FTZ R103, R51, R58 ;  /* 0x0000003a33677220 */ /* 0x000fe20000410000 */
[----:B------:R-:W-:Y:S01]  /*1a70*/  FADD.FTZ R147, R150, -R147 ;  /* 0x8000009396937221 */ /* 0x000fe20000010000 */
[----:B------:R-:W-:Y:S01]  /*1a80*/  FADD.FTZ R49, R152, -R49 ;  /* 0x8000003198317221 */ /* 0x000fe20000010000 */
[----:B------:R-:W-:Y:S01]  /*1a90*/  FFMA.FTZ R149, R149, R73, R72 ;  /* 0x0000004995957223 */ /* 0x000fe20000010048 */
[----:B------:R-:W-:Y:S01]  /*1aa0*/  FSEL R102, R50, RZ, P6 ;  /* 0x000000ff32667208 */ /* 0x000fe20003000000 */
[C---:B------:R-:W-:Y:S01]  /*1ab0*/  FMUL.FTZ R51, R138.reuse, R147 ;  /* 0x000000938a337220 */ /* 0x040fe20000410000 */
[----:B------:R-:W-:Y:S01]  /*1ac0*/  FMUL.FTZ R50, R138, R49 ;  /* 0x000000318a327220 */ /* 0x000fe20000410000 */
[----:B------:R-:W-:Y:S01]  /*1ad0*/  FSEL R103, R103, RZ, P5 ;  /* 0x000000ff67677208 */ /* 0x000fe20002800000 */
[----:B------:R-:W0:Y:S01]  /*1ae0*/  @P1 LDC.64 R48, c[0x0][0x308] ;  /* 0x0000c200ff301b82 */ /* 0x000e220000000a00 */
[----:B------:R-:W-:Y:S01]  /*1af0*/  @P2 FADD.FTZ R51, R32, R51 ;  /* 0x0000003320332221 */ /* 0x000fe20000010000 */
[----:B------:R-:W-:Y:S01]  /*1b00*/  @P2 FADD.FTZ R50, R33, R50 ;  /* 0x0000003221322221 */ /* 0x000fe20000010000 */
[----:B------:R-:W-:Y:S01]  /*1b10*/  LOP3.LUT P5, RZ, R144, 0xff00, RZ, 0xc0, !PT ;  /* 0x0000ff0090ff7812 */ /* 0x000fe200078ac0ff */
[----:B------:R-:W-:Y:S01]  /*1b20*/  FFMA.FTZ R58, R151, R73, R72 ;  /* 0x00000049973a7223 */ /* 0x000fe20000010048 */
[-C--:B------:R-:W-:Y:S01]  /*1b30*/  FMUL.FTZ R56, R51, R140.reuse ;  /* 0x0000008c33387220 */ /* 0x080fe20000410000 */
[----:B------:R-:W-:Y:S01]  /*1b40*/  FMUL.FTZ R57, R50, R140 ;  /* 0x0000008c32397220 */ /* 0x000fe20000410000 */
[----:B------:R-:W-:Y:S01]  /*1b50*/  LOP3.LUT P6, RZ, R144, 0xff, RZ, 0xc0, !PT ;  /* 0x000000ff90ff7812 */ /* 0x000fe200078cc0ff */
[----:B------:R-:W-:Y:S01]  /*1b60*/  FADD.FTZ R149, R154, -R149 ;  /* 0x800000959a957221 */ /* 0x000fe20000010000 */
[----:B------:R-:W-:Y:S01]  /*1b70*/  FMUL.FTZ R59, R56, UR11 ;  /* 0x0000000b383b7c20 */ /* 0x000fe20008410000 */
[----:B------:R-:W-:Y:S01]  /*1b80*/  FMUL.FTZ R148, R57, UR11 ;  /* 0x0000000b39947c20 */ /* 0x000fe20008410000 */
[----:B------:R-:W-:Y:S01]  /*1b90*/  CS2R R56, SRZ ;  /* 0x0000000000387805 */ /* 0x000fe2000001ff00 */
[----:B------:R-:W-:-:S04]  /*1ba0*/  FADD.FTZ R153, R153, -R58 ;  /* 0x8000003a99997221 */ /* 0x000fc80000010000 */
[----:B------:R-:W-:Y:S01]  /*1bb0*/  @P5 FMUL.FTZ R57, R115, R148 ;  /* 0x0000009473395220 */ /* 0x000fe20000410000 */
[----:B------:R-:W-:-:S03]  /*1bc0*/  FMUL.FTZ R150, R138, R153 ;  /* 0x000000998a967220 */ /* 0x000fc60000410000 */
[----:B------:R-:W-:Y:S01]  /*1bd0*/  @P6 FMUL.FTZ R56, R116, R59 ;  /* 0x0000003b74386220 */ /* 0x000fe20000410000 */
[----:B------:R-:W-:Y:S01]  /*1be0*/  @P2 FADD.FTZ R150, R35, R150 ;  /* 0x0000009623962221 */ /* 0x000fe20000010000 */
[----:B--2---:R-:W-:Y:S01]  /*1bf0*/  FMUL.FTZ R52, R59, R52 ;  /* 0x000000343b347220 */ /* 0x004fe20000410000 */
[----:B------:R-:W-:Y:S01]  /*1c00*/  FMUL.FTZ R53, R53, R148 ;  /* 0x0000009435357220 */ /* 0x000fe20000410000 */
[----:B------:R-:W-:Y:S01]  /*1c10*/  FMUL.FTZ R59, R138, R149 ;  /* 0x000000958a3b7220 */ /* 0x000fe20000410000 */
[----:B0-----:R-:W-:Y:S01]  /*1c20*/  @P1 IMAD.WIDE.U32 R148, R143, 0x10, R48 ;  /* 0x000000108f941825 */ /* 0x001fe200078e0030 */
[----:B------:R-:W-:Y:S02]  /*1c30*/  SEL R48, R51, R44, P3 ;  /* 0x0000002c33307207 */ /* 0x000fe40001800000 */
[----:B------:R-:W-:Y:S01]  /*1c40*/  FSEL R146, R52, RZ, P6 ;  /* 0x000000ff34927208 */ /* 0x000fe20003000000 */
[----:B------:R-:W-:Y:S01]  /*1c50*/  @P2 FADD.FTZ R59, R34, R59 ;  /* 0x0000003b223b2221 */ /* 0x000fe20000010000 */
[----:B------:R-:W-:-:S02]  /*1c60*/  FSEL R145, R53, RZ, P5 ;  /* 0x000000ff35917208 */ /* 0x000fc40002800000 */
[C---:B------:R-:W-:Y:S02]  /*1c70*/  LEA R52, P5, R143.reuse, UR14, 0x4 ;  /* 0x0000000e8f347c11 */ /* 0x040fe4000f8a20ff */
[C---:B------:R-:W-:Y:S02]  /*1c80*/  LOP3.LUT P6, RZ, R144.reuse, 0xff0000, RZ, 0xc0, !PT ;  /* 0x00ff000090ff7812 */ /* 0x040fe400078cc0ff */
[----:B------:R-:W-:Y:S01]  /*1c90*/  LEA.HI.X R53, R143, UR15, RZ, 0x4, P5 ;  /* 0x0000000f8f357c11 */ /* 0x000fe2000a8f24ff */
[-C--:B------:R-:W-:Y:S01]  /*1ca0*/  FMUL.FTZ R143, R59, R140.reuse ;  /* 0x0000008c3b8f7220 */ /* 0x080fe20000410000 */
[----:B------:R-:W-:Y:S01]  /*1cb0*/  LOP3.LUT P5, RZ, R144, 0xff000000, RZ, 0xc0, !PT ;  /* 0xff00000090ff7812 */ /* 0x000fe200078ac0ff */
[----:B------:R-:W-:Y:S01]  /*1cc0*/  FMUL.FTZ R144, R150, R140 ;  /* 0x0000008c96907220 */ /* 0x000fe20000410000 */
[----:B------:R-:W-:Y:S01]  /*1cd0*/  SEL R49, R50, R45, P3 ;  /* 0x0000002d32317207 */ /* 0x000fe20001800000 */
[----:B------:R-:W-:Y:S01]  /*1ce0*/  FMUL.FTZ R147, R143, UR11 ;  /* 0x0000000b8f937c20 */ /* 0x000fe20008410000 */
[----:B------:R-:W-:Y:S01]  /*1cf0*/  SEL R50, R59, R46, P3 ;  /* 0x0000002e3b327207 */ /* 0x000fe20001800000 */
[----:B------:R-:W-:Y:S01]  /*1d00*/  FMUL.FTZ R144, R144, UR11 ;  /* 0x0000000b90907c20 */ /* 0x000fe20008410000 */
[----:B------:R-:W-:-:S02]  /*1d10*/  SEL R51, R150, R47, P3 ;  /* 0x0000002f96337207 */ /* 0x000fc40001800000 */
[----:B------:R-:W-:Y:S02]  /*1d20*/  CS2R R58, SRZ ;  /* 0x00000000003a7805 */ /* 0x000fe4000001ff00 */
[----:B------:R-:W-:Y:S01]  /*1d30*/  @P6 FMUL.FTZ R58, R114, R147 ;  /* 0x00000093723a6220 */ /* 0x000fe20000410000 */
[----:B------:R0:W-:Y:S02]  /*1d40*/  @P1 STG.E.128 desc[UR4][R148.64], R48 ;  /* 0x0000003094001986 */ /* 0x0001e4000c101d04 */
[----:B------:R-:W-:-:S05]  /*1d50*/  @P5 FMUL.FTZ R59, R113, R144 ;  /* 0x00000090713b5220 */ /* 0x000fca0000410000 */
[----:B------:R1:W-:Y:S01]  /*1d60*/  STG.E.128 desc[UR4][R52.64], R56 ;  /* 0x0000003834007986 */ /* 0x0003e2000c101d04 */
[----:B0-----:R-:W-:-:S06]  /*1d70*/  IMAD.WIDE.U32 R48, R141, 0x10, R164 ;  /* 0x000000108d307825 */ /* 0x001fcc00078e00a4 */
[----:B------:R-:W2:Y:S01]  /*1d80*/  LDG.E.128 R48, desc[UR4][R48.64] ;  /* 0x0000000430307981 */ /* 0x000ea2000c1e1d00 */
[-CC-:B------:R-:W-:Y:S01]  /*1d90*/  FFMA.FTZ R143, R64, R73.reuse, R72.reuse ;  /* 0x00000049408f7223 */ /* 0x180fe20000010048 */
[--C-:B------:R-:W-:Y:S01]  /*1da0*/  FFMA.FTZ R64, R65, R73, R72.reuse ;  /* 0x0000004941407223 */ /* 0x100fe20000010048 */
[----:B------:R-:W-:Y:S01]  /*1db0*/  FMUL.FTZ R54, R54, R147 ;  /* 0x0000009336367220 */ /* 0x000fe20000410000 */
[----:B-1----:R-:W-:Y:S01]  /*1dc0*/  FFMA.FTZ R57, R66, R73, R72 ;  /* 0x0000004942397223 */ /* 0x002fe20000010048 */
[----:B------:R-:W-:Y:S01]  /*1dd0*/  FADD.FTZ R143, R68, -R143 ;  /* 0x8000008f448f7221 */ /* 0x000fe20000010000 */
[----:B------:R-:W-:Y:S01]  /*1de0*/  FADD.FTZ R65, R69, -R64 ;  /* 0x8000004045417221 */ /* 0x000fe20000010000 */
[----:B------:R-:W-:Y:S01]  /*1df0*/  FMUL.FTZ R64, R55, R144 ;  /* 0x0000009037407220 */ /* 0x000fe20000410000 */
[----:B------:R-:W-:Y:S01]  /*1e00*/  FSEL R69, R54, RZ, P6 ;  /* 0x000000ff36457208 */ /* 0x000fe20003000000 */
[C---:B------:R-:W-:Y:S01]  /*1e10*/  FMUL.FTZ R143, R138.reuse, R143 ;  /* 0x0000008f8a8f7220 */ /* 0x040fe20000410000 */
[----:B------:R-:W-:Y:S01]  /*1e20*/  FMUL.FTZ R58, R138, R65 ;  /* 0x000000418a3a7220 */ /* 0x000fe20000410000 */
[----:B------:R-:W-:Y:S01]  /*1e30*/  LOP3.LUT P6, RZ, R142, 0xff, RZ, 0xc0, !PT ;  /* 0x000000ff8eff7812 */ /* 0x000fe200078cc0ff */
[----:B------:R-:W0:Y:S01]  /*1e40*/  @P1 LDC.64 R54, c[0x0][0x308] ;  /* 0x0000c200ff361b82 */ /* 0x000e220000000a00 */
[----:B------:R-:W-:Y:S01]  /*1e50*/  @P2 FADD.FTZ R143, R36, R143 ;  /* 0x0000008f248f2221 */ /* 0x000fe20000010000 */
[----:B------:R-:W-:Y:S01]  /*1e60*/  @P2 FADD.FTZ R58, R37, R58 ;  /* 0x0000003a253a2221 */ /* 0x000fe20000010000 */
[----:B------:R-:W-:Y:S01]  /*1e70*/  FSEL R66, R64, RZ, P5 ;  /* 0x000000ff40427208 */ /* 0x000fe20002800000 */
        /* <DEDUP_REMOVED lines=8> */
[----:B------:R-:W-:Y:S01]  /*1f00*/  FADD.FTZ R71, R71, -R56 ;  /* 0x8000003847477221 */ /* 0x000fe20000010000 */
[----:B------:R-:W-:Y:S01]  /*1f10*/  @P6 FMUL.FTZ R52, R112, R59 ;  /* 0x0000003b70346220 */ /* 0x000fe20000410000 */
[----:B------:R-:W-:Y:S01]  /*1f20*/  SEL R56, R143, R44, P3 ;  /* 0x0000002c8f387207 */ /* 0x000fe20001800000 */
[----:B------:R-:W-:-:S04]  /*1f30*/  IMAD.WIDE.U32 R164, R111, 0x10, R164 ;  /* 0x000000106fa47825 */ /* 0x000fc800078e00a4 */
[----:B------:R-:W-:Y:S01]  /*1f40*/  FMUL.FTZ R144, R138, R71 ;  /* 0x000000478a907220 */ /* 0x000fe20000410000 */
[----:B------:R-:W-:-:S03]  /*1f50*/  @P5 FMUL.FTZ R53, R107, R64 ;  /* 0x000000406b355220 */ /* 0x000fc60000410000 */
[----:B------:R-:W-:-:S04]  /*1f60*/  @P2 FADD.FTZ R144, R39, R144 ;  /* 0x0000009027902221 */ /* 0x000fc80000010000 */
[----:B------:R-:W-:Y:S01]  /*1f70*/  FMUL.FTZ R71, R144, R140 ;  /* 0x0000008c90477220 */ /* 0x000fe20000410000 */
[----:B--2---:R-:W-:Y:S01]  /*1f80*/  FMUL.FTZ R48, R59, R48 ;  /* 0x000000303b307220 */ /* 0x004fe20000410000 */
[----:B------:R-:W-:Y:S01]  /*1f90*/  FMUL.FTZ R49, R49, R64 ;  /* 0x0000004031317220 */ /* 0x000fe20000410000 */
[----:B------:R-:W-:Y:S01]  /*1fa0*/  FMUL.FTZ R59, R138, R57 ;  /* 0x000000398a3b7220 */ /* 0x000fe20000410000 */
[C---:B0-----:R-:W-:Y:S01]  /*1fb0*/  @P1 IMAD.WIDE.U32 R64, R141.reuse, 0x10, R54 ;  /* 0x000000108d401825 */ /* 0x041fe200078e0036 */
[----:B------:R-:W-:Y:S02]  /*1fc0*/  SEL R57, R58, R45, P3 ;  /* 0x0000002d3a397207 */ /* 0x000fe40001800000 */
[----:B------:R-:W-:Y:S02]  /*1fd0*/  CS2R R54, SRZ ;  /* 0x0000000000367805 */ /* 0x000fe4000001ff00 */
[----:B------:R-:W-:Y:S01]  /*1fe0*/  FSEL R67, R48, RZ, P6 ;  /* 0x000000ff30437208 */ /* 0x000fe20003000000 */
[----:B------:R-:W-:Y:S01]  /*1ff0*/  @P2 FADD.FTZ R59, R38, R59 ;  /* 0x0000003b263b2221 */ /* 0x000fe20000010000 */
[----:B------:R-:W-:-:S02]  /*2000*/  LEA R48, P6, R141, UR14, 0x4 ;  /* 0x0000000e8d307c11 */ /* 0x000fc4000f8c20ff */
[----:B------:R-:W-:Y:S01]  /*2010*/  FSEL R68, R49, RZ, P5 ;  /* 0x000000ff31447208 */ /* 0x000fe20002800000 */
[----:B------:R-:W-:Y:S01]  /*2020*/  FMUL.FTZ R70, R59, R140 ;  /* 0x0000008c3b467220 */ /* 0x000fe20000410000 */
[----:B------:R-:W-:Y:S01]  /*2030*/  LEA.HI.X R49, R141, UR15, RZ, 0x4, P6 ;  /* 0x0000000f8d317c11 */ /* 0x000fe2000b0f24ff */
[----:B------:R-:W-:Y:S01]  /*2040*/  FMUL.FTZ R141, R71, UR11 ;  /* 0x0000000b478d7c20 */ /* 0x000fe20008410000 */
[----:B------:R-:W-:Y:S01]  /*2050*/  LOP3.LUT P5, RZ, R142, 0xff0000, RZ, 0xc0, !PT ;  /* 0x00ff00008eff7812 */ /* 0x000fe200078ac0ff */
[----:B------:R-:W-:Y:S01]  /*2060*/  FMUL.FTZ R70, R70, UR11 ;  /* 0x0000000b46467c20 */ /* 0x000fe20008410000 */
[----:B------:R-:W-:Y:S02]  /*2070*/  LOP3.LUT P6, RZ, R142, 0xff000000, RZ, 0xc0, !PT ;  /* 0xff0000008eff7812 */ /* 0x000fe400078cc0ff */
[----:B------:R-:W-:Y:S02]  /*2080*/  SEL R58, R59, R46, P3 ;  /* 0x0000002e3b3a7207 */ /* 0x000fe40001800000 */
[----:B------:R-:W-:-:S05]  /*2090*/  SEL R59, R144, R47, P3 ;  /* 0x0000002f903b7207 */ /* 0x000fca0001800000 */
[----:B------:R-:W-:Y:S02]  /*20a0*/  @P1 STG.E.128 desc[UR4][R64.64], R56 ;  /* 0x0000003840001986 */ /* 0x000fe4000c101d04 */
[----:B------:R-:W-:Y:S02]  /*20b0*/  @P5 FMUL.FTZ R54, R101, R70 ;  /* 0x0000004665365220 */ /* 0x000fe40000410000 */
[----:B------:R-:W-:-:S05]  /*20c0*/  @P6 FMUL.FTZ R55, R108, R141 ;  /* 0x0000008d6c376220 */ /* 0x000fca0000410000 */
[----:B------:R0:W-:Y:S04]  /*20d0*/  STG.E.128 desc[UR4][R48.64], R52 ;  /* 0x0000003430007986 */ /* 0x0001e8000c101d04 */
[----:B0-----:R-:W2:Y:S01]  /*20e0*/  LDG.E.128 R52, desc[UR4][R164.64] ;  /* 0x00000004a4347981 */ /* 0x001ea2000c1e1d00 */
[-CC-:B------:R-:W-:Y:S01]  /*20f0*/  FFMA.FTZ R71, R60, R73.reuse, R72.reuse ;  /* 0x000000493c477223 */ /* 0x180fe20000010048 */
[----:B------:R-:W0:Y:S01]  /*2100*/  @P1 LDC.64 R48, c[0x0][0x308] ;  /* 0x0000c200ff301b82 */ /* 0x000e220000000a00 */
        /* <DEDUP_REMOVED lines=11> */
[----:B------:R-:W-:Y:S01]  /*21c0*/  FMUL.FTZ R50, R50, R70 ;  /* 0x0000004632327220 */ /* 0x000fe20000410000 */
[----:B------:R-:W-:Y:S01]  /*21d0*/  FMUL.FTZ R51, R51, R141 ;  /* 0x0000008d33337220 */ /* 0x000fe20000410000 */
[----:B------:R-:W-:Y:S01]  /*21e0*/  @P2 FADD.FTZ R71, R40, R71 ;  /* 0x0000004728472221 */ /* 0x000fe20000010000 */
[----:B------:R-:W-:Y:S01]  /*21f0*/  @P2 FADD.FTZ R56, R41, R56 ;  /* 0x0000003829382221 */ /* 0x000fe20000010000 */
[----:B------:R-:W-:Y:S01]  /*2200*/  @P2 FADD.FTZ R61, R42, R61 ;  /* 0x0000003d2a3d2221 */ /* 0x000fe20000010000 */
[----:B------:R-:W-:Y:S01]  /*2210*/  @P2 FADD.FTZ R138, R43, R138 ;  /* 0x0000008a2b8a2221 */ /* 0x000fe20000010000 */
[----:B------:R-:W-:Y:S01]  /*2220*/  FSEL R59, R50, RZ, P5 ;  /* 0x000000ff323b7208 */ /* 0x000fe20002800000 */
[----:B------:R-:W-:Y:S01]  /*2230*/  FMUL.FTZ R60, R56, R140 ;  /* 0x0000008c383c7220 */ /* 0x000fe20000410000 */
[----:B------:R-:W-:-:S02]  /*2240*/  FSEL R58, R51, RZ, P6 ;  /* 0x000000ff333a7208 */ /* 0x000fc40003000000 */
[----:B------:R-:W-:Y:S02]  /*2250*/  CS2R R50, SRZ ;  /* 0x0000000000327805 */ /* 0x000fe4000001ff00 */
[C---:B------:R-:W-:Y:S01]  /*2260*/  SEL R44, R71.reuse, R44, P3 ;  /* 0x0000002c472c7207 */ /* 0x040fe20001800000 */
[----:B------:R-:W-:Y:S01]  /*2270*/  FMUL.FTZ R71, R71, R140 ;  /* 0x0000008c47477220 */ /* 0x000fe20000410000 */
[----:B------:R-:W-:Y:S01]  /*2280*/  SEL R45, R56, R45, P3 ;  /* 0x0000002d382d7207 */ /* 0x000fe20001800000 */
[----:B0-----:R-:W-:Y:S01]  /*2290*/  @P1 IMAD.WIDE.U32 R48, R111, 0x10, R48 ;  /* 0x000000106f301825 */ /* 0x001fe200078e0030 */
[----:B------:R-:W-:-:S03]  /*22a0*/  SEL R46, R61, R46, P3 ;  /* 0x0000002e3d2e7207 */ /* 0x000fc60001800000 */
[-C--:B------:R-:W-:Y:S01]  /*22b0*/  FMUL.FTZ R61, R61, R140.reuse ;  /* 0x0000008c3d3d7220 */ /* 0x080fe20000410000 */
[C---:B------:R-:W-:Y:S01]  /*22c0*/  SEL R47, R138.reuse, R47, P3 ;  /* 0x0000002f8a2f7207 */ /* 0x040fe20001800000 */
[----:B------:R-:W-:Y:S01]  /*22d0*/  FMUL.FTZ R138, R138, R140 ;  /* 0x0000008c8a8a7220 */ /* 0x000fe20000410000 */
[----:B------:R-:W-:Y:S01]  /*22e0*/  LOP3.LUT P5, RZ, R139, 0xff, RZ, 0xc0, !PT ;  /* 0x000000ff8bff7812 */ /* 0x000fe200078ac0ff */
[----:B------:R-:W-:Y:S01]  /*22f0*/  FMUL.FTZ R71, R71, UR11 ;  /* 0x0000000b47477c20 */ /* 0x000fe20008410000 */
[C---:B------:R-:W-:Y:S01]  /*2300*/  LOP3.LUT P6, RZ, R139.reuse, 0xff00, RZ, 0xc0, !PT ;  /* 0x0000ff008bff7812 */ /* 0x040fe200078cc0ff */
[----:B------:R0:W-:Y:S01]  /*2310*/  @P1 STG.E.128 desc[UR4][R48.64], R44 ;  /* 0x0000002c30001986 */ /* 0x0001e2000c101d04 */
[C---:B------:R-:W-:Y:S01]  /*2320*/  LOP3.LUT P2, RZ, R139.reuse, 0xff0000, RZ, 0xc0, !PT ;  /* 0x00ff00008bff7812 */ /* 0x040fe2000784c0ff */
[----:B------:R-:W-:Y:S01]  /*2330*/  FMUL.FTZ R60, R60, UR11 ;  /* 0x0000000b3c3c7c20 */ /* 0x000fe20008410000 */
[----:B------:R-:W-:Y:S01]  /*2340*/  LOP3.LUT P3, RZ, R139, 0xff000000, RZ, 0xc0, !PT ;  /* 0xff0000008bff7812 */ /* 0x000fe2000786c0ff */
[----:B------:R-:W-:Y:S01]  /*2350*/  FMUL.FTZ R61, R61, UR11 ;  /* 0x0000000b3d3d7c20 */ /* 0x000fe20008410000 */
[----:B------:R-:W-:Y:S01]  /*2360*/  LEA R56, P1, R111, UR14, 0x4 ;  /* 0x0000000e6f387c11 */ /* 0x000fe2000f8220ff */
[----:B------:R-:W-:Y:S01]  /*2370*/  FMUL.FTZ R138, R138, UR11 ;  /* 0x0000000b8a8a7c20 */ /* 0x000fe20008410000 */
[----:B------:R-:W-:Y:S01]  /*2380*/  IADD3 R137, R137, UR16, RZ ;  /* 0x0000001089897c10 */ /* 0x000fe2000fffe0ff */
[----:B------:R-:W-:Y:S01]  /*2390*/  FADD.FTZ R10, R74, R10 ;  /* 0x0000000a4a0a7221 */ /* 0x000fe20000010000 */
[----:B------:R-:W-:Y:S01]  /*23a0*/  LEA.HI.X R57, R111, UR15, RZ, 0x4, P1 ;  /* 0x0000000f6f397c11 */ /* 0x000fe200088f24ff */
[----:B------:R-:W-:Y:S01]  /*23b0*/  FADD.FTZ R9, R75, R9 ;  /* 0x000000094b097221 */ /* 0x000fe20000010000 */
[----:B------:R-:W-:Y:S01]  /*23c0*/  ISETP.GE.AND P1, PT, R137, UR17, PT ;  /* 0x0000001189007c0c */ /* 0x000fe2000bf26270 */
[----:B------:R-:W-:Y:S01]  /*23d0*/  FADD.FTZ R12, R102, R12 ;  /* 0x0000000c660c7221 */ /* 0x000fe20000010000 */
[----:B------:R-:W-:Y:S01]  /*23e0*/  FADD.FTZ R11, R103, R11 ;  /* 0x0000000b670b7221 */ /* 0x000fe20000010000 */
[----:B------:R-:W-:Y:S01]  /*23f0*/  @P2 FMUL.FTZ R50, R105, R61 ;  /* 0x0000003d69322220 */ /* 0x000fe20000410000 */
[----:B------:R-:W-:Y:S01]  /*2400*/  FADD.FTZ R14, R146, R14 ;  /* 0x0000000e920e7221 */ /* 0x000fe20000010000 */
[----:B------:R-:W-:Y:S01]  /*2410*/  @P3 FMUL.FTZ R51, R110, R138 ;  /* 0x0000008a6e333220 */ /* 0x000fe20000410000 */
[----:B------:R-:W-:Y:S01]  /*2420*/  FADD.FTZ R13, R145, R13 ;  /* 0x0000000d910d7221 */ /* 0x000fe20000010000 */
[----:B0-----:R-:W-:Y:S01]  /*2430*/  CS2R R48, SRZ ;  /* 0x0000000000307805 */ /* 0x001fe2000001ff00 */
[----:B------:R-:W-:Y:S01]  /*2440*/  FADD.FTZ R16, R69, R16 ;  /* 0x0000001045107221 */ /* 0x000fe20000010000 */
[----:B------:R-:W-:Y:S01]  /*2450*/  @P5 FMUL.FTZ R48, R104, R71 ;  /* 0x0000004768305220 */ /* 0x000fe20000410000 */
[----:B------:R-:W-:Y:S01]  /*2460*/  @P6 FMUL.FTZ R49, R109, R60 ;  /* 0x0000003c6d316220 */ /* 0x000fe20000410000 */
[----:B------:R-:W-:Y:S01]  /*2470*/  FADD.FTZ R15, R66, R15 ;  /* 0x0000000f420f7221 */ /* 0x000fe20000010000 */
[----:B------:R-:W-:Y:S01]  /*2480*/  FADD.FTZ R18, R67, R18 ;  /* 0x0000001243127221 */ /* 0x000fe20000010000 */
[----:B------:R-:W-:Y:S01]  /*2490*/  FADD.FTZ R17, R68, R17 ;  /* 0x0000001144117221 */ /* 0x000fe20000010000 */
[----:B------:R-:W-:Y:S01]  /*24a0*/  FADD.FTZ R20, R59, R20 ;  /* 0x000000143b147221 */ /* 0x000fe20000010000 */
[----:B------:R0:W-:Y:S01]  /*24b0*/  STG.E.128 desc[UR4][R56.64], R48 ;  /* 0x0000003038007986 */ /* 0x0001e2000c101d04 */
[----:B------:R-:W-:Y:S01]  /*24c0*/  FADD.FTZ R19, R58, R19 ;  /* 0x000000133a137221 */ /* 0x000fe20000010000 */
[----:B------:R-:W-:Y:S01]  /*24d0*/  SEL R156, RZ, 0x1, P4 ;  /* 0x00000001ff9c7807 */ /* 0x000fe20002000000 */
[----:B--2---:R-:W-:Y:S01]  /*24e0*/  FMUL.FTZ R52, R71, R52 ;  /* 0x0000003447347220 */ /* 0x004fe20000410000 */
[----:B------:R-:W-:Y:S01]  /*24f0*/  FMUL.FTZ R53, R53, R60 ;  /* 0x0000003c35357220 */ /* 0x000fe20000410000 */
[----:B------:R-:W-:Y:S01]  /*2500*/  FMUL.FTZ R54, R54, R61 ;  /* 0x0000003d36367220 */ /* 0x000fe20000410000 */
[----:B------:R-:W-:-:S02]  /*2510*/  FMUL.FTZ R55, R55, R138 ;  /* 0x0000008a37377220 */ /* 0x000fc40000410000 */
[----:B------:R-:W-:Y:S02]  /*2520*/  FSEL R52, R52, RZ, P5 ;  /* 0x000000ff34347208 */ /* 0x000fe40002800000 */
[----:B------:R-:W-:Y:S02]  /*2530*/  FSEL R53, R53, RZ, P6 ;  /* 0x000000ff35357208 */ /* 0x000fe40003000000 */
[----:B------:R-:W-:Y:S01]  /*2540*/  FSEL R54, R54, RZ, P2 ;  /* 0x000000ff36367208 */ /* 0x000fe20001000000 */
[----:B------:R-:W-:Y:S01]  /*2550*/  FADD.FTZ R23, R52, R23 ;  /* 0x0000001734177221 */ /* 0x000fe20000010000 */
[----:B------:R-:W-:Y:S01]  /*2560*/  FSEL R55, R55, RZ, P3 ;  /* 0x000000ff37377208 */ /* 0x000fe20001800000 */
[----:B------:R-:W-:Y:S02]  /*2570*/  FADD.FTZ R24, R53, R24 ;  /* 0x0000001835187221 */ /* 0x000fe40000010000 */
[----:B------:R-:W-:Y:S02]  /*2580*/  FADD.FTZ R21, R54, R21 ;  /* 0x0000001536157221 */ /* 0x000fe40000010000 */
[----:B------:R-:W-:Y:S01]  /*2590*/  FADD.FTZ R22, R55, R22 ;  /* 0x0000001637167221 */ /* 0x000fe20000010000 */
        /* <DEDUP_REMOVED lines=39> */
.L_x_7503:
        /* <DEDUP_REMOVED lines=25> */
.L_x_7504:
[----:B------:R-:W-:Y:S01]  /*29a0*/  HFMA2.MMA R73, -RZ, RZ, 0, 9.5367431640625e-07 ;  /* 0x00000010ff497435 */ /* 0x000fe200000001ff */
[----:B------:R-:W-:Y:S02]  /*29b0*/  MOV R72, R50 ;  /* 0x0000003200487202 */ /* 0x000fe40000000f00 */
[----:B------:R-:W-:Y:S02]  /*29c0*/  MOV R74, 0x1f ;  /* 0x0000001f004a7802 */ /* 0x000fe40000000f00 */
[----:B------:R-:W-:-:S07]  /*29d0*/  MOV R57, 0xffffffff ;  /* 0xffffffff00397802 */ /* 0x000fce0000000f00 */
[----:B-----5:R-:W-:Y:S05]  /*29e0*/  WARPSYNC.COLLECTIVE R57, `(.L_x_7506) ;  /* 0x0000000039087348 */ /* 0x020fea0003c00000 */
[----:B------:R0:W1:Y:S02]  /*29f0*/  SHFL.DOWN P3, R59, R72, R73, R74 ;  /* 0x08000049483b7389 */ /* 0x000064000006004a */
[----:B01---5:R-:W-:Y:S01]  /*2a00*/  ENDCOLLECTIVE ;  /* 0x000000000000791b */ /* 0x023fe20003800000 */
.L_x_7506:
[----:B------:R-:W-:Y:S02]  /*2a10*/  MOV R72, R54 ;  /* 0x0000003600487202 */ /* 0x000fe40000000f00 */
[----:B------:R-:W-:-:S07]  /*2a20*/  MOV R49, R59 ;  /* 0x0000003b00317202 */ /* 0x000fce0000000f00 */
[----:B------:R-:W-:Y:S05]  /*2a30*/  WARPSYNC.COLLECTIVE R57, `(.L_x_7507) ;  /* 0x0000000039087348 */ /* 0x000fea0003c00000 */
[----:B------:R0:W1:Y:S02]  /*2a40*/  SHFL.DOWN P3, R59, R72, R73, R74 ;  /* 0x08000049483b7389 */ /* 0x000064000006004a */
[----:B01----:R-:W-:Y:S01]  /*2a50*/  ENDCOLLECTIVE ;  /* 0x000000000000791b */ /* 0x003fe20003800000 */
.L_x_7507:
[----:B------:R-:W-:Y:S01]  /*2a60*/  FADD.FTZ R49, R50, R49 ;  /* 0x0000003132317221 */ /* 0x000fe20000010000 */
[----:B------:R-:W-:-:S04]  /*2a70*/  HFMA2.MMA R73, -RZ, RZ, 0, 4.76837158203125e-07 ;  /* 0x00000008ff497435 */ /* 0x000fc800000001ff */
[----:B------:R-:W-:Y:S02]  /*2a80*/  MOV R72, R49 ;  /* 0x0000003100487202 */ /* 0x000fe40000000f00 */
[----:B------:R-:W-:-:S07]  /*2a90*/  MOV R51, R59 ;  /* 0x0000003b00337202 */ /* 0x000fce0000000f00 */
[----:B------:R-:W-:Y:S05]  /*2aa0*/  WARPSYNC.COLLECTIVE R57, `(.L_x_7508) ;  /* 0x0000000039087348 */ /* 0x000fea0003c00000 */
[----:B------:R0:W1:Y:S02]  /*2ab0*/  SHFL.DOWN P3, R59, R72, R73, R74 ;  /* 0x08000049483b7389 */ /* 0x000064000006004a */
[----:B01----:R-:W-:Y:S01]  /*2ac0*/  ENDCOLLECTIVE ;  /* 0x000000000000791b */ /* 0x003fe20003800000 */
.L_x_7508:
[----:B------:R-:W-:-:S05]  /*2ad0*/  FADD.FTZ R51, R54, R51 ;  /* 0x0000003336337221 */ /* 0x000fca0000010000 */
[----:B------:R-:W-:Y:S02]  /*2ae0*/  MOV R72, R51 ;  /* 0x0000003300487202 */ /* 0x000fe40000000f00 */
[----:B------:R-:W-:-:S07]  /*2af0*/  MOV R56, R59 ;  /* 0x0000003b00387202 */ /* 0x000fce0000000f00 */
[----:B------:R-:W-:Y:S05]  /*2b00*/  WARPSYNC.COLLECTIVE R57, `(.L_x_7509) ;  /* 0x0000000039087348 */ /* 0x000fea0003c00000 */
[----:B------:R0:W1:Y:S02]  /*2b10*/  SHFL.DOWN P3, R59, R72, R73, R74 ;  /* 0x08000049483b7389 */ /* 0x000064000006004a */
[----:B01----:R-:W-:Y:S01]  /*2b20*/  ENDCOLLECTIVE ;  /* 0x000000000000791b */ /* 0x003fe20003800000 */
.L_x_7509:
[----:B------:R-:W-:Y:S01]  /*2b30*/  FADD.FTZ R56, R49, R56 ;  /* 0x0000003831387221 */ /* 0x000fe20000010000 */
[----:B------:R-:W-:-:S04]  /*2b40*/  HFMA2.MMA R73, -RZ, RZ, 0, 2.384185791015625e-07 ;  /* 0x00000004ff497435 */ /* 0x000fc800000001ff */
[----:B------:R-:W-:Y:S02]  /*2b50*/  MOV R72, R56 ;  /* 0x0000003800487202 */ /* 0x000fe40000000f00 */
[----:B------:R-:W-:-:S07]  /*2b60*/  MOV R58, R59 ;  /* 0x0000003b003a7202 */ /* 0x000fce0000000f00 */
[----:B------:R-:W-:Y:S05]  /*2b70*/  WARPSYNC.COLLECTIVE R57, `(.L_x_7510) ;  /* 0x0000000039087348 */ /* 0x000fea0003c00000 */
[----:B------:R0:W1:Y:S02]  /*2b80*/  SHFL.DOWN P3, R59, R72, R73, R74 ;  /* 0x08000049483b7389 */ /* 0x000064000006004a */
[----:B01----:R-:W-:Y:S01]  /*2b90*/  ENDCOLLECTIVE ;  /* 0x000000000000791b */ /* 0x003fe20003800000 */
.L_x_7510:
[----:B------:R-:W-:-:S05]  /*2ba0*/  FADD.FTZ R58, R51, R58 ;  /* 0x0000003a333a7221 */ /* 0x000fca0000010000 */
[----:B------:R-:W-:Y:S02]  /*2bb0*/  MOV R72, R58 ;  /* 0x0000003a00487202 */ /* 0x000fe40000000f00 */
[----:B------:R-:W-:-:S07]  /*2bc0*/  MOV R53, R59 ;  /* 0x0000003b00357202 */ /* 0x000fce0000000f00 */
[----:B------:R-:W-:Y:S05]  /*2bd0*/  WARPSYNC.COLLECTIVE R57, `(.L_x_7511) ;  /* 0x0000000039087348 */ /* 0x000fea0003c00000 */
[----:B------:R0:W1:Y:S02]  /*2be0*/  SHFL.DOWN P3, R59, R72, R73, R74 ;  /* 0x08000049483b7389 */ /* 0x000064000006004a */
[----:B01----:R-:W-:Y:S01]  /*2bf0*/  ENDCOLLECTIVE ;  /* 0x000000000000791b */ /* 0x003fe20003800000 */
.L_x_7511:
[----:B------:R-:W-:Y:S01]  /*2c00*/  FADD.FTZ R53, R56, R53 ;  /* 0x0000003538357221 */ /* 0x000fe20000010000 */
[----:B------:R-:W-:-:S04]  /*2c10*/  HFMA2.MMA R73, -RZ, RZ, 0, 1.1920928955078125e-07 ;  /* 0x00000002ff497435 */ /* 0x000fc800000001ff */
[----:B------:R-:W-:Y:S02]  /*2c20*/  MOV R72, R53 ;  /* 0x0000003500487202 */ /* 0x000fe40000000f00 */
[----:B------:R-:W-:-:S07]  /*2c30*/  MOV R55, R59 ;  /* 0x0000003b00377202 */ /* 0x000fce0000000f00 */
[----:B------:R-:W-:Y:S05]  /*2c40*/  WARPSYNC.COLLECTIVE R57, `(.L_x_7512) ;  /* 0x0000000039087348 */ /* 0x000fea0003c00000 */
[----:B------:R0:W1:Y:S02]  /*2c50*/  SHFL.DOWN P3, R59, R72, R73, R74 ;  /* 0x08000049483b7389 */ /* 0x000064000006004a */
[----:B01----:R-:W-:Y:S01]  /*2c60*/  ENDCOLLECTIVE ;  /* 0x000000000000791b */ /* 0x003fe20003800000 */
.L_x_7512:
[----:B------:R-:W-:-:S05]  /*2c70*/  FADD.FTZ R55, R58, R55 ;  /* 0x000000373a377221 */ /* 0x000fca0000010000 */
[----:B------:R-:W-:Y:S02]  /*2c80*/  MOV R72, R55 ;  /* 0x0000003700487202 */ /* 0x000fe40000000f00 */
[----:B------:R-:W-:-:S07]  /*2c90*/  MOV R50, R59 ;  /* 0x0000003b00327202 */ /* 0x000fce0000000f00 */
[----:B------:R-:W-:Y:S05]  /*2ca0*/  WARPSYNC.COLLECTIVE R57, `(.L_x_7513) ;  /* 0x0000000039087348 */ /* 0x000fea0003c00000 */
[----:B------:R0:W1:Y:S02]  /*2cb0*/  SHFL.DOWN P3, R59, R72, R73, R74 ;  /* 0x08000049483b7389 */ /* 0x000064000006004a */
[----:B01----:R-:W-:Y:S01]  /*2cc0*/  ENDCOLLECTIVE ;  /* 0x000000000000791b */ /* 0x003fe20003800000 */
.L_x_7513:
[----:B------:R-:W-:Y:S01]  /*2cd0*/  FADD.FTZ R50, R53, R50 ;  /* 0x0000003235327221 */ /* 0x000fe20000010000 */
[----:B------:R-:W-:-:S04]  /*2ce0*/  HFMA2.MMA R73, -RZ, RZ, 0, 5.9604644775390625e-08 ;  /* 0x00000001ff497435 */ /* 0x000fc800000001ff */
[----:B------:R-:W-:Y:S02]  /*2cf0*/  MOV R72, R50 ;  /* 0x0000003200487202 */ /* 0x000fe40000000f00 */
[----:B------:R-:W-:-:S07]  /*2d00*/  MOV R54, R59 ;  /* 0x0000003b00367202 */ /* 0x000fce0000000f00 */
[----:B------:R-:W-:Y:S05]  /*2d10*/  WARPSYNC.COLLECTIVE R57, `(.L_x_7514) ;  /* 0x0000000039087348 */ /* 0x000fea0003c00000 */
[----:B------:R0:W1:Y:S02]  /*2d20*/  SHFL.DOWN P3, R59, R72, R73, R74 ;  /* 0x08000049483b7389 */ /* 0x000064000006004a */
[----:B01----:R-:W-:Y:S01]  /*2d30*/  ENDCOLLECTIVE ;  /* 0x000000000000791b */ /* 0x003fe20003800000 */
.L_x_7514:
[----:B------:R-:W-:-:S05]  /*2d40*/  FADD.FTZ R49, R55, R54 ;  /* 0x0000003637317221 */ /* 0x000fca0000010000 */
[----:B------:R-:W-:Y:S02]  /*2d50*/  MOV R72, R49 ;  /* 0x0000003100487202 */ /* 0x000fe40000000f00 */
[----:B------:R-:W-:-:S07]  /*2d60*/  MOV R51, R59 ;  /* 0x0000003b00337202 */ /* 0x000fce0000000f00 */
[----:B------:R-:W-:Y:S05]  /*2d70*/  WARPSYNC.COLLECTIVE R57, `(.L_x_7515) ;  /* 0x0000000039087348 */ /* 0x000fea0003c00000 */
[----:B------:R0:W1:Y:S02]  /*2d80*/  SHFL.DOWN P3, R59, R72, R73, R74 ;  /* 0x08000049483b7389 */ /* 0x000064000006004a */
[----:B01----:R-:W-:Y:S01]  /*2d90*/  ENDCOLLECTIVE ;  /* 0x000000000000791b */ /* 0x003fe20003800000 */
.L_x_7515:
[----:B------:R-:W-:Y:S01]  /*2da0*/  MOV R54, R59 ;  /* 0x0000003b00367202 */ /* 0x000fe20000000f00 */
[----:B------:R-:W-:Y:S06]  /*2db0*/  BRA `(.L_x_7516) ;  /* 0xffffffe400cc7947 */ /* 0x000fec000383ffff */
.L_x_7517:
        /* <DEDUP_REMOVED lines=12> */
.L_x_8853:


//--------------------- .text._ZN10layer_norm22ln_bwd_finalize_kernelINS_22Kernel_traits_finalizeILj2048E6__halfffffjLb1ELj1024ELj4ENS_18Kernel_traits_baseILj2048ES2_ffffjLj1024EEEEELb1ELb0EEEvNS_9BwdParamsE --------------------------
	.section	.text._ZN10layer_norm22ln_bwd_finalize_kernelINS_22Kernel_traits_finalizeILj2048E6__halfffffjLb1ELj1024ELj4ENS_18Kernel_traits_baseILj2048ES2_ffffjLj1024EEEEELb1ELb0EEEvNS_9BwdParamsE,"ax",@progbits
	.align	128
        .global         _ZN10layer_norm22ln_bwd_finalize_kernelINS_22Kernel_traits_finalizeILj2048E6__halfffffjLb1ELj1024ELj4ENS_18Kernel_traits_baseILj2048ES2_ffffjLj1024EEEEELb1ELb0EEEvNS_9BwdParamsE
        .type           _ZN10layer_norm22ln_bwd_finalize_kernelINS_22Kernel_traits_finalizeILj2048E6__halfffffjLb1ELj1024ELj4ENS_18Kernel_traits_baseILj2048ES2_ffffjLj1024EEEEELb1ELb0EEEvNS_9BwdParamsE,@function
        .size           _ZN10layer_norm22ln_bwd_finalize_kernelINS_22Kernel_traits_finalizeILj2048E6__halfffffjLb1ELj1024ELj4ENS_18Kernel_traits_baseILj2048ES2_ffffjLj1024EEEEELb1ELb0EEEvNS_9BwdParamsE,(.L_x_8854 - _ZN10layer_norm22ln_bwd_finalize_kernelINS_22Kernel_traits_finalizeILj2048E6__halfffffjLb1ELj1024ELj4ENS_18Kernel_traits_baseILj2048ES2_ffffjLj1024EEEEELb1ELb0EEEvNS_9BwdParamsE)
        .other          _ZN10layer_norm22ln_bwd_finalize_kernelINS_22Kernel_traits_finalizeILj2048E6__halfffffjLb1ELj1024ELj4ENS_18Kernel_traits_baseILj2048ES2_ffffjLj1024EEEEELb1ELb0EEEvNS_9BwdParamsE,@"STO_CUDA_ENTRY STV_DEFAULT"
_ZN10layer_norm22ln_bwd_finalize_kernelINS_22Kernel_traits_finalizeILj2048E6__halfffffjLb1ELj1024ELj4ENS_18Kernel_traits_baseILj2048ES2_ffffjLj1024EEEEELb1ELb0EEEvNS_9BwdParamsE:
.text._ZN10layer_norm22ln_bwd_finalize_kernelINS_22Kernel_traits_finalizeILj2048E6__halfffffjLb1ELj1024ELj4ENS_18Kernel_traits_baseILj2048ES2_ffffjLj1024EEEEELb1ELb0EEEvNS_9BwdParamsE:
        /* <DEDUP_REMOVED lines=24> */
.L_x_7530:
        /* <DEDUP_REMOVED lines=36> */
.L_x_7522:
        /* <DEDUP_REMOVED lines=49> */
.L_x_7521:
[----:B------:R-:W-:Y:S05]  /*06d0*/  BSYNC B1 ;  /* 0x0000000000017941 */ /* 0x000fea0003800000 */
.L_x_7520:
        /* <DEDUP_REMOVED lines=31> */
.L_x_7524:
[----:B------:R-:W-:Y:S05]  /*08d0*/  BSYNC B1 ;  /* 0x0000000000017941 */ /* 0x000fea0003800000 */
.L_x_7523:
        /* <DEDUP_REMOVED lines=16> */
.L_x_7525:
[----:B------:R-:W-:Y:S05]  /*09e0*/  BSYNC B1 ;  /* 0x0000000000017941 */ /* 0x000fea0003800000 */
.L_x_7519:
[----:B------:R-:W-:Y:S05]  /*09f0*/  BSYNC B0 ;  /* 0x0000000000007941 */ /* 0x000fea0003800000 */
.L_x_7518:
        /* <DEDUP_REMOVED lines=40> */
.L_x_7546:
        /* <DEDUP_REMOVED lines=8> */
.L_x_7526:
        /* <DEDUP_REMOVED lines=23> */
.L_x_7529:
[----:B------:R-:W-:Y:S05]  /*0e70*/  BSYNC B0 ;  /* 0x0000000000007941 */ /* 0x000fea0003800000 */
.L_x_7528:
[C---:B------:R-:W-:Y:S01]  /*0e80*/  ISETP.GT.U32.AND P1, PT, R4.reuse, -0x801, PT ;  /* 0xfffff7ff0400780c */ /* 0x040fe20003f24070 */
[----:B------:R-:W-:Y:S01]  /*0e90*/  VIADD R4, R4, 0x800 ;  /* 0x0000080004047836 */ /* 0x000fe20000000000 */
[----:B------:R-:W-:-:S11]  /*0ea0*/  IADD3 R5, R5, 0x400, RZ ;  /* 0x0000040005057810 */ /* 0x000fd60007ffe0ff */
[----:B------:R-:W-:Y:S05]  /*0eb0*/  @P1 BRA `(.L_x_7530) ;  /* 0xfffffff000b01947 */ /* 0x000fea000383ffff */
[----:B------:R-:W-:Y:S05]  /*0ec0*/  EXIT ;  /* 0x000000000000794d */ /* 0x000fea0003800000 */
.L_x_7527:
[----:B0-----:R-:W-:Y:S01]  /*0ed0*/  HFMA2.MMA R24, -RZ, RZ, 0, 5.9604644775390625e-08 ;  /* 0x00000001ff187435 */ /* 0x001fe200000001ff */
[----:B----4-:R-:W-:Y:S02]  /*0ee0*/  MOV R23, R10 ;  /* 0x0000000a00177202 */ /* 0x010fe40000000f00 */
[----:B------:R-:W-:Y:S02]  /*0ef0*/  MOV R25, 0x1f ;  /* 0x0000001f00197802 */ /* 0x000fe40000000f00 */
[----:B------:R-:W-:-:S07]  /*0f00*/  MOV R20, 0xffffffff ;  /* 0xffffffff00147802 */ /* 0x000fce0000000f00 */
[----:B-123--:R-:W-:Y:S05]  /*0f10*/  WARPSYNC.COLLECTIVE R20, `(.L_x_7531) ;  /* 0x0000000014087348 */ /* 0x00efea0003c00000 */
[----:B------:R0:W4:Y:S02]  /*0f20*/  SHFL.BFLY P2, R22, R23, R24, R25 ;  /* 0x0c00001817167389 */ /* 0x0001240000040019 */
[----:B01234-:R-:W-:Y:S01]  /*0f30*/  ENDCOLLECTIVE ;  /* 0x000000000000791b */ /* 0x01ffe20003800000 */
.L_x_7531:
[----:B------:R-:W-:Y:S01]  /*0f40*/  HFMA2.MMA R24, -RZ, RZ, 0, 1.1920928955078125e-07 ;  /* 0x00000002ff187435 */ /* 0x000fe200000001ff */
[----:B------:R-:W-:-:S05]  /*0f50*/  MOV R11, R22 ;  /* 0x00000016000b7202 */ /* 0x000fca0000000f00 */
[----:B------:R-:W-:-:S04]  /*0f60*/  FADD.FTZ R11, R10, R11 ;  /* 0x0000000b0a0b7221 */ /* 0x000fc80000010000 */
[----:B------:R-:W-:-:S07]  /*0f70*/  IMAD.MOV.U32 R23, RZ, RZ, R11 ;  /* 0x000000ffff177224 */ /* 0x000fce00078e000b */
[----:B------:R-:W-:Y:S05]  /*0f80*/  WARPSYNC.COLLECTIVE R20, `(.L_x_7532) ;  /* 0x0000000014087348 */ /* 0x000fea0003c00000 */
[----:B------:R0:W1:Y:S02]  /*0f90*/  SHFL.BFLY P2, R22, R23, R24, R25 ;  /* 0x0c00001817167389 */ /* 0x0000640000040019 */
[----:B01----:R-:W-:Y:S01]  /*0fa0*/  ENDCOLLECTIVE ;  /* 0x000000000000791b */ /* 0x003fe20003800000 */
.L_x_7532:
[----:B------:R-:W-:Y:S01]  /*0fb0*/  HFMA2.MMA R24, -RZ, RZ, 0, 2.384185791015625e-07 ;  /* 0x00000004ff187435 */ /* 0x000fe200000001ff */
[----:B------:R-:W-:-:S05]  /*0fc0*/  MOV R14, R22 ;  /* 0x00000016000e7202 */ /* 0x000fca0000000f00 */
[----:B------:R-:W-:-:S05]  /*0fd0*/  FADD.FTZ R14, R11, R14 ;  /* 0x0000000e0b0e7221 */ /* 0x000fca0000010000 */
[----:B------:R-:W-:-:S07]  /*0fe0*/  MOV R23, R14 ;  /* 0x0000000e00177202 */ /* 0x000fce0000000f00 */
[----:B------:R-:W-:Y:S05]  /*0ff0*/  WARPSYNC.COLLECTIVE R20, `(.L_x_7533) ;  /* 0x0000000014087348 */ /* 0x000fea0003c00000 */
[----:B------:R0:W1:Y:S02]  /*1000*/  SHFL.BFLY P2, R22, R23, R24, R25 ;  /* 0x0c00001817167389 */ /* 0x0000640000040019 */
[----:B01----:R-:W-:Y:S01]  /*1010*/  ENDCOLLECTIVE ;  /* 0x000000000000791b */ /* 0x003fe20003800000 */
.L_x_7533:
[----:B------:R-:W-:Y:S01]  /*1020*/  IMAD.MOV.U32 R24, RZ, RZ, 0x8 ;  /* 0x00000008ff187424 */ /* 0x000fe200078e00ff */
[----:B------:R-:W-:-:S05]  /*1030*/  MOV R13, R22 ;  /* 0x00000016000d7202 */ /* 0x000fca0000000f00 */
[----:B------:R-:W-:-:S05]  /*1040*/  FADD.FTZ R13, R14, R13 ;  /* 0x0000000d0e0d7221 */ /* 0x000fca0000010000 */
[----:B------:R-:W-:-:S07]  /*1050*/  MOV R23, R13 ;  /* 0x0000000d00177202 */ /* 0x000fce0000000f00 */
[----:B------:R-:W-:Y:S05]  /*1060*/  WARPSYNC.COLLECTIVE R20, `(.L_x_7534) ;  /* 0x0000000014087348 */ /* 0x000fea0003c00000 */
[----:B------:R0:W1:Y:S02]  /*1070*/  SHFL.BFLY P2, R22, R23, R24, R25 ;  /* 0x0c00001817167389 */ /* 0x0000640000040019 */
[----:B01----:R-:W-:Y:S01]  /*1080*/  ENDCOLLECTIVE ;  /* 0x000000000000791b */ /* 0x003fe20003800000 */
.L_x_7534:
[----:B------:R-:W-:Y:S01]  /*1090*/  HFMA2.MMA R24, -RZ, RZ, 0, 9.5367431640625e-07 ;  /* 0x00000010ff187435 */ /* 0x000fe200000001ff */
[----:B------:R-:W-:-:S05]  /*10a0*/  MOV R10, R22 ;  /* 0x00000016000a7202 */ /* 0x000fca0000000f00 */
[----:B------:R-:W-:-:S05]  /*10b0*/  FADD.FTZ R11, R13, R10 ;  /* 0x0000000a0d0b7221 */ /* 0x000fca0000010000 */
[----:B------:R-:W-:-:S07]  /*10c0*/  MOV R23, R11 ;  /* 0x0000000b00177202 */ /* 0x000fce0000000f00 */
[----:B------:R-:W-:Y:S05]  /*10d0*/  WARPSYNC.COLLECTIVE R20, `(.L_x_7535) ;  /* 0x0000000014087348 */ /* 0x000fea0003c00000 */
[----:B------:R0:W1:Y:S02]  /*10e0*/  SHFL.BFLY P2, R22, R23, R24, R25 ;  /* 0x0c00001817167389 */ /* 0x0000640000040019 */
[----:B01----:R-:W-:Y:S01]  /*10f0*/  ENDCOLLECTIVE ;  /* 0x000000000000791b */ /* 0x003fe20003800000 */
.L_x_7535:
[----:B------:R-:W-:Y:S01]  /*1100*/  HFMA2.MMA R24, -RZ, RZ, 0, 5.9604644775390625e-08 ;  /* 0x00000001ff187435 */ /* 0x000fe200000001ff */
[----:B------:R-:W-:Y:S02]  /*1110*/  MOV R23, R12 ;  /* 0x0000000c00177202 */ /* 0x000fe40000000f00 */
[----:B------:R-:W-:-:S08]  /*1120*/  MOV R10, R22 ;  /* 0x00000016000a7202 */ /* 0x000fd00000000f00 */
[----:B------:R-:W-:Y:S05]  /*1130*/  WARPSYNC.COLLECTIVE R20, `(.L_x_7536) ;  /* 0x0000000014087348 */ /* 0x000fea0003c00000 */
[----:B------:R0:W1:Y:S02]  /*1140*/  SHFL.BFLY P2, R22, R23, R24, R25 ;  /* 0x0c00001817167389 */ /* 0x0000640000040019 */
[----:B01----:R-:W-:Y:S01]  /*1150*/  ENDCOLLECTIVE ;  /* 0x000000000000791b */ /* 0x003fe20003800000 */
.L_x_7536:
[----:B------:R-:W-:Y:S01]  /*1160*/  HFMA2.MMA R24, -RZ, RZ, 0, 1.1920928955078125e-07 ;  /* 0x00000002ff187435 */ /* 0x000fe200000001ff */
[----:B------:R-:W-:-:S04]  /*1170*/  IMAD.MOV.U32 R13, RZ, RZ, R22 ;  /* 0x000000ffff0d7224 */ /* 0x000fc800078e0016 */
[----:B------:R-:W-:-:S05]  /*1180*/  FADD.FTZ R15, R12, R13 ;  /* 0x0000000d0c0f7221 */ /* 0x000fca0000010000 */
[----:B------:R-:W-:-:S07]  /*1190*/  MOV R23, R15 ;  /* 0x0000000f00177202 */ /* 0x000fce0000000f00 */
[----:B------:R-:W-:Y:S05]  /*11a0*/  WARPSYNC.COLLECTIVE R20, `(.L_x_7537) ;  /* 0x0000000014087348 */ /* 0x000fea0003c00000 */
[----:B------:R0:W1:Y:S02]  /*11b0*/  SHFL.BFLY P2, R22, R23, R24, R25 ;  /* 0x0c00001817167389 */ /* 0x0000640000040019 */
[----:B01----:R-:W-:Y:S01]  /*11c0*/  ENDCOLLECTIVE ;  /* 0x000000000000791b */ /* 0x003fe20003800000 */
.L_x_7537:
[----:B------:R-:W-:Y:S01]  /*11d0*/  HFMA2.MMA R24, -RZ, RZ, 0, 2.384185791015625e-07 ;  /* 0x00000004ff187435 */ /* 0x000fe200000001ff */
[----:B------:R-:W-:-:S05]  /*11e0*/  MOV R16, R22 ;  /* 0x0000001600107202 */ /* 0x000fca0000000f00 */
[----:B------:R-:W-:-:S05]  /*11f0*/  FADD.FTZ R16, R15, R16 ;  /* 0x000000100f107221 */ /* 0x000fca0000010000 */
[----:B------:R-:W-:-:S07]  /*1200*/  MOV R23, R16 ;  /* 0x0000001000177202 */ /* 0x000fce0000000f00 */
[----:B------:R-:W-:Y:S05]  /*1210*/  WARPSYNC.COLLECTIVE R20, `(.L_x_7538) ;  /* 0x0000000014087348 */ /* 0x000fea0003c00000 */
[----:B------:R0:W1:Y:S02]  /*1220*/  SHFL.BFLY P2, R22, R23, R24, R25 ;  /* 0x0c00001817167389 */ /* 0x0000640000040019 */
[----:B01----:R-:W-:Y:S01]  /*1230*/  ENDCOLLECTIVE ;  /* 0x000000000000791b */ /* 0x003fe20003800000 */
.L_x_7538:
[----:B------:R-:W-:Y:S01]  /*1240*/  HFMA2.MMA R24, -RZ, RZ, 0, 4.76837158203125e-07 ;  /* 0x00000008ff187435 */ /* 0x000fe200000001ff */
[----:B------:R-:W-:-:S05]  /*1250*/  MOV R17, R22 ;  /* 0x0000001600117202 */ /* 0x000fca0000000f00 */
[----:B------:R-:W-:-:S04]  /*1260*/  FADD.FTZ R17, R16, R17 ;  /* 0x0000001110117221 */ /* 0x000fc80000010000 */
[----:B------:R-:W-:-:S07]  /*1270*/  IMAD.MOV.U32 R23, RZ, RZ, R17 ;  /* 0x000000ffff177224 */ /* 0x000fce00078e0011 */
[----:B------:R-:W-:Y:S05]  /*1280*/  WARPSYNC.COLLECTIVE R20, `(.L_x_7539) ;  /* 0x0000000014087348 */ /* 0x000fea0003c00000 */
[----:B------:R0:W1:Y:S02]  /*1290*/  SHFL.BFLY P2, R22, R23, R24, R25 ;  /* 0x0c00001817167389 */ /* 0x0000640000040019 */
[----:B01----:R-:W-:Y:S01]  /*12a0*/  ENDCOLLECTIVE ;  /* 0x000000000000791b */ /* 0x003fe20003800000 */
.L_x_7539:
[----:B------:R-:W-:Y:S01]  /*12b0*/  HFMA2.MMA R24, -RZ, RZ, 0, 9.5367431640625e-07 ;  /* 0x00000010ff187435 */ /* 0x000fe200000001ff */
[----:B------:R-:W-:-:S05]  /*12c0*/  MOV R12, R22 ;  /* 0x00000016000c7202 */ /* 0x000fca0000000f00 */
[----:B------:R-:W-:-:S05]  /*12d0*/  FADD.FTZ R12, R17, R12 ;  /* 0x0000000c110c7221 */ /* 0x000fca0000010000 */
[----:B------:R-:W-:-:S07]  /*12e0*/  MOV R23, R12 ;  /* 0x0000000c00177202 */ /* 0x000fce0000000f00 */
[----:B------:R-:W-:Y:S05]  /*12f0*/  WARPSYNC.COLLECTIVE R20, `(.L_x_7540) ;  /* 0x0000000014087348 */ /* 0x000fea0003c00000 */
[----:B------:R0:W1:Y:S02]  /*1300*/  SHFL.BFLY P2, R22, R23, R24, R25 ;  /* 0x0c00001817167389 */ /* 0x0000640000040019 */
[----:B01----:R-:W-:Y:S01]  /*1310*/  ENDCOLLECTIVE ;  /* 0x000000000000791b */ /* 0x003fe20003800000 */
.L_x_7540:
[----:B------:R-:W-:Y:S01]  /*1320*/  MOV R23, R8 ;  /* 0x0000000800177202 */ /* 0x000fe20000000f00 */
[----:B------:R-:W-:Y:S01]  /*1330*/  IMAD.MOV.U32 R24, RZ, RZ, 0x1 ;  /* 0x00000001ff187424 */ /* 0x000fe200078e00ff */
[----:B------:R-:W-:-:S07]  /*1340*/  MOV R15, R22 ;  /* 0x00000016000f7202 */ /* 0x000fce0000000f00 */
[----:B------:R-:W-:Y:S05]  /*1350*/  WARPSYNC.COLLECTIVE R20, `(.L_x_7541) ;  /* 0x0000000014087348 */ /* 0x000fea0003c00000 */
[----:B------:R0:W1:Y:S02]  /*1360*/  SHFL.BFLY P2, R22, R23, R24, R25 ;  /* 0x0c00001817167389 */ /* 0x0000640000040019 */
[----:B01----:R-:W-:Y:S01]  /*1370*/  ENDCOLLECTIVE ;  /* 0x000000000000791b */ /* 0x003fe20003800000 */
.L_x_7541:
[----:B------:R-:W-:Y:S01]  /*1380*/  HFMA2.MMA R24, -RZ, RZ, 0, 1.1920928955078125e-07 ;  /* 0x00000002ff187435 */ /* 0x000fe200000001ff */
[----:B------:R-:W-:-:S05]  /*1390*/  MOV R17, R22 ;  /* 0x0000001600117202 */ /* 0x000fca0000000f00 */
[----:B------:R-:W-:-:S05]  /*13a0*/  FADD.FTZ R18, R8, R17 ;  /* 0x0000001108127221 */ /* 0x000fca0000010000 */
[----:B------:R-:W-:-:S07]  /*13b0*/  MOV R23, R18 ;  /* 0x0000001200177202 */ /* 0x000fce0000000f00 */
[----:B------:R-:W-:Y:S05]  /*13c0*/  WARPSYNC.COLLECTIVE R20, `(.L_x_7542) ;  /* 0x0000000014087348 */ /* 0x000fea0003c00000 */
[----:B------:R0:W1:Y:S02]  /*13d0*/  SHFL.BFLY P2, R22, R23, R24, R25 ;  /* 0x0c00001817167389 */ /* 0x0000640000040019 */
[----:B01----:R-:W-:Y:S01]  /*13e0*/  ENDCOLLECTIVE ;  /* 0x000000000000791b */ /* 0x003fe20003800000 */
.L_x_7542:
[----:B------:R-:W-:Y:S01]  /*13f0*/  HFMA2.MMA R24, -RZ, RZ, 0, 2.384185791015625e-07 ;  /* 0x00000004ff187435 */ /* 0x000fe200000001ff */
[----:B------:R-:W-:-:S05]  /*1400*/  MOV R13, R22 ;  /* 0x00000016000d7202 */ /* 0x000fca0000000f00 */
[----:B------:R-:W-:-:S05]  /*1410*/  FADD.FTZ R19, R18, R13 ;  /* 0x0000000d12137221 */ /* 0x000fca0000010000 */
[----:B------:R-:W-:-:S07]  /*1420*/  MOV R23, R19 ;  /* 0x0000001300177202 */ /* 0x000fce0000000f00 */
[----:B------:R-:W-:Y:S05]  /*1430*/  WARPSYNC.COLLECTIVE R20, `(.L_x_7543) ;  /* 0x0000000014087348 */ /* 0x000fea0003c00000 */
[----:B------:R0:W1:Y:S02]  /*1440*/  SHFL.BFLY P2, R22, R23, R24, R25 ;  /* 0x0c00001817167389 */ /* 0x0000640000040019 */
[----:B01----:R-:W-:Y:S01]  /*1450*/  ENDCOLLECTIVE ;  /* 0x000000000000791b */ /* 0x003fe20003800000 */
.L_x_7543:
[----:B------:R-:W-:Y:S01]  /*1460*/  HFMA2.MMA R24, -RZ, RZ, 0, 4.76837158203125e-07 ;  /* 0x00000008ff187435 */ /* 0x000fe200000001ff */
[----:B------:R-:W-:-:S04]  /*1470*/  IMAD.MOV.U32 R8, RZ, RZ, R22 ;  /* 0x000000ffff087224 */ /* 0x000fc800078e0016 */
[----:B------:R-:W-:-:S05]  /*1480*/  FADD.FTZ R8, R19, R8 ;  /* 0x0000000813087221 */ /* 0x000fca0000010000 */
[----:B------:R-:W-:-:S07]  /*1490*/  MOV R23, R8 ;  /* 0x0000000800177202 */ /* 0x000fce0000000f00 */
[----:B------:R-:W-:Y:S05]  /*14a0*/  WARPSYNC.COLLECTIVE R20, `(.L_x_7544) ;  /* 0x0000000014087348 */ /* 0x000fea0003c00000 */
[----:B------:R0:W1:Y:S02]  /*14b0*/  SHFL.BFLY P2, R22, R23, R24, R25 ;  /* 0x0c00001817167389 */ /* 0x0000640000040019 */
[----:B01----:R-:W-:Y:S01]  /*14c0*/  ENDCOLLECTIVE ;  /* 0x000000000000791b */ /* 0x003fe20003800000 */
.L_x_7544:
[----:B------:R-:W-:Y:S01]  /*14d0*/  HFMA2.MMA R24, -RZ, RZ, 0, 9.5367431640625e-07 ;  /* 0x00000010ff187435 */ /* 0x000fe200000001ff */
[----:B------:R-:W-:-:S05]  /*14e0*/  MOV R21, R22 ;  /* 0x0000001600157202 */ /* 0x000fca0000000f00 */
[----:B------:R-:W-:-:S05]  /*14f0*/  FADD.FTZ R21, R8, R21 ;  /* 0x0000001508157221 */ /* 0x000fca0000010000 */
[----:B------:R-:W-:-:S07]  /*1500*/  MOV R23, R21 ;  /* 0x0000001500177202 */ /* 0x000fce0000000f00 */
[----:B------:R-:W-:Y:S05]  /*1510*/  WARPSYNC.COLLECTIVE R20, `(.L_x_7545) ;  /* 0x0000000014087348 */ /* 0x000fea0003c00000 */
[----:B------:R0:W1:Y:S02]  /*1520*/  SHFL.BFLY P2, R22, R23, R24, R25 ;  /* 0x0c00001817167389 */ /* 0x0000640000040019 */
[----:B01----:R-:W-:Y:S01]  /*1530*/  ENDCOLLECTIVE ;  /* 0x000000000000791b */ /* 0x003fe20003800000 */
.L_x_7545:
[----:B------:R-:W-:Y:S01]  /*1540*/  MOV R14, R22 ;  /* 0x00000016000e7202 */ /* 0x000fe20000000f00 */
[----:B------:R-:W-:Y:S06]  /*1550*/  BRA `(.L_x_7546) ;  /* 0xfffffff400c87947 */ /* 0x000fec000383ffff */
.L_x_7547:
        /* <DEDUP_REMOVED lines=10> */
.L_x_8854:


//--------------------- .text._ZN10layer_norm13ln_bwd_kernelINS_13Kernel_traitsI6__halfffffjLj2048ELj1ELj1ELj4ELj16ENS_18Kernel_traits_baseILj2048ES2_ffffjLj128EEEEELb1ELb1ELb1ELb0EEEvNS_9BwdParamsE --------------------------
	.section	.text._ZN10layer_norm13ln_bwd_kernelINS_13Kernel_traitsI6__halfffffjLj2048ELj1ELj1ELj4ELj16ENS_18Kernel_traits_baseILj2048ES2_ffffjLj128EEEEELb1ELb1ELb1ELb0EEEvNS_9BwdParamsE,"ax",@progbits
	.align	128
        .global         _ZN10layer_norm13ln_bwd_kernelINS_13Kernel_traitsI6__halfffffjLj2048ELj1ELj1ELj4ELj16ENS_18Kernel_traits_baseILj2048ES2_ffffjLj128EEEEELb1ELb1ELb1ELb0EEEvNS_9BwdParamsE
        .type           _ZN10layer_norm13ln_bwd_kernelINS_13Kernel_traitsI6__halfffffjLj2048ELj1ELj1ELj4ELj16ENS_18Kernel_traits_baseILj2048ES2_ffffjLj128EEEEELb1ELb1ELb1ELb0EEEvNS_9BwdParamsE,@function
        .size           _ZN10layer_norm13ln_bwd_kernelINS_13Kernel_traitsI6__halfffffjLj2048ELj1ELj1ELj4ELj16ENS_18Kernel_traits_baseILj2048ES2_ffffjLj128EEEEELb1ELb1ELb1ELb0EEEvNS_9BwdParamsE,(.L_x_8855 - _ZN10layer_norm13ln_bwd_kernelINS_13Kernel_traitsI6__halfffffjLj2048ELj1ELj1ELj4ELj16ENS_18Kernel_traits_baseILj2048ES2_ffffjLj128EEEEELb1ELb1ELb1ELb0EEEvNS_9BwdParamsE)
        .other          _ZN10layer_norm13ln_bwd_kernelINS_13Kernel_traitsI6__halfffffjLj2048ELj1ELj1ELj4ELj16ENS_18Kernel_traits_baseILj2048ES2_ffffjLj128EEEEELb1ELb1ELb1ELb0EEEvNS_9BwdParamsE,@"STO_CUDA_ENTRY STV_DEFAULT"
_ZN10layer_norm13ln_bwd_kernelINS_13Kernel_traitsI6__halfffffjLj2048ELj1ELj1ELj4ELj16ENS_18Kernel_traits_baseILj2048ES2_ffffjLj128EEEEELb1ELb1ELb1ELb0EEEvNS_9BwdParamsE:
.text._ZN10layer_norm13ln_bwd_kernelINS_13Kernel_traitsI6__halfffffjLj2048ELj1ELj1ELj4ELj16ENS_18Kernel_traits_baseILj2048ES2_ffffjLj128EEEEELb1ELb1ELb1ELb0EEEvNS_9BwdParamsE:
        /* <DEDUP_REMOVED lines=29> */
[----:B-1----:R-:W-:-:S06]  /*01d0*/  @P4 IMAD.WIDE.U32 R10, R37, 0x8, R10 ;  /* 0x00000008250a4825 */ /* 0x002fcc00078e000a */
[----:B------:R-:W1:Y:S01]  /*01e0*/  @P2 LDC.64 R24, c[0x0][0x260] ;  /* 0x00009800ff182b82 */ /* 0x000e620000000a00 */
[----:B------:R-:W-:Y:S01]  /*01f0*/  @P4 LOP3.LUT R37, R37, 0x80, RZ, 0xfc, !PT ;  /* 0x0000008025254812 */ /* 0x000fe200078efcff */
[----:B------:R-:W5:Y:S04]  /*0200*/  @P4 LDG.E.64 R12, desc[UR4][R10.64] ;  /* 0x000000040a0c4981 */ /* 0x000f68000c1e1b00 */
[----:B--2---:R-:W-:Y:S02]  /*0210*/  @P3 IMAD.WIDE.U32 R20, R37, 0x8, R20 ;  /* 0x0000000825143825 */ /* 0x004fe400078e0014 */
[----:B------:R-:W2:Y:S01]  /*0220*/  @P2 LDC.64 R26, c[0x0][0x278] ;  /* 0x00009e00ff1a2b82 */ /* 0x000ea20000000a00 */
[----:B------:R-:W-:Y:S02]  /*0230*/  CS2R R80, SRZ ;  /* 0x0000000000507805 */ /* 0x000fe4000001ff00 */
[----:B------:R-:W-:-:S02]  /*0240*/  CS2R R82, SRZ ;  /* 0x0000000000527805 */ /* 0x000fc4000001ff00 */
[----:B------:R-:W-:Y:S01]  /*0250*/  CS2R R38, SRZ ;  /* 0x0000000000267805 */ /* 0x000fe2000001ff00 */
[----:B------:R3:W5:Y:S02]  /*0260*/  @P3 LDG.E.64 R14, desc[UR4][R20.64] ;  /* 0x00000004140e3981 */ /* 0x000764000c1e1b00 */
[----:B------:R-:W4:Y:S01]  /*0270*/  @P0 LDC.64 R32, c[0x0][0x260] ;  /* 0x00009800ff200b82 */ /* 0x000f220000000a00 */
[C---:B0-----:R-:W-:Y:S01]  /*0280*/  @P3 IMAD.WIDE.U32 R22, R37.reuse, 0x8, R22 ;  /* 0x0000000825163825 */ /* 0x041fe200078e0016 */
[----:B------:R-:W-:Y:S02]  /*0290*/  @P3 IADD3 R37, R37, 0x80, RZ ;  /* 0x0000008025253810 */ /* 0x000fe40007ffe0ff */
[----:B------:R-:W-:Y:S02]  /*02a0*/  CS2R R40, SRZ ;  /* 0x0000000000287805 */ /* 0x000fe4000001ff00 */
[----:B------:R-:W-:Y:S02]  /*02b0*/  CS2R R42, SRZ ;  /* 0x00000000002a7805 */ /* 0x000fe4000001ff00 */
[----:B------:R-:W-:Y:S01]  /*02c0*/  CS2R R44, SRZ ;  /* 0x00000000002c7805 */ /* 0x000fe2000001ff00 */
[----:B------:R0:W5:Y:S01]  /*02d0*/  @P3 LDG.E.64 R16, desc[UR4][R22.64] ;  /* 0x0000000416103981 */ /* 0x000162000c1e1b00 */
[----:B------:R-:W4:Y:S01]  /*02e0*/  @P0 LDC.64 R34, c[0x0][0x278] ;  /* 0x00009e00ff220b82 */ /* 0x000f220000000a00 */
[----:B-1----:R-:W-:Y:S01]  /*02f0*/  @P2 IMAD.WIDE.U32 R28, R37, 0x8, R24 ;  /* 0x00000008251c2825 */ /* 0x002fe200078e0018 */
[----:B---3--:R-:W-:-:S02]  /*0300*/  CS2R R20, SRZ ;  /* 0x0000000000147805 */ /* 0x008fc4000001ff00 */
[----:B------:R-:W-:Y:S02]  /*0310*/  CS2R R46, SRZ ;  /* 0x00000000002e7805 */ /* 0x000fe4000001ff00 */
[----:B------:R-:W-:Y:S02]  /*0320*/  CS2R R48, SRZ ;  /* 0x0000000000307805 */ /* 0x000fe4000001ff00 */
[----:B------:R-:W-:Y:S01]  /*0330*/  CS2R R50, SRZ ;  /* 0x0000000000327805 */ /* 0x000fe2000001ff00 */
[----:B------:R-:W5:Y:S01]  /*0340*/  @P2 LDG.E.64 R18, desc[UR4][R28.64] ;  /* 0x000000041c122981 */ /* 0x000f62000c1e1b00 */
[C---:B--2---:R-:W-:Y:S01]  /*0350*/  @P2 IMAD.WIDE.U32 R30, R37.reuse, 0x8, R26 ;  /* 0x00000008251e2825 */ /* 0x044fe200078e001a */
[----:B------:R-:W-:Y:S02]  /*0360*/  @P2 IADD3 R37, R37, 0x80, RZ ;  /* 0x0000008025252810 */ /* 0x000fe40007ffe0ff */
[----:B0-----:R-:W-:Y:S02]  /*0370*/  CS2R R22, SRZ ;  /* 0x0000000000167805 */ /* 0x001fe4000001ff00 */
[----:B------:R-:W-:-:S02]  /*0380*/  CS2R R52, SRZ ;  /* 0x0000000000347805 */ /* 0x000fc4000001ff00 */
[----:B------:R-:W-:Y:S01]  /*0390*/  CS2R R54, SRZ ;  /* 0x0000000000367805 */ /* 0x000fe2000001ff00 */
[----:B------:R-:W5:Y:S01]  /*03a0*/  @P2 LDG.E.64 R4, desc[UR4][R30.64] ;  /* 0x000000041e042981 */ /* 0x000f62000c1e1b00 */
[----:B----4-:R-:W-:-:S05]  /*03b0*/  @P0 IMAD.WIDE.U32 R24, R37, 0x8, R32 ;  /* 0x0000000825180825 */ /* 0x010fca00078e0020 */
[----:B------:R0:W5:Y:S01]  /*03c0*/  @P0 LDG.E.64 R64, desc[UR4][R24.64] ;  /* 0x0000000418400981 */ /* 0x000162000c1e1b00 */
[----:B------:R-:W-:-:S05]  /*03d0*/  @P0 IMAD.WIDE.U32 R26, R37, 0x8, R34 ;  /* 0x00000008251a0825 */ /* 0x000fca00078e0022 */
[----:B------:R1:W5:Y:S01]  /*03e0*/  @P0 LDG.E.64 R2, desc[UR4][R26.64] ;  /* 0x000000041a020981 */ /* 0x000362000c1e1b00 */
[----:B------:R-:W-:Y:S01]  /*03f0*/  ISETP.GE.AND P0, PT, R124, UR7, PT ;  /* 0x000000077c007c0c */ /* 0x000fe2000bf06270 */
[----:B------:R-:W-:Y:S01]  /*0400*/  ULDC.64 UR6, c[0x0][0x2c8] ;  /* 0x0000b20000067ab9 */ /* 0x000fe20000000a00 */
[----:B0-----:R-:W-:Y:S02]  /*0410*/  CS2R R24, SRZ ;  /* 0x0000000000187805 */ /* 0x001fe4000001ff00 */
[----:B------:R-:W-:Y:S02]  /*0420*/  CS2R R28, SRZ ;  /* 0x00000000001c7805 */ /* 0x000fe4000001ff00 */
[----:B------:R-:W-:Y:S02]  /*0430*/  CS2R R30, SRZ ;  /* 0x00000000001e7805 */ /* 0x000fe4000001ff00 */
[----:B------:R-:W-:Y:S02]  /*0440*/  CS2R R32, SRZ ;  /* 0x0000000000207805 */ /* 0x000fe4000001ff00 */
[----:B------:R-:W-:-:S02]  /*0450*/  CS2R R34, SRZ ;  /* 0x0000000000227805 */ /* 0x000fc4000001ff00 */
[----:B------:R-:W-:Y:S02]  /*0460*/  CS2R R36, SRZ ;  /* 0x0000000000247805 */ /* 0x000fe4000001ff00 */
[----:B------:R-:W-:Y:S02]  /*0470*/  CS2R R56, SRZ ;  /* 0x0000000000387805 */ /* 0x000fe4000001ff00 */
[----:B-1----:R-:W-:Y:S02]  /*0480*/  CS2R R26, SRZ ;  /* 0x00000000001a7805 */ /* 0x002fe4000001ff00 */
[----:B------:R-:W-:Y:S02]  /*0490*/  CS2R R58, SRZ ;  /* 0x00000000003a7805 */ /* 0x000fe4000001ff00 */
[----:B------:R-:W-:Y:S02]  /*04a0*/  CS2R R60, SRZ ;  /* 0x00000000003c7805 */ /* 0x000fe4000001ff00 */
[----:B------:R-:W-:Y:S01]  /*04b0*/  CS2R R62, SRZ ;  /* 0x00000000003e7805 */ /* 0x000fe2000001ff00 */
[----:B------:R-:W-:Y:S06]  /*04c0*/  @P0 BRA `(.L_x_7548) ;  /* 0x0000003800000947 */ /* 0x000fec0003800000 */
[----:B------:R-:W0:Y:S01]  /*04d0*/  LDC.U8 R123, c[0x0][0x2a0] ;  /* 0x0000a800ff7b7b82 */ /* 0x000e220000000000 */
[--C-:B-----5:R-:W-:Y:S01]  /*04e0*/  SHF.R.U64 R114, R18, 0x10, R19.reuse ;  /* 0x0000001012727819 */ /* 0x120fe20000001213 */
[----:B------:R-:W-:Y:S01]  /*04f0*/  HFMA2.MMA R129, -RZ, RZ, 0, 5.9604644775390625e-08 ;  /* 0x00000001ff817435 */ /* 0x000fe200000001ff */
[----:B------:R-:W-:Y:S02]  /*0500*/  MOV R111, R19 ;  /* 0x00000013006f7202 */ /* 0x000fe40000000f00 */
        /* <DEDUP_REMOVED lines=60> */
[----:B------:R-:W-:Y:S01]  /*08d0*/  MOV R21, RZ ;  /* 0x000000ff00157202 */ /* 0x000fe20000000f00 */
[----:B------:R-:W-:-:S02]  /*08e0*/  HADD2.F32 R8, -RZ, R8.H0_H0 ;  /* 0x20000008ff087230 */ /* 0x000fc40000004100 */
[----:B0-----:R-:W-:-:S07]  /*08f0*/  HADD2.F32 R7, -RZ, R7.H0_H0 ;  /* 0x20000007ff077230 */ /* 0x001fce0000004100 */
.L_x_7639:
[----:B0-----:R-:W0:Y:S08]  /*0900*/  LDC.64 R98, c[0x0][0x288] ;  /* 0x0000a200ff627b82 */ /* 0x001e300000000a00 */
[----:B-1----:R-:W1:Y:S08]  /*0910*/  LDC.64 R100, c[0x0][0x258] ;  /* 0x00009600ff647b82 */ /* 0x002e700000000a00 */
[----:B--23--:R-:W2:Y:S01]  /*0920*/  LDC.64 R96, c[0x0][0x280] ;  /* 0x0000a000ff607b82 */ /* 0x00cea20000000a00 */
        /* <DEDUP_REMOVED lines=32> */
[----:B------:R1:W5:Y:S01]  /*0b30*/  LDG.E R4, desc[UR4][R96.64] ;  /* 0x0000000460047981 */ /* 0x000362000c1e1900 */
[----:B------:R-:W-:Y:S02]  /*0b40*/  IADD3 R101, R101, 0x80, RZ ;  /* 0x0000008065657810 */ /* 0x000fe40007ffe0ff */
[----:B------:R-:W-:-:S07]  /*0b50*/  IADD3 R99, R5, 0x80, RZ ;  /* 0x0000008005637810 */ /* 0x000fce0007ffe0ff */
.L_x_7552:
[----:B------:R-:W-:Y:S05]  /*0b60*/  BSYNC B1 ;  /* 0x0000000000017941 */ /* 0x000fea0003800000 */
.L_x_7551:
[----:B------:R-:W-:Y:S04]  /*0b70*/  BSSY B1, `(.L_x_7553) ;  /* 0x000000b000017945 */ /* 0x000fe80003800000 */
[----:B------:R-:W-:Y:S05]  /*0b80*/  @!P3 BRA `(.L_x_7554) ;  /* 0x000000000024b947 */ /* 0x000fea0003800000 */
[----:B-1----:R-:W0:Y:S01]  /*0b90*/  LDC.64 R96, c[0x0][0x240] ;  /* 0x00009000ff607b82 */ /* 0x002e220000000a00 */
[----:B------:R-:W-:-:S04]  /*0ba0*/  ISETP.NE.U32.AND P5, PT, RZ, UR6, PT ;  /* 0x00000006ff007c0c */ /* 0x000fc8000bfa5070 */
[----:B------:R-:W-:-:S13]  /*0bb0*/  ISETP.NE.AND.EX P5, PT, RZ, UR7, PT, P5 ;  /* 0x00000007ff007c0c */ /* 0x000fda000bfa5350 */
[----:B------:R-:W-:-:S05]  /*0bc0*/  @P5 IMAD.WIDE.U32 R102, R99, 0x10, R170 ;  /* 0x0000001063665825 */ /* 0x000fca00078e00aa */
[----:B------:R2:W5:Y:S01]  /*0bd0*/  @P5 LDG.E.128 R68, desc[UR4][R102.64] ;  /* 0x0000000466445981 */ /* 0x000562000c1e1d00 */
[----:B0-----:R-:W-:-:S05]  /*0be0*/  IMAD.WIDE.U32 R96, R101, 0x4, R96 ;  /* 0x0000000465607825 */ /* 0x001fca00078e0060 */
[----:B------:R2:W5:Y:S01]  /*0bf0*/  LDG.E R3, desc[UR4][R96.64] ;  /* 0x0000000460037981 */ /* 0x000562000c1e1900 */
[----:B------:R-:W-:Y:S02]  /*0c00*/  IADD3 R101, R101, 0x80, RZ ;  /* 0x0000008065657810 */ /* 0x000fe40007ffe0ff */
[----:B------:R-:W-:-:S07]  /*0c10*/  IADD3 R99, R99, 0x80, RZ ;  /* 0x0000008063637810 */ /* 0x000fce0007ffe0ff */
.L_x_7554:
[----:B------:R-:W-:Y:S05]  /*0c20*/  BSYNC B1 ;  /* 0x0000000000017941 */ /* 0x000fea0003800000 */
.L_x_7553:
[----:B------:R-:W-:Y:S04]  /*0c30*/  BSSY B1, `(.L_x_7555) ;  /* 0x000000b000017945 */ /* 0x000fe80003800000 */
[----:B------:R-:W-:Y:S05]  /*0c40*/  @!P2 BRA `(.L_x_7556) ;  /* 0x000000000024a947 */ /* 0x000fea0003800000 */
[----:B-12---:R-:W0:Y:S01]  /*0c50*/  LDC.64 R96, c[0x0][0x240] ;  /* 0x00009000ff607b82 */ /* 0x006e220000000a00 */
        /* <DEDUP_REMOVED lines=8> */
.L_x_7556:
[----:B------:R-:W-:Y:S05]  /*0ce0*/  BSYNC B1 ;  /* 0x0000000000017941 */ /* 0x000fea0003800000 */
.L_x_7555:
[----:B------:R-:W-:Y:S02]  /*0cf0*/  ISETP.NE.AND P5, PT, R130, RZ, PT ;  /* 0x000000ff8200720c */ /* 0x000fe40003fa5270 */
[----:B------:R-:W-:-:S11]  /*0d00*/  CS2R R164, SRZ ;  /* 0x0000000000a47805 */ /* 0x000fd6000001ff00 */
[----:B------:R-:W-:Y:S05]  /*0d10*/  @!P5 BRA `(.L_x_7557) ;  /* 0x0000000c0050d947 */ /* 0x000fea0003800000 */
[----:B-123--:R-:W0:Y:S01]  /*0d20*/  LDC.64 R96, c[0x0][0x240] ;  /* 0x00009000ff607b82 */ /* 0x00ee220000000a00 */
[----:B------:R-:W-:-:S04]  /*0d30*/  ISETP.NE.U32.AND P5, PT, RZ, UR6, PT ;  /* 0x00000006ff007c0c */ /* 0x000fc8000bfa5070 */
[----:B------:R-:W-:-:S13]  /*0d40*/  ISETP.NE.AND.EX P5, PT, RZ, UR7, PT, P5 ;  /* 0x00000007ff007c0c */ /* 0x000fda000bfa5350 */
[----:B------:R-:W-:-:S05]  /*0d50*/  @P5 IMAD.WIDE.U32 R170, R99, 0x10, R170 ;  /* 0x0000001063aa5825 */ /* 0x000fca00078e00aa */
[----:B------:R4:W5:Y:S01]  /*0d60*/  @P5 LDG.E.128 R76, desc[UR4][R170.64] ;  /* 0x00000004aa4c5981 */ /* 0x000962000c1e1d00 */
[----:B0-----:R-:W-:-:S05]  /*0d70*/  IMAD.WIDE.U32 R96, R101, 0x4, R96 ;  /* 0x0000000465607825 */ /* 0x001fca00078e0060 */
[----:B------:R4:W5:Y:S01]  /*0d80*/  LDG.E R0, desc[UR4][R96.64] ;  /* 0x0000000460007981 */ /* 0x000962000c1e1900 */
[----:B------:R-:W-:Y:S01]  /*0d90*/  HFMA2.MMA R164, -RZ, RZ, 0, 0 ;  /* 0x00000000ffa47435 */ /* 0x000fe200000001ff */
[----:B------:R-:W-:Y:S10]  /*0da0*/  BRA `(.L_x_7557) ;  /* 0x0000000c002c7947 */ /* 0x000ff40003800000 */
.L_x_7550:
[----:B------:R-:W0:Y:S02]  /*0db0*/  LDC.64 R96, c[0x0][0x250] ;  /* 0x00009400ff607b82 */ /* 0x000e240000000a00 */
[----:B0-----:R-:W-:-:S06]  /*0dc0*/  IMAD.WIDE R96, R124, 0x4, R96 ;  /* 0x000000047c607825 */ /* 0x001fcc00078e0260 */
[----:B------:R-:W2:Y:S01]  /*0dd0*/  LDG.E R96, desc[UR4][R96.64] ;  /* 0x0000000460607981 */ /* 0x000ea2000c1e1900 */
[----:B------:R-:W-:Y:S01]  /*0de0*/  IADD3 R98, R98, -0x1, RZ ;  /* 0xffffffff62627810 */ /* 0x000fe20007ffe0ff */
[----:B------:R-:W-:Y:S01]  /*0df0*/  BSSY B1, `(.L_x_7558) ;  /* 0x000003d000017945 */ /* 0x000fe20003800000 */
[----:B-----5:R-:W-:Y:S02]  /*0e00*/  ISETP.GE.AND P0, PT, R163, 0x1, PT ;  /* 0x00000001a300780c */ /* 0x020fe40003f06270 */
[----:B------:R-:W-:Y:S02]  /*0e10*/  CS2R R164, SRZ ;  /* 0x0000000000a47805 */ /* 0x000fe4000001ff00 */
[----:B------:R-:W-:Y:S01]  /*0e20*/  ISETP.NE.AND P5, PT, R123, RZ, PT ;  /* 0x000000ff7b00720c */ /* 0x000fe20003fa5270 */
[----:B------:R-:W-:Y:S01]  /*0e30*/  IMAD R98, R98, R125, RZ ;  /* 0x0000007d62627224 */ /* 0x000fe200078e02ff */
[----:B------:R-:W-:Y:S02]  /*0e40*/  LOP3.LUT R127, R126, 0x7f, RZ, 0xc0, !PT ;  /* 0x0000007f7e7f7812 */ /* 0x000fe400078ec0ff */
[----:B------:R-:W-:-:S02]  /*0e50*/  MOV R167, RZ ;  /* 0x000000ff00a77202 */ /* 0x000fc40000000f00 */
[----:B------:R-:W-:Y:S02]  /*0e60*/  SHF.R.S32.HI R99, RZ, 0x1f, R98 ;  /* 0x0000001fff637819 */ /* 0x000fe40000011462 */
[----:B------:R-:W-:Y:S02]  /*0e70*/  MOV R168, R5 ;  /* 0x0000000500a87202 */ /* 0x000fe40000000f00 */
[----:B------:R-:W-:Y:S02]  /*0e80*/  LEA.HI R166, R99, R98, RZ, 0x2 ;  /* 0x0000006263a67211 */ /* 0x000fe400078f10ff */
[----:B------:R-:W-:Y:S02]  /*0e90*/  @P0 IADD3 R98, R163, -0x1, RZ ;  /* 0xffffffffa3620810 */ /* 0x000fe40007ffe0ff */
[----:B------:R-:W-:-:S03]  /*0ea0*/  LEA.HI.SX32 R166, R166, R127, 0x1e ;  /* 0x0000007fa6a67211 */ /* 0x000fc600078ff2ff */
[----:B------:R-:W-:-:S05]  /*0eb0*/  @P0 IMAD R98, R98, R125, RZ ;  /* 0x0000007d62620224 */ /* 0x000fca00078e02ff */
[----:B------:R-:W-:-:S04]  /*0ec0*/  @P0 SHF.R.S32.HI R99, RZ, 0x1f, R98 ;  /* 0x0000001fff630819 */ /* 0x000fc80000011462 */
[----:B------:R-:W-:-:S04]  /*0ed0*/  @P0 LEA.HI R98, R99, R98, RZ, 0x2 ;  /* 0x0000006263620211 */ /* 0x000fc800078f10ff */
[----:B------:R-:W-:Y:S02]  /*0ee0*/  @P0 LEA.HI.SX32 R167, R98, R127, 0x1e ;  /* 0x0000007f62a70211 */ /* 0x000fe400078ff2ff */
[----:B--2---:R-:W-:Y:S01]  /*0ef0*/  FSEL R128, R96, RZ, !P5 ;  /* 0x000000ff60807208 */ /* 0x004fe20006800000 */
[----:B------:R-:W-:Y:S06]  /*0f00*/  @!P4 BRA `(.L_x_7559) ;  /* 0x0000000000acc947 */ /* 0x000fec0003800000 */
[----:B------:R-:W0:Y:S01]  /*0f10*/  LDC.64 R96, c[0x0][0x238] ;  /* 0x00008e00ff607b82 */ /* 0x000e220000000a00 */
[----:B------:R-:W-:-:S04]  /*0f20*/  ISETP.NE.U32.AND P5, PT, RZ, UR6, PT ;  /* 0x00000006ff007c0c */ /* 0x000fc8000bfa5070 */
[----:B------:R-:W-:-:S03]  /*0f30*/  ISETP.NE.AND.EX P5, PT, RZ, UR7, PT, P5 ;  /* 0x00000007ff007c0c */ /* 0x000fc6000bfa5350 */
[----:B------:R-:W1:Y:S08]  /*0f40*/  LDC.64 R98, c[0x0][0x2b8] ;  /* 0x0000ae00ff627b82 */ /* 0x000e700000000a00 */
[----:B------:R-:W2:Y:S02]  /*0f50*/  LDC.64 R160, c[0x0][0x240] ;  /* 0x00009000ffa07b82 */ /* 0x000ea40000000a00 */
[----:B------:R-:W5:Y:S01]  /*0f60*/  @P5 LDG.E.128 R64, desc[UR4][R172.64] ;  /* 0x00000004ac405981 */ /* 0x000f62000c1e1d00 */
[----:B0-----:R-:W-:-:S04]  /*0f70*/  IMAD.WIDE.U32 R96, R5, 0x10, R96 ;  /* 0x0000001005607825 */ /* 0x001fc800078e0060 */
[----:B-1----:R-:W-:Y:S02]  /*0f80*/  IMAD.WIDE.U32 R100, R166, 0x10, R98 ;  /* 0x00000010a6647825 */ /* 0x002fe400078e0062 */
[----:B------:R-:W3:Y:S04]  /*0f90*/  LDG.E.128 R96, desc[UR4][R96.64] ;  /* 0x0000000460607981 */ /* 0x000ee8000c1e1d00 */
[----:B------:R-:W4:Y:S01]  /*0fa0*/  LDG.E.128 R100, desc[UR4][R100.64] ;  /* 0x0000000464647981 */ /* 0x000f22000c1e1d00 */
[----:B--2---:R-:W-:-:S05]  /*0fb0*/  IMAD.WIDE.U32 R160, R167, 0x4, R160 ;  /* 0x00000004a7a07825 */ /* 0x004fca00078e00a0 */
[----:B------:R0:W5:Y:S01]  /*0fc0*/  LDG.E R4, desc[UR4][R160.64] ;  /* 0x00000004a0047981 */ /* 0x000162000c1e1900 */
[----:B------:R-:W-:Y:S02]  /*0fd0*/  IADD3 R167, R167, 0x80, RZ ;  /* 0x00000080a7a77810 */ /* 0x000fe40007ffe0ff */
[----:B------:R-:W-:Y:S02]  /*0fe0*/  IADD3 R166, R166, 0x80, RZ ;  /* 0x00000080a6a67810 */ /* 0x000fe40007ffe0ff */
[----:B------:R-:W-:Y:S01]  /*0ff0*/  IADD3 R168, R5, 0x80, RZ ;  /* 0x0000008005a87810 */ /* 0x000fe20007ffe0ff */
[C---:B---3--:R-:W-:Y:S01]  /*1000*/  FADD.FTZ R135, -R128.reuse, R96 ;  /* 0x0000006080877221 */ /* 0x048fe20000010100 */
[C---:B------:R-:W-:Y:S01]  /*1010*/  FADD.FTZ R145, -R128.reuse, R97 ;  /* 0x0000006180917221 */ /* 0x040fe20000010100 */
[C---:B------:R-:W-:Y:S01]  /*1020*/  FADD.FTZ R153, -R128.reuse, R98 ;  /* 0x0000006280997221 */ /* 0x040fe20000010100 */
[----:B------:R-:W-:Y:S01]  /*1030*/  FADD.FTZ R99, -R128, R99 ;  /* 0x0000006380637221 */ /* 0x000fe20000010100 */
[----:B----4-:R-:W-:Y:S01]  /*1040*/  FMUL.FTZ R146, R121, R100 ;  /* 0x0000006479927220 */ /* 0x010fe20000410000 */
[C---:B------:R-:W-:Y:S01]  /*1050*/  FMUL.FTZ R135, R6.reuse, R135 ;  /* 0x0000008706877220 */ /* 0x040fe20000410000 */
[C---:B------:R-:W-:Y:S01]  /*1060*/  FMUL.FTZ R138, R6.reuse, R145 ;  /* 0x00000091068a7220 */ /* 0x040fe20000410000 */
[----:B------:R-:W-:Y:S01]  /*1070*/  FMUL.FTZ R145, R6, R153 ;  /* 0x0000009906917220 */ /* 0x000fe20000410000 */
[----:B------:R-:W-:Y:S01]  /*1080*/  FMUL.FTZ R153, R122, R101 ;  /* 0x000000657a997220 */ /* 0x000fe20000410000 */
[----:B------:R-:W-:Y:S01]  /*1090*/  FADD.FTZ R96, RZ, R146 ;  /* 0x00000092ff607221 */ /* 0x000fe20000010000 */
[----:B------:R-:W-:Y:S01]  /*10a0*/  FFMA.FTZ R97, R135, R146, RZ ;  /* 0x0000009287617223 */ /* 0x000fe200000100ff */
[----:B0-----:R-:W-:Y:S01]  /*10b0*/  FMUL.FTZ R160, R6, R99 ;  /* 0x0000006306a07220 */ /* 0x001fe20000410000 */
        /* <DEDUP_REMOVED lines=16> */
.L_x_7559:
[----:B------:R-:W-:Y:S05]  /*11c0*/  BSYNC B1 ;  /* 0x0000000000017941 */ /* 0x000fea0003800000 */
.L_x_7558:
[----:B------:R-:W-:Y:S04]  /*11d0*/  BSSY B1, `(.L_x_7560) ;  /* 0x000002e000017945 */ /* 0x000fe80003800000 */
[----:B------:R-:W-:Y:S05]  /*11e0*/  @!P3 BRA `(.L_x_7561) ;  /* 0x0000000000b0b947 */ /* 0x000fea0003800000 */
[----:B------:R-:W0:Y:S01]  /*11f0*/  LDC.64 R96, c[0x0][0x238] ;  /* 0x00008e00ff607b82 */ /* 0x000e220000000a00 */
[----:B------:R-:W-:-:S04]  /*1200*/  ISETP.NE.U32.AND P5, PT, RZ, UR6, PT ;  /* 0x00000006ff007c0c */ /* 0x000fc8000bfa5070 */
[----:B------:R-:W-:-:S03]  /*1210*/  ISETP.NE.AND.EX P5, PT, RZ, UR7, PT, P5 ;  /* 0x00000007ff007c0c */ /* 0x000fc6000bfa5350 */
[----:B------:R-:W1:Y:S08]  /*1220*/  LDC.64 R100, c[0x0][0x2b8] ;  /* 0x0000ae00ff647b82 */ /* 0x000e700000000a00 */
[----:B------:R-:W2:Y:S02]  /*1230*/  LDC.64 R158, c[0x0][0x240] ;  /* 0x00009000ff9e7b82 */ /* 0x000ea40000000a00 */
[----:B------:R-:W-:-:S05]  /*1240*/  @P5 IMAD.WIDE.U32 R172, R168, 0x10, R170 ;  /* 0x00000010a8ac5825 */ /* 0x000fca00078e00aa */
[----:B------:R-:W5:Y:S01]  /*1250*/  @P5 LDG.E.128 R68, desc[UR4][R172.64] ;  /* 0x00000004ac445981 */ /* 0x000f62000c1e1d00 */
[----:B0-----:R-:W-:-:S06]  /*1260*/  IMAD.WIDE.U32 R96, R168, 0x10, R96 ;  /* 0x00000010a8607825 */ /* 0x001fcc00078e0060 */
[----:B------:R-:W3:Y:S01]  /*1270*/  LDG.E.128 R96, desc[UR4][R96.64] ;  /* 0x0000000460607981 */ /* 0x000ee2000c1e1d00 */
[----:B-1----:R-:W-:-:S06]  /*1280*/  IMAD.WIDE.U32 R100, R166, 0x10, R100 ;  /* 0x00000010a6647825 */ /* 0x002fcc00078e0064 */
        /* <DEDUP_REMOVED lines=8> */
[----:B------:R-:W-:Y:S02]  /*1310*/  FADD.FTZ R99, -R128, R99 ;  /* 0x0000006380637221 */ /* 0x000fe40000010100 */
[C---:B------:R-:W-:Y:S01]  /*1320*/  FMUL.FTZ R133, R6.reuse, R133 ;  /* 0x0000008506857220 */ /* 0x040fe20000410000 */
[----:B------:R-:W-:Y:S01]  /*1330*/  FMUL.FTZ R136, R6, R151 ;  /* 0x0000009706887220 */ /* 0x000fe20000410000 */
[----:B----4-:R-:W-:Y:S01]  /*1340*/  FMUL.FTZ R144, R117, R100 ;  /* 0x0000006475907220 */ /* 0x010fe20000410000 */
[----:B------:R-:W-:Y:S01]  /*1350*/  FMUL.FTZ R151, R118, R101 ;  /* 0x0000006576977220 */ /* 0x000fe20000410000 */
[----:B------:R-:W-:-:S02]  /*1360*/  FADD.FTZ R143, -R128, R98 ;  /* 0x00000062808f7221 */ /* 0x000fc40000010100 */
[----:B------:R-:W-:Y:S01]  /*1370*/  FADD.FTZ R96, R165, R144 ;  /* 0x00000090a5607221 */ /* 0x000fe20000010000 */
[----:B------:R-:W-:Y:S01]  /*1380*/  FFMA.FTZ R97, R133, R144, R164 ;  /* 0x0000009085617223 */ /* 0x000fe200000100a4 */
[C---:B------:R-:W-:Y:S01]  /*1390*/  FMUL.FTZ R156, R6.reuse, R99 ;  /* 0x00000063069c7220 */ /* 0x040fe20000410000 */
[----:B------:R-:W-:Y:S01]  /*13a0*/  FMUL.FTZ R143, R6, R143 ;  /* 0x0000008f068f7220 */ /* 0x000fe20000410000 */
[----:B------:R-:W-:Y:S01]  /*13b0*/  FADD.FTZ R99, R96, R151 ;  /* 0x0000009760637221 */ /* 0x000fe20000010000 */
[----:B0-----:R-:W-:Y:S01]  /*13c0*/  FMUL.FTZ R158, R115, R102 ;  /* 0x00000066739e7220 */ /* 0x001fe20000410000 */
        /* <DEDUP_REMOVED lines=14> */
.L_x_7561:
[----:B------:R-:W-:Y:S05]  /*14b0*/  BSYNC B1 ;  /* 0x0000000000017941 */ /* 0x000fea0003800000 */
.L_x_7560:
        /* <DEDUP_REMOVED lines=21> */
[----:B------:R-:W-:Y:S01]  /*1610*/  FMUL.FTZ R131, R6, R131 ;  /* 0x0000008306837220 */ /* 0x000fe20000410000 */
[----:B----4-:R-:W-:Y:S01]  /*1620*/  FMUL.FTZ R142, R113, R100 ;  /* 0x00000064718e7220 */ /* 0x010fe20000410000 */
[----:B0-----:R-:W-:Y:S01]  /*1630*/  FMUL.FTZ R149, R114, R101 ;  /* 0x0000006572957220 */ /* 0x001fe20000410000 */
[----:B------:R-:W-:Y:S01]  /*1640*/  FADD.FTZ R139, -R128, R98 ;  /* 0x00000062808b7221 */ /* 0x000fe20000010100 */
[C---:B------:R-:W-:Y:S01]  /*1650*/  FMUL.FTZ R132, R6.reuse, R157 ;  /* 0x0000009d06847220 */ /* 0x040fe20000410000 */
        /* <DEDUP_REMOVED lines=20> */
.L_x_7563:
[----:B------:R-:W-:Y:S05]  /*17a0*/  BSYNC B1 ;  /* 0x0000000000017941 */ /* 0x000fea0003800000 */
.L_x_7562:
[----:B------:R-:W-:-:S13]  /*17b0*/  ISETP.NE.AND P5, PT, R130, RZ, PT ;  /* 0x000000ff8200720c */ /* 0x000fda0003fa5270 */
[----:B------:R-:W-:Y:S05]  /*17c0*/  @!P5 BRA `(.L_x_7557) ;  /* 0x0000000000a4d947 */ /* 0x000fea0003800000 */
[----:B------:R-:W0:Y:S01]  /*17d0*/  LDC.64 R98, c[0x0][0x238] ;  /* 0x00008e00ff627b82 */ /* 0x000e220000000a00 */
[----:B------:R-:W-:-:S04]  /*17e0*/  ISETP.NE.U32.AND P5, PT, RZ, UR6, PT ;  /* 0x00000006ff007c0c */ /* 0x000fc8000bfa5070 */
[----:B------:R-:W-:-:S03]  /*17f0*/  ISETP.NE.AND.EX P5, PT, RZ, UR7, PT, P5 ;  /* 0x00000007ff007c0c */ /* 0x000fc6000bfa5350 */
[----:B------:R-:W1:Y:S08]  /*1800*/  LDC.64 R100, c[0x0][0x240] ;  /* 0x00009000ff647b82 */ /* 0x000e700000000a00 */
[----:B------:R-:W2:Y:S02]  /*1810*/  LDC.64 R96, c[0x0][0x2b8] ;  /* 0x0000ae00ff607b82 */ /* 0x000ea40000000a00 */
[----:B------:R-:W-:-:S05]  /*1820*/  @P5 IMAD.WIDE.U32 R170, R168, 0x10, R170 ;  /* 0x00000010a8aa5825 */ /* 0x000fca00078e00aa */
[----:B------:R3:W5:Y:S01]  /*1830*/  @P5 LDG.E.128 R76, desc[UR4][R170.64] ;  /* 0x00000004aa4c5981 */ /* 0x000762000c1e1d00 */
[----:B0-----:R-:W-:-:S04]  /*1840*/  IMAD.WIDE.U32 R98, R168, 0x10, R98 ;  /* 0x00000010a8627825 */ /* 0x001fc800078e0062 */
[----:B-1----:R-:W-:-:S05]  /*1850*/  IMAD.WIDE.U32 R168, R167, 0x4, R100 ;  /* 0x00000004a7a87825 */ /* 0x002fca00078e0064 */
[----:B------:R3:W5:Y:S01]  /*1860*/  LDG.E R0, desc[UR4][R168.64] ;  /* 0x00000004a8007981 */ /* 0x000762000c1e1900 */
[----:B--2---:R-:W-:-:S03]  /*1870*/  IMAD.WIDE.U32 R100, R166, 0x10, R96 ;  /* 0x00000010a6647825 */ /* 0x004fc600078e0060 */
[----:B------:R-:W2:Y:S04]  /*1880*/  LDG.E.128 R96, desc[UR4][R98.64] ;  /* 0x0000000462607981 */ /* 0x000ea8000c1e1d00 */
[----:B------:R-:W4:Y:S01]  /*1890*/  LDG.E.128 R100, desc[UR4][R100.64] ;  /* 0x0000000464647981 */ /* 0x000f22000c1e1d00 */
[C---:B--2---:R-:W-:Y:S01]  /*18a0*/  FADD.FTZ R137, -R128.reuse, R96 ;  /* 0x0000006080897221 */ /* 0x044fe20000010100 */
[----:B------:R-:W-:Y:S01]  /*18b0*/  FADD.FTZ R97, -R128, R97 ;  /* 0x0000006180617221 */ /* 0x000fe20000010100 */
[----:B----4-:R-:W-:Y:S02]  /*18c0*/  FMUL.FTZ R140, R109, R100 ;  /* 0x000000646d8c7220 */ /* 0x010fe40000410000 */
[C---:B------:R-:W-:Y:S01]  /*18d0*/  FMUL.FTZ R137, R6.reuse, R137 ;  /* 0x0000008906897220 */ /* 0x040fe20000410000 */
[----:B------:R-:W-:Y:S01]  /*18e0*/  FMUL.FTZ R134, R6, R97 ;  /* 0x0000006106867220 */ /* 0x000fe20000410000 */
[----:B------:R-:W-:Y:S01]  /*18f0*/  FMUL.FTZ R147, R110, R101 ;  /* 0x000000656e937220 */ /* 0x000fe20000410000 */
[----:B------:R-:W-:Y:S01]  /*1900*/  FADD.FTZ R96, R165, R140 ;  /* 0x0000008ca5607221 */ /* 0x000fe20000010000 */
[C---:B------:R-:W-:Y:S01]  /*1910*/  FADD.FTZ R141, -R128.reuse, R98 ;  /* 0x00000062808d7221 */ /* 0x040fe20000010100 */
[----:B------:R-:W-:Y:S01]  /*1920*/  FFMA.FTZ R97, R137, R140, R164 ;  /* 0x0000008c89617223 */ /* 0x000fe200000100a4 */
[----:B------:R-:W-:Y:S01]  /*1930*/  FADD.FTZ R155, -R128, R99 ;  /* 0x00000063809b7221 */ /* 0x000fe20000010100 */
[----:B------:R-:W-:Y:S01]  /*1940*/  FADD.FTZ R99, R96, R147 ;  /* 0x0000009360637221 */ /* 0x000fe20000010000 */
[----:B------:R-:W-:Y:S01]  /*1950*/  FMUL.FTZ R141, R6, R141 ;  /* 0x0000008d068d7220 */ /* 0x000fe20000410000 */
        /* <DEDUP_REMOVED lines=15> */
[----:B---3--:R-:W-:-:S07]  /*1a50*/  FFMA.FTZ R164, R150, R155, R97 ;  /* 0x0000009b96a47223 */ /* 0x008fce0000010061 */
.L_x_7557:
[----:B------:R-:W-:Y:S05]  /*1a60*/  BSYNC B0 ;  /* 0x0000000000007941 */ /* 0x000fea0003800000 */
.L_x_7549:
[----:B------:R-:W-:Y:S01]  /*1a70*/  LOP3.LUT P5, RZ, R129, 0xff, RZ, 0xc0, !PT ;  /* 0x000000ff81ff7812 */ /* 0x000fe200078ac0ff */
[----:B------:R-:W-:Y:S01]  /*1a80*/  UMOV UR9, 0xffffffff ;  /* 0xffffffff00097882 */ /* 0x000fe20000000000 */
[----:B-1234-:R-:W-:Y:S02]  /*1a90*/  SHF.R.U32.HI R97, RZ, 0x5, R126 ;  /* 0x00000005ff617819 */ /* 0x01efe4000001167e */
[----:B------:R-:W-:Y:S02]  /*1aa0*/  P2R R166, PR, RZ, 0x20 ;  /* 0x00000020ffa67803 */ /* 0x000fe40000000000 */
[----:B------:R-:W-:-:S07]  /*1ab0*/  LOP3.LUT R96, R97, 0x7fffffc, RZ, 0xc0, !PT ;  /* 0x07fffffc61607812 */ /* 0x000fce00078ec0ff */
[----:B------:R-:W-:Y:S02]  /*1ac0*/  @!P5 IADD3 R96, R96, 0x4, RZ ;  /* 0x000000046060d810 */ /* 0x000fe40007ffe0ff */
[----:B------:R-:W-:Y:S01]  /*1ad0*/  LOP3.LUT P5, RZ, R126, 0x1f, RZ, 0xc0, !PT ;  /* 0x0000001f7eff7812 */ /* 0x000fe200078ac0ff */
[----:B------:R-:W-:-:S12]  /*1ae0*/  BRA.DIV UR9, `(.L_x_7564) ;  /* 0x00000026095c7947 */ /* 0x000fd8000b800000 */
        /* <DEDUP_REMOVED lines=18> */
.L_x_7656:
[----:B------:R-:W3:Y:S01]  /*1c10*/  S2R R99, SR_CgaCtaId ;  /* 0x0000000000637919 */ /* 0x000ee20000008800 */
[----:B------:R-:W-:Y:S01]  /*1c20*/  @!P5 LOP3.LUT R97, R97, 0x3, RZ, 0xc0, !PT ;  /* 0x000000036161d812 */ /* 0x000fe200078ec0ff */
[----:B01----:R-:W-:Y:S01]  /*1c30*/  FADD.FTZ R128, R128, R103 ;  /* 0x0000006780807221 */ /* 0x003fe20000010000 */
[----:B------:R-:W-:Y:S01]  /*1c40*/  MOV R98, 0x400 ;  /* 0x0000040000627802 */ /* 0x000fe20000000f00 */
[----:B--2---:R-:W-:Y:S01]  /*1c50*/  FADD.FTZ R129, R129, R101 ;  /* 0x0000006581817221 */ /* 0x004fe20000010000 */
[----:B------:R-:W-:Y:S01]  /*1c60*/  @!P5 IADD3 R97, R96, R97, RZ ;  /* 0x000000616061d210 */ /* 0x000fe20007ffe0ff */
[----:B------:R-:W-:Y:S05]  /*1c70*/  WARPSYNC.ALL ;  /* 0x0000000000007948 */ /* 0x000fea0003800000 */
[----:B------:R-:W-:Y:S01]  /*1c80*/  @P0 LOP3.LUT R127, R126, 0x7f, RZ, 0xc0, !PT ;  /* 0x0000007f7e7f0812 */ /* 0x000fe200078ec0ff */
        /* <DEDUP_REMOVED lines=11> */
[----:B------:R-:W-:Y:S01]  /*1d40*/  @P0 IADD3 R98, R163, -0x1, RZ ;  /* 0xffffffffa3620810 */ /* 0x000fe20007ffe0ff */
[----:B------:R-:W-:Y:S02]  /*1d50*/  FADD.FTZ R96, R99, R96 ;  /* 0x0000006063607221 */ /* 0x000fe40000010000 */
[----:B-1----:R-:W-:Y:S02]  /*1d60*/  FADD.FTZ R165, R165, R100 ;  /* 0x00000064a5a57221 */ /* 0x002fe40000010000 */
[----:B------:R-:W-:Y:S02]  /*1d70*/  @P0 IMAD R98, R98, R125, RZ ;  /* 0x0000007d62620224 */ /* 0x000fe400078e02ff */
[----:B------:R-:W-:Y:S01]  /*1d80*/  FADD.FTZ R96, R96, R101 ;  /* 0x0000006560607221 */ /* 0x000fe20000010000 */
[----:B------:R-:W-:Y:S01]  /*1d90*/  HFMA2.MMA R101, -RZ, RZ, 0, 0 ;  /* 0x00000000ff657435 */ /* 0x000fe200000001ff */
[----:B------:R-:W-:Y:S01]  /*1da0*/  FADD.FTZ R102, R102, R165 ;  /* 0x000000a566667221 */ /* 0x000fe20000010000 */
[----:B------:R-:W-:Y:S01]  /*1db0*/  @P0 SHF.R.S32.HI R97, RZ, 0x1f, R98 ;  /* 0x0000001fff610819 */ /* 0x000fe20000011462 */
[----:B------:R-:W-:-:S02]  /*1dc0*/  FADD.FTZ R96, R103, R96 ;  /* 0x0000006067607221 */ /* 0x000fc40000010000 */
[----:B------:R-:W-:Y:S01]  /*1dd0*/  FMUL.FTZ R102, R102, UR8 ;  /* 0x0000000866667c20 */ /* 0x000fe20008410000 */
[----:B------:R-:W-:Y:S01]  /*1de0*/  @P0 LEA.HI R98, R97, R98, RZ, 0x2 ;  /* 0x0000006261620211 */ /* 0x000fe200078f10ff */
[----:B------:R-:W-:-:S03]  /*1df0*/  FMUL.FTZ R100, R96, UR8 ;  /* 0x0000000860647c20 */ /* 0x000fc60008410000 */
[----:B------:R-:W-:Y:S01]  /*1e00*/  @P0 LEA.HI.SX32 R101, R98, R127, 0x1e ;  /* 0x0000007f62650211 */ /* 0x000fe200078ff2ff */
[----:B------:R-:W-:Y:S06]  /*1e10*/  @!P4 BRA `(.L_x_7566) ;  /* 0x0000000400f8c947 */ /* 0x000fec0003800000 */
[----:B------:R-:W-:Y:S04]  /*1e20*/  BSSY B1, `(.L_x_7567) ;  /* 0x0000005000017945 */ /* 0x000fe80003800000 */
[----:B------:R-:W-:Y:S05]  /*1e30*/  @!P0 BRA `(.L_x_7568) ;  /* 0x00000000000c8947 */ /* 0x000fea0003800000 */
[----:B------:R-:W0:Y:S02]  /*1e40*/  LDC.64 R84, c[0x0][0x220] ;  /* 0x00008800ff547b82 */ /* 0x000e240000000a00 */
[----:B0-----:R-:W-:-:S06]  /*1e50*/  IMAD.WIDE.U32 R84, R101, 0x10, R84 ;  /* 0x0000001065547825 */ /* 0x001fcc00078e0054 */
[----:B------:R-:W5:Y:S02]  /*1e60*/  LDG.E.128 R84, desc[UR4][R84.64] ;  /* 0x0000000454547981 */ /* 0x000f64000c1e1d00 */
.L_x_7568:
[----:B------:R-:W-:Y:S05]  /*1e70*/  BSYNC B1 ;  /* 0x0000000000017941 */ /* 0x000fea0003800000 */
.L_x_7567:
[----:B------:R-:W0:Y:S01]  /*1e80*/  @!P1 LDC.64 R96, c[0x0][0x2c8] ;  /* 0x0000b200ff609b82 */ /* 0x000e220000000a00 */
[----:B------:R-:W-:Y:S07]  /*1e90*/  BSSY B1, `(.L_x_7569) ;  /* 0x0000010000017945 */ /* 0x000fee0003800000 */
[----:B------:R-:W1:Y:S01]  /*1ea0*/  LDC.64 R98, c[0x0][0x308] ;  /* 0x0000c200ff627b82 */ /* 0x000e620000000a00 */
[----:B0-----:R-:W-:-:S04]  /*1eb0*/  @!P1 ISETP.NE.U32.AND P5, PT, R96, RZ, PT ;  /* 0x000000ff6000920c */ /* 0x001fc80003fa5070 */
[----:B------:R-:W-:-:S04]  /*1ec0*/  @!P1 ISETP.NE.AND.EX P5, PT, R97, RZ, PT, P5 ;  /* 0x000000ff6100920c */ /* 0x000fc80003fa5350 */
[----:B-----5:R-:W-:Y:S01]  /*1ed0*/  @!P1 FSEL R103, R64, RZ, P5 ;  /* 0x000000ff40679208 */ /* 0x020fe20002800000 */
[----:B-1----:R-:W-:Y:S08]  /*1ee0*/  @!P1 BRA `(.L_x_7570) ;  /* 0x0000000000289947 */ /* 0x002ff00003800000 */
        /* <DEDUP_REMOVED lines=10> */
.L_x_7570:
[----:B------:R-:W-:Y:S05]  /*1f90*/  BSYNC B1 ;  /* 0x0000000000017941 */ /* 0x000fea0003800000 */
.L_x_7569:
[----:B------:R-:W-:Y:S01]  /*1fa0*/  ISETP.NE.U32.AND P5, PT, R98, RZ, PT ;  /* 0x000000ff6200720c */ /* 0x000fe20003fa5070 */
[----:B------:R-:W-:Y:S03]  /*1fb0*/  BSSY B1, `(.L_x_7571) ;  /* 0x000000c000017945 */ /* 0x000fe60003800000 */
[----:B------:R-:W-:-:S04]  /*1fc0*/  ISETP.NE.AND.EX P5, PT, R99, RZ, PT, P5 ;  /* 0x000000ff6300720c */ /* 0x000fc80003fa5350 */
[----:B------:R-:W-:Y:S01]  /*1fd0*/  SEL R88, R103, R88, P5 ;  /* 0x0000005867587207 */ /* 0x000fe20002800000 */
[----:B------:R-:W-:Y:S08]  /*1fe0*/  @!P0 BRA `(.L_x_7572) ;  /* 0x0000000000208947 */ /* 0x000ff00003800000 */
[----:B------:R-:W-:Y:S01]  /*1ff0*/  FMUL.FTZ R103, R103, UR11 ;  /* 0x0000000b67677c20 */ /* 0x000fe20008410000 */
[----:B------:R-:W-:-:S03]  /*2000*/  LOP3.LUT P6, RZ, R4, 0xff, RZ, 0xc0, !PT ;  /* 0x000000ff04ff7812 */ /* 0x000fc600078cc0ff */
[----:B------:R-:W-:-:S04]  /*2010*/  FMUL.FTZ R129, R103, UR10 ;  /* 0x0000000a67817c20 */ /* 0x000fc80008410000 */
[----:B------:R-:W-:-:S05]  /*2020*/  FMUL.FTZ R92, R84, R129 ;  /* 0x00000081545c7220 */ /* 0x000fca0000410000 */
[----:B------:R-:W-:Y:S02]  /*2030*/  FSEL R103, R92, RZ, P6 ;  /* 0x000000ff5c677208 */ /* 0x000fe40003000000 */
[----:B------:R-:W-:Y:S01]  /*2040*/  MOV R92, RZ ;  /* 0x000000ff005c7202 */ /* 0x000fe20000000f00 */
[----:B------:R-:W-:Y:S02]  /*2050*/  @P6 FMUL.FTZ R92, R106, R129 ;  /* 0x000000816a5c6220 */ /* 0x000fe40000410000 */
[----:B------:R-:W-:-:S07]  /*2060*/  FADD.FTZ R48, R48, R103 ;  /* 0x0000006730307221 */ /* 0x000fce0000010000 */
.L_x_7572:
[----:B------:R-:W-:Y:S05]  /*2070*/  BSYNC B1 ;  /* 0x0000000000017941 */ /* 0x000fea0003800000 */
.L_x_7571:
        /* <DEDUP_REMOVED lines=13> */
.L_x_7574:
[----:B------:R-:W-:Y:S05]  /*2150*/  BSYNC B1 ;  /* 0x0000000000017941 */ /* 0x000fea0003800000 */
.L_x_7573:
[----:B------:R-:W-:Y:S01]  /*2160*/  BSSY B1, `(.L_x_7575) ;  /* 0x000000b000017945 */ /* 0x000fe20003800000 */
[----:B------:R-:W-:-:S03]  /*2170*/  SEL R89, R128, R89, P5 ;  /* 0x0000005980597207 */ /* 0x000fc60002800000 */
[----:B------:R-:W-:Y:S05]  /*2180*/  @!P0 BRA `(.L_x_7576) ;  /* 0x0000000000208947 */ /* 0x000fea0003800000 */
[----:B------:R-:W-:Y:S01]  /*2190*/  FMUL.FTZ R128, R128, UR11 ;  /* 0x0000000b80807c20 */ /* 0x000fe20008410000 */
[----:B------:R-:W-:-:S03]  /*21a0*/  LOP3.LUT P6, RZ, R4, 0xff00, RZ, 0xc0, !PT ;  /* 0x0000ff0004ff7812 */ /* 0x000fc600078cc0ff */
[----:B------:R-:W-:-:S04]  /*21b0*/  FMUL.FTZ R164, R128, UR10 ;  /* 0x0000000a80a47c20 */ /* 0x000fc80008410000 */
[----:B------:R-:W-:-:S05]  /*21c0*/  FMUL.FTZ R93, R85, R164 ;  /* 0x000000a4555d7220 */ /* 0x000fca0000410000 */
[----:B------:R-:W-:Y:S01]  /*21d0*/  FSEL R128, R93, RZ, P6 ;  /* 0x000000ff5d807208 */ /* 0x000fe20003000000 */
[----:B------:R-:W-:-:S04]  /*21e0*/  HFMA2.MMA R93, -RZ, RZ, 0, 0 ;  /* 0x00000000ff5d7435 */ /* 0x000fc800000001ff */
[----:B------:R-:W-:Y:S02]  /*21f0*/  FADD.FTZ R49, R49, R128 ;  /* 0x0000008031317221 */ /* 0x000fe40000010000 */
[----:B------:R-:W-:-:S07]  /*2200*/  @P6 FMUL.FTZ R93, R105, R164 ;  /* 0x000000a4695d6220 */ /* 0x000fce0000410000 */
.L_x_7576:
[----:B------:R-:W-:Y:S05]  /*2210*/  BSYNC B1 ;  /* 0x0000000000017941 */ /* 0x000fea0003800000 */
.L_x_7575:
        /* <DEDUP_REMOVED lines=13> */
.L_x_7578:
[----:B------:R-:W-:Y:S05]  /*22f0*/  BSYNC B1 ;  /* 0x0000000000017941 */ /* 0x000fea0003800000 */
.L_x_7577:
[----:B------:R-:W-:Y:S01]  /*2300*/  BSSY B1, `(.L_x_7579) ;  /* 0x000000b000017945 */ /* 0x000fe20003800000 */
[----:B------:R-:W-:-:S03]  /*2310*/  SEL R90, R103, R90, P5 ;  /* 0x0000005a675a7207 */ /* 0x000fc60002800000 */
[----:B------:R-:W-:Y:S05]  /*2320*/  @!P0 BRA `(.L_x_7580) ;  /* 0x0000000000208947 */ /* 0x000fea0003800000 */
        /* <DEDUP_REMOVED lines=8> */
.L_x_7580:
[----:B------:R-:W-:Y:S05]  /*23b0*/  BSYNC B1 ;  /* 0x0000000000017941 */ /* 0x000fea0003800000 */
.L_x_7579:
        /* <DEDUP_REMOVED lines=13> */
.L_x_7582:
[----:B------:R-:W-:Y:S05]  /*2490*/  BSYNC B1 ;  /* 0x0000000000017941 */ /* 0x000fea0003800000 */
.L_x_7581:
[----:B------:R-:W-:Y:S01]  /*24a0*/  SEL R91, R128, R91, P5 ;  /* 0x0000005b805b7207 */ /* 0x000fe20002800000 */
[----:B------:R-:W-:Y:S01]  /*24b0*/  BSSY B1, `(.L_x_7583) ;  /* 0x0000011000017945 */ /* 0x000fe20003800000 */
[----:B------:R-:W-:-:S04]  /*24c0*/  ISETP.NE.U32.AND P5, PT, R98, RZ, PT ;  /* 0x000000ff6200720c */ /* 0x000fc80003fa5070 */
[----:B------:R-:W-:-:S13]  /*24d0*/  ISETP.NE.AND.EX P5, PT, R99, RZ, PT, P5 ;  /* 0x000000ff6300720c */ /* 0x000fda0003fa5350 */
[----:B------:R-:W0:Y:S02]  /*24e0*/  @P5 LDC.64 R96, c[0x0][0x308] ;  /* 0x0000c200ff605b82 */ /* 0x000e240000000a00 */
[----:B0-----:R-:W-:-:S06]  /*24f0*/  @P5 IMAD.WIDE.U32 R98, R5, 0x10, R96 ;  /* 0x0000001005625825 */ /* 0x001fcc00078e0060 */
[----:B------:R-:W0:Y:S01]  /*2500*/  @P0 LDC.64 R96, c[0x0][0x2f8] ;  /* 0x0000be00ff600b82 */ /* 0x000e220000000a00 */
[----:B------:R1:W-:Y:S01]  /*2510*/  @P5 STG.E.128 desc[UR4][R98.64], R88 ;  /* 0x0000005862005986 */ /* 0x0003e2000c101d04 */
[----:B0-----:R-:W-:Y:S01]  /*2520*/  @P0 IMAD.WIDE.U32 R96, R101, 0x10, R96 ;  /* 0x0000001065600825 */ /* 0x001fe200078e0060 */
[----:B-1----:R-:W-:Y:S06]  /*2530*/  @!P0 BRA `(.L_x_7584) ;  /* 0x0000000000208947 */ /* 0x002fec0003800000 */
        /* <DEDUP_REMOVED lines=8> */
.L_x_7584:
[----:B------:R-:W-:Y:S05]  /*25c0*/  BSYNC B1 ;  /* 0x0000000000017941 */ /* 0x000fea0003800000 */
.L_x_7583:
[----:B------:R0:W-:Y:S01]  /*25d0*/  @P0 STG.E.128 desc[UR4][R96.64], R92 ;  /* 0x0000005c60000986 */ /* 0x0001e2000c101d04 */
[----:B------:R-:W-:Y:S02]  /*25e0*/  IADD3 R5, R5, 0x80, RZ ;  /* 0x0000008005057810 */ /* 0x000fe40007ffe0ff */
[----:B------:R-:W-:-:S07]  /*25f0*/  IADD3 R101, R101, 0x80, RZ ;  /* 0x0000008065657810 */ /* 0x000fce0007ffe0ff */
.L_x_7566:
[----:B------:R-:W-:Y:S05]  /*2600*/  BSYNC B0 ;  /* 0x0000000000007941 */ /* 0x000fea0003800000 */
.L_x_7565:
[----:B------:R-:W-:Y:S04]  /*2610*/  BSSY B0, `(.L_x_7585) ;  /* 0x0000077000007945 */ /* 0x000fe80003800000 */
[----:B------:R-:W-:Y:S05]  /*2620*/  @!P3 BRA `(.L_x_7586) ;  /* 0x0000000400d4b947 */ /* 0x000fea0003800000 */
[----:B------:R-:W1:Y:S01]  /*2630*/  @P0 LDC.64 R128, c[0x0][0x220] ;  /* 0x00008800ff800b82 */ /* 0x000e620000000a00 */
[----:B------:R-:W-:-:S04]  /*2640*/  ISETP.NE.AND P5, PT, R123, RZ, PT ;  /* 0x000000ff7b00720c */ /* 0x000fc80003fa5270 */
[----:B------:R-:W-:-:S03]  /*2650*/  FSEL R103, R102, RZ, !P5 ;  /* 0x000000ff66677208 */ /* 0x000fc60006800000 */
[----:B0-----:R-:W0:Y:S08]  /*2660*/  @!P1 LDC.64 R96, c[0x0][0x2c8] ;  /* 0x0000b200ff609b82 */ /* 0x001e300000000a00 */
[----:B------:R-:W2:Y:S01]  /*2670*/  LDC.64 R98, c[0x0][0x308] ;  /* 0x0000c200ff627b82 */ /* 0x000ea20000000a00 */
[----:B-1----:R-:W-:-:S05]  /*2680*/  @P0 IMAD.WIDE.U32 R128, R101, 0x10, R128 ;  /* 0x0000001065800825 */ /* 0x002fca00078e0080 */
[----:B------:R1:W5:Y:S01]  /*2690*/  @P0 LDG.E.128 R84, desc[UR4][R128.64] ;  /* 0x0000000480540981 */ /* 0x000362000c1e1d00 */
[----:B0-----:R-:W-:Y:S01]  /*26a0*/  @!P1 ISETP.NE.U32.AND P5, PT, R96, RZ, PT ;  /* 0x000000ff6000920c */ /* 0x001fe20003fa5070 */
[----:B------:R-:W-:Y:S03]  /*26b0*/  BSSY B1, `(.L_x_7587) ;  /* 0x000000c000017945 */ /* 0x000fe60003800000 */
[----:B------:R-:W-:-:S04]  /*26c0*/  @!P1 ISETP.NE.AND.EX P5, PT, R97, RZ, PT, P5 ;  /* 0x000000ff6100920c */ /* 0x000fc80003fa5350 */
[----:B-----5:R-:W-:Y:S01]  /*26d0*/  @!P1 FSEL R163, R68, RZ, P5 ;  /* 0x000000ff44a39208 */ /* 0x020fe20002800000 */
[----:B-12---:R-:W-:Y:S08]  /*26e0*/  @!P1 BRA `(.L_x_7588) ;  /* 0x0000000000209947 */ /* 0x006ff00003800000 */
        /* <DEDUP_REMOVED lines=8> */
.L_x_7588:
[----:B------:R-:W-:Y:S05]  /*2770*/  BSYNC B1 ;  /* 0x0000000000017941 */ /* 0x000fea0003800000 */
.L_x_7587:
        /* <DEDUP_REMOVED lines=13> */
.L_x_7590:
[----:B------:R-:W-:Y:S05]  /*2850*/  BSYNC B1 ;  /* 0x0000000000017941 */ /* 0x000fea0003800000 */
.L_x_7589:
        /* <DEDUP_REMOVED lines=11> */
.L_x_7592:
[----:B------:R-:W-:Y:S05]  /*2910*/  BSYNC B1 ;  /* 0x0000000000017941 */ /* 0x000fea0003800000 */
.L_x_7591:
        /* <DEDUP_REMOVED lines=11> */
.L_x_7594:
[----:B------:R-:W-:Y:S05]  /*29d0*/  BSYNC B1 ;  /* 0x0000000000017941 */ /* 0x000fea0003800000 */
.L_x_7593:
        /* <DEDUP_REMOVED lines=11> */
.L_x_7596:
[----:B------:R-:W-:Y:S05]  /*2a90*/  BSYNC B1 ;  /* 0x0000000000017941 */ /* 0x000fea0003800000 */
.L_x_7595:
        /* <DEDUP_REMOVED lines=11> */
.L_x_7598:
[----:B------:R-:W-:Y:S05]  /*2b50*/  BSYNC B1 ;  /* 0x0000000000017941 */ /* 0x000fea0003800000 */
.L_x_7597:
        /* <DEDUP_REMOVED lines=11> */
.L_x_7600:
[----:B------:R-:W-:Y:S05]  /*2c10*/  BSYNC B1 ;  /* 0x0000000000017941 */ /* 0x000fea0003800000 */
.L_x_7599:
        /* <DEDUP_REMOVED lines=18> */
.L_x_7602:
[----:B------:R-:W-:Y:S05]  /*2d40*/  BSYNC B1 ;  /* 0x0000000000017941 */ /* 0x000fea0003800000 */
.L_x_7601:
[----:B------:R1:W-:Y:S01]  /*2d50*/  @P0 STG.E.128 desc[UR4][R96.64], R92 ;  /* 0x0000005c60000986 */ /* 0x0003e2000c101d04 */
[----:B------:R-:W-:Y:S02]  /*2d60*/  IADD3 R101, R101, 0x80, RZ ;  /* 0x0000008065657810 */ /* 0x000fe40007ffe0ff */
[----:B------:R-:W-:-:S07]  /*2d70*/  IADD3 R5, R5, 0x80, RZ ;  /* 0x0000008005057810 */ /* 0x000fce0007ffe0ff */
.L_x_7586:
[----:B------:R-:W-:Y:S05]  /*2d80*/  BSYNC B0 ;  /* 0x0000000000007941 */ /* 0x000fea0003800000 */
.L_x_7585:
[----:B------:R-:W-:Y:S04]  /*2d90*/  BSSY B0, `(.L_x_7603) ;  /* 0x0000077000007945 */ /* 0x000fe80003800000 */
[----:B------:R-:W-:Y:S05]  /*2da0*/  @!P2 BRA `(.L_x_7604) ;  /* 0x0000000400d4a947 */ /* 0x000fea0003800000 */
[----:B------:R-:W2:Y:S01]  /*2db0*/  @P0 LDC.64 R128, c[0x0][0x220] ;  /* 0x00008800ff800b82 */ /* 0x000ea20000000a00 */
[----:B------:R-:W-:-:S04]  /*2dc0*/  ISETP.NE.AND P5, PT, R123, RZ, PT ;  /* 0x000000ff7b00720c */ /* 0x000fc80003fa5270 */
[----:B------:R-:W-:-:S03]  /*2dd0*/  FSEL R103, R102, RZ, !P5 ;  /* 0x000000ff66677208 */ /* 0x000fc60006800000 */
[----:B01----:R-:W0:Y:S08]  /*2de0*/  @!P1 LDC.64 R96, c[0x0][0x2c8] ;  /* 0x0000b200ff609b82 */ /* 0x003e300000000a00 */
[----:B------:R-:W1:Y:S01]  /*2df0*/  LDC.64 R98, c[0x0][0x308] ;  /* 0x0000c200ff627b82 */ /* 0x000e620000000a00 */
[----:B--2---:R-:W-:-:S05]  /*2e00*/  @P0 IMAD.WIDE.U32 R128, R101, 0x10, R128 ;  /* 0x0000001065800825 */ /* 0x004fca00078e0080 */
        /* <DEDUP_REMOVED lines=14> */
.L_x_7606:
[----:B------:R-:W-:Y:S05]  /*2ef0*/  BSYNC B1 ;  /* 0x0000000000017941 */ /* 0x000fea0003800000 */
.L_x_7605:
        /* <DEDUP_REMOVED lines=13> */
.L_x_7608:
[----:B------:R-:W-:Y:S05]  /*2fd0*/  BSYNC B1 ;  /* 0x0000000000017941 */ /* 0x000fea0003800000 */
.L_x_7607:
        /* <DEDUP_REMOVED lines=11> */
.L_x_7610:
[----:B------:R-:W-:Y:S05]  /*3090*/  BSYNC B1 ;  /* 0x0000000000017941 */ /* 0x000fea0003800000 */
.L_x_7609:
        /* <DEDUP_REMOVED lines=11> */
.L_x_7612:
[----:B------:R-:W-:Y:S05]  /*3150*/  BSYNC B1 ;  /* 0x0000000000017941 */ /* 0x000fea0003800000 */
.L_x_7611:
        /* <DEDUP_REMOVED lines=11> */
.L_x_7614:
[----:B------:R-:W-:Y:S05]  /*3210*/  BSYNC B1 ;  /* 0x0000000000017941 */ /* 0x000fea0003800000 */
.L_x_7613:
        /* <DEDUP_REMOVED lines=11> */
.L_x_7616:
[----:B------:R-:W-:Y:S05]  /*32d0*/  BSYNC B1 ;  /* 0x0000000000017941 */ /* 0x000fea0003800000 */
.L_x_7615:
        /* <DEDUP_REMOVED lines=11> */
.L_x_7618:
[----:B------:R-:W-:Y:S05]  /*3390*/  BSYNC B1 ;  /* 0x0000000000017941 */ /* 0x000fea0003800000 */
.L_x_7617:
[----:B------:R-:W-:Y:S01]  /*33a0*/  SEL R91, R128, R91, P5 ;  /* 0x0000005b805b7207 */ /* 0x000fe20002800000 */
[----:B------:R-:W0:Y:S01]  /*33b0*/  @P0 LDC.64 R96, c[0x0][0x2f8] ;  /* 0x0000be00ff600b82 */ /* 0x000e220000000a00 */
[----:B------:R-:W-:Y:S01]  /*33c0*/  ISETP.NE.U32.AND P5, PT, R98, RZ, PT ;  /* 0x000000ff6200720c */ /* 0x000fe20003fa5070 */
[----:B------:R-:W-:Y:S03]  /*33d0*/  BSSY B1, `(.L_x_7619) ;  /* 0x000000f000017945 */ /* 0x000fe60003800000 */
[----:B------:R-:W-:-:S13]  /*33e0*/  ISETP.NE.AND.EX P5, PT, R99, RZ, PT, P5 ;  /* 0x000000ff6300720c */ /* 0x000fda0003fa5350 */
[----:B------:R-:W1:Y:S01]  /*33f0*/  @P5 LDC.64 R98, c[0x0][0x308] ;  /* 0x0000c200ff625b82 */ /* 0x000e620000000a00 */
[----:B0-----:R-:W-:-:S04]  /*3400*/  @P0 IMAD.WIDE.U32 R96, R101, 0x10, R96 ;  /* 0x0000001065600825 */ /* 0x001fc800078e0060 */
[----:B-1----:R-:W-:-:S05]  /*3410*/  @P5 IMAD.WIDE.U32 R98, R5, 0x10, R98 ;  /* 0x0000001005625825 */ /* 0x002fca00078e0062 */
[----:B------:R0:W-:Y:S01]  /*3420*/  @P5 STG.E.128 desc[UR4][R98.64], R88 ;  /* 0x0000005862005986 */ /* 0x0001e2000c101d04 */
[----:B------:R-:W-:Y:S05]  /*3430*/  @!P0 BRA `(.L_x_7620) ;  /* 0x0000000000208947 */ /* 0x000fea0003800000 */
[----:B------:R-:W-:Y:S01]  /*3440*/  FMUL.FTZ R128, R128, UR11 ;  /* 0x0000000b80807c20 */ /* 0x000fe20008410000 */
[----:B------:R-:W-:-:S03]  /*3450*/  LOP3.LUT P5, RZ, R2, 0xff000000, RZ, 0xc0, !PT ;  /* 0xff00000002ff7812 */ /* 0x000fc600078ac0ff */
[----:B------:R-:W-:-:S04]  /*3460*/  FMUL.FTZ R128, R128, UR10 ;  /* 0x0000000a80807c20 */ /* 0x000fc80008410000 */
[----:B------:R-:W-:-:S05]  /*3470*/  FMUL.FTZ R95, R87, R128 ;  /* 0x00000080575f7220 */ /* 0x000fca0000410000 */
[----:B0-----:R-:W-:Y:S01]  /*3480*/  FSEL R98, R95, RZ, P5 ;  /* 0x000000ff5f627208 */ /* 0x001fe20002800000 */
[----:B------:R-:W-:-:S04]  /*3490*/  HFMA2.MMA R95, -RZ, RZ, 0, 0 ;  /* 0x00000000ff5f7435 */ /* 0x000fc800000001ff */
[----:B------:R-:W-:Y:S02]  /*34a0*/  FADD.FTZ R59, R59, R98 ;  /* 0x000000623b3b7221 */ /* 0x000fe40000010000 */
[----:B------:R-:W-:-:S07]  /*34b0*/  @P5 FMUL.FTZ R95, R11, R128 ;  /* 0x000000800b5f5220 */ /* 0x000fce0000410000 */
.L_x_7620:
[----:B------:R-:W-:Y:S05]  /*34c0*/  BSYNC B1 ;  /* 0x0000000000017941 */ /* 0x000fea0003800000 */
.L_x_7619:
[----:B------:R2:W-:Y:S01]  /*34d0*/  @P0 STG.E.128 desc[UR4][R96.64], R92 ;  /* 0x0000005c60000986 */ /* 0x0005e2000c101d04 */
[----:B------:R-:W-:Y:S02]  /*34e0*/  IADD3 R101, R101, 0x80, RZ ;  /* 0x0000008065657810 */ /* 0x000fe40007ffe0ff */
[----:B------:R-:W-:-:S07]  /*34f0*/  IADD3 R5, R5, 0x80, RZ ;  /* 0x0000008005057810 */ /* 0x000fce0007ffe0ff */
.L_x_7604:
[----:B------:R-:W-:Y:S05]  /*3500*/  BSYNC B0 ;  /* 0x0000000000007941 */ /* 0x000fea0003800000 */
.L_x_7603:
[----:B------:R-:W-:Y:S01]  /*3510*/  ISETP.NE.AND P5, PT, R130, RZ, PT ;  /* 0x000000ff8200720c */ /* 0x000fe20003fa5270 */
[----:B------:R-:W-:-:S12]  /*3520*/  BSSY B0, `(.L_x_7621) ;  /* 0x0000075000007945 */ /* 0x000fd80003800000 */
[----:B------:R-:W-:Y:S05]  /*3530*/  @!P5 BRA `(.L_x_7622) ;  /* 0x0000000400ccd947 */ /* 0x000fea0003800000 */
[----:B0-----:R-:W0:Y:S01]  /*3540*/  @P0 LDC.64 R98, c[0x0][0x220] ;  /* 0x00008800ff620b82 */ /* 0x001e220000000a00 */
[----:B------:R-:W-:-:S04]  /*3550*/  ISETP.NE.AND P5, PT, R123, RZ, PT ;  /* 0x000000ff7b00720c */ /* 0x000fc80003fa5270 */
[----:B------:R-:W-:-:S03]  /*3560*/  FSEL R103, R102, RZ, !P5 ;  /* 0x000000ff66677208 */ /* 0x000fc60006800000 */
[----:B-12---:R-:W1:Y:S01]  /*3570*/  @!P1 LDC.64 R96, c[0x0][0x2c8] ;  /* 0x0000b200ff609b82 */ /* 0x006e620000000a00 */
[----:B0-----:R-:W-:-:S05]  /*3580*/  @P0 IMAD.WIDE.U32 R98, R101, 0x10, R98 ;  /* 0x0000001065620825 */ /* 0x001fca00078e0062 */
[----:B------:R0:W5:Y:S01]  /*3590*/  @P0 LDG.E.128 R84, desc[UR4][R98.64] ;  /* 0x0000000462540981 */ /* 0x000162000c1e1d00 */
[----:B-1----:R-:W-:Y:S01]  /*35a0*/  @!P1 ISETP.NE.U32.AND P5, PT, R96, RZ, PT ;  /* 0x000000ff6000920c */ /* 0x002fe20003fa5070 */
[----:B------:R-:W-:Y:S03]  /*35b0*/  BSSY B1, `(.L_x_7623) ;  /* 0x000000c000017945 */ /* 0x000fe60003800000 */
[----:B------:R-:W-:-:S04]  /*35c0*/  @!P1 ISETP.NE.AND.EX P5, PT, R97, RZ, PT, P5 ;  /* 0x000000ff6100920c */ /* 0x000fc80003fa5350 */
[----:B-----5:R-:W-:Y:S01]  /*35d0*/  @!P1 FSEL R129, R76, RZ, P5 ;  /* 0x000000ff4c819208 */ /* 0x020fe20002800000 */
[----:B0-----:R-:W-:Y:S08]  /*35e0*/  @!P1 BRA `(.L_x_7624) ;  /* 0x0000000000209947 */ /* 0x001ff00003800000 */
        /* <DEDUP_REMOVED lines=8> */
.L_x_7624:
[----:B------:R-:W-:Y:S05]  /*3670*/  BSYNC B1 ;  /* 0x0000000000017941 */ /* 0x000fea0003800000 */
.L_x_7623:
[----:B------:R-:W-:Y:S04]  /*3680*/  BSSY B1, `(.L_x_7625) ;  /* 0x000000a000017945 */ /* 0x000fe80003800000 */
        /* <DEDUP_REMOVED lines=9> */
.L_x_7626:
[----:B------:R-:W-:Y:S05]  /*3720*/  BSYNC B1 ;  /* 0x0000000000017941 */ /* 0x000fea0003800000 */
.L_x_7625:
[----:B------:R-:W0:Y:S01]  /*3730*/  LDC.64 R98, c[0x0][0x308] ;  /* 0x0000c200ff627b82 */ /* 0x000e220000000a00 */
[----:B------:R-:W-:Y:S01]  /*3740*/  @!P1 ISETP.NE.U32.AND P5, PT, R96, RZ, PT ;  /* 0x000000ff6000920c */ /* 0x000fe20003fa5070 */
[----:B------:R-:W-:Y:S03]  /*3750*/  BSSY B1, `(.L_x_7627) ;  /* 0x000000d000017945 */ /* 0x000fe60003800000 */
[----:B------:R-:W-:-:S04]  /*3760*/  @!P1 ISETP.NE.AND.EX P5, PT, R97, RZ, PT, P5 ;  /* 0x000000ff6100920c */ /* 0x000fc80003fa5350 */
[----:B------:R-:W-:Y:S02]  /*3770*/  @!P1 FSEL R102, R77, RZ, P5 ;  /* 0x000000ff4d669208 */ /* 0x000fe40002800000 */
[----:B0-----:R-:W-:-:S04]  /*3780*/  ISETP.NE.U32.AND P5, PT, R98, RZ, PT ;  /* 0x000000ff6200720c */ /* 0x001fc80003fa5070 */
[----:B------:R-:W-:-:S04]  /*3790*/  ISETP.NE.AND.EX P5, PT, R99, RZ, PT, P5 ;  /* 0x000000ff6300720c */ /* 0x000fc80003fa5350 */
[----:B------:R-:W-:Y:S01]  /*37a0*/  SEL R88, R129, R88, P5 ;  /* 0x0000005881587207 */ /* 0x000fe20002800000 */
[----:B------:R-:W-:Y:S08]  /*37b0*/  @!P1 BRA `(.L_x_7628) ;  /* 0x0000000000189947 */ /* 0x000ff00003800000 */
[----:B------:R-:W-:Y:S01]  /*37c0*/  ISETP.NE.U32.AND P6, PT, R96, RZ, PT ;  /* 0x000000ff6000720c */ /* 0x000fe20003fc5070 */
[----:B------:R-:W-:-:S03]  /*37d0*/  FFMA.FTZ R102, R134, R100, R103 ;  /* 0x0000006486667223 */ /* 0x000fc60000010067 */
[----:B------:R-:W-:Y:S01]  /*37e0*/  ISETP.NE.AND.EX P6, PT, R97, RZ, PT, P6 ;  /* 0x000000ff6100720c */ /* 0x000fe20003fc5360 */
[----:B------:R-:W-:-:S04]  /*37f0*/  FADD.FTZ R129, R147, -R102 ;  /* 0x8000006693817221 */ /* 0x000fc80000010000 */
[----:B------:R-:W-:-:S08]  /*3800*/  FMUL.FTZ R102, R6, R129 ;  /* 0x0000008106667220 */ /* 0x000fd00000410000 */
[----:B------:R-:W-:-:S07]  /*3810*/  @P6 FADD.FTZ R102, R77, R102 ;  /* 0x000000664d666221 */ /* 0x000fce0000010000 */
.L_x_7628:
[----:B------:R-:W-:Y:S05]  /*3820*/  BSYNC B1 ;  /* 0x0000000000017941 */ /* 0x000fea0003800000 */
.L_x_7627:
[----:B------:R-:W-:Y:S04]  /*3830*/  BSSY B1, `(.L_x_7629) ;  /* 0x000000a000017945 */ /* 0x000fe80003800000 */
        /* <DEDUP_REMOVED lines=9> */
.L_x_7630:
[----:B------:R-:W-:Y:S05]  /*38d0*/  BSYNC B1 ;  /* 0x0000000000017941 */ /* 0x000fea0003800000 */
.L_x_7629:
[----:B------:R-:W-:Y:S01]  /*38e0*/  @!P1 ISETP.NE.U32.AND P6, PT, R96, RZ, PT ;  /* 0x000000ff6000920c */ /* 0x000fe20003fc5070 */
[----:B------:R-:W-:Y:S01]  /*38f0*/  BSSY B1, `(.L_x_7631) ;  /* 0x000000b000017945 */ /* 0x000fe20003800000 */
[----:B------:R-:W-:Y:S02]  /*3900*/  SEL R89, R102, R89, P5 ;  /* 0x0000005966597207 */ /* 0x000fe40002800000 */
        /* <DEDUP_REMOVED lines=9> */
.L_x_7632:
[----:B------:R-:W-:Y:S05]  /*39a0*/  BSYNC B1 ;  /* 0x0000000000017941 */ /* 0x000fea0003800000 */
.L_x_7631:
        /* <DEDUP_REMOVED lines=10> */
.L_x_7634:
[----:B------:R-:W-:Y:S05]  /*3a50*/  BSYNC B1 ;  /* 0x0000000000017941 */ /* 0x000fea0003800000 */
.L_x_7633:
        /* <DEDUP_REMOVED lines=11> */
.L_x_7636:
[----:B------:R-:W-:Y:S05]  /*3b10*/  BSYNC B1 ;  /* 0x0000000000017941 */ /* 0x000fea0003800000 */
.L_x_7635:
[----:B------:R-:W-:Y:S01]  /*3b20*/  ISETP.NE.U32.AND P1, PT, R98, RZ, PT ;  /* 0x000000ff6200720c */ /* 0x000fe20003f25070 */
[----:B------:R-:W-:Y:S01]  /*3b30*/  BSSY B1, `(.L_x_7637) ;  /* 0x0000012000017945 */ /* 0x000fe20003800000 */
[----:B------:R-:W-:Y:S02]  /*3b40*/  SEL R90, R129, R90, P5 ;  /* 0x0000005a815a7207 */ /* 0x000fe40002800000 */
[----:B------:R-:W-:Y:S02]  /*3b50*/  ISETP.NE.AND.EX P1, PT, R99, RZ, PT, P1 ;  /* 0x000000ff6300720c */ /* 0x000fe40003f25310 */
[----:B------:R-:W-:-:S11]  /*3b60*/  SEL R91, R102, R91, P5 ;  /* 0x0000005b665b7207 */ /* 0x000fd60002800000 */
[----:B------:R-:W0:Y:S02]  /*3b70*/  @P1 LDC.64 R96, c[0x0][0x308] ;  /* 0x0000c200ff601b82 */ /* 0x000e240000000a00 */
[----:B0-----:R-:W-:-:S06]  /*3b80*/  @P1 IMAD.WIDE.U32 R98, R5, 0x10, R96 ;  /* 0x0000001005621825 */ /* 0x001fcc00078e0060 */
[----:B------:R-:W0:Y:S01]  /*3b90*/  @P0 LDC.64 R96, c[0x0][0x2f8] ;  /* 0x0000be00ff600b82 */ /* 0x000e220000000a00 */
[----:B------:R1:W-:Y:S01]  /*3ba0*/  @P1 STG.E.128 desc[UR4][R98.64], R88 ;  /* 0x0000005862001986 */ /* 0x0003e2000c101d04 */
[----:B0-----:R-:W-:Y:S01]  /*3bb0*/  @P0 IMAD.WIDE.U32 R96, R101, 0x10, R96 ;  /* 0x0000001065600825 */ /* 0x001fe200078e0060 */
[----:B-1----:R-:W-:Y:S06]  /*3bc0*/  @!P0 BRA `(.L_x_7638) ;  /* 0x0000000000208947 */ /* 0x002fec0003800000 */
[----:B------:R-:W-:Y:S01]  /*3bd0*/  FMUL.FTZ R102, R102, UR11 ;  /* 0x0000000b66667c20 */ /* 0x000fe20008410000 */
[----:B------:R-:W-:Y:S01]  /*3be0*/  LOP3.LUT P1, RZ, R0, 0xff000000, RZ, 0xc0, !PT ;  /* 0xff00000000ff7812 */ /* 0x000fe2000782c0ff */
[----:B------:R-:W-:Y:S02]  /*3bf0*/  HFMA2.MMA R95, -RZ, RZ, 0, 0 ;  /* 0x00000000ff5f7435 */ /* 0x000fe400000001ff */
[----:B------:R-:W-:-:S04]  /*3c00*/  FMUL.FTZ R102, R102, UR10 ;  /* 0x0000000a66667c20 */ /* 0x000fc80008410000 */
[----:B------:R-:W-:-:S05]  /*3c10*/  FMUL.FTZ R5, R87, R102 ;  /* 0x0000006657057220 */ /* 0x000fca0000410000 */
[----:B------:R-:W-:Y:S01]  /*3c20*/  FSEL R6, R5, RZ, P1 ;  /* 0x000000ff05067208 */ /* 0x000fe20000800000 */
[----:B------:R-:W-:-:S04]  /*3c30*/  @P1 FMUL.FTZ R95, R7, R102 ;  /* 0x00000066075f1220 */ /* 0x000fc80000410000 */
[----:B------:R-:W-:-:S07]  /*3c40*/  FADD.FTZ R63, R63, R6 ;  /* 0x000000063f3f7221 */ /* 0x000fce0000010000 */
.L_x_7638:
[----:B------:R-:W-:Y:S05]  /*3c50*/  BSYNC B1 ;  /* 0x0000000000017941 */ /* 0x000fea0003800000 */
.L_x_7637:
[----:B------:R3:W-:Y:S02]  /*3c60*/  @P0 STG.E.128 desc[UR4][R96.64], R92 ;  /* 0x0000005c60000986 */ /* 0x0007e4000c101d04 */
.L_x_7622:
[----:B------:R-:W-:Y:S05]  /*3c70*/  BSYNC B0 ;  /* 0x0000000000007941 */ /* 0x000fea0003800000 */
.L_x_7621:
[----:B------:R-:W-:Y:S02]  /*3c80*/  IADD3 R124, R124, UR12, RZ ;  /* 0x0000000c7c7c7c10 */ /* 0x000fe4000fffe0ff */
[----:B------:R-:W-:Y:S02]  /*3c90*/  ISETP.NE.AND P1, PT, R166, RZ, PT ;  /* 0x000000ffa600720c */ /* 0x000fe40003f25270 */
[----:B------:R-:W-:Y:S02]  /*3ca0*/  ISETP.GE.AND P0, PT, R124, UR13, PT ;  /* 0x0000000d7c007c0c */ /* 0x000fe4000bf06270 */
[----:B------:R-:W-:-:S11]  /*3cb0*/  SEL R129, RZ, 0x1, P1 ;  /* 0x00000001ff817807 */ /* 0x000fd60000800000 */
[----:B------:R-:W-:Y:S05]  /*3cc0*/  @!P0 BRA `(.L_x_7639) ;  /* 0xffffffcc000c8947 */ /* 0x000fea000383ffff */
.L_x_7548:
[----:B-----5:R-:W4:Y:S01]  /*3cd0*/  S2R R0, SR_TID.X ;  /* 0x0000000000007919 */ /* 0x020f220000002100 */
[----:B------:R-:W4:Y:S01]  /*3ce0*/  S2UR UR9, SR_CTAID.X ;  /* 0x00000000000979c3 */ /* 0x000f220000002500 */
[----:B------:R-:W-:Y:S01]  /*3cf0*/  BSSY B0, `(.L_x_7640) ;  /* 0x0000010000007945 */ /* 0x000fe20003800000 */
[C---:B----4-:R-:W-:Y:S02]  /*3d00*/  LEA.HI R2, R0.reuse, UR9, RZ, 0x19 ;  /* 0x0000000900027c11 */ /* 0x050fe4000f8fc8ff */
        /* <DEDUP_REMOVED lines=14> */
.L_x_7641:
[----:B------:R-:W-:Y:S05]  /*3df0*/  BSYNC B0 ;  /* 0x0000000000007941 */ /* 0x000fea0003800000 */
.L_x_7640:
        /* <DEDUP_REMOVED lines=12> */
.L_x_7643:
[----:B------:R-:W-:Y:S05]  /*3ec0*/  BSYNC B0 ;  /* 0x0000000000007941 */ /* 0x000fea0003800000 */
.L_x_7642:
        /* <DEDUP_REMOVED lines=12> */
.L_x_7645:
[----:B------:R-:W-:Y:S05]  /*3f90*/  BSYNC B0 ;  /* 0x0000000000007941 */ /* 0x000fea0003800000 */
.L_x_7644:
[----:B------:R-:W-:-:S13]  /*3fa0*/  ISETP.NE.AND P0, PT, R130, RZ, PT ;  /* 0x000000ff8200720c */ /* 0x000fda0003f05270 */
[----:B------:R-:W-:Y:S05]  /*3fb0*/  @!P0 EXIT ;  /* 0x000000000000894d */ /* 0x000fea0003800000 */
[----:B----4-:R-:W4:Y:S08]  /*3fc0*/  LDC.64 R2, c[0x0][0x2d0] ;  /* 0x0000b400ff027b82 */ /* 0x010f300000000a00 */
[----:B------:R-:W5:Y:S08]  /*3fd0*/  LDC.64 R4, c[0x0][0x2d8] ;  /* 0x0000b600ff047b82 */ /* 0x000f700000000a00 */
[----:B------:R-:W0:Y:S01]  /*3fe0*/  LDC.64 R6, c[0x0][0x2f0] ;  /* 0x0000bc00ff067b82 */ /* 0x000e220000000a00 */
[----:B----4-:R-:W-:-:S05]  /*3ff0*/  IMAD.WIDE.U32 R2, R125, 0x10, R2 ;  /* 0x000000107d027825 */ /* 0x010fca00078e0002 */
[----:B------:R-:W-:Y:S01]  /*4000*/  STG.E.128 desc[UR4][R2.64], R44 ;  /* 0x0000002c02007986 */ /* 0x000fe2000c101d04 */
[----:B-----5:R-:W-:-:S05]  /*4010*/  IMAD.WIDE.U32 R4, R125, 0x10, R4 ;  /* 0x000000107d047825 */ /* 0x020fca00078e0004 */
[----:B------:R-:W-:Y:S01]  /*4020*/  STG.E.128 desc[UR4][R4.64], R28 ;  /* 0x0000001c04007986 */ /* 0x000fe2000c101d04 */
[----:B0-----:R-:W-:-:S05]  /*4030*/  IMAD.WIDE.U32 R6, R125, 0x10, R6 ;  /* 0x000000107d067825 */ /* 0x001fca00078e0006 */
[----:B------:R-:W-:Y:S01]  /*4040*/  STG.E.128 desc[UR4][R6.64], R60 ;  /* 0x0000003c06007986 */ /* 0x000fe2000c101d04 */
[----:B------:R-:W-:Y:S05]  /*4050*/  EXIT ;  /* 0x000000000000794d */ /* 0x000fea0003800000 */
.L_x_7564:
[----:B------:R-:W-:Y:S01]  /*4060*/  HFMA2.MMA R99, -RZ, RZ, 0, 1.847743988037109375e-06 ;  /* 0x0000001fff637435 */ /* 0x000fe200000001ff */
[----:B------:R-:W-:Y:S02]  /*4070*/  MOV R98, 0x10 ;  /* 0x0000001000627802 */ /* 0x000fe40000000f00 */
[----:B------:R-:W-:-:S08]  /*4080*/  MOV R100, 0xffffffff ;  /* 0xffffffff00647802 */ /* 0x000fd00000000f00 */
[----:B-----5:R-:W-:Y:S05]  /*4090*/  WARPSYNC.COLLECTIVE R100, `(.L_x_7646) ;  /* 0x0000000064087348 */ /* 0x020fea0003c00000 */
[----:B------:R0:W1:Y:S02]  /*40a0*/  SHFL.DOWN P6, R101, R165, R98, R99 ;  /* 0x08000062a5657389 */ /* 0x00006400000c0063 */
[----:B01---5:R-:W-:Y:S01]  /*40b0*/  ENDCOLLECTIVE ;  /* 0x000000000000791b */ /* 0x023fe20003800000 */
.L_x_7646:
[----:B------:R-:W-:Y:S01]  /*40c0*/  FADD.FTZ R102, R101, R165 ;  /* 0x000000a565667221 */ /* 0x000fe20000010000 */
[----:B------:R-:W-:-:S07]  /*40d0*/  MOV R165, R164 ;  /* 0x000000a400a57202 */ /* 0x000fce0000000f00 */
[----:B------:R-:W-:Y:S05]  /*40e0*/  WARPSYNC.COLLECTIVE R100, `(.L_x_7647) ;  /* 0x0000000064087348 */ /* 0x000fea0003c00000 */
[----:B------:R0:W1:Y:S02]  /*40f0*/  SHFL.DOWN P6, R101, R165, R98, R99 ;  /* 0x08000062a5657389 */ /* 0x00006400000c0063 */
[----:B01----:R-:W-:Y:S01]  /*4100*/  ENDCOLLECTIVE ;  /* 0x000000000000791b */ /* 0x003fe20003800000 */
.L_x_7647:
[----:B------:R-:W-:Y:S01]  /*4110*/  HFMA2.MMA R98, -RZ, RZ, 0, 4.76837158203125e-07 ;  /* 0x00000008ff627435 */ /* 0x000fe200000001ff */
[----:B------:R-:W-:Y:S02]  /*4120*/  MOV R165, R102 ;  /* 0x0000006600a57202 */ /* 0x000fe40000000f00 */
[----:B------:R-:W-:-:S08]  /*4130*/  MOV R103, R101 ;  /* 0x0000006500677202 */ /* 0x000fd00000000f00 */
[----:B------:R-:W-:Y:S05]  /*4140*/  WARPSYNC.COLLECTIVE R100, `(.L_x_7648) ;  /* 0x0000000064087348 */ /* 0x000fea0003c00000 */
[----:B------:R0:W1:Y:S02]  /*4150*/  SHFL.DOWN P6, R101, R165, R98, R99 ;  /* 0x08000062a5657389 */ /* 0x00006400000c0063 */
[----:B01----:R-:W-:Y:S01]  /*4160*/  ENDCOLLECTIVE ;  /* 0x000000000000791b */ /* 0x003fe20003800000 */
.L_x_7648:
[----:B------:R-:W-:-:S05]  /*4170*/  FADD.FTZ R103, R103, R164 ;  /* 0x000000a467677221 */ /* 0x000fca0000010000 */
[----:B------:R-:W-:Y:S01]  /*4180*/  MOV R165, R103 ;  /* 0x0000006700a57202 */ /* 0x000fe20000000f00 */
[----:B------:R-:W-:-:S07]  /*4190*/  FADD.FTZ R167, R102, R101 ;  /* 0x0000006566a77221 */ /* 0x000fce0000010000 */
[----:B------:R-:W-:Y:S05]  /*41a0*/  WARPSYNC.COLLECTIVE R100, `(.L_x_7649) ;  /* 0x0000000064087348 */ /* 0x000fea0003c00000 */
[----:B------:R0:W1:Y:S02]  /*41b0*/  SHFL.DOWN P6, R101, R165, R98, R99 ;  /* 0x08000062a5657389 */ /* 0x00006400000c0063 */
[----:B01----:R-:W-:Y:S01]  /*41c0*/  ENDCOLLECTIVE ;  /* 0x000000000000791b */ /* 0x003fe20003800000 */
.L_x_7649:
[----:B------:R-:W-:Y:S01]  /*41d0*/  HFMA2.MMA R98, -RZ, RZ, 0, 2.384185791015625e-07 ;  /* 0x00000004ff627435 */ /* 0x000fe200000001ff */
[----:B------:R-:W-:Y:S02]  /*41e0*/  MOV R165, R167 ;  /* 0x000000a700a57202 */ /* 0x000fe40000000f00 */
[----:B------:R-:W-:-:S08]  /*41f0*/  MOV R168, R101 ;  /* 0x0000006500a87202 */ /* 0x000fd00000000f00 */
[----:B------:R-:W-:Y:S05]  /*4200*/  WARPSYNC.COLLECTIVE R100, `(.L_x_7650) ;  /* 0x0000000064087348 */ /* 0x000fea0003c00000 */
[----:B------:R0:W1:Y:S02]  /*4210*/  SHFL.DOWN P6, R101, R165, R98, R99 ;  /* 0x08000062a5657389 */ /* 0x00006400000c0063 */
[----:B01----:R-:W-:Y:S01]  /*4220*/  ENDCOLLECTIVE ;  /* 0x000000000000791b */ /* 0x003fe20003800000 */
.L_x_7650:
[----:B------:R-:W-:-:S05]  /*4230*/  FADD.FTZ R168, R103, R168 ;  /* 0x000000a867a87221 */ /* 0x000fca0000010000 */
[----:B------:R-:W-:Y:S01]  /*4240*/  MOV R165, R168 ;  /* 0x000000a800a57202 */ /* 0x000fe20000000f00 */
[----:B------:R-:W-:-:S07]  /*4250*/  FADD.FTZ R169, R167, R101 ;  /* 0x00000065a7a97221 */ /* 0x000fce0000010000 */
[----:B------:R-:W-:Y:S05]  /*4260*/  WARPSYNC.COLLECTIVE R100, `(.L_x_7651) ;  /* 0x0000000064087348 */ /* 0x000fea0003c00000 */
[----:B------:R0:W1:Y:S02]  /*4270*/  SHFL.DOWN P6, R101, R165, R98, R99 ;  /* 0x08000062a5657389 */ /* 0x00006400000c0063 */
[----:B01----:R-:W-:Y:S01]  /*4280*/  ENDCOLLECTIVE ;  /* 0x000000000000791b */ /* 0x003fe20003800000 */
.L_x_7651:
[----:B------:R-:W-:Y:S01]  /*4290*/  HFMA2.MMA R98, -RZ, RZ, 0, 1.1920928955078125e-07 ;  /* 0x00000002ff627435 */ /* 0x000fe200000001ff */
[----:B------:R-:W-:Y:S02]  /*42a0*/  MOV R165, R169 ;  /* 0x000000a900a57202 */ /* 0x000fe40000000f00 */
[----:B------:R-:W-:-:S08]  /*42b0*/  MOV R129, R101 ;  /* 0x0000006500817202 */ /* 0x000fd00000000f00 */
[----:B------:R-:W-:Y:S05]  /*42c0*/  WARPSYNC.COLLECTIVE R100, `(.L_x_7652) ;  /* 0x0000000064087348 */ /* 0x000fea0003c00000 */
[----:B------:R0:W1:Y:S02]  /*42d0*/  SHFL.DOWN P6, R101, R165, R98, R99 ;  /* 0x08000062a5657389 */ /* 0x00006400000c0063 */
[----:B01----:R-:W-:Y:S01]  /*42e0*/  ENDCOLLECTIVE ;  /* 0x000000000000791b */ /* 0x003fe20003800000 */
.L_x_7652:
[----:B------:R-:W-:-:S05]  /*42f0*/  FADD.FTZ R170, R168, R129 ;  /* 0x00000081a8aa7221 */ /* 0x000fca0000010000 */
[----:B------:R-:W-:Y:S01]  /*4300*/  MOV R165, R170 ;  /* 0x000000aa00a57202 */ /* 0x000fe20000000f00 */
[----:B------:R-:W-:-:S07]  /*4310*/  FADD.FTZ R128, R169, R101 ;  /* 0x00000065a9807221 */ /* 0x000fce0000010000 */
[----:B------:R-:W-:Y:S05]  /*4320*/  WARPSYNC.COLLECTIVE R100, `(.L_x_7653) ;  /* 0x0000000064087348 */ /* 0x000fea0003c00000 */
[----:B------:R0:W1:Y:S02]  /*4330*/  SHFL.DOWN P6, R101, R165, R98, R99 ;  /* 0x08000062a5657389 */ /* 0x00006400000c0063 */
[----:B01----:R-:W-:Y:S01]  /*4340*/  ENDCOLLECTIVE ;  /* 0x000000000000791b */ /* 0x003fe20003800000 */
.L_x_7653:
[----:B------:R-:W-:Y:S01]  /*4350*/  HFMA2.MMA R98, -RZ, RZ, 0, 5.9604644775390625e-08 ;  /* 0x00000001ff627435 */ /* 0x000fe200000001ff */
[----:B------:R-:W-:Y:S02]  /*4360*/  MOV R165, R128 ;  /* 0x0000008000a57202 */ /* 0x000fe40000000f00 */
[----:B------:R-:W-:-:S08]  /*4370*/  MOV R129, R101 ;  /* 0x0000006500817202 */ /* 0x000fd00000000f00 */
[----:B------:R-:W-:Y:S05]  /*4380*/  WARPSYNC.COLLECTIVE R100, `(.L_x_7654) ;  /* 0x0000000064087348 */ /* 0x000fea0003c00000 */
[----:B------:R0:W1:Y:S02]  /*4390*/  SHFL.DOWN P6, R101, R165, R98, R99 ;  /* 0x08000062a5657389 */ /* 0x00006400000c0063 */
[----:B01----:R-:W-:Y:S01]  /*43a0*/  ENDCOLLECTIVE ;  /* 0x000000000000791b */ /* 0x003fe20003800000 */
.L_x_7654:
[----:B------:R-:W-:-:S05]  /*43b0*/  FADD.FTZ R129, R170, R129 ;  /* 0x00000081aa817221 */ /* 0x000fca0000010000 */
[----:B------:R-:W-:Y:S02]  /*43c0*/  MOV R165, R129 ;  /* 0x0000008100a57202 */ /* 0x000fe40000000f00 */
[----:B------:R-:W-:-:S07]  /*43d0*/  MOV R103, R101 ;  /* 0x0000006500677202 */ /* 0x000fce0000000f00 */
[----:B------:R-:W-:Y:S05]  /*43e0*/  WARPSYNC.COLLECTIVE R100, `(.L_x_7655) ;  /* 0x0000000064087348 */ /* 0x000fea0003c00000 */
[----:B------:R0:W1:Y:S02]  /*43f0*/  SHFL.DOWN P6, R101, R165, R98, R99 ;  /* 0x08000062a5657389 */ /* 0x00006400000c0063 */
[----:B01----:R-:W-:Y:S01]  /*4400*/  ENDCOLLECTIVE ;  /* 0x000000000000791b */ /* 0x003fe20003800000 */
.L_x_7655:
[----:B------:R-:W-:Y:S05]  /*4410*/  BRA `(.L_x_7656) ;  /* 0xffffffd400fc7947 */ /* 0x000fea000383ffff */
.L_x_7657:
        /* <DEDUP_REMOVED lines=14> */
.L_x_8855:


//--------------------- .text._ZN10layer_norm22ln_bwd_finalize_kernelINS_22Kernel_traits_finalizeILj2048E6__halfffffjLb1ELj1024ELj4ENS_18Kernel_traits_baseILj2048ES2_ffffjLj1024EEEEELb1ELb1EEEvNS_9BwdParamsE --------------------------
	.section	.text._ZN10layer_norm22ln_bwd_finalize_kernelINS_22Kernel_traits_finalizeILj2048E6__halfffffjLb1ELj1024ELj4ENS_18Kernel_traits_baseILj2048ES2_ffffjLj1024EEEEELb1ELb1EEEvNS_9BwdParamsE,"ax",@progbits
	.align	128
        .global         _ZN10layer_norm22ln_bwd_finalize_kernelINS_22Kernel_traits_finalizeILj2048E6__halfffffjLb1ELj1024ELj4ENS_18Kernel_traits_baseILj2048ES2_ffffjLj1024EEEEELb1ELb1EEEvNS_9BwdParamsE
        .type           _ZN10layer_norm22ln_bwd_finalize_kernelINS_22Kernel_traits_finalizeILj2048E6__halfffffjLb1ELj1024ELj4ENS_18Kernel_traits_baseILj2048ES2_ffffjLj1024EEEEELb1ELb1EEEvNS_9BwdParamsE,@function
        .size           _ZN10layer_norm22ln_bwd_finalize_kernelINS_22Kernel_traits_finalizeILj2048E6__halfffffjLb1ELj1024ELj4ENS_18Kernel_traits_baseILj2048ES2_ffffjLj1024EEEEELb1ELb1EEEvNS_9BwdParamsE,(.L_x_8856 - _ZN10layer_norm22ln_bwd_finalize_kernelINS_22Kernel_traits_finalizeILj2048E6__halfffffjLb1ELj1024ELj4ENS_18Kernel_traits_baseILj2048ES2_ffffjLj1024EEEEELb1ELb1EEEvNS_9BwdParamsE)
        .other          _ZN10layer_norm22ln_bwd_finalize_kernelINS_22Kernel_traits_finalizeILj2048E6__halfffffjLb1ELj1024ELj4ENS_18Kernel_traits_baseILj2048ES2_ffffjLj1024EEEEELb1ELb1EEEvNS_9BwdParamsE,@"STO_CUDA_ENTRY STV_DEFAULT"
_ZN10layer_norm22ln_bwd_finalize_kernelINS_22Kernel_traits_finalizeILj2048E6__halfffffjLb1ELj1024ELj4ENS_18Kernel_traits_baseILj2048ES2_ffffjLj1024EEEEELb1ELb1EEEvNS_9BwdParamsE:
.text._ZN10layer_norm22ln_bwd_finalize_kernelINS_22Kernel_traits_finalizeILj2048E6__halfffffjLb1ELj1024ELj4ENS_18Kernel_traits_baseILj2048ES2_ffffjLj1024EEEEELb1ELb1EEEvNS_9BwdParamsE:
        /* <DEDUP_REMOVED lines=25> */
.L_x_7669:
        /* <DEDUP_REMOVED lines=33> */
.L_x_7662:
        /* <DEDUP_REMOVED lines=49> */
.L_x_7661:
[----:B------:R-:W-:Y:S05]  /*06b0*/  BSYNC B1 ;  /* 0x0000000000017941 */ /* 0x000fea0003800000 */
.L_x_7660:
        /* <DEDUP_REMOVED lines=32> */
.L_x_7664:
[----:B------:R-:W-:Y:S05]  /*08c0*/  BSYNC B1 ;  /* 0x0000000000017941 */ /* 0x000fea0003800000 */
.L_x_7663:
        /* <DEDUP_REMOVED lines=16> */
.L_x_7659:
[----:B------:R-:W-:Y:S05]  /*09d0*/  BSYNC B0 ;  /* 0x0000000000007941 */ /* 0x000fea0003800000 */
.L_x_7658:
        /* <DEDUP_REMOVED lines=40> */
.L_x_7685:
        /* <DEDUP_REMOVED lines=8> */
.L_x_7665:
        /* <DEDUP_REMOVED lines=21> */
.L_x_7668:
[----:B------:R-:W-:Y:S05]  /*0e30*/  BSYNC B0 ;  /* 0x0000000000007941 */ /* 0x000fea0003800000 */
.L_x_7667:
[C---:B------:R-:W-:Y:S02]  /*0e40*/  ISETP.GT.U32.AND P1, PT, R4.reuse, -0x801, PT ;  /* 0xfffff7ff0400780c */ /* 0x040fe40003f24070 */
[----:B------:R-:W-:Y:S02]  /*0e50*/  IADD3 R4, R4, 0x800, RZ ;  /* 0x0000080004047810 */ /* 0x000fe40007ffe0ff */
[----:B------:R-:W-:-:S09]  /*0e60*/  IADD3 R5, R5, 0x400, RZ ;  /* 0x0000040005057810 */ /* 0x000fd20007ffe0ff */
[----:B------:R-:W-:Y:S05]  /*0e70*/  @P1 BRA `(.L_x_7669) ;  /* 0xfffffff000c41947 */ /* 0x000fea000383ffff */
[----:B------:R-:W-:Y:S05]  /*0e80*/  EXIT ;  /* 0x000000000000794d */ /* 0x000fea0003800000 */
.L_x_7666:
[----:B------:R-:W-:Y:S01]  /*0e90*/  HFMA2.MMA R22, -RZ, RZ, 0, 5.9604644775390625e-08 ;  /* 0x00000001ff167435 */ /* 0x000fe200000001ff */
[----:B---3--:R-:W-:Y:S01]  /*0ea0*/  MOV R23, R8 ;  /* 0x0000000800177202 */ /* 0x008fe20000000f00 */
[----:B------:R-:W-:Y:S01]  /*0eb0*/  IMAD.MOV.U32 R20, RZ, RZ, -0x1 ;  /* 0xffffffffff147424 */ /* 0x000fe200078e00ff */
[----:B------:R-:W-:-:S08]  /*0ec0*/  MOV R25, 0x1f ;  /* 0x0000001f00197802 */ /* 0x000fd00000000f00 */
[----:B012---:R-:W-:Y:S05]  /*0ed0*/  WARPSYNC.COLLECTIVE R20, `(.L_x_7670) ;  /* 0x0000000014087348 */ /* 0x007fea0003c00000 */
[----:B------:R3:W4:Y:S02]  /*0ee0*/  SHFL.BFLY P2, R21, R23, R22, R25 ;  /* 0x0c00001617157389 */ /* 0x0007240000040019 */
[----:B01234-:R-:W-:Y:S01]  /*0ef0*/  ENDCOLLECTIVE ;  /* 0x000000000000791b */ /* 0x01ffe20003800000 */
.L_x_7670:
[----:B------:R-:W-:Y:S01]  /*0f00*/  HFMA2.MMA R22, -RZ, RZ, 0, 1.1920928955078125e-07 ;  /* 0x00000002ff167435 */ /* 0x000fe200000001ff */
[----:B------:R-:W-:-:S05]  /*0f10*/  MOV R9, R21 ;  /* 0x0000001500097202 */ /* 0x000fca0000000f00 */
[----:B------:R-:W-:-:S05]  /*0f20*/  FADD.FTZ R9, R8, R9 ;  /* 0x0000000908097221 */ /* 0x000fca0000010000 */
[----:B------:R-:W-:-:S07]  /*0f30*/  MOV R23, R9 ;  /* 0x0000000900177202 */ /* 0x000fce0000000f00 */
[----:B------:R-:W-:Y:S05]  /*0f40*/  WARPSYNC.COLLECTIVE R20, `(.L_x_7671) ;  /* 0x0000000014087348 */ /* 0x000fea0003c00000 */
[----:B------:R0:W1:Y:S02]  /*0f50*/  SHFL.BFLY P2, R21, R23, R22, R25 ;  /* 0x0c00001617157389 */ /* 0x0000640000040019 */
[----:B01----:R-:W-:Y:S01]  /*0f60*/  ENDCOLLECTIVE ;  /* 0x000000000000791b */ /* 0x003fe20003800000 */
.L_x_7671:
[----:B------:R-:W-:Y:S01]  /*0f70*/  HFMA2.MMA R22, -RZ, RZ, 0, 2.384185791015625e-07 ;  /* 0x00000004ff167435 */ /* 0x000fe200000001ff */
[----:B------:R-:W-:-:S05]  /*0f80*/  MOV R12, R21 ;  /* 0x00000015000c7202 */ /* 0x000fca0000000f00 */
[----:B------:R-:W-:-:S05]  /*0f90*/  FADD.FTZ R12, R9, R12 ;  /* 0x0000000c090c7221 */ /* 0x000fca0000010000 */
[----:B------:R-:W-:-:S07]  /*0fa0*/  MOV R23, R12 ;  /* 0x0000000c00177202 */ /* 0x000fce0000000f00 */
[----:B------:R-:W-:Y:S05]  /*0fb0*/  WARPSYNC.COLLECTIVE R20, `(.L_x_7672) ;  /* 0x0000000014087348 */ /* 0x000fea0003c00000 */
[----:B------:R0:W1:Y:S02]  /*0fc0*/  SHFL.BFLY P2, R21, R23, R22, R25 ;  /* 0x0c00001617157389 */ /* 0x0000640000040019 */
[----:B01----:R-:W-:Y:S01]  /*0fd0*/  ENDCOLLECTIVE ;  /* 0x000000000000791b */ /* 0x003fe20003800000 */
.L_x_7672:
[----:B------:R-:W-:Y:S01]  /*0fe0*/  HFMA2.MMA R22, -RZ, RZ, 0, 4.76837158203125e-07 ;  /* 0x00000008ff167435 */ /* 0x000fe200000001ff */
[----:B------:R-:W-:-:S05]  /*0ff0*/  MOV R13, R21 ;  /* 0x00000015000d7202 */ /* 0x000fca0000000f00 */
[----:B------:R-:W-:-:S04]  /*1000*/  FADD.FTZ R13, R12, R13 ;  /* 0x0000000d0c0d7221 */ /* 0x000fc80000010000 */
[----:B------:R-:W-:-:S07]  /*1010*/  IMAD.MOV.U32 R23, RZ, RZ, R13 ;  /* 0x000000ffff177224 */ /* 0x000fce00078e000d */
[----:B------:R-:W-:Y:S05]  /*1020*/  WARPSYNC.COLLECTIVE R20, `(.L_x_7673) ;  /* 0x0000000014087348 */ /* 0x000fea0003c00000 */
[----:B------:R0:W1:Y:S02]  /*1030*/  SHFL.BFLY P2, R21, R23, R22, R25 ;  /* 0x0c00001617157389 */ /* 0x0000640000040019 */
[----:B01----:R-:W-:Y:S01]  /*1040*/  ENDCOLLECTIVE ;  /* 0x000000000000791b */ /* 0x003fe20003800000 */
.L_x_7673:
[----:B------:R-:W-:Y:S01]  /*1050*/  HFMA2.MMA R22, -RZ, RZ, 0, 9.5367431640625e-07 ;  /* 0x00000010ff167435 */ /* 0x000fe200000001ff */
[----:B------:R-:W-:-:S05]  /*1060*/  MOV R8, R21 ;  /* 0x0000001500087202 */ /* 0x000fca0000000f00 */
[----:B------:R-:W-:-:S05]  /*1070*/  FADD.FTZ R9, R13, R8 ;  /* 0x000000080d097221 */ /* 0x000fca0000010000 */
[----:B------:R-:W-:-:S07]  /*1080*/  MOV R23, R9 ;  /* 0x0000000900177202 */ /* 0x000fce0000000f00 */
[----:B------:R-:W-:Y:S05]  /*1090*/  WARPSYNC.COLLECTIVE R20, `(.L_x_7674) ;  /* 0x0000000014087348 */ /* 0x000fea0003c00000 */
[----:B------:R0:W1:Y:S02]  /*10a0*/  SHFL.BFLY P2, R21, R23, R22, R25 ;  /* 0x0c00001617157389 */ /* 0x0000640000040019 */
[----:B01----:R-:W-:Y:S01]  /*10b0*/  ENDCOLLECTIVE ;  /* 0x000000000000791b */ /* 0x003fe20003800000 */
.L_x_7674:
[----:B------:R-:W-:Y:S01]  /*10c0*/  HFMA2.MMA R22, -RZ, RZ, 0, 5.9604644775390625e-08 ;  /* 0x00000001ff167435 */ /* 0x000fe200000001ff */
[----:B------:R-:W-:Y:S02]  /*10d0*/  MOV R23, R11 ;  /* 0x0000000b00177202 */ /* 0x000fe40000000f00 */
[----:B------:R-:W-:-:S08]  /*10e0*/  MOV R8, R21 ;  /* 0x0000001500087202 */ /* 0x000fd00000000f00 */
[----:B------:R-:W-:Y:S05]  /*10f0*/  WARPSYNC.COLLECTIVE R20, `(.L_x_7675) ;  /* 0x0000000014087348 */ /* 0x000fea0003c00000 */
[----:B------:R0:W1:Y:S02]  /*1100*/  SHFL.BFLY P2, R21, R23, R22, R25 ;  /* 0x0c00001617157389 */ /* 0x0000640000040019 */
[----:B01----:R-:W-:Y:S01]  /*1110*/  ENDCOLLECTIVE ;  /* 0x000000000000791b */ /* 0x003fe20003800000 */
.L_x_7675:
[----:B------:R-:W-:Y:S01]  /*1120*/  HFMA2.MMA R22, -RZ, RZ, 0, 1.1920928955078125e-07 ;  /* 0x00000002ff167435 */ /* 0x000fe200000001ff */
[----:B------:R-:W-:-:S05]  /*1130*/  MOV R12, R21 ;  /* 0x00000015000c7202 */ /* 0x000fca0000000f00 */
[----:B------:R-:W-:-:S04]  /*1140*/  FADD.FTZ R14, R11, R12 ;  /* 0x0000000c0b0e7221 */ /* 0x000fc80000010000 */
[----:B------:R-:W-:-:S07]  /*1150*/  IMAD.MOV.U32 R23, RZ, RZ, R14 ;  /* 0x000000ffff177224 */ /* 0x000fce00078e000e */
[----:B------:R-:W-:Y:S05]  /*1160*/  WARPSYNC.COLLECTIVE R20, `(.L_x_7676) ;  /* 0x0000000014087348 */ /* 0x000fea0003c00000 */
[----:B------:R0:W1:Y:S02]  /*1170*/  SHFL.BFLY P2, R21, R23, R22, R25 ;  /* 0x0c00001617157389 */ /* 0x0000640000040019 */
[----:B01----:R-:W-:Y:S01]  /*1180*/  ENDCOLLECTIVE ;  /* 0x000000000000791b */ /* 0x003fe20003800000 */
.L_x_7676:
[----:B------:R-:W-:Y:S01]  /*1190*/  HFMA2.MMA R22, -RZ, RZ, 0, 2.384185791015625e-07 ;  /* 0x00000004ff167435 */ /* 0x000fe200000001ff */
[----:B------:R-:W-:-:S05]  /*11a0*/  MOV R13, R21 ;  /* 0x00000015000d7202 */ /* 0x000fca0000000f00 */
[----:B------:R-:W-:-:S05]  /*11b0*/  FADD.FTZ R15, R14, R13 ;  /* 0x0000000d0e0f7221 */ /* 0x000fca0000010000 */
[----:B------:R-:W-:-:S07]  /*11c0*/  MOV R23, R15 ;  /* 0x0000000f00177202 */ /* 0x000fce0000000f00 */
[----:B------:R-:W-:Y:S05]  /*11d0*/  WARPSYNC.COLLECTIVE R20, `(.L_x_7677) ;  /* 0x0000000014087348 */ /* 0x000fea0003c00000 */
[----:B------:R0:W1:Y:S02]  /*11e0*/  SHFL.BFLY P2, R21, R23, R22, R25 ;  /* 0x0c00001617157389 */ /* 0x0000640000040019 */
[----:B01----:R-:W-:Y:S01]  /*11f0*/  ENDCOLLECTIVE ;  /* 0x000000000000791b */ /* 0x003fe20003800000 */
.L_x_7677:
[----:B------:R-:W-:Y:S01]  /*1200*/  HFMA2.MMA R22, -RZ, RZ, 0, 4.76837158203125e-07 ;  /* 0x00000008ff167435 */ /* 0x000fe200000001ff */
[----:B------:R-:W-:-:S05]  /*1210*/  MOV R16, R21 ;  /* 0x0000001500107202 */ /* 0x000fca0000000f00 */
[----:B------:R-:W-:-:S05]  /*1220*/  FADD.FTZ R16, R15, R16 ;  /* 0x000000100f107221 */ /* 0x000fca0000010000 */
[----:B------:R-:W-:-:S07]  /*1230*/  MOV R23, R16 ;  /* 0x0000001000177202 */ /* 0x000fce0000000f00 */
[----:B------:R-:W-:Y:S05]  /*1240*/  WARPSYNC.COLLECTIVE R20, `(.L_x_7678) ;  /* 0x0000000014087348 */ /* 0x000fea0003c00000 */
[----:B------:R0:W1:Y:S02]  /*1250*/  SHFL.BFLY P2, R21, R23, R22, R25 ;  /* 0x0c00001617157389 */ /* 0x0000640000040019 */
[----:B01----:R-:W-:Y:S01]  /*1260*/  ENDCOLLECTIVE ;  /* 0x000000000000791b */ /* 0x003fe20003800000 */
.L_x_7678:
[----:B------:R-:W-:Y:S01]  /*1270*/  HFMA2.MMA R22, -RZ, RZ, 0, 9.5367431640625e-07 ;  /* 0x00000010ff167435 */ /* 0x000fe200000001ff */
[----:B------:R-:W-:-:S05]  /*1280*/  MOV R11, R21 ;  /* 0x00000015000b7202 */ /* 0x000fca0000000f00 */
[----:B------:R-:W-:-:S04]  /*1290*/  FADD.FTZ R11, R16, R11 ;  /* 0x0000000b100b7221 */ /* 0x000fc80000010000 */
[----:B------:R-:W-:-:S07]  /*12a0*/  IMAD.MOV.U32 R23, RZ, RZ, R11 ;  /* 0x000000ffff177224 */ /* 0x000fce00078e000b */
[----:B------:R-:W-:Y:S05]  /*12b0*/  WARPSYNC.COLLECTIVE R20, `(.L_x_7679) ;  /* 0x0000000014087348 */ /* 0x000fea0003c00000 */
[----:B------:R0:W1:Y:S02]  /*12c0*/  SHFL.BFLY P2, R21, R23, R22, R25 ;  /* 0x0c00001617157389 */ /* 0x0000640000040019 */
[----:B01----:R-:W-:Y:S01]  /*12d0*/  ENDCOLLECTIVE ;  /* 0x000000000000791b */ /* 0x003fe20003800000 */
.L_x_7679:
[----:B------:R-:W-:Y:S01]  /*12e0*/  HFMA2.MMA R22, -RZ, RZ, 0, 5.9604644775390625e-08 ;  /* 0x00000001ff167435 */ /* 0x000fe200000001ff */
[----:B------:R-:W-:Y:S02]  /*12f0*/  MOV R23, R10 ;  /* 0x0000000a00177202 */ /* 0x000fe40000000f00 */
[----:B------:R-:W-:-:S08]  /*1300*/  MOV R12, R21 ;  /* 0x00000015000c7202 */ /* 0x000fd00000000f00 */
[----:B------:R-:W-:Y:S05]  /*1310*/  WARPSYNC.COLLECTIVE R20, `(.L_x_7680) ;  /* 0x0000000014087348 */ /* 0x000fea0003c00000 */
[----:B------:R0:W1:Y:S02]  /*1320*/  SHFL.BFLY P2, R21, R23, R22, R25 ;  /* 0x0c00001617157389 */ /* 0x0000640000040019 */
[----:B01----:R-:W-:Y:S01]  /*1330*/  ENDCOLLECTIVE ;  /* 0x000000000000791b */ /* 0x003fe20003800000 */
.L_x_7680:
[----:B------:R-:W-:Y:S01]  /*1340*/  HFMA2.MMA R22, -RZ, RZ, 0, 1.1920928955078125e-07 ;  /* 0x00000002ff167435 */ /* 0x000fe200000001ff */
[----:B------:R-:W-:-:S05]  /*1350*/  MOV R13, R21 ;  /* 0x00000015000d7202 */ /* 0x000fca0000000f00 */
[----:B------:R-:W-:-:S05]  /*1360*/  FADD.FTZ R17, R10, R13 ;  /* 0x0000000d0a117221 */ /* 0x000fca0000010000 */
[----:B------:R-:W-:-:S07]  /*1370*/  MOV R23, R17 ;  /* 0x0000001100177202 */ /* 0x000fce0000000f00 */
[----:B------:R-:W-:Y:S05]  /*1380*/  WARPSYNC.COLLECTIVE R20, `(.L_x_7681) ;  /* 0x0000000014087348 */ /* 0x000fea0003c00000 */
[----:B------:R0:W1:Y:S02]  /*1390*/  SHFL.BFLY P2, R21, R23, R22, R25 ;  /* 0x0c00001617157389 */ /* 0x0000640000040019 */
[----:B01----:R-:W-:Y:S01]  /*13a0*/  ENDCOLLECTIVE ;  /* 0x000000000000791b */ /* 0x003fe20003800000 */
.L_x_7681:
[----:B------:R-:W-:Y:S01]  /*13b0*/  HFMA2.MMA R22, -RZ, RZ, 0, 2.384185791015625e-07 ;  /* 0x00000004ff167435 */ /* 0x000fe200000001ff */
[----:B------:R-:W-:-:S05]  /*13c0*/  MOV R16, R21 ;  /* 0x0000001500107202 */ /* 0x000fca0000000f00 */
[----:B------:R-:W-:-:S04]  /*13d0*/  FADD.FTZ R18, R17, R16 ;  /* 0x0000001011127221 */ /* 0x000fc80000010000 */
[----:B------:R-:W-:-:S07]  /*13e0*/  IMAD.MOV.U32 R23, RZ, RZ, R18 ;  /* 0x000000ffff177224 */ /* 0x000fce00078e0012 */
[----:B------:R-:W-:Y:S05]  /*13f0*/  WARPSYNC.COLLECTIVE R20, `(.L_x_7682) ;  /* 0x0000000014087348 */ /* 0x000fea0003c00000 */
[----:B------:R0:W1:Y:S02]  /*1400*/  SHFL.BFLY P2, R21, R23, R22, R25 ;  /* 0x0c00001617157389 */ /* 0x0000640000040019 */
[----:B01----:R-:W-:Y:S01]  /*1410*/  ENDCOLLECTIVE ;  /* 0x000000000000791b */ /* 0x003fe20003800000 */
.L_x_7682:
[----:B------:R-:W-:Y:S01]  /*1420*/  HFMA2.MMA R22, -RZ, RZ, 0, 4.76837158203125e-07 ;  /* 0x00000008ff167435 */ /* 0x000fe200000001ff */
[----:B------:R-:W-:-:S05]  /*1430*/  MOV R19, R21 ;  /* 0x0000001500137202 */ /* 0x000fca0000000f00 */
[----:B------:R-:W-:-:S05]  /*1440*/  FADD.FTZ R19, R18, R19 ;  /* 0x0000001312137221 */ /* 0x000fca0000010000 */
[----:B------:R-:W-:-:S07]  /*1450*/  MOV R23, R19 ;  /* 0x0000001300177202 */ /* 0x000fce0000000f00 */
[----:B------:R-:W-:Y:S05]  /*1460*/  WARPSYNC.COLLECTIVE R20, `(.L_x_7683) ;  /* 0x0000000014087348 */ /* 0x000fea0003c00000 */
[----:B------:R0:W1:Y:S02]  /*1470*/  SHFL.BFLY P2, R21, R23, R22, R25 ;  /* 0x0c00001617157389 */ /* 0x0000640000040019 */
[----:B01----:R-:W-:Y:S01]  /*1480*/  ENDCOLLECTIVE ;  /* 0x000000000000791b */ /* 0x003fe20003800000 */
.L_x_7683:
[----:B------:R-:W-:Y:S01]  /*1490*/  HFMA2.MMA R22, -RZ, RZ, 0, 9.5367431640625e-07 ;  /* 0x00000010ff167435 */ /* 0x000fe200000001ff */
[----:B------:R-:W-:-:S05]  /*14a0*/  MOV R10, R21 ;  /* 0x00000015000a7202 */ /* 0x000fca0000000f00 */
[----:B------:R-:W-:-:S05]  /*14b0*/  FADD.FTZ R10, R19, R10 ;  /* 0x0000000a130a7221 */ /* 0x000fca0000010000 */
[----:B------:R-:W-:-:S07]  /*14c0*/  MOV R23, R10 ;  /* 0x0000000a00177202 */ /* 0x000fce0000000f00 */
[----:B------:R-:W-:Y:S05]  /*14d0*/  WARPSYNC.COLLECTIVE R20, `(.L_x_7684) ;  /* 0x0000000014087348 */ /* 0x000fea0003c00000 */
[----:B------:R0:W1:Y:S02]  /*14e0*/  SHFL.BFLY P2, R21, R23, R22, R25 ;  /* 0x0c00001617157389 */ /* 0x0000640000040019 */
[----:B01----:R-:W-:Y:S01]  /*14f0*/  ENDCOLLECTIVE ;  /* 0x000000000000791b */ /* 0x003fe20003800000 */
.L_x_7684:
[----:B------:R-:W-:Y:S01]  /*1500*/  MOV R15, R21 ;  /* 0x00000015000f7202 */ /* 0x000fe20000000f00 */
[----:B------:R-:W-:Y:S06]  /*1510*/  BRA `(.L_x_7685) ;  /* 0xfffffff400d07947 */ /* 0x000fec000383ffff */
.L_x_7686:
        /* <DEDUP_REMOVED lines=14> */
.L_x_8856:


//--------------------- .text._ZN10layer_norm13ln_bwd_kernelINS_13Kernel_traitsI6__halfffffjLj2048ELj1ELj1ELj4ELj16ENS_18Kernel_traits_baseILj2048ES2_ffffjLj128EEEEELb1ELb1ELb1ELb1EEEvNS_9BwdParamsE --------------------------
	.section	.text._ZN10layer_norm13ln_bwd_kernelINS_13Kernel_traitsI6__halfffffjLj2048ELj1ELj1ELj4ELj16ENS_18Kernel_traits_baseILj2048ES2_ffffjLj128EEEEELb1ELb1ELb1ELb1EEEvNS_9BwdParamsE,"ax",@progbits
	.align	128
        .global         _ZN10layer_norm13ln_bwd_kernelINS_13Kernel_traitsI6__halfffffjLj2048ELj1ELj1ELj4ELj16ENS_18Kernel_traits_baseILj2048ES2_ffffjLj128EEEEELb1ELb1ELb1ELb1EEEvNS_9BwdParamsE
        .type           _ZN10layer_norm13ln_bwd_kernelINS_13Kernel_traitsI6__halfffffjLj2048ELj1ELj1ELj4ELj16ENS_18Kernel_traits_baseILj2048ES2_ffffjLj128EEEEELb1ELb1ELb1ELb1EEEvNS_9BwdParamsE,@function
        .size           _ZN10layer_norm13ln_bwd_kernelINS_13Kernel_traitsI6__halfffffjLj2048ELj1ELj1ELj4ELj16ENS_18Kernel_traits_baseILj2048ES2_ffffjLj128EEEEELb1ELb1ELb1ELb1EEEvNS_9BwdParamsE,(.L_x_8857 - _ZN10layer_norm13ln_bwd_kernelINS_13Kernel_traitsI6__halfffffjLj2048ELj1ELj1ELj4ELj16ENS_18Kernel_traits_baseILj2048ES2_ffffjLj128EEEEELb1ELb1ELb1ELb1EEEvNS_9BwdParamsE)
        .other          _ZN10layer_norm13ln_bwd_kernelINS_13Kernel_traitsI6__halfffffjLj2048ELj1ELj1ELj4ELj16ENS_18Kernel_traits_baseILj2048ES2_ffffjLj128EEEEELb1ELb1ELb1ELb1EEEvNS_9BwdParamsE,@"STO_CUDA_ENTRY STV_DEFAULT"
_ZN10layer_norm13ln_bwd_kernelINS_13Kernel_traitsI6__halfffffjLj2048ELj1ELj1ELj4ELj16ENS_18Kernel_traits_baseILj2048ES2_ffffjLj128EEEEELb1ELb1ELb1ELb1EEEvNS_9BwdParamsE:
.text._ZN10layer_norm13ln_bwd_kernelINS_13Kernel_traitsI6__halfffffjLj2048ELj1ELj1ELj4ELj16ENS_18Kernel_traits_baseILj2048ES2_ffffjLj128EEEEELb1ELb1ELb1ELb1EEEvNS_9BwdParamsE:
        /* <DEDUP_REMOVED lines=38> */
.L_x_7687:
        /* <DEDUP_REMOVED lines=8> */
[----:B------:R-:W-:Y:S02]  /*02e0*/  IADD3.X R5, RZ, UR7, RZ, P0, !PT ;  /* 0x00000007ff057c10 */ /* 0x000fe400087fe4ff */
[----:B------:R-:W3:Y:S04]  /*02f0*/  LDG.E.64 R156, desc[UR4][R2.64+0x400] ;  /* 0x00040004029c7981 */ /* 0x000ee8000c1e1b00 */
        /* <DEDUP_REMOVED lines=79> */
[----:B------:R-:W-:-:S07]  /*07f0*/  HADD2.F32 R132, -RZ, R132.H0_H0 ;  /* 0x20000084ff847230 */ /* 0x000fce0000004100 */
.L_x_7763:
[----:B0-----:R-:W0:Y:S08]  /*0800*/  LDC.64 R2, c[0x0][0x288] ;  /* 0x0000a200ff027b82 */ /* 0x001e300000000a00 */
[----:B------:R-:W1:Y:S08]  /*0810*/  LDC.64 R10, c[0x0][0x280] ;  /* 0x0000a000ff0a7b82 */ /* 0x000e700000000a00 */
[----:B------:R-:W2:Y:S01]  /*0820*/  LDC R158, c[0x0][0x218] ;  /* 0x00008600ff9e7b82 */ /* 0x000ea20000000800 */
[----:B0-----:R-:W-:-:S07]  /*0830*/  IMAD.WIDE R2, R8, 0x4, R2 ;  /* 0x0000000408027825 */ /* 0x001fce00078e0202 */
[----:B------:R-:W0:Y:S01]  /*0840*/  LDC.64 R4, c[0x0][0x258] ;  /* 0x00009600ff047b82 */ /* 0x000e220000000a00 */
[----:B------:R1:W3:Y:S07]  /*0850*/  LDG.E R9, desc[UR4][R2.64] ;  /* 0x0000000402097981 */ /* 0x0002ee000c1e1900 */
[----:B------:R-:W4:Y:S01]  /*0860*/  LDC.64 R98, c[0x0][0x2c8] ;  /* 0x0000b200ff627b82 */ /* 0x000f220000000a00 */
[----:B-1----:R-:W-:-:S05]  /*0870*/  IMAD.WIDE R2, R8, 0x4, R10 ;  /* 0x0000000408027825 */ /* 0x002fca00078e020a */
[----:B-----5:R-:W5:Y:S01]  /*0880*/  LDG.E R15, desc[UR4][R2.64] ;  /* 0x00000004020f7981 */ /* 0x020f62000c1e1900 */
[C---:B--2---:R-:W-:Y:S01]  /*0890*/  IMAD R10, R8.reuse, R158, RZ ;  /* 0x0000009e080a7224 */ /* 0x044fe200078e02ff */
[----:B------:R-:W1:Y:S01]  /*08a0*/  S2R R159, SR_TID.X ;  /* 0x00000000009f7919 */ /* 0x000e620000002100 */
[----:B0-----:R-:W-:-:S03]  /*08b0*/  IMAD.WIDE R4, R8, 0x4, R4 ;  /* 0x0000000408047825 */ /* 0x001fc600078e0204 */
[----:B------:R-:W-:-:S04]  /*08c0*/  SHF.R.S32.HI R11, RZ, 0x1f, R10 ;  /* 0x0000001fff0b7819 */ /* 0x000fc8000001140a */
[----:B------:R-:W-:Y:S01]  /*08d0*/  LEA.HI R12, R11, R10, RZ, 0x2 ;  /* 0x0000000a0b0c7211 */ /* 0x000fe200078f10ff */
[----:B------:R0:W5:Y:S03]  /*08e0*/  LDG.E R6, desc[UR4][R4.64] ;  /* 0x0000000404067981 */ /* 0x000166000c1e1900 */
[----:B------:R-:W-:Y:S01]  /*08f0*/  LEA.HI.SX32 R12, R12, R7, 0x1e ;  /* 0x000000070c0c7211 */ /* 0x000fe200078ff2ff */
[----:B------:R-:W-:Y:S03]  /*0900*/  BSSY B0, `(.L_x_7689) ;  /* 0x00000d5000007945 */ /* 0x000fe60003800000 */
[C---:B------:R-:W-:Y:S02]  /*0910*/  IADD3 R11, R12.reuse, 0x80, RZ ;  /* 0x000000800c0b7810 */ /* 0x040fe40007ffe0ff */
[----:B------:R-:W-:-:S02]  /*0920*/  IADD3 R10, R12, 0x100, RZ ;  /* 0x000001000c0a7810 */ /* 0x000fc40007ffe0ff */
[C---:B0-----:R-:W-:Y:S01]  /*0930*/  IADD3 R5, R12.reuse, 0x180, RZ ;  /* 0x000001800c057810 */ /* 0x041fe20007ffe0ff */
[----:B----4-:R-:W-:-:S04]  /*0940*/  IMAD.WIDE.U32 R106, R12, 0x10, R98 ;  /* 0x000000100c6a7825 */ /* 0x010fc800078e0062 */
[----:B------:R-:W-:-:S04]  /*0950*/  IMAD.WIDE.U32 R104, R11, 0x10, R98 ;  /* 0x000000100b687825 */ /* 0x000fc800078e0062 */
[----:B------:R-:W-:-:S04]  /*0960*/  IMAD.WIDE.U32 R96, R10, 0x10, R98 ;  /* 0x000000100a607825 */ /* 0x000fc800078e0062 */
[----:B------:R-:W-:Y:S01]  /*0970*/  IMAD.WIDE.U32 R98, R5, 0x10, R98 ;  /* 0x0000001005627825 */ /* 0x000fe200078e0062 */
[----:B---3--:R-:W-:-:S13]  /*0980*/  ISETP.GT.AND P2, PT, R9, RZ, PT ;  /* 0x000000ff0900720c */ /* 0x008fda0003f44270 */
[----:B-1----:R-:W-:Y:S05]  /*0990*/  @P2 BRA `(.L_x_7690) ;  /* 0x00000000007c2947 */ /* 0x002fea0003800000 */
[----:B------:R-:W-:Y:S02]  /*09a0*/  MOV R4, UR16 ;  /* 0x0000001000047c02 */ /* 0x000fe40008000f00 */
[----:B------:R-:W-:Y:S02]  /*09b0*/  MOV R3, UR17 ;  /* 0x0000001100037c02 */ /* 0x000fe40008000f00 */
[----:B------:R-:W-:Y:S02]  /*09c0*/  ISETP.NE.U32.AND P0, PT, R4, RZ, PT ;  /* 0x000000ff0400720c */ /* 0x000fe40003f05070 */
[----:B-----5:R-:W-:Y:S02]  /*09d0*/  ISETP.GE.AND P3, PT, R15, 0x1, PT ;  /* 0x000000010f00780c */ /* 0x020fe40003f66270 */
[----:B------:R-:W-:-:S13]  /*09e0*/  ISETP.NE.AND.EX P0, PT, R3, RZ, PT, P0 ;  /* 0x000000ff0300720c */ /* 0x000fda0003f05300 */
[----:B------:R-:W5:Y:S01]  /*09f0*/  @P0 LDG.E.128 R76, desc[UR4][R98.64] ;  /* 0x00000004624c0981 */ /* 0x000f62000c1e1d00 */
[----:B------:R-:W-:-:S03]  /*0a00*/  @P3 IADD3 R2, R15, -0x1, RZ ;  /* 0xffffffff0f023810 */ /* 0x000fc60007ffe0ff */
[----:B------:R0:W5:Y:S02]  /*0a10*/  @P0 LDG.E.128 R68, desc[UR4][R104.64] ;  /* 0x0000000468440981 */ /* 0x000164000c1e1d00 */
[----:B------:R-:W-:Y:S01]  /*0a20*/  @P3 IMAD R2, R2, R158, RZ ;  /* 0x0000009e02023224 */ /* 0x000fe200078e02ff */
[----:B------:R-:W-:Y:S01]  /*0a30*/  @P3 LOP3.LUT R7, R159, 0x7f, RZ, 0xc0, !PT ;  /* 0x0000007f9f073812 */ /* 0x000fe200078ec0ff */
[----:B------:R1:W5:Y:S04]  /*0a40*/  @P0 LDG.E.128 R72, desc[UR4][R96.64] ;  /* 0x0000000460480981 */ /* 0x000368000c1e1d00 */
[----:B------:R2:W5:Y:S01]  /*0a50*/  @P0 LDG.E.128 R64, desc[UR4][R106.64] ;  /* 0x000000046a400981 */ /* 0x000562000c1e1d00 */
[----:B0-----:R-:W1:Y:S01]  /*0a60*/  LDC.64 R104, c[0x0][0x240] ;  /* 0x00009000ff687b82 */ /* 0x001e620000000a00 */
[----:B------:R-:W-:-:S04]  /*0a70*/  @P3 SHF.R.S32.HI R9, RZ, 0x1f, R2 ;  /* 0x0000001fff093819 */ /* 0x000fc80000011402 */
[----:B------:R-:W-:Y:S02]  /*0a80*/  @P3 LEA.HI R14, R9, R2, RZ, 0x2 ;  /* 0x00000002090e3211 */ /* 0x000fe400078f10ff */
[----:B------:R-:W-:Y:S02]  /*0a90*/  MOV R2, RZ ;  /* 0x000000ff00027202 */ /* 0x000fe40000000f00 */
[----:B------:R-:W-:-:S04]  /*0aa0*/  @P3 LEA.HI.SX32 R2, R14, R7, 0x1e ;  /* 0x000000070e023211 */ /* 0x000fc800078ff2ff */
[----:B------:R-:W-:-:S05]  /*0ab0*/  IADD3 R9, R2, 0x80, RZ ;  /* 0x0000008002097810 */ /* 0x000fca0007ffe0ff */
[----:B-1----:R-:W-:Y:S01]  /*0ac0*/  IMAD.WIDE.U32 R96, R9, 0x4, R104 ;  /* 0x0000000409607825 */ /* 0x002fe200078e0068 */
[----:B------:R-:W-:-:S04]  /*0ad0*/  IADD3 R9, R2, 0x100, RZ ;  /* 0x0000010002097810 */ /* 0x000fc80007ffe0ff */
[----:B------:R0:W5:Y:S01]  /*0ae0*/  LDG.E R14, desc[UR4][R96.64] ;  /* 0x00000004600e7981 */ /* 0x000162000c1e1900 */
[----:B--2---:R-:W-:Y:S01]  /*0af0*/  IADD3 R107, R2, 0x180, RZ ;  /* 0x00000180026b7810 */ /* 0x004fe20007ffe0ff */
[----:B0-----:R-:W-:-:S05]  /*0b00*/  IMAD.WIDE.U32 R96, R9, 0x4, R104 ;  /* 0x0000000409607825 */ /* 0x001fca00078e0068 */
[----:B------:R0:W5:Y:S02]  /*0b10*/  LDG.E R9, desc[UR4][R96.64] ;  /* 0x0000000460097981 */ /* 0x000164000c1e1900 */
[----:B0-----:R-:W-:-:S05]  /*0b20*/  IMAD.WIDE.U32 R96, R2, 0x4, R104 ;  /* 0x0000000402607825 */ /* 0x001fca00078e0068 */
[----:B------:R0:W5:Y:S02]  /*0b30*/  LDG.E R13, desc[UR4][R96.64] ;  /* 0x00000004600d7981 */ /* 0x000164000c1e1900 */
[----:B0-----:R-:W-:Y:S01]  /*0b40*/  IMAD.WIDE.U32 R96, R107, 0x4, R104 ;  /* 0x000000046b607825 */ /* 0x001fe200078e0068 */
[----:B------:R-:W-:-:S04]  /*0b50*/  HFMA2.MMA R107, -RZ, RZ, 0, 0 ;  /* 0x00000000ff6b7435 */ /* 0x000fc800000001ff */
[----:B------:R0:W5:Y:S02]  /*0b60*/  LDG.E R2, desc[UR4][R96.64] ;  /* 0x0000000460027981 */ /* 0x000164000c1e1900 */
[----:B0-----:R-:W-:Y:S01]  /*0b70*/  MOV R97, RZ ;  /* 0x000000ff00617202 */ /* 0x001fe20000000f00 */
[----:B------:R-:W-:Y:S06]  /*0b80*/  BRA `(.L_x_7691) ;  /* 0x0000000800b07947 */ /* 0x000fec0003800000 */
.L_x_7690:
[----:B-----5:R-:W-:Y:S01]  /*0b90*/  ISETP.GE.AND P3, PT, R15, 0x1, PT ;  /* 0x000000010f00780c */ /* 0x020fe20003f66270 */
[----:B------:R-:W0:Y:S01]  /*0ba0*/  LDC.64 R94, c[0x0][0x250] ;  /* 0x00009400ff5e7b82 */ /* 0x000e220000000a00 */
[----:B------:R-:W-:Y:S02]  /*0bb0*/  MOV R4, UR16 ;  /* 0x0000001000047c02 */ /* 0x000fe40008000f00 */
[----:B------:R-:W-:Y:S02]  /*0bc0*/  LOP3.LUT R7, R159, 0x7f, RZ, 0xc0, !PT ;  /* 0x0000007f9f077812 */ /* 0x000fe400078ec0ff */
[----:B------:R-:W-:-:S03]  /*0bd0*/  ISETP.NE.U32.AND P0, PT, R4, RZ, PT ;  /* 0x000000ff0400720c */ /* 0x000fc60003f05070 */
[----:B------:R-:W1:Y:S04]  /*0be0*/  LDC.64 R126, c[0x0][0x240] ;  /* 0x00009000ff7e7b82 */ /* 0x000e680000000a00 */
[----:B------:R-:W-:-:S04]  /*0bf0*/  @P3 IADD3 R0, R15, -0x1, RZ ;  /* 0xffffffff0f003810 */ /* 0x000fc80007ffe0ff */
[----:B------:R-:W2:Y:S01]  /*0c00*/  LDC.64 R120, c[0x0][0x238] ;  /* 0x00008e00ff787b82 */ /* 0x000ea20000000a00 */
[----:B------:R-:W-:-:S05]  /*0c10*/  @P3 IMAD R0, R0, R158, RZ ;  /* 0x0000009e00003224 */ /* 0x000fca00078e02ff */
[----:B------:R-:W-:Y:S02]  /*0c20*/  @P3 SHF.R.S32.HI R3, RZ, 0x1f, R0 ;  /* 0x0000001fff033819 */ /* 0x000fe40000011400 */
[----:B------:R-:W3:Y:S01]  /*0c30*/  LDC.64 R102, c[0x0][0x2b8] ;  /* 0x0000ae00ff667b82 */ /* 0x000ee20000000a00 */
[----:B0-----:R-:W-:Y:S01]  /*0c40*/  IMAD.WIDE R94, R8, 0x4, R94 ;  /* 0x00000004085e7825 */ /* 0x001fe200078e025e */
[----:B------:R-:W-:Y:S02]  /*0c50*/  @P3 LEA.HI R2, R3, R0, RZ, 0x2 ;  /* 0x0000000003023211 */ /* 0x000fe400078f10ff */
[----:B------:R-:W-:Y:S02]  /*0c60*/  MOV R3, UR17 ;  /* 0x0000001100037c02 */ /* 0x000fe40008000f00 */
[----:B------:R-:W-:Y:S01]  /*0c70*/  IADD3 R0, R9, -0x1, RZ ;  /* 0xffffffff09007810 */ /* 0x000fe20007ffe0ff */
[----:B------:R-:W-:Y:S01]  /*0c80*/  HFMA2.MMA R9, -RZ, RZ, 0, 0 ;  /* 0x00000000ff097435 */ /* 0x000fe200000001ff */
[----:B------:R-:W-:Y:S01]  /*0c90*/  ISETP.NE.AND.EX P0, PT, R3, RZ, PT, P0 ;  /* 0x000000ff0300720c */ /* 0x000fe20003f05300 */
[----:B------:R-:W0:Y:S02]  /*0ca0*/  LDC.U8 R125, c[0x0][0x2a0] ;  /* 0x0000a800ff7d7b82 */ /* 0x000e240000000000 */
[----:B------:R-:W-:-:S02]  /*0cb0*/  IMAD R0, R0, R158, RZ ;  /* 0x0000009e00007224 */ /* 0x000fc400078e02ff */
[----:B------:R-:W-:-:S03]  /*0cc0*/  @P3 LEA.HI.SX32 R9, R2, R7, 0x1e ;  /* 0x0000000702093211 */ /* 0x000fc600078ff2ff */
[----:B------:R-:W-:Y:S02]  /*0cd0*/  SHF.R.S32.HI R13, RZ, 0x1f, R0 ;  /* 0x0000001fff0d7819 */ /* 0x000fe40000011400 */
[----:B-1----:R-:W-:Y:S02]  /*0ce0*/  IMAD.WIDE.U32 R92, R9, 0x4, R126 ;  /* 0x00000004095c7825 */ /* 0x002fe400078e007e */
[----:B------:R-:W-:Y:S01]  /*0cf0*/  LEA.HI R2, R13, R0, RZ, 0x2 ;  /* 0x000000000d027211 */ /* 0x000fe200078f10ff */
[----:B------:R1:W5:Y:S01]  /*0d00*/  @P0 LDG.E.128 R64, desc[UR4][R106.64] ;  /* 0x000000046a400981 */ /* 0x000362000c1e1d00 */
[--C-:B--2---:R-:W-:Y:S01]  /*0d10*/  IMAD.WIDE.U32 R108, R12, 0x10, R120.reuse ;  /* 0x000000100c6c7825 */ /* 0x104fe200078e0078 */
[----:B------:R-:W-:Y:S02]  /*0d20*/  IADD3 R129, R9, 0x80, RZ ;  /* 0x0000008009817810 */ /* 0x000fe40007ffe0ff */
[----:B------:R-:W2:Y:S01]  /*0d30*/  LDG.E R0, desc[UR4][R94.64] ;  /* 0x000000045e007981 */ /* 0x000ea2000c1e1900 */
[----:B------:R-:W-:-:S03]  /*0d40*/  IMAD.WIDE.U32 R112, R11, 0x10, R120 ;  /* 0x000000100b707825 */ /* 0x000fc600078e0078 */
[----:B------:R4:W5:Y:S01]  /*0d50*/  LDG.E R13, desc[UR4][R92.64] ;  /* 0x000000045c0d7981 */ /* 0x000962000c1e1900 */
[--C-:B------:R-:W-:Y:S01]  /*0d60*/  IMAD.WIDE.U32 R116, R10, 0x10, R120.reuse ;  /* 0x000000100a747825 */ /* 0x100fe200078e0078 */
[----:B-1----:R-:W-:Y:S02]  /*0d70*/  IADD3 R107, R9, 0x100, RZ ;  /* 0x00000100096b7810 */ /* 0x002fe40007ffe0ff */
[----:B------:R-:W2:Y:S01]  /*0d80*/  LDG.E.128 R108, desc[UR4][R108.64] ;  /* 0x000000046c6c7981 */ /* 0x000ea2000c1e1d00 */
[----:B------:R-:W-:-:S03]  /*0d90*/  IMAD.WIDE.U32 R120, R5, 0x10, R120 ;  /* 0x0000001005787825 */ /* 0x000fc600078e0078 */
[----:B------:R1:W5:Y:S01]  /*0da0*/  @P0 LDG.E.128 R72, desc[UR4][R96.64] ;  /* 0x0000000460480981 */ /* 0x000362000c1e1d00 */
[----:B----4-:R-:W-:Y:S02]  /*0db0*/  IADD3 R93, R9, 0x180, RZ ;  /* 0x00000180095d7810 */ /* 0x010fe40007ffe0ff */
[----:B------:R-:W-:Y:S01]  /*0dc0*/  LEA.HI.SX32 R9, R2, R7, 0x1e ;  /* 0x0000000702097211 */ /* 0x000fe200078ff2ff */
[----:B------:R-:W4:Y:S01]  /*0dd0*/  LDG.E.128 R112, desc[UR4][R112.64] ;  /* 0x0000000470707981 */ /* 0x000f22000c1e1d00 */
[----:B------:R-:W-:-:S03]  /*0de0*/  IMAD.WIDE.U32 R128, R129, 0x4, R126 ;  /* 0x0000000481807825 */ /* 0x000fc600078e007e */
[----:B------:R-:W4:Y:S01]  /*0df0*/  LDG.E.128 R116, desc[UR4][R116.64] ;  /* 0x0000000474747981 */ /* 0x000f22000c1e1d00 */
[--C-:B------:R-:W-:Y:S01]  /*0e00*/  IMAD.WIDE.U32 R106, R107, 0x4, R126.reuse ;  /* 0x000000046b6a7825 */ /* 0x100fe200078e007e */
[----:B-1----:R-:W-:Y:S02]  /*0e10*/  IADD3 R97, R9, 0x80, RZ ;  /* 0x0000008009617810 */ /* 0x002fe40007ffe0ff */
[----:B------:R-:W4:Y:S01]  /*0e20*/  LDG.E.128 R120, desc[UR4][R120.64] ;  /* 0x0000000478787981 */ /* 0x000f22000c1e1d00 */
[----:B------:R-:W-:-:S03]  /*0e30*/  IMAD.WIDE.U32 R126, R93, 0x4, R126 ;  /* 0x000000045d7e7825 */ /* 0x000fc600078e007e */
[----:B------:R-:W5:Y:S01]  /*0e40*/  @P0 LDG.E.128 R76, desc[UR4][R98.64] ;  /* 0x00000004624c0981 */ /* 0x000f62000c1e1d00 */
[C-C-:B---3--:R-:W-:Y:S01]  /*0e50*/  IMAD.WIDE.U32 R92, R9.reuse, 0x10, R102.reuse ;  /* 0x00000010095c7825 */ /* 0x148fe200078e0066 */
[----:B------:R-:W-:Y:S02]  /*0e60*/  IADD3 R101, R9, 0x100, RZ ;  /* 0x0000010009657810 */ /* 0x000fe40007ffe0ff */
[----:B------:R1:W5:Y:S01]  /*0e70*/  @P0 LDG.E.128 R68, desc[UR4][R104.64] ;  /* 0x0000000468440981 */ /* 0x000362000c1e1d00 */
[----:B------:R-:W-:-:S03]  /*0e80*/  IMAD.WIDE.U32 R96, R97, 0x10, R102 ;  /* 0x0000001061607825 */ /* 0x000fc600078e0066 */
[----:B------:R-:W3:Y:S04]  /*0e90*/  LDG.E.128 R92, desc[UR4][R92.64] ;  /* 0x000000045c5c7981 */ /* 0x000ee8000c1e1d00 */
[----:B------:R-:W3:Y:S01]  /*0ea0*/  LDG.E.128 R96, desc[UR4][R96.64] ;  /* 0x0000000460607981 */ /* 0x000ee2000c1e1d00 */
[--C-:B------:R-:W-:Y:S01]  /*0eb0*/  IMAD.WIDE.U32 R100, R101, 0x10, R102.reuse ;  /* 0x0000001065647825 */ /* 0x100fe200078e0066 */
[----:B-1----:R-:W-:Y:S02]  /*0ec0*/  IADD3 R105, R9, 0x180, RZ ;  /* 0x0000018009697810 */ /* 0x002fe40007ffe0ff */
[----:B------:R-:W5:Y:S03]  /*0ed0*/  LDG.E R9, desc[UR4][R106.64] ;  /* 0x000000046a097981 */ /* 0x000f66000c1e1900 */
[----:B------:R-:W-:Y:S01]  /*0ee0*/  IMAD.WIDE.U32 R104, R105, 0x10, R102 ;  /* 0x0000001069687825 */ /* 0x000fe200078e0066 */
[----:B------:R-:W5:Y:S04]  /*0ef0*/  LDG.E R14, desc[UR4][R128.64] ;  /* 0x00000004800e7981 */ /* 0x000f68000c1e1900 */
[----:B------:R-:W3:Y:S04]  /*0f00*/  LDG.E.128 R100, desc[UR4][R100.64] ;  /* 0x0000000464647981 */ /* 0x000ee8000c1e1d00 */
[----:B------:R-:W3:Y:S01]  /*0f10*/  LDG.E.128 R104, desc[UR4][R104.64] ;  /* 0x0000000468687981 */ /* 0x000ee2000c1e1d00 */
[----:B0-----:R-:W-:-:S03]  /*0f20*/  ISETP.NE.AND P0, PT, R125, RZ, PT ;  /* 0x000000ff7d00720c */ /* 0x001fc60003f05270 */
[----:B------:R0:W5:Y:S01]  /*0f30*/  LDG.E R2, desc[UR4][R126.64] ;  /* 0x000000047e027981 */ /* 0x000162000c1e1900 */
[----:B--2---:R-:W-:-:S05]  /*0f40*/  FSEL R0, R0, RZ, !P0 ;  /* 0x000000ff00007208 */ /* 0x004fca0004000000 */
[C---:B------:R-:W-:Y:S01]  /*0f50*/  FADD.FTZ R159, -R0.reuse, R111 ;  /* 0x0000006f009f7221 */ /* 0x040fe20000010100 */
[C---:B------:R-:W-:Y:S01]  /*0f60*/  FADD.FTZ R108, -R0.reuse, R108 ;  /* 0x0000006c006c7221 */ /* 0x040fe20000010100 */
[C---:B------:R-:W-:Y:S01]  /*0f70*/  FADD.FTZ R109, -R0.reuse, R109 ;  /* 0x0000006d006d7221 */ /* 0x040fe20000010100 */
[C---:B------:R-:W-:Y:S01]  /*0f80*/  FADD.FTZ R110, -R0.reuse, R110 ;  /* 0x0000006e006e7221 */ /* 0x040fe20000010100 */
[C---:B----4-:R-:W-:Y:S01]  /*0f90*/  FADD.FTZ R111, -R0.reuse, R112 ;  /* 0x00000070006f7221 */ /* 0x050fe20000010100 */
[C---:B------:R-:W-:Y:S01]  /*0fa0*/  FADD.FTZ R112, -R0.reuse, R113 ;  /* 0x0000007100707221 */ /* 0x040fe20000010100 */
[C---:B------:R-:W-:Y:S01]  /*0fb0*/  FADD.FTZ R113, -R0.reuse, R114 ;  /* 0x0000007200717221 */ /* 0x040fe20000010100 */
[C---:B------:R-:W-:Y:S01]  /*0fc0*/  FADD.FTZ R114, -R0.reuse, R115 ;  /* 0x0000007300727221 */ /* 0x040fe20000010100 */
[C---:B0-----:R-:W-:Y:S01]  /*0fd0*/  FADD.FTZ R127, -R0.reuse, R116 ;  /* 0x00000074007f7221 */ /* 0x041fe20000010100 */
        /* <DEDUP_REMOVED lines=10> */
[C---:B------:R-:W-:Y:S01]  /*1080*/  FMUL.FTZ R112, R6.reuse, R112 ;  /* 0x0000007006707220 */ /* 0x040fe20000410000 */
[----:B------:R-:W-:Y:S01]  /*1090*/  FMUL.FTZ R109, R6, R110 ;  /* 0x0000006e066d7220 */ /* 0x000fe20000410000 */
[----:B---3--:R-:W-:Y:S01]  /*10a0*/  FFMA.FTZ R80, R92, R0, R80 ;  /* 0x000000005c507223 */ /* 0x008fe20000010050 */
[----:B------:R-:W-:Y:S01]  /*10b0*/  FADD.FTZ R60, R60, R92 ;  /* 0x0000005c3c3c7221 */ /* 0x000fe20000010000 */
        /* <DEDUP_REMOVED lines=8> */
[----:B------:R-:W-:Y:S01]  /*1140*/  FFMA.FTZ R85, R97, R112, R85 ;  /* 0x0000007061557223 */ /* 0x000fe20000010055 */
[----:B------:R-:W-:Y:S01]  /*1150*/  FADD.FTZ R57, R57, R97 ;  /* 0x0000006139397221 */ /* 0x000fe20000010000 */
[----:B------:R-:W-:Y:S01]  /*1160*/  FMUL.FTZ R116, R160, R97 ;  /* 0x00000061a0747220 */ /* 0x000fe20000410000 */
[----:B------:R-:W-:Y:S01]  /*1170*/  FADD.FTZ R96, RZ, R92 ;  /* 0x0000005cff607221 */ /* 0x000fe20000010000 */
[----:B------:R-:W-:Y:S01]  /*1180*/  FFMA.FTZ R97, R0, R92, RZ ;  /* 0x0000005c00617223 */ /* 0x000fe200000100ff */
        /* <DEDUP_REMOVED lines=63> */
[----:B------:R-:W-:Y:S02]  /*1580*/  FMUL.FTZ R131, R148, R107 ;  /* 0x0000006b94837220 */ /* 0x000fe40000410000 */
        /* <DEDUP_REMOVED lines=12> */
.L_x_7691:
[----:B------:R-:W-:Y:S05]  /*1650*/  BSYNC B0 ;  /* 0x0000000000007941 */ /* 0x000fea0003800000 */
.L_x_7689:
        /* <DEDUP_REMOVED lines=26> */
.L_x_7774:
[----:B------:R-:W2:Y:S01]  /*1800*/  S2R R105, SR_CgaCtaId ;  /* 0x0000000000697919 */ /* 0x000ea20000008800 */
[----:B------:R-:W-:Y:S01]  /*1810*/  @!P0 LOP3.LUT R104, R98, 0x3, RZ, 0xc0, !PT ;  /* 0x0000000362688812 */ /* 0x000fe200078ec0ff */
[----:B------:R-:W-:Y:S01]  /*1820*/  FADD.FTZ R96, R107, R158 ;  /* 0x0000009e6b607221 */ /* 0x000fe20000010000 */
[----:B------:R-:W-:Y:S01]  /*1830*/  MOV R98, 0x400 ;  /* 0x0000040000627802 */ /* 0x000fe20000000f00 */
[----:B01----:R-:W-:Y:S01]  /*1840*/  FADD.FTZ R97, R97, R124 ;  /* 0x0000007c61617221 */ /* 0x003fe20000010000 */
[----:B------:R-:W0:Y:S01]  /*1850*/  LDC R106, c[0x0][0x218] ;  /* 0x00008600ff6a7b82 */ /* 0x000e220000000800 */
[----:B------:R-:W-:Y:S05]  /*1860*/  WARPSYNC.ALL ;  /* 0x0000000000007948 */ /* 0x000fea0003800000 */
[----:B------:R-:W-:-:S02]  /*1870*/  @P3 IADD3 R15, R15, -0x1, RZ ;  /* 0xffffffff0f0f3810 */ /* 0x000fc40007ffe0ff */
[----:B------:R-:W-:Y:S02]  /*1880*/  @P3 LOP3.LUT R7, R159, 0x7f, RZ, 0xc0, !PT ;  /* 0x0000007f9f073812 */ /* 0x000fe400078ec0ff */
[----:B------:R-:W1:Y:S01]  /*1890*/  LDC.U8 R159, c[0x0][0x2a0] ;  /* 0x0000a800ff9f7b82 */ /* 0x000e620000000000 */
[----:B0-----:R-:W-:Y:S01]  /*18a0*/  @P3 IMAD R15, R15, R106, RZ ;  /* 0x0000006a0f0f3224 */ /* 0x001fe200078e02ff */
[----:B--2---:R-:W-:Y:S02]  /*18b0*/  LEA R98, R105, R98, 0x18 ;  /* 0x0000006269627211 */ /* 0x004fe400078ec0ff */
[C---:B------:R-:W-:Y:S02]  /*18c0*/  @!P0 IADD3 R105, R99.reuse, R104, RZ ;  /* 0x0000006863698210 */ /* 0x040fe40007ffe0ff */
[-C--:B------:R-:W-:Y:S02]  /*18d0*/  LEA R106, R99, R98.reuse, 0x3 ;  /* 0x00000062636a7211 */ /* 0x080fe400078e18ff */
[----:B------:R-:W-:-:S05]  /*18e0*/  @!P0 LEA R104, R105, R98, 0x3 ;  /* 0x0000006269688211 */ /* 0x000fca00078e18ff */
[----:B------:R0:W-:Y:S01]  /*18f0*/  @!P0 STS.64 [R104+0x2000], R96 ;  /* 0x0020006068008388 */ /* 0x0001e20000000a00 */
[----:B------:R-:W-:Y:S01]  /*1900*/  BAR.SYNC.DEFER_BLOCKING 0x0 ;  /* 0x0000000000007b1d */ /* 0x000fe20000010000 */
[----:B0-----:R-:W-:-:S05]  /*1910*/  HFMA2.MMA R104, -RZ, RZ, 0, 0 ;  /* 0x00000000ff687435 */ /* 0x001fca00000001ff */
[----:B------:R-:W0:Y:S02]  /*1920*/  LDS.128 R96, [R106+0x2000] ;  /* 0x002000006a607984 */ /* 0x000e240000000c00 */
[----:B0-----:R-:W-:-:S04]  /*1930*/  FADD.FTZ R105, RZ, R96 ;  /* 0x00000060ff697221 */ /* 0x001fc80000010000 */
[----:B------:R-:W-:Y:S01]  /*1940*/  FADD.FTZ R105, R98, R105 ;  /* 0x0000006962697221 */ /* 0x000fe20000010000 */
[----:B------:R-:W-:-:S04]  /*1950*/  FADD.FTZ R98, RZ, R97 ;  /* 0x00000061ff627221 */ /* 0x000fc80000010000 */
[----:B------:R-:W-:Y:S02]  /*1960*/  FADD.FTZ R124, R99, R98 ;  /* 0x00000062637c7221 */ /* 0x000fe40000010000 */
[----:B------:R-:W0:Y:S02]  /*1970*/  LDS.128 R96, [R106+0x2010] ;  /* 0x002010006a607984 */ /* 0x000e240000000c00 */
[----:B0-----:R-:W-:Y:S01]  /*1980*/  FADD.FTZ R105, R105, R96 ;  /* 0x0000006069697221 */ /* 0x001fe20000010000 */
[----:B------:R-:W-:Y:S01]  /*1990*/  @P3 SHF.R.S32.HI R96, RZ, 0x1f, R15 ;  /* 0x0000001fff603819 */ /* 0x000fe2000001140f */
[----:B------:R-:W-:Y:S02]  /*19a0*/  FADD.FTZ R124, R124, R97 ;  /* 0x000000617c7c7221 */ /* 0x000fe40000010000 */
[----:B------:R-:W-:Y:S01]  /*19b0*/  FADD.FTZ R98, R98, R105 ;  /* 0x0000006962627221 */ /* 0x000fe20000010000 */
[----:B------:R-:W-:Y:S01]  /*19c0*/  @P3 LEA.HI R96, R96, R15, RZ, 0x2 ;  /* 0x0000000f60603211 */ /* 0x000fe200078f10ff */
[----:B------:R-:W-:-:S03]  /*19d0*/  FADD.FTZ R99, R99, R124 ;  /* 0x0000007c63637221 */ /* 0x000fc60000010000 */
[----:B------:R-:W-:Y:S02]  /*19e0*/  @P3 LEA.HI.SX32 R104, R96, R7, 0x1e ;  /* 0x0000000760683211 */ /* 0x000fe400078ff2ff */
[----:B------:R-:W0:Y:S03]  /*19f0*/  @P3 LDC.64 R96, c[0x0][0x220] ;  /* 0x00008800ff603b82 */ /* 0x000e260000000a00 */
[----:B0-----:R-:W-:-:S05]  /*1a00*/  @P3 IMAD.WIDE.U32 R96, R104, 0x10, R96 ;  /* 0x0000001068603825 */ /* 0x001fca00078e0060 */
[----:B------:R0:W5:Y:S01]  /*1a10*/  @P3 LDG.E.128 R32, desc[UR4][R96.64] ;  /* 0x0000000460203981 */ /* 0x000162000c1e1d00 */
[----:B------:R-:W-:Y:S01]  /*1a20*/  FMUL.FTZ R98, R98, UR8 ;  /* 0x0000000862627c20 */ /* 0x000fe20008410000 */
[----:B-1----:R-:W-:Y:S01]  /*1a30*/  ISETP.NE.AND P5, PT, R159, RZ, PT ;  /* 0x000000ff9f00720c */ /* 0x002fe20003fa5270 */
[----:B------:R-:W-:Y:S01]  /*1a40*/  BSSY B0, `(.L_x_7693) ;  /* 0x0000013000007945 */ /* 0x000fe20003800000 */
[----:B------:R-:W-:Y:S01]  /*1a50*/  @!P2 ISETP.NE.U32.AND P0, PT, R4, RZ, PT ;  /* 0x000000ff0400a20c */ /* 0x000fe20003f05070 */
[----:B------:R-:W-:Y:S01]  /*1a60*/  FMUL.FTZ R106, R99, UR8 ;  /* 0x00000008636a7c20 */ /* 0x000fe20008410000 */
[----:B------:R-:W-:Y:S02]  /*1a70*/  FSEL R105, R98, RZ, !P5 ;  /* 0x000000ff62697208 */ /* 0x000fe40006800000 */
[C---:B------:R-:W-:Y:S02]  /*1a80*/  @!P2 ISETP.NE.U32.AND P5, PT, R4.reuse, RZ, PT ;  /* 0x000000ff0400a20c */ /* 0x040fe40003fa5070 */
[----:B------:R-:W-:-:S02]  /*1a90*/  @!P2 ISETP.NE.U32.AND P6, PT, R4, RZ, PT ;  /* 0x000000ff0400a20c */ /* 0x000fc40003fc5070 */
[----:B------:R-:W-:Y:S02]  /*1aa0*/  @!P2 ISETP.NE.U32.AND P1, PT, R4, RZ, PT ;  /* 0x000000ff0400a20c */ /* 0x000fe40003f25070 */
[C---:B------:R-:W-:Y:S02]  /*1ab0*/  @!P2 ISETP.NE.AND.EX P5, PT, R3.reuse, RZ, PT, P5 ;  /* 0x000000ff0300a20c */ /* 0x040fe40003fa5350 */
[C---:B------:R-:W-:Y:S02]  /*1ac0*/  @!P2 ISETP.NE.AND.EX P0, PT, R3.reuse, RZ, PT, P0 ;  /* 0x000000ff0300a20c */ /* 0x040fe40003f05300 */
[C---:B------:R-:W-:Y:S02]  /*1ad0*/  @!P2 ISETP.NE.AND.EX P6, PT, R3.reuse, RZ, PT, P6 ;  /* 0x000000ff0300a20c */ /* 0x040fe40003fc5360 */
[----:B------:R-:W-:Y:S02]  /*1ae0*/  @!P2 ISETP.NE.AND.EX P1, PT, R3, RZ, PT, P1 ;  /* 0x000000ff0300a20c */ /* 0x000fe40003f25310 */
[----:B-----5:R-:W-:Y:S01]  /*1af0*/  @!P2 FSEL R107, R64, RZ, P5 ;  /* 0x000000ff406ba208 */ /* 0x020fe20002800000 */
[----:B0-----:R-:W-:Y:S10]  /*1b00*/  @!P2 BRA `(.L_x_7694) ;  /* 0x000000000018a947 */ /* 0x001ff40003800000 */
[----:B------:R-:W-:Y:S01]  /*1b10*/  ISETP.NE.U32.AND P5, PT, R4, RZ, PT ;  /* 0x000000ff0400720c */ /* 0x000fe20003fa5070 */
[----:B------:R-:W-:-:S03]  /*1b20*/  FFMA.FTZ R15, R0, R106, R105 ;  /* 0x0000006a000f7223 */ /* 0x000fc60000010069 */
[----:B------:R-:W-:Y:S01]  /*1b30*/  ISETP.NE.AND.EX P5, PT, R3, RZ, PT, P5 ;  /* 0x000000ff0300720c */ /* 0x000fe20003fa5350 */
[----:B------:R-:W-:-:S04]  /*1b40*/  FADD.FTZ R15, R92, -R15 ;  /* 0x8000000f5c0f7221 */ /* 0x000fc80000010000 */
[----:B------:R-:W-:-:S08]  /*1b50*/  FMUL.FTZ R107, R6, R15 ;  /* 0x0000000f066b7220 */ /* 0x000fd00000410000 */
[----:B------:R-:W-:-:S07]  /*1b60*/  @P5 FADD.FTZ R107, R64, R107 ;  /* 0x0000006b406b5221 */ /* 0x000fce0000010000 */
.L_x_7694:
[----:B------:R-:W-:Y:S05]  /*1b70*/  BSYNC B0 ;  /* 0x0000000000007941 */ /* 0x000fea0003800000 */
.L_x_7693:
[----:B------:R-:W-:Y:S04]  /*1b80*/  BSSY B0, `(.L_x_7695) ;  /* 0x000000a000007945 */ /* 0x000fe80003800000 */
[----:B------:R-:W-:Y:S05]  /*1b90*/  @!P3 BRA `(.L_x_7696) ;  /* 0x000000000020b947 */ /* 0x000fea0003800000 */
[----:B------:R-:W-:Y:S01]  /*1ba0*/  FMUL.FTZ R15, R107, UR11 ;  /* 0x0000000b6b0f7c20 */ /* 0x000fe20008410000 */
[----:B------:R-:W-:Y:S02]  /*1bb0*/  LOP3.LUT P5, RZ, R13, 0xff, RZ, 0xc0, !PT ;  /* 0x000000ff0dff7812 */ /* 0x000fe400078ac0ff */
[----:B------:R-:W-:Y:S01]  /*1bc0*/  MOV R36, RZ ;  /* 0x000000ff00247202 */ /* 0x000fe20000000f00 */
[----:B------:R-:W-:-:S04]  /*1bd0*/  FMUL.FTZ R96, R15, UR10 ;  /* 0x0000000a0f607c20 */ /* 0x000fc80008410000 */
[----:B------:R-:W-:-:S05]  /*1be0*/  FMUL.FTZ R15, R32, R96 ;  /* 0x00000060200f7220 */ /* 0x000fca0000410000 */
[----:B------:R-:W-:Y:S01]  /*1bf0*/  FSEL R15, R15, RZ, P5 ;  /* 0x000000ff0f0f7208 */ /* 0x000fe20002800000 */
[----:B------:R-:W-:-:S04]  /*1c00*/  @P5 FMUL.FTZ R36, R147, R96 ;  /* 0x0000006093245220 */ /* 0x000fc80000410000 */
[----:B------:R-:W-:-:S07]  /*1c10*/  FADD.FTZ R40, R40, R15 ;  /* 0x0000000f28287221 */ /* 0x000fce0000010000 */
.L_x_7696:
[----:B------:R-:W-:Y:S05]  /*1c20*/  BSYNC B0 ;  /* 0x0000000000007941 */ /* 0x000fea0003800000 */
.L_x_7695:
[----:B------:R-:W-:Y:S01]  /*1c30*/  BSSY B0, `(.L_x_7697) ;  /* 0x0000009000007945 */ /* 0x000fe20003800000 */
[----:B------:R-:W-:-:S03]  /*1c40*/  @!P2 FSEL R15, R65, RZ, P0 ;  /* 0x000000ff410fa208 */ /* 0x000fc60000000000 */
[----:B------:R-:W-:Y:S05]  /*1c50*/  @!P2 BRA `(.L_x_7698) ;  /* 0x000000000018a947 */ /* 0x000fea0003800000 */
[----:B------:R-:W-:Y:S01]  /*1c60*/  ISETP.NE.U32.AND P0, PT, R4, RZ, PT ;  /* 0x000000ff0400720c */ /* 0x000fe20003f05070 */
[----:B------:R-:W-:-:S03]  /*1c70*/  FFMA.FTZ R96, R108, R106, R105 ;  /* 0x0000006a6c607223 */ /* 0x000fc60000010069 */
[----:B------:R-:W-:Y:S01]  /*1c80*/  ISETP.NE.AND.EX P0, PT, R3, RZ, PT, P0 ;  /* 0x000000ff0300720c */ /* 0x000fe20003f05300 */
[----:B------:R-:W-:-:S04]  /*1c90*/  FADD.FTZ R15, R93, -R96 ;  /* 0x800000605d0f7221 */ /* 0x000fc80000010000 */
[----:B------:R-:W-:-:S08]  /*1ca0*/  FMUL.FTZ R15, R6, R15 ;  /* 0x0000000f060f7220 */ /* 0x000fd00000410000 */
[----:B------:R-:W-:-:S07]  /*1cb0*/  @P0 FADD.FTZ R15, R65, R15 ;  /* 0x0000000f410f0221 */ /* 0x000fce0000010000 */
.L_x_7698:
[----:B------:R-:W-:Y:S05]  /*1cc0*/  BSYNC B0 ;  /* 0x0000000000007941 */ /* 0x000fea0003800000 */
.L_x_7697:
        /* <DEDUP_REMOVED lines=10> */
.L_x_7700:
[----:B------:R-:W-:Y:S05]  /*1d70*/  BSYNC B0 ;  /* 0x0000000000007941 */ /* 0x000fea0003800000 */
.L_x_7699:
        /* <DEDUP_REMOVED lines=9> */
.L_x_7702:
[----:B------:R-:W-:Y:S05]  /*1e10*/  BSYNC B0 ;  /* 0x0000000000007941 */ /* 0x000fea0003800000 */
.L_x_7701:
        /* <DEDUP_REMOVED lines=10> */
.L_x_7704:
[----:B------:R-:W-:Y:S05]  /*1ec0*/  BSYNC B0 ;  /* 0x0000000000007941 */ /* 0x000fea0003800000 */
.L_x_7703:
        /* <DEDUP_REMOVED lines=9> */
.L_x_7706:
[----:B------:R-:W-:Y:S05]  /*1f60*/  BSYNC B0 ;  /* 0x0000000000007941 */ /* 0x000fea0003800000 */
.L_x_7705:
[----:B------:R-:W-:Y:S04]  /*1f70*/  BSSY B0, `(.L_x_7707) ;  /* 0x000000a000007945 */ /* 0x000fe80003800000 */
[----:B------:R-:W-:Y:S05]  /*1f80*/  @!P3 BRA `(.L_x_7708) ;  /* 0x000000000020b947 */ /* 0x000fea0003800000 */
[----:B------:R-:W-:Y:S01]  /*1f90*/  LOP3.LUT P0, RZ, R13, 0xff000000, RZ, 0xc0, !PT ;  /* 0xff0000000dff7812 */ /* 0x000fe2000780c0ff */
[----:B------:R-:W-:Y:S01]  /*1fa0*/  FMUL.FTZ R13, R99, UR11 ;  /* 0x0000000b630d7c20 */ /* 0x000fe20008410000 */
[----:B------:R-:W-:-:S03]  /*1fb0*/  HFMA2.MMA R39, -RZ, RZ, 0, 0 ;  /* 0x00000000ff277435 */ /* 0x000fc600000001ff */
[----:B------:R-:W-:-:S04]  /*1fc0*/  FMUL.FTZ R97, R13, UR10 ;  /* 0x0000000a0d617c20 */ /* 0x000fc80008410000 */
[----:B------:R-:W-:-:S04]  /*1fd0*/  FMUL.FTZ R13, R35, R97 ;  /* 0x00000061230d7220 */ /* 0x000fc80000410000 */
[----:B------:R-:W-:Y:S01]  /*1fe0*/  @P0 FMUL.FTZ R39, R144, R97 ;  /* 0x0000006190270220 */ /* 0x000fe20000410000 */
[----:B------:R-:W-:-:S05]  /*1ff0*/  FSEL R96, R13, RZ, P0 ;  /* 0x000000ff0d607208 */ /* 0x000fca0000000000 */
[----:B------:R-:W-:-:S07]  /*2000*/  FADD.FTZ R43, R43, R96 ;  /* 0x000000602b2b7221 */ /* 0x000fce0000010000 */
.L_x_7708:
[----:B------:R-:W-:Y:S05]  /*2010*/  BSYNC B0 ;  /* 0x0000000000007941 */ /* 0x000fea0003800000 */
.L_x_7707:
[----:B------:R-:W-:Y:S01]  /*2020*/  ISETP.NE.U32.AND P1, PT, RZ, UR12, PT ;  /* 0x0000000cff007c0c */ /* 0x000fe2000bf25070 */
[----:B------:R-:W-:Y:S01]  /*2030*/  BSSY B0, `(.L_x_7709) ;  /* 0x0000016000007945 */ /* 0x000fe20003800000 */
[----:B------:R-:W-:Y:S02]  /*2040*/  ISETP.NE.U32.AND P0, PT, RZ, UR12, PT ;  /* 0x0000000cff007c0c */ /* 0x000fe4000bf05070 */
[----:B------:R-:W-:Y:S02]  /*2050*/  ISETP.NE.AND.EX P1, PT, RZ, UR13, PT, P1 ;  /* 0x0000000dff007c0c */ /* 0x000fe4000bf25310 */
[----:B------:R-:W-:Y:S02]  /*2060*/  ISETP.NE.AND.EX P0, PT, RZ, UR13, PT, P0 ;  /* 0x0000000dff007c0c */ /* 0x000fe4000bf05300 */
[----:B------:R-:W-:Y:S02]  /*2070*/  @!P2 ISETP.NE.U32.AND P5, PT, R4, RZ, PT ;  /* 0x000000ff0400a20c */ /* 0x000fe40003fa5070 */
[----:B------:R-:W-:-:S02]  /*2080*/  SEL R98, R98, R30, P0 ;  /* 0x0000001e62627207 */ /* 0x000fc40000000000 */
[----:B------:R-:W-:Y:S02]  /*2090*/  SEL R99, R99, R31, P0 ;  /* 0x0000001f63637207 */ /* 0x000fe40000000000 */
[----:B------:R-:W-:Y:S02]  /*20a0*/  @!P2 ISETP.NE.U32.AND P6, PT, R4, RZ, PT ;  /* 0x000000ff0400a20c */ /* 0x000fe40003fc5070 */
[----:B------:R-:W-:Y:S01]  /*20b0*/  @!P2 ISETP.NE.AND.EX P5, PT, R3, RZ, PT, P5 ;  /* 0x000000ff0300a20c */ /* 0x000fe20003fa5350 */
[----:B------:R-:W0:Y:S02]  /*20c0*/  @P1 LDC.64 R96, c[0x0][0x308] ;  /* 0x0000c200ff601b82 */ /* 0x000e240000000a00 */
[----:B0-----:R-:W-:Y:S01]  /*20d0*/  @P1 IMAD.WIDE.U32 R12, R12, 0x10, R96 ;  /* 0x000000100c0c1825 */ /* 0x001fe200078e0060 */
[----:B------:R-:W-:Y:S02]  /*20e0*/  SEL R96, R107, R28, P0 ;  /* 0x0000001c6b607207 */ /* 0x000fe40000000000 */
[----:B------:R-:W-:-:S05]  /*20f0*/  SEL R97, R15, R29, P0 ;  /* 0x0000001d0f617207 */ /* 0x000fca0000000000 */
[----:B------:R0:W-:Y:S02]  /*2100*/  @P1 STG.E.128 desc[UR4][R12.64], R96 ;  /* 0x000000600c001986 */ /* 0x0001e4000c101d04 */
[----:B0-----:R-:W0:Y:S02]  /*2110*/  @P3 LDC.64 R12, c[0x0][0x2f8] ;  /* 0x0000be00ff0c3b82 */ /* 0x001e240000000a00 */
[----:B0-----:R-:W-:-:S05]  /*2120*/  @P3 IMAD.WIDE.U32 R12, R104, 0x10, R12 ;  /* 0x00000010680c3825 */ /* 0x001fca00078e000c */
[----:B------:R0:W-:Y:S01]  /*2130*/  @P3 STG.E.128 desc[UR4][R12.64], R36 ;  /* 0x000000240c003986 */ /* 0x0001e2000c101d04 */
[----:B------:R-:W-:Y:S05]  /*2140*/  @!P3 BRA `(.L_x_7710) ;  /* 0x000000000010b947 */ /* 0x000fea0003800000 */
[----:B------:R-:W1:Y:S01]  /*2150*/  LDC.64 R32, c[0x0][0x220] ;  /* 0x00008800ff207b82 */ /* 0x000e620000000a00 */
[----:B0-----:R-:W-:-:S05]  /*2160*/  IADD3 R13, R104, 0x80, RZ ;  /* 0x00000080680d7810 */ /* 0x001fca0007ffe0ff */
[----:B-1----:R-:W-:-:S06]  /*2170*/  IMAD.WIDE.U32 R32, R13, 0x10, R32 ;  /* 0x000000100d207825 */ /* 0x002fcc00078e0020 */
[----:B------:R-:W5:Y:S02]  /*2180*/  LDG.E.128 R32, desc[UR4][R32.64] ;  /* 0x0000000420207981 */ /* 0x000f64000c1e1d00 */
.L_x_7710:
[----:B------:R-:W-:Y:S05]  /*2190*/  BSYNC B0 ;  /* 0x0000000000007941 */ /* 0x000fea0003800000 */
.L_x_7709:
[----:B------:R-:W-:Y:S01]  /*21a0*/  BSSY B0, `(.L_x_7711) ;  /* 0x0000009000007945 */ /* 0x000fe20003800000 */
[----:B0-----:R-:W-:-:S03]  /*21b0*/  @!P2 FSEL R13, R68, RZ, P5 ;  /* 0x000000ff440da208 */ /* 0x001fc60002800000 */
[----:B------:R-:W-:Y:S05]  /*21c0*/  @!P2 BRA `(.L_x_7712) ;  /* 0x000000000018a947 */ /* 0x000fea0003800000 */
[----:B------:R-:W-:Y:S01]  /*21d0*/  ISETP.NE.U32.AND P5, PT, R4, RZ, PT ;  /* 0x000000ff0400720c */ /* 0x000fe20003fa5070 */
[----:B------:R-:W-:-:S03]  /*21e0*/  FFMA.FTZ R12, R111, R106, R105 ;  /* 0x0000006a6f0c7223 */ /* 0x000fc60000010069 */
[----:B------:R-:W-:Y:S01]  /*21f0*/  ISETP.NE.AND.EX P5, PT, R3, RZ, PT, P5 ;  /* 0x000000ff0300720c */ /* 0x000fe20003fa5350 */
[----:B------:R-:W-:-:S04]  /*2200*/  FADD.FTZ R13, R115, -R12 ;  /* 0x8000000c730d7221 */ /* 0x000fc80000010000 */
[----:B------:R-:W-:-:S08]  /*2210*/  FMUL.FTZ R13, R6, R13 ;  /* 0x0000000d060d7220 */ /* 0x000fd00000410000 */
[----:B------:R-:W-:-:S07]  /*2220*/  @P5 FADD.FTZ R13, R68, R13 ;  /* 0x0000000d440d5221 */ /* 0x000fce0000010000 */
.L_x_7712:
[----:B------:R-:W-:Y:S05]  /*2230*/  BSYNC B0 ;  /* 0x0000000000007941 */ /* 0x000fea0003800000 */
.L_x_7711:
[----:B------:R-:W-:Y:S04]  /*2240*/  BSSY B0, `(.L_x_7713) ;  /* 0x000000a000007945 */ /* 0x000fe80003800000 */
[----:B------:R-:W-:Y:S05]  /*2250*/  @!P3 BRA `(.L_x_7714) ;  /* 0x000000000020b947 */ /* 0x000fea0003800000 */
[----:B------:R-:W-:Y:S01]  /*2260*/  FMUL.FTZ R12, R13, UR11 ;  /* 0x0000000b0d0c7c20 */ /* 0x000fe20008410000 */
[----:B------:R-:W-:Y:S02]  /*2270*/  LOP3.LUT P5, RZ, R14, 0xff, RZ, 0xc0, !PT ;  /* 0x000000ff0eff7812 */ /* 0x000fe400078ac0ff */
[----:B------:R-:W-:Y:S01]  /*2280*/  MOV R36, RZ ;  /* 0x000000ff00247202 */ /* 0x000fe20000000f00 */
[----:B------:R-:W-:-:S04]  /*2290*/  FMUL.FTZ R96, R12, UR10 ;  /* 0x0000000a0c607c20 */ /* 0x000fc80008410000 */
[----:B-----5:R-:W-:-:S05]  /*22a0*/  FMUL.FTZ R12, R32, R96 ;  /* 0x00000060200c7220 */ /* 0x020fca0000410000 */
[----:B------:R-:W-:Y:S01]  /*22b0*/  FSEL R15, R12, RZ, P5 ;  /* 0x000000ff0c0f7208 */ /* 0x000fe20002800000 */
[----:B------:R-:W-:-:S04]  /*22c0*/  @P5 FMUL.FTZ R36, R143, R96 ;  /* 0x000000608f245220 */ /* 0x000fc80000410000 */
[----:B------:R-:W-:-:S07]  /*22d0*/  FADD.FTZ R44, R44, R15 ;  /* 0x0000000f2c2c7221 */ /* 0x000fce0000010000 */
.L_x_7714:
[----:B------:R-:W-:Y:S05]  /*22e0*/  BSYNC B0 ;  /* 0x0000000000007941 */ /* 0x000fea0003800000 */
.L_x_7713:
[----:B------:R-:W-:Y:S01]  /*22f0*/  @!P2 ISETP.NE.AND.EX P6, PT, R3, RZ, PT, P6 ;  /* 0x000000ff0300a20c */ /* 0x000fe20003fc5360 */
[----:B------:R-:W-:Y:S01]  /*2300*/  BSSY B0, `(.L_x_7715) ;  /* 0x000000a000007945 */ /* 0x000fe20003800000 */
        /* <DEDUP_REMOVED lines=9> */
.L_x_7716:
[----:B------:R-:W-:Y:S05]  /*23a0*/  BSYNC B0 ;  /* 0x0000000000007941 */ /* 0x000fea0003800000 */
.L_x_7715:
[----:B------:R-:W-:Y:S04]  /*23b0*/  BSSY B0, `(.L_x_7717) ;  /* 0x000000a000007945 */ /* 0x000fe80003800000 */
[----:B------:R-:W-:Y:S05]  /*23c0*/  @!P3 BRA `(.L_x_7718) ;  /* 0x000000000020b947 */ /* 0x000fea0003800000 */
[----:B------:R-:W-:Y:S01]  /*23d0*/  FMUL.FTZ R12, R124, UR11 ;  /* 0x0000000b7c0c7c20 */ /* 0x000fe20008410000 */
[----:B------:R-:W-:Y:S01]  /*23e0*/  LOP3.LUT P6, RZ, R14, 0xff00, RZ, 0xc0, !PT ;  /* 0x0000ff000eff7812 */ /* 0x000fe200078cc0ff */
[----:B------:R-:W-:Y:S02]  /*23f0*/  HFMA2.MMA R37, -RZ, RZ, 0, 0 ;  /* 0x00000000ff257435 */ /* 0x000fe400000001ff */
[----:B------:R-:W-:-:S04]  /*2400*/  FMUL.FTZ R15, R12, UR10 ;  /* 0x0000000a0c0f7c20 */ /* 0x000fc80008410000 */
[----:B-----5:R-:W-:-:S05]  /*2410*/  FMUL.FTZ R12, R33, R15 ;  /* 0x0000000f210c7220 */ /* 0x020fca0000410000 */
[----:B------:R-:W-:Y:S01]  /*2420*/  FSEL R12, R12, RZ, P6 ;  /* 0x000000ff0c0c7208 */ /* 0x000fe20003000000 */
[----:B------:R-:W-:-:S04]  /*2430*/  @P6 FMUL.FTZ R37, R142, R15 ;  /* 0x0000000f8e256220 */ /* 0x000fc80000410000 */
[----:B------:R-:W-:-:S07]  /*2440*/  FADD.FTZ R45, R45, R12 ;  /* 0x0000000c2d2d7221 */ /* 0x000fce0000010000 */
.L_x_7718:
[----:B------:R-:W-:Y:S05]  /*2450*/  BSYNC B0 ;  /* 0x0000000000007941 */ /* 0x000fea0003800000 */
.L_x_7717:
[----:B------:R-:W-:Y:S01]  /*2460*/  @!P2 ISETP.NE.U32.AND P6, PT, R4, RZ, PT ;  /* 0x000000ff0400a20c */ /* 0x000fe20003fc5070 */
[----:B------:R-:W-:Y:S01]  /*2470*/  BSSY B0, `(.L_x_7719) ;  /* 0x000000b000007945 */ /* 0x000fe20003800000 */
[C---:B------:R-:W-:Y:S02]  /*2480*/  @!P2 ISETP.NE.AND.EX P5, PT, R3.reuse, RZ, PT, P5 ;  /* 0x000000ff0300a20c */ /* 0x040fe40003fa5350 */
        /* <DEDUP_REMOVED lines=9> */
.L_x_7720:
[----:B------:R-:W-:Y:S05]  /*2520*/  BSYNC B0 ;  /* 0x0000000000007941 */ /* 0x000fea0003800000 */
.L_x_7719:
        /* <DEDUP_REMOVED lines=10> */
.L_x_7722:
[----:B------:R-:W-:Y:S05]  /*25d0*/  BSYNC B0 ;  /* 0x0000000000007941 */ /* 0x000fea0003800000 */
.L_x_7721:
        /* <DEDUP_REMOVED lines=9> */
.L_x_7724:
[----:B------:R-:W-:Y:S05]  /*2670*/  BSYNC B0 ;  /* 0x0000000000007941 */ /* 0x000fea0003800000 */
.L_x_7723:
        /* <DEDUP_REMOVED lines=10> */
.L_x_7726:
[----:B------:R-:W-:Y:S05]  /*2720*/  BSYNC B0 ;  /* 0x0000000000007941 */ /* 0x000fea0003800000 */
.L_x_7725:
[----:B------:R-:W0:Y:S01]  /*2730*/  @P1 LDC.64 R96, c[0x0][0x308] ;  /* 0x0000c200ff601b82 */ /* 0x000e220000000a00 */
[----:B------:R-:W-:Y:S01]  /*2740*/  SEL R12, R13, R28, P0 ;  /* 0x0000001c0d0c7207 */ /* 0x000fe20000000000 */
[----:B------:R-:W-:Y:S01]  /*2750*/  BSSY B0, `(.L_x_7727) ;  /* 0x0000012000007945 */ /* 0x000fe20003800000 */
[----:B------:R-:W-:Y:S02]  /*2760*/  SEL R14, R15, R30, P0 ;  /* 0x0000001e0f0e7207 */ /* 0x000fe40000000000 */
[----:B------:R-:W-:Y:S02]  /*2770*/  SEL R13, R124, R29, P0 ;  /* 0x0000001d7c0d7207 */ /* 0x000fe40000000000 */
[----:B------:R-:W-:Y:S02]  /*2780*/  SEL R15, R98, R31, P0 ;  /* 0x0000001f620f7207 */ /* 0x000fe40000000000 */
[C---:B------:R-:W-:Y:S02]  /*2790*/  @!P2 ISETP.NE.U32.AND P5, PT, R4.reuse, RZ, PT ;  /* 0x000000ff0400a20c */ /* 0x040fe40003fa5070 */
[----:B------:R-:W-:-:S02]  /*27a0*/  @!P2 ISETP.NE.U32.AND P6, PT, R4, RZ, PT ;  /* 0x000000ff0400a20c */ /* 0x000fc40003fc5070 */
[----:B------:R-:W-:Y:S01]  /*27b0*/  @!P2 ISETP.NE.AND.EX P5, PT, R3, RZ, PT, P5 ;  /* 0x000000ff0300a20c */ /* 0x000fe20003fa5350 */
[----:B0-----:R-:W-:Y:S01]  /*27c0*/  @P1 IMAD.WIDE.U32 R96, R11, 0x10, R96 ;  /* 0x000000100b601825 */ /* 0x001fe200078e0060 */
[----:B------:R-:W-:-:S04]  /*27d0*/  @P3 IADD3 R11, R104, 0x80, RZ ;  /* 0x00000080680b3810 */ /* 0x000fc80007ffe0ff */
[----:B------:R0:W-:Y:S02]  /*27e0*/  @P1 STG.E.128 desc[UR4][R96.64], R12 ;  /* 0x0000000c60001986 */ /* 0x0001e4000c101d04 */
[----:B0-----:R-:W0:Y:S01]  /*27f0*/  @P3 LDC.64 R12, c[0x0][0x2f8] ;  /* 0x0000be00ff0c3b82 */ /* 0x001e220000000a00 */
[----:B------:R-:W-:Y:S01]  /*2800*/  IADD3 R96, R104, 0x100, RZ ;  /* 0x0000010068607810 */ /* 0x000fe20007ffe0ff */
[----:B0-----:R-:W-:-:S05]  /*2810*/  @P3 IMAD.WIDE.U32 R12, R11, 0x10, R12 ;  /* 0x000000100b0c3825 */ /* 0x001fca00078e000c */
[----:B------:R0:W-:Y:S01]  /*2820*/  @P3 STG.E.128 desc[UR4][R12.64], R36 ;  /* 0x000000240c003986 */ /* 0x0001e2000c101d04 */
[----:B------:R-:W-:Y:S05]  /*2830*/  @!P3 BRA `(.L_x_7728) ;  /* 0x00000000000cb947 */ /* 0x000fea0003800000 */
[----:B-----5:R-:W1:Y:S02]  /*2840*/  LDC.64 R32, c[0x0][0x220] ;  /* 0x00008800ff207b82 */ /* 0x020e640000000a00 */
[----:B-1----:R-:W-:-:S06]  /*2850*/  IMAD.WIDE.U32 R32, R96, 0x10, R32 ;  /* 0x0000001060207825 */ /* 0x002fcc00078e0020 */
[----:B------:R-:W5:Y:S02]  /*2860*/  LDG.E.128 R32, desc[UR4][R32.64] ;  /* 0x0000000420207981 */ /* 0x000f64000c1e1d00 */
.L_x_7728:
[----:B------:R-:W-:Y:S05]  /*2870*/  BSYNC B0 ;  /* 0x0000000000007941 */ /* 0x000fea0003800000 */
.L_x_7727:
        /* <DEDUP_REMOVED lines=9> */
.L_x_7730:
[----:B------:R-:W-:Y:S05]  /*2910*/  BSYNC B0 ;  /* 0x0000000000007941 */ /* 0x000fea0003800000 */
.L_x_7729:
[----:B------:R-:W-:Y:S04]  /*2920*/  BSSY B0, `(.L_x_7731) ;  /* 0x000000a000007945 */ /* 0x000fe80003800000 */
[----:B------:R-:W-:Y:S05]  /*2930*/  @!P3 BRA `(.L_x_7732) ;  /* 0x000000000020b947 */ /* 0x000fea0003800000 */
[----:B------:R-:W-:Y:S01]  /*2940*/  FMUL.FTZ R11, R15, UR11 ;  /* 0x0000000b0f0b7c20 */ /* 0x000fe20008410000 */
[----:B------:R-:W-:Y:S02]  /*2950*/  LOP3.LUT P5, RZ, R9, 0xff, RZ, 0xc0, !PT ;  /* 0x000000ff09ff7812 */ /* 0x000fe400078ac0ff */
[----:B0-----:R-:W-:Y:S01]  /*2960*/  MOV R36, RZ ;  /* 0x000000ff00247202 */ /* 0x001fe20000000f00 */
[----:B------:R-:W-:-:S04]  /*2970*/  FMUL.FTZ R12, R11, UR10 ;  /* 0x0000000a0b0c7c20 */ /* 0x000fc80008410000 */
[----:B-----5:R-:W-:-:S05]  /*2980*/  FMUL.FTZ R11, R32, R12 ;  /* 0x0000000c200b7220 */ /* 0x020fca0000410000 */
[----:B------:R-:W-:Y:S01]  /*2990*/  FSEL R11, R11, RZ, P5 ;  /* 0x000000ff0b0b7208 */ /* 0x000fe20002800000 */
[----:B------:R-:W-:-:S04]  /*29a0*/  @P5 FMUL.FTZ R36, R139, R12 ;  /* 0x0000000c8b245220 */ /* 0x000fc80000410000 */
[----:B------:R-:W-:-:S07]  /*29b0*/  FADD.FTZ R48, R48, R11 ;  /* 0x0000000b30307221 */ /* 0x000fce0000010000 */
.L_x_7732:
[----:B------:R-:W-:Y:S05]  /*29c0*/  BSYNC B0 ;  /* 0x0000000000007941 */ /* 0x000fea0003800000 */
.L_x_7731:
[----:B------:R-:W-:Y:S01]  /*29d0*/  @!P2 ISETP.NE.AND.EX P6, PT, R3, RZ, PT, P6 ;  /* 0x000000ff0300a20c */ /* 0x000fe20003fc5360 */
[----:B------:R-:W-:Y:S01]  /*29e0*/  BSSY B0, `(.L_x_7733) ;  /* 0x000000a000007945 */ /* 0x000fe20003800000 */
[----:B------:R-:W-:Y:S02]  /*29f0*/  @!P2 ISETP.NE.U32.AND P5, PT, R4, RZ, PT ;  /* 0x000000ff0400a20c */ /* 0x000fe40003fa5070 */
[----:B------:R-:W-:Y:S01]  /*2a00*/  @!P2 FSEL R14, R73, RZ, P6 ;  /* 0x000000ff490ea208 */ /* 0x000fe20003000000 */
[----:B------:R-:W-:Y:S10]  /*2a10*/  @!P2 BRA `(.L_x_7734) ;  /* 0x000000000018a947 */ /* 0x000ff40003800000 */
[----:B------:R-:W-:Y:S01]  /*2a20*/  ISETP.NE.U32.AND P6, PT, R4, RZ, PT ;  /* 0x000000ff0400720c */ /* 0x000fe20003fc5070 */
[----:B0-----:R-:W-:-:S03]  /*2a30*/  FFMA.FTZ R12, R120, R106, R105 ;  /* 0x0000006a780c7223 */ /* 0x001fc60000010069 */
[----:B------:R-:W-:Y:S01]  /*2a40*/  ISETP.NE.AND.EX P6, PT, R3, RZ, PT, P6 ;  /* 0x000000ff0300720c */ /* 0x000fe20003fc5360 */
[----:B------:R-:W-:-:S04]  /*2a50*/  FADD.FTZ R11, R101, -R12 ;  /* 0x8000000c650b7221 */ /* 0x000fc80000010000 */
[----:B------:R-:W-:-:S08]  /*2a60*/  FMUL.FTZ R14, R6, R11 ;  /* 0x0000000b060e7220 */ /* 0x000fd00000410000 */
[----:B------:R-:W-:-:S07]  /*2a70*/  @P6 FADD.FTZ R14, R73, R14 ;  /* 0x0000000e490e6221 */ /* 0x000fce0000010000 */
.L_x_7734:
[----:B------:R-:W-:Y:S05]  /*2a80*/  BSYNC B0 ;  /* 0x0000000000007941 */ /* 0x000fea0003800000 */
.L_x_7733:
[----:B------:R-:W-:Y:S04]  /*2a90*/  BSSY B0, `(.L_x_7735) ;  /* 0x000000a000007945 */ /* 0x000fe80003800000 */
[----:B------:R-:W-:Y:S05]  /*2aa0*/  @!P3 BRA `(.L_x_7736) ;  /* 0x000000000020b947 */ /* 0x000fea0003800000 */
[----:B------:R-:W-:Y:S01]  /*2ab0*/  FMUL.FTZ R11, R14, UR11 ;  /* 0x0000000b0e0b7c20 */ /* 0x000fe20008410000 */
[----:B------:R-:W-:Y:S01]  /*2ac0*/  LOP3.LUT P6, RZ, R9, 0xff00, RZ, 0xc0, !PT ;  /* 0x0000ff0009ff7812 */ /* 0x000fe200078cc0ff */
[----:B0-----:R-:W-:Y:S02]  /*2ad0*/  HFMA2.MMA R37, -RZ, RZ, 0, 0 ;  /* 0x00000000ff257435 */ /* 0x001fe400000001ff */
[----:B------:R-:W-:-:S04]  /*2ae0*/  FMUL.FTZ R13, R11, UR10 ;  /* 0x0000000a0b0d7c20 */ /* 0x000fc80008410000 */
[----:B-----5:R-:W-:-:S05]  /*2af0*/  FMUL.FTZ R11, R33, R13 ;  /* 0x0000000d210b7220 */ /* 0x020fca0000410000 */
[----:B------:R-:W-:Y:S01]  /*2b00*/  FSEL R12, R11, RZ, P6 ;  /* 0x000000ff0b0c7208 */ /* 0x000fe20003000000 */
[----:B------:R-:W-:-:S04]  /*2b10*/  @P6 FMUL.FTZ R37, R138, R13 ;  /* 0x0000000d8a256220 */ /* 0x000fc80000410000 */
[----:B------:R-:W-:-:S07]  /*2b20*/  FADD.FTZ R49, R49, R12 ;  /* 0x0000000c31317221 */ /* 0x000fce0000010000 */
.L_x_7736:
[----:B------:R-:W-:Y:S05]  /*2b30*/  BSYNC B0 ;  /* 0x0000000000007941 */ /* 0x000fea0003800000 */
.L_x_7735:
        /* <DEDUP_REMOVED lines=12> */
.L_x_7738:
[----:B------:R-:W-:Y:S05]  /*2c00*/  BSYNC B0 ;  /* 0x0000000000007941 */ /* 0x000fea0003800000 */
.L_x_7737:
        /* <DEDUP_REMOVED lines=10> */
.L_x_7740:
[----:B------:R-:W-:Y:S05]  /*2cb0*/  BSYNC B0 ;  /* 0x0000000000007941 */ /* 0x000fea0003800000 */
.L_x_7739:
[----:B------:R-:W-:Y:S01]  /*2cc0*/  BSSY B0, `(.L_x_7741) ;  /* 0x0000009000007945 */ /* 0x000fe20003800000 */
[----:B------:R-:W-:-:S03]  /*2cd0*/  @!P2 FSEL R98, R75, RZ, P5 ;  /* 0x000000ff4b62a208 */ /* 0x000fc60002800000 */
[----:B------:R-:W-:Y:S05]  /*2ce0*/  @!P2 BRA `(.L_x_7742) ;  /* 0x000000000018a947 */ /* 0x000fea0003800000 */
[----:B------:R-:W-:Y:S01]  /*2cf0*/  ISETP.NE.U32.AND P5, PT, R4, RZ, PT ;  /* 0x000000ff0400720c */ /* 0x000fe20003fa5070 */
[----:B0-----:R-:W-:-:S03]  /*2d00*/  FFMA.FTZ R12, R122, R106, R105 ;  /* 0x0000006a7a0c7223 */ /* 0x001fc60000010069 */
[----:B------:R-:W-:Y:S01]  /*2d10*/  ISETP.NE.AND.EX P5, PT, R3, RZ, PT, P5 ;  /* 0x000000ff0300720c */ /* 0x000fe20003fa5350 */
[----:B------:R-:W-:-:S04]  /*2d20*/  FADD.FTZ R11, R127, -R12 ;  /* 0x8000000c7f0b7221 */ /* 0x000fc80000010000 */
[----:B------:R-:W-:-:S08]  /*2d30*/  FMUL.FTZ R98, R6, R11 ;  /* 0x0000000b06627220 */ /* 0x000fd00000410000 */
[----:B------:R-:W-:-:S07]  /*2d40*/  @P5 FADD.FTZ R98, R75, R98 ;  /* 0x000000624b625221 */ /* 0x000fce0000010000 */
.L_x_7742:
[----:B------:R-:W-:Y:S05]  /*2d50*/  BSYNC B0 ;  /* 0x0000000000007941 */ /* 0x000fea0003800000 */
.L_x_7741:
[----:B------:R-:W-:Y:S04]  /*2d60*/  BSSY B0, `(.L_x_7743) ;  /* 0x000000a000007945 */ /* 0x000fe80003800000 */
[----:B------:R-:W-:Y:S05]  /*2d70*/  @!P3 BRA `(.L_x_7744) ;  /* 0x000000000020b947 */ /* 0x000fea0003800000 */
[----:B------:R-:W-:Y:S01]  /*2d80*/  LOP3.LUT P5, RZ, R9, 0xff000000, RZ, 0xc0, !PT ;  /* 0xff00000009ff7812 */ /* 0x000fe200078ac0ff */
[----:B------:R-:W-:Y:S01]  /*2d90*/  FMUL.FTZ R9, R98, UR11 ;  /* 0x0000000b62097c20 */ /* 0x000fe20008410000 */
[----:B0-----:R-:W-:-:S03]  /*2da0*/  HFMA2.MMA R39, -RZ, RZ, 0, 0 ;  /* 0x00000000ff277435 */ /* 0x001fc600000001ff */
[----:B------:R-:W-:-:S04]  /*2db0*/  FMUL.FTZ R11, R9, UR10 ;  /* 0x0000000a090b7c20 */ /* 0x000fc80008410000 */
[----:B-----5:R-:W-:-:S04]  /*2dc0*/  FMUL.FTZ R9, R35, R11 ;  /* 0x0000000b23097220 */ /* 0x020fc80000410000 */
[----:B------:R-:W-:Y:S01]  /*2dd0*/  @P5 FMUL.FTZ R39, R136, R11 ;  /* 0x0000000b88275220 */ /* 0x000fe20000410000 */
[----:B------:R-:W-:-:S05]  /*2de0*/  FSEL R12, R9, RZ, P5 ;  /* 0x000000ff090c7208 */ /* 0x000fca0002800000 */
[----:B------:R-:W-:-:S07]  /*2df0*/  FADD.FTZ R51, R51, R12 ;  /* 0x0000000c33337221 */ /* 0x000fce0000010000 */
.L_x_7744:
[----:B------:R-:W-:Y:S05]  /*2e00*/  BSYNC B0 ;  /* 0x0000000000007941 */ /* 0x000fea0003800000 */
.L_x_7743:
[----:B0-----:R-:W0:Y:S01]  /*2e10*/  @P1 LDC.64 R12, c[0x0][0x308] ;  /* 0x0000c200ff0c1b82 */ /* 0x001e220000000a00 */
[C---:B------:R-:W-:Y:S01]  /*2e20*/  @!P2 ISETP.NE.U32.AND P5, PT, R4.reuse, RZ, PT ;  /* 0x000000ff0400a20c */ /* 0x040fe20003fa5070 */
[----:B------:R-:W-:Y:S01]  /*2e30*/  BSSY B0, `(.L_x_7745) ;  /* 0x0000011000007945 */ /* 0x000fe20003800000 */
[----:B------:R-:W-:Y:S02]  /*2e40*/  @!P2 ISETP.NE.U32.AND P6, PT, R4, RZ, PT ;  /* 0x000000ff0400a20c */ /* 0x000fe40003fc5070 */
[----:B------:R-:W-:Y:S02]  /*2e50*/  @!P2 ISETP.NE.AND.EX P5, PT, R3, RZ, PT, P5 ;  /* 0x000000ff0300a20c */ /* 0x000fe40003fa5350 */
[----:B------:R-:W-:Y:S01]  /*2e60*/  IADD3 R9, R104, 0x180, RZ ;  /* 0x0000018068097810 */ /* 0x000fe20007ffe0ff */
[----:B0-----:R-:W-:Y:S01]  /*2e70*/  @P1 IMAD.WIDE.U32 R10, R10, 0x10, R12 ;  /* 0x000000100a0a1825 */ /* 0x001fe200078e000c */
[----:B------:R-:W-:Y:S02]  /*2e80*/  SEL R12, R15, R28, P0 ;  /* 0x0000001c0f0c7207 */ /* 0x000fe40000000000 */
[----:B------:R-:W-:-:S02]  /*2e90*/  SEL R13, R14, R29, P0 ;  /* 0x0000001d0e0d7207 */ /* 0x000fc40000000000 */
[----:B------:R-:W-:Y:S02]  /*2ea0*/  SEL R14, R97, R30, P0 ;  /* 0x0000001e610e7207 */ /* 0x000fe40000000000 */
[----:B------:R-:W-:-:S05]  /*2eb0*/  SEL R15, R98, R31, P0 ;  /* 0x0000001f620f7207 */ /* 0x000fca0000000000 */
[----:B------:R0:W-:Y:S02]  /*2ec0*/  @P1 STG.E.128 desc[UR4][R10.64], R12 ;  /* 0x0000000c0a001986 */ /* 0x0001e4000c101d04 */
[----:B0-----:R-:W0:Y:S02]  /*2ed0*/  @P3 LDC.64 R10, c[0x0][0x2f8] ;  /* 0x0000be00ff0a3b82 */ /* 0x001e240000000a00 */
[----:B0-----:R-:W-:-:S05]  /*2ee0*/  @P3 IMAD.WIDE.U32 R10, R96, 0x10, R10 ;  /* 0x00000010600a3825 */ /* 0x001fca00078e000a */
[----:B------:R0:W-:Y:S01]  /*2ef0*/  @P3 STG.E.128 desc[UR4][R10.64], R36 ;  /* 0x000000240a003986 */ /* 0x0001e2000c101d04 */
[----:B------:R-:W-:Y:S05]  /*2f00*/  @!P3 BRA `(.L_x_7746) ;  /* 0x00000000000cb947 */ /* 0x000fea0003800000 */
[----:B-----5:R-:W1:Y:S02]  /*2f10*/  LDC.64 R32, c[0x0][0x220] ;  /* 0x00008800ff207b82 */ /* 0x020e640000000a00 */
[----:B-1----:R-:W-:-:S06]  /*2f20*/  IMAD.WIDE.U32 R32, R9, 0x10, R32 ;  /* 0x0000001009207825 */ /* 0x002fcc00078e0020 */
[----:B------:R-:W5:Y:S02]  /*2f30*/  LDG.E.128 R32, desc[UR4][R32.64] ;  /* 0x0000000420207981 */ /* 0x000f64000c1e1d00 */
.L_x_7746:
[----:B------:R-:W-:Y:S05]  /*2f40*/  BSYNC B0 ;  /* 0x0000000000007941 */ /* 0x000fea0003800000 */
.L_x_7745:
        /* <DEDUP_REMOVED lines=9> */
.L_x_7748:
[----:B------:R-:W-:Y:S05]  /*2fe0*/  BSYNC B0 ;  /* 0x0000000000007941 */ /* 0x000fea0003800000 */
.L_x_7747:
        /* <DEDUP_REMOVED lines=10> */
.L_x_7750:
[----:B------:R-:W-:Y:S05]  /*3090*/  BSYNC B0 ;  /* 0x0000000000007941 */ /* 0x000fea0003800000 */
.L_x_7749:
        /* <DEDUP_REMOVED lines=11> */
.L_x_7752:
[----:B------:R-:W-:Y:S05]  /*3150*/  BSYNC B0 ;  /* 0x0000000000007941 */ /* 0x000fea0003800000 */
.L_x_7751:
        /* <DEDUP_REMOVED lines=10> */
.L_x_7754:
[----:B------:R-:W-:Y:S05]  /*3200*/  BSYNC B0 ;  /* 0x0000000000007941 */ /* 0x000fea0003800000 */
.L_x_7753:
        /* <DEDUP_REMOVED lines=12> */
.L_x_7756:
[----:B------:R-:W-:Y:S05]  /*32d0*/  BSYNC B0 ;  /* 0x0000000000007941 */ /* 0x000fea0003800000 */
.L_x_7755:
        /* <DEDUP_REMOVED lines=10> */
.L_x_7758:
[----:B------:R-:W-:Y:S05]  /*3380*/  BSYNC B0 ;  /* 0x0000000000007941 */ /* 0x000fea0003800000 */
.L_x_7757:
        /* <DEDUP_REMOVED lines=9> */
.L_x_7760:
[----:B------:R-:W-:Y:S05]  /*3420*/  BSYNC B0 ;  /* 0x0000000000007941 */ /* 0x000fea0003800000 */
.L_x_7759:
[----:B------:R-:W-:Y:S01]  /*3430*/  BSSY B0, `(.L_x_7761) ;  /* 0x000000e000007945 */ /* 0x000fe20003800000 */
[----:B------:R-:W-:Y:S02]  /*3440*/  SEL R28, R11, R28, P0 ;  /* 0x0000001c0b1c7207 */ /* 0x000fe40000000000 */
[----:B------:R-:W-:Y:S02]  /*3450*/  SEL R29, R10, R29, P0 ;  /* 0x0000001d0a1d7207 */ /* 0x000fe40000000000 */
[----:B------:R-:W-:Y:S02]  /*3460*/  SEL R30, R13, R30, P0 ;  /* 0x0000001e0d1e7207 */ /* 0x000fe40000000000 */
[----:B------:R-:W-:Y:S01]  /*3470*/  SEL R31, R12, R31, P0 ;  /* 0x0000001f0c1f7207 */ /* 0x000fe20000000000 */
[----:B------:R-:W-:Y:S06]  /*3480*/  @!P3 BRA `(.L_x_7762) ;  /* 0x000000000020b947 */ /* 0x000fec0003800000 */
        /* <DEDUP_REMOVED lines=8> */
.L_x_7762:
[----:B------:R-:W-:Y:S05]  /*3510*/  BSYNC B0 ;  /* 0x0000000000007941 */ /* 0x000fea0003800000 */
.L_x_7761:
[----:B------:R-:W0:Y:S01]  /*3520*/  @P1 LDC.64 R2, c[0x0][0x308] ;  /* 0x0000c200ff021b82 */ /* 0x000e220000000a00 */
[----:B------:R-:W-:Y:S02]  /*3530*/  IADD3 R8, R8, UR14, RZ ;  /* 0x0000000e08087c10 */ /* 0x000fe4000fffe0ff */
[----:B------:R-:W-:Y:S02]  /*3540*/  SEL R124, RZ, 0x1, P4 ;  /* 0x00000001ff7c7807 */ /* 0x000fe40002000000 */
[----:B------:R-:W-:-:S03]  /*3550*/  ISETP.GE.AND P0, PT, R8, UR15, PT ;  /* 0x0000000f08007c0c */ /* 0x000fc6000bf06270 */
[----:B------:R-:W1:Y:S01]  /*3560*/  @P3 LDC.64 R10, c[0x0][0x2f8] ;  /* 0x0000be00ff0a3b82 */ /* 0x000e620000000a00 */
[----:B0-----:R-:W-:-:S05]  /*3570*/  @P1 IMAD.WIDE.U32 R2, R5, 0x10, R2 ;  /* 0x0000001005021825 */ /* 0x001fca00078e0002 */
[----:B------:R0:W-:Y:S01]  /*3580*/  @P1 STG.E.128 desc[UR4][R2.64], R28 ;  /* 0x0000001c02001986 */ /* 0x0001e2000c101d04 */
[----:B-1----:R-:W-:-:S05]  /*3590*/  @P3 IMAD.WIDE.U32 R10, R9, 0x10, R10 ;  /* 0x00000010090a3825 */ /* 0x002fca00078e000a */
[----:B------:R0:W-:Y:S01]  /*35a0*/  @P3 STG.E.128 desc[UR4][R10.64], R36 ;  /* 0x000000240a003986 */ /* 0x0001e2000c101d04 */
[----:B------:R-:W-:Y:S05]  /*35b0*/  @!P0 BRA `(.L_x_7763) ;  /* 0xffffffd000908947 */ /* 0x000fea000383ffff */
.L_x_7688:
[----:B------:R-:W1:Y:S01]  /*35c0*/  S2R R9, SR_TID.X ;  /* 0x0000000000097919 */ /* 0x000e620000002100 */
[----:B------:R-:W1:Y:S08]  /*35d0*/  S2UR UR6, SR_CTAID.X ;  /* 0x00000000000679c3 */ /* 0x000e700000002500 */
[----:B0-----:R-:W0:Y:S08]  /*35e0*/  LDC.64 R2, c[0x0][0x2d0] ;  /* 0x0000b400ff027b82 */ /* 0x001e300000000a00 */
[----:B------:R-:W2:Y:S08]  /*35f0*/  LDC.64 R4, c[0x0][0x2d8] ;  /* 0x0000b600ff047b82 */ /* 0x000eb00000000a00 */
[----:B------:R-:W3:Y:S01]  /*3600*/  LDC.64 R6, c[0x0][0x2f0] ;  /* 0x0000bc00ff067b82 */ /* 0x000ee20000000a00 */
[C---:B-1----:R-:W-:Y:S01]  /*3610*/  LEA.HI R0, R9.reuse, UR6, RZ, 0x19 ;  /* 0x0000000609007c11 */ /* 0x042fe2000f8fc8ff */
[----:B------:R-:W-:Y:S01]  /*3620*/  ULDC UR6, c[0x0][0x218] ;  /* 0x0000860000067ab9 */ /* 0x000fe20000000800 */
[----:B------:R-:W-:-:S03]  /*3630*/  LOP3.LUT R9, R9, 0x7f, RZ, 0xc0, !PT ;  /* 0x0000007f09097812 */ /* 0x000fc600078ec0ff */
        /* <DEDUP_REMOVED lines=18> */
.L_x_7692:
[----:B------:R-:W-:Y:S01]  /*3760*/  HFMA2.MMA R105, -RZ, RZ, 0, 9.5367431640625e-07 ;  /* 0x00000010ff697435 */ /* 0x000fe200000001ff */
[----:B------:R-:W-:Y:S02]  /*3770*/  MOV R106, R107 ;  /* 0x0000006b006a7202 */ /* 0x000fe40000000f00 */
[----:B------:R-:W-:Y:S02]  /*3780*/  MOV R104, 0x1f ;  /* 0x0000001f00687802 */ /* 0x000fe40000000f00 */
[----:B------:R-:W-:-:S07]  /*3790*/  MOV R96, 0xffffffff ;  /* 0xffffffff00607802 */ /* 0x000fce0000000f00 */
[----:B-----5:R-:W-:Y:S05]  /*37a0*/  WARPSYNC.COLLECTIVE R96, `(.L_x_7764) ;  /* 0x0000000060087348 */ /* 0x020fea0003c00000 */
[----:B------:R0:W1:Y:S02]  /*37b0*/  SHFL.DOWN P1, R124, R106, R105, R104 ;  /* 0x080000696a7c7389 */ /* 0x0000640000020068 */
[----:B01---5:R-:W-:Y:S01]  /*37c0*/  ENDCOLLECTIVE ;  /* 0x000000000000791b */ /* 0x023fe20003800000 */
.L_x_7764:
[----:B------:R-:W-:Y:S01]  /*37d0*/  MOV R106, R97 ;  /* 0x00000061006a7202 */ /* 0x000fe20000000f00 */
[----:B------:R-:W-:-:S07]  /*37e0*/  FADD.FTZ R107, R124, R107 ;  /* 0x0000006b7c6b7221 */ /* 0x000fce0000010000 */
[----:B------:R-:W-:Y:S05]  /*37f0*/  WARPSYNC.COLLECTIVE R96, `(.L_x_7765) ;  /* 0x0000000060087348 */ /* 0x000fea0003c00000 */
[----:B------:R0:W1:Y:S02]  /*3800*/  SHFL.DOWN P1, R124, R106, R105, R104 ;  /* 0x080000696a7c7389 */ /* 0x0000640000020068 */
[----:B01----:R-:W-:Y:S01]  /*3810*/  ENDCOLLECTIVE ;  /* 0x000000000000791b */ /* 0x003fe20003800000 */
.L_x_7765:
[----:B------:R-:W-:Y:S01]  /*3820*/  HFMA2.MMA R105, -RZ, RZ, 0, 4.76837158203125e-07 ;  /* 0x00000008ff697435 */ /* 0x000fe200000001ff */
[----:B------:R-:W-:Y:S01]  /*3830*/  MOV R106, R107 ;  /* 0x0000006b006a7202 */ /* 0x000fe20000000f00 */
[----:B------:R-:W-:-:S09]  /*3840*/  FADD.FTZ R97, R124, R97 ;  /* 0x000000617c617221 */ /* 0x000fd20000010000 */
[----:B------:R-:W-:Y:S05]  /*3850*/  WARPSYNC.COLLECTIVE R96, `(.L_x_7766) ;  /* 0x0000000060087348 */ /* 0x000fea0003c00000 */
[----:B------:R0:W1:Y:S02]  /*3860*/  SHFL.DOWN P1, R124, R106, R105, R104 ;  /* 0x080000696a7c7389 */ /* 0x0000640000020068 */
[----:B01----:R-:W-:Y:S01]  /*3870*/  ENDCOLLECTIVE ;  /* 0x000000000000791b */ /* 0x003fe20003800000 */
.L_x_7766:
[----:B------:R-:W-:Y:S01]  /*3880*/  MOV R106, R97 ;  /* 0x00000061006a7202 */ /* 0x000fe20000000f00 */
[----:B------:R-:W-:-:S07]  /*3890*/  FADD.FTZ R107, R107, R124 ;  /* 0x0000007c6b6b7221 */ /* 0x000fce0000010000 */
[----:B------:R-:W-:Y:S05]  /*38a0*/  WARPSYNC.COLLECTIVE R96, `(.L_x_7767) ;  /* 0x0000000060087348 */ /* 0x000fea0003c00000 */
[----:B------:R0:W1:Y:S02]  /*38b0*/  SHFL.DOWN P1, R124, R106, R105, R104 ;  /* 0x080000696a7c7389 */ /* 0x0000640000020068 */
[----:B01----:R-:W-:Y:S01]  /*38c0*/  ENDCOLLECTIVE ;  /* 0x000000000000791b */ /* 0x003fe20003800000 */
.L_x_7767:
[----:B------:R-:W-:Y:S01]  /*38d0*/  HFMA2.MMA R105, -RZ, RZ, 0, 2.384185791015625e-07 ;  /* 0x00000004ff697435 */ /* 0x000fe200000001ff */
[----:B------:R-:W-:Y:S01]  /*38e0*/  MOV R106, R107 ;  /* 0x0000006b006a7202 */ /* 0x000fe20000000f00 */
[----:B------:R-:W-:-:S09]  /*38f0*/  FADD.FTZ R97, R97, R124 ;  /* 0x0000007c61617221 */ /* 0x000fd20000010000 */
[----:B------:R-:W-:Y:S05]  /*3900*/  WARPSYNC.COLLECTIVE R96, `(.L_x_7768) ;  /* 0x0000000060087348 */ /* 0x000fea0003c00000 */
[----:B------:R0:W1:Y:S02]  /*3910*/  SHFL.DOWN P1, R124, R106, R105, R104 ;  /* 0x080000696a7c7389 */ /* 0x0000640000020068 */
[----:B01----:R-:W-:Y:S01]  /*3920*/  ENDCOLLECTIVE ;  /* 0x000000000000791b */ /* 0x003fe20003800000 */
.L_x_7768:
[----:B------:R-:W-:Y:S01]  /*3930*/  MOV R106, R97 ;  /* 0x00000061006a7202 */ /* 0x000fe20000000f00 */
[----:B------:R-:W-:-:S07]  /*3940*/  FADD.FTZ R107, R107, R124 ;  /* 0x0000007c6b6b7221 */ /* 0x000fce0000010000 */
[----:B------:R-:W-:Y:S05]  /*3950*/  WARPSYNC.COLLECTIVE R96, `(.L_x_7769) ;  /* 0x0000000060087348 */ /* 0x000fea0003c00000 */
[----:B------:R0:W1:Y:S02]  /*3960*/  SHFL.DOWN P1, R124, R106, R105, R104 ;  /* 0x080000696a7c7389 */ /* 0x0000640000020068 */
[----:B01----:R-:W-:Y:S01]  /*3970*/  ENDCOLLECTIVE ;  /* 0x000000000000791b */ /* 0x003fe20003800000 */
.L_x_7769:
[----:B------:R-:W-:Y:S01]  /*3980*/  HFMA2.MMA R105, -RZ, RZ, 0, 1.1920928955078125e-07 ;  /* 0x00000002ff697435 */ /* 0x000fe200000001ff */
[----:B------:R-:W-:Y:S01]  /*3990*/  MOV R106, R107 ;  /* 0x0000006b006a7202 */ /* 0x000fe20000000f00 */
[----:B------:R-:W-:-:S09]  /*39a0*/  FADD.FTZ R97, R97, R124 ;  /* 0x0000007c61617221 */ /* 0x000fd20000010000 */
[----:B------:R-:W-:Y:S05]  /*39b0*/  WARPSYNC.COLLECTIVE R96, `(.L_x_7770) ;  /* 0x0000000060087348 */ /* 0x000fea0003c00000 */
[----:B------:R0:W1:Y:S02]  /*39c0*/  SHFL.DOWN P1, R124, R106, R105, R104 ;  /* 0x080000696a7c7389 */ /* 0x0000640000020068 */
[----:B01----:R-:W-:Y:S01]  /*39d0*/  ENDCOLLECTIVE ;  /* 0x000000000000791b */ /* 0x003fe20003800000 */
.L_x_7770:
[----:B------:R-:W-:Y:S01]  /*39e0*/  MOV R106, R97 ;  /* 0x00000061006a7202 */ /* 0x000fe20000000f00 */
[----:B------:R-:W-:-:S07]  /*39f0*/  FADD.FTZ R107, R107, R124 ;  /* 0x0000007c6b6b7221 */ /* 0x000fce0000010000 */
[----:B------:R-:W-:Y:S05]  /*3a00*/  WARPSYNC.COLLECTIVE R96, `(.L_x_7771) ;  /* 0x0000000060087348 */ /* 0x000fea0003c00000 */
[----:B------:R0:W1:Y:S02]  /*3a10*/  SHFL.DOWN P1, R124, R106, R105, R104 ;  /* 0x080000696a7c7389 */ /* 0x0000640000020068 */
[----:B01----:R-:W-:Y:S01]  /*3a20*/  ENDCOLLECTIVE ;  /* 0x000000000000791b */ /* 0x003fe20003800000 */
.L_x_7771:
[----:B------:R-:W-:Y:S01]  /*3a30*/  HFMA2.MMA R105, -RZ, RZ, 0, 5.9604644775390625e-08 ;  /* 0x00000001ff697435 */ /* 0x000fe200000001ff */
[----:B------:R-:W-:Y:S01]  /*3a40*/  MOV R106, R107 ;  /* 0x0000006b006a7202 */ /* 0x000fe20000000f00 */
[----:B------:R-:W-:-:S09]  /*3a50*/  FADD.FTZ R97, R97, R124 ;  /* 0x0000007c61617221 */ /* 0x000fd20000010000 */
[----:B------:R-:W-:Y:S05]  /*3a60*/  WARPSYNC.COLLECTIVE R96, `(.L_x_7772) ;  /* 0x0000000060087348 */ /* 0x000fea0003c00000 */
[----:B------:R0:W1:Y:S02]  /*3a70*/  SHFL.DOWN P1, R124, R106, R105, R104 ;  /* 0x080000696a7c7389 */ /* 0x0000640000020068 */
[----:B01----:R-:W-:Y:S01]  /*3a80*/  ENDCOLLECTIVE ;  /* 0x000000000000791b */ /* 0x003fe20003800000 */
.L_x_7772:
[----:B------:R-:W-:Y:S02]  /*3a90*/  MOV R106, R97 ;  /* 0x00000061006a7202 */ /* 0x000fe40000000f00 */
[----:B------:R-:W-:-:S07]  /*3aa0*/  MOV R158, R124 ;  /* 0x0000007c009e7202 */ /* 0x000fce0000000f00 */
[----:B------:R-:W-:Y:S05]  /*3ab0*/  WARPSYNC.COLLECTIVE R96, `(.L_x_7773) ;  /* 0x0000000060087348 */ /* 0x000fea0003c00000 */
[----:B------:R0:W1:Y:S02]  /*3ac0*/  SHFL.DOWN P1, R124, R106, R105, R104 ;  /* 0x080000696a7c7389 */ /* 0x0000640000020068 */
[----:B01----:R-:W-:Y:S01]  /*3ad0*/  ENDCOLLECTIVE ;  /* 0x000000000000791b */ /* 0x003fe20003800000 */
.L_x_7773:
[----:B------:R-:W-:Y:S05]  /*3ae0*/  BRA `(.L_x_7774) ;  /* 0xffffffdc00447947 */ /* 0x000fea000383ffff */
.L_x_7775:
        /* <DEDUP_REMOVED lines=9> */
.L_x_8857:


//--------------------- .text._ZN10layer_norm13ln_bwd_kernelINS_13Kernel_traitsIfffffjLj2048ELj1ELj1ELj4ELj16ENS_18Kernel_traits_baseILj2048EfffffjLj128EEEEELb0ELb0ELb0ELb0EEEvNS_9BwdParamsE --------------------------
	.section	.text._ZN10layer_norm13ln_bwd_kernelINS_13Kernel_traitsIfffffjLj2048ELj1ELj1ELj4ELj16ENS_18Kernel_traits_baseILj2048EfffffjLj128EEEEELb0ELb0ELb0ELb0EEEvNS_9BwdParamsE,"ax",@progbits
	.align	128
        .global         _ZN10layer_norm13ln_bwd_kernelINS_13Kernel_traitsIfffffjLj2048ELj1ELj1ELj4ELj16ENS_18Kernel_traits_baseILj2048EfffffjLj128EEEEELb0ELb0ELb0ELb0EEEvNS_9BwdParamsE
        .type           _ZN10layer_norm13ln_bwd_kernelINS_13Kernel_traitsIfffffjLj2048ELj1ELj1ELj4ELj16ENS_18Kernel_traits_baseILj2048EfffffjLj128EEEEELb0ELb0ELb0ELb0EEEvNS_9BwdParamsE,@function
        .size           _ZN10layer_norm13ln_bwd_kernelINS_13Kernel_traitsIfffffjLj2048ELj1ELj1ELj4ELj16ENS_18Kernel_traits_baseILj2048EfffffjLj128EEEEELb0ELb0ELb0ELb0EEEvNS_9BwdParamsE,(.L_x_8858 - _ZN10layer_norm13ln_bwd_kernelINS_13Kernel_traitsIfffffjLj2048ELj1ELj1ELj4ELj16ENS_18Kernel_traits_baseILj2048EfffffjLj128EEEEELb0ELb0ELb0ELb0EEEvNS_9BwdParamsE)
        .other          _ZN10layer_norm13ln_bwd_kernelINS_13Kernel_traitsIfffffjLj2048ELj1ELj1ELj4ELj16ENS_18Kernel_traits_baseILj2048EfffffjLj128EEEEELb0ELb0ELb0ELb0EEEvNS_9BwdParamsE,@"STO_CUDA_ENTRY STV_DEFAULT"
_ZN10layer_norm13ln_bwd_kernelINS_13Kernel_traitsIfffffjLj2048ELj1ELj1ELj4ELj16ENS_18Kernel_traits_baseILj2048EfffffjLj128EEEEELb0ELb0ELb0ELb0EEEvNS_9BwdParamsE:
.text._ZN10layer_norm13ln_bwd_kernelINS_13Kernel_traitsIfffffjLj2048ELj1ELj1ELj4ELj16ENS_18Kernel_traits_baseILj2048EfffffjLj128EEEEELb0ELb0ELb0ELb0EEEvNS_9BwdParamsE:
        /* <DEDUP_REMOVED lines=19> */
[C---:B------:R-:W-:Y:S02]  /*0130*/  ISETP.GE.U32.AND P4, PT, R3.reuse, 0x100, PT ;  /* 0x000001000300780c */ /* 0x040fe40003f86070 */
[C---:B------:R-:W-:Y:S02]  /*0140*/  ISETP.GE.U32.AND P3, PT, R3.reuse, 0x180, PT ;  /* 0x000001800300780c */ /* 0x040fe40003f66070 */
[----:B------:R-:W-:Y:S02]  /*0150*/  ISETP.GE.U32.AND P2, PT, R3, 0x200, PT ;  /* 0x000002000300780c */ /* 0x000fe40003f46070 */
[----:B------:R-:W-:-:S05]  /*0160*/  MOV R3, R4 ;  /* 0x0000000400037202 */ /* 0x000fca0000000f00 */
[----:B------:R-:W0:Y:S08]  /*0170*/  @P5 LDC.64 R6, c[0x0][0x260] ;  /* 0x00009800ff065b82 */ /* 0x000e300000000a00 */
[----:B------:R-:W2:Y:S08]  /*0180*/  @P4 LDC.64 R8, c[0x0][0x260] ;  /* 0x00009800ff084b82 */ /* 0x000eb00000000a00 */
[----:B------:R-:W3:Y:S08]  /*0190*/  @P3 LDC.64 R12, c[0x0][0x260] ;  /* 0x00009800ff0c3b82 */ /* 0x000ef00000000a00 */
[----:B------:R-:W4:Y:S01]  /*01a0*/  @P2 LDC.64 R14, c[0x0][0x260] ;  /* 0x00009800ff0e2b82 */ /* 0x000f220000000a00 */
[C---:B0-----:R-:W-:Y:S01]  /*01b0*/  @P5 IMAD.WIDE.U32 R6, R3.reuse, 0x10, R6 ;  /* 0x0000001003065825 */ /* 0x041fe200078e0006 */
[----:B------:R-:W-:-:S04]  /*01c0*/  @P5 LOP3.LUT R3, R3, 0x80, RZ, 0xfc, !PT ;  /* 0x0000008003035812 */ /* 0x000fc800078efcff */
[----:B------:R1:W5:Y:S01]  /*01d0*/  @P5 LDG.E.128 R16, desc[UR4][R6.64] ;  /* 0x0000000406105981 */ /* 0x000362000c1e1d00 */
[C---:B--2---:R-:W-:Y:S01]  /*01e0*/  @P4 IMAD.WIDE.U32 R10, R3.reuse, 0x10, R8 ;  /* 0x00000010030a4825 */ /* 0x044fe200078e0008 */
[----:B------:R-:W-:-:S04]  /*01f0*/  @P4 IADD3 R3, R3, 0x80, RZ ;  /* 0x0000008003034810 */ /* 0x000fc80007ffe0ff */
[----:B------:R0:W5:Y:S01]  /*0200*/  @P4 LDG.E.128 R20, desc[UR4][R10.64] ;  /* 0x000000040a144981 */ /* 0x000162000c1e1d00 */
[C---:B---3--:R-:W-:Y:S01]  /*0210*/  @P3 IMAD.WIDE.U32 R12, R3.reuse, 0x10, R12 ;  /* 0x00000010030c3825 */ /* 0x048fe200078e000c */
[----:B------:R-:W-:-:S04]  /*0220*/  @P3 IADD3 R3, R3, 0x80, RZ ;  /* 0x0000008003033810 */ /* 0x000fc80007ffe0ff */
        /* <DEDUP_REMOVED lines=28> */
.L_x_7794:
[----:B---3--:R-:W1:Y:S01]  /*03f0*/  LDC.64 R82, c[0x0][0x250] ;  /* 0x00009400ff527b82 */ /* 0x008e620000000a00 */
[----:B------:R-:W-:-:S07]  /*0400*/  SHF.R.S32.HI R2, RZ, 0x1f, R7 ;  /* 0x0000001fff027819 */ /* 0x000fce0000011407 */
[----:B------:R-:W2:Y:S08]  /*0410*/  LDC.64 R84, c[0x0][0x258] ;  /* 0x00009600ff547b82 */ /* 0x000eb00000000a00 */
[----:B------:R-:W3:Y:S01]  /*0420*/  @P1 LDC.64 R80, c[0x0][0x270] ;  /* 0x00009c00ff501b82 */ /* 0x000ee20000000a00 */
[----:B-1----:R-:W-:-:S06]  /*0430*/  IMAD.WIDE R82, R7, 0x4, R82 ;  /* 0x0000000407527825 */ /* 0x002fcc00078e0252 */
[----:B------:R-:W4:Y:S01]  /*0440*/  LDG.E R82, desc[UR4][R82.64] ;  /* 0x0000000452527981 */ /* 0x000f22000c1e1900 */
[----:B--2---:R-:W-:-:S05]  /*0450*/  IMAD.WIDE R84, R7, 0x4, R84 ;  /* 0x0000000407547825 */ /* 0x004fca00078e0254 */
[----:B-----5:R-:W5:Y:S01]  /*0460*/  LDG.E R91, desc[UR4][R84.64] ;  /* 0x00000004545b7981 */ /* 0x020f62000c1e1900 */
[----:B---3--:R-:W-:-:S04]  /*0470*/  @P1 LEA R80, P0, R7, R80, 0x2 ;  /* 0x0000005007501211 */ /* 0x008fc800078010ff */
[----:B------:R-:W-:Y:S02]  /*0480*/  @P1 LEA.HI.X R81, R7, R81, R2, 0x2, P0 ;  /* 0x0000005107511211 */ /* 0x000fe400000f1402 */
[----:B------:R-:W-:-:S05]  /*0490*/  MOV R2, UR13 ;  /* 0x0000000d00027c02 */ /* 0x000fca0008000f00 */
[----:B------:R-:W-:-:S05]  /*04a0*/  IMAD R4, R7, R2, RZ ;  /* 0x0000000207047224 */ /* 0x000fca00078e02ff */
[----:B------:R-:W-:Y:S02]  /*04b0*/  SHF.R.S32.HI R87, RZ, 0x1f, R4 ;  /* 0x0000001fff577819 */ /* 0x000fe40000011404 */
[----:B------:R-:W-:Y:S02]  /*04c0*/  MOV R6, 0x3f800000 ;  /* 0x3f80000000067802 */ /* 0x000fe40000000f00 */
[----:B------:R-:W-:Y:S02]  /*04d0*/  LEA.HI R87, R87, R4, RZ, 0x2 ;  /* 0x0000000457577211 */ /* 0x000fe400078f10ff */
[----:B------:R-:W-:Y:S01]  /*04e0*/  LOP3.LUT R4, R0, 0x7f, RZ, 0xc0, !PT ;  /* 0x0000007f00047812 */ /* 0x000fe200078ec0ff */
[----:B------:R-:W-:Y:S01]  /*04f0*/  BSSY B0, `(.L_x_7777) ;  /* 0x0000032000007945 */ /* 0x000fe20003800000 */
[----:B0-----:R-:W-:Y:S01]  /*0500*/  ISETP.NE.AND P6, PT, R5, RZ, PT ;  /* 0x000000ff0500720c */ /* 0x001fe20003fc5270 */
[----:B------:R0:W5:Y:S01]  /*0510*/  @P1 LDG.E R6, desc[UR4][R80.64] ;  /* 0x0000000450061981 */ /* 0x000162000c1e1900 */
[----:B------:R-:W-:-:S02]  /*0520*/  LEA.HI.SX32 R8, R87, R4, 0x1e ;  /* 0x0000000457087211 */ /* 0x000fc400078ff2ff */
[----:B------:R-:W-:Y:S02]  /*0530*/  MOV R117, RZ ;  /* 0x000000ff00757202 */ /* 0x000fe40000000f00 */
[----:B------:R-:W-:Y:S02]  /*0540*/  MOV R122, RZ ;  /* 0x000000ff007a7202 */ /* 0x000fe40000000f00 */
[----:B------:R-:W-:Y:S02]  /*0550*/  MOV R119, R8 ;  /* 0x0000000800777202 */ /* 0x000fe40000000f00 */
[----:B0-----:R-:W-:Y:S02]  /*0560*/  P2R R80, PR, RZ, 0x40 ;  /* 0x00000040ff507803 */ /* 0x001fe40000000000 */
[----:B----4-:R-:W-:Y:S01]  /*0570*/  FSEL R107, R82, RZ, !P6 ;  /* 0x000000ff526b7208 */ /* 0x010fe20007000000 */
[----:B------:R-:W-:Y:S06]  /*0580*/  @!P5 BRA `(.L_x_7778) ;  /* 0x0000000000a0d947 */ /* 0x000fec0003800000 */
        /* <DEDUP_REMOVED lines=40> */
.L_x_7778:
[----:B------:R-:W-:Y:S05]  /*0810*/  BSYNC B0 ;  /* 0x0000000000007941 */ /* 0x000fea0003800000 */
.L_x_7777:
        /* <DEDUP_REMOVED lines=28> */
[----:B0-----:R-:W-:Y:S01]  /*09e0*/  FMUL.FTZ R114, R91, R124 ;  /* 0x0000007c5b727220 */ /* 0x001fe20000410000 */
        /* <DEDUP_REMOVED lines=13> */
.L_x_7780:
[----:B------:R-:W-:Y:S05]  /*0ac0*/  BSYNC B0 ;  /* 0x0000000000007941 */ /* 0x000fea0003800000 */
.L_x_7779:
        /* <DEDUP_REMOVED lines=42> */
.L_x_7782:
[----:B------:R-:W-:Y:S05]  /*0d70*/  BSYNC B0 ;  /* 0x0000000000007941 */ /* 0x000fea0003800000 */
.L_x_7781:
        /* <DEDUP_REMOVED lines=41> */
.L_x_7784:
[----:B------:R-:W-:Y:S05]  /*1010*/  BSYNC B0 ;  /* 0x0000000000007941 */ /* 0x000fea0003800000 */
.L_x_7783:
        /* <DEDUP_REMOVED lines=26> */
.L_x_7805:
        /* <DEDUP_REMOVED lines=64> */
.L_x_7787:
[----:B------:R-:W-:Y:S05]  /*15c0*/  BSYNC B0 ;  /* 0x0000000000007941 */ /* 0x000fea0003800000 */
.L_x_7786:
        /* <DEDUP_REMOVED lines=25> */
[CC--:B------:R-:W-:Y:S01]  /*1760*/  FMUL.FTZ R81, R82.reuse, R6.reuse ;  /* 0x0000000652517220 */ /* 0x0c0fe20000410000 */
[----:B------:R-:W-:Y:S01]  /*1770*/  SEL R77, R82, R77, P6 ;  /* 0x0000004d524d7207 */ /* 0x000fe20003000000 */
[C---:B------:R-:W-:Y:S01]  /*1780*/  FMUL.FTZ R82, R83.reuse, R6 ;  /* 0x0000000653527220 */ /* 0x040fe20000410000 */
        /* <DEDUP_REMOVED lines=9> */
.L_x_7789:
[----:B------:R-:W-:Y:S05]  /*1820*/  BSYNC B0 ;  /* 0x0000000000007941 */ /* 0x000fea0003800000 */
.L_x_7788:
        /* <DEDUP_REMOVED lines=37> */
.L_x_7791:
[----:B------:R-:W-:Y:S05]  /*1a80*/  BSYNC B0 ;  /* 0x0000000000007941 */ /* 0x000fea0003800000 */
.L_x_7790:
        /* <DEDUP_REMOVED lines=36> */
.L_x_7793:
[----:B------:R-:W-:Y:S05]  /*1cd0*/  BSYNC B0 ;  /* 0x0000000000007941 */ /* 0x000fea0003800000 */
.L_x_7792:
[----:B------:R-:W-:Y:S02]  /*1ce0*/  IADD3 R7, R7, UR16, RZ ;  /* 0x0000001007077c10 */ /* 0x000fe4000fffe0ff */
[----:B012---:R-:W-:Y:S02]  /*1cf0*/  SEL R106, RZ, 0x1, P0 ;  /* 0x00000001ff6a7807 */ /* 0x007fe40000000000 */
[----:B------:R-:W-:-:S13]  /*1d00*/  ISETP.GE.AND P6, PT, R7, UR17, PT ;  /* 0x0000001107007c0c */ /* 0x000fda000bfc6270 */
[----:B------:R-:W-:Y:S05]  /*1d10*/  @!P6 BRA `(.L_x_7794) ;  /* 0xffffffe400b4e947 */ /* 0x000fea000383ffff */
.L_x_7776:
[----:B------:R-:W0:Y:S01]  /*1d20*/  S2R R0, SR_TID.X ;  /* 0x0000000000007919 */ /* 0x000e220000002100 */
[----:B------:R-:W0:Y:S08]  /*1d30*/  S2UR UR6, SR_CTAID.X ;  /* 0x00000000000679c3 */ /* 0x000e300000002500 */
[----:B-----5:R-:W1:Y:S08]  /*1d40*/  @P5 LDC.64 R6, c[0x0][0x2d0] ;  /* 0x0000b400ff065b82 */ /* 0x020e700000000a00 */
[----:B------:R-:W2:Y:S08]  /*1d50*/  @P5 LDC.64 R8, c[0x0][0x2d8] ;  /* 0x0000b600ff085b82 */ /* 0x000eb00000000a00 */
        /* <DEDUP_REMOVED lines=30> */
.L_x_7785:
[----:B------:R-:W-:Y:S01]  /*1f40*/  HFMA2.MMA R123, -RZ, RZ, 0, 9.5367431640625e-07 ;  /* 0x00000010ff7b7435 */ /* 0x000fe200000001ff */
[----:B------:R-:W-:Y:S02]  /*1f50*/  MOV R124, R117 ;  /* 0x00000075007c7202 */ /* 0x000fe40000000f00 */
[----:B------:R-:W-:Y:S02]  /*1f60*/  MOV R125, 0x1f ;  /* 0x0000001f007d7802 */ /* 0x000fe40000000f00 */
[----:B------:R-:W-:-:S07]  /*1f70*/  MOV R119, 0xffffffff ;  /* 0xffffffff00777802 */ /* 0x000fce0000000f00 */
[----:B-----5:R-:W-:Y:S05]  /*1f80*/  WARPSYNC.COLLECTIVE R119, `(.L_x_7795) ;  /* 0x0000000077087348 */ /* 0x020fea0003c00000 */
[----:B------:R0:W1:Y:S02]  /*1f90*/  SHFL.DOWN P6, R121, R124, R123, R125 ;  /* 0x0800007b7c797389 */ /* 0x00006400000c007d */
[----:B01---5:R-:W-:Y:S01]  /*1fa0*/  ENDCOLLECTIVE ;  /* 0x000000000000791b */ /* 0x023fe20003800000 */
.L_x_7795:
[----:B------:R-:W-:Y:S02]  /*1fb0*/  MOV R124, R122 ;  /* 0x0000007a007c7202 */ /* 0x000fe40000000f00 */
[----:B------:R-:W-:-:S07]  /*1fc0*/  MOV R82, R121 ;  /* 0x0000007900527202 */ /* 0x000fce0000000f00 */
[----:B------:R-:W-:Y:S05]  /*1fd0*/  WARPSYNC.COLLECTIVE R119, `(.L_x_7796) ;  /* 0x0000000077087348 */ /* 0x000fea0003c00000 */
[----:B------:R0:W1:Y:S02]  /*1fe0*/  SHFL.DOWN P6, R121, R124, R123, R125 ;  /* 0x0800007b7c797389 */ /* 0x00006400000c007d */
[----:B01----:R-:W-:Y:S01]  /*1ff0*/  ENDCOLLECTIVE ;  /* 0x000000000000791b */ /* 0x003fe20003800000 */
.L_x_7796:
[----:B------:R-:W-:Y:S01]  /*2000*/  FADD.FTZ R82, R82, R117 ;  /* 0x0000007552527221 */ /* 0x000fe20000010000 */
[----:B------:R-:W-:-:S04]  /*2010*/  HFMA2.MMA R123, -RZ, RZ, 0, 4.76837158203125e-07 ;  /* 0x00000008ff7b7435 */ /* 0x000fc800000001ff */
[----:B------:R-:W-:Y:S02]  /*2020*/  MOV R124, R82 ;  /* 0x00000052007c7202 */ /* 0x000fe40000000f00 */
[----:B------:R-:W-:-:S07]  /*2030*/  MOV R83, R121 ;  /* 0x0000007900537202 */ /* 0x000fce0000000f00 */
[----:B------:R-:W-:Y:S05]  /*2040*/  WARPSYNC.COLLECTIVE R119, `(.L_x_7797) ;  /* 0x0000000077087348 */ /* 0x000fea0003c00000 */
[----:B------:R0:W1:Y:S02]  /*2050*/  SHFL.DOWN P6, R121, R124, R123, R125 ;  /* 0x0800007b7c797389 */ /* 0x00006400000c007d */
[----:B01----:R-:W-:Y:S01]  /*2060*/  ENDCOLLECTIVE ;  /* 0x000000000000791b */ /* 0x003fe20003800000 */
.L_x_7797:
[----:B------:R-:W-:-:S05]  /*2070*/  FADD.FTZ R83, R83, R122 ;  /* 0x0000007a53537221 */ /* 0x000fca0000010000 */
[----:B------:R-:W-:Y:S02]  /*2080*/  MOV R124, R83 ;  /* 0x00000053007c7202 */ /* 0x000fe40000000f00 */
[----:B------:R-:W-:-:S07]  /*2090*/  MOV R85, R121 ;  /* 0x0000007900557202 */ /* 0x000fce0000000f00 */
[----:B------:R-:W-:Y:S05]  /*20a0*/  WARPSYNC.COLLECTIVE R119, `(.L_x_7798) ;  /* 0x0000000077087348 */ /* 0x000fea0003c00000 */
[----:B------:R0:W1:Y:S02]  /*20b0*/  SHFL.DOWN P6, R121, R124, R123, R125 ;  /* 0x0800007b7c797389 */ /* 0x00006400000c007d */
[----:B01----:R-:W-:Y:S01]  /*20c0*/  ENDCOLLECTIVE ;  /* 0x000000000000791b */ /* 0x003fe20003800000 */
.L_x_7798:
[----:B------:R-:W-:Y:S01]  /*20d0*/  FADD.FTZ R85, R82, R85 ;  /* 0x0000005552557221 */ /* 0x000fe20000010000 */
[----:B------:R-:W-:-:S04]  /*20e0*/  HFMA2.MMA R123, -RZ, RZ, 0, 2.384185791015625e-07 ;  /* 0x00000004ff7b7435 */ /* 0x000fc800000001ff */
[----:B------:R-:W-:Y:S02]  /*20f0*/  MOV R124, R85 ;  /* 0x00000055007c7202 */ /* 0x000fe40000000f00 */
[----:B------:R-:W-:-:S07]  /*2100*/  MOV R84, R121 ;  /* 0x0000007900547202 */ /* 0x000fce0000000f00 */
[----:B------:R-:W-:Y:S05]  /*2110*/  WARPSYNC.COLLECTIVE R119, `(.L_x_7799) ;  /* 0x0000000077087348 */ /* 0x000fea0003c00000 */
[----:B------:R0:W1:Y:S02]  /*2120*/  SHFL.DOWN P6, R121, R124, R123, R125 ;  /* 0x0800007b7c797389 */ /* 0x00006400000c007d */
[----:B01----:R-:W-:Y:S01]  /*2130*/  ENDCOLLECTIVE ;  /* 0x000000000000791b */ /* 0x003fe20003800000 */
.L_x_7799:
[----:B------:R-:W-:-:S05]  /*2140*/  FADD.FTZ R84, R83, R84 ;  /* 0x0000005453547221 */ /* 0x000fca0000010000 */
[----:B------:R-:W-:Y:S02]  /*2150*/  MOV R124, R84 ;  /* 0x00000054007c7202 */ /* 0x000fe40000000f00 */
[----:B------:R-:W-:-:S07]  /*2160*/  MOV R86, R121 ;  /* 0x0000007900567202 */ /* 0x000fce0000000f00 */
[----:B------:R-:W-:Y:S05]  /*2170*/  WARPSYNC.COLLECTIVE R119, `(.L_x_7800) ;  /* 0x0000000077087348 */ /* 0x000fea0003c00000 */
[----:B------:R0:W1:Y:S02]  /*2180*/  SHFL.DOWN P6, R121, R124, R123, R125 ;  /* 0x0800007b7c797389 */ /* 0x00006400000c007d */
[----:B01----:R-:W-:Y:S01]  /*2190*/  ENDCOLLECTIVE ;  /* 0x000000000000791b */ /* 0x003fe20003800000 */
.L_x_7800:
[----:B------:R-:W-:Y:S01]  /*21a0*/  FADD.FTZ R86, R85, R86 ;  /* 0x0000005655567221 */ /* 0x000fe20000010000 */
[----:B------:R-:W-:-:S04]  /*21b0*/  HFMA2.MMA R123, -RZ, RZ, 0, 1.1920928955078125e-07 ;  /* 0x00000002ff7b7435 */ /* 0x000fc800000001ff */
[----:B------:R-:W-:Y:S02]  /*21c0*/  MOV R124, R86 ;  /* 0x00000056007c7202 */ /* 0x000fe40000000f00 */
[----:B------:R-:W-:-:S07]  /*21d0*/  MOV R87, R121 ;  /* 0x0000007900577202 */ /* 0x000fce0000000f00 */
[----:B------:R-:W-:Y:S05]  /*21e0*/  WARPSYNC.COLLECTIVE R119, `(.L_x_7801) ;  /* 0x0000000077087348 */ /* 0x000fea0003c00000 */
[----:B------:R0:W1:Y:S02]  /*21f0*/  SHFL.DOWN P6, R121, R124, R123, R125 ;  /* 0x0800007b7c797389 */ /* 0x00006400000c007d */
[----:B01----:R-:W-:Y:S01]  /*2200*/  ENDCOLLECTIVE ;  /* 0x000000000000791b */ /* 0x003fe20003800000 */
.L_x_7801:
[----:B------:R-:W-:-:S05]  /*2210*/  FADD.FTZ R87, R84, R87 ;  /* 0x0000005754577221 */ /* 0x000fca0000010000 */
[----:B------:R-:W-:Y:S02]  /*2220*/  MOV R124, R87 ;  /* 0x00000057007c7202 */ /* 0x000fe40000000f00 */
[----:B------:R-:W-:-:S07]  /*2230*/  MOV R107, R121 ;  /* 0x00000079006b7202 */ /* 0x000fce0000000f00 */
[----:B------:R-:W-:Y:S05]  /*2240*/  WARPSYNC.COLLECTIVE R119, `(.L_x_7802) ;  /* 0x0000000077087348 */ /* 0x000fea0003c00000 */
[----:B------:R0:W1:Y:S02]  /*2250*/  SHFL.DOWN P6, R121, R124, R123, R125 ;  /* 0x0800007b7c797389 */ /* 0x00006400000c007d */
[----:B01----:R-:W-:Y:S01]  /*2260*/  ENDCOLLECTIVE ;  /* 0x000000000000791b */ /* 0x003fe20003800000 */
.L_x_7802:
[----:B------:R-:W-:Y:S01]  /*2270*/  FADD.FTZ R107, R86, R107 ;  /* 0x0000006b566b7221 */ /* 0x000fe20000010000 */
[----:B------:R-:W-:-:S04]  /*2280*/  HFMA2.MMA R123, -RZ, RZ, 0, 5.9604644775390625e-08 ;  /* 0x00000001ff7b7435 */ /* 0x000fc800000001ff */
[----:B------:R-:W-:Y:S02]  /*2290*/  MOV R124, R107 ;  /* 0x0000006b007c7202 */ /* 0x000fe40000000f00 */
[----:B------:R-:W-:-:S07]  /*22a0*/  MOV R106, R121 ;  /* 0x00000079006a7202 */ /* 0x000fce0000000f00 */
[----:B------:R-:W-:Y:S05]  /*22b0*/  WARPSYNC.COLLECTIVE R119, `(.L_x_7803) ;  /* 0x0000000077087348 */ /* 0x000fea0003c00000 */
[----:B------:R0:W1:Y:S02]  /*22c0*/  SHFL.DOWN P6, R121, R124, R123, R125 ;  /* 0x0800007b7c797389 */ /* 0x00006400000c007d */
[----:B01----:R-:W-:Y:S01]  /*22d0*/  ENDCOLLECTIVE ;  /* 0x000000000000791b */ /* 0x003fe20003800000 */
.L_x_7803:
[----:B------:R-:W-:-:S05]  /*22e0*/  FADD.FTZ R82, R87, R106 ;  /* 0x0000006a57527221 */ /* 0x000fca0000010000 */
[----:B------:R-:W-:Y:S02]  /*22f0*/  MOV R124, R82 ;  /* 0x00000052007c7202 */ /* 0x000fe40000000f00 */
[----:B------:R-:W-:-:S07]  /*2300*/  MOV R106, R121 ;  /* 0x00000079006a7202 */ /* 0x000fce0000000f00 */
[----:B------:R-:W-:Y:S05]  /*2310*/  WARPSYNC.COLLECTIVE R119, `(.L_x_7804) ;  /* 0x0000000077087348 */ /* 0x000fea0003c00000 */
[----:B------:R0:W1:Y:S02]  /*2320*/  SHFL.DOWN P6, R121, R124, R123, R125 ;  /* 0x0800007b7c797389 */ /* 0x00006400000c007d */
[----:B01----:R-:W-:Y:S01]  /*2330*/  ENDCOLLECTIVE ;  /* 0x000000000000791b */ /* 0x003fe20003800000 */
.L_x_7804:
[----:B------:R-:W-:Y:S01]  /*2340*/  MOV R83, R121 ;  /* 0x0000007900537202 */ /* 0x000fe20000000f00 */
[----:B------:R-:W-:Y:S06]  /*2350*/  BRA `(.L_x_7805) ;  /* 0xffffffec00987947 */ /* 0x000fec000383ffff */
.L_x_7806:
        /* <DEDUP_REMOVED lines=10> */
.L_x_8858:


//--------------------- .text._ZN10layer_norm13ln_bwd_kernelINS_13Kernel_traitsIfffffjLj2048ELj1ELj1ELj4ELj16ENS_18Kernel_traits_baseILj2048EfffffjLj128EEEEELb0ELb0ELb0ELb1EEEvNS_9BwdParamsE --------------------------
	.section	.text._ZN10layer_norm13ln_bwd_kernelINS_13Kernel_traitsIfffffjLj2048ELj1ELj1ELj4ELj16ENS_18Kernel_traits_baseILj2048EfffffjLj128EEEEELb0ELb0ELb0ELb1EEEvNS_9BwdParamsE,"ax",@progbits
	.align	128
        .global         _ZN10layer_norm13ln_bwd_kernelINS_13Kernel_traitsIfffffjLj2048ELj1ELj1ELj4ELj16ENS_18Kernel_traits_baseILj2048EfffffjLj128EEEEELb0ELb0ELb0ELb1EEEvNS_9BwdParamsE
        .type           _ZN10layer_norm13ln_bwd_kernelINS_13Kernel_traitsIfffffjLj2048ELj1ELj1ELj4ELj16ENS_18Kernel_traits_baseILj2048EfffffjLj128EEEEELb0ELb0ELb0ELb1EEEvNS_9BwdParamsE,@function
        .size           _ZN10layer_norm13ln_bwd_kernelINS_13Kernel_traitsIfffffjLj2048ELj1ELj1ELj4ELj16ENS_18Kernel_traits_baseILj2048EfffffjLj128EEEEELb0ELb0ELb0ELb1EEEvNS_9BwdParamsE,(.L_x_8859 - _ZN10layer_norm13ln_bwd_kernelINS_13Kernel_traitsIfffffjLj2048ELj1ELj1ELj4ELj16ENS_18Kernel_traits_baseILj2048EfffffjLj128EEEEELb0ELb0ELb0ELb1EEEvNS_9BwdParamsE)
        .other          _ZN10layer_norm13ln_bwd_kernelINS_13Kernel_traitsIfffffjLj2048ELj1ELj1ELj4ELj16ENS_18Kernel_traits_baseILj2048EfffffjLj128EEEEELb0ELb0ELb0ELb1EEEvNS_9BwdParamsE,@"STO_CUDA_ENTRY STV_DEFAULT"
_ZN10layer_norm13ln_bwd_kernelINS_13Kernel_traitsIfffffjLj2048ELj1ELj1ELj4ELj16ENS_18Kernel_traits_baseILj2048EfffffjLj128EEEEELb0ELb0ELb0ELb1EEEvNS_9BwdParamsE:
.text._ZN10layer_norm13ln_bwd_kernelINS_13Kernel_traitsIfffffjLj2048ELj1ELj1ELj4ELj16ENS_18Kernel_traits_baseILj2048EfffffjLj128EEEEELb0ELb0ELb0ELb1EEEvNS_9BwdParamsE:
[----:B------:R-:W0:Y:S01]  /*0000*/  LDC R1, c[0x0][0x28] ;  /* 0x00000a00ff017b82 */ /* 0x000e220000000800 */
[----:B------:R-:W1:Y:S07]  /*0010*/  S2R R0, SR_TID.X ;  /* 0x0000000000007919 */ /* 0x000e6e0000002100 */
[----:B------:R-:W1:Y:S01]  /*0020*/  S2UR UR4, SR_CTAID.X ;  /* 0x00000000000479c3 */ /* 0x000e620000002500 */
[----:B------:R-:W-:Y:S01]  /*0030*/  ULDC.64 UR6, c[0x0][0x208] ;  /* 0x0000820000067ab9 */ /* 0x000fe20000000a00 */
[----:B------:R-:W-:Y:S01]  /*0040*/  ULDC UR9, c[0x0][0x218] ;  /* 0x0000860000097ab9 */ /* 0x000fe20000000800 */
[----:B------:R-:W-:Y:S01]  /*0050*/  ULDC.U8 UR8, c[0x0][0x2a0] ;  /* 0x0000a80000087ab9 */ /* 0x000fe20000000000 */
[----:B------:R-:W-:Y:S01]  /*0060*/  ULDC UR10, c[0x0][0x290] ;  /* 0x0000a400000a7ab9 */ /* 0x000fe20000000800 */
[----:B------:R-:W-:Y:S01]  /*0070*/  ULDC.64 UR12, c[0x0][0x308] ;  /* 0x0000c200000c7ab9 */ /* 0x000fe20000000a00 */
[----:B------:R-:W-:Y:S01]  /*0080*/  ULDC.64 UR14, c[0x0][0x210] ;  /* 0x00008400000e7ab9 */ /* 0x000fe20000000a00 */
[----:B0-----:R-:W-:-:S02]  /*0090*/  IADD3 R1, R1, -0x8, RZ ;  /* 0xfffffff801017810 */ /* 0x001fc40007ffe0ff */
[----:B-1----:R-:W-:Y:S01]  /*00a0*/  LEA.HI R88, R0, UR4, RZ, 0x19 ;  /* 0x0000000400587c11 */ /* 0x002fe2000f8fc8ff */
        /* <DEDUP_REMOVED lines=20> */
.L_x_7807:
[----:B------:R0:W-:Y:S01]  /*01f0*/  STL [R1+0x4], RZ ;  /* 0x000004ff01007387 */ /* 0x0001e20000100800 */
[----:B------:R-:W-:Y:S01]  /*0200*/  SHF.L.U32 R0, R0, 0x4, RZ ;  /* 0x0000000400007819 */ /* 0x000fe200000006ff */
[----:B------:R-:W-:Y:S02]  /*0210*/  ULDC.64 UR4, c[0x0][0x260] ;  /* 0x0000980000047ab9 */ /* 0x000fe40000000a00 */
[----:B------:R0:W-:Y:S01]  /*0220*/  STL [R1], RZ ;  /* 0x000000ff01007387 */ /* 0x0001e20000100800 */
[----:B------:R-:W-:-:S04]  /*0230*/  LOP3.LUT R0, R0, 0x7f0, RZ, 0xc0, !PT ;  /* 0x000007f000007812 */ /* 0x000fc800078ec0ff */
[----:B------:R-:W-:-:S04]  /*0240*/  IADD3 R2, P0, R0, UR4, RZ ;  /* 0x0000000400027c10 */ /* 0x000fc8000ff1e0ff */
[----:B------:R-:W-:Y:S01]  /*0250*/  IADD3.X R3, RZ, UR5, RZ, P0, !PT ;  /* 0x00000005ff037c10 */ /* 0x000fe200087fe4ff */
[----:B------:R-:W-:Y:S02]  /*0260*/  ULDC.64 UR4, c[0x0][0x270] ;  /* 0x00009c0000047ab9 */ /* 0x000fe40000000a00 */
[----:B------:R-:W-:Y:S01]  /*0270*/  ISETP.NE.U32.AND P0, PT, RZ, UR4, PT ;  /* 0x00000004ff007c0c */ /* 0x000fe2000bf05070 */
[----:B------:R-:W-:Y:S01]  /*0280*/  HFMA2.MMA R105, -RZ, RZ, 0, 5.9604644775390625e-08 ;  /* 0x00000001ff697435 */ /* 0x000fe200000001ff */
[----:B------:R-:W5:Y:S01]  /*0290*/  LDG.E.128 R28, desc[UR6][R2.64] ;  /* 0x00000006021c7981 */ /* 0x000f62000c1e1d00 */
[----:B------:R-:W-:Y:S01]  /*02a0*/  HFMA2.MMA R0, -RZ, RZ, 0, 0 ;  /* 0x00000000ff007435 */ /* 0x000fe200000001ff */
[----:B------:R-:W-:Y:S02]  /*02b0*/  ISETP.NE.AND.EX P0, PT, RZ, UR5, PT, P0 ;  /* 0x00000005ff007c0c */ /* 0x000fe4000bf05300 */
[----:B------:R-:W-:Y:S01]  /*02c0*/  CS2R R86, SRZ ;  /* 0x0000000000567805 */ /* 0x000fe2000001ff00 */
[----:B------:R-:W5:Y:S01]  /*02d0*/  LDG.E.128 R24, desc[UR6][R2.64+0x800] ;  /* 0x0008000602187981 */ /* 0x000f62000c1e1d00 */
[----:B------:R-:W-:-:S02]  /*02e0*/  CS2R R84, SRZ ;  /* 0x0000000000547805 */ /* 0x000fc4000001ff00 */
[----:B------:R-:W-:Y:S02]  /*02f0*/  MOV R124, RZ ;  /* 0x000000ff007c7202 */ /* 0x000fe40000000f00 */
        /* <DEDUP_REMOVED lines=8> */
[----:B------:R-:W-:Y:S02]  /*0380*/  CS2R R12, SRZ ;  /* 0x00000000000c7805 */ /* 0x000fe4000001ff00 */
[----:B------:R-:W-:Y:S02]  /*0390*/  CS2R R10, SRZ ;  /* 0x00000000000a7805 */ /* 0x000fe4000001ff00 */
[----:B------:R-:W-:Y:S02]  /*03a0*/  CS2R R8, SRZ ;  /* 0x0000000000087805 */ /* 0x000fe4000001ff00 */
[----:B------:R-:W-:Y:S02]  /*03b0*/  CS2R R6, SRZ ;  /* 0x0000000000067805 */ /* 0x000fe4000001ff00 */
[----:B------:R-:W-:-:S02]  /*03c0*/  CS2R R4, SRZ ;  /* 0x0000000000047805 */ /* 0x000fc4000001ff00 */
[----:B01----:R-:W-:-:S07]  /*03d0*/  CS2R R2, SRZ ;  /* 0x0000000000027805 */ /* 0x003fce000001ff00 */
.L_x_7814:
[----:B0-----:R-:W0:Y:S01]  /*03e0*/  S2R R56, SR_TID.X ;  /* 0x0000000000387919 */ /* 0x001e220000002100 */
[----:B------:R-:W1:Y:S01]  /*03f0*/  LDC.64 R106, c[0x0][0x250] ;  /* 0x00009400ff6a7b82 */ /* 0x000e620000000a00 */
[----:B------:R-:W-:-:S05]  /*0400*/  IMAD R54, R88, UR9, RZ ;  /* 0x0000000958367c24 */ /* 0x000fca000f8e02ff */
[----:B------:R-:W-:Y:S02]  /*0410*/  SHF.R.S32.HI R55, RZ, 0x1f, R54 ;  /* 0x0000001fff377819 */ /* 0x000fe40000011436 */
[----:B------:R-:W2:Y:S02]  /*0420*/  LDC.64 R72, c[0x0][0x238] ;  /* 0x00008e00ff487b82 */ /* 0x000ea40000000a00 */
[----:B------:R-:W-:-:S06]  /*0430*/  LEA.HI R55, R55, R54, RZ, 0x2 ;  /* 0x0000003637377211 */ /* 0x000fcc00078f10ff */
[----:B------:R-:W3:Y:S08]  /*0440*/  LDC.64 R52, c[0x0][0x258] ;  /* 0x00009600ff347b82 */ /* 0x000ef00000000a00 */
[----:B------:R-:W4:Y:S01]  /*0450*/  LDC.64 R82, c[0x0][0x2b8] ;  /* 0x0000ae00ff527b82 */ /* 0x000f220000000a00 */
[----:B-1----:R-:W-:Y:S01]  /*0460*/  IMAD.WIDE R106, R88, 0x4, R106 ;  /* 0x00000004586a7825 */ /* 0x002fe200078e026a */
[----:B0-----:R-:W-:-:S05]  /*0470*/  LOP3.LUT R104, R56, 0x7f, RZ, 0xc0, !PT ;  /* 0x0000007f38687812 */ /* 0x001fca00078ec0ff */
[----:B------:R-:W4:Y:S01]  /*0480*/  LDG.E R106, desc[UR6][R106.64] ;  /* 0x000000066a6a7981 */ /* 0x000f22000c1e1900 */
[----:B------:R-:W0:Y:S01]  /*0490*/  LDC.64 R92, c[0x0][0x2c8] ;  /* 0x0000b200ff5c7b82 */ /* 0x000e220000000a00 */
[----:B------:R-:W-:-:S04]  /*04a0*/  LEA.HI.SX32 R104, R55, R104, 0x1e ;  /* 0x0000006837687211 */ /* 0x000fc800078ff2ff */
[C---:B------:R-:W-:Y:S01]  /*04b0*/  IADD3 R95, R104.reuse, 0x80, RZ ;  /* 0x00000080685f7810 */ /* 0x040fe20007ffe0ff */
[C-C-:B--2---:R-:W-:Y:S01]  /*04c0*/  IMAD.WIDE.U32 R54, R104.reuse, 0x10, R72.reuse ;  /* 0x0000001068367825 */ /* 0x144fe200078e0048 */
[C---:B------:R-:W-:Y:S01]  /*04d0*/  IADD3 R91, R104.reuse, 0x100, RZ ;  /* 0x00000100685b7810 */ /* 0x040fe20007ffe0ff */
[----:B------:R-:W1:Y:S02]  /*04e0*/  @P0 LDC.64 R80, c[0x0][0x270] ;  /* 0x00009c00ff500b82 */ /* 0x000e640000000a00 */
[----:B------:R-:W-:Y:S01]  /*04f0*/  IMAD.WIDE.U32 R60, R95, 0x10, R72 ;  /* 0x000000105f3c7825 */ /* 0x000fe200078e0048 */
[----:B------:R-:W-:-:S03]  /*0500*/  IADD3 R94, R104, 0x180, RZ ;  /* 0x00000180685e7810 */ /* 0x000fc60007ffe0ff */
[----:B---3--:R-:W-:Y:S02]  /*0510*/  IMAD.WIDE R70, R88, 0x4, R52 ;  /* 0x0000000458467825 */ /* 0x008fe400078e0234 */
[----:B------:R-:W2:Y:S02]  /*0520*/  LDG.E.128 R52, desc[UR6][R54.64] ;  /* 0x0000000636347981 */ /* 0x000ea4000c1e1d00 */
[--C-:B----4-:R-:W-:Y:S02]  /*0530*/  IMAD.WIDE.U32 R56, R104, 0x10, R82.reuse ;  /* 0x0000001068387825 */ /* 0x110fe400078e0052 */
[----:B------:R-:W3:Y:S02]  /*0540*/  LDG.E.128 R60, desc[UR6][R60.64] ;  /* 0x000000063c3c7981 */ /* 0x000ee4000c1e1d00 */
[----:B------:R-:W-:Y:S02]  /*0550*/  IMAD.WIDE.U32 R64, R95, 0x10, R82 ;  /* 0x000000105f407825 */ /* 0x000fe400078e0052 */
[----:B------:R-:W4:Y:S02]  /*0560*/  LDG.E R90, desc[UR6][R70.64] ;  /* 0x00000006465a7981 */ /* 0x000f24000c1e1900 */
[----:B------:R-:W-:-:S02]  /*0570*/  IMAD.WIDE.U32 R68, R91, 0x10, R72 ;  /* 0x000000105b447825 */ /* 0x000fc400078e0048 */
[----:B------:R-:W4:Y:S02]  /*0580*/  LDG.E.128 R56, desc[UR6][R56.64] ;  /* 0x0000000638387981 */ /* 0x000f24000c1e1d00 */
[----:B------:R-:W-:Y:S02]  /*0590*/  IMAD.WIDE.U32 R72, R94, 0x10, R72 ;  /* 0x000000105e487825 */ /* 0x000fe400078e0048 */
[----:B------:R-:W4:Y:S04]  /*05a0*/  LDG.E.128 R64, desc[UR6][R64.64] ;  /* 0x0000000640407981 */ /* 0x000f28000c1e1d00 */
[----:B------:R-:W4:Y:S04]  /*05b0*/  LDG.E.128 R68, desc[UR6][R68.64] ;  /* 0x0000000644447981 */ /* 0x000f28000c1e1d00 */
[----:B------:R-:W4:Y:S01]  /*05c0*/  LDG.E.128 R72, desc[UR6][R72.64] ;  /* 0x0000000648487981 */ /* 0x000f22000c1e1d00 */
[----:B0-----:R-:W-:-:S04]  /*05d0*/  ISETP.NE.U32.AND P1, PT, R92, RZ, PT ;  /* 0x000000ff5c00720c */ /* 0x001fc80003f25070 */
[----:B------:R-:W-:-:S13]  /*05e0*/  ISETP.NE.AND.EX P1, PT, R93, RZ, PT, P1 ;  /* 0x000000ff5d00720c */ /* 0x000fda0003f25310 */
[----:B------:R-:W0:Y:S08]  /*05f0*/  @P1 LDC.64 R100, c[0x0][0x2c8] ;  /* 0x0000b200ff641b82 */ /* 0x000e300000000a00 */
[----:B------:R-:W0:Y:S01]  /*0600*/  @P1 LDC.64 R96, c[0x0][0x2c8] ;  /* 0x0000b200ff601b82 */ /* 0x000e220000000a00 */
[----:B------:R-:W-:-:S07]  /*0610*/  SHF.R.S32.HI R89, RZ, 0x1f, R88 ;  /* 0x0000001fff597819 */ /* 0x000fce0000011458 */
[----:B------:R-:W0:Y:S01]  /*0620*/  @P1 LDC.64 R98, c[0x0][0x2c8] ;  /* 0x0000b200ff621b82 */ /* 0x000e220000000a00 */
[----:B-1----:R-:W-:-:S04]  /*0630*/  @P0 LEA R80, P2, R88, R80, 0x2 ;  /* 0x0000005058500211 */ /* 0x002fc800078410ff */
[----:B------:R-:W-:Y:S02]  /*0640*/  @P0 LEA.HI.X R81, R88, R81, R89, 0x2, P2 ;  /* 0x0000005158510211 */ /* 0x000fe400010f1459 */
[----:B------:R-:W-:Y:S01]  /*0650*/  ISETP.NE.AND P2, PT, RZ, UR8, PT ;  /* 0x00000008ff007c0c */ /* 0x000fe2000bf45270 */
[----:B------:R-:W-:Y:S01]  /*0660*/  IMAD.WIDE.U32 R76, R91, 0x10, R82 ;  /* 0x000000105b4c7825 */ /* 0x000fe200078e0052 */
[----:B------:R-:W1:Y:S03]  /*0670*/  @P1 LDC.64 R102, c[0x0][0x2c8] ;  /* 0x0000b200ff661b82 */ /* 0x000e660000000a00 */
[----:B0-----:R-:W-:Y:S02]  /*0680*/  @P1 IMAD.WIDE.U32 R100, R104, 0x10, R100 ;  /* 0x0000001068641825 */ /* 0x001fe400078e0064 */
[----:B------:R-:W4:Y:S02]  /*0690*/  LDG.E.128 R76, desc[UR6][R76.64] ;  /* 0x000000064c4c7981 */ /* 0x000f24000c1e1d00 */
[----:B------:R-:W-:-:S02]  /*06a0*/  @P1 IMAD.WIDE.U32 R96, R94, 0x10, R96 ;  /* 0x000000105e601825 */ /* 0x000fc400078e0060 */
[----:B-----5:R-:W5:Y:S01]  /*06b0*/  @P1 LDG.E.128 R32, desc[UR6][R100.64] ;  /* 0x0000000664201981 */ /* 0x020f62000c1e1d00 */
[----:B------:R-:W-:-:S03]  /*06c0*/  MOV R89, 0x3f800000 ;  /* 0x3f80000000597802 */ /* 0x000fc60000000f00 */
[----:B------:R-:W5:Y:S01]  /*06d0*/  @P1 LDG.E.128 R44, desc[UR6][R96.64] ;  /* 0x00000006602c1981 */ /* 0x000f62000c1e1d00 */
[----:B------:R-:W-:-:S03]  /*06e0*/  @P1 IMAD.WIDE.U32 R98, R95, 0x10, R98 ;  /* 0x000000105f621825 */ /* 0x000fc600078e0062 */
[----:B------:R0:W5:Y:S04]  /*06f0*/  @P0 LDG.E R89, desc[UR6][R80.64] ;  /* 0x0000000650590981 */ /* 0x000168000c1e1900 */
[----:B------:R1:W5:Y:S01]  /*0700*/  @P1 LDG.E.128 R36, desc[UR6][R98.64] ;  /* 0x0000000662241981 */ /* 0x000362000c1e1d00 */
[----:B0-----:R-:W-:-:S06]  /*0710*/  IMAD.WIDE.U32 R80, R94, 0x10, R82 ;  /* 0x000000105e507825 */ /* 0x001fcc00078e0052 */
[----:B------:R-:W4:Y:S01]  /*0720*/  LDG.E.128 R80, desc[UR6][R80.64] ;  /* 0x0000000650507981 */ /* 0x000f22000c1e1d00 */
[----:B------:R-:W-:-:S05]  /*0730*/  FSEL R125, R106, RZ, !P2 ;  /* 0x000000ff6a7d7208 */ /* 0x000fca0005000000 */
[C---:B--2---:R-:W-:Y:S01]  /*0740*/  FADD.FTZ R107, -R125.reuse, R52 ;  /* 0x000000347d6b7221 */ /* 0x044fe20000010100 */
[C---:B------:R-:W-:Y:S01]  /*0750*/  FADD.FTZ R53, -R125.reuse, R53 ;  /* 0x000000357d357221 */ /* 0x040fe20000010100 */
[C---:B------:R-:W-:Y:S01]  /*0760*/  FADD.FTZ R55, -R125.reuse, R55 ;  /* 0x000000377d377221 */ /* 0x040fe20000010100 */
[C---:B---3--:R-:W-:Y:S01]  /*0770*/  FADD.FTZ R61, -R125.reuse, R61 ;  /* 0x0000003d7d3d7221 */ /* 0x048fe20000010100 */
[C---:B------:R-:W-:Y:S01]  /*0780*/  FADD.FTZ R63, -R125.reuse, R63 ;  /* 0x0000003f7d3f7221 */ /* 0x040fe20000010100 */
[C---:B----4-:R-:W-:Y:S01]  /*0790*/  FMUL.FTZ R96, R90.reuse, R107 ;  /* 0x0000006b5a607220 */ /* 0x050fe20000410000 */
[C---:B------:R-:W-:Y:S01]  /*07a0*/  FMUL.FTZ R97, R90.reuse, R53 ;  /* 0x000000355a617220 */ /* 0x040fe20000410000 */
[C---:B------:R-:W-:Y:S01]  /*07b0*/  FMUL.FTZ R100, R90.reuse, R55 ;  /* 0x000000375a647220 */ /* 0x040fe20000410000 */
[C---:B------:R-:W-:Y:S01]  /*07c0*/  FADD.FTZ R53, -R125.reuse, R60 ;  /* 0x0000003c7d357221 */ /* 0x040fe20000010100 */
[----:B------:R-:W-:Y:S01]  /*07d0*/  FADD.FTZ R55, -R125, R62 ;  /* 0x0000003e7d377221 */ /* 0x000fe20000010100 */
[C---:B------:R-:W-:Y:S01]  /*07e0*/  FMUL.FTZ R107, R90.reuse, R61 ;  /* 0x0000003d5a6b7220 */ /* 0x040fe20000410000 */
[----:B------:R-:W-:Y:S01]  /*07f0*/  FMUL.FTZ R110, R90, R63 ;  /* 0x0000003f5a6e7220 */ /* 0x000fe20000410000 */
[C---:B------:R-:W-:Y:S01]  /*0800*/  FADD.FTZ R116, R56.reuse, R116 ;  /* 0x0000007438747221 */ /* 0x040fe20000010000 */
[----:B------:R-:W-:Y:S01]  /*0810*/  FFMA.FTZ R2, R56, R96, R2 ;  /* 0x0000006038027223 */ /* 0x000fe20000010002 */
[----:B-1----:R-:W-:Y:S01]  /*0820*/  FMUL.FTZ R99, R28, R56 ;  /* 0x000000381c637220 */ /* 0x002fe20000410000 */
[C---:B------:R-:W-:Y:S01]  /*0830*/  FMUL.FTZ R106, R90.reuse, R53 ;  /* 0x000000355a6a7220 */ /* 0x040fe20000410000 */
[C---:B------:R-:W-:Y:S01]  /*0840*/  FADD.FTZ R119, R65.reuse, R119 ;  /* 0x0000007741777221 */ /* 0x040fe20000010000 */
[----:B------:R-:W-:Y:S01]  /*0850*/  FMUL.FTZ R108, R90, R55 ;  /* 0x000000375a6c7220 */ /* 0x000fe20000410000 */
[----:B------:R-:W-:Y:S01]  /*0860*/  FFMA.FTZ R5, R65, R107, R5 ;  /* 0x0000006b41057223 */ /* 0x000fe20000010005 */
[----:B------:R-:W-:Y:S01]  /*0870*/  FMUL.FTZ R111, R25, R65 ;  /* 0x00000041196f7220 */ /* 0x000fe20000410000 */
[C---:B------:R-:W-:Y:S01]  /*0880*/  FADD.FTZ R121, R67.reuse, R121 ;  /* 0x0000007943797221 */ /* 0x040fe20000010000 */
[----:B------:R-:W-:Y:S01]  /*0890*/  FFMA.FTZ R7, R67, R110, R7 ;  /* 0x0000006e43077223 */ /* 0x000fe20000010007 */
[----:B------:R-:W-:Y:S01]  /*08a0*/  FMUL.FTZ R113, R27, R67 ;  /* 0x000000431b717220 */ /* 0x000fe20000410000 */
[C---:B------:R-:W-:Y:S01]  /*08b0*/  FADD.FTZ R101, -R125.reuse, R54 ;  /* 0x000000367d657221 */ /* 0x040fe20000010100 */
[----:B------:R-:W2:Y:S01]  /*08c0*/  LDL.LU R56, [R1+0x4] ;  /* 0x0000040001387983 */ /* 0x000ea20000300800 */
[C---:B------:R-:W-:Y:S01]  /*08d0*/  FADD.FTZ R55, -R125.reuse, R68 ;  /* 0x000000447d377221 */ /* 0x040fe20000010100 */
[C---:B------:R-:W-:Y:S01]  /*08e0*/  FADD.FTZ R69, -R125.reuse, R69 ;  /* 0x000000457d457221 */ /* 0x040fe20000010100 */
[C---:B------:R-:W-:Y:S01]  /*08f0*/  FADD.FTZ R53, -R125.reuse, R70 ;  /* 0x000000467d357221 */ /* 0x040fe20000010100 */
[C---:B------:R-:W-:Y:S01]  /*0900*/  FADD.FTZ R71, -R125.reuse, R71 ;  /* 0x000000477d477221 */ /* 0x040fe20000010100 */
[C---:B------:R-:W-:Y:S01]  /*0910*/  FADD.FTZ R61, -R125.reuse, R72 ;  /* 0x000000487d3d7221 */ /* 0x040fe20000010100 */
[C---:B------:R-:W-:Y:S01]  /*0920*/  FADD.FTZ R63, -R125.reuse, R73 ;  /* 0x000000497d3f7221 */ /* 0x040fe20000010100 */
[C---:B------:R-:W-:Y:S01]  /*0930*/  FADD.FTZ R65, -R125.reuse, R74 ;  /* 0x0000004a7d417221 */ /* 0x040fe20000010100 */
[----:B------:R-:W-:-:S02]  /*0940*/  FADD.FTZ R67, -R125, R75 ;  /* 0x0000004b7d437221 */ /* 0x000fc40000010100 */
[----:B------:R-:W3:Y:S01]  /*0950*/  LDL.LU R125, [R1] ;  /* 0x00000000017d7983 */ /* 0x000ee20000300800 */
[----:B------:R-:W-:-:S04]  /*0960*/  @P1 IMAD.WIDE.U32 R102, R91, 0x10, R102 ;  /* 0x000000105b661825 */ /* 0x000fc800078e0066 */
[----:B------:R-:W-:Y:S01]  /*0970*/  FMUL.FTZ R98, R90, R101 ;  /* 0x000000655a627220 */ /* 0x000fe20000410000 */
[----:B------:R-:W-:Y:S01]  /*0980*/  FMUL.FTZ R101, R29, R57 ;  /* 0x000000391d657220 */ /* 0x000fe20000410000 */
[----:B------:R-:W-:Y:S01]  /*0990*/  FADD.FTZ R52, RZ, R99 ;  /* 0x00000063ff347221 */ /* 0x000fe20000010000 */
[----:B------:R-:W-:Y:S01]  /*09a0*/  FFMA.FTZ R54, R96, R99, RZ ;  /* 0x0000006360367223 */ /* 0x000fe200000100ff */
[----:B------:R0:W5:Y:S01]  /*09b0*/  @P1 LDG.E.128 R40, desc[UR6][R102.64] ;  /* 0x0000000666281981 */ /* 0x000162000c1e1d00 */
[----:B------:R-:W-:Y:S01]  /*09c0*/  FMUL.FTZ R60, R90, R55 ;  /* 0x000000375a3c7220 */ /* 0x000fe20000410000 */
[C---:B------:R-:W-:Y:S01]  /*09d0*/  FADD.FTZ R115, R57.reuse, R115 ;  /* 0x0000007339737221 */ /* 0x040fe20000010000 */
[----:B------:R-:W-:Y:S01]  /*09e0*/  FFMA.FTZ R0, R57, R97, R0 ;  /* 0x0000006139007223 */ /* 0x000fe20000010000 */
[----:B------:R-:W-:Y:S01]  /*09f0*/  FADD.FTZ R55, R52, R101 ;  /* 0x0000006534377221 */ /* 0x000fe20000010000 */
[----:B------:R-:W-:Y:S01]  /*0a00*/  FFMA.FTZ R57, R97, R101, R54 ;  /* 0x0000006561397223 */ /* 0x000fe20000010036 */
[----:B0-----:R-:W-:Y:S01]  /*0a10*/  FMUL.FTZ R102, R30, R58 ;  /* 0x0000003a1e667220 */ /* 0x001fe20000410000 */
[----:B------:R-:W-:-:S03]  /*0a20*/  FMUL.FTZ R103, R31, R59 ;  /* 0x0000003b1f677220 */ /* 0x000fc60000410000 */
[----:B------:R-:W-:Y:S01]  /*0a30*/  FADD.FTZ R52, R55, R102 ;  /* 0x0000006637347221 */ /* 0x000fe20000010000 */
[----:B------:R-:W-:Y:S01]  /*0a40*/  FFMA.FTZ R57, R98, R102, R57 ;  /* 0x0000006662397223 */ /* 0x000fe20000010039 */
[----:B------:R-:W-:Y:S02]  /*0a50*/  FMUL.FTZ R109, R24, R64 ;  /* 0x00000040186d7220 */ /* 0x000fe40000410000 */
[----:B------:R-:W-:Y:S01]  /*0a60*/  FADD.FTZ R52, R52, R103 ;  /* 0x0000006734347221 */ /* 0x000fe20000010000 */
[----:B------:R-:W-:Y:S01]  /*0a70*/  FFMA.FTZ R57, R100, R103, R57 ;  /* 0x0000006764397223 */ /* 0x000fe20000010039 */
[----:B------:R-:W-:Y:S02]  /*0a80*/  FADD.FTZ R120, R64, R120 ;  /* 0x0000007840787221 */ /* 0x000fe40000010000 */
[----:B------:R-:W-:Y:S01]  /*0a90*/  FADD.FTZ R52, R52, R109 ;  /* 0x0000006d34347221 */ /* 0x000fe20000010000 */
[----:B------:R-:W-:Y:S01]  /*0aa0*/  FFMA.FTZ R54, R106, R109, R57 ;  /* 0x0000006d6a367223 */ /* 0x000fe20000010039 */
[----:B------:R-:W-:Y:S01]  /*0ab0*/  FFMA.FTZ R6, R64, R106, R6 ;  /* 0x0000006a40067223 */ /* 0x000fe20000010006 */
[----:B------:R-:W-:Y:S01]  /*0ac0*/  FMUL.FTZ R64, R90, R53 ;  /* 0x000000355a407220 */ /* 0x000fe20000410000 */
[----:B------:R-:W-:Y:S01]  /*0ad0*/  FMUL.FTZ R112, R26, R66 ;  /* 0x000000421a707220 */ /* 0x000fe20000410000 */
[----:B------:R-:W-:Y:S01]  /*0ae0*/  FADD.FTZ R53, R52, R111 ;  /* 0x0000006f34357221 */ /* 0x000fe20000010000 */
[----:B------:R-:W-:-:S03]  /*0af0*/  FFMA.FTZ R55, R107, R111, R54 ;  /* 0x0000006f6b377223 */ /* 0x000fc60000010036 */
        /* <DEDUP_REMOVED lines=8> */
[----:B------:R-:W0:Y:S01]  /*0b80*/  S2R R73, SR_TID.X ;  /* 0x0000000000497919 */ /* 0x000e220000002100 */
[C---:B------:R-:W-:Y:S01]  /*0b90*/  FADD.FTZ R123, R77.reuse, R123 ;  /* 0x0000007b4d7b7221 */ /* 0x040fe20000010000 */
[----:B------:R-:W-:Y:S01]  /*0ba0*/  FFMA.FTZ R9, R77, R62, R9 ;  /* 0x0000003e4d097223 */ /* 0x000fe20000010009 */
[----:B------:R-:W-:Y:S01]  /*0bb0*/  FADD.FTZ R52, R53, R76 ;  /* 0x0000004c35347221 */ /* 0x000fe20000010000 */
[----:B------:R-:W-:Y:S01]  /*0bc0*/  FMUL.FTZ R77, R21, R77 ;  /* 0x0000004d154d7220 */ /* 0x000fe20000410000 */
[----:B------:R-:W-:Y:S01]  /*0bd0*/  FFMA.FTZ R53, R60, R76, R55 ;  /* 0x0000004c3c357223 */ /* 0x000fe20000010037 */
[C---:B------:R-:W-:Y:S01]  /*0be0*/  FADD.FTZ R122, R66.reuse, R122 ;  /* 0x0000007a427a7221 */ /* 0x040fe20000010000 */
[----:B------:R-:W-:Y:S01]  /*0bf0*/  FFMA.FTZ R8, R66, R108, R8 ;  /* 0x0000006c42087223 */ /* 0x000fe20000010008 */
[----:B------:R-:W-:Y:S01]  /*0c00*/  FFMA.FTZ R114, R78, R64, R114 ;  /* 0x000000404e727223 */ /* 0x000fe20000010072 */
[----:B------:R-:W-:Y:S01]  /*0c10*/  FMUL.FTZ R66, R90, R71 ;  /* 0x000000475a427220 */ /* 0x000fe20000410000 */
[----:B------:R-:W-:Y:S01]  /*0c20*/  FADD.FTZ R55, R52, R77 ;  /* 0x0000004d34377221 */ /* 0x000fe20000010000 */
[----:B------:R-:W-:Y:S01]  /*0c30*/  FFMA.FTZ R53, R62, R77, R53 ;  /* 0x0000004d3e357223 */ /* 0x000fe20000010035 */
[C---:B------:R-:W-:Y:S01]  /*0c40*/  FMUL.FTZ R61, R90.reuse, R61 ;  /* 0x0000003d5a3d7220 */ /* 0x040fe20000410000 */
[----:B------:R-:W-:Y:S01]  /*0c50*/  FFMA.FTZ R11, R79, R66, R11 ;  /* 0x000000424f0b7223 */ /* 0x000fe2000001000b */
[----:B------:R-:W-:Y:S01]  /*0c60*/  FMUL.FTZ R63, R90, R63 ;  /* 0x0000003f5a3f7220 */ /* 0x000fe20000410000 */
[C---:B------:R-:W-:Y:S01]  /*0c70*/  FADD.FTZ R85, R80.reuse, R85 ;  /* 0x0000005550557221 */ /* 0x040fe20000010000 */
[----:B------:R-:W-:Y:S01]  /*0c80*/  FFMA.FTZ R13, R80, R61, R13 ;  /* 0x0000003d500d7223 */ /* 0x000fe2000001000d */
[----:B------:R-:W-:Y:S01]  /*0c90*/  FMUL.FTZ R80, R16, R80 ;  /* 0x0000005010507220 */ /* 0x000fe20000410000 */
[C---:B------:R-:W-:Y:S01]  /*0ca0*/  FADD.FTZ R84, R81.reuse, R84 ;  /* 0x0000005451547221 */ /* 0x040fe20000010000 */
[----:B------:R-:W-:Y:S01]  /*0cb0*/  FFMA.FTZ R12, R81, R63, R12 ;  /* 0x0000003f510c7223 */ /* 0x000fe2000001000c */
[----:B------:R-:W-:Y:S01]  /*0cc0*/  FMUL.FTZ R65, R90, R65 ;  /* 0x000000415a417220 */ /* 0x000fe20000410000 */
[----:B------:R-:W-:Y:S01]  /*0cd0*/  FMUL.FTZ R81, R17, R81 ;  /* 0x0000005111517220 */ /* 0x000fe20000410000 */
[----:B------:R-:W-:-:S02]  /*0ce0*/  FADD.FTZ R87, R82, R87 ;  /* 0x0000005752577221 */ /* 0x000fc40000010000 */
[----:B------:R-:W-:Y:S01]  /*0cf0*/  FFMA.FTZ R15, R82, R65, R15 ;  /* 0x00000041520f7223 */ /* 0x000fe2000001000f */
[----:B------:R-:W-:Y:S01]  /*0d00*/  FMUL.FTZ R82, R18, R82 ;  /* 0x0000005212527220 */ /* 0x000fe20000410000 */
[----:B------:R-:W-:Y:S01]  /*0d10*/  UMOV UR4, 0xffffffff ;  /* 0xffffffff00047882 */ /* 0x000fe20000000000 */
[----:B------:R-:W-:Y:S01]  /*0d20*/  FMUL.FTZ R67, R90, R67 ;  /* 0x000000435a437220 */ /* 0x000fe20000410000 */
[----:B------:R-:W-:Y:S01]  /*0d30*/  FMUL.FTZ R72, R19, R83 ;  /* 0x0000005313487220 */ /* 0x000fe20000410000 */
[C---:B------:R-:W-:Y:S01]  /*0d40*/  FADD.FTZ R118, R58.reuse, R118 ;  /* 0x000000763a767221 */ /* 0x040fe20000010000 */
[----:B------:R-:W-:Y:S01]  /*0d50*/  FFMA.FTZ R4, R58, R98, R4 ;  /* 0x000000623a047223 */ /* 0x000fe20000010004 */
[C---:B------:R-:W-:Y:S01]  /*0d60*/  FADD.FTZ R117, R59.reuse, R117 ;  /* 0x000000753b757221 */ /* 0x040fe20000010000 */
[----:B------:R-:W-:Y:S01]  /*0d70*/  FFMA.FTZ R3, R59, R100, R3 ;  /* 0x000000643b037223 */ /* 0x000fe20000010003 */
[----:B0-----:R-:W-:Y:S01]  /*0d80*/  LOP3.LUT P1, RZ, R73, 0x1f, RZ, 0xc0, !PT ;  /* 0x0000001f49ff7812 */ /* 0x001fe2000782c0ff */
[C---:B------:R-:W-:Y:S01]  /*0d90*/  FADD.FTZ R86, R83.reuse, R86 ;  /* 0x0000005653567221 */ /* 0x040fe20000010000 */
[----:B------:R-:W-:Y:S01]  /*0da0*/  FFMA.FTZ R14, R83, R67, R14 ;  /* 0x00000043530e7223 */ /* 0x000fe2000001000e */
[----:B--2---:R-:W-:Y:S01]  /*0db0*/  FADD.FTZ R56, R78, R56 ;  /* 0x000000384e387221 */ /* 0x004fe20000010000 */
[----:B------:R-:W-:-:S04]  /*0dc0*/  FMUL.FTZ R78, R22, R78 ;  /* 0x0000004e164e7220 */ /* 0x000fc80000410000 */
[----:B------:R0:W-:Y:S01]  /*0dd0*/  STL [R1+0x4], R56 ;  /* 0x0000043801007387 */ /* 0x0001e20000100800 */
[----:B---3--:R-:W-:Y:S01]  /*0de0*/  FADD.FTZ R125, R79, R125 ;  /* 0x0000007d4f7d7221 */ /* 0x008fe20000010000 */
[----:B------:R-:W-:Y:S01]  /*0df0*/  FMUL.FTZ R79, R23, R79 ;  /* 0x0000004f174f7220 */ /* 0x000fe20000410000 */
[----:B------:R-:W-:Y:S01]  /*0e00*/  FADD.FTZ R52, R55, R78 ;  /* 0x0000004e37347221 */ /* 0x000fe20000010000 */
[----:B------:R-:W-:Y:S02]  /*0e10*/  FFMA.FTZ R53, R64, R78, R53 ;  /* 0x0000004e40357223 */ /* 0x000fe40000010035 */
[----:B------:R0:W-:Y:S01]  /*0e20*/  STL [R1], R125 ;  /* 0x0000007d01007387 */ /* 0x0001e20000100800 */
        /* <DEDUP_REMOVED lines=10> */
[----:B0-----:R-:W-:Y:S06]  /*0ed0*/  BRA.DIV UR4, `(.L_x_7809) ;  /* 0x0000000e049c7947 */ /* 0x001fec000b800000 */
        /* <DEDUP_REMOVED lines=18> */
.L_x_7825:
        /* <DEDUP_REMOVED lines=13> */
.L_x_7810:
        /* <DEDUP_REMOVED lines=26> */
[----:B------:R-:W-:-:S03]  /*1270*/  ISETP.NE.U32.AND P2, PT, R92, RZ, PT ;  /* 0x000000ff5c00720c */ /* 0x000fc60003f45070 */
[-CC-:B------:R-:W-:Y:S01]  /*1280*/  FFMA.FTZ R96, R96, R74.reuse, R73.reuse ;  /* 0x0000004a60607223 */ /* 0x180fe20000010049 */
[----:B------:R-:W-:Y:S01]  /*1290*/  ISETP.NE.AND.EX P2, PT, R93, RZ, PT, P2 ;  /* 0x000000ff5d00720c */ /* 0x000fe20003f45320 */
[-CC-:B------:R-:W-:Y:S01]  /*12a0*/  FFMA.FTZ R52, R97, R74.reuse, R73.reuse ;  /* 0x0000004a61347223 */ /* 0x180fe20000010049 */
[----:B------:R-:W0:Y:S01]  /*12b0*/  LDC.64 R92, c[0x0][0x2f8] ;  /* 0x0000be00ff5c7b82 */ /* 0x000e220000000a00 */
        /* <DEDUP_REMOVED lines=30> */
.L_x_7811:
        /* <DEDUP_REMOVED lines=20> */
[----:B------:R-:W1:Y:S01]  /*15e0*/  LDC.64 R70, c[0x0][0x308] ;  /* 0x0000c200ff467b82 */ /* 0x000e620000000a00 */
[----:B0-----:R-:W-:Y:S02]  /*15f0*/  SEL R59, R98, R51, P1 ;  /* 0x00000033623b7207 */ /* 0x001fe40000800000 */
[----:B------:R-:W-:Y:S02]  /*1600*/  SEL R58, R83, R50, P1 ;  /* 0x00000032533a7207 */ /* 0x000fe40000800000 */
[----:B------:R-:W-:Y:S02]  /*1610*/  SEL R57, R96, R49, P1 ;  /* 0x0000003160397207 */ /* 0x000fe40000800000 */
[----:B------:R-:W-:Y:S01]  /*1620*/  SEL R56, R109, R48, P1 ;  /* 0x000000306d387207 */ /* 0x000fe20000800000 */
[----:B-1----:R-:W-:-:S05]  /*1630*/  IMAD.WIDE.U32 R70, R95, 0x10, R70 ;  /* 0x000000105f467825 */ /* 0x002fca00078e0046 */
[----:B------:R1:W-:Y:S02]  /*1640*/  STG.E.128 desc[UR6][R70.64], R56 ;  /* 0x0000003846007986 */ /* 0x0003e4000c101d06 */
.L_x_7812:
[----:B------:R2:W-:Y:S01]  /*1650*/  STG.E.128 desc[UR6][R68.64], R52 ;  /* 0x0000003444007986 */ /* 0x0005e2000c101d06 */
        /* <DEDUP_REMOVED lines=24> */
.L_x_7813:
        /* <DEDUP_REMOVED lines=21> */
[----:B------:R-:W-:-:S04]  /*1930*/  IMAD.WIDE.U32 R92, R94, 0x10, R92 ;  /* 0x000000105e5c7825 */ /* 0x000fc800078e005c */
[----:B------:R-:W-:Y:S01]  /*1940*/  FMUL.FTZ R56, R57, R89 ;  /* 0x0000005939387220 */ /* 0x000fe20000410000 */
[C---:B------:R-:W-:Y:S01]  /*1950*/  SEL R49, R64.reuse, R49, P1 ;  /* 0x0000003140317207 */ /* 0x040fe20000800000 */
[----:B------:R-:W-:Y:S01]  /*1960*/  FMUL.FTZ R57, R64, R89 ;  /* 0x0000005940397220 */ /* 0x000fe20000410000 */
[----:B0-----:R-:W-:-:S04]  /*1970*/  @P3 IMAD.WIDE.U32 R94, R94, 0x10, R52 ;  /* 0x000000105e5e3825 */ /* 0x001fc800078e0034 */
[-C--:B------:R-:W-:Y:S01]  /*1980*/  FMUL.FTZ R53, R58, R89.reuse ;  /* 0x000000593a357220 */ /* 0x080fe20000410000 */
[-C--:B------:R-:W-:Y:S01]  /*1990*/  FMUL.FTZ R52, R59, R89.reuse ;  /* 0x000000593b347220 */ /* 0x080fe20000410000 */
[C---:B------:R-:W-:Y:S01]  /*19a0*/  SEL R50, R65.reuse, R50, P1 ;  /* 0x0000003241327207 */ /* 0x040fe20000800000 */
[----:B------:R-:W-:Y:S01]  /*19b0*/  FMUL.FTZ R58, R65, R89 ;  /* 0x00000059413a7220 */ /* 0x000fe20000410000 */
[C---:B------:R-:W-:Y:S01]  /*19c0*/  SEL R51, R90.reuse, R51, P1 ;  /* 0x000000335a337207 */ /* 0x040fe20000800000 */
        /* <DEDUP_REMOVED lines=8> */
[----:B------:R1:W5:Y:S01]  /*1a50*/  LDL.LU R30, [R1+0x4] ;  /* 0x00000400011e7983 */ /* 0x0003620000300800 */
        /* <DEDUP_REMOVED lines=26> */
[----:B-1----:R-:W-:-:S07]  /*1c00*/  MOV R39, R86 ;  /* 0x0000005600277202 */ /* 0x002fce0000000f00 */
.L_x_7808:
[----:B------:R-:W1:Y:S01]  /*1c10*/  S2R R14, SR_TID.X ;  /* 0x00000000000e7919 */ /* 0x000e620000002100 */
[----:B------:R-:W1:Y:S08]  /*1c20*/  S2UR UR4, SR_CTAID.X ;  /* 0x00000000000479c3 */ /* 0x000e700000002500 */
[----:B------:R-:W2:Y:S08]  /*1c30*/  LDC.64 R2, c[0x0][0x2d0] ;  /* 0x0000b400ff027b82 */ /* 0x000eb00000000a00 */
[----:B------:R-:W3:Y:S01]  /*1c40*/  LDC.64 R12, c[0x0][0x2d8] ;  /* 0x0000b600ff0c7b82 */ /* 0x000ee20000000a00 */
[C---:B-1----:R-:W-:Y:S01]  /*1c50*/  LEA.HI R0, R14.reuse, UR4, RZ, 0x19 ;  /* 0x000000040e007c11 */ /* 0x042fe2000f8fc8ff */
[----:B------:R-:W-:Y:S01]  /*1c60*/  ULDC UR4, c[0x0][0x218] ;  /* 0x0000860000047ab9 */ /* 0x000fe20000000800 */
[----:B------:R-:W-:-:S03]  /*1c70*/  LOP3.LUT R15, R14, 0x7f, RZ, 0xc0, !PT ;  /* 0x0000007f0e0f7812 */ /* 0x000fc600078ec0ff */
        /* <DEDUP_REMOVED lines=8> */
[----:B-----5:R-:W-:Y:S04]  /*1d00*/  STG.E.128 desc[UR6][R2.64+0x1000], R28 ;  /* 0x0010001c02007986 */ /* 0x020fe8000c101d06 */
[----:B------:R-:W-:Y:S04]  /*1d10*/  STG.E.128 desc[UR6][R12.64+0x1000], R8 ;  /* 0x001000080c007986 */ /* 0x000fe8000c101d06 */
[----:B------:R-:W-:Y:S04]  /*1d20*/  STG.E.128 desc[UR6][R2.64+0x1800], R36 ;  /* 0x0018002402007986 */ /* 0x000fe8000c101d06 */
[----:B------:R-:W-:Y:S01]  /*1d30*/  STG.E.128 desc[UR6][R12.64+0x1800], R32 ;  /* 0x001800200c007986 */ /* 0x000fe2000c101d06 */
[----:B------:R-:W-:Y:S05]  /*1d40*/  EXIT ;  /* 0x000000000000794d */ /* 0x000fea0003800000 */
.L_x_7809:
[----:B------:R-:W-:Y:S01]  /*1d50*/  HFMA2.MMA R54, -RZ, RZ, 0, 9.5367431640625e-07 ;  /* 0x00000010ff367435 */ /* 0x000fe200000001ff */
[----:B------:R-:W-:Y:S02]  /*1d60*/  MOV R71, R53 ;  /* 0x0000003500477202 */ /* 0x000fe40000000f00 */
[----:B------:R-:W-:Y:S02]  /*1d70*/  MOV R57, 0x1f ;  /* 0x0000001f00397802 */ /* 0x000fe40000000f00 */
[----:B------:R-:W-:-:S07]  /*1d80*/  MOV R56, 0xffffffff ;  /* 0xffffffff00387802 */ /* 0x000fce0000000f00 */
[----:B-----5:R-:W-:Y:S05]  /*1d90*/  WARPSYNC.COLLECTIVE R56, `(.L_x_7815) ;  /* 0x0000000038087348 */ /* 0x020fea0003c00000 */
[----:B------:R0:W1:Y:S02]  /*1da0*/  SHFL.DOWN P3, R74, R71, R54, R57 ;  /* 0x08000036474a7389 */ /* 0x0000640000060039 */
[----:B01---5:R-:W-:Y:S01]  /*1db0*/  ENDCOLLECTIVE ;  /* 0x000000000000791b */ /* 0x023fe20003800000 */
.L_x_7815:
[----:B------:R-:W-:Y:S02]  /*1dc0*/  MOV R71, R52 ;  /* 0x0000003400477202 */ /* 0x000fe40000000f00 */
[----:B------:R-:W-:-:S07]  /*1dd0*/  MOV R58, R74 ;  /* 0x0000004a003a7202 */ /* 0x000fce0000000f00 */
[----:B------:R-:W-:Y:S05]  /*1de0*/  WARPSYNC.COLLECTIVE R56, `(.L_x_7816) ;  /* 0x0000000038087348 */ /* 0x000fea0003c00000 */
[----:B------:R0:W1:Y:S02]  /*1df0*/  SHFL.DOWN P3, R74, R71, R54, R57 ;  /* 0x08000036474a7389 */ /* 0x0000640000060039 */
[----:B01----:R-:W-:Y:S01]  /*1e00*/  ENDCOLLECTIVE ;  /* 0x000000000000791b */ /* 0x003fe20003800000 */
.L_x_7816:
[----:B------:R-:W-:Y:S01]  /*1e10*/  FADD.FTZ R58, R53, R58 ;  /* 0x0000003a353a7221 */ /* 0x000fe20000010000 */
[----:B------:R-:W-:-:S04]  /*1e20*/  HFMA2.MMA R54, -RZ, RZ, 0, 4.76837158203125e-07 ;  /* 0x00000008ff367435 */ /* 0x000fc800000001ff */
[----:B------:R-:W-:Y:S02]  /*1e30*/  MOV R71, R58 ;  /* 0x0000003a00477202 */ /* 0x000fe40000000f00 */
[----:B------:R-:W-:-:S07]  /*1e40*/  MOV R55, R74 ;  /* 0x0000004a00377202 */ /* 0x000fce0000000f00 */
[----:B------:R-:W-:Y:S05]  /*1e50*/  WARPSYNC.COLLECTIVE R56, `(.L_x_7817) ;  /* 0x0000000038087348 */ /* 0x000fea0003c00000 */
[----:B------:R0:W1:Y:S02]  /*1e60*/  SHFL.DOWN P3, R74, R71, R54, R57 ;  /* 0x08000036474a7389 */ /* 0x0000640000060039 */
[----:B01----:R-:W-:Y:S01]  /*1e70*/  ENDCOLLECTIVE ;  /* 0x000000000000791b */ /* 0x003fe20003800000 */
.L_x_7817:
[----:B------:R-:W-:-:S05]  /*1e80*/  FADD.FTZ R55, R52, R55 ;  /* 0x0000003734377221 */ /* 0x000fca0000010000 */
[----:B------:R-:W-:Y:S02]  /*1e90*/  MOV R71, R55 ;  /* 0x0000003700477202 */ /* 0x000fe40000000f00 */
[----:B------:R-:W-:-:S07]  /*1ea0*/  MOV R59, R74 ;  /* 0x0000004a003b7202 */ /* 0x000fce0000000f00 */
[----:B------:R-:W-:Y:S05]  /*1eb0*/  WARPSYNC.COLLECTIVE R56, `(.L_x_7818) ;  /* 0x0000000038087348 */ /* 0x000fea0003c00000 */
[----:B------:R0:W1:Y:S02]  /*1ec0*/  SHFL.DOWN P3, R74, R71, R54, R57 ;  /* 0x08000036474a7389 */ /* 0x0000640000060039 */
[----:B01----:R-:W-:Y:S01]  /*1ed0*/  ENDCOLLECTIVE ;  /* 0x000000000000791b */ /* 0x003fe20003800000 */
.L_x_7818:
[----:B------:R-:W-:Y:S01]  /*1ee0*/  FADD.FTZ R59, R58, R59 ;  /* 0x0000003b3a3b7221 */ /* 0x000fe20000010000 */
[----:B------:R-:W-:-:S04]  /*1ef0*/  HFMA2.MMA R54, -RZ, RZ, 0, 2.384185791015625e-07 ;  /* 0x00000004ff367435 */ /* 0x000fc800000001ff */
[----:B------:R-:W-:Y:S02]  /*1f00*/  MOV R71, R59 ;  /* 0x0000003b00477202 */ /* 0x000fe40000000f00 */
[----:B------:R-:W-:-:S07]  /*1f10*/  MOV R68, R74 ;  /* 0x0000004a00447202 */ /* 0x000fce0000000f00 */
[----:B------:R-:W-:Y:S05]  /*1f20*/  WARPSYNC.COLLECTIVE R56, `(.L_x_7819) ;  /* 0x0000000038087348 */ /* 0x000fea0003c00000 */
[----:B------:R0:W1:Y:S02]  /*1f30*/  SHFL.DOWN P3, R74, R71, R54, R57 ;  /* 0x08000036474a7389 */ /* 0x0000640000060039 */
[----:B01----:R-:W-:Y:S01]  /*1f40*/  ENDCOLLECTIVE ;  /* 0x000000000000791b */ /* 0x003fe20003800000 */
.L_x_7819:
[----:B------:R-:W-:-:S05]  /*1f50*/  FADD.FTZ R68, R55, R68 ;  /* 0x0000004437447221 */ /* 0x000fca0000010000 */
[----:B------:R-:W-:Y:S02]  /*1f60*/  MOV R71, R68 ;  /* 0x0000004400477202 */ /* 0x000fe40000000f00 */
[----:B------:R-:W-:-:S07]  /*1f70*/  MOV R70, R74 ;  /* 0x0000004a00467202 */ /* 0x000fce0000000f00 */
[----:B------:R-:W-:Y:S05]  /*1f80*/  WARPSYNC.COLLECTIVE R56, `(.L_x_7820) ;  /* 0x0000000038087348 */ /* 0x000fea0003c00000 */
[----:B------:R0:W1:Y:S02]  /*1f90*/  SHFL.DOWN P3, R74, R71, R54, R57 ;  /* 0x08000036474a7389 */ /* 0x0000640000060039 */
[----:B01----:R-:W-:Y:S01]  /*1fa0*/  ENDCOLLECTIVE ;  /* 0x000000000000791b */ /* 0x003fe20003800000 */
.L_x_7820:
[----:B------:R-:W-:Y:S01]  /*1fb0*/  FADD.FTZ R70, R59, R70 ;  /* 0x000000463b467221 */ /* 0x000fe20000010000 */
[----:B------:R-:W-:-:S04]  /*1fc0*/  HFMA2.MMA R54, -RZ, RZ, 0, 1.1920928955078125e-07 ;  /* 0x00000002ff367435 */ /* 0x000fc800000001ff */
[----:B------:R-:W-:Y:S02]  /*1fd0*/  MOV R71, R70 ;  /* 0x0000004600477202 */ /* 0x000fe40000000f00 */
[----:B------:R-:W-:-:S07]  /*1fe0*/  MOV R69, R74 ;  /* 0x0000004a00457202 */ /* 0x000fce0000000f00 */
[----:B------:R-:W-:Y:S05]  /*1ff0*/  WARPSYNC.COLLECTIVE R56, `(.L_x_7821) ;  /* 0x0000000038087348 */ /* 0x000fea0003c00000 */
[----:B------:R0:W1:Y:S02]  /*2000*/  SHFL.DOWN P3, R74, R71, R54, R57 ;  /* 0x08000036474a7389 */ /* 0x0000640000060039 */
[----:B01----:R-:W-:Y:S01]  /*2010*/  ENDCOLLECTIVE ;  /* 0x000000000000791b */ /* 0x003fe20003800000 */
.L_x_7821:
[----:B------:R-:W-:-:S05]  /*2020*/  FADD.FTZ R69, R68, R69 ;  /* 0x0000004544457221 */ /* 0x000fca0000010000 */
[----:B------:R-:W-:Y:S02]  /*2030*/  MOV R71, R69 ;  /* 0x0000004500477202 */ /* 0x000fe40000000f00 */
[----:B------:R-:W-:-:S07]  /*2040*/  MOV R53, R74 ;  /* 0x0000004a00357202 */ /* 0x000fce0000000f00 */
[----:B------:R-:W-:Y:S05]  /*2050*/  WARPSYNC.COLLECTIVE R56, `(.L_x_7822) ;  /* 0x0000000038087348 */ /* 0x000fea0003c00000 */
[----:B------:R0:W1:Y:S02]  /*2060*/  SHFL.DOWN P3, R74, R71, R54, R57 ;  /* 0x08000036474a7389 */ /* 0x0000640000060039 */
[----:B01----:R-:W-:Y:S01]  /*2070*/  ENDCOLLECTIVE ;  /* 0x000000000000791b */ /* 0x003fe20003800000 */
.L_x_7822:
[----:B------:R-:W-:Y:S01]  /*2080*/  FADD.FTZ R52, R70, R53 ;  /* 0x0000003546347221 */ /* 0x000fe20000010000 */
[----:B------:R-:W-:-:S04]  /*2090*/  HFMA2.MMA R54, -RZ, RZ, 0, 5.9604644775390625e-08 ;  /* 0x00000001ff367435 */ /* 0x000fc800000001ff */
[----:B------:R-:W-:Y:S01]  /*20a0*/  MOV R71, R52 ;  /* 0x0000003400477202 */ /* 0x000fe20000000f00 */
[----:B------:R-:W-:-:S07]  /*20b0*/  FADD.FTZ R53, R69, R74 ;  /* 0x0000004a45357221 */ /* 0x000fce0000010000 */
[----:B------:R-:W-:Y:S05]  /*20c0*/  WARPSYNC.COLLECTIVE R56, `(.L_x_7823) ;  /* 0x0000000038087348 */ /* 0x000fea0003c00000 */
[----:B------:R0:W1:Y:S02]  /*20d0*/  SHFL.DOWN P3, R74, R71, R54, R57 ;  /* 0x08000036474a7389 */ /* 0x0000640000060039 */
[----:B01----:R-:W-:Y:S01]  /*20e0*/  ENDCOLLECTIVE ;  /* 0x000000000000791b */ /* 0x003fe20003800000 */
.L_x_7823:
[----:B------:R-:W-:Y:S02]  /*20f0*/  MOV R71, R53 ;  /* 0x0000003500477202 */ /* 0x000fe40000000f00 */
[----:B------:R-:W-:-:S07]  /*2100*/  MOV R55, R74 ;  /* 0x0000004a00377202 */ /* 0x000fce0000000f00 */
[----:B------:R-:W-:Y:S05]  /*2110*/  WARPSYNC.COLLECTIVE R56, `(.L_x_7824) ;  /* 0x0000000038087348 */ /* 0x000fea0003c00000 */
[----:B------:R0:W1:Y:S02]  /*2120*/  SHFL.DOWN P3, R74, R71, R54, R57 ;  /* 0x08000036474a7389 */ /* 0x0000640000060039 */
[----:B01----:R-:W-:Y:S01]  /*2130*/  ENDCOLLECTIVE ;  /* 0x000000000000791b */ /* 0x003fe20003800000 */
.L_x_7824:
[----:B------:R-:W-:Y:S01]  /*2140*/  MOV R58, R74 ;  /* 0x0000004a003a7202 */ /* 0x000fe20000000f00 */
[----:B------:R-:W-:Y:S06]  /*2150*/  BRA `(.L_x_7825) ;  /* 0xffffffec00a87947 */ /* 0x000fec000383ffff */
.L_x_7826:
        /* <DEDUP_REMOVED lines=10> */
.L_x_8859:


//--------------------- .text._ZN10layer_norm13ln_bwd_kernelINS_13Kernel_traitsIfffffjLj2048ELj1ELj1ELj4ELj16ENS_18Kernel_traits_baseILj2048EfffffjLj128EEEEELb0ELb0ELb1ELb0EEEvNS_9BwdParamsE --------------------------
	.section	.text._ZN10layer_norm13ln_bwd_kernelINS_13Kernel_traitsIfffffjLj2048ELj1ELj1ELj4ELj16ENS_18Kernel_traits_baseILj2048EfffffjLj128EEEEELb0ELb0ELb1ELb0EEEvNS_9BwdParamsE,"ax",@progbits
	.align	128
        .global         _ZN10layer_norm13ln_bwd_kernelINS_13Kernel_traitsIfffffjLj2048ELj1ELj1ELj4ELj16ENS_18Kernel_traits_baseILj2048EfffffjLj128EEEEELb0ELb0ELb1ELb0EEEvNS_9BwdParamsE
        .type           _ZN10layer_norm13ln_bwd_kernelINS_13Kernel_traitsIfffffjLj2048ELj1ELj1ELj4ELj16ENS_18Kernel_traits_baseILj2048EfffffjLj128EEEEELb0ELb0ELb1ELb0EEEvNS_9BwdParamsE,@function
        .size           _ZN10layer_norm13ln_bwd_kernelINS_13Kernel_traitsIfffffjLj2048ELj1ELj1ELj4ELj16ENS_18Kernel_traits_baseILj2048EfffffjLj128EEEEELb0ELb0ELb1ELb0EEEvNS_9BwdParamsE,(.L_x_8860 - _ZN10layer_norm13ln_bwd_kernelINS_13Kernel_traitsIfffffjLj2048ELj1ELj1ELj4ELj16ENS_18Kernel_traits_baseILj2048EfffffjLj128EEEEELb0ELb0ELb1ELb0EEEvNS_9BwdParamsE)
        .other          _ZN10layer_norm13ln_bwd_kernelINS_13Kernel_traitsIfffffjLj2048ELj1ELj1ELj4ELj16ENS_18Kernel_traits_baseILj2048EfffffjLj128EEEEELb0ELb0ELb1ELb0EEEvNS_9BwdParamsE,@"STO_CUDA_ENTRY STV_DEFAULT"
_ZN10layer_norm13ln_bwd_kernelINS_13Kernel_traitsIfffffjLj2048ELj1ELj1ELj4ELj16ENS_18Kernel_traits_baseILj2048EfffffjLj128EEEEELb0ELb0ELb1ELb0EEEvNS_9BwdParamsE:
.text._ZN10layer_norm13ln_bwd_kernelINS_13Kernel_traitsIfffffjLj2048ELj1ELj1ELj4ELj16ENS_18Kernel_traits_baseILj2048EfffffjLj128EEEEELb0ELb0ELb1ELb0EEEvNS_9BwdParamsE:
        /* <DEDUP_REMOVED lines=22> */
[----:B------:R-:W-:-:S02]  /*0160*/  P2R R128, PR, RZ, 0x4 ;  /* 0x00000004ff807803 */ /* 0x000fc40000000000 */
[----:B------:R-:W-:Y:S02]  /*0170*/  CS2R R48, SRZ ;  /* 0x0000000000307805 */ /* 0x000fe4000001ff00 */
[----:B------:R-:W-:Y:S01]  /*0180*/  P2R R125, PR, RZ, 0x8 ;  /* 0x00000008ff7d7803 */ /* 0x000fe20000000000 */
[----:B------:R-:W0:Y:S08]  /*0190*/  @P3 LDC.64 R2, c[0x0][0x260] ;  /* 0x00009800ff023b82 */ /* 0x000e300000000a00 */
[----:B------:R-:W1:Y:S08]  /*01a0*/  @P0 LDC.64 R4, c[0x0][0x260] ;  /* 0x00009800ff040b82 */ /* 0x000e700000000a00 */
[----:B------:R-:W2:Y:S01]  /*01b0*/  @P1 LDC.64 R8, c[0x0][0x260] ;  /* 0x00009800ff081b82 */ /* 0x000ea20000000a00 */
[C---:B0-----:R-:W-:Y:S01]  /*01c0*/  @P3 IMAD.WIDE.U32 R2, R13.reuse, 0x10, R2 ;  /* 0x000000100d023825 */ /* 0x041fe200078e0002 */
[----:B------:R-:W-:-:S06]  /*01d0*/  @P3 LOP3.LUT R13, R13, 0x80, RZ, 0xfc, !PT ;  /* 0x000000800d0d3812 */ /* 0x000fcc00078efcff */
[----:B------:R-:W0:Y:S01]  /*01e0*/  @P2 LDC.64 R10, c[0x0][0x260] ;  /* 0x00009800ff0a2b82 */ /* 0x000e220000000a00 */
[----:B------:R3:W5:Y:S01]  /*01f0*/  @P3 LDG.E.128 R64, desc[UR4][R2.64] ;  /* 0x0000000402403981 */ /* 0x000762000c1e1d00 */
[C---:B-1----:R-:W-:Y:S01]  /*0200*/  @P0 IMAD.WIDE.U32 R6, R13.reuse, 0x10, R4 ;  /* 0x000000100d060825 */ /* 0x042fe200078e0004 */
[----:B------:R-:W-:-:S04]  /*0210*/  @P0 IADD3 R13, R13, 0x80, RZ ;  /* 0x000000800d0d0810 */ /* 0x000fc80007ffe0ff */
[----:B------:R3:W5:Y:S01]  /*0220*/  @P0 LDG.E.128 R60, desc[UR4][R6.64] ;  /* 0x00000004063c0981 */ /* 0x000762000c1e1d00 */
[----:B--2---:R-:W-:-:S04]  /*0230*/  @P1 IMAD.WIDE.U32 R8, R13, 0x10, R8 ;  /* 0x000000100d081825 */ /* 0x004fc800078e0008 */
[----:B------:R-:W-:Y:S01]  /*0240*/  @P1 VIADD R13, R13, 0x80 ;  /* 0x000000800d0d1836 */ /* 0x000fe20000000000 */
[----:B------:R3:W5:Y:S03]  /*0250*/  @P1 LDG.E.128 R56, desc[UR4][R8.64] ;  /* 0x0000000408381981 */ /* 0x000766000c1e1d00 */
        /* <DEDUP_REMOVED lines=18> */
[----:B---3--:R-:W-:Y:S06]  /*0380*/  @P2 BRA `(.L_x_7827) ;  /* 0x0000002400ec2947 */ /* 0x008fec0003800000 */
        /* <DEDUP_REMOVED lines=8> */
.L_x_7887:
[----:B012---:R-:W1:Y:S08]  /*0410*/  LDC.64 R78, c[0x0][0x288] ;  /* 0x0000a200ff4e7b82 */ /* 0x007e700000000a00 */
[----:B---3--:R-:W2:Y:S08]  /*0420*/  LDC.64 R76, c[0x0][0x258] ;  /* 0x00009600ff4c7b82 */ /* 0x008eb00000000a00 */
        /* <DEDUP_REMOVED lines=19> */
[----:B------:R-:W-:-:S11]  /*0560*/  IMAD.MOV.U32 R77, RZ, RZ, R90 ;  /* 0x000000ffff4d7224 */ /* 0x000fd600078e005a */
[----:B------:R-:W-:Y:S05]  /*0570*/  @!P3 BRA `(.L_x_7831) ;  /* 0x000000000014b947 */ /* 0x000fea0003800000 */
[----:B------:R-:W-:-:S04]  /*0580*/  ISETP.NE.U32.AND P3, PT, RZ, UR12, PT ;  /* 0x0000000cff007c0c */ /* 0x000fc8000bf65070 */
[----:B------:R-:W-:-:S13]  /*0590*/  ISETP.NE.AND.EX P3, PT, RZ, UR13, PT, P3 ;  /* 0x0000000dff007c0c */ /* 0x000fda000bf65330 */
[----:B------:R-:W-:Y:S05]  /*05a0*/  @!P3 BRA `(.L_x_7832) ;  /* 0x000000000004b947 */ /* 0x000fea0003800000 */
[----:B------:R1:W5:Y:S02]  /*05b0*/  LDG.E.128 R16, desc[UR4][R86.64] ;  /* 0x0000000456107981 */ /* 0x000364000c1e1d00 */
.L_x_7832:
[----:B------:R-:W-:-:S07]  /*05c0*/  IADD3 R77, R90, 0x80, RZ ;  /* 0x000000805a4d7810 */ /* 0x000fce0007ffe0ff */
.L_x_7831:
[----:B------:R-:W-:Y:S05]  /*05d0*/  BSYNC B1 ;  /* 0x0000000000017941 */ /* 0x000fea0003800000 */
.L_x_7830:
[----:B------:R-:W-:Y:S04]  /*05e0*/  BSSY B1, `(.L_x_7833) ;  /* 0x0000008000017945 */ /* 0x000fe80003800000 */
[----:B------:R-:W-:Y:S05]  /*05f0*/  @!P0 BRA `(.L_x_7834) ;  /* 0x0000000000188947 */ /* 0x000fea0003800000 */
[----:B------:R-:W-:-:S04]  /*0600*/  ISETP.NE.U32.AND P3, PT, RZ, UR12, PT ;  /* 0x0000000cff007c0c */ /* 0x000fc8000bf65070 */
[----:B------:R-:W-:-:S13]  /*0610*/  ISETP.NE.AND.EX P3, PT, RZ, UR13, PT, P3 ;  /* 0x0000000dff007c0c */ /* 0x000fda000bf65330 */
[----:B------:R-:W-:Y:S05]  /*0620*/  @!P3 BRA `(.L_x_7835) ;  /* 0x000000000008b947 */ /* 0x000fea0003800000 */
[----:B------:R-:W-:-:S06]  /*0630*/  IMAD.WIDE.U32 R12, R77, 0x10, R84 ;  /* 0x000000104d0c7825 */ /* 0x000fcc00078e0054 */
[----:B------:R-:W5:Y:S02]  /*0640*/  LDG.E.128 R12, desc[UR4][R12.64] ;  /* 0x000000040c0c7981 */ /* 0x000f64000c1e1d00 */
.L_x_7835:
[----:B------:R-:W-:-:S07]  /*0650*/  IADD3 R77, R77, 0x80, RZ ;  /* 0x000000804d4d7810 */ /* 0x000fce0007ffe0ff */
.L_x_7834:
[----:B------:R-:W-:Y:S05]  /*0660*/  BSYNC B1 ;  /* 0x0000000000017941 */ /* 0x000fea0003800000 */
.L_x_7833:
[----:B------:R-:W-:Y:S04]  /*0670*/  BSSY B1, `(.L_x_7836) ;  /* 0x0000008000017945 */ /* 0x000fe80003800000 */
[----:B------:R-:W-:Y:S05]  /*0680*/  @!P1 BRA `(.L_x_7837) ;  /* 0x0000000000189947 */ /* 0x000fea0003800000 */
[----:B------:R-:W-:-:S04]  /*0690*/  ISETP.NE.U32.AND P3, PT, RZ, UR12, PT ;  /* 0x0000000cff007c0c */ /* 0x000fc8000bf65070 */
[----:B------:R-:W-:-:S13]  /*06a0*/  ISETP.NE.AND.EX P3, PT, RZ, UR13, PT, P3 ;  /* 0x0000000dff007c0c */ /* 0x000fda000bf65330 */
[----:B------:R-:W-:Y:S05]  /*06b0*/  @!P3 BRA `(.L_x_7838) ;  /* 0x000000000008b947 */ /* 0x000fea0003800000 */
[----:B------:R-:W-:-:S06]  /*06c0*/  IMAD.WIDE.U32 R8, R77, 0x10, R84 ;  /* 0x000000104d087825 */ /* 0x000fcc00078e0054 */
[----:B------:R-:W5:Y:S02]  /*06d0*/  LDG.E.128 R8, desc[UR4][R8.64] ;  /* 0x0000000408087981 */ /* 0x000f64000c1e1d00 */
.L_x_7838:
[----:B------:R-:W-:-:S07]  /*06e0*/  IADD3 R77, R77, 0x80, RZ ;  /* 0x000000804d4d7810 */ /* 0x000fce0007ffe0ff */
.L_x_7837:
[----:B------:R-:W-:Y:S05]  /*06f0*/  BSYNC B1 ;  /* 0x0000000000017941 */ /* 0x000fea0003800000 */
.L_x_7836:
[----:B------:R-:W-:Y:S01]  /*0700*/  ISETP.NE.AND P3, PT, R124, RZ, PT ;  /* 0x000000ff7c00720c */ /* 0x000fe20003f65270 */
[----:B------:R-:W-:Y:S01]  /*0710*/  HFMA2.MMA R132, -RZ, RZ, 0, 0 ;  /* 0x00000000ff847435 */ /* 0x000fe200000001ff */
[----:B------:R-:W-:-:S11]  /*0720*/  IMAD.MOV.U32 R131, RZ, RZ, RZ ;  /* 0x000000ffff837224 */ /* 0x000fd600078e00ff */
[----:B------:R-:W-:Y:S05]  /*0730*/  @P3 BRA `(.L_x_7839) ;  /* 0x0000000800e83947 */ /* 0x000fea0003800000 */
[----:B------:R-:W-:-:S06]  /*0740*/  IMAD.WIDE.U32 R4, R77, 0x10, R84 ;  /* 0x000000104d047825 */ /* 0x000fcc00078e0054 */
[----:B------:R-:W5:Y:S01]  /*0750*/  LDG.E.128 R4, desc[UR4][R4.64] ;  /* 0x0000000404047981 */ /* 0x000f62000c1e1d00 */
[----:B------:R-:W-:Y:S05]  /*0760*/  BRA `(.L_x_7839) ;  /* 0x0000000800dc7947 */ /* 0x000fea0003800000 */
.L_x_7829:
[----:B------:R-:W1:Y:S01]  /*0770*/  LDC.64 R76, c[0x0][0x250] ;  /* 0x00009400ff4c7b82 */ /* 0x000e620000000a00 */
[----:B------:R-:W-:Y:S01]  /*0780*/  ISETP.NE.AND P4, PT, R125, RZ, PT ;  /* 0x000000ff7d00720c */ /* 0x000fe20003f85270 */
[----:B-1----:R-:W-:-:S06]  /*0790*/  IMAD.WIDE R76, R89, 0x4, R76 ;  /* 0x00000004594c7825 */ /* 0x002fcc00078e024c */
[----:B------:R-:W2:Y:S01]  /*07a0*/  LDG.E R76, desc[UR4][R76.64] ;  /* 0x000000044c4c7981 */ /* 0x000ea2000c1e1900 */
[----:B------:R-:W-:Y:S01]  /*07b0*/  IADD3 R79, R79, -0x1, RZ ;  /* 0xffffffff4f4f7810 */ /* 0x000fe20007ffe0ff */
[----:B------:R-:W-:Y:S01]  /*07c0*/  BSSY B1, `(.L_x_7840) ;  /* 0x0000033000017945 */ /* 0x000fe20003800000 */
[----:B0-----:R-:W-:Y:S01]  /*07d0*/  ISETP.NE.AND P3, PT, R126, RZ, PT ;  /* 0x000000ff7e00720c */ /* 0x001fe20003f65270 */
        /* <DEDUP_REMOVED lines=27> */
[----:B------:R-:W-:Y:S01]  /*0990*/  FADD.FTZ R32, R32, R76 ;  /* 0x0000004c20207221 */ /* 0x000fe20000010000 */
[----:B------:R-:W-:Y:S01]  /*09a0*/  FFMA.FTZ R48, R76, R3, R48 ;  /* 0x000000034c307223 */ /* 0x000fe20000010030 */
[----:B------:R-:W-:Y:S01]  /*09b0*/  FMUL.FTZ R99, R2, R101 ;  /* 0x0000006502637220 */ /* 0x000fe20000410000 */
[----:B------:R-:W-:Y:S01]  /*09c0*/  FADD.FTZ R33, R33, R77 ;  /* 0x0000004d21217221 */ /* 0x000fe20000010000 */
[----:B------:R-:W-:Y:S01]  /*09d0*/  FFMA.FTZ R49, R77, R92, R49 ;  /* 0x0000005c4d317223 */ /* 0x000fe20000010031 */
[----:B------:R-:W-:Y:S01]  /*09e0*/  FMUL.FTZ R101, R65, R77 ;  /* 0x0000004d41657220 */ /* 0x000fe20000410000 */
[----:B------:R-:W-:Y:S01]  /*09f0*/  FADD.FTZ R76, RZ, R100 ;  /* 0x00000064ff4c7221 */ /* 0x000fe20000010000 */
[----:B------:R-:W-:Y:S01]  /*0a00*/  FFMA.FTZ R77, R3, R100, RZ ;  /* 0x00000064034d7223 */ /* 0x000fe200000100ff */
        /* <DEDUP_REMOVED lines=13> */
[----:B0-----:R-:W-:-:S07]  /*0ae0*/  FFMA.FTZ R132, R110, R115, R77 ;  /* 0x000000736e847223 */ /* 0x001fce000001004d */
.L_x_7841:
[----:B------:R-:W-:Y:S05]  /*0af0*/  BSYNC B1 ;  /* 0x0000000000017941 */ /* 0x000fea0003800000 */
.L_x_7840:
        /* <DEDUP_REMOVED lines=12> */
[----:B------:R-:W-:Y:S01]  /*0bc0*/  VIADD R130, R130, 0x80 ;  /* 0x0000008082827836 */ /* 0x000fe20000000000 */
        /* <DEDUP_REMOVED lines=28> */
[----:B--2---:R-:W-:-:S07]  /*0d90*/  FFMA.FTZ R132, R114, R117, R77 ;  /* 0x0000007572847223 */ /* 0x004fce000001004d */
.L_x_7843:
[----:B------:R-:W-:Y:S05]  /*0da0*/  BSYNC B1 ;  /* 0x0000000000017941 */ /* 0x000fea0003800000 */
.L_x_7842:
        /* <DEDUP_REMOVED lines=42> */
.L_x_7845:
[----:B------:R-:W-:Y:S05]  /*1050*/  BSYNC B1 ;  /* 0x0000000000017941 */ /* 0x000fea0003800000 */
.L_x_7844:
        /* <DEDUP_REMOVED lines=17> */
[----:B------:R-:W-:Y:S01]  /*1170*/  FADD.FTZ R20, R20, R76 ;  /* 0x0000004c14147221 */ /* 0x000fe20000010000 */
[----:B------:R-:W-:Y:S01]  /*1180*/  FFMA.FTZ R36, R76, R97, R36 ;  /* 0x000000614c247223 */ /* 0x000fe20000010024 */
[----:B------:R-:W-:Y:S01]  /*1190*/  FADD.FTZ R111, -R129, R82 ;  /* 0x00000052816f7221 */ /* 0x000fe20000010100 */
[----:B------:R-:W-:Y:S01]  /*11a0*/  FADD.FTZ R21, R21, R77 ;  /* 0x0000004d15157221 */ /* 0x000fe20000010000 */
[----:B------:R-:W-:Y:S01]  /*11b0*/  FFMA.FTZ R37, R77, R98, R37 ;  /* 0x000000624d257223 */ /* 0x000fe20000010025 */
[----:B------:R-:W-:Y:S01]  /*11c0*/  FMUL.FTZ R113, R53, R77 ;  /* 0x0000004d35717220 */ /* 0x000fe20000410000 */
[----:B------:R-:W-:Y:S01]  /*11d0*/  FADD.FTZ R76, R131, R106 ;  /* 0x0000006a834c7221 */ /* 0x000fe20000010000 */
[----:B------:R-:W-:Y:S01]  /*11e0*/  FFMA.FTZ R77, R97, R106, R132 ;  /* 0x0000006a614d7223 */ /* 0x000fe20000010084 */
[----:B------:R-:W-:Y:S01]  /*11f0*/  FMUL.FTZ R111, R2, R111 ;  /* 0x0000006f026f7220 */ /* 0x000fe20000410000 */
[----:B------:R-:W-:Y:S01]  /*1200*/  FADD.FTZ R83, -R129, R83 ;  /* 0x0000005381537221 */ /* 0x000fe20000010100 */
        /* <DEDUP_REMOVED lines=12> */
[----:B----4-:R-:W-:-:S07]  /*12d0*/  FFMA.FTZ R132, R122, R121, R77 ;  /* 0x000000797a847223 */ /* 0x010fce000001004d */
.L_x_7839:
[----:B------:R-:W-:Y:S05]  /*12e0*/  BSYNC B0 ;  /* 0x0000000000007941 */ /* 0x000fea0003800000 */
.L_x_7828:
        /* <DEDUP_REMOVED lines=21> */
[----:B-1----:R-:W1:Y:S01]  /*1440*/  SHFL.DOWN PT, R86, R83, 0x2, 0x1f ;  /* 0x08401f0053567f89 */ /* 0x002e6200000e0000 */
[----:B--2---:R-:W-:Y:S01]  /*1450*/  FADD.FTZ R85, R82, R85 ;  /* 0x0000005552557221 */ /* 0x004fe20000010000 */
[----:B-1----:R-:W-:-:S04]  /*1460*/  FADD.FTZ R87, R83, R86 ;  /* 0x0000005653577221 */ /* 0x002fc80000010000 */
[----:B------:R1:W2:Y:S04]  /*1470*/  SHFL.DOWN PT, R86, R85, 0x1, 0x1f ;  /* 0x08201f0055567f89 */ /* 0x0002a800000e0000 */
[----:B------:R1:W3:Y:S02]  /*1480*/  SHFL.DOWN PT, R78, R87, 0x1, 0x1f ;  /* 0x08201f00574e7f89 */ /* 0x0002e400000e0000 */
.L_x_7898:
[----:B------:R-:W4:Y:S01]  /*1490*/  S2R R80, SR_CgaCtaId ;  /* 0x0000000000507919 */ /* 0x000f220000008800 */
[----:B------:R-:W-:Y:S01]  /*14a0*/  @!P3 LOP3.LUT R76, R76, 0x3, RZ, 0xc0, !PT ;  /* 0x000000034c4cb812 */ /* 0x000fe200078ec0ff */
[----:B--2---:R-:W-:Y:S01]  /*14b0*/  FADD.FTZ R86, R85, R86 ;  /* 0x0000005655567221 */ /* 0x004fe20000010000 */
[----:B------:R-:W-:Y:S01]  /*14c0*/  MOV R79, 0x400 ;  /* 0x00000400004f7802 */ /* 0x000fe20000000f00 */
[----:B-1-3--:R-:W-:Y:S01]  /*14d0*/  FADD.FTZ R87, R87, R78 ;  /* 0x0000004e57577221 */ /* 0x00afe20000010000 */
[----:B------:R-:W-:Y:S05]  /*14e0*/  WARPSYNC.ALL ;  /* 0x0000000000007948 */ /* 0x000fea0003800000 */
[----:B------:R-:W-:Y:S01]  /*14f0*/  @!P3 IMAD.IADD R76, R77, 0x1, R76 ;  /* 0x000000014d4cb824 */ /* 0x000fe200078e024c */
[----:B------:R-:W-:Y:S01]  /*1500*/  ISETP.NE.AND P4, PT, R125, RZ, PT ;  /* 0x000000ff7d00720c */ /* 0x000fe20003f85270 */
[----:B------:R-:W-:Y:S01]  /*1510*/  BSSY B0, `(.L_x_7847) ;  /* 0x000006b000007945 */ /* 0x000fe20003800000 */
[----:B----4-:R-:W-:-:S04]  /*1520*/  LEA R79, R80, R79, 0x18 ;  /* 0x0000004f504f7211 */ /* 0x010fc800078ec0ff */
[-C--:B------:R-:W-:Y:S02]  /*1530*/  @!P3 LEA R85, R76, R79.reuse, 0x3 ;  /* 0x0000004f4c55b211 */ /* 0x080fe400078e18ff */
[----:B------:R-:W-:-:S03]  /*1540*/  LEA R123, R77, R79, 0x3 ;  /* 0x0000004f4d7b7211 */ /* 0x000fc600078e18ff */
[----:B------:R-:W-:Y:S01]  /*1550*/  @!P3 STS.64 [R85+0x2000], R86 ;  /* 0x002000565500b388 */ /* 0x000fe20000000a00 */
[----:B------:R-:W-:Y:S01]  /*1560*/  BAR.SYNC.DEFER_BLOCKING 0x0 ;  /* 0x0000000000007b1d */ /* 0x000fe20000010000 */
[----:B0-----:R-:W-:-:S05]  /*1570*/  ISETP.NE.AND P3, PT, R126, RZ, PT ;  /* 0x000000ff7e00720c */ /* 0x001fca0003f65270 */
        /* <DEDUP_REMOVED lines=29> */
[----:B------:R-:W-:Y:S01]  /*1750*/  IMAD.U32 R78, RZ, RZ, UR12 ;  /* 0x0000000cff4e7e24 */ /* 0x000fe2000f8e00ff */
[----:B------:R-:W-:Y:S01]  /*1760*/  MOV R79, UR13 ;  /* 0x0000000d004f7c02 */ /* 0x000fe20008000f00 */
[----:B------:R-:W-:-:S03]  /*1770*/  FFMA.FTZ R85, R3, R83, R80 ;  /* 0x0000005303557223 */ /* 0x000fc60000010050 */
[----:B------:R-:W-:Y:S01]  /*1780*/  ISETP.NE.U32.AND P4, PT, R78, RZ, PT ;  /* 0x000000ff4e00720c */ /* 0x000fe20003f85070 */
[----:B------:R-:W-:-:S03]  /*1790*/  FADD.FTZ R85, R100, -R85 ;  /* 0x8000005564557221 */ /* 0x000fc60000010000 */
[----:B------:R-:W-:Y:S01]  /*17a0*/  ISETP.NE.AND.EX P4, PT, R79, RZ, PT, P4 ;  /* 0x000000ff4f00720c */ /* 0x000fe20003f85340 */
[----:B------:R-:W-:-:S12]  /*17b0*/  FMUL.FTZ R85, R2, R85 ;  /* 0x0000005502557220 */ /* 0x000fd80000410000 */
[----:B------:R-:W-:-:S07]  /*17c0*/  @P4 FADD.FTZ R85, R16, R85 ;  /* 0x0000005510554221 */ /* 0x000fce0000010000 */
.L_x_7850:
[----:B------:R-:W-:Y:S05]  /*17d0*/  BSYNC B1 ;  /* 0x0000000000017941 */ /* 0x000fea0003800000 */
.L_x_7849:
        /* <DEDUP_REMOVED lines=18> */
.L_x_7852:
[----:B------:R-:W-:Y:S05]  /*1900*/  BSYNC B1 ;  /* 0x0000000000017941 */ /* 0x000fea0003800000 */
.L_x_7851:
        /* <DEDUP_REMOVED lines=14> */
.L_x_7854:
[----:B------:R-:W-:Y:S05]  /*19f0*/  BSYNC B1 ;  /* 0x0000000000017941 */ /* 0x000fea0003800000 */
.L_x_7853:
        /* <DEDUP_REMOVED lines=11> */
.L_x_7856:
[----:B------:R-:W-:Y:S05]  /*1ab0*/  BSYNC B1 ;  /* 0x0000000000017941 */ /* 0x000fea0003800000 */
.L_x_7855:
[C---:B------:R-:W-:Y:S01]  /*1ac0*/  SEL R70, R85.reuse, R70, P4 ;  /* 0x0000004655467207 */ /* 0x040fe20002000000 */
[----:B------:R-:W0:Y:S01]  /*1ad0*/  @P3 LDC.64 R78, c[0x0][0x2f8] ;  /* 0x0000be00ff4e3b82 */ /* 0x000e220000000a00 */
[----:B------:R-:W-:Y:S01]  /*1ae0*/  SEL R71, R82, R71, P4 ;  /* 0x0000004752477207 */ /* 0x000fe20002000000 */
[-C--:B------:R-:W-:Y:S01]  /*1af0*/  FMUL.FTZ R85, R85, R86.reuse ;  /* 0x0000005655557220 */ /* 0x080fe20000410000 */
[----:B------:R-:W-:Y:S01]  /*1b00*/  ISETP.NE.U32.AND P4, PT, R76, RZ, PT ;  /* 0x000000ff4c00720c */ /* 0x000fe20003f85070 */
[----:B------:R-:W-:-:S03]  /*1b10*/  FMUL.FTZ R82, R82, R86 ;  /* 0x0000005652527220 */ /* 0x000fc60000410000 */
[----:B------:R-:W-:Y:S02]  /*1b20*/  ISETP.NE.AND.EX P4, PT, R77, RZ, PT, P4 ;  /* 0x000000ff4d00720c */ /* 0x000fe40003f85340 */
[----:B------:R-:W-:Y:S02]  /*1b30*/  SEL R74, R85, R74, P5 ;  /* 0x0000004a554a7207 */ /* 0x000fe40002800000 */
[----:B------:R-:W-:-:S09]  /*1b40*/  SEL R75, R82, R75, P5 ;  /* 0x0000004b524b7207 */ /* 0x000fd20002800000 */
[----:B------:R-:W1:Y:S01]  /*1b50*/  @P4 LDC.64 R76, c[0x0][0x308] ;  /* 0x0000c200ff4c4b82 */ /* 0x000e620000000a00 */
[C---:B0-----:R-:W-:Y:S01]  /*1b60*/  @P3 IMAD.WIDE.U32 R78, R81.reuse, 0x10, R78 ;  /* 0x00000010514e3825 */ /* 0x041fe200078e004e */
[----:B------:R-:W-:-:S03]  /*1b70*/  IADD3 R81, R81, 0x80, RZ ;  /* 0x0000008051517810 */ /* 0x000fc60007ffe0ff */
[C---:B-1----:R-:W-:Y:S01]  /*1b80*/  @P4 IMAD.WIDE.U32 R76, R90.reuse, 0x10, R76 ;  /* 0x000000105a4c4825 */ /* 0x042fe200078e004c */
[----:B------:R-:W-:-:S04]  /*1b90*/  IADD3 R90, R90, 0x80, RZ ;  /* 0x000000805a5a7810 */ /* 0x000fc80007ffe0ff */
[----:B------:R0:W-:Y:S04]  /*1ba0*/  @P4 STG.E.128 desc[UR4][R76.64], R68 ;  /* 0x000000444c004986 */ /* 0x0001e8000c101d04 */
[----:B------:R0:W-:Y:S02]  /*1bb0*/  @P3 STG.E.128 desc[UR4][R78.64], R72 ;  /* 0x000000484e003986 */ /* 0x0001e4000c101d04 */
.L_x_7848:
[----:B------:R-:W-:Y:S05]  /*1bc0*/  BSYNC B0 ;  /* 0x0000000000007941 */ /* 0x000fea0003800000 */
.L_x_7847:
        /* <DEDUP_REMOVED lines=16> */
.L_x_7860:
[----:B------:R-:W-:Y:S05]  /*1cd0*/  BSYNC B1 ;  /* 0x0000000000017941 */ /* 0x000fea0003800000 */
.L_x_7859:
        /* <DEDUP_REMOVED lines=19> */
.L_x_7862:
[----:B------:R-:W-:Y:S05]  /*1e10*/  BSYNC B1 ;  /* 0x0000000000017941 */ /* 0x000fea0003800000 */
.L_x_7861:
        /* <DEDUP_REMOVED lines=11> */
.L_x_7864:
[----:B------:R-:W-:Y:S05]  /*1ed0*/  BSYNC B1 ;  /* 0x0000000000017941 */ /* 0x000fea0003800000 */
.L_x_7863:
        /* <DEDUP_REMOVED lines=11> */
.L_x_7866:
[----:B------:R-:W-:Y:S05]  /*1f90*/  BSYNC B1 ;  /* 0x0000000000017941 */ /* 0x000fea0003800000 */
.L_x_7865:
        /* <DEDUP_REMOVED lines=9> */
[----:B------:R-:W0:Y:S01]  /*2030*/  @P3 LDC.64 R78, c[0x0][0x2f8] ;  /* 0x0000be00ff4e3b82 */ /* 0x000e220000000a00 */
[----:B------:R-:W-:Y:S02]  /*2040*/  SEL R74, R85, R74, P5 ;  /* 0x0000004a554a7207 */ /* 0x000fe40002800000 */
[----:B------:R-:W-:-:S08]  /*2050*/  SEL R75, R86, R75, P5 ;  /* 0x0000004b564b7207 */ /* 0x000fd00002800000 */
[----:B------:R-:W1:Y:S01]  /*2060*/  @P4 LDC.64 R76, c[0x0][0x308] ;  /* 0x0000c200ff4c4b82 */ /* 0x000e620000000a00 */
[C---:B0-----:R-:W-:Y:S01]  /*2070*/  @P3 IMAD.WIDE.U32 R78, R81.reuse, 0x10, R78 ;  /* 0x00000010514e3825 */ /* 0x041fe200078e004e */
[----:B------:R-:W-:-:S03]  /*2080*/  IADD3 R81, R81, 0x80, RZ ;  /* 0x0000008051517810 */ /* 0x000fc60007ffe0ff */
[C---:B-1----:R-:W-:Y:S01]  /*2090*/  @P4 IMAD.WIDE.U32 R76, R90.reuse, 0x10, R76 ;  /* 0x000000105a4c4825 */ /* 0x042fe200078e004c */
[----:B------:R-:W-:-:S04]  /*20a0*/  IADD3 R90, R90, 0x80, RZ ;  /* 0x000000805a5a7810 */ /* 0x000fc80007ffe0ff */
[----:B------:R1:W-:Y:S04]  /*20b0*/  @P4 STG.E.128 desc[UR4][R76.64], R68 ;  /* 0x000000444c004986 */ /* 0x0003e8000c101d04 */
[----:B------:R1:W-:Y:S02]  /*20c0*/  @P3 STG.E.128 desc[UR4][R78.64], R72 ;  /* 0x000000484e003986 */ /* 0x0003e4000c101d04 */
.L_x_7858:
[----:B------:R-:W-:Y:S05]  /*20d0*/  BSYNC B0 ;  /* 0x0000000000007941 */ /* 0x000fea0003800000 */
.L_x_7857:
        /* <DEDUP_REMOVED lines=16> */
.L_x_7870:
[----:B------:R-:W-:Y:S05]  /*21e0*/  BSYNC B1 ;  /* 0x0000000000017941 */ /* 0x000fea0003800000 */
.L_x_7869:
        /* <DEDUP_REMOVED lines=19> */
.L_x_7872:
[----:B------:R-:W-:Y:S05]  /*2320*/  BSYNC B1 ;  /* 0x0000000000017941 */ /* 0x000fea0003800000 */
.L_x_7871:
        /* <DEDUP_REMOVED lines=11> */
.L_x_7874:
[----:B------:R-:W-:Y:S05]  /*23e0*/  BSYNC B1 ;  /* 0x0000000000017941 */ /* 0x000fea0003800000 */
.L_x_7873:
        /* <DEDUP_REMOVED lines=11> */
.L_x_7876:
[----:B------:R-:W-:Y:S05]  /*24a0*/  BSYNC B1 ;  /* 0x0000000000017941 */ /* 0x000fea0003800000 */
.L_x_7875:
        /* <DEDUP_REMOVED lines=13> */
[----:B0-----:R-:W-:-:S04]  /*2580*/  @P3 IMAD.WIDE.U32 R78, R81, 0x10, R78 ;  /* 0x00000010514e3825 */ /* 0x001fc800078e004e */
[----:B------:R-:W-:Y:S02]  /*2590*/  VIADD R81, R81, 0x80 ;  /* 0x0000008051517836 */ /* 0x000fe40000000000 */
[C---:B-1----:R-:W-:Y:S01]  /*25a0*/  @P4 IMAD.WIDE.U32 R76, R90.reuse, 0x10, R76 ;  /* 0x000000105a4c4825 */ /* 0x042fe200078e004c */
[----:B------:R-:W-:-:S04]  /*25b0*/  IADD3 R90, R90, 0x80, RZ ;  /* 0x000000805a5a7810 */ /* 0x000fc80007ffe0ff */
[----:B------:R2:W-:Y:S04]  /*25c0*/  @P4 STG.E.128 desc[UR4][R76.64], R68 ;  /* 0x000000444c004986 */ /* 0x0005e8000c101d04 */
[----:B------:R2:W-:Y:S02]  /*25d0*/  @P3 STG.E.128 desc[UR4][R78.64], R72 ;  /* 0x000000484e003986 */ /* 0x0005e4000c101d04 */
.L_x_7868:
[----:B------:R-:W-:Y:S05]  /*25e0*/  BSYNC B0 ;  /* 0x0000000000007941 */ /* 0x000fea0003800000 */
.L_x_7867:
        /* <DEDUP_REMOVED lines=17> */
.L_x_7880:
[----:B------:R-:W-:Y:S05]  /*2700*/  BSYNC B1 ;  /* 0x0000000000017941 */ /* 0x000fea0003800000 */
.L_x_7879:
        /* <DEDUP_REMOVED lines=11> */
.L_x_7882:
[----:B------:R-:W-:Y:S05]  /*27c0*/  BSYNC B1 ;  /* 0x0000000000017941 */ /* 0x000fea0003800000 */
.L_x_7881:
        /* <DEDUP_REMOVED lines=11> */
.L_x_7884:
[----:B------:R-:W-:Y:S05]  /*2880*/  BSYNC B1 ;  /* 0x0000000000017941 */ /* 0x000fea0003800000 */
.L_x_7883:
        /* <DEDUP_REMOVED lines=12> */
.L_x_7886:
[----:B------:R-:W-:Y:S05]  /*2950*/  BSYNC B1 ;  /* 0x0000000000017941 */ /* 0x000fea0003800000 */
.L_x_7885:
[----:B0-----:R-:W-:-:S04]  /*2960*/  ISETP.NE.U32.AND P2, PT, R78, RZ, PT ;  /* 0x000000ff4e00720c */ /* 0x001fc80003f45070 */
[----:B------:R-:W-:-:S04]  /*2970*/  ISETP.NE.AND.EX P2, PT, R79, RZ, PT, P2 ;  /* 0x000000ff4f00720c */ /* 0x000fc80003f45320 */
[----:B------:R-:W-:Y:S02]  /*2980*/  SEL R68, R85, R68, P2 ;  /* 0x0000004455447207 */ /* 0x000fe40001000000 */
[----:B------:R-:W-:Y:S02]  /*2990*/  SEL R69, R82, R69, P2 ;  /* 0x0000004552457207 */ /* 0x000fe40001000000 */
[----:B------:R-:W-:Y:S02]  /*29a0*/  SEL R70, R87, R70, P2 ;  /* 0x0000004657467207 */ /* 0x000fe40001000000 */
[----:B------:R-:W-:Y:S02]  /*29b0*/  SEL R71, R86, R71, P2 ;  /* 0x0000004756477207 */ /* 0x000fe40001000000 */
[----:B------:R-:W-:-:S04]  /*29c0*/  ISETP.NE.U32.AND P2, PT, R78, RZ, PT ;  /* 0x000000ff4e00720c */ /* 0x000fc80003f45070 */
[----:B------:R-:W-:-:S13]  /*29d0*/  ISETP.NE.AND.EX P2, PT, R79, RZ, PT, P2 ;  /* 0x000000ff4f00720c */ /* 0x000fda0003f45320 */
[----:B------:R-:W0:Y:S02]  /*29e0*/  @P2 LDC.64 R76, c[0x0][0x308] ;  /* 0x0000c200ff4c2b82 */ /* 0x000e240000000a00 */
[----:B0-----:R-:W-:-:S05]  /*29f0*/  @P2 IMAD.WIDE.U32 R76, R90, 0x10, R76 ;  /* 0x000000105a4c2825 */ /* 0x001fca00078e004c */
[----:B------:R0:W-:Y:S01]  /*2a00*/  @P2 STG.E.128 desc[UR4][R76.64], R68 ;  /* 0x000000444c002986 */ /* 0x0001e2000c101d04 */
[----:B------:R-:W-:Y:S02]  /*2a10*/  ISETP.GT.AND P2, PT, R0, RZ, PT ;  /* 0x000000ff0000720c */ /* 0x000fe40003f44270 */
[----:B------:R-:W1:Y:S08]  /*2a20*/  LDC R0, c[0x0][0x29c] ;  /* 0x0000a700ff007b82 */ /* 0x000e700000000800 */
[----:B0-----:R-:W0:Y:S01]  /*2a30*/  @P3 LDC.64 R76, c[0x0][0x2f8] ;  /* 0x0000be00ff4c3b82 */ /* 0x001e220000000a00 */
[-C--:B-1----:R-:W-:Y:S01]  /*2a40*/  FMUL.FTZ R85, R85, R0.reuse ;  /* 0x0000000055557220 */ /* 0x082fe20000410000 */
[-C--:B------:R-:W-:Y:S01]  /*2a50*/  FMUL.FTZ R82, R82, R0.reuse ;  /* 0x0000000052527220 */ /* 0x080fe20000410000 */
[-C--:B------:R-:W-:Y:S01]  /*2a60*/  FMUL.FTZ R87, R87, R0.reuse ;  /* 0x0000000057577220 */ /* 0x080fe20000410000 */
[----:B------:R-:W-:-:S02]  /*2a70*/  FMUL.FTZ R86, R86, R0 ;  /* 0x0000000056567220 */ /* 0x000fc40000410000 */
[----:B------:R-:W-:Y:S02]  /*2a80*/  SEL R72, R85, R72, P2 ;  /* 0x0000004855487207 */ /* 0x000fe40001000000 */
[----:B------:R-:W-:Y:S02]  /*2a90*/  SEL R73, R82, R73, P2 ;  /* 0x0000004952497207 */ /* 0x000fe40001000000 */
[----:B------:R-:W-:Y:S02]  /*2aa0*/  SEL R74, R87, R74, P2 ;  /* 0x0000004a574a7207 */ /* 0x000fe40001000000 */
[----:B------:R-:W-:Y:S01]  /*2ab0*/  SEL R75, R86, R75, P2 ;  /* 0x0000004b564b7207 */ /* 0x000fe20001000000 */
[----:B0-----:R-:W-:-:S05]  /*2ac0*/  @P3 IMAD.WIDE.U32 R76, R81, 0x10, R76 ;  /* 0x00000010514c3825 */ /* 0x001fca00078e004c */
[----:B------:R3:W-:Y:S02]  /*2ad0*/  @P3 STG.E.128 desc[UR4][R76.64], R72 ;  /* 0x000000484c003986 */ /* 0x0007e4000c101d04 */
.L_x_7878:
[----:B------:R-:W-:Y:S05]  /*2ae0*/  BSYNC B0 ;  /* 0x0000000000007941 */ /* 0x000fea0003800000 */
.L_x_7877:
[----:B------:R-:W-:Y:S02]  /*2af0*/  IADD3 R89, R89, UR10, RZ ;  /* 0x0000000a59597c10 */ /* 0x000fe4000fffe0ff */
[----:B------:R-:W-:Y:S02]  /*2b00*/  ISETP.NE.AND P3, PT, R84, RZ, PT ;  /* 0x000000ff5400720c */ /* 0x000fe40003f65270 */
[----:B------:R-:W-:Y:S02]  /*2b10*/  ISETP.GE.AND P2, PT, R89, UR11, PT ;  /* 0x0000000b59007c0c */ /* 0x000fe4000bf46270 */
[----:B------:R-:W-:-:S11]  /*2b20*/  SEL R123, RZ, 0x1, P3 ;  /* 0x00000001ff7b7807 */ /* 0x000fd60001800000 */
[----:B------:R-:W-:Y:S05]  /*2b30*/  @!P2 BRA `(.L_x_7887) ;  /* 0xffffffd80034a947 */ /* 0x000fea000383ffff */
.L_x_7827:
[----:B------:R-:W4:Y:S01]  /*2b40*/  S2R R0, SR_TID.X ;  /* 0x0000000000007919 */ /* 0x000f220000002100 */
[----:B------:R-:W4:Y:S01]  /*2b50*/  S2UR UR6, SR_CTAID.X ;  /* 0x00000000000679c3 */ /* 0x000f220000002500 */
[----:B------:R-:W-:Y:S02]  /*2b60*/  ISETP.NE.AND P3, PT, R125, RZ, PT ;  /* 0x000000ff7d00720c */ /* 0x000fe40003f65270 */
[----:B------:R-:W-:-:S05]  /*2b70*/  ISETP.NE.AND P2, PT, R128, RZ, PT ;  /* 0x000000ff8000720c */ /* 0x000fca0003f45270 */
        /* <DEDUP_REMOVED lines=12> */
[----:B------:R2:W-:Y:S03]  /*2c40*/  @P3 STG.E.128 desc[UR4][R2.64], R32 ;  /* 0x0000002002003986 */ /* 0x0005e6000c101d04 */
[----:B------:R-:W-:Y:S01]  /*2c50*/  @P3 VIADD R15, R15, 0x80 ;  /* 0x000000800f0f3836 */ /* 0x000fe20000000000 */
[----:B------:R2:W-:Y:S03]  /*2c60*/  @P3 STG.E.128 desc[UR4][R4.64], R48 ;  /* 0x0000003004003986 */ /* 0x0005e6000c101d04 */
[----:B0-----:R-:W-:-:S04]  /*2c70*/  @P0 IMAD.WIDE.U32 R6, R15, 0x10, R6 ;  /* 0x000000100f060825 */ /* 0x001fc800078e0006 */
[C---:B----4-:R-:W-:Y:S01]  /*2c80*/  @P0 IMAD.WIDE.U32 R8, R15.reuse, 0x10, R8 ;  /* 0x000000100f080825 */ /* 0x050fe200078e0008 */
[----:B------:R-:W-:Y:S01]  /*2c90*/  @P0 IADD3 R15, R15, 0x80, RZ ;  /* 0x000000800f0f0810 */ /* 0x000fe20007ffe0ff */
[----:B------:R2:W-:Y:S04]  /*2ca0*/  @P0 STG.E.128 desc[UR4][R6.64], R28 ;  /* 0x0000001c06000986 */ /* 0x0005e8000c101d04 */
[C---:B---3--:R-:W-:Y:S01]  /*2cb0*/  @P1 IMAD.WIDE.U32 R10, R15.reuse, 0x10, R10 ;  /* 0x000000100f0a1825 */ /* 0x048fe200078e000a */
[----:B------:R2:W-:Y:S03]  /*2cc0*/  @P0 STG.E.128 desc[UR4][R8.64], R44 ;  /* 0x0000002c08000986 */ /* 0x0005e6000c101d04 */
        /* <DEDUP_REMOVED lines=12> */
.L_x_7846:
[----:B------:R-:W-:Y:S01]  /*2d90*/  HFMA2.MMA R133, -RZ, RZ, 0, 9.5367431640625e-07 ;  /* 0x00000010ff857435 */ /* 0x000fe200000001ff */
[----:B------:R-:W-:Y:S01]  /*2da0*/  MOV R130, R131 ;  /* 0x0000008300827202 */ /* 0x000fe20000000f00 */
[----:B------:R-:W-:Y:S01]  /*2db0*/  IMAD.MOV.U32 R134, RZ, RZ, 0x1f ;  /* 0x0000001fff867424 */ /* 0x000fe200078e00ff */
[----:B------:R-:W-:-:S08]  /*2dc0*/  MOV R123, 0xffffffff ;  /* 0xffffffff007b7802 */ /* 0x000fd00000000f00 */
[----:B01---5:R-:W-:Y:S05]  /*2dd0*/  WARPSYNC.COLLECTIVE R123, `(.L_x_7888) ;  /* 0x000000007b087348 */ /* 0x023fea0003c00000 */
[----:B------:R2:W3:Y:S02]  /*2de0*/  SHFL.DOWN P4, R129, R130, R133, R134 ;  /* 0x0800008582817389 */ /* 0x0004e40000080086 */
[----:B0123-5:R-:W-:Y:S01]  /*2df0*/  ENDCOLLECTIVE ;  /* 0x000000000000791b */ /* 0x02ffe20003800000 */
.L_x_7888:
[----:B------:R-:W-:Y:S02]  /*2e00*/  MOV R130, R132 ;  /* 0x0000008400827202 */ /* 0x000fe40000000f00 */
[----:B------:R-:W-:-:S07]  /*2e10*/  MOV R78, R129 ;  /* 0x00000081004e7202 */ /* 0x000fce0000000f00 */
[----:B------:R-:W-:Y:S05]  /*2e20*/  WARPSYNC.COLLECTIVE R123, `(.L_x_7889) ;  /* 0x000000007b087348 */ /* 0x000fea0003c00000 */
[----:B------:R0:W1:Y:S02]  /*2e30*/  SHFL.DOWN P4, R129, R130, R133, R134 ;  /* 0x0800008582817389 */ /* 0x0000640000080086 */
[----:B01----:R-:W-:Y:S01]  /*2e40*/  ENDCOLLECTIVE ;  /* 0x000000000000791b */ /* 0x003fe20003800000 */
.L_x_7889:
[----:B------:R-:W-:Y:S01]  /*2e50*/  FADD.FTZ R78, R78, R131 ;  /* 0x000000834e4e7221 */ /* 0x000fe20000010000 */
[----:B------:R-:W-:-:S03]  /*2e60*/  HFMA2.MMA R133, -RZ, RZ, 0, 4.76837158203125e-07 ;  /* 0x00000008ff857435 */ /* 0x000fc600000001ff */
[----:B------:R-:W-:Y:S01]  /*2e70*/  IMAD.MOV.U32 R130, RZ, RZ, R78 ;  /* 0x000000ffff827224 */ /* 0x000fe200078e004e */
[----:B------:R-:W-:-:S07]  /*2e80*/  MOV R79, R129 ;  /* 0x00000081004f7202 */ /* 0x000fce0000000f00 */
[----:B------:R-:W-:Y:S05]  /*2e90*/  WARPSYNC.COLLECTIVE R123, `(.L_x_7890) ;  /* 0x000000007b087348 */ /* 0x000fea0003c00000 */
[----:B------:R0:W1:Y:S02]  /*2ea0*/  SHFL.DOWN P4, R129, R130, R133, R134 ;  /* 0x0800008582817389 */ /* 0x0000640000080086 */
[----:B01----:R-:W-:Y:S01]  /*2eb0*/  ENDCOLLECTIVE ;  /* 0x000000000000791b */ /* 0x003fe20003800000 */
.L_x_7890:
[----:B------:R-:W-:-:S05]  /*2ec0*/  FADD.FTZ R79, R79, R132 ;  /* 0x000000844f4f7221 */ /* 0x000fca0000010000 */
[----:B------:R-:W-:Y:S02]  /*2ed0*/  MOV R130, R79 ;  /* 0x0000004f00827202 */ /* 0x000fe40000000f00 */
[----:B------:R-:W-:-:S07]  /*2ee0*/  MOV R81, R129 ;  /* 0x0000008100517202 */ /* 0x000fce0000000f00 */
[----:B------:R-:W-:Y:S05]  /*2ef0*/  WARPSYNC.COLLECTIVE R123, `(.L_x_7891) ;  /* 0x000000007b087348 */ /* 0x000fea0003c00000 */
[----:B------:R0:W1:Y:S02]  /*2f00*/  SHFL.DOWN P4, R129, R130, R133, R134 ;  /* 0x0800008582817389 */ /* 0x0000640000080086 */
[----:B01----:R-:W-:Y:S01]  /*2f10*/  ENDCOLLECTIVE ;  /* 0x000000000000791b */ /* 0x003fe20003800000 */
.L_x_7891:
[----:B------:R-:W-:Y:S01]  /*2f20*/  FADD.FTZ R81, R78, R81 ;  /* 0x000000514e517221 */ /* 0x000fe20000010000 */
[----:B------:R-:W-:-:S03]  /*2f30*/  HFMA2.MMA R133, -RZ, RZ, 0, 2.384185791015625e-07 ;  /* 0x00000004ff857435 */ /* 0x000fc600000001ff */
[----:B------:R-:W-:Y:S01]  /*2f40*/  IMAD.MOV.U32 R130, RZ, RZ, R81 ;  /* 0x000000ffff827224 */ /* 0x000fe200078e0051 */
[----:B------:R-:W-:-:S07]  /*2f50*/  MOV R80, R129 ;  /* 0x0000008100507202 */ /* 0x000fce0000000f00 */
[----:B------:R-:W-:Y:S05]  /*2f60*/  WARPSYNC.COLLECTIVE R123, `(.L_x_7892) ;  /* 0x000000007b087348 */ /* 0x000fea0003c00000 */
[----:B------:R0:W1:Y:S02]  /*2f70*/  SHFL.DOWN P4, R129, R130, R133, R134 ;  /* 0x0800008582817389 */ /* 0x0000640000080086 */
[----:B01----:R-:W-:Y:S01]  /*2f80*/  ENDCOLLECTIVE ;  /* 0x000000000000791b */ /* 0x003fe20003800000 */
.L_x_7892:
[----:B------:R-:W-:-:S05]  /*2f90*/  FADD.FTZ R80, R79, R80 ;  /* 0x000000504f507221 */ /* 0x000fca0000010000 */
[----:B------:R-:W-:Y:S02]  /*2fa0*/  MOV R130, R80 ;  /* 0x0000005000827202 */ /* 0x000fe40000000f00 */
[----:B------:R-:W-:-:S07]  /*2fb0*/  MOV R82, R129 ;  /* 0x0000008100527202 */ /* 0x000fce0000000f00 */
[----:B------:R-:W-:Y:S05]  /*2fc0*/  WARPSYNC.COLLECTIVE R123, `(.L_x_7893) ;  /* 0x000000007b087348 */ /* 0x000fea0003c00000 */
[----:B------:R0:W1:Y:S02]  /*2fd0*/  SHFL.DOWN P4, R129, R130, R133, R134 ;  /* 0x0800008582817389 */ /* 0x0000640000080086 */
[----:B01----:R-:W-:Y:S01]  /*2fe0*/  ENDCOLLECTIVE ;  /* 0x000000000000791b */ /* 0x003fe20003800000 */
.L_x_7893:
[----:B------:R-:W-:Y:S01]  /*2ff0*/  FADD.FTZ R82, R81, R82 ;  /* 0x0000005251527221 */ /* 0x000fe20000010000 */
[----:B------:R-:W-:-:S03]  /*3000*/  HFMA2.MMA R133, -RZ, RZ, 0, 1.1920928955078125e-07 ;  /* 0x00000002ff857435 */ /* 0x000fc600000001ff */
[----:B------:R-:W-:Y:S01]  /*3010*/  IMAD.MOV.U32 R130, RZ, RZ, R82 ;  /* 0x000000ffff827224 */ /* 0x000fe200078e0052 */
[----:B------:R-:W-:-:S07]  /*3020*/  MOV R83, R129 ;  /* 0x0000008100537202 */ /* 0x000fce0000000f00 */
[----:B------:R-:W-:Y:S05]  /*3030*/  WARPSYNC.COLLECTIVE R123, `(.L_x_7894) ;  /* 0x000000007b087348 */ /* 0x000fea0003c00000 */
[----:B------:R0:W1:Y:S02]  /*3040*/  SHFL.DOWN P4, R129, R130, R133, R134 ;  /* 0x0800008582817389 */ /* 0x0000640000080086 */
[----:B01----:R-:W-:Y:S01]  /*3050*/  ENDCOLLECTIVE ;  /* 0x000000000000791b */ /* 0x003fe20003800000 */
.L_x_7894:
[----:B------:R-:W-:-:S05]  /*3060*/  FADD.FTZ R83, R80, R83 ;  /* 0x0000005350537221 */ /* 0x000fca0000010000 */
[----:B------:R-:W-:Y:S02]  /*3070*/  MOV R130, R83 ;  /* 0x0000005300827202 */ /* 0x000fe40000000f00 */
[----:B------:R-:W-:-:S07]  /*3080*/  MOV R85, R129 ;  /* 0x0000008100557202 */ /* 0x000fce0000000f00 */
[----:B------:R-:W-:Y:S05]  /*3090*/  WARPSYNC.COLLECTIVE R123, `(.L_x_7895) ;  /* 0x000000007b087348 */ /* 0x000fea0003c00000 */
[----:B------:R0:W1:Y:S02]  /*30a0*/  SHFL.DOWN P4, R129, R130, R133, R134 ;  /* 0x0800008582817389 */ /* 0x0000640000080086 */
[----:B01----:R-:W-:Y:S01]  /*30b0*/  ENDCOLLECTIVE ;  /* 0x000000000000791b */ /* 0x003fe20003800000 */
.L_x_7895:
[----:B------:R-:W-:Y:S01]  /*30c0*/  FADD.FTZ R85, R82, R85 ;  /* 0x0000005552557221 */ /* 0x000fe20000010000 */
[----:B------:R-:W-:-:S03]  /*30d0*/  HFMA2.MMA R133, -RZ, RZ, 0, 5.9604644775390625e-08 ;  /* 0x00000001ff857435 */ /* 0x000fc600000001ff */
[----:B------:R-:W-:Y:S01]  /*30e0*/  IMAD.MOV.U32 R130, RZ, RZ, R85 ;  /* 0x000000ffff827224 */ /* 0x000fe200078e0055 */
[----:B------:R-:W-:-:S07]  /*30f0*/  MOV R86, R129 ;  /* 0x0000008100567202 */ /* 0x000fce0000000f00 */
[----:B------:R-:W-:Y:S05]  /*3100*/  WARPSYNC.COLLECTIVE R123, `(.L_x_7896) ;  /* 0x000000007b087348 */ /* 0x000fea0003c00000 */
[----:B------:R0:W1:Y:S02]  /*3110*/  SHFL.DOWN P4, R129, R130, R133, R134 ;  /* 0x0800008582817389 */ /* 0x0000640000080086 */
[----:B01----:R-:W-:Y:S01]  /*3120*/  ENDCOLLECTIVE ;  /* 0x000000000000791b */ /* 0x003fe20003800000 */
.L_x_7896:
[----:B------:R-:W-:-:S05]  /*3130*/  FADD.FTZ R87, R83, R86 ;  /* 0x0000005653577221 */ /* 0x000fca0000010000 */
[----:B------:R-:W-:Y:S02]  /*3140*/  MOV R130, R87 ;  /* 0x0000005700827202 */ /* 0x000fe40000000f00 */
[----:B------:R-:W-:-:S07]  /*3150*/  MOV R86, R129 ;  /* 0x0000008100567202 */ /* 0x000fce0000000f00 */
[----:B------:R-:W-:Y:S05]  /*3160*/  WARPSYNC.COLLECTIVE R123, `(.L_x_7897) ;  /* 0x000000007b087348 */ /* 0x000fea0003c00000 */
[----:B------:R0:W1:Y:S02]  /*3170*/  SHFL.DOWN P4, R129, R130, R133, R134 ;  /* 0x0800008582817389 */ /* 0x0000640000080086 */
[----:B01----:R-:W-:Y:S01]  /*3180*/  ENDCOLLECTIVE ;  /* 0x000000000000791b */ /* 0x003fe20003800000 */
.L_x_7897:
[----:B------:R-:W-:Y:S01]  /*3190*/  MOV R78, R129 ;  /* 0x00000081004e7202 */ /* 0x000fe20000000f00 */
[----:B------:R-:W-:Y:S06]  /*31a0*/  BRA `(.L_x_7898) ;  /* 0xffffffe000b87947 */ /* 0x000fec000383ffff */
.L_x_7899:
        /* <DEDUP_REMOVED lines=13> */
.L_x_8860:


//--------------------- .text._ZN10layer_norm13ln_bwd_kernelINS_13Kernel_traitsIfffffjLj2048ELj1ELj1ELj4ELj16ENS_18Kernel_traits_baseILj2048EfffffjLj128EEEEELb0ELb0ELb1ELb1EEEvNS_9BwdParamsE --------------------------
	.section	.text._ZN10layer_norm13ln_bwd_kernelINS_13Kernel_traitsIfffffjLj2048ELj1ELj1ELj4ELj16ENS_18Kernel_traits_baseILj2048EfffffjLj128EEEEELb0ELb0ELb1ELb1EEEvNS_9BwdParamsE,"ax",@progbits
	.align	128
        .global         _ZN10layer_norm13ln_bwd_kernelINS_13Kernel_traitsIfffffjLj2048ELj1ELj1ELj4ELj16ENS_18Kernel_traits_baseILj2048EfffffjLj128EEEEELb0ELb0ELb1ELb1EEEvNS_9BwdParamsE
        .type           _ZN10layer_norm13ln_bwd_kernelINS_13Kernel_traitsIfffffjLj2048ELj1ELj1ELj4ELj16ENS_18Kernel_traits_baseILj2048EfffffjLj128EEEEELb0ELb0ELb1ELb1EEEvNS_9BwdParamsE,@function
        .size           _ZN10layer_norm13ln_bwd_kernelINS_13Kernel_traitsIfffffjLj2048ELj1ELj1ELj4ELj16ENS_18Kernel_traits_baseILj2048EfffffjLj128EEEEELb0ELb0ELb1ELb1EEEvNS_9BwdParamsE,(.L_x_8861 - _ZN10layer_norm13ln_bwd_kernelINS_13Kernel_traitsIfffffjLj2048ELj1ELj1ELj4ELj16ENS_18Kernel_traits_baseILj2048EfffffjLj128EEEEELb0ELb0ELb1ELb1EEEvNS_9BwdParamsE)
        .other          _ZN10layer_norm13ln_bwd_kernelINS_13Kernel_traitsIfffffjLj2048ELj1ELj1ELj4ELj16ENS_18Kernel_traits_baseILj2048EfffffjLj128EEEEELb0ELb0ELb1ELb1EEEvNS_9BwdParamsE,@"STO_CUDA_ENTRY STV_DEFAULT"
_ZN10layer_norm13ln_bwd_kernelINS_13Kernel_traitsIfffffjLj2048ELj1ELj1ELj4ELj16ENS_18Kernel_traits_baseILj2048EfffffjLj128EEEEELb0ELb0ELb1ELb1EEEvNS_9BwdParamsE:
.text._ZN10layer_norm13ln_bwd_kernelINS_13Kernel_traitsIfffffjLj2048ELj1ELj1ELj4ELj16ENS_18Kernel_traits_baseILj2048EfffffjLj128EEEEELb0ELb0ELb1ELb1EEEvNS_9BwdParamsE:
        /* <DEDUP_REMOVED lines=30> */
.L_x_7900:
        /* <DEDUP_REMOVED lines=28> */
.L_x_7945:
        /* <DEDUP_REMOVED lines=16> */
[C---:B------:R-:W-:Y:S02]  /*04a0*/  IADD3 R136, R130.reuse, 0x80, RZ ;  /* 0x0000008082887810 */ /* 0x040fe40007ffe0ff */
[C---:B------:R-:W-:Y:S02]  /*04b0*/  IADD3 R117, R130.reuse, 0x100, RZ ;  /* 0x0000010082757810 */ /* 0x040fe40007ffe0ff */
[C---:B------:R-:W-:Y:S01]  /*04c0*/  IADD3 R0, R130.reuse, 0x180, RZ ;  /* 0x0000018082007810 */ /* 0x040fe20007ffe0ff */
[----:B-1----:R-:W-:-:S04]  /*04d0*/  IMAD.WIDE.U32 R128, R130, 0x10, R122 ;  /* 0x0000001082807825 */ /* 0x002fc800078e007a */
[----:B------:R-:W-:-:S04]  /*04e0*/  IMAD.WIDE.U32 R126, R136, 0x10, R122 ;  /* 0x00000010887e7825 */ /* 0x000fc800078e007a */
[----:B------:R-:W-:-:S04]  /*04f0*/  IMAD.WIDE.U32 R124, R117, 0x10, R122 ;  /* 0x00000010757c7825 */ /* 0x000fc800078e007a */
[----:B------:R-:W-:Y:S01]  /*0500*/  IMAD.WIDE.U32 R122, R0, 0x10, R122 ;  /* 0x00000010007a7825 */ /* 0x000fe200078e007a */
[----:B---3--:R-:W-:-:S13]  /*0510*/  ISETP.GT.AND P4, PT, R96, RZ, PT ;  /* 0x000000ff6000720c */ /* 0x008fda0003f84270 */
[----:B----4-:R-:W-:Y:S05]  /*0520*/  @P4 BRA `(.L_x_7903) ;  /* 0x0000000000384947 */ /* 0x010fea0003800000 */
        /* <DEDUP_REMOVED lines=14> */
.L_x_7903:
        /* <DEDUP_REMOVED lines=10> */
[----:B------:R-:W3:Y:S01]  /*06b0*/  LDG.E R12, desc[UR4][R12.64] ;  /* 0x000000040c0c7981 */ /* 0x000ee2000c1e1900 */
[----:B-1----:R-:W-:-:S06]  /*06c0*/  IMAD.WIDE.U32 R132, R130, 0x10, R10 ;  /* 0x0000001082847825 */ /* 0x002fcc00078e000a */
[----:B------:R-:W4:Y:S01]  /*06d0*/  LDG.E.128 R132, desc[UR4][R132.64] ;  /* 0x0000000484847981 */ /* 0x000f22000c1e1d00 */
[----:B------:R-:W-:-:S04]  /*06e0*/  IMAD.WIDE.U32 R92, R136, 0x10, R10 ;  /* 0x00000010885c7825 */ /* 0x000fc800078e000a */
[C-C-:B--2---:R-:W-:Y:S01]  /*06f0*/  IMAD.WIDE.U32 R88, R3.reuse, 0x10, R8.reuse ;  /* 0x0000001003587825 */ /* 0x144fe200078e0008 */
[----:B------:R-:W-:Y:S01]  /*0700*/  IADD3 R97, R3, 0x80, RZ ;  /* 0x0000008003617810 */ /* 0x000fe20007ffe0ff */
[----:B------:R-:W2:Y:S04]  /*0710*/  LDG.E.128 R92, desc[UR4][R92.64] ;  /* 0x000000045c5c7981 */ /* 0x000ea8000c1e1d00 */
[----:B------:R-:W2:Y:S01]  /*0720*/  LDG.E.128 R88, desc[UR4][R88.64] ;  /* 0x0000000458587981 */ /* 0x000ea2000c1e1d00 */
[----:B------:R-:W-:-:S06]  /*0730*/  IMAD.WIDE.U32 R96, R97, 0x10, R8 ;  /* 0x0000001061607825 */ /* 0x000fcc00078e0008 */
[----:B------:R-:W2:Y:S01]  /*0740*/  LDG.E.128 R96, desc[UR4][R96.64] ;  /* 0x0000000460607981 */ /* 0x000ea2000c1e1d00 */
[----:B------:R-:W-:Y:S01]  /*0750*/  IMAD.WIDE.U32 R100, R117, 0x10, R10 ;  /* 0x0000001075647825 */ /* 0x000fe200078e000a */
[----:B------:R-:W-:-:S03]  /*0760*/  IADD3 R105, R3, 0x100, RZ ;  /* 0x0000010003697810 */ /* 0x000fc60007ffe0ff */
[----:B------:R-:W-:Y:S02]  /*0770*/  IMAD.WIDE.U32 R108, R0, 0x10, R10 ;  /* 0x00000010006c7825 */ /* 0x000fe400078e000a */
[----:B------:R-:W2:Y:S02]  /*0780*/  LDG.E.128 R100, desc[UR4][R100.64] ;  /* 0x0000000464647981 */ /* 0x000ea4000c1e1d00 */
[----:B------:R-:W-:Y:S02]  /*0790*/  IMAD.WIDE.U32 R104, R105, 0x10, R8 ;  /* 0x0000001069687825 */ /* 0x000fe400078e0008 */
[----:B------:R-:W2:Y:S04]  /*07a0*/  LDG.E.128 R108, desc[UR4][R108.64] ;  /* 0x000000046c6c7981 */ /* 0x000ea8000c1e1d00 */
[----:B------:R-:W2:Y:S01]  /*07b0*/  LDG.E.128 R104, desc[UR4][R104.64] ;  /* 0x0000000468687981 */ /* 0x000ea2000c1e1d00 */
[----:B------:R-:W-:-:S05]  /*07c0*/  IADD3 R113, R3, 0x180, RZ ;  /* 0x0000018003717810 */ /* 0x000fca0007ffe0ff */
        /* <DEDUP_REMOVED lines=12> */
[----:B----4-:R-:W-:-:S04]  /*0890*/  FADD.FTZ R133, -R139, R133 ;  /* 0x000000858b857221 */ /* 0x010fc80000010100 */
[C---:B-----5:R-:W-:Y:S01]  /*08a0*/  FMUL.FTZ R10, R2.reuse, R133 ;  /* 0x00000085020a7220 */ /* 0x060fe20000410000 */
[C---:B------:R-:W-:Y:S01]  /*08b0*/  FADD.FTZ R3, -R139.reuse, R132 ;  /* 0x000000848b037221 */ /* 0x040fe20000010100 */
[----:B--2---:R-:W-:Y:S02]  /*08c0*/  FADD.FTZ R119, -R139, R93 ;  /* 0x0000005d8b777221 */ /* 0x004fe40000010100 */
[----:B------:R-:W-:Y:S01]  /*08d0*/  FFMA.FTZ R49, R89, R10, R49 ;  /* 0x0000000a59317223 */ /* 0x000fe20000010031 */
[----:B------:R-:W-:Y:S01]  /*08e0*/  FADD.FTZ R77, R77, R89 ;  /* 0x000000594d4d7221 */ /* 0x000fe20000010000 */
[----:B------:R-:W-:Y:S01]  /*08f0*/  FMUL.FTZ R13, R45, R89 ;  /* 0x000000592d0d7220 */ /* 0x000fe20000410000 */
[C---:B------:R-:W-:Y:S01]  /*0900*/  FADD.FTZ R89, -R139.reuse, R92 ;  /* 0x0000005c8b597221 */ /* 0x040fe20000010100 */
[C---:B------:R-:W-:Y:S01]  /*0910*/  FMUL.FTZ R3, R2.reuse, R3 ;  /* 0x0000000302037220 */ /* 0x040fe20000410000 */
[C---:B------:R-:W-:Y:S01]  /*0920*/  FADD.FTZ R11, -R139.reuse, R134 ;  /* 0x000000868b0b7221 */ /* 0x040fe20000010100 */
[C---:B------:R-:W-:Y:S01]  /*0930*/  FADD.FTZ R95, -R139.reuse, R95 ;  /* 0x0000005f8b5f7221 */ /* 0x040fe20000010100 */
[----:B------:R-:W-:Y:S01]  /*0940*/  FMUL.FTZ R93, R2, R89 ;  /* 0x00000059025d7220 */ /* 0x000fe20000410000 */
[----:B------:R-:W-:Y:S01]  /*0950*/  FMUL.FTZ R14, R44, R88 ;  /* 0x000000582c0e7220 */ /* 0x000fe20000410000 */
[----:B------:R-:W-:Y:S01]  /*0960*/  FMUL.FTZ R92, R2, R119 ;  /* 0x00000077025c7220 */ /* 0x000fe20000410000 */
[----:B------:R-:W-:Y:S01]  /*0970*/  FFMA.FTZ R48, R88, R3, R48 ;  /* 0x0000000358307223 */ /* 0x000fe20000010030 */
[----:B------:R-:W-:Y:S01]  /*0980*/  FADD.FTZ R76, R76, R88 ;  /* 0x000000584c4c7221 */ /* 0x000fe20000010000 */
[C---:B------:R-:W-:Y:S01]  /*0990*/  FADD.FTZ R121, -R139.reuse, R94 ;  /* 0x0000005e8b797221 */ /* 0x040fe20000010100 */
[----:B------:R-:W-:Y:S01]  /*09a0*/  FADD.FTZ R135, -R139, R135 ;  /* 0x000000878b877221 */ /* 0x000fe20000010100 */
        /* <DEDUP_REMOVED lines=32> */
[C---:B------:R-:W-:Y:S01]  /*0bb0*/  FADD.FTZ R131, -R139.reuse, R100 ;  /* 0x000000648b837221 */ /* 0x040fe20000010100 */
[C---:B------:R-:W-:Y:S01]  /*0bc0*/  FADD.FTZ R101, -R139.reuse, R101 ;  /* 0x000000658b657221 */ /* 0x040fe20000010100 */
[----:B------:R-:W-:Y:S01]  /*0bd0*/  FADD.FTZ R99, R96, R95 ;  /* 0x0000005f60637221 */ /* 0x000fe20000010000 */
[----:B------:R-:W-:Y:S01]  /*0be0*/  FADD.FTZ R103, -R139, R103 ;  /* 0x000000678b677221 */ /* 0x000fe20000010100 */
[----:B------:R-:W-:Y:S01]  /*0bf0*/  FFMA.FTZ R96, R92, R95, R97 ;  /* 0x0000005f5c607223 */ /* 0x000fe20000010061 */
[C---:B------:R-:W-:Y:S01]  /*0c00*/  FMUL.FTZ R131, R2.reuse, R131 ;  /* 0x0000008302837220 */ /* 0x040fe20000410000 */
[----:B------:R-:W-:Y:S01]  /*0c10*/  FADD.FTZ R98, R99, R116 ;  /* 0x0000007463627221 */ /* 0x000fe20000010000 */
[C---:B------:R-:W-:Y:S01]  /*0c20*/  FMUL.FTZ R120, R2.reuse, R101 ;  /* 0x0000006502787220 */ /* 0x040fe20000410000 */
[----:B------:R-:W-:Y:S01]  /*0c30*/  FMUL.FTZ R118, R2, R103 ;  /* 0x0000006702767220 */ /* 0x000fe20000410000 */
[----:B------:R-:W-:Y:S01]  /*0c40*/  FFMA.FTZ R97, R89, R116, R96 ;  /* 0x0000007459617223 */ /* 0x000fe20000010060 */
[C---:B------:R-:W-:Y:S01]  /*0c50*/  FADD.FTZ R121, -R139.reuse, R102 ;  /* 0x000000668b797221 */ /* 0x040fe20000010100 */
[C---:B------:R-:W-:Y:S01]  /*0c60*/  FADD.FTZ R101, -R139.reuse, R108 ;  /* 0x0000006c8b657221 */ /* 0x040fe20000010100 */
[C---:B------:R-:W-:Y:S01]  /*0c70*/  FADD.FTZ R103, -R139.reuse, R109 ;  /* 0x0000006d8b677221 */ /* 0x040fe20000010100 */
[C---:B------:R-:W-:Y:S01]  /*0c80*/  FADD.FTZ R99, -R139.reuse, R110 ;  /* 0x0000006e8b637221 */ /* 0x040fe20000010100 */
[----:B------:R-:W-:Y:S01]  /*0c90*/  FFMA.FTZ R56, R104, R131, R56 ;  /* 0x0000008368387223 */ /* 0x000fe20000010038 */
[----:B------:R-:W-:Y:S01]  /*0ca0*/  FADD.FTZ R68, R68, R104 ;  /* 0x0000006844447221 */ /* 0x000fe20000010000 */
[----:B------:R-:W-:Y:S01]  /*0cb0*/  FADD.FTZ R139, -R139, R111 ;  /* 0x0000006f8b8b7221 */ /* 0x000fe20000010100 */
        /* <DEDUP_REMOVED lines=45> */
.L_x_7904:
[----:B------:R-:W-:Y:S05]  /*0f90*/  BSYNC B0 ;  /* 0x0000000000007941 */ /* 0x000fea0003800000 */
.L_x_7902:
        /* <DEDUP_REMOVED lines=25> */
.L_x_7956:
        /* <DEDUP_REMOVED lines=8> */
[----:B------:R-:W-:-:S02]  /*11b0*/  @!P4 ISETP.NE.U32.AND P1, PT, R8, RZ, PT ;  /* 0x000000ff0800c20c */ /* 0x000fc40003f25070 */
[----:B-----5:R-:W-:Y:S02]  /*11c0*/  ISETP.GE.AND P6, PT, R15, 0x1, PT ;  /* 0x000000010f00780c */ /* 0x020fe40003fc6270 */
[----:B------:R-:W-:Y:S02]  /*11d0*/  @!P4 ISETP.NE.AND.EX P1, PT, R9, RZ, PT, P1 ;  /* 0x000000ff0900c20c */ /* 0x000fe40003f25310 */
[----:B------:R-:W-:Y:S02]  /*11e0*/  ISETP.NE.AND P3, PT, R5, RZ, PT ;  /* 0x000000ff0500720c */ /* 0x000fe40003f65270 */
[C---:B------:R-:W-:Y:S02]  /*11f0*/  @!P4 ISETP.NE.U32.AND P2, PT, R8.reuse, RZ, PT ;  /* 0x000000ff0800c20c */ /* 0x040fe40003f45070 */
[----:B------:R-:W-:Y:S02]  /*1200*/  @!P4 FSEL R134, R29, RZ, P1 ;  /* 0x000000ff1d86c208 */ /* 0x000fe40000800000 */
[----:B------:R-:W-:-:S02]  /*1210*/  @!P4 ISETP.NE.U32.AND P1, PT, R8, RZ, PT ;  /* 0x000000ff0800c20c */ /* 0x000fc40003f25070 */
[C---:B------:R-:W-:Y:S02]  /*1220*/  @!P4 ISETP.NE.AND.EX P2, PT, R9.reuse, RZ, PT, P2 ;  /* 0x000000ff0900c20c */ /* 0x040fe40003f45320 */
[----:B------:R-:W-:Y:S02]  /*1230*/  @!P4 ISETP.NE.AND.EX P1, PT, R9, RZ, PT, P1 ;  /* 0x000000ff0900c20c */ /* 0x000fe40003f25310 */
[----:B------:R-:W-:Y:S02]  /*1240*/  @!P4 FSEL R143, R30, RZ, P2 ;  /* 0x000000ff1e8fc208 */ /* 0x000fe40001000000 */
[----:B---3--:R-:W-:Y:S02]  /*1250*/  LEA R102, R103, R102, 0x18 ;  /* 0x0000006667667211 */ /* 0x008fe400078ec0ff */
[----:B------:R-:W-:Y:S02]  /*1260*/  @!P4 ISETP.NE.U32.AND P2, PT, R8, RZ, PT ;  /* 0x000000ff0800c20c */ /* 0x000fe40003f45070 */
[----:B------:R-:W-:-:S02]  /*1270*/  @!P0 LEA R115, R96, R102, 0x3 ;  /* 0x0000006660738211 */ /* 0x000fc400078e18ff */
[----:B------:R-:W-:Y:S02]  /*1280*/  LEA R124, R99, R102, 0x3 ;  /* 0x00000066637c7211 */ /* 0x000fe400078e18ff */
[----:B------:R-:W-:Y:S01]  /*1290*/  @!P4 FSEL R135, R24, RZ, P1 ;  /* 0x000000ff1887c208 */ /* 0x000fe20000800000 */
[----:B------:R1:W-:Y:S01]  /*12a0*/  @!P0 STS.64 [R115+0x2000], R122 ;  /* 0x0020007a73008388 */ /* 0x0003e20000000a00 */
[----:B------:R-:W-:Y:S01]  /*12b0*/  BAR.SYNC.DEFER_BLOCKING 0x0 ;  /* 0x0000000000007b1d */ /* 0x000fe20000010000 */
[C---:B------:R-:W-:Y:S02]  /*12c0*/  @!P4 ISETP.NE.U32.AND P0, PT, R8.reuse, RZ, PT ;  /* 0x000000ff0800c20c */ /* 0x040fe40003f05070 */
[----:B------:R-:W-:Y:S02]  /*12d0*/  @!P4 ISETP.NE.U32.AND P1, PT, R8, RZ, PT ;  /* 0x000000ff0800c20c */ /* 0x000fe40003f25070 */
[----:B------:R-:W-:Y:S02]  /*12e0*/  @!P4 ISETP.NE.AND.EX P0, PT, R9, RZ, PT, P0 ;  /* 0x000000ff0900c20c */ /* 0x000fe40003f05300 */
[----:B------:R-:W-:Y:S01]  /*12f0*/  @P6 IADD3 R126, R15, -0x1, RZ ;  /* 0xffffffff0f7e6810 */ /* 0x000fe20007ffe0ff */
[----:B-1----:R-:W-:Y:S01]  /*1300*/  HFMA2.MMA R123, -RZ, RZ, 0, 0 ;  /* 0x00000000ff7b7435 */ /* 0x002fe200000001ff */
[----:B------:R-:W-:-:S02]  /*1310*/  @!P4 FSEL R141, R28, RZ, P0 ;  /* 0x000000ff1c8dc208 */ /* 0x000fc40000000000 */
[----:B------:R-:W-:Y:S01]  /*1320*/  ISETP.NE.U32.AND P0, PT, RZ, UR10, PT ;  /* 0x0000000aff007c0c */ /* 0x000fe2000bf05070 */
[----:B------:R-:W-:Y:S01]  /*1330*/  @P6 IMAD R126, R126, R137, RZ ;  /* 0x000000897e7e6224 */ /* 0x000fe200078e02ff */
[C---:B------:R-:W-:Y:S02]  /*1340*/  @!P4 ISETP.NE.AND.EX P2, PT, R9.reuse, RZ, PT, P2 ;  /* 0x000000ff0900c20c */ /* 0x040fe40003f45320 */
[----:B------:R-:W-:Y:S02]  /*1350*/  ISETP.NE.AND.EX P0, PT, RZ, UR11, PT, P0 ;  /* 0x0000000bff007c0c */ /* 0x000fe4000bf05300 */
[----:B------:R-:W-:Y:S02]  /*1360*/  @!P4 ISETP.NE.AND.EX P1, PT, R9, RZ, PT, P1 ;  /* 0x000000ff0900c20c */ /* 0x000fe40003f25310 */
[----:B------:R-:W-:Y:S02]  /*1370*/  @!P4 FSEL R128, R25, RZ, P2 ;  /* 0x000000ff1980c208 */ /* 0x000fe40001000000 */
[----:B------:R-:W-:-:S02]  /*1380*/  @!P4 ISETP.NE.U32.AND P2, PT, R8, RZ, PT ;  /* 0x000000ff0800c20c */ /* 0x000fc40003f45070 */
[----:B------:R-:W-:Y:S01]  /*1390*/  @!P4 FSEL R132, R27, RZ, P1 ;  /* 0x000000ff1b84c208 */ /* 0x000fe20000800000 */
[----:B0-----:R-:W0:Y:S01]  /*13a0*/  LDS.128 R96, [R124+0x2000] ;  /* 0x002000007c607984 */ /* 0x001e220000000c00 */
[----:B------:R-:W-:Y:S02]  /*13b0*/  @!P4 ISETP.NE.U32.AND P1, PT, R8, RZ, PT ;  /* 0x000000ff0800c20c */ /* 0x000fe40003f25070 */
[----:B------:R-:W-:Y:S01]  /*13c0*/  @P6 SHF.R.S32.HI R127, RZ, 0x1f, R126 ;  /* 0x0000001fff7f6819 */ /* 0x000fe2000001147e */
[----:B------:R-:W1:Y:S01]  /*13d0*/  LDS.128 R100, [R124+0x2010] ;  /* 0x002010007c647984 */ /* 0x000e620000000c00 */
[C---:B------:R-:W-:Y:S02]  /*13e0*/  @!P4 ISETP.NE.AND.EX P2, PT, R9.reuse, RZ, PT, P2 ;  /* 0x000000ff0900c20c */ /* 0x040fe40003f45320 */
[----:B------:R-:W-:Y:S02]  /*13f0*/  @!P4 ISETP.NE.AND.EX P1, PT, R9, RZ, PT, P1 ;  /* 0x000000ff0900c20c */ /* 0x000fe40003f25310 */
[----:B------:R-:W-:-:S02]  /*1400*/  @!P4 FSEL R129, R20, RZ, P2 ;  /* 0x000000ff1481c208 */ /* 0x000fc40001000000 */
[----:B------:R-:W-:Y:S02]  /*1410*/  @!P4 ISETP.NE.U32.AND P2, PT, R8, RZ, PT ;  /* 0x000000ff0800c20c */ /* 0x000fe40003f45070 */
[----:B------:R-:W-:Y:S02]  /*1420*/  @P6 LOP3.LUT R4, R7, 0x7f, RZ, 0xc0, !PT ;  /* 0x0000007f07046812 */ /* 0x000fe400078ec0ff */
[----:B------:R-:W-:Y:S01]  /*1430*/  @!P4 ISETP.NE.AND.EX P2, PT, R9, RZ, PT, P2 ;  /* 0x000000ff0900c20c */ /* 0x000fe20003f45320 */
        /* <DEDUP_REMOVED lines=8> */
[----:B------:R-:W-:Y:S01]  /*14c0*/  @P6 LEA.HI R125, R127, R126, RZ, 0x2 ;  /* 0x0000007e7f7d6211 */ /* 0x000fe200078f10ff */
[----:B------:R-:W-:Y:S01]  /*14d0*/  FADD.FTZ R98, R103, R98 ;  /* 0x0000006267627221 */ /* 0x000fe20000010000 */
[----:B------:R-:W-:Y:S01]  /*14e0*/  @!P4 FSEL R127, R22, RZ, P1 ;  /* 0x000000ff167fc208 */ /* 0x000fe20000800000 */
[----:B------:R-:W-:Y:S01]  /*14f0*/  FMUL.FTZ R102, R102, UR8 ;  /* 0x0000000866667c20 */ /* 0x000fe20008410000 */
[----:B------:R-:W-:Y:S01]  /*1500*/  @!P4 ISETP.NE.U32.AND P1, PT, R8, RZ, PT ;  /* 0x000000ff0800c20c */ /* 0x000fe20003f25070 */
[----:B------:R-:W-:Y:S01]  /*1510*/  FMUL.FTZ R122, R98, UR8 ;  /* 0x00000008627a7c20 */ /* 0x000fe20008410000 */
[----:B------:R-:W1:Y:S01]  /*1520*/  @P0 LDC.64 R100, c[0x0][0x308] ;  /* 0x0000c200ff640b82 */ /* 0x000e620000000a00 */
[----:B------:R-:W-:-:S02]  /*1530*/  @!P4 FSEL R126, R23, RZ, P2 ;  /* 0x000000ff177ec208 */ /* 0x000fc40001000000 */
[----:B------:R-:W-:Y:S02]  /*1540*/  FSEL R115, R102, RZ, !P3 ;  /* 0x000000ff66737208 */ /* 0x000fe40005800000 */
[----:B------:R-:W-:Y:S02]  /*1550*/  @!P4 ISETP.NE.U32.AND P3, PT, R8, RZ, PT ;  /* 0x000000ff0800c20c */ /* 0x000fe40003f65070 */
[C---:B------:R-:W-:Y:S02]  /*1560*/  @!P4 ISETP.NE.AND.EX P1, PT, R9.reuse, RZ, PT, P1 ;  /* 0x000000ff0900c20c */ /* 0x040fe40003f25310 */
[----:B------:R-:W-:Y:S02]  /*1570*/  @!P4 ISETP.NE.AND.EX P3, PT, R9, RZ, PT, P3 ;  /* 0x000000ff0900c20c */ /* 0x000fe40003f65330 */
[----:B------:R-:W-:Y:S02]  /*1580*/  @P6 LEA.HI.SX32 R123, R125, R4, 0x1e ;  /* 0x000000047d7b6211 */ /* 0x000fe400078ff2ff */
[----:B------:R-:W-:-:S02]  /*1590*/  @!P4 FSEL R138, R31, RZ, P3 ;  /* 0x000000ff1f8ac208 */ /* 0x000fc40001800000 */
[----:B------:R-:W-:Y:S01]  /*15a0*/  @!P4 ISETP.NE.U32.AND P3, PT, R8, RZ, PT ;  /* 0x000000ff0800c20c */ /* 0x000fe20003f65070 */
[----:B0-----:R-:W-:Y:S01]  /*15b0*/  @P0 IMAD.WIDE.U32 R136, R136, 0x10, R96 ;  /* 0x0000001088880825 */ /* 0x001fe200078e0060 */
[----:B------:R-:W-:Y:S02]  /*15c0*/  @!P4 ISETP.NE.U32.AND P2, PT, R8, RZ, PT ;  /* 0x000000ff0800c20c */ /* 0x000fe40003f45070 */
[----:B------:R-:W-:Y:S02]  /*15d0*/  @!P4 ISETP.NE.AND.EX P3, PT, R9, RZ, PT, P3 ;  /* 0x000000ff0900c20c */ /* 0x000fe40003f65330 */
[----:B------:R-:W-:Y:S02]  /*15e0*/  @!P4 FSEL R125, R16, RZ, P1 ;  /* 0x000000ff107dc208 */ /* 0x000fe40000800000 */
        /* <DEDUP_REMOVED lines=13> */
.L_x_7907:
[----:B------:R-:W-:Y:S05]  /*16c0*/  BSYNC B0 ;  /* 0x0000000000007941 */ /* 0x000fea0003800000 */
.L_x_7906:
        /* <DEDUP_REMOVED lines=8> */
.L_x_7909:
[----:B------:R-:W-:Y:S05]  /*1750*/  BSYNC B0 ;  /* 0x0000000000007941 */ /* 0x000fea0003800000 */
.L_x_7908:
        /* <DEDUP_REMOVED lines=8> */
.L_x_7911:
[----:B------:R-:W-:Y:S05]  /*17e0*/  BSYNC B0 ;  /* 0x0000000000007941 */ /* 0x000fea0003800000 */
.L_x_7910:
        /* <DEDUP_REMOVED lines=8> */
.L_x_7913:
[----:B------:R-:W-:Y:S05]  /*1870*/  BSYNC B0 ;  /* 0x0000000000007941 */ /* 0x000fea0003800000 */
.L_x_7912:
        /* <DEDUP_REMOVED lines=8> */
.L_x_7914:
        /* <DEDUP_REMOVED lines=14> */
.L_x_7916:
[----:B------:R-:W-:Y:S05]  /*19e0*/  BSYNC B0 ;  /* 0x0000000000007941 */ /* 0x000fea0003800000 */
.L_x_7915:
        /* <DEDUP_REMOVED lines=8> */
.L_x_7918:
[----:B------:R-:W-:Y:S05]  /*1a70*/  BSYNC B0 ;  /* 0x0000000000007941 */ /* 0x000fea0003800000 */
.L_x_7917:
        /* <DEDUP_REMOVED lines=8> */
.L_x_7920:
[----:B------:R-:W-:Y:S05]  /*1b00*/  BSYNC B0 ;  /* 0x0000000000007941 */ /* 0x000fea0003800000 */
.L_x_7919:
        /* <DEDUP_REMOVED lines=8> */
.L_x_7922:
[----:B------:R-:W-:Y:S05]  /*1b90*/  BSYNC B0 ;  /* 0x0000000000007941 */ /* 0x000fea0003800000 */
.L_x_7921:
        /* <DEDUP_REMOVED lines=8> */
.L_x_7924:
[----:B------:R-:W-:Y:S05]  /*1c20*/  BSYNC B0 ;  /* 0x0000000000007941 */ /* 0x000fea0003800000 */
.L_x_7923:
        /* <DEDUP_REMOVED lines=11> */
[----:B------:R-:W1:Y:S01]  /*1ce0*/  LDC.64 R102, c[0x0][0x2f8] ;  /* 0x0000be00ff667b82 */ /* 0x000e620000000a00 */
[----:B0-----:R-:W-:Y:S01]  /*1cf0*/  IADD3 R97, R123, 0x80, RZ ;  /* 0x000000807b617810 */ /* 0x001fe20007ffe0ff */
        /* <DEDUP_REMOVED lines=8> */
[----:B-1----:R-:W-:Y:S01]  /*1d80*/  IMAD.WIDE.U32 R102, R97, 0x10, R102 ;  /* 0x0000001061667825 */ /* 0x002fe200078e0066 */
[----:B------:R-:W-:-:S05]  /*1d90*/  SEL R97, R128, R85, P2 ;  /* 0x0000005580617207 */ /* 0x000fca0001000000 */
[----:B------:R1:W-:Y:S02]  /*1da0*/  STG.E.128 desc[UR4][R102.64], R96 ;  /* 0x0000006066007986 */ /* 0x0003e4000c101d04 */
.L_x_7926:
[----:B------:R-:W-:Y:S05]  /*1db0*/  BSYNC B0 ;  /* 0x0000000000007941 */ /* 0x000fea0003800000 */
.L_x_7925:
        /* <DEDUP_REMOVED lines=8> */
.L_x_7928:
[----:B------:R-:W-:Y:S05]  /*1e40*/  BSYNC B0 ;  /* 0x0000000000007941 */ /* 0x000fea0003800000 */
.L_x_7927:
        /* <DEDUP_REMOVED lines=8> */
.L_x_7930:
[----:B------:R-:W-:Y:S05]  /*1ed0*/  BSYNC B0 ;  /* 0x0000000000007941 */ /* 0x000fea0003800000 */
.L_x_7929:
        /* <DEDUP_REMOVED lines=8> */
.L_x_7932:
[----:B------:R-:W-:Y:S05]  /*1f60*/  BSYNC B0 ;  /* 0x0000000000007941 */ /* 0x000fea0003800000 */
.L_x_7931:
        /* <DEDUP_REMOVED lines=8> */
.L_x_7934:
[----:B------:R-:W-:Y:S05]  /*1ff0*/  BSYNC B0 ;  /* 0x0000000000007941 */ /* 0x000fea0003800000 */
.L_x_7933:
        /* <DEDUP_REMOVED lines=23> */
.L_x_7936:
[----:B------:R-:W-:Y:S05]  /*2170*/  BSYNC B0 ;  /* 0x0000000000007941 */ /* 0x000fea0003800000 */
.L_x_7935:
        /* <DEDUP_REMOVED lines=8> */
.L_x_7938:
[----:B------:R-:W-:Y:S05]  /*2200*/  BSYNC B0 ;  /* 0x0000000000007941 */ /* 0x000fea0003800000 */
.L_x_7937:
        /* <DEDUP_REMOVED lines=8> */
.L_x_7940:
[----:B------:R-:W-:Y:S05]  /*2290*/  BSYNC B0 ;  /* 0x0000000000007941 */ /* 0x000fea0003800000 */
.L_x_7939:
        /* <DEDUP_REMOVED lines=8> */
.L_x_7942:
[----:B------:R-:W-:Y:S05]  /*2320*/  BSYNC B0 ;  /* 0x0000000000007941 */ /* 0x000fea0003800000 */
.L_x_7941:
[----:B------:R-:W-:Y:S01]  /*2330*/  @!P4 ISETP.NE.U32.AND P1, PT, R8, RZ, PT ;  /* 0x000000ff0800c20c */ /* 0x000fe20003f25070 */
[----:B------:R-:W-:Y:S01]  /*2340*/  FMUL.FTZ R15, R125, UR9 ;  /* 0x000000097d0f7c20 */ /* 0x000fe20008410000 */
[C---:B01----:R-:W-:Y:S01]  /*2350*/  FMUL.FTZ R96, R130.reuse, UR9 ;  /* 0x0000000982607c20 */ /* 0x043fe20008410000 */
        /* <DEDUP_REMOVED lines=17> */
.L_x_7944:
[----:B------:R-:W-:Y:S05]  /*2470*/  BSYNC B0 ;  /* 0x0000000000007941 */ /* 0x000fea0003800000 */
.L_x_7943:
        /* <DEDUP_REMOVED lines=14> */
.L_x_7901:
        /* <DEDUP_REMOVED lines=19> */
.L_x_7905:
[----:B0-----:R-:W-:Y:S01]  /*2690*/  HFMA2.MMA R125, -RZ, RZ, 0, 9.5367431640625e-07 ;  /* 0x00000010ff7d7435 */ /* 0x001fe200000001ff */
[----:B------:R-:W-:Y:S02]  /*26a0*/  MOV R126, R98 ;  /* 0x00000062007e7202 */ /* 0x000fe40000000f00 */
[----:B------:R-:W-:Y:S02]  /*26b0*/  MOV R128, 0x1f ;  /* 0x0000001f00807802 */ /* 0x000fe40000000f00 */
[----:B------:R-:W-:-:S07]  /*26c0*/  MOV R123, 0xffffffff ;  /* 0xffffffff007b7802 */ /* 0x000fce0000000f00 */
[----:B-----5:R-:W-:Y:S05]  /*26d0*/  WARPSYNC.COLLECTIVE R123, `(.L_x_7946) ;  /* 0x000000007b087348 */ /* 0x020fea0003c00000 */
[----:B------:R0:W1:Y:S02]  /*26e0*/  SHFL.DOWN P1, R124, R126, R125, R128 ;  /* 0x0800007d7e7c7389 */ /* 0x0000640000020080 */
[----:B01---5:R-:W-:Y:S01]  /*26f0*/  ENDCOLLECTIVE ;  /* 0x000000000000791b */ /* 0x023fe20003800000 */
.L_x_7946:
[----:B------:R-:W-:Y:S02]  /*2700*/  MOV R126, R97 ;  /* 0x00000061007e7202 */ /* 0x000fe40000000f00 */
[----:B------:R-:W-:-:S07]  /*2710*/  MOV R101, R124 ;  /* 0x0000007c00657202 */ /* 0x000fce0000000f00 */
[----:B------:R-:W-:Y:S05]  /*2720*/  WARPSYNC.COLLECTIVE R123, `(.L_x_7947) ;  /* 0x000000007b087348 */ /* 0x000fea0003c00000 */
[----:B------:R0:W1:Y:S02]  /*2730*/  SHFL.DOWN P1, R124, R126, R125, R128 ;  /* 0x0800007d7e7c7389 */ /* 0x0000640000020080 */
[----:B01----:R-:W-:Y:S01]  /*2740*/  ENDCOLLECTIVE ;  /* 0x000000000000791b */ /* 0x003fe20003800000 */
.L_x_7947:
[----:B------:R-:W-:Y:S01]  /*2750*/  FADD.FTZ R101, R101, R98 ;  /* 0x0000006265657221 */ /* 0x000fe20000010000 */
[----:B------:R-:W-:-:S04]  /*2760*/  HFMA2.MMA R125, -RZ, RZ, 0, 4.76837158203125e-07 ;  /* 0x00000008ff7d7435 */ /* 0x000fc800000001ff */
[----:B------:R-:W-:Y:S02]  /*2770*/  MOV R126, R101 ;  /* 0x00000065007e7202 */ /* 0x000fe40000000f00 */
[----:B------:R-:W-:-:S07]  /*2780*/  MOV R100, R124 ;  /* 0x0000007c00647202 */ /* 0x000fce0000000f00 */
[----:B------:R-:W-:Y:S05]  /*2790*/  WARPSYNC.COLLECTIVE R123, `(.L_x_7948) ;  /* 0x000000007b087348 */ /* 0x000fea0003c00000 */
[----:B------:R0:W1:Y:S02]  /*27a0*/  SHFL.DOWN P1, R124, R126, R125, R128 ;  /* 0x0800007d7e7c7389 */ /* 0x0000640000020080 */
[----:B01----:R-:W-:Y:S01]  /*27b0*/  ENDCOLLECTIVE ;  /* 0x000000000000791b */ /* 0x003fe20003800000 */
.L_x_7948:
[----:B------:R-:W-:-:S05]  /*27c0*/  FADD.FTZ R100, R100, R97 ;  /* 0x0000006164647221 */ /* 0x000fca0000010000 */
[----:B------:R-:W-:Y:S02]  /*27d0*/  MOV R126, R100 ;  /* 0x00000064007e7202 */ /* 0x000fe40000000f00 */
[----:B------:R-:W-:-:S07]  /*27e0*/  MOV R102, R124 ;  /* 0x0000007c00667202 */ /* 0x000fce0000000f00 */
[----:B------:R-:W-:Y:S05]  /*27f0*/  WARPSYNC.COLLECTIVE R123, `(.L_x_7949) ;  /* 0x000000007b087348 */ /* 0x000fea0003c00000 */
[----:B------:R0:W1:Y:S02]  /*2800*/  SHFL.DOWN P1, R124, R126, R125, R128 ;  /* 0x0800007d7e7c7389 */ /* 0x0000640000020080 */
[----:B01----:R-:W-:Y:S01]  /*2810*/  ENDCOLLECTIVE ;  /* 0x000000000000791b */ /* 0x003fe20003800000 */
.L_x_7949:
[----:B------:R-:W-:Y:S01]  /*2820*/  FADD.FTZ R102, R101, R102 ;  /* 0x0000006665667221 */ /* 0x000fe20000010000 */
[----:B------:R-:W-:-:S04]  /*2830*/  HFMA2.MMA R125, -RZ, RZ, 0, 2.384185791015625e-07 ;  /* 0x00000004ff7d7435 */ /* 0x000fc800000001ff */
[----:B------:R-:W-:Y:S02]  /*2840*/  MOV R126, R102 ;  /* 0x00000066007e7202 */ /* 0x000fe40000000f00 */
[----:B------:R-:W-:-:S07]  /*2850*/  MOV R103, R124 ;  /* 0x0000007c00677202 */ /* 0x000fce0000000f00 */
[----:B------:R-:W-:Y:S05]  /*2860*/  WARPSYNC.COLLECTIVE R123, `(.L_x_7950) ;  /* 0x000000007b087348 */ /* 0x000fea0003c00000 */
[----:B------:R0:W1:Y:S02]  /*2870*/  SHFL.DOWN P1, R124, R126, R125, R128 ;  /* 0x0800007d7e7c7389 */ /* 0x0000640000020080 */
[----:B01----:R-:W-:Y:S01]  /*2880*/  ENDCOLLECTIVE ;  /* 0x000000000000791b */ /* 0x003fe20003800000 */
.L_x_7950:
[----:B------:R-:W-:-:S05]  /*2890*/  FADD.FTZ R103, R100, R103 ;  /* 0x0000006764677221 */ /* 0x000fca0000010000 */
[----:B------:R-:W-:Y:S02]  /*28a0*/  MOV R126, R103 ;  /* 0x00000067007e7202 */ /* 0x000fe40000000f00 */
[----:B------:R-:W-:-:S07]  /*28b0*/  MOV R115, R124 ;  /* 0x0000007c00737202 */ /* 0x000fce0000000f00 */
[----:B------:R-:W-:Y:S05]  /*28c0*/  WARPSYNC.COLLECTIVE R123, `(.L_x_7951) ;  /* 0x000000007b087348 */ /* 0x000fea0003c00000 */
[----:B------:R0:W1:Y:S02]  /*28d0*/  SHFL.DOWN P1, R124, R126, R125, R128 ;  /* 0x0800007d7e7c7389 */ /* 0x0000640000020080 */
[----:B01----:R-:W-:Y:S01]  /*28e0*/  ENDCOLLECTIVE ;  /* 0x000000000000791b */ /* 0x003fe20003800000 */
.L_x_7951:
[----:B------:R-:W-:Y:S01]  /*28f0*/  FADD.FTZ R115, R102, R115 ;  /* 0x0000007366737221 */ /* 0x000fe20000010000 */
[----:B------:R-:W-:-:S04]  /*2900*/  HFMA2.MMA R125, -RZ, RZ, 0, 1.1920928955078125e-07 ;  /* 0x00000002ff7d7435 */ /* 0x000fc800000001ff */
[----:B------:R-:W-:Y:S02]  /*2910*/  MOV R126, R115 ;  /* 0x00000073007e7202 */ /* 0x000fe40000000f00 */
[----:B------:R-:W-:-:S07]  /*2920*/  MOV R122, R124 ;  /* 0x0000007c007a7202 */ /* 0x000fce0000000f00 */
[----:B------:R-:W-:Y:S05]  /*2930*/  WARPSYNC.COLLECTIVE R123, `(.L_x_7952) ;  /* 0x000000007b087348 */ /* 0x000fea0003c00000 */
[----:B------:R0:W1:Y:S02]  /*2940*/  SHFL.DOWN P1, R124, R126, R125, R128 ;  /* 0x0800007d7e7c7389 */ /* 0x0000640000020080 */
[----:B01----:R-:W-:Y:S01]  /*2950*/  ENDCOLLECTIVE ;  /* 0x000000000000791b */ /* 0x003fe20003800000 */
.L_x_7952:
[----:B------:R-:W-:-:S05]  /*2960*/  FADD.FTZ R122, R103, R122 ;  /* 0x0000007a677a7221 */ /* 0x000fca0000010000 */
[----:B------:R-:W-:Y:S02]  /*2970*/  MOV R126, R122 ;  /* 0x0000007a007e7202 */ /* 0x000fe40000000f00 */
[----:B------:R-:W-:-:S07]  /*2980*/  MOV R98, R124 ;  /* 0x0000007c00627202 */ /* 0x000fce0000000f00 */
[----:B------:R-:W-:Y:S05]  /*2990*/  WARPSYNC.COLLECTIVE R123, `(.L_x_7953) ;  /* 0x000000007b087348 */ /* 0x000fea0003c00000 */
[----:B------:R0:W1:Y:S02]  /*29a0*/  SHFL.DOWN P1, R124, R126, R125, R128 ;  /* 0x0800007d7e7c7389 */ /* 0x0000640000020080 */
[----:B01----:R-:W-:Y:S01]  /*29b0*/  ENDCOLLECTIVE ;  /* 0x000000000000791b */ /* 0x003fe20003800000 */
.L_x_7953:
[----:B------:R-:W-:Y:S01]  /*29c0*/  FADD.FTZ R98, R115, R98 ;  /* 0x0000006273627221 */ /* 0x000fe20000010000 */
[----:B------:R-:W-:-:S04]  /*29d0*/  HFMA2.MMA R125, -RZ, RZ, 0, 5.9604644775390625e-08 ;  /* 0x00000001ff7d7435 */ /* 0x000fc800000001ff */
[----:B------:R-:W-:Y:S02]  /*29e0*/  MOV R126, R98 ;  /* 0x00000062007e7202 */ /* 0x000fe40000000f00 */
[----:B------:R-:W-:-:S07]  /*29f0*/  MOV R97, R124 ;  /* 0x0000007c00617202 */ /* 0x000fce0000000f00 */
[----:B------:R-:W-:Y:S05]  /*2a00*/  WARPSYNC.COLLECTIVE R123, `(.L_x_7954) ;  /* 0x000000007b087348 */ /* 0x000fea0003c00000 */
[----:B------:R0:W1:Y:S02]  /*2a10*/  SHFL.DOWN P1, R124, R126, R125, R128 ;  /* 0x0800007d7e7c7389 */ /* 0x0000640000020080 */
[----:B01----:R-:W-:Y:S01]  /*2a20*/  ENDCOLLECTIVE ;  /* 0x000000000000791b */ /* 0x003fe20003800000 */
.L_x_7954:
[----:B------:R-:W-:-:S05]  /*2a30*/  FADD.FTZ R97, R122, R97 ;  /* 0x000000617a617221 */ /* 0x000fca0000010000 */
[----:B------:R-:W-:Y:S02]  /*2a40*/  MOV R126, R97 ;  /* 0x00000061007e7202 */ /* 0x000fe40000000f00 */
[----:B------:R-:W-:-:S07]  /*2a50*/  MOV R101, R124 ;  /* 0x0000007c00657202 */ /* 0x000fce0000000f00 */
[----:B------:R-:W-:Y:S05]  /*2a60*/  WARPSYNC.COLLECTIVE R123, `(.L_x_7955) ;  /* 0x000000007b087348 */ /* 0x000fea0003c00000 */
[----:B------:R0:W1:Y:S02]  /*2a70*/  SHFL.DOWN P1, R124, R126, R125, R128 ;  /* 0x0800007d7e7c7389 */ /* 0x0000640000020080 */
[----:B01----:R-:W-:Y:S01]  /*2a80*/  ENDCOLLECTIVE ;  /* 0x000000000000791b */ /* 0x003fe20003800000 */
.L_x_7955:
[----:B------:R-:W-:Y:S01]  /*2a90*/  MOV R100, R124 ;  /* 0x0000007c00647202 */ /* 0x000fe20000000f00 */
[----:B------:R-:W-:Y:S06]  /*2aa0*/  BRA `(.L_x_7956) ;  /* 0xffffffe400a07947 */ /* 0x000fec000383ffff */
.L_x_7957:
        /* <DEDUP_REMOVED lines=13> */
.L_x_8861:


//--------------------- .text._ZN10layer_norm13ln_bwd_kernelINS_13Kernel_traitsIfffffjLj2048ELj1ELj1ELj4ELj16ENS_18Kernel_traits_baseILj2048EfffffjLj128EEEEELb0ELb1ELb0ELb0EEEvNS_9BwdParamsE --------------------------
	.section	.text._ZN10layer_norm13ln_bwd_kernelINS_13Kernel_traitsIfffffjLj2048ELj1ELj1ELj4ELj16ENS_18Kernel_traits_baseILj2048EfffffjLj128EEEEELb0ELb1ELb0ELb0EEEvNS_9BwdParamsE,"ax",@progbits
	.align	128
        .global         _ZN10layer_norm13ln_bwd_kernelINS_13Kernel_traitsIfffffjLj2048ELj1ELj1ELj4ELj16ENS_18Kernel_traits_baseILj2048EfffffjLj128EEEEELb0ELb1ELb0ELb0EEEvNS_9BwdParamsE
        .type           _ZN10layer_norm13ln_bwd_kernelINS_13Kernel_traitsIfffffjLj2048ELj1ELj1ELj4ELj16ENS_18Kernel_traits_baseILj2048EfffffjLj128EEEEELb0ELb1ELb0ELb0EEEvNS_9BwdParamsE,@function
        .size           _ZN10layer_norm13ln_bwd_kernelINS_13Kernel_traitsIfffffjLj2048ELj1ELj1ELj4ELj16ENS_18Kernel_traits_baseILj2048EfffffjLj128EEEEELb0ELb1ELb0ELb0EEEvNS_9BwdParamsE,(.L_x_8862 - _ZN10layer_norm13ln_bwd_kernelINS_13Kernel_traitsIfffffjLj2048ELj1ELj1ELj4ELj16ENS_18Kernel_traits_baseILj2048EfffffjLj128EEEEELb0ELb1ELb0ELb0EEEvNS_9BwdParamsE)
        .other          _ZN10layer_norm13ln_bwd_kernelINS_13Kernel_traitsIfffffjLj2048ELj1ELj1ELj4ELj16ENS_18Kernel_traits_baseILj2048EfffffjLj128EEEEELb0ELb1ELb0ELb0EEEvNS_9BwdParamsE,@"STO_CUDA_ENTRY STV_DEFAULT"
_ZN10layer_norm13ln_bwd_kernelINS_13Kernel_traitsIfffffjLj2048ELj1ELj1ELj4ELj16ENS_18Kernel_traits_baseILj2048EfffffjLj128EEEEELb0ELb1ELb0ELb0EEEvNS_9BwdParamsE:
.text._ZN10layer_norm13ln_bwd_kernelINS_13Kernel_traitsIfffffjLj2048ELj1ELj1ELj4ELj16ENS_18Kernel_traits_baseILj2048EfffffjLj128EEEEELb0ELb1ELb0ELb0EEEvNS_9BwdParamsE:
        /* <DEDUP_REMOVED lines=30> */
[----:B------:R1:W5:Y:S01]  /*01e0*/  @P0 LDG.E.128 R20, desc[UR4][R8.64] ;  /* 0x0000000408140981 */ /* 0x000362000c1e1d00 */
[C---:B--2---:R-:W-:Y:S01]  /*01f0*/  @P0 IMAD.WIDE.U32 R10, R3.reuse, 0x10, R10 ;  /* 0x00000010030a0825 */ /* 0x044fe200078e000a */
[----:B------:R-:W-:-:S05]  /*0200*/  @P0 LOP3.LUT R3, R3, 0x80, RZ, 0xfc, !PT ;  /* 0x0000008003030812 */ /* 0x000fca00078efcff */
[----:B------:R-:W2:Y:S01]  /*0210*/  @P2 LDC.64 R54, c[0x0][0x260] ;  /* 0x00009800ff362b82 */ /* 0x000ea20000000a00 */
[----:B------:R-:W5:Y:S01]  /*0220*/  @P0 LDG.E.128 R24, desc[UR4][R10.64] ;  /* 0x000000040a180981 */ /* 0x000f62000c1e1d00 */
[----:B---3--:R-:W-:-:S06]  /*0230*/  @P1 IMAD.WIDE.U32 R18, R3, 0x10, R14 ;  /* 0x0000001003121825 */ /* 0x008fcc00078e000e */
[----:B------:R-:W3:Y:S01]  /*0240*/  @P2 LDC.64 R56, c[0x0][0x278] ;  /* 0x00009e00ff382b82 */ /* 0x000ee20000000a00 */
[----:B------:R-:W5:Y:S01]  /*0250*/  @P1 LDG.E.128 R28, desc[UR4][R18.64] ;  /* 0x00000004121c1981 */ /* 0x000f62000c1e1d00 */
[----:B0-----:R-:W-:-:S06]  /*0260*/  @P1 IMAD.WIDE.U32 R52, R3, 0x10, R16 ;  /* 0x0000001003341825 */ /* 0x001fcc00078e0010 */
[----:B------:R-:W0:Y:S01]  /*0270*/  @P3 LDC.64 R58, c[0x0][0x260] ;  /* 0x00009800ff3a3b82 */ /* 0x000e220000000a00 */
[----:B------:R-:W-:-:S07]  /*0280*/  @P1 IADD3 R3, R3, 0x80, RZ ;  /* 0x0000008003031810 */ /* 0x000fce0007ffe0ff */
[----:B------:R-:W4:Y:S01]  /*0290*/  @P3 LDC.64 R60, c[0x0][0x278] ;  /* 0x00009e00ff3c3b82 */ /* 0x000f220000000a00 */
[C---:B--2---:R-:W-:Y:S01]  /*02a0*/  @P2 IMAD.WIDE.U32 R54, R3.reuse, 0x10, R54 ;  /* 0x0000001003362825 */ /* 0x044fe200078e0036 */
[----:B-1----:R-:W-:Y:S01]  /*02b0*/  LEA.HI R9, R2, UR6, RZ, 0x19 ;  /* 0x0000000602097c11 */ /* 0x002fe2000f8fc8ff */
[----:B------:R1:W5:Y:S01]  /*02c0*/  @P1 LDG.E.128 R32, desc[UR4][R52.64] ;  /* 0x0000000434201981 */ /* 0x000362000c1e1d00 */
[----:B------:R-:W-:Y:S02]  /*02d0*/  CS2R R62, SRZ ;  /* 0x00000000003e7805 */ /* 0x000fe4000001ff00 */
[----:B------:R-:W-:Y:S02]  /*02e0*/  CS2R R64, SRZ ;  /* 0x0000000000407805 */ /* 0x000fe4000001ff00 */
[----:B------:R-:W-:Y:S01]  /*02f0*/  CS2R R66, SRZ ;  /* 0x0000000000427805 */ /* 0x000fe2000001ff00 */
[----:B------:R2:W5:Y:S01]  /*0300*/  @P2 LDG.E.128 R36, desc[UR4][R54.64] ;  /* 0x0000000436242981 */ /* 0x000562000c1e1d00 */
[C---:B---3--:R-:W-:Y:S01]  /*0310*/  @P2 IMAD.WIDE.U32 R56, R3.reuse, 0x10, R56 ;  /* 0x0000001003382825 */ /* 0x048fe200078e0038 */
[----:B------:R-:W-:-:S02]  /*0320*/  @P2 IADD3 R3, R3, 0x80, RZ ;  /* 0x0000008003032810 */ /* 0x000fc40007ffe0ff */
[----:B------:R-:W-:Y:S02]  /*0330*/  CS2R R68, SRZ ;  /* 0x0000000000447805 */ /* 0x000fe4000001ff00 */
[----:B------:R-:W-:Y:S02]  /*0340*/  CS2R R70, SRZ ;  /* 0x0000000000467805 */ /* 0x000fe4000001ff00 */
[----:B------:R-:W-:Y:S01]  /*0350*/  CS2R R72, SRZ ;  /* 0x0000000000487805 */ /* 0x000fe2000001ff00 */
[----:B------:R3:W5:Y:S01]  /*0360*/  @P2 LDG.E.128 R40, desc[UR4][R56.64] ;  /* 0x0000000438282981 */ /* 0x000762000c1e1d00 */
[----:B0-----:R-:W-:-:S05]  /*0370*/  @P3 IMAD.WIDE.U32 R14, R3, 0x10, R58 ;  /* 0x00000010030e3825 */ /* 0x001fca00078e003a */
[----:B------:R0:W5:Y:S01]  /*0380*/  @P3 LDG.E.128 R44, desc[UR4][R14.64] ;  /* 0x000000040e2c3981 */ /* 0x000162000c1e1d00 */
[----:B----4-:R-:W-:-:S05]  /*0390*/  @P3 IMAD.WIDE.U32 R16, R3, 0x10, R60 ;  /* 0x0000001003103825 */ /* 0x010fca00078e003c */
[----:B------:R0:W5:Y:S01]  /*03a0*/  @P3 LDG.E.128 R48, desc[UR4][R16.64] ;  /* 0x0000000410303981 */ /* 0x000162000c1e1d00 */
[----:B------:R-:W-:Y:S02]  /*03b0*/  ISETP.GE.AND P3, PT, R9, UR7, PT ;  /* 0x0000000709007c0c */ /* 0x000fe4000bf66270 */
[----:B-1----:R-:W-:Y:S02]  /*03c0*/  CS2R R52, SRZ ;  /* 0x0000000000347805 */ /* 0x002fe4000001ff00 */
[----:B--2---:R-:W-:Y:S02]  /*03d0*/  CS2R R54, SRZ ;  /* 0x0000000000367805 */ /* 0x004fe4000001ff00 */
[----:B---3--:R-:W-:Y:S02]  /*03e0*/  CS2R R56, SRZ ;  /* 0x0000000000387805 */ /* 0x008fe4000001ff00 */
        /* <DEDUP_REMOVED lines=22> */
.L_x_7976:
[----:B------:R-:W1:Y:S01]  /*0550*/  LDC.64 R118, c[0x0][0x250] ;  /* 0x00009400ff767b82 */ /* 0x000e620000000a00 */
        /* <DEDUP_REMOVED lines=50> */
[----:B------:R-:W-:Y:S01]  /*0880*/  FADD.FTZ R116, RZ, R132 ;  /* 0x00000084ff747221 */ /* 0x000fe20000010000 */
[----:B------:R-:W-:Y:S01]  /*0890*/  FFMA.FTZ R117, R3, R132, RZ ;  /* 0x0000008403757223 */ /* 0x000fe200000100ff */
[----:B------:R-:W-:Y:S02]  /*08a0*/  FMUL.FTZ R154, R22, R118 ;  /* 0x00000076169a7220 */ /* 0x000fe40000410000 */
[----:B------:R-:W-:Y:S01]  /*08b0*/  FADD.FTZ R121, R116, R139 ;  /* 0x0000008b74797221 */ /* 0x000fe20000010000 */
[----:B------:R-:W-:Y:S01]  /*08c0*/  FFMA.FTZ R116, R8, R139, R117 ;  /* 0x0000008b08747223 */ /* 0x000fe20000010075 */
        /* <DEDUP_REMOVED lines=9> */
[----:B------:R-:W-:-:S07]  /*0960*/  FFMA.FTZ R156, R152, R145, R117 ;  /* 0x00000091989c7223 */ /* 0x000fce0000010075 */
.L_x_7960:
[----:B------:R-:W-:Y:S05]  /*0970*/  BSYNC B0 ;  /* 0x0000000000007941 */ /* 0x000fea0003800000 */
.L_x_7959:
        /* <DEDUP_REMOVED lines=42> */
.L_x_7962:
[----:B------:R-:W-:Y:S05]  /*0c20*/  BSYNC B0 ;  /* 0x0000000000007941 */ /* 0x000fea0003800000 */
.L_x_7961:
        /* <DEDUP_REMOVED lines=42> */
.L_x_7964:
[----:B------:R-:W-:Y:S05]  /*0ed0*/  BSYNC B0 ;  /* 0x0000000000007941 */ /* 0x000fea0003800000 */
.L_x_7963:
        /* <DEDUP_REMOVED lines=42> */
.L_x_7966:
[----:B------:R-:W-:Y:S05]  /*1180*/  BSYNC B0 ;  /* 0x0000000000007941 */ /* 0x000fea0003800000 */
.L_x_7965:
        /* <DEDUP_REMOVED lines=25> */
.L_x_7993:
        /* <DEDUP_REMOVED lines=76> */
.L_x_7969:
[----:B------:R-:W-:Y:S05]  /*17e0*/  BSYNC B0 ;  /* 0x0000000000007941 */ /* 0x000fea0003800000 */
.L_x_7968:
        /* <DEDUP_REMOVED lines=32> */
[C---:B------:R-:W-:Y:S01]  /*19f0*/  SEL R19, R156.reuse, R19, P6 ;  /* 0x000000139c137207 */ /* 0x040fe20003000000 */
        /* <DEDUP_REMOVED lines=17> */
.L_x_7971:
[----:B------:R-:W-:Y:S05]  /*1b10*/  BSYNC B0 ;  /* 0x0000000000007941 */ /* 0x000fea0003800000 */
.L_x_7970:
        /* <DEDUP_REMOVED lines=11> */
[----:B------:R-:W-:Y:S01]  /*1bd0*/  ISETP.NE.U32.AND P5, PT, RZ, UR8, PT ;  /* 0x00000008ff007c0c */ /* 0x000fe2000bfa5070 */
[----:B------:R-:W0:Y:S01]  /*1be0*/  LDC.64 R116, c[0x0][0x220] ;  /* 0x00008800ff747b82 */ /* 0x000e220000000a00 */
[C---:B------:R-:W-:Y:S01]  /*1bf0*/  FMUL.FTZ R120, R147.reuse, R118 ;  /* 0x0000007693787220 */ /* 0x040fe20000410000 */
[C---:B------:R-:W-:Y:S01]  /*1c00*/  FMUL.FTZ R123, R147.reuse, R122 ;  /* 0x0000007a937b7220 */ /* 0x040fe20000410000 */
[----:B------:R-:W-:Y:S01]  /*1c10*/  ISETP.NE.AND.EX P5, PT, RZ, UR9, PT, P5 ;  /* 0x00000009ff007c0c */ /* 0x000fe2000bfa5350 */
[----:B------:R-:W-:-:S12]  /*1c20*/  FMUL.FTZ R156, R147, R156 ;  /* 0x0000009c939c7220 */ /* 0x000fd80000410000 */
        /* <DEDUP_REMOVED lines=33> */
.L_x_7973:
[----:B------:R-:W-:Y:S05]  /*1e40*/  BSYNC B0 ;  /* 0x0000000000007941 */ /* 0x000fea0003800000 */
.L_x_7972:
        /* <DEDUP_REMOVED lines=50> */
.L_x_7975:
[----:B------:R-:W-:Y:S05]  /*2170*/  BSYNC B0 ;  /* 0x0000000000007941 */ /* 0x000fea0003800000 */
.L_x_7974:
[----:B------:R-:W-:Y:S02]  /*2180*/  IADD3 R9, R9, UR18, RZ ;  /* 0x0000001209097c10 */ /* 0x000fe4000fffe0ff */
[----:B------:R-:W-:Y:S02]  /*2190*/  SEL R140, RZ, 0x1, P4 ;  /* 0x00000001ff8c7807 */ /* 0x000fe40002000000 */
[----:B------:R-:W-:-:S13]  /*21a0*/  ISETP.GE.AND P5, PT, R9, UR19, PT ;  /* 0x0000001309007c0c */ /* 0x000fda000bfa6270 */
[----:B------:R-:W-:Y:S05]  /*21b0*/  @!P5 BRA `(.L_x_7976) ;  /* 0xffffffe000e4d947 */ /* 0x000fea000383ffff */
.L_x_7958:
[----:B------:R-:W0:Y:S01]  /*21c0*/  S2R R0, SR_TID.X ;  /* 0x0000000000007919 */ /* 0x000e220000002100 */
        /* <DEDUP_REMOVED lines=16> */
.L_x_7978:
[----:B------:R-:W-:Y:S05]  /*22d0*/  BSYNC B0 ;  /* 0x0000000000007941 */ /* 0x000fea0003800000 */
.L_x_7977:
        /* <DEDUP_REMOVED lines=12> */
.L_x_7980:
[----:B------:R-:W-:Y:S05]  /*23a0*/  BSYNC B0 ;  /* 0x0000000000007941 */ /* 0x000fea0003800000 */
.L_x_7979:
        /* <DEDUP_REMOVED lines=12> */
.L_x_7982:
[----:B------:R-:W-:Y:S05]  /*2470*/  BSYNC B0 ;  /* 0x0000000000007941 */ /* 0x000fea0003800000 */
.L_x_7981:
        /* <DEDUP_REMOVED lines=12> */
.L_x_7967:
[----:B------:R-:W-:Y:S01]  /*2540*/  HFMA2.MMA R155, -RZ, RZ, 0, 9.5367431640625e-07 ;  /* 0x00000010ff9b7435 */ /* 0x000fe200000001ff */
[----:B------:R-:W-:Y:S02]  /*2550*/  MOV R158, R149 ;  /* 0x00000095009e7202 */ /* 0x000fe40000000f00 */
[----:B------:R-:W-:Y:S02]  /*2560*/  MOV R160, 0x1f ;  /* 0x0000001f00a07802 */ /* 0x000fe40000000f00 */
[----:B------:R-:W-:-:S07]  /*2570*/  MOV R151, 0xffffffff ;  /* 0xffffffff00977802 */ /* 0x000fce0000000f00 */
[----:B-----5:R-:W-:Y:S05]  /*2580*/  WARPSYNC.COLLECTIVE R151, `(.L_x_7983) ;  /* 0x0000000097087348 */ /* 0x020fea0003c00000 */
[----:B------:R0:W1:Y:S02]  /*2590*/  SHFL.DOWN P6, R153, R158, R155, R160 ;  /* 0x0800009b9e997389 */ /* 0x00006400000c00a0 */
[----:B01---5:R-:W-:Y:S01]  /*25a0*/  ENDCOLLECTIVE ;  /* 0x000000000000791b */ /* 0x023fe20003800000 */
.L_x_7983:
[----:B------:R-:W-:Y:S02]  /*25b0*/  MOV R158, R156 ;  /* 0x0000009c009e7202 */ /* 0x000fe40000000f00 */
[----:B------:R-:W-:-:S07]  /*25c0*/  MOV R118, R153 ;  /* 0x0000009900767202 */ /* 0x000fce0000000f00 */
[----:B------:R-:W-:Y:S05]  /*25d0*/  WARPSYNC.COLLECTIVE R151, `(.L_x_7984) ;  /* 0x0000000097087348 */ /* 0x000fea0003c00000 */
[----:B------:R0:W1:Y:S02]  /*25e0*/  SHFL.DOWN P6, R153, R158, R155, R160 ;  /* 0x0800009b9e997389 */ /* 0x00006400000c00a0 */
[----:B01----:R-:W-:Y:S01]  /*25f0*/  ENDCOLLECTIVE ;  /* 0x000000000000791b */ /* 0x003fe20003800000 */
.L_x_7984:
[----:B------:R-:W-:Y:S01]  /*2600*/  FADD.FTZ R118, R118, R149 ;  /* 0x0000009576767221 */ /* 0x000fe20000010000 */
[----:B------:R-:W-:-:S04]  /*2610*/  HFMA2.MMA R155, -RZ, RZ, 0, 4.76837158203125e-07 ;  /* 0x00000008ff9b7435 */ /* 0x000fc800000001ff */
[----:B------:R-:W-:Y:S02]  /*2620*/  MOV R158, R118 ;  /* 0x00000076009e7202 */ /* 0x000fe40000000f00 */
[----:B------:R-:W-:-:S07]  /*2630*/  MOV R119, R153 ;  /* 0x0000009900777202 */ /* 0x000fce0000000f00 */
[----:B------:R-:W-:Y:S05]  /*2640*/  WARPSYNC.COLLECTIVE R151, `(.L_x_7985) ;  /* 0x0000000097087348 */ /* 0x000fea0003c00000 */
[----:B------:R0:W1:Y:S02]  /*2650*/  SHFL.DOWN P6, R153, R158, R155, R160 ;  /* 0x0800009b9e997389 */ /* 0x00006400000c00a0 */
[----:B01----:R-:W-:Y:S01]  /*2660*/  ENDCOLLECTIVE ;  /* 0x000000000000791b */ /* 0x003fe20003800000 */
.L_x_7985:
[----:B------:R-:W-:-:S05]  /*2670*/  FADD.FTZ R119, R119, R156 ;  /* 0x0000009c77777221 */ /* 0x000fca0000010000 */
[----:B------:R-:W-:Y:S02]  /*2680*/  MOV R158, R119 ;  /* 0x00000077009e7202 */ /* 0x000fe40000000f00 */
[----:B------:R-:W-:-:S07]  /*2690*/  MOV R121, R153 ;  /* 0x0000009900797202 */ /* 0x000fce0000000f00 */
[----:B------:R-:W-:Y:S05]  /*26a0*/  WARPSYNC.COLLECTIVE R151, `(.L_x_7986) ;  /* 0x0000000097087348 */ /* 0x000fea0003c00000 */
[----:B------:R0:W1:Y:S02]  /*26b0*/  SHFL.DOWN P6, R153, R158, R155, R160 ;  /* 0x0800009b9e997389 */ /* 0x00006400000c00a0 */
[----:B01----:R-:W-:Y:S01]  /*26c0*/  ENDCOLLECTIVE ;  /* 0x000000000000791b */ /* 0x003fe20003800000 */
.L_x_7986:
[----:B------:R-:W-:Y:S01]  /*26d0*/  FADD.FTZ R121, R118, R121 ;  /* 0x0000007976797221 */ /* 0x000fe20000010000 */
[----:B------:R-:W-:-:S04]  /*26e0*/  HFMA2.MMA R155, -RZ, RZ, 0, 2.384185791015625e-07 ;  /* 0x00000004ff9b7435 */ /* 0x000fc800000001ff */
[----:B------:R-:W-:Y:S02]  /*26f0*/  MOV R158, R121 ;  /* 0x00000079009e7202 */ /* 0x000fe40000000f00 */
[----:B------:R-:W-:-:S07]  /*2700*/  MOV R120, R153 ;  /* 0x0000009900787202 */ /* 0x000fce0000000f00 */
[----:B------:R-:W-:Y:S05]  /*2710*/  WARPSYNC.COLLECTIVE R151, `(.L_x_7987) ;  /* 0x0000000097087348 */ /* 0x000fea0003c00000 */
[----:B------:R0:W1:Y:S02]  /*2720*/  SHFL.DOWN P6, R153, R158, R155, R160 ;  /* 0x0800009b9e997389 */ /* 0x00006400000c00a0 */
[----:B01----:R-:W-:Y:S01]  /*2730*/  ENDCOLLECTIVE ;  /* 0x000000000000791b */ /* 0x003fe20003800000 */
.L_x_7987:
[----:B------:R-:W-:-:S05]  /*2740*/  FADD.FTZ R120, R119, R120 ;  /* 0x0000007877787221 */ /* 0x000fca0000010000 */
[----:B------:R-:W-:Y:S02]  /*2750*/  MOV R158, R120 ;  /* 0x00000078009e7202 */ /* 0x000fe40000000f00 */
[----:B------:R-:W-:-:S07]  /*2760*/  MOV R122, R153 ;  /* 0x00000099007a7202 */ /* 0x000fce0000000f00 */
[----:B------:R-:W-:Y:S05]  /*2770*/  WARPSYNC.COLLECTIVE R151, `(.L_x_7988) ;  /* 0x0000000097087348 */ /* 0x000fea0003c00000 */
[----:B------:R0:W1:Y:S02]  /*2780*/  SHFL.DOWN P6, R153, R158, R155, R160 ;  /* 0x0800009b9e997389 */ /* 0x00006400000c00a0 */
[----:B01----:R-:W-:Y:S01]  /*2790*/  ENDCOLLECTIVE ;  /* 0x000000000000791b */ /* 0x003fe20003800000 */
.L_x_7988:
[----:B------:R-:W-:Y:S01]  /*27a0*/  FADD.FTZ R122, R121, R122 ;  /* 0x0000007a797a7221 */ /* 0x000fe20000010000 */
[----:B------:R-:W-:-:S04]  /*27b0*/  HFMA2.MMA R155, -RZ, RZ, 0, 1.1920928955078125e-07 ;  /* 0x00000002ff9b7435 */ /* 0x000fc800000001ff */
[----:B------:R-:W-:Y:S02]  /*27c0*/  MOV R158, R122 ;  /* 0x0000007a009e7202 */ /* 0x000fe40000000f00 */
[----:B------:R-:W-:-:S07]  /*27d0*/  MOV R123, R153 ;  /* 0x00000099007b7202 */ /* 0x000fce0000000f00 */
[----:B------:R-:W-:Y:S05]  /*27e0*/  WARPSYNC.COLLECTIVE R151, `(.L_x_7989) ;  /* 0x0000000097087348 */ /* 0x000fea0003c00000 */
[----:B------:R0:W1:Y:S02]  /*27f0*/  SHFL.DOWN P6, R153, R158, R155, R160 ;  /* 0x0800009b9e997389 */ /* 0x00006400000c00a0 */
[----:B01----:R-:W-:Y:S01]  /*2800*/  ENDCOLLECTIVE ;  /* 0x000000000000791b */ /* 0x003fe20003800000 */
.L_x_7989:
[----:B------:R-:W-:-:S05]  /*2810*/  FADD.FTZ R123, R120, R123 ;  /* 0x0000007b787b7221 */ /* 0x000fca0000010000 */
[----:B------:R-:W-:Y:S02]  /*2820*/  MOV R158, R123 ;  /* 0x0000007b009e7202 */ /* 0x000fe40000000f00 */
[----:B------:R-:W-:-:S07]  /*2830*/  MOV R141, R153 ;  /* 0x00000099008d7202 */ /* 0x000fce0000000f00 */
[----:B------:R-:W-:Y:S05]  /*2840*/  WARPSYNC.COLLECTIVE R151, `(.L_x_7990) ;  /* 0x0000000097087348 */ /* 0x000fea0003c00000 */
[----:B------:R0:W1:Y:S02]  /*2850*/  SHFL.DOWN P6, R153, R158, R155, R160 ;  /* 0x0800009b9e997389 */ /* 0x00006400000c00a0 */
[----:B01----:R-:W-:Y:S01]  /*2860*/  ENDCOLLECTIVE ;  /* 0x000000000000791b */ /* 0x003fe20003800000 */
.L_x_7990:
[----:B------:R-:W-:Y:S01]  /*2870*/  FADD.FTZ R141, R122, R141 ;  /* 0x0000008d7a8d7221 */ /* 0x000fe20000010000 */
[----:B------:R-:W-:-:S04]  /*2880*/  HFMA2.MMA R155, -RZ, RZ, 0, 5.9604644775390625e-08 ;  /* 0x00000001ff9b7435 */ /* 0x000fc800000001ff */
[----:B------:R-:W-:Y:S02]  /*2890*/  MOV R158, R141 ;  /* 0x0000008d009e7202 */ /* 0x000fe40000000f00 */
[----:B------:R-:W-:-:S07]  /*28a0*/  MOV R140, R153 ;  /* 0x00000099008c7202 */ /* 0x000fce0000000f00 */
[----:B------:R-:W-:Y:S05]  /*28b0*/  WARPSYNC.COLLECTIVE R151, `(.L_x_7991) ;  /* 0x0000000097087348 */ /* 0x000fea0003c00000 */
[----:B------:R0:W1:Y:S02]  /*28c0*/  SHFL.DOWN P6, R153, R158, R155, R160 ;  /* 0x0800009b9e997389 */ /* 0x00006400000c00a0 */
[----:B01----:R-:W-:Y:S01]  /*28d0*/  ENDCOLLECTIVE ;  /* 0x000000000000791b */ /* 0x003fe20003800000 */
.L_x_7991:
[----:B------:R-:W-:-:S05]  /*28e0*/  FADD.FTZ R118, R123, R140 ;  /* 0x0000008c7b767221 */ /* 0x000fca0000010000 */
[----:B------:R-:W-:Y:S02]  /*28f0*/  MOV R158, R118 ;  /* 0x00000076009e7202 */ /* 0x000fe40000000f00 */
[----:B------:R-:W-:-:S07]  /*2900*/  MOV R140, R153 ;  /* 0x00000099008c7202 */ /* 0x000fce0000000f00 */
[----:B------:R-:W-:Y:S05]  /*2910*/  WARPSYNC.COLLECTIVE R151, `(.L_x_7992) ;  /* 0x0000000097087348 */ /* 0x000fea0003c00000 */
[----:B------:R0:W1:Y:S02]  /*2920*/  SHFL.DOWN P6, R153, R158, R155, R160 ;  /* 0x0800009b9e997389 */ /* 0x00006400000c00a0 */
[----:B01----:R-:W-:Y:S01]  /*2930*/  ENDCOLLECTIVE ;  /* 0x000000000000791b */ /* 0x003fe20003800000 */
.L_x_7992:
[----:B------:R-:W-:Y:S01]  /*2940*/  MOV R119, R153 ;  /* 0x0000009900777202 */ /* 0x000fe20000000f00 */
[----:B------:R-:W-:Y:S06]  /*2950*/  BRA `(.L_x_7993) ;  /* 0xffffffe800707947 */ /* 0x000fec000383ffff */
.L_x_7994:
        /* <DEDUP_REMOVED lines=10> */
.L_x_8862:


//--------------------- .text._ZN10layer_norm13ln_bwd_kernelINS_13Kernel_traitsIfffffjLj2048ELj1ELj1ELj4ELj16ENS_18Kernel_traits_baseILj2048EfffffjLj128EEEEELb0ELb1ELb0ELb1EEEvNS_9BwdParamsE --------------------------
	.section	.text._ZN10layer_norm13ln_bwd_kernelINS_13Kernel_traitsIfffffjLj2048ELj1ELj1ELj4ELj16ENS_18Kernel_traits_baseILj2048EfffffjLj128EEEEELb0ELb1ELb0ELb1EEEvNS_9BwdParamsE,"ax",@progbits
	.align	128
        .global         _ZN10layer_norm13ln_bwd_kernelINS_13Kernel_traitsIfffffjLj2048ELj1ELj1ELj4ELj16ENS_18Kernel_traits_baseILj2048EfffffjLj128EEEEELb0ELb1ELb0ELb1EEEvNS_9BwdParamsE
        .type           _ZN10layer_norm13ln_bwd_kernelINS_13Kernel_traitsIfffffjLj2048ELj1ELj1ELj4ELj16ENS_18Kernel_traits_baseILj2048EfffffjLj128EEEEELb0ELb1ELb0ELb1EEEvNS_9BwdParamsE,@function
        .size           _ZN10layer_norm13ln_bwd_kernelINS_13Kernel_traitsIfffffjLj2048ELj1ELj1ELj4ELj16ENS_18Kernel_traits_baseILj2048EfffffjLj128EEEEELb0ELb1ELb0ELb1EEEvNS_9BwdParamsE,(.L_x_8863 - _ZN10layer_norm13ln_bwd_kernelINS_13Kernel_traitsIfffffjLj2048ELj1ELj1ELj4ELj16ENS_18Kernel_traits_baseILj2048EfffffjLj128EEEEELb0ELb1ELb0ELb1EEEvNS_9BwdParamsE)
        .other          _ZN10layer_norm13ln_bwd_kernelINS_13Kernel_traitsIfffffjLj2048ELj1ELj1ELj4ELj16ENS_18Kernel_traits_baseILj2048EfffffjLj128EEEEELb0ELb1ELb0ELb1EEEvNS_9BwdParamsE,@"STO_CUDA_ENTRY STV_DEFAULT"
_ZN10layer_norm13ln_bwd_kernelINS_13Kernel_traitsIfffffjLj2048ELj1ELj1ELj4ELj16ENS_18Kernel_traits_baseILj2048EfffffjLj128EEEEELb0ELb1ELb0ELb1EEEvNS_9BwdParamsE:
.text._ZN10layer_norm13ln_bwd_kernelINS_13Kernel_traitsIfffffjLj2048ELj1ELj1ELj4ELj16ENS_18Kernel_traits_baseILj2048EfffffjLj128EEEEELb0ELb1ELb0ELb1EEEvNS_9BwdParamsE:
        /* <DEDUP_REMOVED lines=44> */
.L_x_7995:
        /* <DEDUP_REMOVED lines=15> */
[----:B------:R-:W-:Y:S02]  /*03b0*/  CS2R R114, SRZ ;  /* 0x0000000000727805 */ /* 0x000fe4000001ff00 */
[----:B------:R-:W-:Y:S02]  /*03c0*/  MOV R0, RZ ;  /* 0x000000ff00007202 */ /* 0x000fe40000000f00 */
        /* <DEDUP_REMOVED lines=19> */
[----:B0-----:R-:W-:-:S02]  /*0500*/  CS2R R2, SRZ ;  /* 0x0000000000027805 */ /* 0x001fc4000001ff00 */
[----:B------:R-:W-:Y:S01]  /*0510*/  CS2R R112, SRZ ;  /* 0x0000000000707805 */ /* 0x000fe2000001ff00 */
[----:B------:R-:W5:Y:S01]  /*0520*/  LDG.E.128 R28, desc[UR4][R4.64+0x1000] ;  /* 0x00100004041c7981 */ /* 0x000f62000c1e1d00 */
[----:B------:R-:W-:Y:S02]  /*0530*/  CS2R R126, SRZ ;  /* 0x00000000007e7805 */ /* 0x000fe4000001ff00 */
[----:B------:R-:W-:Y:S02]  /*0540*/  CS2R R130, SRZ ;  /* 0x0000000000827805 */ /* 0x000fe4000001ff00 */
[----:B------:R-:W-:Y:S01]  /*0550*/  MOV R137, RZ ;  /* 0x000000ff00897202 */ /* 0x000fe20000000f00 */
[----:B------:R0:W5:Y:S01]  /*0560*/  LDG.E.128 R24, desc[UR4][R4.64+0x1800] ;  /* 0x0018000404187981 */ /* 0x000162000c1e1d00 */
[----:B------:R-:W-:Y:S02]  /*0570*/  LOP3.LUT R136, R136, 0x3, RZ, 0xc0, !PT ;  /* 0x0000000388887812 */ /* 0x000fe400078ec0ff */
[----:B0-----:R-:W-:-:S07]  /*0580*/  CS2R R4, SRZ ;  /* 0x0000000000047805 */ /* 0x001fce000001ff00 */
.L_x_7998:
[----:B------:R-:W0:Y:S01]  /*0590*/  LDC.64 R160, c[0x0][0x250] ;  /* 0x00009400ffa07b82 */ /* 0x000e220000000a00 */
[----:B------:R-:W-:-:S05]  /*05a0*/  IMAD R76, R139, UR9, RZ ;  /* 0x000000098b4c7c24 */ /* 0x000fca000f8e02ff */
[----:B------:R-:W-:Y:S02]  /*05b0*/  SHF.R.S32.HI R77, RZ, 0x1f, R76 ;  /* 0x0000001fff4d7819 */ /* 0x000fe4000001144c */
[----:B------:R-:W1:Y:S02]  /*05c0*/  LDC.64 R156, c[0x0][0x258] ;  /* 0x00009600ff9c7b82 */ /* 0x000e640000000a00 */
[----:B------:R-:W-:-:S04]  /*05d0*/  LEA.HI R77, R77, R76, RZ, 0x2 ;  /* 0x0000004c4d4d7211 */ /* 0x000fc800078f10ff */
[----:B------:R-:W-:Y:S02]  /*05e0*/  LEA.HI.SX32 R155, R77, R122, 0x1e ;  /* 0x0000007a4d9b7211 */ /* 0x000fe400078ff2ff */
[----:B------:R-:W2:Y:S02]  /*05f0*/  LDC.64 R106, c[0x0][0x2b8] ;  /* 0x0000ae00ff6a7b82 */ /* 0x000ea40000000a00 */
[C---:B------:R-:W-:Y:S02]  /*0600*/  SHF.L.U32 R150, R155.reuse, 0x4, RZ ;  /* 0x000000049b967819 */ /* 0x040fe400000006ff */
[C---:B------:R-:W-:Y:S02]  /*0610*/  IADD3 R153, R155.reuse, 0x80, RZ ;  /* 0x000000809b997810 */ /* 0x040fe40007ffe0ff */
[----:B------:R-:W-:Y:S02]  /*0620*/  IADD3 R151, R155, 0x100, RZ ;  /* 0x000001009b977810 */ /* 0x000fe40007ffe0ff */
[----:B------:R-:W-:Y:S01]  /*0630*/  SHF.R.U32.HI R149, RZ, 0x1c, R155 ;  /* 0x0000001cff957819 */ /* 0x000fe2000001169b */
[----:B0-----:R-:W-:Y:S01]  /*0640*/  IMAD.WIDE R160, R139, 0x4, R160 ;  /* 0x000000048ba07825 */ /* 0x001fe200078e02a0 */
[----:B------:R-:W-:Y:S01]  /*0650*/  IADD3 R76, P1, R150, UR10, RZ ;  /* 0x0000000a964c7c10 */ /* 0x000fe2000ff3e0ff */
[----:B------:R-:W0:Y:S01]  /*0660*/  @P0 LDC.64 R104, c[0x0][0x270] ;  /* 0x00009c00ff680b82 */ /* 0x000e220000000a00 */
[----:B------:R-:W-:-:S02]  /*0670*/  SHF.L.U32 R148, R153, 0x4, RZ ;  /* 0x0000000499947819 */ /* 0x000fc400000006ff */
[----:B------:R-:W-:Y:S01]  /*0680*/  SHF.L.U32 R146, R151, 0x4, RZ ;  /* 0x0000000497927819 */ /* 0x000fe200000006ff */
[----:B------:R-:W3:Y:S01]  /*0690*/  LDG.E R160, desc[UR4][R160.64] ;  /* 0x00000004a0a07981 */ /* 0x000ee2000c1e1900 */
[----:B------:R-:W-:Y:S02]  /*06a0*/  IADD3 R159, R155, 0x180, RZ ;  /* 0x000001809b9f7810 */ /* 0x000fe40007ffe0ff */
[----:B------:R-:W-:Y:S01]  /*06b0*/  IADD3.X R77, R149, UR11, RZ, P1, !PT ;  /* 0x0000000b954d7c10 */ /* 0x000fe20008ffe4ff */
[----:B------:R-:W4:Y:S01]  /*06c0*/  LDC.64 R120, c[0x0][0x2c8] ;  /* 0x0000b200ff787b82 */ /* 0x000f220000000a00 */
[----:B------:R-:W-:Y:S02]  /*06d0*/  SHF.R.U32.HI R147, RZ, 0x1c, R153 ;  /* 0x0000001cff937819 */ /* 0x000fe40000011699 */
[----:B------:R-:W-:Y:S02]  /*06e0*/  SHF.R.U32.HI R145, RZ, 0x1c, R151 ;  /* 0x0000001cff917819 */ /* 0x000fe40000011697 */
[----:B------:R-:W-:Y:S01]  /*06f0*/  IADD3 R80, P1, R148, UR10, RZ ;  /* 0x0000000a94507c10 */ /* 0x000fe2000ff3e0ff */
[----:B-1----:R-:W-:Y:S01]  /*0700*/  IMAD.WIDE R156, R139, 0x4, R156 ;  /* 0x000000048b9c7825 */ /* 0x002fe200078e029c */
[----:B------:R-:W-:Y:S01]  /*0710*/  IADD3 R84, P2, R146, UR10, RZ ;  /* 0x0000000a92547c10 */ /* 0x000fe2000ff5e0ff */
[----:B------:R-:W3:Y:S01]  /*0720*/  LDG.E.128 R76, desc[UR4][R76.64] ;  /* 0x000000044c4c7981 */ /* 0x000ee2000c1e1d00 */
[----:B------:R-:W-:-:S02]  /*0730*/  SHF.L.U32 R142, R159, 0x4, RZ ;  /* 0x000000049f8e7819 */ /* 0x000fc400000006ff */
[----:B------:R-:W-:Y:S01]  /*0740*/  IADD3.X R81, R147, UR11, RZ, P1, !PT ;  /* 0x0000000b93517c10 */ /* 0x000fe20008ffe4ff */
[----:B--2---:R-:W-:Y:S01]  /*0750*/  IMAD.WIDE.U32 R92, R155, 0x10, R106 ;  /* 0x000000109b5c7825 */ /* 0x004fe200078e006a */
[----:B------:R-:W-:Y:S01]  /*0760*/  IADD3.X R85, R145, UR11, RZ, P2, !PT ;  /* 0x0000000b91557c10 */ /* 0x000fe200097fe4ff */
[----:B------:R1:W2:Y:S01]  /*0770*/  LDG.E R143, desc[UR4][R156.64] ;  /* 0x000000049c8f7981 */ /* 0x0002a2000c1e1900 */
[----:B------:R-:W-:Y:S02]  /*0780*/  SHF.R.U32.HI R140, RZ, 0x1c, R159 ;  /* 0x0000001cff8c7819 */ /* 0x000fe4000001169f */
[----:B------:R-:W-:Y:S01]  /*0790*/  IADD3 R88, P1, R142, UR10, RZ ;  /* 0x0000000a8e587c10 */ /* 0x000fe2000ff3e0ff */
[----:B------:R-:W2:Y:S03]  /*07a0*/  LDG.E.128 R92, desc[UR4][R92.64] ;  /* 0x000000045c5c7981 */ /* 0x000ea6000c1e1d00 */
[----:B------:R-:W-:Y:S01]  /*07b0*/  IADD3.X R89, R140, UR11, RZ, P1, !PT ;  /* 0x0000000b8c597c10 */ /* 0x000fe20008ffe4ff */
[----:B------:R-:W2:Y:S04]  /*07c0*/  LDG.E.128 R84, desc[UR4][R84.64] ;  /* 0x0000000454547981 */ /* 0x000ea8000c1e1d00 */
[----:B------:R-:W2:Y:S04]  /*07d0*/  LDG.E.128 R80, desc[UR4][R80.64] ;  /* 0x0000000450507981 */ /* 0x000ea8000c1e1d00 */
[----:B------:R-:W2:Y:S01]  /*07e0*/  LDG.E.128 R88, desc[UR4][R88.64] ;  /* 0x0000000458587981 */ /* 0x000ea2000c1e1d00 */
[----:B------:R-:W-:-:S06]  /*07f0*/  IMAD.WIDE.U32 R96, R153, 0x10, R106 ;  /* 0x0000001099607825 */ /* 0x000fcc00078e006a */
[----:B------:R-:W2:Y:S01]  /*0800*/  LDG.E.128 R96, desc[UR4][R96.64] ;  /* 0x0000000460607981 */ /* 0x000ea2000c1e1d00 */
[----:B------:R-:W-:-:S06]  /*0810*/  IMAD.WIDE.U32 R100, R151, 0x10, R106 ;  /* 0x0000001097647825 */ /* 0x000fcc00078e006a */
[----:B------:R-:W2:Y:S01]  /*0820*/  LDG.E.128 R100, desc[UR4][R100.64] ;  /* 0x0000000464647981 */ /* 0x000ea2000c1e1d00 */
[----:B0-----:R-:W-:Y:S01]  /*0830*/  @P0 LEA R162, P2, R139, R104, 0x2 ;  /* 0x000000688ba20211 */ /* 0x001fe200078410ff */
[----:B------:R-:W-:Y:S01]  /*0840*/  IMAD.WIDE.U32 R106, R159, 0x10, R106 ;  /* 0x000000109f6a7825 */ /* 0x000fe200078e006a */
[----:B------:R-:W-:-:S04]  /*0850*/  SHF.R.S32.HI R104, RZ, 0x1f, R139 ;  /* 0x0000001fff687819 */ /* 0x000fc8000001148b */
[----:B------:R-:W-:Y:S02]  /*0860*/  @P0 LEA.HI.X R163, R139, R105, R104, 0x2, P2 ;  /* 0x000000698ba30211 */ /* 0x000fe400010f1468 */
[----:B------:R-:W2:Y:S01]  /*0870*/  LDG.E.128 R104, desc[UR4][R106.64] ;  /* 0x000000046a687981 */ /* 0x000ea2000c1e1d00 */
[----:B----4-:R-:W-:-:S04]  /*0880*/  ISETP.NE.U32.AND P1, PT, R120, RZ, PT ;  /* 0x000000ff7800720c */ /* 0x010fc80003f25070 */
[----:B------:R-:W-:Y:S02]  /*0890*/  ISETP.NE.AND.EX P1, PT, R121, RZ, PT, P1 ;  /* 0x000000ff7900720c */ /* 0x000fe40003f25310 */
[----:B------:R-:W-:Y:S02]  /*08a0*/  MOV R144, 0x3f800000 ;  /* 0x3f80000000907802 */ /* 0x000fe40000000f00 */
[----:B------:R-:W-:-:S04]  /*08b0*/  ISETP.NE.AND P3, PT, RZ, UR8, PT ;  /* 0x00000008ff007c0c */ /* 0x000fc8000bf65270 */
[----:B-----5:R0:W5:Y:S05]  /*08c0*/  @P0 LDG.E R144, desc[UR4][R162.64] ;  /* 0x00000004a2900981 */ /* 0x02016a000c1e1900 */
[----:B-1----:R-:W-:-:S04]  /*08d0*/  @P1 LEA R156, P2, R155, R120, 0x4 ;  /* 0x000000789b9c1211 */ /* 0x002fc800078420ff */
[----:B------:R-:W-:Y:S02]  /*08e0*/  @P1 LEA.HI.X R157, R155, R121, RZ, 0x4, P2 ;  /* 0x000000799b9d1211 */ /* 0x000fe400010f24ff */
[----:B------:R-:W-:-:S03]  /*08f0*/  @P1 LEA R152, P2, R153, R120, 0x4 ;  /* 0x0000007899981211 */ /* 0x000fc600078420ff */
[----:B------:R-:W5:Y:S01]  /*0900*/  @P1 LDG.E.128 R56, desc[UR4][R156.64] ;  /* 0x000000049c381981 */ /* 0x000f62000c1e1d00 */
[----:B------:R-:W-:Y:S02]  /*0910*/  @P1 LEA.HI.X R153, R153, R121, RZ, 0x4, P2 ;  /* 0x0000007999991211 */ /* 0x000fe400010f24ff */
[----:B------:R-:W-:-:S03]  /*0920*/  @P1 LEA R154, P2, R151, R120, 0x4 ;  /* 0x00000078979a1211 */ /* 0x000fc600078420ff */
[----:B------:R1:W5:Y:S01]  /*0930*/  @P1 LDG.E.128 R60, desc[UR4][R152.64] ;  /* 0x00000004983c1981 */ /* 0x000362000c1e1d00 */
[-C--:B------:R-:W-:Y:S02]  /*0940*/  @P1 LEA.HI.X R155, R151, R121.reuse, RZ, 0x4, P2 ;  /* 0x00000079979b1211 */ /* 0x080fe400010f24ff */
[C---:B0-----:R-:W-:Y:S02]  /*0950*/  @P1 LEA R162, P2, R159.reuse, R120, 0x4 ;  /* 0x000000789fa21211 */ /* 0x041fe400078420ff */
[----:B------:R-:W-:Y:S01]  /*0960*/  LOP3.LUT P4, RZ, R158, 0xff, RZ, 0xc0, !PT ;  /* 0x000000ff9eff7812 */ /* 0x000fe2000788c0ff */
[----:B------:R-:W5:Y:S01]  /*0970*/  @P1 LDG.E.128 R64, desc[UR4][R154.64] ;  /* 0x000000049a401981 */ /* 0x000f62000c1e1d00 */
[----:B------:R-:W-:-:S05]  /*0980*/  @P1 LEA.HI.X R163, R159, R121, RZ, 0x4, P2 ;  /* 0x000000799fa31211 */ /* 0x000fca00010f24ff */
[----:B------:R0:W5:Y:S01]  /*0990*/  @P1 LDG.E.128 R68, desc[UR4][R162.64] ;  /* 0x00000004a2441981 */ /* 0x000162000c1e1d00 */
[----:B------:R-:W-:Y:S01]  /*09a0*/  UMOV UR6, 0xffffffff ;  /* 0xffffffff00067882 */ /* 0x000fe20000000000 */
[----:B---3--:R-:W-:-:S05]  /*09b0*/  FSEL R151, R160, RZ, !P3 ;  /* 0x000000ffa0977208 */ /* 0x008fca0005800000 */
[C---:B------:R-:W-:Y:S01]  /*09c0*/  FADD.FTZ R160, -R151.reuse, R76 ;  /* 0x0000004c97a07221 */ /* 0x040fe20000010100 */
[C---:B------:R-:W-:Y:S01]  /*09d0*/  FADD.FTZ R164, -R151.reuse, R79 ;  /* 0x0000004f97a47221 */ /* 0x040fe20000010100 */
[----:B-1----:R-:W-:Y:S02]  /*09e0*/  FADD.FTZ R153, -R151, R77 ;  /* 0x0000004d97997221 */ /* 0x002fe40000010100 */
[----:B--2---:R-:W-:Y:S01]  /*09f0*/  FMUL.FTZ R160, R143, R160 ;  /* 0x000000a08fa07220 */ /* 0x004fe20000410000 */
[C---:B0-----:R-:W-:Y:S01]  /*0a00*/  FADD.FTZ R162, -R151.reuse, R78 ;  /* 0x0000004e97a27221 */ /* 0x041fe20000010100 */
[C---:B------:R-:W-:Y:S01]  /*0a10*/  FADD.FTZ R79, -R151.reuse, R84 ;  /* 0x00000054974f7221 */ /* 0x040fe20000010100 */
[C---:B------:R-:W-:Y:S01]  /*0a20*/  FADD.FTZ R84, -R151.reuse, R87 ;  /* 0x0000005797547221 */ /* 0x040fe20000010100 */
[----:B------:R-:W-:Y:S01]  /*0a30*/  FMUL.FTZ R87, R52, R92 ;  /* 0x0000005c34577220 */ /* 0x000fe20000410000 */
[C---:B------:R-:W-:Y:S01]  /*0a40*/  FADD.FTZ R133, R92.reuse, R133 ;  /* 0x000000855c857221 */ /* 0x040fe20000010000 */
[C---:B------:R-:W-:Y:S01]  /*0a50*/  FADD.FTZ R156, -R151.reuse, R82 ;  /* 0x00000052979c7221 */ /* 0x040fe20000010100 */
[----:B------:R-:W-:Y:S01]  /*0a60*/  FFMA.FTZ R137, R92, R160, R137 ;  /* 0x000000a05c897223 */ /* 0x000fe20000010089 */
[----:B------:R-:W-:Y:S01]  /*0a70*/  FADD.FTZ R77, -R151, R86 ;  /* 0x00000056974d7221 */ /* 0x000fe20000010100 */
[----:B------:R-:W-:Y:S01]  /*0a80*/  FMUL.FTZ R159, R53, R93 ;  /* 0x0000005d359f7220 */ /* 0x000fe20000410000 */
[----:B------:R-:W-:Y:S01]  /*0a90*/  FADD.FTZ R82, -R151, R88 ;  /* 0x0000005897527221 */ /* 0x000fe20000010100 */
[C---:B------:R-:W-:Y:S01]  /*0aa0*/  FMUL.FTZ R88, R143.reuse, R79 ;  /* 0x0000004f8f587220 */ /* 0x040fe20000410000 */
[----:B------:R-:W-:Y:S01]  /*0ab0*/  FADD.FTZ R92, RZ, R87 ;  /* 0x00000057ff5c7221 */ /* 0x000fe20000010000 */
[C---:B------:R-:W-:Y:S01]  /*0ac0*/  FMUL.FTZ R86, R143.reuse, R153 ;  /* 0x000000998f567220 */ /* 0x040fe20000410000 */
[----:B------:R-:W-:Y:S01]  /*0ad0*/  FFMA.FTZ R79, R160, R87, RZ ;  /* 0x00000057a04f7223 */ /* 0x000fe200000100ff */
[----:B------:R-:W-:Y:S01]  /*0ae0*/  FMUL.FTZ R162, R143, R162 ;  /* 0x000000a28fa27220 */ /* 0x000fe20000410000 */
[----:B------:R-:W-:Y:S01]  /*0af0*/  FMUL.FTZ R161, R54, R94 ;  /* 0x0000005e36a17220 */ /* 0x000fe20000410000 */
[----:B------:R-:W-:Y:S01]  /*0b00*/  FADD.FTZ R92, R92, R159 ;  /* 0x0000009f5c5c7221 */ /* 0x000fe20000010000 */
[----:B------:R-:W-:Y:S01]  /*0b10*/  FFMA.FTZ R79, R86, R159, R79 ;  /* 0x0000009f564f7223 */ /* 0x000fe2000001004f */
[----:B------:R-:W-:Y:S01]  /*0b20*/  FADD.FTZ R152, -R151, R80 ;  /* 0x0000005097987221 */ /* 0x000fe20000010100 */
[C---:B------:R-:W-:Y:S01]  /*0b30*/  FADD.FTZ R129, R94.reuse, R129 ;  /* 0x000000815e817221 */ /* 0x040fe20000010000 */
        /* <DEDUP_REMOVED lines=20> */
[C---:B------:R-:W-:Y:S01]  /*0c80*/  FMUL.FTZ R154, R143.reuse, R154 ;  /* 0x0000009a8f9a7220 */ /* 0x040fe20000410000 */
[----:B------:R-:W-:Y:S01]  /*0c90*/  FFMA.FTZ R77, R152, R151, R77 ;  /* 0x00000097984d7223 */ /* 0x000fe2000001004d */
[----:B------:R-:W-:Y:S01]  /*0ca0*/  FMUL.FTZ R155, R50, R98 ;  /* 0x00000062329b7220 */ /* 0x000fe20000410000 */
[----:B------:R-:W-:Y:S01]  /*0cb0*/  FADD.FTZ R96, R96, R153 ;  /* 0x0000009960607221 */ /* 0x000fe20000010000 */
[C---:B------:R-:W-:Y:S01]  /*0cc0*/  FMUL.FTZ R156, R143.reuse, R156 ;  /* 0x0000009c8f9c7220 */ /* 0x040fe20000410000 */
[----:B------:R-:W-:Y:S01]  /*0cd0*/  FFMA.FTZ R77, R154, R153, R77 ;  /* 0x000000999a4d7223 */ /* 0x000fe2000001004d */
        /* <DEDUP_REMOVED lines=20> */
[----:B------:R-:W-:-:S02]  /*0e20*/  FMUL.FTZ R89, R47, R103 ;  /* 0x000000672f597220 */ /* 0x000fc40000410000 */
        /* <DEDUP_REMOVED lines=13> */
[----:B------:R-:W-:Y:S01]  /*0f00*/  FMUL.FTZ R100, R41, R105 ;  /* 0x0000006929647220 */ /* 0x000fe20000410000 */
[C---:B------:R-:W-:Y:S01]  /*0f10*/  FMUL.FTZ R98, R143.reuse, R78 ;  /* 0x0000004e8f627220 */ /* 0x040fe20000410000 */
        /* <DEDUP_REMOVED lines=46> */
.L_x_8009:
[----:B------:R-:W3:Y:S01]  /*1200*/  S2R R81, SR_CgaCtaId ;  /* 0x0000000000517919 */ /* 0x000ee20000008800 */
[----:B------:R-:W-:Y:S01]  /*1210*/  LOP3.LUT P1, RZ, R135, 0x1f, RZ, 0xc0, !PT ;  /* 0x0000001f87ff7812 */ /* 0x000fe2000782c0ff */
[----:B0-2---:R-:W-:Y:S01]  /*1220*/  FADD.FTZ R85, R85, R80 ;  /* 0x0000005055557221 */ /* 0x005fe20000010000 */
[----:B------:R-:W-:Y:S01]  /*1230*/  MOV R76, 0x400 ;  /* 0x00000400004c7802 */ /* 0x000fe20000000f00 */
[----:B-1----:R-:W-:Y:S01]  /*1240*/  FADD.FTZ R84, R84, R79 ;  /* 0x0000004f54547221 */ /* 0x002fe20000010000 */
        /* <DEDUP_REMOVED lines=43> */
[----:B------:R-:W-:Y:S01]  /*1500*/  ISETP.NE.AND.EX P3, PT, RZ, UR17, PT, P3 ;  /* 0x00000011ff007c0c */ /* 0x000fe2000bf65330 */
[-CC-:B------:R-:W-:Y:S01]  /*1510*/  FFMA.FTZ R152, R152, R104.reuse, R105.reuse ;  /* 0x0000006898987223 */ /* 0x180fe20000010069 */
[----:B------:R-:W-:Y:S01]  /*1520*/  @P2 IADD3 R162, P5, R150, UR16, RZ ;  /* 0x0000001096a22c10 */ /* 0x000fe2000ffbe0ff */
[--C-:B------:R-:W-:Y:S01]  /*1530*/  FFMA.FTZ R154, R154, R104, R105.reuse ;  /* 0x000000689a9a7223 */ /* 0x100fe20000010069 */
[----:B------:R-:W-:Y:S01]  /*1540*/  SEL R80, R85, R72, P3 ;  /* 0x0000004855507207 */ /* 0x000fe20001800000 */
[-CC-:B------:R-:W-:Y:S01]  /*1550*/  FFMA.FTZ R156, R156, R104.reuse, R105.reuse ;  /* 0x000000689c9c7223 */ /* 0x180fe20000010069 */
[----:B------:R-:W-:Y:S01]  /*1560*/  @P2 IADD3.X R163, R149, UR17, RZ, P5, !PT ;  /* 0x0000001195a32c10 */ /* 0x000fe2000affe4ff */
[----:B------:R-:W-:Y:S01]  /*1570*/  FFMA.FTZ R158, R158, R104, R105 ;  /* 0x000000689e9e7223 */ /* 0x000fe20000010069 */
[----:B------:R-:W-:Y:S01]  /*1580*/  SEL R81, R86, R73, P3 ;  /* 0x0000004956517207 */ /* 0x000fe20001800000 */
[----:B------:R-:W2:Y:S01]  /*1590*/  LDG.E.128 R76, desc[UR4][R76.64] ;  /* 0x000000044c4c7981 */ /* 0x000ea2000c1e1d00 */
[----:B------:R-:W-:-:S02]  /*15a0*/  SEL R82, R107, R74, P3 ;  /* 0x0000004a6b527207 */ /* 0x000fc40001800000 */
[----:B------:R-:W-:Y:S01]  /*15b0*/  SEL R83, R106, R75, P3 ;  /* 0x0000004b6a537207 */ /* 0x000fe20001800000 */
[----:B------:R-:W-:Y:S01]  /*15c0*/  FADD.FTZ R154, R153, -R154 ;  /* 0x8000009a999a7221 */ /* 0x000fe20000010000 */
[----:B------:R-:W-:Y:S01]  /*15d0*/  IADD3 R160, P5, R150, UR18, RZ ;  /* 0x0000001296a07c10 */ /* 0x000fe2000ffbe0ff */
[----:B------:R-:W-:Y:S01]  /*15e0*/  FADD.FTZ R156, R155, -R156 ;  /* 0x8000009c9b9c7221 */ /* 0x000fe20000010000 */
[----:B------:R-:W-:Y:S01]  /*15f0*/  FADD.FTZ R158, R157, -R158 ;  /* 0x8000009e9d9e7221 */ /* 0x000fe20000010000 */
[----:B------:R0:W-:Y:S01]  /*1600*/  @P2 STG.E.128 desc[UR4][R162.64], R80 ;  /* 0x00000050a2002986 */ /* 0x0001e2000c101d04 */
[----:B------:R-:W-:Y:S01]  /*1610*/  IADD3.X R161, R149, UR19, RZ, P5, !PT ;  /* 0x0000001395a17c10 */ /* 0x000fe2000affe4ff */
[-C--:B------:R-:W-:Y:S01]  /*1620*/  FMUL.FTZ R150, R85, R144.reuse ;  /* 0x0000009055967220 */ /* 0x080fe20000410000 */
[-C--:B------:R-:W-:Y:S01]  /*1630*/  FMUL.FTZ R120, R86, R144.reuse ;  /* 0x0000009056787220 */ /* 0x080fe20000410000 */
[-C--:B------:R-:W-:Y:S01]  /*1640*/  FMUL.FTZ R107, R107, R144.reuse ;  /* 0x000000906b6b7220 */ /* 0x080fe20000410000 */
[----:B------:R-:W-:Y:S01]  /*1650*/  FMUL.FTZ R106, R106, R144 ;  /* 0x000000906a6a7220 */ /* 0x000fe20000410000 */
[C---:B------:R-:W-:Y:S01]  /*1660*/  FMUL.FTZ R154, R143.reuse, R154 ;  /* 0x0000009a8f9a7220 */ /* 0x040fe20000410000 */
[----:B------:R-:W-:Y:S01]  /*1670*/  FMUL.FTZ R158, R143, R158 ;  /* 0x0000009e8f9e7220 */ /* 0x000fe20000410000 */
[----:B------:R-:W-:Y:S01]  /*1680*/  FMUL.FTZ R84, R36, R150 ;  /* 0x0000009624547220 */ /* 0x000fe20000410000 */
[----:B------:R-:W-:Y:S01]  /*1690*/  FMUL.FTZ R85, R37, R120 ;  /* 0x0000007825557220 */ /* 0x000fe20000410000 */
[----:B------:R-:W-:Y:S01]  /*16a0*/  FMUL.FTZ R86, R38, R107 ;  /* 0x0000006b26567220 */ /* 0x000fe20000410000 */
[----:B------:R-:W-:Y:S01]  /*16b0*/  FMUL.FTZ R87, R39, R106 ;  /* 0x0000006a27577220 */ /* 0x000fe20000410000 */
[----:B0-----:R-:W-:Y:S01]  /*16c0*/  FADD.FTZ R82, R151, -R152 ;  /* 0x8000009897527221 */ /* 0x001fe20000010000 */
[----:B------:R-:W-:Y:S01]  /*16d0*/  IADD3 R80, P5, R148, UR14, RZ ;  /* 0x0000000e94507c10 */ /* 0x000fe2000ffbe0ff */
[----:B------:R-:W-:-:S02]  /*16e0*/  FMUL.FTZ R151, R143, R156 ;  /* 0x0000009c8f977220 */ /* 0x000fc40000410000 */
[----:B------:R-:W-:Y:S01]  /*16f0*/  FMUL.FTZ R121, R143, R82 ;  /* 0x000000528f797220 */ /* 0x000fe20000410000 */
[----:B------:R-:W-:Y:S01]  /*1700*/  IADD3.X R81, R147, UR15, RZ, P5, !PT ;  /* 0x0000000f93517c10 */ /* 0x000fe2000affe4ff */
[----:B------:R-:W-:Y:S01]  /*1710*/  @P1 FADD.FTZ R154, R61, R154 ;  /* 0x0000009a3d9a1221 */ /* 0x000fe20000010000 */
[----:B------:R-:W-:Y:S01]  /*1720*/  @P1 FADD.FTZ R151, R62, R151 ;  /* 0x000000973e971221 */ /* 0x000fe20000010000 */
[----:B------:R-:W-:Y:S01]  /*1730*/  @P1 FADD.FTZ R121, R60, R121 ;  /* 0x000000793c791221 */ /* 0x000fe20000010000 */
[----:B------:R-:W-:Y:S01]  /*1740*/  @P1 FADD.FTZ R158, R63, R158 ;  /* 0x0000009e3f9e1221 */ /* 0x000fe20000010000 */
[----:B------:R-:W-:Y:S01]  /*1750*/  @P2 IADD3 R152, P5, R148, UR16, RZ ;  /* 0x0000001094982c10 */ /* 0x000fe2000ffbe0ff */
[----:B------:R0:W-:Y:S01]  /*1760*/  STG.E.128 desc[UR4][R160.64], R84 ;  /* 0x00000054a0007986 */ /* 0x0001e2000c101d04 */
[-CC-:B------:R-:W-:Y:S01]  /*1770*/  FFMA.FTZ R88, R88, R104.reuse, R105.reuse ;  /* 0x0000006858587223 */ /* 0x180fe20000010069 */
[-CC-:B------:R-:W-:Y:S01]  /*1780*/  FFMA.FTZ R90, R90, R104.reuse, R105.reuse ;  /* 0x000000685a5a7223 */ /* 0x180fe20000010069 */
[-CC-:B------:R-:W-:Y:S01]  /*1790*/  FFMA.FTZ R92, R92, R104.reuse, R105.reuse ;  /* 0x000000685c5c7223 */ /* 0x180fe20000010069 */
[----:B------:R-:W-:Y:S01]  /*17a0*/  FFMA.FTZ R94, R94, R104, R105 ;  /* 0x000000685e5e7223 */ /* 0x000fe20000010069 */
[----:B------:R-:W-:Y:S01]  /*17b0*/  @P2 IADD3.X R153, R147, UR17, RZ, P5, !PT ;  /* 0x0000001193992c10 */ /* 0x000fe2000affe4ff */
[----:B------:R-:W-:Y:S01]  /*17c0*/  FADD.FTZ R88, R91, -R88 ;  /* 0x800000585b587221 */ /* 0x000fe20000010000 */
[----:B------:R-:W-:Y:S01]  /*17d0*/  IADD3 R148, P5, R148, UR18, RZ ;  /* 0x0000001294947c10 */ /* 0x000fe2000ffbe0ff */
[----:B------:R-:W-:Y:S01]  /*17e0*/  FADD.FTZ R90, R93, -R90 ;  /* 0x8000005a5d5a7221 */ /* 0x000fe20000010000 */
[----:B------:R-:W-:Y:S01]  /*17f0*/  FADD.FTZ R92, R95, -R92 ;  /* 0x8000005c5f5c7221 */ /* 0x000fe20000010000 */
[----:B------:R-:W-:Y:S01]  /*1800*/  FADD.FTZ R94, R89, -R94 ;  /* 0x8000005e595e7221 */ /* 0x000fe20000010000 */
[----:B------:R-:W3:Y:S01]  /*1810*/  LDG.E.128 R80, desc[UR4][R80.64] ;  /* 0x0000000450507981 */ /* 0x000ee2000c1e1d00 */
[----:B------:R-:W-:-:S02]  /*1820*/  IADD3.X R149, R147, UR19, RZ, P5, !PT ;  /* 0x0000001393957c10 */ /* 0x000fc4000affe4ff */
[----:B0-----:R-:W-:Y:S02]  /*1830*/  SEL R84, R121, R72, P3 ;  /* 0x0000004879547207 */ /* 0x001fe40001800000 */
[----:B------:R-:W-:Y:S02]  /*1840*/  SEL R85, R154, R73, P3 ;  /* 0x000000499a557207 */ /* 0x000fe40001800000 */
[----:B------:R-:W-:Y:S02]  /*1850*/  SEL R86, R151, R74, P3 ;  /* 0x0000004a97567207 */ /* 0x000fe40001800000 */
[----:B------:R-:W-:Y:S01]  /*1860*/  SEL R87, R158, R75, P3 ;  /* 0x0000004b9e577207 */ /* 0x000fe20001800000 */
[C---:B------:R-:W-:Y:S01]  /*1870*/  FMUL.FTZ R93, R143.reuse, R88 ;  /* 0x000000588f5d7220 */ /* 0x040fe20000410000 */
[C---:B------:R-:W-:Y:S01]  /*1880*/  FMUL.FTZ R162, R143.reuse, R90 ;  /* 0x0000005a8fa27220 */ /* 0x040fe20000410000 */
[C---:B------:R-:W-:Y:S02]  /*1890*/  FMUL.FTZ R95, R143.reuse, R92 ;  /* 0x0000005c8f5f7220 */ /* 0x040fe40000410000 */
[----:B------:R0:W-:Y:S01]  /*18a0*/  @P2 STG.E.128 desc[UR4][R152.64], R84 ;  /* 0x0000005498002986 */ /* 0x0001e2000c101d04 */
[----:B------:R-:W-:Y:S01]  /*18b0*/  FMUL.FTZ R94, R143, R94 ;  /* 0x0000005e8f5e7220 */ /* 0x000fe20000410000 */
[-C--:B------:R-:W-:Y:S01]  /*18c0*/  FMUL.FTZ R156, R121, R144.reuse ;  /* 0x00000090799c7220 */ /* 0x080fe20000410000 */
[-C--:B------:R-:W-:Y:S01]  /*18d0*/  FMUL.FTZ R154, R154, R144.reuse ;  /* 0x000000909a9a7220 */ /* 0x080fe20000410000 */
[-C--:B------:R-:W-:Y:S01]  /*18e0*/  FMUL.FTZ R121, R151, R144.reuse ;  /* 0x0000009097797220 */ /* 0x080fe20000410000 */
[----:B------:R-:W-:Y:S01]  /*18f0*/  @P1 FADD.FTZ R93, R64, R93 ;  /* 0x0000005d405d1221 */ /* 0x000fe20000010000 */
[----:B------:R-:W-:Y:S01]  /*1900*/  @P1 FADD.FTZ R162, R65, R162 ;  /* 0x000000a241a21221 */ /* 0x000fe20000010000 */
[----:B------:R-:W-:Y:S01]  /*1910*/  @P1 FADD.FTZ R95, R66, R95 ;  /* 0x0000005f425f1221 */ /* 0x000fe20000010000 */
[----:B------:R-:W-:Y:S01]  /*1920*/  @P1 FADD.FTZ R94, R67, R94 ;  /* 0x0000005e435e1221 */ /* 0x000fe20000010000 */
[----:B0-----:R-:W-:Y:S01]  /*1930*/  FMUL.FTZ R152, R158, R144 ;  /* 0x000000909e987220 */ /* 0x001fe20000410000 */
[----:B------:R-:W-:Y:S01]  /*1940*/  IADD3 R158, P5, R146, UR14, RZ ;  /* 0x0000000e929e7c10 */ /* 0x000fe2000ffbe0ff */
[----:B------:R-:W-:-:S03]  /*1950*/  FMUL.FTZ R84, R32, R156 ;  /* 0x0000009c20547220 */ /* 0x000fc60000410000 */
[----:B------:R-:W-:Y:S02]  /*1960*/  IADD3.X R159, R145, UR15, RZ, P5, !PT ;  /* 0x0000000f919f7c10 */ /* 0x000fe4000affe4ff */
[----:B------:R-:W-:Y:S01]  /*1970*/  @P2 IADD3 R160, P5, R146, UR16, RZ ;  /* 0x0000001092a02c10 */ /* 0x000fe2000ffbe0ff */
[----:B------:R-:W-:Y:S01]  /*1980*/  FMUL.FTZ R85, R33, R154 ;  /* 0x0000009a21557220 */ /* 0x000fe20000410000 */
[----:B------:R-:W-:Y:S01]  /*1990*/  FMUL.FTZ R86, R34, R121 ;  /* 0x0000007922567220 */ /* 0x000fe20000410000 */
[----:B------:R-:W-:Y:S01]  /*19a0*/  FMUL.FTZ R87, R35, R152 ;  /* 0x0000009823577220 */ /* 0x000fe20000410000 */
[----:B------:R-:W-:Y:S02]  /*19b0*/  @P2 IADD3.X R161, R145, UR17, RZ, P5, !PT ;  /* 0x0000001191a12c10 */ /* 0x000fe4000affe4ff */
[----:B------:R-:W-:Y:S02]  /*19c0*/  SEL R88, R93, R72, P3 ;  /* 0x000000485d587207 */ /* 0x000fe40001800000 */
[----:B------:R-:W-:-:S02]  /*19d0*/  SEL R89, R162, R73, P3 ;  /* 0x00000049a2597207 */ /* 0x000fc40001800000 */
[----:B------:R-:W-:Y:S02]  /*19e0*/  SEL R90, R95, R74, P3 ;  /* 0x0000004a5f5a7207 */ /* 0x000fe40001800000 */
[----:B------:R-:W-:Y:S02]  /*19f0*/  SEL R91, R94, R75, P3 ;  /* 0x0000004b5e5b7207 */ /* 0x000fe40001800000 */
[----:B------:R-:W-:Y:S01]  /*1a00*/  IADD3 R146, P5, R146, UR18, RZ ;  /* 0x0000001292927c10 */ /* 0x000fe2000ffbe0ff */
[----:B------:R0:W-:Y:S01]  /*1a10*/  STG.E.128 desc[UR4][R148.64], R84 ;  /* 0x0000005494007986 */ /* 0x0001e2000c101d04 */
[-C--:B------:R-:W-:Y:S01]  /*1a20*/  FMUL.FTZ R162, R162, R144.reuse ;  /* 0x00000090a2a27220 */ /* 0x080fe20000410000 */
[-C--:B------:R-:W-:Y:S01]  /*1a30*/  FMUL.FTZ R164, R94, R144.reuse ;  /* 0x000000905ea47220 */ /* 0x080fe20000410000 */
[----:B------:R-:W-:Y:S01]  /*1a40*/  IADD3.X R147, R145, UR19, RZ, P5, !PT ;  /* 0x0000001391937c10 */ /* 0x000fe2000affe4ff */
[----:B------:R-:W-:Y:S02]  /*1a50*/  FMUL.FTZ R145, R95, R144 ;  /* 0x000000905f917220 */ /* 0x000fe40000410000 */
[----:B------:R-:W-:-:S02]  /*1a60*/  FMUL.FTZ R95, R31, R164 ;  /* 0x000000a41f5f7220 */ /* 0x000fc40000410000 */
[----:B------:R-:W-:Y:S01]  /*1a70*/  FMUL.FTZ R94, R30, R145 ;  /* 0x000000911e5e7220 */ /* 0x000fe20000410000 */
[----:B0-----:R0:W4:Y:S01]  /*1a80*/  LDG.E.128 R84, desc[UR4][R158.64] ;  /* 0x000000049e547981 */ /* 0x001122000c1e1d00 */
[----:B------:R-:W-:-:S03]  /*1a90*/  FMUL.FTZ R148, R93, R144 ;  /* 0x000000905d947220 */ /* 0x000fc60000410000 */
[----:B------:R1:W-:Y:S01]  /*1aa0*/  @P2 STG.E.128 desc[UR4][R160.64], R88 ;  /* 0x00000058a0002986 */ /* 0x0003e2000c101d04 */
[----:B------:R-:W-:Y:S01]  /*1ab0*/  FMUL.FTZ R92, R28, R148 ;  /* 0x000000941c5c7220 */ /* 0x000fe20000410000 */
[----:B------:R-:W-:-:S05]  /*1ac0*/  FMUL.FTZ R93, R29, R162 ;  /* 0x000000a21d5d7220 */ /* 0x000fca0000410000 */
[----:B------:R0:W-:Y:S01]  /*1ad0*/  STG.E.128 desc[UR4][R146.64], R92 ;  /* 0x0000005c92007986 */ /* 0x0001e2000c101d04 */
[----:B-1----:R-:W-:-:S04]  /*1ae0*/  IADD3 R88, P5, R142, UR14, RZ ;  /* 0x0000000e8e587c10 */ /* 0x002fc8000ffbe0ff */
[----:B------:R-:W-:-:S06]  /*1af0*/  IADD3.X R89, R140, UR15, RZ, P5, !PT ;  /* 0x0000000f8c597c10 */ /* 0x000fcc000affe4ff */
[----:B------:R-:W4:Y:S01]  /*1b00*/  LDG.E.128 R88, desc[UR4][R88.64] ;  /* 0x0000000458587981 */ /* 0x000f22000c1e1d00 */
        /* <DEDUP_REMOVED lines=9> */
[C---:B0-----:R-:W-:Y:S01]  /*1ba0*/  FMUL.FTZ R93, R143.reuse, R96 ;  /* 0x000000608f5d7220 */ /* 0x041fe20000410000 */
[C---:B------:R-:W-:Y:S01]  /*1bb0*/  FMUL.FTZ R95, R143.reuse, R98 ;  /* 0x000000628f5f7220 */ /* 0x040fe20000410000 */
[----:B------:R-:W-:Y:S01]  /*1bc0*/  FMUL.FTZ R102, R143, R102 ;  /* 0x000000668f667220 */ /* 0x000fe20000410000 */
[----:B------:R-:W-:Y:S01]  /*1bd0*/  @P1 FADD.FTZ R100, R69, R100 ;  /* 0x0000006445641221 */ /* 0x000fe20000010000 */
[----:B------:R-:W-:Y:S01]  /*1be0*/  @P1 FADD.FTZ R93, R68, R93 ;  /* 0x0000005d445d1221 */ /* 0x000fe20000010000 */
[----:B------:R-:W-:Y:S01]  /*1bf0*/  @P1 FADD.FTZ R95, R70, R95 ;  /* 0x0000005f465f1221 */ /* 0x000fe20000010000 */
[----:B------:R-:W-:-:S02]  /*1c00*/  @P1 FADD.FTZ R102, R71, R102 ;  /* 0x0000006647661221 */ /* 0x000fc40000010000 */
[C---:B------:R-:W-:Y:S01]  /*1c10*/  SEL R73, R100.reuse, R73, P3 ;  /* 0x0000004964497207 */ /* 0x040fe20001800000 */
[-C--:B------:R-:W-:Y:S01]  /*1c20*/  FMUL.FTZ R96, R93, R144.reuse ;  /* 0x000000905d607220 */ /* 0x080fe20000410000 */
[-C--:B------:R-:W-:Y:S01]  /*1c30*/  FMUL.FTZ R100, R100, R144.reuse ;  /* 0x0000009064647220 */ /* 0x080fe20000410000 */
[-C--:B------:R-:W-:Y:S01]  /*1c40*/  FMUL.FTZ R97, R95, R144.reuse ;  /* 0x000000905f617220 */ /* 0x080fe20000410000 */
[C---:B------:R-:W-:Y:S01]  /*1c50*/  FMUL.FTZ R144, R102.reuse, R144 ;  /* 0x0000009066907220 */ /* 0x040fe20000410000 */
        /* <DEDUP_REMOVED lines=81> */
.L_x_7996:
        /* <DEDUP_REMOVED lines=25> */
.L_x_7997:
[----:B------:R-:W-:Y:S01]  /*2300*/  HFMA2.MMA R76, -RZ, RZ, 0, 9.5367431640625e-07 ;  /* 0x00000010ff4c7435 */ /* 0x000fe200000001ff */
[----:B------:R-:W-:Y:S02]  /*2310*/  MOV R165, R79 ;  /* 0x0000004f00a57202 */ /* 0x000fe40000000f00 */
[----:B------:R-:W-:Y:S02]  /*2320*/  MOV R81, 0x1f ;  /* 0x0000001f00517802 */ /* 0x000fe40000000f00 */
[----:B------:R-:W-:-:S07]  /*2330*/  MOV R78, 0xffffffff ;  /* 0xffffffff004e7802 */ /* 0x000fce0000000f00 */
[----:B-----5:R-:W-:Y:S05]  /*2340*/  WARPSYNC.COLLECTIVE R78, `(.L_x_7999) ;  /* 0x000000004e087348 */ /* 0x020fea0003c00000 */
[----:B------:R0:W1:Y:S02]  /*2350*/  SHFL.DOWN P1, R165, R165, R76, R81 ;  /* 0x0800004ca5a57389 */ /* 0x0000640000020051 */
[----:B01---5:R-:W-:Y:S01]  /*2360*/  ENDCOLLECTIVE ;  /* 0x000000000000791b */ /* 0x023fe20003800000 */
.L_x_7999:
[----:B------:R-:W-:Y:S02]  /*2370*/  MOV R82, R165 ;  /* 0x000000a500527202 */ /* 0x000fe40000000f00 */
[----:B------:R-:W-:-:S03]  /*2380*/  MOV R165, R80 ;  /* 0x0000005000a57202 */ /* 0x000fc60000000f00 */
[----:B------:R-:W-:-:S07]  /*2390*/  FADD.FTZ R82, R79, R82 ;  /* 0x000000524f527221 */ /* 0x000fce0000010000 */
[----:B------:R-:W-:Y:S05]  /*23a0*/  WARPSYNC.COLLECTIVE R78, `(.L_x_8000) ;  /* 0x000000004e087348 */ /* 0x000fea0003c00000 */
[----:B------:R0:W1:Y:S02]  /*23b0*/  SHFL.DOWN P1, R165, R165, R76, R81 ;  /* 0x0800004ca5a57389 */ /* 0x0000640000020051 */
[----:B01----:R-:W-:Y:S01]  /*23c0*/  ENDCOLLECTIVE ;  /* 0x000000000000791b */ /* 0x003fe20003800000 */
.L_x_8000:
[----:B------:R-:W-:Y:S01]  /*23d0*/  HFMA2.MMA R76, -RZ, RZ, 0, 4.76837158203125e-07 ;  /* 0x00000008ff4c7435 */ /* 0x000fe200000001ff */
[----:B------:R-:W-:Y:S02]  /*23e0*/  MOV R83, R165 ;  /* 0x000000a500537202 */ /* 0x000fe40000000f00 */
[----:B------:R-:W-:-:S03]  /*23f0*/  MOV R165, R82 ;  /* 0x0000005200a57202 */ /* 0x000fc60000000f00 */
[----:B------:R-:W-:-:S07]  /*2400*/  FADD.FTZ R83, R80, R83 ;  /* 0x0000005350537221 */ /* 0x000fce0000010000 */
[----:B------:R-:W-:Y:S05]  /*2410*/  WARPSYNC.COLLECTIVE R78, `(.L_x_8001) ;  /* 0x000000004e087348 */ /* 0x000fea0003c00000 */
[----:B------:R0:W1:Y:S02]  /*2420*/  SHFL.DOWN P1, R165, R165, R76, R81 ;  /* 0x0800004ca5a57389 */ /* 0x0000640000020051 */
[----:B01----:R-:W-:Y:S01]  /*2430*/  ENDCOLLECTIVE ;  /* 0x000000000000791b */ /* 0x003fe20003800000 */
.L_x_8001:
[----:B------:R-:W-:Y:S02]  /*2440*/  MOV R85, R165 ;  /* 0x000000a500557202 */ /* 0x000fe40000000f00 */
[----:B------:R-:W-:-:S03]  /*2450*/  MOV R165, R83 ;  /* 0x0000005300a57202 */ /* 0x000fc60000000f00 */
[----:B------:R-:W-:-:S07]  /*2460*/  FADD.FTZ R104, R82, R85 ;  /* 0x0000005552687221 */ /* 0x000fce0000010000 */
[----:B------:R-:W-:Y:S05]  /*2470*/  WARPSYNC.COLLECTIVE R78, `(.L_x_8002) ;  /* 0x000000004e087348 */ /* 0x000fea0003c00000 */
[----:B------:R0:W1:Y:S02]  /*2480*/  SHFL.DOWN P1, R165, R165, R76, R81 ;  /* 0x0800004ca5a57389 */ /* 0x0000640000020051 */
[----:B01----:R-:W-:Y:S01]  /*2490*/  ENDCOLLECTIVE ;  /* 0x000000000000791b */ /* 0x003fe20003800000 */
.L_x_8002:
[----:B------:R-:W-:Y:S01]  /*24a0*/  HFMA2.MMA R76, -RZ, RZ, 0, 2.384185791015625e-07 ;  /* 0x00000004ff4c7435 */ /* 0x000fe200000001ff */
[----:B------:R-:W-:Y:S02]  /*24b0*/  MOV R84, R165 ;  /* 0x000000a500547202 */ /* 0x000fe40000000f00 */
[----:B------:R-:W-:-:S03]  /*24c0*/  MOV R165, R104 ;  /* 0x0000006800a57202 */ /* 0x000fc60000000f00 */
[----:B------:R-:W-:-:S07]  /*24d0*/  FADD.FTZ R105, R83, R84 ;  /* 0x0000005453697221 */ /* 0x000fce0000010000 */
[----:B------:R-:W-:Y:S05]  /*24e0*/  WARPSYNC.COLLECTIVE R78, `(.L_x_8003) ;  /* 0x000000004e087348 */ /* 0x000fea0003c00000 */
[----:B------:R0:W1:Y:S02]  /*24f0*/  SHFL.DOWN P1, R165, R165, R76, R81 ;  /* 0x0800004ca5a57389 */ /* 0x0000640000020051 */
[----:B01----:R-:W-:Y:S01]  /*2500*/  ENDCOLLECTIVE ;  /* 0x000000000000791b */ /* 0x003fe20003800000 */
.L_x_8003:
[----:B------:R-:W-:Y:S02]  /*2510*/  MOV R85, R165 ;  /* 0x000000a500557202 */ /* 0x000fe40000000f00 */
[----:B------:R-:W-:-:S03]  /*2520*/  MOV R165, R105 ;  /* 0x0000006900a57202 */ /* 0x000fc60000000f00 */
[----:B------:R-:W-:-:S07]  /*2530*/  FADD.FTZ R106, R104, R85 ;  /* 0x00000055686a7221 */ /* 0x000fce0000010000 */
[----:B------:R-:W-:Y:S05]  /*2540*/  WARPSYNC.COLLECTIVE R78, `(.L_x_8004) ;  /* 0x000000004e087348 */ /* 0x000fea0003c00000 */
[----:B------:R0:W1:Y:S02]  /*2550*/  SHFL.DOWN P1, R165, R165, R76, R81 ;  /* 0x0800004ca5a57389 */ /* 0x0000640000020051 */
[----:B01----:R-:W-:Y:S01]  /*2560*/  ENDCOLLECTIVE ;  /* 0x000000000000791b */ /* 0x003fe20003800000 */
.L_x_8004:
[----:B------:R-:W-:Y:S01]  /*2570*/  HFMA2.MMA R76, -RZ, RZ, 0, 1.1920928955078125e-07 ;  /* 0x00000002ff4c7435 */ /* 0x000fe200000001ff */
[----:B------:R-:W-:Y:S02]  /*2580*/  MOV R84, R165 ;  /* 0x000000a500547202 */ /* 0x000fe40000000f00 */
[----:B------:R-:W-:-:S03]  /*2590*/  MOV R165, R106 ;  /* 0x0000006a00a57202 */ /* 0x000fc60000000f00 */
[----:B------:R-:W-:-:S07]  /*25a0*/  FADD.FTZ R107, R105, R84 ;  /* 0x00000054696b7221 */ /* 0x000fce0000010000 */
[----:B------:R-:W-:Y:S05]  /*25b0*/  WARPSYNC.COLLECTIVE R78, `(.L_x_8005) ;  /* 0x000000004e087348 */ /* 0x000fea0003c00000 */
[----:B------:R0:W1:Y:S02]  /*25c0*/  SHFL.DOWN P1, R165, R165, R76, R81 ;  /* 0x0800004ca5a57389 */ /* 0x0000640000020051 */
[----:B01----:R-:W-:Y:S01]  /*25d0*/  ENDCOLLECTIVE ;  /* 0x000000000000791b */ /* 0x003fe20003800000 */
.L_x_8005:
[----:B------:R-:W-:Y:S02]  /*25e0*/  MOV R79, R165 ;  /* 0x000000a5004f7202 */ /* 0x000fe40000000f00 */
[----:B------:R-:W-:-:S03]  /*25f0*/  MOV R165, R107 ;  /* 0x0000006b00a57202 */ /* 0x000fc60000000f00 */
[----:B------:R-:W-:-:S07]  /*2600*/  FADD.FTZ R84, R106, R79 ;  /* 0x0000004f6a547221 */ /* 0x000fce0000010000 */
[----:B------:R-:W-:Y:S05]  /*2610*/  WARPSYNC.COLLECTIVE R78, `(.L_x_8006) ;  /* 0x000000004e087348 */ /* 0x000fea0003c00000 */
[----:B------:R0:W1:Y:S02]  /*2620*/  SHFL.DOWN P1, R165, R165, R76, R81 ;  /* 0x0800004ca5a57389 */ /* 0x0000640000020051 */
[----:B01----:R-:W-:Y:S01]  /*2630*/  ENDCOLLECTIVE ;  /* 0x000000000000791b */ /* 0x003fe20003800000 */
.L_x_8006:
[----:B------:R-:W-:Y:S01]  /*2640*/  HFMA2.MMA R76, -RZ, RZ, 0, 5.9604644775390625e-08 ;  /* 0x00000001ff4c7435 */ /* 0x000fe200000001ff */
[----:B------:R-:W-:Y:S02]  /*2650*/  MOV R80, R165 ;  /* 0x000000a500507202 */ /* 0x000fe40000000f00 */
[----:B------:R-:W-:-:S03]  /*2660*/  MOV R165, R84 ;  /* 0x0000005400a57202 */ /* 0x000fc60000000f00 */
[----:B------:R-:W-:-:S07]  /*2670*/  FADD.FTZ R85, R107, R80 ;  /* 0x000000506b557221 */ /* 0x000fce0000010000 */
[----:B------:R-:W-:Y:S05]  /*2680*/  WARPSYNC.COLLECTIVE R78, `(.L_x_8007) ;  /* 0x000000004e087348 */ /* 0x000fea0003c00000 */
[----:B------:R0:W1:Y:S02]  /*2690*/  SHFL.DOWN P1, R165, R165, R76, R81 ;  /* 0x0800004ca5a57389 */ /* 0x0000640000020051 */
[----:B01----:R-:W-:Y:S01]  /*26a0*/  ENDCOLLECTIVE ;  /* 0x000000000000791b */ /* 0x003fe20003800000 */
.L_x_8007:
[----:B------:R-:W-:Y:S02]  /*26b0*/  MOV R79, R165 ;  /* 0x000000a5004f7202 */ /* 0x000fe40000000f00 */
[----:B------:R-:W-:-:S07]  /*26c0*/  MOV R165, R85 ;  /* 0x0000005500a57202 */ /* 0x000fce0000000f00 */
[----:B------:R-:W-:Y:S05]  /*26d0*/  WARPSYNC.COLLECTIVE R78, `(.L_x_8008) ;  /* 0x000000004e087348 */ /* 0x000fea0003c00000 */
[----:B------:R0:W1:Y:S02]  /*26e0*/  SHFL.DOWN P1, R165, R165, R76, R81 ;  /* 0x0800004ca5a57389 */ /* 0x0000640000020051 */
[----:B01----:R-:W-:Y:S01]  /*26f0*/  ENDCOLLECTIVE ;  /* 0x000000000000791b */ /* 0x003fe20003800000 */
.L_x_8008:
[----:B------:R-:W-:Y:S01]  /*2700*/  MOV R80, R165 ;  /* 0x000000a500507202 */ /* 0x000fe20000000f00 */
[----:B------:R-:W-:Y:S06]  /*2710*/  BRA `(.L_x_8009) ;  /* 0xffffffe800b87947 */ /* 0x000fec000383ffff */
.L_x_8010:
        /* <DEDUP_REMOVED lines=14> */
.L_x_8863:


//--------------------- .text._ZN10layer_norm13ln_bwd_kernelINS_13Kernel_traitsIfffffjLj2048ELj1ELj1ELj4ELj16ENS_18Kernel_traits_baseILj2048EfffffjLj128EEEEELb0ELb1ELb1ELb0EEEvNS_9BwdParamsE --------------------------
	.section	.text._ZN10layer_norm13ln_bwd_kernelINS_13Kernel_traitsIfffffjLj2048ELj1ELj1ELj4ELj16ENS_18Kernel_traits_baseILj2048EfffffjLj128EEEEELb0ELb1ELb1ELb0EEEvNS_9BwdParamsE,"ax",@progbits
	.align	128
        .global         _ZN10layer_norm13ln_bwd_kernelINS_13Kernel_traitsIfffffjLj2048ELj1ELj1ELj4ELj16ENS_18Kernel_traits_baseILj2048EfffffjLj128EEEEELb0ELb1ELb1ELb0EEEvNS_9BwdParamsE
        .type           _ZN10layer_norm13ln_bwd_kernelINS_13Kernel_traitsIfffffjLj2048ELj1ELj1ELj4ELj16ENS_18Kernel_traits_baseILj2048EfffffjLj128EEEEELb0ELb1ELb1ELb0EEEvNS_9BwdParamsE,@function
        .size           _ZN10layer_norm13ln_bwd_kernelINS_13Kernel_traitsIfffffjLj2048ELj1ELj1ELj4ELj16ENS_18Kernel_traits_baseILj2048EfffffjLj128EEEEELb0ELb1ELb1ELb0EEEvNS_9BwdParamsE,(.L_x_8864 - _ZN10layer_norm13ln_bwd_kernelINS_13Kernel_traitsIfffffjLj2048ELj1ELj1ELj4ELj16ENS_18Kernel_traits_baseILj2048EfffffjLj128EEEEELb0ELb1ELb1ELb0EEEvNS_9BwdParamsE)
        .other          _ZN10layer_norm13ln_bwd_kernelINS_13Kernel_traitsIfffffjLj2048ELj1ELj1ELj4ELj16ENS_18Kernel_traits_baseILj2048EfffffjLj128EEEEELb0ELb1ELb1ELb0EEEvNS_9BwdParamsE,@"STO_CUDA_ENTRY STV_DEFAULT"
_ZN10layer_norm13ln_bwd_kernelINS_13Kernel_traitsIfffffjLj2048ELj1ELj1ELj4ELj16ENS_18Kernel_traits_baseILj2048EfffffjLj128EEEEELb0ELb1ELb1ELb0EEEvNS_9BwdParamsE:
.text._ZN10layer_norm13ln_bwd_kernelINS_13Kernel_traitsIfffffjLj2048ELj1ELj1ELj4ELj16ENS_18Kernel_traits_baseILj2048EfffffjLj128EEEEELb0ELb1ELb1ELb0EEEvNS_9BwdParamsE:
        /* <DEDUP_REMOVED lines=27> */
[----:B------:R-:W5:Y:S01]  /*01b0*/  @P4 LDG.E.128 R16, desc[UR4][R6.64] ;  /* 0x0000000406104981 */ /* 0x000f62000c1e1d00 */
[----:B--2---:R-:W-:-:S06]  /*01c0*/  @P4 IMAD.WIDE.U32 R2, R59, 0x10, R2 ;  /* 0x000000103b024825 */ /* 0x004fcc00078e0002 */
[----:B------:R-:W2:Y:S01]  /*01d0*/  @P2 LDC.64 R44, c[0x0][0x260] ;  /* 0x00009800ff2c2b82 */ /* 0x000ea20000000a00 */
[----:B------:R-:W-:Y:S01]  /*01e0*/  @P4 LOP3.LUT R59, R59, 0x80, RZ, 0xfc, !PT ;  /* 0x000000803b3b4812 */ /* 0x000fe200078efcff */
[----:B------:R1:W5:Y:S04]  /*01f0*/  @P4 LDG.E.128 R12, desc[UR4][R2.64] ;  /* 0x00000004020c4981 */ /* 0x000368000c1e1d00 */
[----:B---3--:R-:W-:Y:S02]  /*0200*/  @P3 IMAD.WIDE.U32 R46, R59, 0x10, R8 ;  /* 0x000000103b2e3825 */ /* 0x008fe400078e0008 */
[----:B------:R-:W3:Y:S01]  /*0210*/  @P2 LDC.64 R52, c[0x0][0x278] ;  /* 0x00009e00ff342b82 */ /* 0x000ee20000000a00 */
[----:B------:R-:W-:Y:S02]  /*0220*/  CS2R R60, SRZ ;  /* 0x00000000003c7805 */ /* 0x000fe4000001ff00 */
[----:B------:R-:W-:-:S02]  /*0230*/  CS2R R62, SRZ ;  /* 0x00000000003e7805 */ /* 0x000fc4000001ff00 */
[----:B------:R-:W-:Y:S01]  /*0240*/  CS2R R64, SRZ ;  /* 0x0000000000407805 */ /* 0x000fe2000001ff00 */
[----:B------:R4:W5:Y:S02]  /*0250*/  @P3 LDG.E.128 R20, desc[UR4][R46.64] ;  /* 0x000000042e143981 */ /* 0x000964000c1e1d00 */
[----:B------:R-:W4:Y:S01]  /*0260*/  @P0 LDC.64 R54, c[0x0][0x260] ;  /* 0x00009800ff360b82 */ /* 0x000f220000000a00 */
[C---:B0-----:R-:W-:Y:S01]  /*0270*/  @P3 IMAD.WIDE.U32 R48, R59.reuse, 0x10, R10 ;  /* 0x000000103b303825 */ /* 0x041fe200078e000a */
[----:B------:R-:W-:-:S06]  /*0280*/  @P3 IADD3 R59, R59, 0x80, RZ ;  /* 0x000000803b3b3810 */ /* 0x000fcc0007ffe0ff */
[----:B------:R-:W0:Y:S01]  /*0290*/  @P0 LDC.64 R56, c[0x0][0x278] ;  /* 0x00009e00ff380b82 */ /* 0x000e220000000a00 */
[C---:B--2---:R-:W-:Y:S01]  /*02a0*/  @P2 IMAD.WIDE.U32 R50, R59.reuse, 0x10, R44 ;  /* 0x000000103b322825 */ /* 0x044fe200078e002c */
[----:B-1----:R-:W-:Y:S01]  /*02b0*/  LEA.HI R3, R82, UR6, RZ, 0x19 ;  /* 0x0000000652037c11 */ /* 0x002fe2000f8fc8ff */
[----:B------:R1:W5:Y:S02]  /*02c0*/  @P3 LDG.E.128 R24, desc[UR4][R48.64] ;  /* 0x0000000430183981 */ /* 0x000364000c1e1d00 */
[C---:B---3--:R-:W-:Y:S01]  /*02d0*/  @P2 IMAD.WIDE.U32 R52, R59.reuse, 0x10, R52 ;  /* 0x000000103b342825 */ /* 0x048fe200078e0034 */
[----:B------:R-:W-:Y:S01]  /*02e0*/  @P2 IADD3 R59, R59, 0x80, RZ ;  /* 0x000000803b3b2810 */ /* 0x000fe20007ffe0ff */
[----:B------:R2:W5:Y:S01]  /*02f0*/  @P2 LDG.E.128 R28, desc[UR4][R50.64] ;  /* 0x00000004321c2981 */ /* 0x000562000c1e1d00 */
[----:B------:R-:W-:Y:S02]  /*0300*/  CS2R R44, SRZ ;  /* 0x00000000002c7805 */ /* 0x000fe4000001ff00 */
[----:B----4-:R-:W-:-:S02]  /*0310*/  CS2R R46, SRZ ;  /* 0x00000000002e7805 */ /* 0x010fc4000001ff00 */
[----:B-1----:R-:W-:Y:S01]  /*0320*/  CS2R R48, SRZ ;  /* 0x0000000000307805 */ /* 0x002fe2000001ff00 */
[----:B------:R1:W5:Y:S01]  /*0330*/  @P2 LDG.E.128 R32, desc[UR4][R52.64] ;  /* 0x0000000434202981 */ /* 0x000362000c1e1d00 */
[----:B------:R-:W-:-:S05]  /*0340*/  @P0 IMAD.WIDE.U32 R8, R59, 0x10, R54 ;  /* 0x000000103b080825 */ /* 0x000fca00078e0036 */
[----:B------:R3:W5:Y:S01]  /*0350*/  @P0 LDG.E.128 R36, desc[UR4][R8.64] ;  /* 0x0000000408240981 */ /* 0x000762000c1e1d00 */
[----:B0-----:R-:W-:-:S05]  /*0360*/  @P0 IMAD.WIDE.U32 R10, R59, 0x10, R56 ;  /* 0x000000103b0a0825 */ /* 0x001fca00078e0038 */
[----:B------:R3:W5:Y:S01]  /*0370*/  @P0 LDG.E.128 R40, desc[UR4][R10.64] ;  /* 0x000000040a280981 */ /* 0x000762000c1e1d00 */
[----:B------:R-:W-:Y:S02]  /*0380*/  ISETP.GE.AND P0, PT, R3, UR7, PT ;  /* 0x0000000703007c0c */ /* 0x000fe4000bf06270 */
[----:B--2---:R-:W-:Y:S02]  /*0390*/  CS2R R50, SRZ ;  /* 0x0000000000327805 */ /* 0x004fe4000001ff00 */
[----:B-1----:R-:W-:Y:S02]  /*03a0*/  CS2R R52, SRZ ;  /* 0x0000000000347805 */ /* 0x002fe4000001ff00 */
        /* <DEDUP_REMOVED lines=17> */
[----:B------:R-:W-:Y:S01]  /*04c0*/  ULDC.64 UR6, c[0x0][0x2c8] ;  /* 0x0000b20000067ab9 */ /* 0x000fe20000000a00 */
[----:B------:R-:W-:Y:S01]  /*04d0*/  HFMA2.MMA R162, -RZ, RZ, 0, 5.9604644775390625e-08 ;  /* 0x00000001ffa27435 */ /* 0x000fe200000001ff */
[----:B------:R-:W-:Y:S02]  /*04e0*/  ISETP.NE.U32.AND P0, PT, RZ, UR6, PT ;  /* 0x00000006ff007c0c */ /* 0x000fe4000bf05070 */
[----:B------:R-:W-:Y:S02]  /*04f0*/  MOV R45, RZ ;  /* 0x000000ff002d7202 */ /* 0x000fe40000000f00 */
[----:B------:R-:W-:-:S04]  /*0500*/  ISETP.NE.AND.EX P0, PT, RZ, UR7, PT, P0 ;  /* 0x00000007ff007c0c */ /* 0x000fc8000bf05300 */
[----:B------:R-:W-:-:S04]  /*0510*/  ISETP.LT.U32.OR P0, PT, R0, 0x200, !P0 ;  /* 0x000002000000780c */ /* 0x000fc80004701470 */
[----:B------:R-:W-:-:S09]  /*0520*/  P2R R164, PR, RZ, 0x1 ;  /* 0x00000001ffa47803 */ /* 0x000fd20000000000 */
.L_x_8079:
[----:B0--3--:R-:W0:Y:S08]  /*0530*/  LDC.64 R120, c[0x0][0x288] ;  /* 0x0000a200ff787b82 */ /* 0x009e300000000a00 */
[----:B-12---:R-:W1:Y:S08]  /*0540*/  LDC.64 R122, c[0x0][0x258] ;  /* 0x00009600ff7a7b82 */ /* 0x006e700000000a00 */
[----:B------:R-:W2:Y:S01]  /*0550*/  LDC.64 R126, c[0x0][0x280] ;  /* 0x0000a000ff7e7b82 */ /* 0x000ea20000000a00 */
[----:B0-----:R-:W-:-:S07]  /*0560*/  IMAD.WIDE R120, R3, 0x4, R120 ;  /* 0x0000000403787825 */ /* 0x001fce00078e0278 */
[----:B------:R-:W0:Y:S01]  /*0570*/  LDC.64 R144, c[0x0][0x2c8] ;  /* 0x0000b200ff907b82 */ /* 0x000e220000000a00 */
[----:B------:R2:W3:Y:S01]  /*0580*/  LDG.E R124, desc[UR4][R120.64] ;  /* 0x00000004787c7981 */ /* 0x0004e2000c1e1900 */
[----:B-1----:R-:W-:-:S05]  /*0590*/  IMAD.WIDE R122, R3, 0x4, R122 ;  /* 0x00000004037a7825 */ /* 0x002fca00078e027a */
[----:B-----5:R1:W5:Y:S01]  /*05a0*/  LDG.E R2, desc[UR4][R122.64] ;  /* 0x000000047a027981 */ /* 0x020362000c1e1900 */
        /* <DEDUP_REMOVED lines=19> */
.L_x_8016:
[----:B------:R-:W-:-:S07]  /*06e0*/  IADD3 R120, R6, 0x80, RZ ;  /* 0x0000008006787810 */ /* 0x000fce0007ffe0ff */
.L_x_8015:
[----:B------:R-:W-:Y:S05]  /*06f0*/  BSYNC B1 ;  /* 0x0000000000017941 */ /* 0x000fea0003800000 */
.L_x_8014:
[----:B------:R-:W-:Y:S04]  /*0700*/  BSSY B1, `(.L_x_8017) ;  /* 0x0000008000017945 */ /* 0x000fe80003800000 */
[----:B------:R-:W-:Y:S05]  /*0710*/  @!P3 BRA `(.L_x_8018) ;  /* 0x000000000018b947 */ /* 0x000fea0003800000 */
[----:B------:R-:W-:-:S04]  /*0720*/  ISETP.NE.U32.AND P0, PT, RZ, UR12, PT ;  /* 0x0000000cff007c0c */ /* 0x000fc8000bf05070 */
[----:B------:R-:W-:-:S13]  /*0730*/  ISETP.NE.AND.EX P0, PT, RZ, UR13, PT, P0 ;  /* 0x0000000dff007c0c */ /* 0x000fda000bf05300 */
[----:B------:R-:W-:Y:S05]  /*0740*/  @!P0 BRA `(.L_x_8019) ;  /* 0x0000000000088947 */ /* 0x000fea0003800000 */
[----:B------:R-:W-:-:S06]  /*0750*/  IMAD.WIDE.U32 R96, R120, 0x10, R144 ;  /* 0x0000001078607825 */ /* 0x000fcc00078e0090 */
[----:B------:R-:W5:Y:S02]  /*0760*/  LDG.E.128 R96, desc[UR4][R96.64] ;  /* 0x0000000460607981 */ /* 0x000f64000c1e1d00 */
.L_x_8019:
[----:B------:R-:W-:-:S07]  /*0770*/  IADD3 R120, R120, 0x80, RZ ;  /* 0x0000008078787810 */ /* 0x000fce0007ffe0ff */
.L_x_8018:
[----:B------:R-:W-:Y:S05]  /*0780*/  BSYNC B1 ;  /* 0x0000000000017941 */ /* 0x000fea0003800000 */
.L_x_8017:
[----:B------:R-:W-:Y:S04]  /*0790*/  BSSY B1, `(.L_x_8020) ;  /* 0x0000008000017945 */ /* 0x000fe80003800000 */
[----:B------:R-:W-:Y:S05]  /*07a0*/  @!P2 BRA `(.L_x_8021) ;  /* 0x000000000018a947 */ /* 0x000fea0003800000 */
[----:B------:R-:W-:-:S04]  /*07b0*/  ISETP.NE.U32.AND P0, PT, RZ, UR12, PT ;  /* 0x0000000cff007c0c */ /* 0x000fc8000bf05070 */
[----:B------:R-:W-:-:S13]  /*07c0*/  ISETP.NE.AND.EX P0, PT, RZ, UR13, PT, P0 ;  /* 0x0000000dff007c0c */ /* 0x000fda000bf05300 */
[----:B------:R-:W-:Y:S05]  /*07d0*/  @!P0 BRA `(.L_x_8022) ;  /* 0x0000000000088947 */ /* 0x000fea0003800000 */
[----:B------:R-:W-:-:S06]  /*07e0*/  IMAD.WIDE.U32 R100, R120, 0x10, R144 ;  /* 0x0000001078647825 */ /* 0x000fcc00078e0090 */
[----:B------:R-:W5:Y:S02]  /*07f0*/  LDG.E.128 R100, desc[UR4][R100.64] ;  /* 0x0000000464647981 */ /* 0x000f64000c1e1d00 */
.L_x_8022:
[----:B------:R-:W-:-:S07]  /*0800*/  IADD3 R120, R120, 0x80, RZ ;  /* 0x0000008078787810 */ /* 0x000fce0007ffe0ff */
.L_x_8021:
[----:B------:R-:W-:Y:S05]  /*0810*/  BSYNC B1 ;  /* 0x0000000000017941 */ /* 0x000fea0003800000 */
.L_x_8020:
[----:B------:R-:W-:Y:S01]  /*0820*/  ISETP.NE.AND P0, PT, R164, RZ, PT ;  /* 0x000000ffa400720c */ /* 0x000fe20003f05270 */
[----:B------:R-:W-:Y:S01]  /*0830*/  HFMA2.MMA R146, -RZ, RZ, 0, 0 ;  /* 0x00000000ff927435 */ /* 0x000fe200000001ff */
[----:B------:R-:W-:-:S11]  /*0840*/  MOV R143, RZ ;  /* 0x000000ff008f7202 */ /* 0x000fd60000000f00 */
[----:B------:R-:W-:Y:S05]  /*0850*/  @P0 BRA `(.L_x_8023) ;  /* 0x0000000800f40947 */ /* 0x000fea0003800000 */
[----:B------:R-:W-:-:S06]  /*0860*/  IMAD.WIDE.U32 R104, R120, 0x10, R144 ;  /* 0x0000001078687825 */ /* 0x000fcc00078e0090 */
[----:B------:R-:W5:Y:S01]  /*0870*/  LDG.E.128 R104, desc[UR4][R104.64] ;  /* 0x0000000468687981 */ /* 0x000f62000c1e1d00 */
[----:B------:R-:W-:Y:S05]  /*0880*/  BRA `(.L_x_8023) ;  /* 0x0000000800e87947 */ /* 0x000fea0003800000 */
.L_x_8013:
[----:B------:R-:W0:Y:S08]  /*0890*/  LDC.64 R120, c[0x0][0x250] ;  /* 0x00009400ff787b82 */ /* 0x000e300000000a00 */
[----:B------:R-:W1:Y:S01]  /*08a0*/  LDC.U8 R122, c[0x0][0x2a0] ;  /* 0x0000a800ff7a7b82 */ /* 0x000e620000000000 */
[----:B0-----:R-:W-:-:S06]  /*08b0*/  IMAD.WIDE R120, R3, 0x4, R120 ;  /* 0x0000000403787825 */ /* 0x001fcc00078e0278 */
[----:B------:R-:W2:Y:S01]  /*08c0*/  LDG.E R120, desc[UR4][R120.64] ;  /* 0x0000000478787981 */ /* 0x000ea2000c1e1900 */
[----:B------:R-:W-:Y:S01]  /*08d0*/  IADD3 R124, R124, -0x1, RZ ;  /* 0xffffffff7c7c7810 */ /* 0x000fe20007ffe0ff */
[----:B------:R-:W-:Y:S01]  /*08e0*/  BSSY B1, `(.L_x_8024) ;  /* 0x0000033000017945 */ /* 0x000fe20003800000 */
[----:B-1----:R-:W-:Y:S01]  /*08f0*/  ISETP.NE.AND P0, PT, R122, RZ, PT ;  /* 0x000000ff7a00720c */ /* 0x002fe20003f05270 */
        /* <DEDUP_REMOVED lines=22> */
[----:B------:R-:W-:-:S03]  /*0a60*/  FADD.FTZ R151, -R136, R121 ;  /* 0x0000007988977221 */ /* 0x000fc60000010100 */
[----:B-----5:R-:W-:Y:S01]  /*0a70*/  FMUL.FTZ R0, R2, R129 ;  /* 0x0000008102007220 */ /* 0x020fe20000410000 */
[----:B---3--:R-:W-:Y:S01]  /*0a80*/  FMUL.FTZ R129, R12, R124 ;  /* 0x0000007c0c817220 */ /* 0x008fe20000410000 */
[----:B------:R-:W-:Y:S01]  /*0a90*/  FMUL.FTZ R160, R13, R125 ;  /* 0x0000007d0da07220 */ /* 0x000fe20000410000 */
[----:B------:R-:W-:Y:S01]  /*0aa0*/  FADD.FTZ R143, -R136, R122 ;  /* 0x0000007a888f7221 */ /* 0x000fe20000010100 */
[----:B------:R-:W-:Y:S01]  /*0ab0*/  FMUL.FTZ R151, R2, R151 ;  /* 0x0000009702977220 */ /* 0x000fe20000410000 */
        /* <DEDUP_REMOVED lines=21> */
.L_x_8025:
[----:B------:R-:W-:Y:S05]  /*0c10*/  BSYNC B1 ;  /* 0x0000000000017941 */ /* 0x000fea0003800000 */
.L_x_8024:
        /* <DEDUP_REMOVED lines=10> */
[----:B------:R-:W4:Y:S08]  /*0cc0*/  LDG.E.128 R120, desc[UR4][R120.64] ;  /* 0x0000000478787981 */ /* 0x000f30000c1e1d00 */
        /* <DEDUP_REMOVED lines=9> */
[----:B------:R-:W-:Y:S01]  /*0d60*/  FADD.FTZ R65, R65, R121 ;  /* 0x0000007941417221 */ /* 0x000fe20000010000 */
[----:B------:R-:W-:Y:S01]  /*0d70*/  FFMA.FTZ R49, R121, R8, R49 ;  /* 0x0000000879317223 */ /* 0x000fe20000010031 */
        /* <DEDUP_REMOVED lines=21> */
.L_x_8027:
[----:B------:R-:W-:Y:S05]  /*0ed0*/  BSYNC B1 ;  /* 0x0000000000017941 */ /* 0x000fea0003800000 */
.L_x_8026:
        /* <DEDUP_REMOVED lines=28> */
[----:B------:R-:W-:Y:S01]  /*10a0*/  FADD.FTZ R127, -R136, R127 ;  /* 0x0000007f887f7221 */ /* 0x000fe20000010100 */
[----:B------:R-:W-:Y:S01]  /*10b0*/  FMUL.FTZ R11, R2, R11 ;  /* 0x0000000b020b7220 */ /* 0x000fe20000410000 */
[----:B0-----:R-:W-:Y:S01]  /*10c0*/  FMUL.FTZ R132, R30, R122 ;  /* 0x0000007a1e847220 */ /* 0x001fe20000410000 */
        /* <DEDUP_REMOVED lines=12> */
.L_x_8029:
[----:B------:R-:W-:Y:S05]  /*1190*/  BSYNC B1 ;  /* 0x0000000000017941 */ /* 0x000fea0003800000 */
.L_x_8028:
        /* <DEDUP_REMOVED lines=13> */
[C---:B---3--:R-:W-:Y:S01]  /*1270*/  FADD.FTZ R9, -R136.reuse, R125 ;  /* 0x0000007d88097221 */ /* 0x048fe20000010100 */
[C---:B------:R-:W-:Y:S01]  /*1280*/  FADD.FTZ R147, -R136.reuse, R124 ;  /* 0x0000007c88937221 */ /* 0x040fe20000010100 */
[----:B------:R-:W-:Y:S02]  /*1290*/  FADD.FTZ R145, -R136, R126 ;  /* 0x0000007e88917221 */ /* 0x000fe40000010100 */
[C---:B-----5:R-:W-:Y:S01]  /*12a0*/  FMUL.FTZ R9, R2.reuse, R9 ;  /* 0x0000000902097220 */ /* 0x060fe20000410000 */
[----:B------:R-:W-:Y:S01]  /*12b0*/  FMUL.FTZ R147, R2, R147 ;  /* 0x0000009302937220 */ /* 0x000fe20000410000 */
[----:B----4-:R-:W-:Y:S01]  /*12c0*/  FMUL.FTZ R156, R36, R120 ;  /* 0x00000078249c7220 */ /* 0x010fe20000410000 */
[----:B------:R-:W-:Y:S01]  /*12d0*/  FADD.FTZ R73, R73, R121 ;  /* 0x0000007949497221 */ /* 0x000fe20000010000 */
[----:B------:R-:W-:Y:S01]  /*12e0*/  FMUL.FTZ R10, R2, R145 ;  /* 0x00000091020a7220 */ /* 0x000fe20000410000 */
[----:B------:R-:W-:Y:S01]  /*12f0*/  FFMA.FTZ R57, R121, R9, R57 ;  /* 0x0000000979397223 */ /* 0x000fe20000010039 */
[----:B------:R-:W-:Y:S01]  /*1300*/  FMUL.FTZ R152, R37, R121 ;  /* 0x0000007925987220 */ /* 0x000fe20000410000 */
[----:B------:R-:W-:Y:S01]  /*1310*/  FADD.FTZ R127, -R136, R127 ;  /* 0x0000007f887f7221 */ /* 0x000fe20000010100 */
        /* <DEDUP_REMOVED lines=14> */
[----:B------:R-:W-:-:S03]  /*1400*/  FFMA.FTZ R121, R10, R149, R121 ;  /* 0x000000950a797223 */ /* 0x000fc60000010079 */
[----:B------:R-:W-:Y:S01]  /*1410*/  FADD.FTZ R146, R123, R138 ;  /* 0x0000008a7b927221 */ /* 0x000fe20000010000 */
[----:B-1----:R-:W-:-:S07]  /*1420*/  FFMA.FTZ R143, R134, R138, R121 ;  /* 0x0000008a868f7223 */ /* 0x002fce0000010079 */
.L_x_8023:
[----:B------:R-:W-:Y:S05]  /*1430*/  BSYNC B0 ;  /* 0x0000000000007941 */ /* 0x000fea0003800000 */
.L_x_8012:
        /* <DEDUP_REMOVED lines=25> */
.L_x_8096:
        /* <DEDUP_REMOVED lines=8> */
[----:B------:R-:W-:Y:S01]  /*1650*/  @!P5 IADD3 R123, R122, R121, RZ ;  /* 0x000000797a7bd210 */ /* 0x000fe20007ffe0ff */
        /* <DEDUP_REMOVED lines=14> */
[----:B------:R-:W-:-:S03]  /*1740*/  FADD.FTZ R122, R122, R125 ;  /* 0x0000007d7a7a7221 */ /* 0x000fc60000010000 */
[----:B------:R-:W-:Y:S01]  /*1750*/  FMUL.FTZ R126, R126, UR8 ;  /* 0x000000087e7e7c20 */ /* 0x000fe20008410000 */
[----:B------:R-:W-:-:S04]  /*1760*/  FADD.FTZ R121, R127, R122 ;  /* 0x0000007a7f797221 */ /* 0x000fc80000010000 */
[----:B------:R-:W-:Y:S01]  /*1770*/  FSEL R120, R126, RZ, !P5 ;  /* 0x000000ff7e787208 */ /* 0x000fe20006800000 */
[----:B------:R-:W-:Y:S01]  /*1780*/  HFMA2.MMA R126, -RZ, RZ, 0, 0 ;  /* 0x00000000ff7e7435 */ /* 0x000fe200000001ff */
[----:B-----5:R-:W-:Y:S01]  /*1790*/  ISETP.GE.AND P5, PT, R161, 0x1, PT ;  /* 0x00000001a100780c */ /* 0x020fe20003fa6270 */
[----:B------:R-:W-:-:S12]  /*17a0*/  FMUL.FTZ R121, R121, UR8 ;  /* 0x0000000879797c20 */ /* 0x000fd80008410000 */
        /* <DEDUP_REMOVED lines=16> */
.L_x_8034:
[----:B------:R-:W-:Y:S05]  /*18b0*/  BSYNC B1 ;  /* 0x0000000000017941 */ /* 0x000fea0003800000 */
.L_x_8033:
        /* <DEDUP_REMOVED lines=10> */
.L_x_8036:
[----:B------:R-:W-:Y:S05]  /*1960*/  BSYNC B1 ;  /* 0x0000000000017941 */ /* 0x000fea0003800000 */
.L_x_8035:
        /* <DEDUP_REMOVED lines=11> */
.L_x_8038:
[----:B------:R-:W-:Y:S05]  /*1a20*/  BSYNC B1 ;  /* 0x0000000000017941 */ /* 0x000fea0003800000 */
.L_x_8037:
        /* <DEDUP_REMOVED lines=11> */
.L_x_8040:
[----:B------:R-:W-:Y:S05]  /*1ae0*/  BSYNC B1 ;  /* 0x0000000000017941 */ /* 0x000fea0003800000 */
.L_x_8039:
        /* <DEDUP_REMOVED lines=12> */
.L_x_8042:
[----:B------:R-:W-:Y:S05]  /*1bb0*/  BSYNC B1 ;  /* 0x0000000000017941 */ /* 0x000fea0003800000 */
.L_x_8041:
        /* <DEDUP_REMOVED lines=9> */
[----:B------:R-:W-:-:S06]  /*1c50*/  ISETP.NE.AND.EX P6, PT, R125, RZ, PT, P6 ;  /* 0x000000ff7d00720c */ /* 0x000fcc0003fc5360 */
[----:B------:R-:W2:Y:S08]  /*1c60*/  @P5 LDC R125, c[0x0][0x29c] ;  /* 0x0000a700ff7d5b82 */ /* 0x000eb00000000800 */
[----:B------:R-:W3:Y:S01]  /*1c70*/  @P6 LDC.64 R122, c[0x0][0x308] ;  /* 0x0000c200ff7a6b82 */ /* 0x000ee20000000a00 */
[----:B-1----:R-:W-:Y:S01]  /*1c80*/  @P5 FMUL.FTZ R124, R127, R124 ;  /* 0x0000007c7f7c5220 */ /* 0x002fe20000410000 */
[----:B0-----:R-:W-:-:S03]  /*1c90*/  @P5 FMUL.FTZ R127, R140, R143 ;  /* 0x0000008f8c7f5220 */ /* 0x001fc60000410000 */
[-C--:B------:R-:W-:Y:S01]  /*1ca0*/  @P5 FMUL.FTZ R117, R17, R124.reuse ;  /* 0x0000007c11755220 */ /* 0x080fe20000410000 */
[-C--:B------:R-:W-:Y:S01]  /*1cb0*/  @P5 FMUL.FTZ R118, R18, R127.reuse ;  /* 0x0000007f12765220 */ /* 0x080fe20000410000 */
[----:B-----5:R-:W-:Y:S01]  /*1cc0*/  @P5 FFMA.FTZ R77, R109, R124, R77 ;  /* 0x0000007c6d4d5223 */ /* 0x020fe2000001004d */
[----:B------:R-:W-:Y:S01]  /*1cd0*/  @P5 FFMA.FTZ R78, R110, R127, R78 ;  /* 0x0000007f6e4e5223 */ /* 0x000fe2000001004e */
[----:B--2---:R-:W-:Y:S02]  /*1ce0*/  @P5 FMUL.FTZ R125, R136, R125 ;  /* 0x0000007d887d5220 */ /* 0x004fe40000410000 */
[----:B------:R-:W0:Y:S02]  /*1cf0*/  @P5 LDC R136, c[0x0][0x29c] ;  /* 0x0000a700ff885b82 */ /* 0x000e240000000800 */
[-C--:B------:R-:W-:Y:S01]  /*1d00*/  @P5 FMUL.FTZ R116, R16, R125.reuse ;  /* 0x0000007d10745220 */ /* 0x080fe20000410000 */
[----:B------:R-:W-:Y:S01]  /*1d10*/  @P5 FFMA.FTZ R76, R108, R125, R76 ;  /* 0x0000007d6c4c5223 */ /* 0x000fe2000001004c */
[C---:B---3--:R-:W-:Y:S01]  /*1d20*/  @P6 IMAD.WIDE.U32 R122, R6.reuse, 0x10, R122 ;  /* 0x00000010067a6825 */ /* 0x048fe200078e007a */
        /* <DEDUP_REMOVED lines=9> */
.L_x_8032:
[----:B------:R-:W-:Y:S05]  /*1dc0*/  BSYNC B0 ;  /* 0x0000000000007941 */ /* 0x000fea0003800000 */
.L_x_8031:
        /* <DEDUP_REMOVED lines=11> */
.L_x_8046:
[----:B------:R-:W-:Y:S05]  /*1e80*/  BSYNC B1 ;  /* 0x0000000000017941 */ /* 0x000fea0003800000 */
.L_x_8045:
        /* <DEDUP_REMOVED lines=10> */
.L_x_8048:
[----:B------:R-:W-:Y:S05]  /*1f30*/  BSYNC B1 ;  /* 0x0000000000017941 */ /* 0x000fea0003800000 */
.L_x_8047:
        /* <DEDUP_REMOVED lines=11> */
.L_x_8050:
[----:B------:R-:W-:Y:S05]  /*1ff0*/  BSYNC B1 ;  /* 0x0000000000017941 */ /* 0x000fea0003800000 */
.L_x_8049:
        /* <DEDUP_REMOVED lines=11> */
.L_x_8052:
[----:B------:R-:W-:Y:S05]  /*20b0*/  BSYNC B1 ;  /* 0x0000000000017941 */ /* 0x000fea0003800000 */
.L_x_8051:
        /* <DEDUP_REMOVED lines=12> */
.L_x_8054:
[----:B------:R-:W-:Y:S05]  /*2180*/  BSYNC B1 ;  /* 0x0000000000017941 */ /* 0x000fea0003800000 */
.L_x_8053:
        /* <DEDUP_REMOVED lines=32> */
.L_x_8044:
[----:B------:R-:W-:Y:S05]  /*2390*/  BSYNC B0 ;  /* 0x0000000000007941 */ /* 0x000fea0003800000 */
.L_x_8043:
        /* <DEDUP_REMOVED lines=11> */
.L_x_8058:
[----:B------:R-:W-:Y:S05]  /*2450*/  BSYNC B1 ;  /* 0x0000000000017941 */ /* 0x000fea0003800000 */
.L_x_8057:
        /* <DEDUP_REMOVED lines=10> */
.L_x_8060:
[----:B------:R-:W-:Y:S05]  /*2500*/  BSYNC B1 ;  /* 0x0000000000017941 */ /* 0x000fea0003800000 */
.L_x_8059:
        /* <DEDUP_REMOVED lines=11> */
.L_x_8062:
[----:B------:R-:W-:Y:S05]  /*25c0*/  BSYNC B1 ;  /* 0x0000000000017941 */ /* 0x000fea0003800000 */
.L_x_8061:
        /* <DEDUP_REMOVED lines=11> */
.L_x_8064:
[----:B------:R-:W-:Y:S05]  /*2680*/  BSYNC B1 ;  /* 0x0000000000017941 */ /* 0x000fea0003800000 */
.L_x_8063:
        /* <DEDUP_REMOVED lines=12> */
.L_x_8066:
[----:B------:R-:W-:Y:S05]  /*2750*/  BSYNC B1 ;  /* 0x0000000000017941 */ /* 0x000fea0003800000 */
.L_x_8065:
        /* <DEDUP_REMOVED lines=32> */
.L_x_8056:
[----:B------:R-:W-:Y:S05]  /*2960*/  BSYNC B0 ;  /* 0x0000000000007941 */ /* 0x000fea0003800000 */
.L_x_8055:
        /* <DEDUP_REMOVED lines=12> */
.L_x_8070:
[----:B------:R-:W-:Y:S05]  /*2a30*/  BSYNC B1 ;  /* 0x0000000000017941 */ /* 0x000fea0003800000 */
.L_x_8069:
        /* <DEDUP_REMOVED lines=10> */
.L_x_8072:
[----:B------:R-:W-:Y:S05]  /*2ae0*/  BSYNC B1 ;  /* 0x0000000000017941 */ /* 0x000fea0003800000 */
.L_x_8071:
        /* <DEDUP_REMOVED lines=11> */
.L_x_8074:
[----:B------:R-:W-:Y:S05]  /*2ba0*/  BSYNC B1 ;  /* 0x0000000000017941 */ /* 0x000fea0003800000 */
.L_x_8073:
        /* <DEDUP_REMOVED lines=11> */
.L_x_8076:
[----:B------:R-:W-:Y:S05]  /*2c60*/  BSYNC B1 ;  /* 0x0000000000017941 */ /* 0x000fea0003800000 */
.L_x_8075:
        /* <DEDUP_REMOVED lines=12> */
.L_x_8078:
[----:B------:R-:W-:Y:S05]  /*2d30*/  BSYNC B1 ;  /* 0x0000000000017941 */ /* 0x000fea0003800000 */
.L_x_8077:
        /* <DEDUP_REMOVED lines=8> */
[----:B------:R-:W-:-:S04]  /*2dc0*/  ISETP.NE.U32.AND P1, PT, R124, RZ, PT ;  /* 0x000000ff7c00720c */ /* 0x000fc80003f25070 */
[----:B------:R-:W-:Y:S02]  /*2dd0*/  ISETP.NE.AND.EX P1, PT, R125, RZ, PT, P1 ;  /* 0x000000ff7d00720c */ /* 0x000fe40003f25310 */
[----:B------:R-:W2:Y:S01]  /*2de0*/  @P5 LDC R125, c[0x0][0x29c] ;  /* 0x0000a700ff7d5b82 */ /* 0x000ea20000000800 */
[----:B0-----:R-:W-:-:S04]  /*2df0*/  @P5 FMUL.FTZ R127, R127, R2 ;  /* 0x000000027f7f5220 */ /* 0x001fc80000410000 */
[-C--:B------:R-:W-:Y:S01]  /*2e00*/  @P5 FMUL.FTZ R116, R40, R127.reuse ;  /* 0x0000007f28745220 */ /* 0x080fe20000410000 */
[----:B-----5:R-:W-:-:S05]  /*2e10*/  @P5 FFMA.FTZ R88, R108, R127, R88 ;  /* 0x0000007f6c585223 */ /* 0x020fca0000010058 */
[----:B------:R-:W0:Y:S01]  /*2e20*/  @P1 LDC.64 R120, c[0x0][0x308] ;  /* 0x0000c200ff781b82 */ /* 0x000e220000000a00 */
[----:B-1----:R-:W-:-:S04]  /*2e30*/  @P5 FMUL.FTZ R140, R140, R123 ;  /* 0x0000007b8c8c5220 */ /* 0x002fc80000410000 */
[-C--:B------:R-:W-:Y:S01]  /*2e40*/  @P5 FMUL.FTZ R117, R41, R140.reuse ;  /* 0x0000008c29755220 */ /* 0x080fe20000410000 */
[----:B------:R-:W-:Y:S01]  /*2e50*/  @P5 FFMA.FTZ R89, R109, R140, R89 ;  /* 0x0000008c6d595223 */ /* 0x000fe20000010059 */
[----:B--2---:R-:W-:-:S04]  /*2e60*/  @P5 FMUL.FTZ R136, R136, R125 ;  /* 0x0000007d88885220 */ /* 0x004fc80000410000 */
[-C--:B------:R-:W-:Y:S01]  /*2e70*/  @P5 FMUL.FTZ R119, R43, R136.reuse ;  /* 0x000000882b775220 */ /* 0x080fe20000410000 */
[----:B------:R-:W-:Y:S01]  /*2e80*/  @P5 FFMA.FTZ R91, R111, R136, R91 ;  /* 0x000000886f5b5223 */ /* 0x000fe2000001005b */
[----:B0-----:R-:W-:Y:S02]  /*2e90*/  @P1 IMAD.WIDE.U32 R120, R6, 0x10, R120 ;  /* 0x0000001006781825 */ /* 0x001fe400078e0078 */
        /* <DEDUP_REMOVED lines=8> */
.L_x_8068:
[----:B------:R-:W-:Y:S05]  /*2f20*/  BSYNC B0 ;  /* 0x0000000000007941 */ /* 0x000fea0003800000 */
.L_x_8067:
[----:B------:R-:W-:Y:S02]  /*2f30*/  IADD3 R3, R3, UR10, RZ ;  /* 0x0000000a03037c10 */ /* 0x000fe4000fffe0ff */
[----:B------:R-:W-:Y:S02]  /*2f40*/  SEL R162, RZ, 0x1, P0 ;  /* 0x00000001ffa27807 */ /* 0x000fe40000000000 */
[----:B------:R-:W-:-:S13]  /*2f50*/  ISETP.GE.AND P1, PT, R3, UR11, PT ;  /* 0x0000000b03007c0c */ /* 0x000fda000bf26270 */
[----:B------:R-:W-:Y:S05]  /*2f60*/  @!P1 BRA `(.L_x_8079) ;  /* 0xffffffd400709947 */ /* 0x000fea000383ffff */
.L_x_8011:
[----:B------:R-:W4:Y:S01]  /*2f70*/  S2R R0, SR_TID.X ;  /* 0x0000000000007919 */ /* 0x000f220000002100 */
        /* <DEDUP_REMOVED lines=8> */
[----:B------:R-:W0:Y:S08]  /*3000*/  LDC.64 R4, c[0x0][0x2d8] ;  /* 0x0000b600ff047b82 */ /* 0x000e300000000a00 */
[----:B------:R-:W1:Y:S01]  /*3010*/  LDC.64 R6, c[0x0][0x2f0] ;  /* 0x0000bc00ff067b82 */ /* 0x000e620000000a00 */
[----:B----4-:R-:W-:-:S05]  /*3020*/  IMAD.WIDE.U32 R2, R9, 0x10, R2 ;  /* 0x0000001009027825 */ /* 0x010fca00078e0002 */
[----:B------:R4:W-:Y:S01]  /*3030*/  STG.E.128 desc[UR4][R2.64], R60 ;  /* 0x0000003c02007986 */ /* 0x0009e2000c101d04 */
[----:B0-----:R-:W-:-:S05]  /*3040*/  IMAD.WIDE.U32 R4, R9, 0x10, R4 ;  /* 0x0000001009047825 */ /* 0x001fca00078e0004 */
[----:B------:R4:W-:Y:S01]  /*3050*/  STG.E.128 desc[UR4][R4.64], R44 ;  /* 0x0000002c04007986 */ /* 0x0009e2000c101d04 */
[C---:B-1----:R-:W-:Y:S01]  /*3060*/  IMAD.WIDE.U32 R6, R9.reuse, 0x10, R6 ;  /* 0x0000001009067825 */ /* 0x042fe200078e0006 */
[----:B------:R-:W-:-:S04]  /*3070*/  IADD3 R9, R9, 0x80, RZ ;  /* 0x0000008009097810 */ /* 0x000fc80007ffe0ff */
[----:B------:R4:W-:Y:S03]  /*3080*/  STG.E.128 desc[UR4][R6.64], R76 ;  /* 0x0000004c06007986 */ /* 0x0009e6000c101d04 */
.L_x_8081:
[----:B------:R-:W-:Y:S05]  /*3090*/  BSYNC B0 ;  /* 0x0000000000007941 */ /* 0x000fea0003800000 */
.L_x_8080:
[----:B------:R-:W-:Y:S04]  /*30a0*/  BSSY B0, `(.L_x_8082) ;  /* 0x000000c000007945 */ /* 0x000fe80003800000 */
[----:B------:R-:W-:Y:S05]  /*30b0*/  @!P3 BRA `(.L_x_8083) ;  /* 0x000000000028b947 */ /* 0x000fea0003800000 */
[----:B----4-:R-:W4:Y:S08]  /*30c0*/  LDC.64 R2, c[0x0][0x2d0] ;  /* 0x0000b400ff027b82 */ /* 0x010f300000000a00 */
        /* <DEDUP_REMOVED lines=9> */
.L_x_8083:
[----:B------:R-:W-:Y:S05]  /*3160*/  BSYNC B0 ;  /* 0x0000000000007941 */ /* 0x000fea0003800000 */
.L_x_8082:
        /* <DEDUP_REMOVED lines=12> */
.L_x_8085:
[----:B------:R-:W-:Y:S05]  /*3230*/  BSYNC B0 ;  /* 0x0000000000007941 */ /* 0x000fea0003800000 */
.L_x_8084:
[----:B------:R-:W-:-:S13]  /*3240*/  ISETP.NE.AND P0, PT, R163, RZ, PT ;  /* 0x000000ffa300720c */ /* 0x000fda0003f05270 */
[----:B------:R-:W-:Y:S05]  /*3250*/  @!P0 EXIT ;  /* 0x000000000000894d */ /* 0x000fea0003800000 */
[----:B----4-:R-:W4:Y:S08]  /*3260*/  LDC.64 R2, c[0x0][0x2d0] ;  /* 0x0000b400ff027b82 */ /* 0x010f300000000a00 */
[----:B------:R-:W0:Y:S08]  /*3270*/  LDC.64 R4, c[0x0][0x2d8] ;  /* 0x0000b600ff047b82 */ /* 0x000e300000000a00 */
[----:B------:R-:W1:Y:S01]  /*3280*/  LDC.64 R6, c[0x0][0x2f0] ;  /* 0x0000bc00ff067b82 */ /* 0x000e620000000a00 */
[----:B----4-:R-:W-:-:S05]  /*3290*/  IMAD.WIDE.U32 R2, R9, 0x10, R2 ;  /* 0x0000001009027825 */ /* 0x010fca00078e0002 */
[----:B------:R-:W-:Y:S01]  /*32a0*/  STG.E.128 desc[UR4][R2.64], R72 ;  /* 0x0000004802007986 */ /* 0x000fe2000c101d04 */
[----:B0-----:R-:W-:-:S05]  /*32b0*/  IMAD.WIDE.U32 R4, R9, 0x10, R4 ;  /* 0x0000001009047825 */ /* 0x001fca00078e0004 */
[----:B------:R-:W-:Y:S01]  /*32c0*/  STG.E.128 desc[UR4][R4.64], R56 ;  /* 0x0000003804007986 */ /* 0x000fe2000c101d04 */
[----:B-1----:R-:W-:-:S05]  /*32d0*/  IMAD.WIDE.U32 R6, R9, 0x10, R6 ;  /* 0x0000001009067825 */ /* 0x002fca00078e0006 */
[----:B------:R-:W-:Y:S01]  /*32e0*/  STG.E.128 desc[UR4][R6.64], R88 ;  /* 0x0000005806007986 */ /* 0x000fe2000c101d04 */
[----:B------:R-:W-:Y:S05]  /*32f0*/  EXIT ;  /* 0x000000000000794d */ /* 0x000fea0003800000 */
.L_x_8030:
[----:B------:R-:W-:Y:S01]  /*3300*/  HFMA2.MMA R120, -RZ, RZ, 0, 9.5367431640625e-07 ;  /* 0x00000010ff787435 */ /* 0x000fe200000001ff */
[----:B------:R-:W-:Y:S02]  /*3310*/  MOV R125, R146 ;  /* 0x00000092007d7202 */ /* 0x000fe40000000f00 */
[----:B------:R-:W-:Y:S02]  /*3320*/  MOV R123, 0x1f ;  /* 0x0000001f007b7802 */ /* 0x000fe40000000f00 */
[----:B------:R-:W-:-:S07]  /*3330*/  MOV R124, 0xffffffff ;  /* 0xffffffff007c7802 */ /* 0x000fce0000000f00 */
[----:B0----5:R-:W-:Y:S05]  /*3340*/  WARPSYNC.COLLECTIVE R124, `(.L_x_8086) ;  /* 0x000000007c087348 */ /* 0x021fea0003c00000 */
[----:B------:R1:W2:Y:S02]  /*3350*/  SHFL.DOWN P6, R162, R125, R120, R123 ;  /* 0x080000787da27389 */ /* 0x0002a400000c007b */
[----:B012--5:R-:W-:Y:S01]  /*3360*/  ENDCOLLECTIVE ;  /* 0x000000000000791b */ /* 0x027fe20003800000 */
.L_x_8086:
[----:B------:R-:W-:Y:S02]  /*3370*/  MOV R125, R143 ;  /* 0x0000008f007d7202 */ /* 0x000fe40000000f00 */
[----:B------:R-:W-:-:S07]  /*3380*/  MOV R127, R162 ;  /* 0x000000a2007f7202 */ /* 0x000fce0000000f00 */
[----:B------:R-:W-:Y:S05]  /*3390*/  WARPSYNC.COLLECTIVE R124, `(.L_x_8087) ;  /* 0x000000007c087348 */ /* 0x000fea0003c00000 */
[----:B------:R0:W1:Y:S02]  /*33a0*/  SHFL.DOWN P6, R162, R125, R120, R123 ;  /* 0x080000787da27389 */ /* 0x00006400000c007b */
[----:B01----:R-:W-:Y:S01]  /*33b0*/  ENDCOLLECTIVE ;  /* 0x000000000000791b */ /* 0x003fe20003800000 */
.L_x_8087:
[----:B------:R-:W-:Y:S01]  /*33c0*/  FADD.FTZ R127, R127, R146 ;  /* 0x000000927f7f7221 */ /* 0x000fe20000010000 */
[----:B------:R-:W-:-:S04]  /*33d0*/  HFMA2.MMA R120, -RZ, RZ, 0, 4.76837158203125e-07 ;  /* 0x00000008ff787435 */ /* 0x000fc800000001ff */
[----:B------:R-:W-:Y:S02]  /*33e0*/  MOV R125, R127 ;  /* 0x0000007f007d7202 */ /* 0x000fe40000000f00 */
[----:B------:R-:W-:-:S07]  /*33f0*/  MOV R126, R162 ;  /* 0x000000a2007e7202 */ /* 0x000fce0000000f00 */
[----:B------:R-:W-:Y:S05]  /*3400*/  WARPSYNC.COLLECTIVE R124, `(.L_x_8088) ;  /* 0x000000007c087348 */ /* 0x000fea0003c00000 */
[----:B------:R0:W1:Y:S02]  /*3410*/  SHFL.DOWN P6, R162, R125, R120, R123 ;  /* 0x080000787da27389 */ /* 0x00006400000c007b */
[----:B01----:R-:W-:Y:S01]  /*3420*/  ENDCOLLECTIVE ;  /* 0x000000000000791b */ /* 0x003fe20003800000 */
.L_x_8088:
[----:B------:R-:W-:-:S05]  /*3430*/  FADD.FTZ R136, R126, R143 ;  /* 0x0000008f7e887221 */ /* 0x000fca0000010000 */
[----:B------:R-:W-:Y:S02]  /*3440*/  MOV R125, R136 ;  /* 0x00000088007d7202 */ /* 0x000fe40000000f00 */
[----:B------:R-:W-:-:S07]  /*3450*/  MOV R126, R162 ;  /* 0x000000a2007e7202 */ /* 0x000fce0000000f00 */
[----:B------:R-:W-:Y:S05]  /*3460*/  WARPSYNC.COLLECTIVE R124, `(.L_x_8089) ;  /* 0x000000007c087348 */ /* 0x000fea0003c00000 */
[----:B------:R0:W1:Y:S02]  /*3470*/  SHFL.DOWN P6, R162, R125, R120, R123 ;  /* 0x080000787da27389 */ /* 0x00006400000c007b */
[----:B01----:R-:W-:Y:S01]  /*3480*/  ENDCOLLECTIVE ;  /* 0x000000000000791b */ /* 0x003fe20003800000 */
.L_x_8089:
[----:B------:R-:W-:Y:S01]  /*3490*/  FADD.FTZ R140, R127, R126 ;  /* 0x0000007e7f8c7221 */ /* 0x000fe20000010000 */
[----:B------:R-:W-:-:S04]  /*34a0*/  HFMA2.MMA R120, -RZ, RZ, 0, 2.384185791015625e-07 ;  /* 0x00000004ff787435 */ /* 0x000fc800000001ff */
[----:B------:R-:W-:Y:S02]  /*34b0*/  MOV R125, R140 ;  /* 0x0000008c007d7202 */ /* 0x000fe40000000f00 */
[----:B------:R-:W-:-:S07]  /*34c0*/  MOV R141, R162 ;  /* 0x000000a2008d7202 */ /* 0x000fce0000000f00 */
[----:B------:R-:W-:Y:S05]  /*34d0*/  WARPSYNC.COLLECTIVE R124, `(.L_x_8090) ;  /* 0x000000007c087348 */ /* 0x000fea0003c00000 */
[----:B------:R0:W1:Y:S02]  /*34e0*/  SHFL.DOWN P6, R162, R125, R120, R123 ;  /* 0x080000787da27389 */ /* 0x00006400000c007b */
[----:B01----:R-:W-:Y:S01]  /*34f0*/  ENDCOLLECTIVE ;  /* 0x000000000000791b */ /* 0x003fe20003800000 */
.L_x_8090:
[----:B------:R-:W-:-:S05]  /*3500*/  FADD.FTZ R141, R136, R141 ;  /* 0x0000008d888d7221 */ /* 0x000fca0000010000 */
[----:B------:R-:W-:Y:S02]  /*3510*/  MOV R125, R141 ;  /* 0x0000008d007d7202 */ /* 0x000fe40000000f00 */
[----:B------:R-:W-:-:S07]  /*3520*/  MOV R145, R162 ;  /* 0x000000a200917202 */ /* 0x000fce0000000f00 */
[----:B------:R-:W-:Y:S05]  /*3530*/  WARPSYNC.COLLECTIVE R124, `(.L_x_8091) ;  /* 0x000000007c087348 */ /* 0x000fea0003c00000 */
[----:B------:R0:W1:Y:S02]  /*3540*/  SHFL.DOWN P6, R162, R125, R120, R123 ;  /* 0x080000787da27389 */ /* 0x00006400000c007b */
[----:B01----:R-:W-:Y:S01]  /*3550*/  ENDCOLLECTIVE ;  /* 0x000000000000791b */ /* 0x003fe20003800000 */
.L_x_8091:
[----:B------:R-:W-:Y:S01]  /*3560*/  FADD.FTZ R145, R140, R145 ;  /* 0x000000918c917221 */ /* 0x000fe20000010000 */
[----:B------:R-:W-:-:S04]  /*3570*/  HFMA2.MMA R120, -RZ, RZ, 0, 1.1920928955078125e-07 ;  /* 0x00000002ff787435 */ /* 0x000fc800000001ff */
[----:B------:R-:W-:Y:S02]  /*3580*/  MOV R125, R145 ;  /* 0x00000091007d7202 */ /* 0x000fe40000000f00 */
[----:B------:R-:W-:-:S07]  /*3590*/  MOV R126, R162 ;  /* 0x000000a2007e7202 */ /* 0x000fce0000000f00 */
[----:B------:R-:W-:Y:S05]  /*35a0*/  WARPSYNC.COLLECTIVE R124, `(.L_x_8092) ;  /* 0x000000007c087348 */ /* 0x000fea0003c00000 */
[----:B------:R0:W1:Y:S02]  /*35b0*/  SHFL.DOWN P6, R162, R125, R120, R123 ;  /* 0x080000787da27389 */ /* 0x00006400000c007b */
[----:B01----:R-:W-:Y:S01]  /*35c0*/  ENDCOLLECTIVE ;  /* 0x000000000000791b */ /* 0x003fe20003800000 */
.L_x_8092:
[----:B------:R-:W-:-:S05]  /*35d0*/  FADD.FTZ R144, R141, R126 ;  /* 0x0000007e8d907221 */ /* 0x000fca0000010000 */
[----:B------:R-:W-:Y:S02]  /*35e0*/  MOV R125, R144 ;  /* 0x00000090007d7202 */ /* 0x000fe40000000f00 */
[----:B------:R-:W-:-:S07]  /*35f0*/  MOV R126, R162 ;  /* 0x000000a2007e7202 */ /* 0x000fce0000000f00 */
[----:B------:R-:W-:Y:S05]  /*3600*/  WARPSYNC.COLLECTIVE R124, `(.L_x_8093) ;  /* 0x000000007c087348 */ /* 0x000fea0003c00000 */
[----:B------:R0:W1:Y:S02]  /*3610*/  SHFL.DOWN P6, R162, R125, R120, R123 ;  /* 0x080000787da27389 */ /* 0x00006400000c007b */
[----:B01----:R-:W-:Y:S01]  /*3620*/  ENDCOLLECTIVE ;  /* 0x000000000000791b */ /* 0x003fe20003800000 */
.L_x_8093:
[----:B------:R-:W-:Y:S01]  /*3630*/  FADD.FTZ R146, R145, R126 ;  /* 0x0000007e91927221 */ /* 0x000fe20000010000 */
[----:B------:R-:W-:-:S04]  /*3640*/  HFMA2.MMA R120, -RZ, RZ, 0, 5.9604644775390625e-08 ;  /* 0x00000001ff787435 */ /* 0x000fc800000001ff */
[----:B------:R-:W-:Y:S02]  /*3650*/  MOV R125, R146 ;  /* 0x00000092007d7202 */ /* 0x000fe40000000f00 */
[----:B------:R-:W-:-:S07]  /*3660*/  MOV R143, R162 ;  /* 0x000000a2008f7202 */ /* 0x000fce0000000f00 */
[----:B------:R-:W-:Y:S05]  /*3670*/  WARPSYNC.COLLECTIVE R124, `(.L_x_8094) ;  /* 0x000000007c087348 */ /* 0x000fea0003c00000 */
[----:B------:R0:W1:Y:S02]  /*3680*/  SHFL.DOWN P6, R162, R125, R120, R123 ;  /* 0x080000787da27389 */ /* 0x00006400000c007b */
[----:B01----:R-:W-:Y:S01]  /*3690*/  ENDCOLLECTIVE ;  /* 0x000000000000791b */ /* 0x003fe20003800000 */
.L_x_8094:
[----:B------:R-:W-:-:S05]  /*36a0*/  FADD.FTZ R126, R144, R143 ;  /* 0x0000008f907e7221 */ /* 0x000fca0000010000 */
[----:B------:R-:W-:Y:S02]  /*36b0*/  MOV R125, R126 ;  /* 0x0000007e007d7202 */ /* 0x000fe40000000f00 */
[----:B------:R-:W-:-:S07]  /*36c0*/  MOV R127, R162 ;  /* 0x000000a2007f7202 */ /* 0x000fce0000000f00 */
[----:B------:R-:W-:Y:S05]  /*36d0*/  WARPSYNC.COLLECTIVE R124, `(.L_x_8095) ;  /* 0x000000007c087348 */ /* 0x000fea0003c00000 */
[----:B------:R0:W1:Y:S02]  /*36e0*/  SHFL.DOWN P6, R162, R125, R120, R123 ;  /* 0x080000787da27389 */ /* 0x00006400000c007b */
[----:B01----:R-:W-:Y:S01]  /*36f0*/  ENDCOLLECTIVE ;  /* 0x000000000000791b */ /* 0x003fe20003800000 */
.L_x_8095:
[----:B------:R-:W-:Y:S01]  /*3700*/  MOV R143, R162 ;  /* 0x000000a2008f7202 */ /* 0x000fe20000000f00 */
[----:B------:R-:W-:Y:S06]  /*3710*/  BRA `(.L_x_8096) ;  /* 0xffffffdc00ac7947 */ /* 0x000fec000383ffff */
.L_x_8097:
        /* <DEDUP_REMOVED lines=14> */
.L_x_8864:


//--------------------- .text._ZN10layer_norm13ln_bwd_kernelINS_13Kernel_traitsIfffffjLj2048ELj1ELj1ELj4ELj16ENS_18Kernel_traits_baseILj2048EfffffjLj128EEEEELb0ELb1ELb1ELb1EEEvNS_9BwdParamsE --------------------------
	.section	.text._ZN10layer_norm13ln_bwd_kernelINS_13Kernel_traitsIfffffjLj2048ELj1ELj1ELj4ELj16ENS_18Kernel_traits_baseILj2048EfffffjLj128EEEEELb0ELb1ELb1ELb1EEEvNS_9BwdParamsE,"ax",@progbits
	.align	128
        .global         _ZN10layer_norm13ln_bwd_kernelINS_13Kernel_traitsIfffffjLj2048ELj1ELj1ELj4ELj16ENS_18Kernel_traits_baseILj2048EfffffjLj128EEEEELb0ELb1ELb1ELb1EEEvNS_9BwdParamsE
        .type           _ZN10layer_norm13ln_bwd_kernelINS_13Kernel_traitsIfffffjLj2048ELj1ELj1ELj4ELj16ENS_18Kernel_traits_baseILj2048EfffffjLj128EEEEELb0ELb1ELb1ELb1EEEvNS_9BwdParamsE,@function
        .size           _ZN10layer_norm13ln_bwd_kernelINS_13Kernel_traitsIfffffjLj2048ELj1ELj1ELj4ELj16ENS_18Kernel_traits_baseILj2048EfffffjLj128EEEEELb0ELb1ELb1ELb1EEEvNS_9BwdParamsE,(.L_x_8865 - _ZN10layer_norm13ln_bwd_kernelINS_13Kernel_traitsIfffffjLj2048ELj1ELj1ELj4ELj16ENS_18Kernel_traits_baseILj2048EfffffjLj128EEEEELb0ELb1ELb1ELb1EEEvNS_9BwdParamsE)
        .other          _ZN10layer_norm13ln_bwd_kernelINS_13Kernel_traitsIfffffjLj2048ELj1ELj1ELj4ELj16ENS_18Kernel_traits_baseILj2048EfffffjLj128EEEEELb0ELb1ELb1ELb1EEEvNS_9BwdParamsE,@"STO_CUDA_ENTRY STV_DEFAULT"
_ZN10layer_norm13ln_bwd_kernelINS_13Kernel_traitsIfffffjLj2048ELj1ELj1ELj4ELj16ENS_18Kernel_traits_baseILj2048EfffffjLj128EEEEELb0ELb1ELb1ELb1EEEvNS_9BwdParamsE:
.text._ZN10layer_norm13ln_bwd_kernelINS_13Kernel_traitsIfffffjLj2048ELj1ELj1ELj4ELj16ENS_18Kernel_traits_baseILj2048EfffffjLj128EEEEELb0ELb1ELb1ELb1EEEvNS_9BwdParamsE:
        /* <DEDUP_REMOVED lines=37> */
.L_x_8098:
        /* <DEDUP_REMOVED lines=43> */
.L_x_8136:
[----:B0-----:R-:W0:Y:S08]  /*0500*/  LDC.64 R6, c[0x0][0x288] ;  /* 0x0000a200ff067b82 */ /* 0x001e300000000a00 */
[----:B------:R-:W1:Y:S08]  /*0510*/  LDC.64 R120, c[0x0][0x258] ;  /* 0x00009600ff787b82 */ /* 0x000e700000000a00 */
[----:B------:R-:W2:Y:S01]  /*0520*/  LDC.64 R116, c[0x0][0x280] ;  /* 0x0000a000ff747b82 */ /* 0x000ea20000000a00 */
[----:B0-----:R-:W-:-:S07]  /*0530*/  IMAD.WIDE R118, R2, 0x4, R6 ;  /* 0x0000000402767825 */ /* 0x001fce00078e0206 */
[----:B------:R-:W0:Y:S01]  /*0540*/  LDC R153, c[0x0][0x218] ;  /* 0x00008600ff997b82 */ /* 0x000e220000000800 */
[----:B------:R3:W4:Y:S01]  /*0550*/  LDG.E R118, desc[UR4][R118.64] ;  /* 0x0000000476767981 */ /* 0x000722000c1e1900 */
        /* <DEDUP_REMOVED lines=10> */
[C---:B---3--:R-:W-:Y:S02]  /*0600*/  IADD3 R119, R151.reuse, 0x80, RZ ;  /* 0x0000008097777810 */ /* 0x048fe40007ffe0ff */
[C---:B------:R-:W-:Y:S02]  /*0610*/  IADD3 R7, R151.reuse, 0x100, RZ ;  /* 0x0000010097077810 */ /* 0x040fe40007ffe0ff */
[C---:B------:R-:W-:Y:S01]  /*0620*/  IADD3 R148, R151.reuse, 0x180, RZ ;  /* 0x0000018097947810 */ /* 0x040fe20007ffe0ff */
[----:B-1----:R-:W-:-:S04]  /*0630*/  IMAD.WIDE.U32 R172, R151, 0x10, R166 ;  /* 0x0000001097ac7825 */ /* 0x002fc800078e00a6 */
[----:B------:R-:W-:-:S04]  /*0640*/  IMAD.WIDE.U32 R170, R119, 0x10, R166 ;  /* 0x0000001077aa7825 */ /* 0x000fc800078e00a6 */
[----:B------:R-:W-:-:S04]  /*0650*/  IMAD.WIDE.U32 R168, R7, 0x10, R166 ;  /* 0x0000001007a87825 */ /* 0x000fc800078e00a6 */
[----:B------:R-:W-:Y:S01]  /*0660*/  IMAD.WIDE.U32 R166, R148, 0x10, R166 ;  /* 0x0000001094a67825 */ /* 0x000fe200078e00a6 */
[----:B----4-:R-:W-:-:S13]  /*0670*/  ISETP.GT.AND P6, PT, R118, RZ, PT ;  /* 0x000000ff7600720c */ /* 0x010fda0003fc4270 */
[----:B--2---:R-:W-:Y:S05]  /*0680*/  @P6 BRA `(.L_x_8101) ;  /* 0x0000000000306947 */ /* 0x004fea0003800000 */
        /* <DEDUP_REMOVED lines=12> */
.L_x_8101:
[----:B------:R-:W0:Y:S01]  /*0750*/  LDC.64 R120, c[0x0][0x250] ;  /* 0x00009400ff787b82 */ /* 0x000e220000000a00 */
[----:B------:R-:W-:-:S07]  /*0760*/  IADD3 R118, R118, -0x1, RZ ;  /* 0xffffffff76767810 */ /* 0x000fce0007ffe0ff */
[----:B------:R-:W1:Y:S01]  /*0770*/  LDC.64 R116, c[0x0][0x238] ;  /* 0x00008e00ff747b82 */ /* 0x000e620000000a00 */
[----:B------:R-:W-:-:S07]  /*0780*/  IMAD R118, R118, R153, RZ ;  /* 0x0000009976767224 */ /* 0x000fce00078e02ff */
[----:B------:R-:W2:Y:S01]  /*0790*/  LDC.64 R128, c[0x0][0x2b8] ;  /* 0x0000ae00ff807b82 */ /* 0x000ea20000000a00 */
[----:B------:R-:W-:Y:S02]  /*07a0*/  SHF.R.S32.HI R3, RZ, 0x1f, R118 ;  /* 0x0000001fff037819 */ /* 0x000fe40000011476 */
[----:B------:R-:W-:Y:S02]  /*07b0*/  LOP3.LUT R5, R0, 0x7f, RZ, 0xc0, !PT ;  /* 0x0000007f00057812 */ /* 0x000fe400078ec0ff */
[----:B------:R-:W-:Y:S01]  /*07c0*/  LEA.HI R118, R3, R118, RZ, 0x2 ;  /* 0x0000007603767211 */ /* 0x000fe200078f10ff */
[----:B0-----:R-:W-:-:S03]  /*07d0*/  IMAD.WIDE R120, R2, 0x4, R120 ;  /* 0x0000000402787825 */ /* 0x001fc600078e0278 */
[----:B------:R-:W-:Y:S02]  /*07e0*/  LEA.HI.SX32 R3, R118, R5, 0x1e ;  /* 0x0000000576037211 */ /* 0x000fe400078ff2ff */
[----:B------:R0:W3:Y:S01]  /*07f0*/  LDG.E R163, desc[UR4][R120.64] ;  /* 0x0000000478a37981 */ /* 0x0000e2000c1e1900 */
[----:B-1----:R-:W-:-:S04]  /*0800*/  IMAD.WIDE.U32 R132, R151, 0x10, R116 ;  /* 0x0000001097847825 */ /* 0x002fc800078e0074 */
[--C-:B------:R-:W-:Y:S02]  /*0810*/  IMAD.WIDE.U32 R136, R119, 0x10, R116.reuse ;  /* 0x0000001077887825 */ /* 0x100fe400078e0074 */
[----:B------:R-:W4:Y:S02]  /*0820*/  LDG.E.128 R132, desc[UR4][R132.64] ;  /* 0x0000000484847981 */ /* 0x000f24000c1e1d00 */
[--C-:B------:R-:W-:Y:S02]  /*0830*/  IMAD.WIDE.U32 R140, R7, 0x10, R116.reuse ;  /* 0x00000010078c7825 */ /* 0x100fe400078e0074 */
[----:B------:R-:W4:Y:S02]  /*0840*/  LDG.E.128 R136, desc[UR4][R136.64] ;  /* 0x0000000488887981 */ /* 0x000f24000c1e1d00 */
[----:B------:R-:W-:Y:S01]  /*0850*/  IMAD.WIDE.U32 R144, R148, 0x10, R116 ;  /* 0x0000001094907825 */ /* 0x000fe200078e0074 */
[C---:B0-----:R-:W-:Y:S01]  /*0860*/  IADD3 R121, R3.reuse, 0x80, RZ ;  /* 0x0000008003797810 */ /* 0x041fe20007ffe0ff */
[----:B------:R-:W4:Y:S02]  /*0870*/  LDG.E.128 R140, desc[UR4][R140.64] ;  /* 0x000000048c8c7981 */ /* 0x000f24000c1e1d00 */
[----:B--2---:R-:W-:-:S02]  /*0880*/  IMAD.WIDE.U32 R116, R3, 0x10, R128 ;  /* 0x0000001003747825 */ /* 0x004fc400078e0080 */
[----:B------:R-:W2:Y:S04]  /*0890*/  LDG.E.128 R144, desc[UR4][R144.64] ;  /* 0x0000000490907981 */ /* 0x000ea8000c1e1d00 */
[----:B------:R-:W2:Y:S01]  /*08a0*/  LDG.E.128 R116, desc[UR4][R116.64] ;  /* 0x0000000474747981 */ /* 0x000ea2000c1e1d00 */
[----:B------:R-:W-:Y:S01]  /*08b0*/  IMAD.WIDE.U32 R120, R121, 0x10, R128 ;  /* 0x0000001079787825 */ /* 0x000fe200078e0080 */
[----:B------:R-:W-:-:S05]  /*08c0*/  IADD3 R125, R3, 0x100, RZ ;  /* 0x00000100037d7810 */ /* 0x000fca0007ffe0ff */
[----:B------:R-:W2:Y:S01]  /*08d0*/  LDG.E.128 R120, desc[UR4][R120.64] ;  /* 0x0000000478787981 */ /* 0x000ea2000c1e1d00 */
[----:B------:R-:W-:Y:S01]  /*08e0*/  IMAD.WIDE.U32 R124, R125, 0x10, R128 ;  /* 0x000000107d7c7825 */ /* 0x000fe200078e0080 */
[----:B------:R-:W-:-:S05]  /*08f0*/  IADD3 R3, R3, 0x180, RZ ;  /* 0x0000018003037810 */ /* 0x000fca0007ffe0ff */
[----:B------:R-:W2:Y:S01]  /*0900*/  LDG.E.128 R124, desc[UR4][R124.64] ;  /* 0x000000047c7c7981 */ /* 0x000ea2000c1e1d00 */
[----:B------:R-:W-:Y:S01]  /*0910*/  IMAD.WIDE.U32 R128, R3, 0x10, R128 ;  /* 0x0000001003807825 */ /* 0x000fe200078e0080 */
[----:B------:R-:W-:Y:S02]  /*0920*/  MOV R149, UR16 ;  /* 0x0000001000957c02 */ /* 0x000fe40008000f00 */
[----:B------:R-:W-:Y:S02]  /*0930*/  MOV R150, UR17 ;  /* 0x0000001100967c02 */ /* 0x000fe40008000f00 */
[----:B------:R-:W-:Y:S01]  /*0940*/  ISETP.NE.U32.AND P0, PT, R149, RZ, PT ;  /* 0x000000ff9500720c */ /* 0x000fe20003f05070 */
[----:B------:R-:W2:Y:S03]  /*0950*/  LDG.E.128 R128, desc[UR4][R128.64] ;  /* 0x0000000480807981 */ /* 0x000ea6000c1e1d00 */
        /* <DEDUP_REMOVED lines=10> */
[C---:B------:R-:W-:Y:S01]  /*0a00*/  FADD.FTZ R135, -R163.reuse, R135 ;  /* 0x00000087a3877221 */ /* 0x040fe20000010100 */
[C---:B------:R-:W-:Y:S01]  /*0a10*/  FADD.FTZ R162, -R163.reuse, R136 ;  /* 0x00000088a3a27221 */ /* 0x040fe20000010100 */
[C---:B-----5:R-:W-:Y:S01]  /*0a20*/  FMUL.FTZ R3, R6.reuse, R3 ;  /* 0x0000000306037220 */ /* 0x060fe20000410000 */
[C---:B------:R-:W-:Y:S01]  /*0a30*/  FMUL.FTZ R134, R6.reuse, R132 ;  /* 0x0000008406867220 */ /* 0x040fe20000410000 */
[----:B------:R-:W-:Y:S01]  /*0a40*/  FMUL.FTZ R132, R6, R135 ;  /* 0x0000008706847220 */ /* 0x000fe20000410000 */
[C---:B------:R-:W-:Y:S01]  /*0a50*/  FADD.FTZ R160, -R163.reuse, R137 ;  /* 0x00000089a3a07221 */ /* 0x040fe20000010100 */
[----:B------:R-:W-:Y:S01]  /*0a60*/  FADD.FTZ R158, -R163, R141 ;  /* 0x0000008da39e7221 */ /* 0x000fe20000010100 */
[----:B--2---:R-:W-:Y:S01]  /*0a70*/  FMUL.FTZ R136, R72, R116 ;  /* 0x0000007448887220 */ /* 0x004fe20000410000 */
[----:B------:R-:W-:Y:S01]  /*0a80*/  FFMA.FTZ R104, R116, R3, R104 ;  /* 0x0000000374687223 */ /* 0x000fe20000010068 */
[----:B------:R-:W-:Y:S01]  /*0a90*/  FADD.FTZ R68, R68, R116 ;  /* 0x0000007444447221 */ /* 0x000fe20000010000 */
[----:B------:R-:W-:Y:S01]  /*0aa0*/  FFMA.FTZ R105, R117, R134, R105 ;  /* 0x0000008675697223 */ /* 0x000fe20000010069 */
[----:B------:R-:W-:Y:S01]  /*0ab0*/  FADD.FTZ R69, R69, R117 ;  /* 0x0000007545457221 */ /* 0x000fe20000010000 */
[----:B------:R-:W-:Y:S01]  /*0ac0*/  FMUL.FTZ R135, R73, R117 ;  /* 0x0000007549877220 */ /* 0x000fe20000410000 */
[----:B------:R-:W-:Y:S01]  /*0ad0*/  FADD.FTZ R116, RZ, R136 ;  /* 0x00000088ff747221 */ /* 0x000fe20000010000 */
[----:B------:R-:W-:Y:S01]  /*0ae0*/  FFMA.FTZ R117, R3, R136, RZ ;  /* 0x0000008803757223 */ /* 0x000fe200000100ff */
        /* <DEDUP_REMOVED lines=12> */
[C---:B------:R-:W-:Y:S01]  /*0bb0*/  FADD.FTZ R159, -R163.reuse, R144 ;  /* 0x00000090a39f7221 */ /* 0x040fe20000010100 */
[C---:B------:R-:W-:Y:S01]  /*0bc0*/  FADD.FTZ R155, -R163.reuse, R139 ;  /* 0x0000008ba39b7221 */ /* 0x040fe20000010100 */
[----:B------:R-:W-:Y:S01]  /*0bd0*/  FMUL.FTZ R144, R76, R120 ;  /* 0x000000784c907220 */ /* 0x000fe20000410000 */
        /* <DEDUP_REMOVED lines=9> */
[C---:B------:R-:W-:Y:S01]  /*0c70*/  FADD.FTZ R165, -R163.reuse, R146 ;  /* 0x00000092a3a57221 */ /* 0x040fe20000010100 */
[----:B------:R-:W-:Y:S01]  /*0c80*/  FMUL.FTZ R146, R78, R122 ;  /* 0x0000007a4e927220 */ /* 0x000fe20000410000 */
[----:B------:R-:W-:Y:S01]  /*0c90*/  FADD.FTZ R119, R116, R143 ;  /* 0x0000008f74777221 */ /* 0x000fe20000010000 */
[----:B------:R-:W-:Y:S01]  /*0ca0*/  FMUL.FTZ R137, R6, R137 ;  /* 0x0000008906897220 */ /* 0x000fe20000410000 */
[----:B------:R-:W-:Y:S01]  /*0cb0*/  FFMA.FTZ R116, R142, R143, R117 ;  /* 0x0000008f8e747223 */ /* 0x000fe20000010075 */
[----:B------:R-:W-:Y:S01]  /*0cc0*/  FADD.FTZ R156, -R163, R140 ;  /* 0x0000008ca39c7221 */ /* 0x000fe20000010100 */
[----:B------:R-:W-:Y:S01]  /*0cd0*/  FMUL.FTZ R140, R6, R155 ;  /* 0x0000009b068c7220 */ /* 0x000fe20000410000 */
[----:B------:R-:W-:Y:S01]  /*0ce0*/  FMUL.FTZ R155, R79, R123 ;  /* 0x0000007b4f9b7220 */ /* 0x000fe20000410000 */
[----:B------:R-:W-:Y:S01]  /*0cf0*/  FADD.FTZ R118, R119, R146 ;  /* 0x0000009277767221 */ /* 0x000fe20000010000 */
[----:B------:R-:W-:Y:S01]  /*0d00*/  FFMA.FTZ R117, R137, R146, R116 ;  /* 0x0000009289757223 */ /* 0x000fe20000010074 */
[C---:B------:R-:W-:Y:S01]  /*0d10*/  FADD.FTZ R164, -R163.reuse, R145 ;  /* 0x00000091a3a47221 */ /* 0x040fe20000010100 */
[----:B------:R-:W-:Y:S01]  /*0d20*/  FADD.FTZ R163, -R163, R147 ;  /* 0x00000093a3a37221 */ /* 0x000fe20000010100 */
[----:B------:R-:W-:Y:S01]  /*0d30*/  FMUL.FTZ R160, R80, R124 ;  /* 0x0000007c50a07220 */ /* 0x000fe20000410000 */
[----:B------:R-:W-:Y:S01]  /*0d40*/  FADD.FTZ R119, R118, R155 ;  /* 0x0000009b76777221 */ /* 0x000fe20000010000 */
[----:B------:R-:W-:Y:S01]  /*0d50*/  FMUL.FTZ R147, R6, R156 ;  /* 0x0000009c06937220 */ /* 0x000fe20000410000 */
[----:B------:R-:W-:Y:S01]  /*0d60*/  FFMA.FTZ R118, R140, R155, R117 ;  /* 0x0000009b8c767223 */ /* 0x000fe20000010075 */
[C---:B------:R-:W-:Y:S01]  /*0d70*/  FMUL.FTZ R145, R6.reuse, R161 ;  /* 0x000000a106917220 */ /* 0x040fe20000410000 */
        /* <DEDUP_REMOVED lines=52> */
[----:B0-----:R-:W-:-:S07]  /*10c0*/  FFMA.FTZ R117, R162, R131, R117 ;  /* 0x00000083a2757223 */ /* 0x001fce0000010075 */
.L_x_8102:
[----:B------:R-:W-:Y:S05]  /*10d0*/  BSYNC B0 ;  /* 0x0000000000007941 */ /* 0x000fea0003800000 */
.L_x_8100:
        /* <DEDUP_REMOVED lines=12> */
[----:B------:R-:W0:Y:S01]  /*11a0*/  SHFL.DOWN PT, R121, R124, 0x8, 0x1f ;  /* 0x09001f007c797f89 */ /* 0x000e2200000e0000 */
        /* <DEDUP_REMOVED lines=12> */
.L_x_8147:
[----:B------:R-:W3:Y:S01]  /*1270*/  S2R R120, SR_CgaCtaId ;  /* 0x0000000000787919 */ /* 0x000ee20000008800 */
[----:B-----5:R-:W-:Y:S01]  /*1280*/  ISETP.GE.AND P4, PT, R152, 0x1, PT ;  /* 0x000000019800780c */ /* 0x020fe20003f86270 */
[----:B-1----:R-:W-:Y:S01]  /*1290*/  FADD.FTZ R124, R121, R124 ;  /* 0x0000007c797c7221 */ /* 0x002fe20000010000 */
[----:B------:R-:W-:Y:S01]  /*12a0*/  @!P0 LOP3.LUT R119, R119, 0x3, RZ, 0xc0, !PT ;  /* 0x0000000377778812 */ /* 0x000fe200078ec0ff */
[----:B0-2---:R-:W-:Y:S01]  /*12b0*/  FADD.FTZ R125, R125, R154 ;  /* 0x0000009a7d7d7221 */ /* 0x005fe20000010000 */
[----:B------:R-:W-:Y:S01]  /*12c0*/  MOV R121, 0x400 ;  /* 0x0000040000797802 */ /* 0x000fe20000000f00 */
[----:B------:R-:W-:Y:S05]  /*12d0*/  WARPSYNC.ALL ;  /* 0x0000000000007948 */ /* 0x000fea0003800000 */
[----:B------:R-:W-:-:S03]  /*12e0*/  @!P0 IADD3 R119, R118, R119, RZ ;  /* 0x0000007776778210 */ /* 0x000fc60007ffe0ff */
[----:B------:R-:W-:Y:S02]  /*12f0*/  @P4 IADD3 R152, R152, -0x1, RZ ;  /* 0xffffffff98984810 */ /* 0x000fe40007ffe0ff */
[----:B------:R-:W-:-:S03]  /*1300*/  @P4 LOP3.LUT R5, R0, 0x7f, RZ, 0xc0, !PT ;  /* 0x0000007f00054812 */ /* 0x000fc600078ec0ff */
[----:B------:R-:W-:-:S05]  /*1310*/  @P4 IMAD R152, R152, R153, RZ ;  /* 0x0000009998984224 */ /* 0x000fca00078e02ff */
[----:B------:R-:W-:-:S04]  /*1320*/  @P4 SHF.R.S32.HI R117, RZ, 0x1f, R152 ;  /* 0x0000001fff754819 */ /* 0x000fc80000011498 */
[----:B------:R-:W-:Y:S01]  /*1330*/  @P4 LEA.HI R116, R117, R152, RZ, 0x2 ;  /* 0x0000009875744211 */ /* 0x000fe200078f10ff */
[----:B------:R-:W-:Y:S01]  /*1340*/  HFMA2.MMA R152, -RZ, RZ, 0, 0 ;  /* 0x00000000ff987435 */ /* 0x000fe200000001ff */
[----:B---3--:R-:W-:-:S05]  /*1350*/  LEA R120, R120, R121, 0x18 ;  /* 0x0000007978787211 */ /* 0x008fca00078ec0ff */
[----:B------:R-:W-:Y:S02]  /*1360*/  @P4 LEA.HI.SX32 R152, R116, R5, 0x1e ;  /* 0x0000000574984211 */ /* 0x000fe400078ff2ff */
[----:B------:R-:W-:Y:S01]  /*1370*/  @!P0 LEA R153, R119, R120, 0x3 ;  /* 0x0000007877998211 */ /* 0x000fe200078e18ff */
[----:B------:R-:W0:Y:S04]  /*1380*/  @P4 LDC.64 R116, c[0x0][0x220] ;  /* 0x00008800ff744b82 */ /* 0x000e280000000a00 */
[----:B------:R-:W-:Y:S01]  /*1390*/  @!P0 STS.64 [R153+0x2000], R124 ;  /* 0x0020007c99008388 */ /* 0x000fe20000000a00 */
[----:B0-----:R-:W-:-:S03]  /*13a0*/  @P4 IMAD.WIDE.U32 R166, R152, 0x10, R116 ;  /* 0x0000001098a64825 */ /* 0x001fc600078e0074 */
[----:B------:R-:W-:Y:S06]  /*13b0*/  BAR.SYNC.DEFER_BLOCKING 0x0 ;  /* 0x0000000000007b1d */ /* 0x000fec0000010000 */
[----:B------:R0:W5:Y:S01]  /*13c0*/  @P4 LDG.E.128 R48, desc[UR4][R166.64] ;  /* 0x00000004a6304981 */ /* 0x000162000c1e1d00 */
[----:B------:R-:W-:Y:S01]  /*13d0*/  LEA R154, R118, R120, 0x3 ;  /* 0x00000078769a7211 */ /* 0x000fe200078e18ff */
[----:B------:R-:W-:Y:S01]  /*13e0*/  BSSY B0, `(.L_x_8104) ;  /* 0x0000021000007945 */ /* 0x000fe20003800000 */
[----:B------:R-:W-:Y:S02]  /*13f0*/  ISETP.NE.U32.AND P0, PT, RZ, UR12, PT ;  /* 0x0000000cff007c0c */ /* 0x000fe4000bf05070 */
[----:B------:R-:W-:Y:S01]  /*1400*/  @!P6 ISETP.NE.U32.AND P3, PT, R149, RZ, PT ;  /* 0x000000ff9500e20c */ /* 0x000fe20003f65070 */
[----:B------:R-:W1:Y:S01]  /*1410*/  LDS.128 R116, [R154+0x2000] ;  /* 0x002000009a747984 */ /* 0x000e620000000c00 */
[----:B------:R-:W-:-:S02]  /*1420*/  ISETP.NE.AND.EX P0, PT, RZ, UR13, PT, P0 ;  /* 0x0000000dff007c0c */ /* 0x000fc4000bf05300 */
[----:B------:R-:W-:Y:S02]  /*1430*/  ISETP.NE.AND P2, PT, R4, RZ, PT ;  /* 0x000000ff0400720c */ /* 0x000fe40003f45270 */
[----:B------:R-:W-:Y:S02]  /*1440*/  @!P6 ISETP.NE.AND.EX P3, PT, R150, RZ, PT, P3 ;  /* 0x000000ff9600e20c */ /* 0x000fe40003f65330 */
[----:B------:R-:W-:Y:S01]  /*1450*/  @!P6 ISETP.NE.U32.AND P1, PT, R149, RZ, PT ;  /* 0x000000ff9500e20c */ /* 0x000fe20003f25070 */
[----:B-1----:R-:W-:Y:S01]  /*1460*/  FADD.FTZ R121, RZ, R116 ;  /* 0x00000074ff797221 */ /* 0x002fe20000010000 */
[----:B------:R-:W-:Y:S02]  /*1470*/  FADD.FTZ R116, RZ, R117 ;  /* 0x00000075ff747221 */ /* 0x000fe40000010000 */
[----:B------:R-:W1:Y:S01]  /*1480*/  @P4 LDC R117, c[0x0][0x29c] ;  /* 0x0000a700ff754b82 */ /* 0x000e620000000800 */
[----:B------:R-:W-:Y:S01]  /*1490*/  FADD.FTZ R163, R118, R121 ;  /* 0x0000007976a37221 */ /* 0x000fe20000010000 */
[----:B------:R-:W-:Y:S01]  /*14a0*/  FADD.FTZ R116, R119, R116 ;  /* 0x0000007477747221 */ /* 0x000fe20000010000 */
[----:B------:R-:W2:Y:S01]  /*14b0*/  LDS.128 R120, [R154+0x2010] ;  /* 0x002010009a787984 */ /* 0x000ea20000000c00 */
[----:B------:R-:W-:-:S04]  /*14c0*/  @!P6 FSEL R119, R20, RZ, P3 ;  /* 0x000000ff1477e208 */ /* 0x000fc80001800000 */
[----:B------:R-:W3:Y:S01]  /*14d0*/  @P4 LDC R118, c[0x0][0x29c] ;  /* 0x0000a700ff764b82 */ /* 0x000ee20000000800 */
[----:B--2---:R-:W-:Y:S01]  /*14e0*/  FADD.FTZ R116, R116, R121 ;  /* 0x0000007974747221 */ /* 0x004fe20000010000 */
[----:B------:R-:W-:-:S03]  /*14f0*/  FADD.FTZ R163, R163, R120 ;  /* 0x00000078a3a37221 */ /* 0x000fc60000010000 */
[----:B------:R-:W-:Y:S01]  /*1500*/  FADD.FTZ R120, R123, R116 ;  /* 0x000000747b787221 */ /* 0x000fe20000010000 */
[----:B------:R-:W-:Y:S02]  /*1510*/  FADD.FTZ R163, R122, R163 ;  /* 0x000000a37aa37221 */ /* 0x000fe40000010000 */
[----:B------:R-:W2:Y:S01]  /*1520*/  @P4 LDC R116, c[0x0][0x29c] ;  /* 0x0000a700ff744b82 */ /* 0x000ea20000000800 */
[----:B------:R-:W-:Y:S01]  /*1530*/  FMUL.FTZ R120, R120, UR10 ;  /* 0x0000000a78787c20 */ /* 0x000fe20008410000 */
[----:B------:R-:W-:-:S06]  /*1540*/  FMUL.FTZ R121, R163, UR10 ;  /* 0x0000000aa3797c20 */ /* 0x000fcc0008410000 */
[----:B------:R-:W4:Y:S01]  /*1550*/  @P0 LDC.64 R122, c[0x0][0x308] ;  /* 0x0000c200ff7a0b82 */ /* 0x000f220000000a00 */
[----:B------:R-:W-:Y:S02]  /*1560*/  FSEL R121, R121, RZ, !P2 ;  /* 0x000000ff79797208 */ /* 0x000fe40005000000 */
[----:B------:R-:W-:Y:S01]  /*1570*/  @!P6 ISETP.NE.U32.AND P2, PT, R149, RZ, PT ;  /* 0x000000ff9500e20c */ /* 0x000fe20003f45070 */
[----:B01-3--:R-:W-:-:S12]  /*1580*/  @!P6 BRA `(.L_x_8105) ;  /* 0x000000000018e947 */ /* 0x00bfd80003800000 */
[----:B------:R-:W-:Y:S01]  /*1590*/  ISETP.NE.U32.AND P3, PT, R149, RZ, PT ;  /* 0x000000ff9500720c */ /* 0x000fe20003f65070 */
[----:B------:R-:W-:-:S03]  /*15a0*/  FFMA.FTZ R119, R3, R120, R121 ;  /* 0x0000007803777223 */ /* 0x000fc60000010079 */
[----:B------:R-:W-:Y:S01]  /*15b0*/  ISETP.NE.AND.EX P3, PT, R150, RZ, PT, P3 ;  /* 0x000000ff9600720c */ /* 0x000fe20003f65330 */
[----:B------:R-:W-:-:S04]  /*15c0*/  FADD.FTZ R119, R136, -R119 ;  /* 0x8000007788777221 */ /* 0x000fc80000010000 */
[----:B------:R-:W-:-:S08]  /*15d0*/  FMUL.FTZ R119, R6, R119 ;  /* 0x0000007706777220 */ /* 0x000fd00000410000 */
[----:B------:R-:W-:-:S07]  /*15e0*/  @P3 FADD.FTZ R119, R20, R119 ;  /* 0x0000007714773221 */ /* 0x000fce0000010000 */
.L_x_8105:
[----:B------:R-:W-:Y:S05]  /*15f0*/  BSYNC B0 ;  /* 0x0000000000007941 */ /* 0x000fea0003800000 */
.L_x_8104:
[----:B------:R-:W-:Y:S01]  /*1600*/  @P4 FMUL.FTZ R125, R119, R118 ;  /* 0x00000076777d4220 */ /* 0x000fe20000410000 */
        /* <DEDUP_REMOVED lines=12> */
.L_x_8107:
[----:B------:R-:W-:Y:S05]  /*16d0*/  BSYNC B0 ;  /* 0x0000000000007941 */ /* 0x000fea0003800000 */
.L_x_8106:
[----:B--2---:R-:W-:Y:S01]  /*16e0*/  @P4 FMUL.FTZ R116, R118, R116 ;  /* 0x0000007476744220 */ /* 0x004fe20000410000 */
        /* <DEDUP_REMOVED lines=12> */
.L_x_8109:
[----:B------:R-:W-:Y:S05]  /*17b0*/  BSYNC B0 ;  /* 0x0000000000007941 */ /* 0x000fea0003800000 */
.L_x_8108:
        /* <DEDUP_REMOVED lines=10> */
[----:B----4-:R-:W-:Y:S01]  /*1860*/  @P0 IMAD.WIDE.U32 R122, R151, 0x10, R122 ;  /* 0x00000010977a0825 */ /* 0x010fe200078e007a */
        /* <DEDUP_REMOVED lines=10> */
.L_x_8111:
[----:B------:R-:W-:Y:S05]  /*1910*/  BSYNC B0 ;  /* 0x0000000000007941 */ /* 0x000fea0003800000 */
.L_x_8110:
[C---:B0-----:R-:W-:Y:S01]  /*1920*/  @P4 FMUL.FTZ R154, R124.reuse, R154 ;  /* 0x0000009a7c9a4220 */ /* 0x041fe20000410000 */
[----:B------:R-:W-:Y:S01]  /*1930*/  SEL R119, R124, R43, P1 ;  /* 0x0000002b7c777207 */ /* 0x000fe20000800000 */
[----:B------:R-:W0:Y:S01]  /*1940*/  @P4 LDC.64 R166, c[0x0][0x2f8] ;  /* 0x0000be00ffa64b82 */ /* 0x000e220000000a00 */
[C---:B------:R-:W-:Y:S01]  /*1950*/  IADD3 R153, R152.reuse, 0x80, RZ ;  /* 0x0000008098997810 */ /* 0x040fe20007ffe0ff */
[-C--:B------:R-:W-:Y:S01]  /*1960*/  @P4 FMUL.FTZ R47, R91, R154.reuse ;  /* 0x0000009a5b2f4220 */ /* 0x080fe20000410000 */
[----:B------:R-:W-:Y:S01]  /*1970*/  @P4 FFMA.FTZ R27, R51, R154, R27 ;  /* 0x0000009a331b4223 */ /* 0x000fe2000001001b */
[----:B------:R1:W-:Y:S04]  /*1980*/  @P0 STG.E.128 desc[UR4][R122.64], R116 ;  /* 0x000000747a000986 */ /* 0x0003e8000c101d04 */
[----:B------:R-:W2:Y:S08]  /*1990*/  @P4 LDC.64 R124, c[0x0][0x220] ;  /* 0x00008800ff7c4b82 */ /* 0x000eb00000000a00 */
[----:B------:R-:W3:Y:S01]  /*19a0*/  @P4 LDC R154, c[0x0][0x29c] ;  /* 0x0000a700ff9a4b82 */ /* 0x000ee20000000800 */
[----:B0-----:R-:W-:-:S07]  /*19b0*/  @P4 IMAD.WIDE.U32 R166, R152, 0x10, R166 ;  /* 0x0000001098a64825 */ /* 0x001fce00078e00a6 */
[----:B------:R-:W0:Y:S01]  /*19c0*/  @P4 LDC R163, c[0x0][0x29c] ;  /* 0x0000a700ffa34b82 */ /* 0x000e220000000800 */
[----:B------:R4:W-:Y:S01]  /*19d0*/  @P4 STG.E.128 desc[UR4][R166.64], R44 ;  /* 0x0000002ca6004986 */ /* 0x0009e2000c101d04 */
[----:B--2---:R-:W-:-:S06]  /*19e0*/  @P4 IMAD.WIDE.U32 R124, R153, 0x10, R124 ;  /* 0x00000010997c4825 */ /* 0x004fcc00078e007c */
[----:B-1----:R-:W1:Y:S01]  /*19f0*/  @P4 LDC R116, c[0x0][0x29c] ;  /* 0x0000a700ff744b82 */ /* 0x002e620000000800 */
[----:B------:R4:W5:Y:S01]  /*1a00*/  @P4 LDG.E.128 R48, desc[UR4][R124.64] ;  /* 0x000000047c304981 */ /* 0x000962000c1e1d00 */
[C---:B------:R-:W-:Y:S01]  /*1a10*/  @!P6 ISETP.NE.U32.AND P2, PT, R149.reuse, RZ, PT ;  /* 0x000000ff9500e20c */ /* 0x040fe20003f45070 */
[----:B------:R-:W-:Y:S01]  /*1a20*/  BSSY B0, `(.L_x_8112) ;  /* 0x000000c000007945 */ /* 0x000fe20003800000 */
[----:B------:R-:W-:-:S04]  /*1a30*/  @!P6 ISETP.NE.U32.AND P3, PT, R149, RZ, PT ;  /* 0x000000ff9500e20c */ /* 0x000fc80003f65070 */
[----:B------:R-:W2:Y:S01]  /*1a40*/  @P4 LDC R123, c[0x0][0x29c] ;  /* 0x0000a700ff7b4b82 */ /* 0x000ea20000000800 */
[----:B------:R-:W-:-:S04]  /*1a50*/  @!P6 ISETP.NE.AND.EX P2, PT, R150, RZ, PT, P2 ;  /* 0x000000ff9600e20c */ /* 0x000fc80003f45320 */
[----:B------:R-:W-:Y:S01]  /*1a60*/  @!P6 FSEL R117, R16, RZ, P2 ;  /* 0x000000ff1075e208 */ /* 0x000fe20001000000 */
[----:B---34-:R-:W-:Y:S08]  /*1a70*/  @!P6 BRA `(.L_x_8113) ;  /* 0x000000000018e947 */ /* 0x018ff00003800000 */
[----:B------:R-:W-:Y:S01]  /*1a80*/  ISETP.NE.U32.AND P2, PT, R149, RZ, PT ;  /* 0x000000ff9500720c */ /* 0x000fe20003f45070 */
[----:B------:R-:W-:-:S03]  /*1a90*/  FFMA.FTZ R117, R139, R120, R121 ;  /* 0x000000788b757223 */ /* 0x000fc60000010079 */
[----:B------:R-:W-:Y:S01]  /*1aa0*/  ISETP.NE.AND.EX P2, PT, R150, RZ, PT, P2 ;  /* 0x000000ff9600720c */ /* 0x000fe20003f45320 */
[----:B------:R-:W-:-:S04]  /*1ab0*/  FADD.FTZ R117, R144, -R117 ;  /* 0x8000007590757221 */ /* 0x000fc80000010000 */
[----:B------:R-:W-:-:S08]  /*1ac0*/  FMUL.FTZ R117, R6, R117 ;  /* 0x0000007506757220 */ /* 0x000fd00000410000 */
[----:B------:R-:W-:-:S07]  /*1ad0*/  @P2 FADD.FTZ R117, R16, R117 ;  /* 0x0000007510752221 */ /* 0x000fce0000010000 */
.L_x_8113:
[----:B------:R-:W-:Y:S05]  /*1ae0*/  BSYNC B0 ;  /* 0x0000000000007941 */ /* 0x000fea0003800000 */
.L_x_8112:
        /* <DEDUP_REMOVED lines=14> */
.L_x_8115:
[----:B------:R-:W-:Y:S05]  /*1bd0*/  BSYNC B0 ;  /* 0x0000000000007941 */ /* 0x000fea0003800000 */
.L_x_8114:
[----:B------:R-:W-:Y:S01]  /*1be0*/  @!P6 ISETP.NE.U32.AND P3, PT, R149, RZ, PT ;  /* 0x000000ff9500e20c */ /* 0x000fe20003f65070 */
[----:B0-----:R-:W-:Y:S01]  /*1bf0*/  @P4 FMUL.FTZ R122, R118, R163 ;  /* 0x000000a3767a4220 */ /* 0x001fe20000410000 */
        /* <DEDUP_REMOVED lines=13> */
.L_x_8117:
[----:B------:R-:W-:Y:S05]  /*1cd0*/  BSYNC B0 ;  /* 0x0000000000007941 */ /* 0x000fea0003800000 */
.L_x_8116:
[----:B------:R-:W-:Y:S01]  /*1ce0*/  BSSY B0, `(.L_x_8118) ;  /* 0x000000a000007945 */ /* 0x000fe20003800000 */
[----:B-1----:R-:W-:Y:S01]  /*1cf0*/  @P4 FMUL.FTZ R125, R119, R116 ;  /* 0x00000074777d4220 */ /* 0x002fe20000410000 */
        /* <DEDUP_REMOVED lines=8> */
.L_x_8119:
[----:B------:R-:W-:Y:S05]  /*1d80*/  BSYNC B0 ;  /* 0x0000000000007941 */ /* 0x000fea0003800000 */
.L_x_8118:
[----:B--2---:R-:W-:Y:S01]  /*1d90*/  @P4 FMUL.FTZ R116, R124, R123 ;  /* 0x0000007b7c744220 */ /* 0x004fe20000410000 */
[-C--:B------:R-:W-:Y:S01]  /*1da0*/  @P4 FFMA.FTZ R30, R50, R125.reuse, R30 ;  /* 0x0000007d321e4223 */ /* 0x080fe2000001001e */
[----:B------:R-:W0:Y:S01]  /*1db0*/  @P0 LDC.64 R122, c[0x0][0x308] ;  /* 0x0000c200ff7a0b82 */ /* 0x000e220000000a00 */
[----:B------:R-:W-:Y:S01]  /*1dc0*/  @P4 FMUL.FTZ R46, R94, R125 ;  /* 0x0000007d5e2e4220 */ /* 0x000fe20000410000 */
[-C--:B------:R-:W-:Y:S01]  /*1dd0*/  @P4 FFMA.FTZ R31, R51, R116.reuse, R31 ;  /* 0x00000074331f4223 */ /* 0x080fe2000001001f */
[----:B------:R-:W-:Y:S01]  /*1de0*/  @P4 FMUL.FTZ R47, R95, R116 ;  /* 0x000000745f2f4220 */ /* 0x000fe20000410000 */
[----:B------:R-:W-:Y:S02]  /*1df0*/  SEL R116, R117, R40, P1 ;  /* 0x0000002875747207 */ /* 0x000fe40000800000 */
[----:B------:R-:W-:Y:S02]  /*1e00*/  SEL R117, R118, R41, P1 ;  /* 0x0000002976757207 */ /* 0x000fe40000800000 */
[----:B------:R-:W-:Y:S01]  /*1e10*/  SEL R118, R119, R42, P1 ;  /* 0x0000002a77767207 */ /* 0x000fe20000800000 */
[----:B------:R-:W1:Y:S01]  /*1e20*/  @P4 LDC.64 R166, c[0x0][0x2f8] ;  /* 0x0000be00ffa64b82 */ /* 0x000e620000000a00 */
[----:B------:R-:W-:-:S02]  /*1e30*/  SEL R119, R124, R43, P1 ;  /* 0x0000002b7c777207 */ /* 0x000fc40000800000 */
[----:B------:R-:W-:-:S05]  /*1e40*/  IADD3 R151, R151, 0x80, RZ ;  /* 0x0000008097977810 */ /* 0x000fca0007ffe0ff */
[----:B------:R-:W2:Y:S01]  /*1e50*/  @P4 LDC.64 R124, c[0x0][0x220] ;  /* 0x00008800ff7c4b82 */ /* 0x000ea20000000a00 */
[----:B0-----:R-:W-:Y:S01]  /*1e60*/  @P0 IMAD.WIDE.U32 R122, R151, 0x10, R122 ;  /* 0x00000010977a0825 */ /* 0x001fe200078e007a */
[----:B------:R-:W-:-:S06]  /*1e70*/  IADD3 R151, R152, 0x100, RZ ;  /* 0x0000010098977810 */ /* 0x000fcc0007ffe0ff */
[----:B------:R-:W0:Y:S01]  /*1e80*/  @P4 LDC R168, c[0x0][0x29c] ;  /* 0x0000a700ffa84b82 */ /* 0x000e220000000800 */
[----:B------:R3:W-:Y:S01]  /*1e90*/  @P0 STG.E.128 desc[UR4][R122.64], R116 ;  /* 0x000000747a000986 */ /* 0x0007e2000c101d04 */
[----:B-1----:R-:W-:-:S06]  /*1ea0*/  @P4 IMAD.WIDE.U32 R166, R153, 0x10, R166 ;  /* 0x0000001099a64825 */ /* 0x002fcc00078e00a6 */
[----:B------:R-:W1:Y:S01]  /*1eb0*/  @P4 LDC R163, c[0x0][0x29c] ;  /* 0x0000a700ffa34b82 */ /* 0x000e620000000800 */
[----:B------:R4:W-:Y:S01]  /*1ec0*/  @P4 STG.E.128 desc[UR4][R166.64], R44 ;  /* 0x0000002ca6004986 */ /* 0x0009e2000c101d04 */
[----:B--2---:R-:W-:-:S06]  /*1ed0*/  @P4 IMAD.WIDE.U32 R124, R151, 0x10, R124 ;  /* 0x00000010977c4825 */ /* 0x004fcc00078e007c */
[----:B------:R-:W2:Y:S01]  /*1ee0*/  @P4 LDC R153, c[0x0][0x29c] ;  /* 0x0000a700ff994b82 */ /* 0x000ea20000000800 */
[----:B------:R4:W5:Y:S01]  /*1ef0*/  @P4 LDG.E.128 R48, desc[UR4][R124.64] ;  /* 0x000000047c304981 */ /* 0x000962000c1e1d00 */
[C---:B------:R-:W-:Y:S01]  /*1f00*/  @!P6 ISETP.NE.U32.AND P3, PT, R149.reuse, RZ, PT ;  /* 0x000000ff9500e20c */ /* 0x040fe20003f65070 */
[----:B------:R-:W-:Y:S01]  /*1f10*/  BSSY B0, `(.L_x_8120) ;  /* 0x000000d000007945 */ /* 0x000fe20003800000 */
[----:B------:R-:W-:-:S04]  /*1f20*/  @!P6 ISETP.NE.U32.AND P2, PT, R149, RZ, PT ;  /* 0x000000ff9500e20c */ /* 0x000fc80003f45070 */
[----:B------:R-:W0:Y:S01]  /*1f30*/  @P4 LDC R154, c[0x0][0x29c] ;  /* 0x0000a700ff9a4b82 */ /* 0x000e220000000800 */
[----:B------:R-:W-:-:S04]  /*1f40*/  @!P6 ISETP.NE.AND.EX P3, PT, R150, RZ, PT, P3 ;  /* 0x000000ff9600e20c */ /* 0x000fc80003f65330 */
[----:B---3--:R-:W-:-:S03]  /*1f50*/  @!P6 FSEL R117, R12, RZ, P3 ;  /* 0x000000ff0c75e208 */ /* 0x008fc60001800000 */
[----:B------:R-:W3:Y:S01]  /*1f60*/  @P0 LDC.64 R122, c[0x0][0x308] ;  /* 0x0000c200ff7a0b82 */ /* 0x000ee20000000a00 */
[----:B----4-:R-:W-:Y:S05]  /*1f70*/  @!P6 BRA `(.L_x_8121) ;  /* 0x000000000018e947 */ /* 0x010fea0003800000 */
[----:B------:R-:W-:Y:S01]  /*1f80*/  ISETP.NE.U32.AND P3, PT, R149, RZ, PT ;  /* 0x000000ff9500720c */ /* 0x000fe20003f65070 */
[----:B------:R-:W-:-:S03]  /*1f90*/  FFMA.FTZ R117, R147, R120, R121 ;  /* 0x0000007893757223 */ /* 0x000fc60000010079 */
[----:B------:R-:W-:Y:S01]  /*1fa0*/  ISETP.NE.AND.EX P3, PT, R150, RZ, PT, P3 ;  /* 0x000000ff9600720c */ /* 0x000fe20003f65330 */
[----:B------:R-:W-:-:S04]  /*1fb0*/  FADD.FTZ R117, R160, -R117 ;  /* 0x80000075a0757221 */ /* 0x000fc80000010000 */
[----:B------:R-:W-:-:S08]  /*1fc0*/  FMUL.FTZ R117, R6, R117 ;  /* 0x0000007506757220 */ /* 0x000fd00000410000 */
[----:B------:R-:W-:-:S07]  /*1fd0*/  @P3 FADD.FTZ R117, R12, R117 ;  /* 0x000000750c753221 */ /* 0x000fce0000010000 */
.L_x_8121:
[----:B------:R-:W-:Y:S05]  /*1fe0*/  BSYNC B0 ;  /* 0x0000000000007941 */ /* 0x000fea0003800000 */
.L_x_8120:
[----:B0-----:R-:W-:Y:S01]  /*1ff0*/  @P4 FMUL.FTZ R119, R117, R168 ;  /* 0x000000a875774220 */ /* 0x001fe20000410000 */
        /* <DEDUP_REMOVED lines=13> */
.L_x_8123:
[----:B------:R-:W-:Y:S05]  /*20d0*/  BSYNC B0 ;  /* 0x0000000000007941 */ /* 0x000fea0003800000 */
.L_x_8122:
[----:B-1----:R-:W-:Y:S01]  /*20e0*/  @P4 FMUL.FTZ R116, R118, R163 ;  /* 0x000000a376744220 */ /* 0x002fe20000410000 */
        /* <DEDUP_REMOVED lines=12> */
.L_x_8125:
[----:B------:R-:W-:Y:S05]  /*21b0*/  BSYNC B0 ;  /* 0x0000000000007941 */ /* 0x000fea0003800000 */
.L_x_8124:
[----:B------:R-:W-:Y:S01]  /*21c0*/  @!P6 ISETP.NE.U32.AND P2, PT, R149, RZ, PT ;  /* 0x000000ff9500e20c */ /* 0x000fe20003f45070 */
[----:B--2---:R-:W-:Y:S01]  /*21d0*/  @P4 FMUL.FTZ R153, R119, R153 ;  /* 0x0000009977994220 */ /* 0x004fe20000410000 */
[----:B------:R-:W-:Y:S01]  /*21e0*/  BSSY B0, `(.L_x_8126) ;  /* 0x0000010000007945 */ /* 0x000fe20003800000 */
[----:B------:R-:W-:Y:S01]  /*21f0*/  SEL R116, R117, R40, P1 ;  /* 0x0000002875747207 */ /* 0x000fe20000800000 */
[----:B---3--:R-:W-:Y:S01]  /*2200*/  @P0 IMAD.WIDE.U32 R122, R7, 0x10, R122 ;  /* 0x00000010077a0825 */ /* 0x008fe200078e007a */
[----:B------:R-:W-:-:S03]  /*2210*/  @!P6 ISETP.NE.AND.EX P2, PT, R150, RZ, PT, P2 ;  /* 0x000000ff9600e20c */ /* 0x000fc60003f45320 */
[----:B------:R-:W-:Y:S01]  /*2220*/  @P4 FFMA.FTZ R34, R50, R153, R34 ;  /* 0x0000009932224223 */ /* 0x000fe20000010022 */
[----:B------:R-:W-:Y:S01]  /*2230*/  SEL R117, R118, R41, P1 ;  /* 0x0000002976757207 */ /* 0x000fe20000800000 */
[----:B------:R-:W-:Y:S01]  /*2240*/  @P4 FMUL.FTZ R46, R98, R153 ;  /* 0x00000099622e4220 */ /* 0x000fe20000410000 */
        /* <DEDUP_REMOVED lines=9> */
.L_x_8127:
[----:B------:R-:W-:Y:S05]  /*22e0*/  BSYNC B0 ;  /* 0x0000000000007941 */ /* 0x000fea0003800000 */
.L_x_8126:
[----:B------:R-:W0:Y:S01]  /*22f0*/  @P4 LDC.64 R166, c[0x0][0x2f8] ;  /* 0x0000be00ffa64b82 */ /* 0x000e220000000a00 */
[C---:B------:R-:W-:Y:S01]  /*2300*/  @P4 FMUL.FTZ R154, R124.reuse, R154 ;  /* 0x0000009a7c9a4220 */ /* 0x040fe20000410000 */
[----:B------:R-:W-:-:S03]  /*2310*/  SEL R119, R124, R43, P1 ;  /* 0x0000002b7c777207 */ /* 0x000fc60000800000 */
[-C--:B------:R-:W-:Y:S01]  /*2320*/  @P4 FMUL.FTZ R47, R99, R154.reuse ;  /* 0x0000009a632f4220 */ /* 0x080fe20000410000 */
[----:B------:R-:W-:Y:S01]  /*2330*/  @P4 FFMA.FTZ R35, R51, R154, R35 ;  /* 0x0000009a33234223 */ /* 0x000fe20000010023 */
[----:B------:R1:W-:Y:S01]  /*2340*/  @P0 STG.E.128 desc[UR4][R122.64], R116 ;  /* 0x000000747a000986 */ /* 0x0003e2000c101d04 */
[----:B------:R-:W2:Y:S01]  /*2350*/  @P4 LDC.64 R124, c[0x0][0x220] ;  /* 0x00008800ff7c4b82 */ /* 0x000ea20000000a00 */
[----:B0-----:R-:W-:Y:S01]  /*2360*/  @P4 IMAD.WIDE.U32 R166, R151, 0x10, R166 ;  /* 0x0000001097a64825 */ /* 0x001fe200078e00a6 */
[----:B------:R-:W-:-:S06]  /*2370*/  IADD3 R151, R152, 0x180, RZ ;  /* 0x0000018098977810 */ /* 0x000fcc0007ffe0ff */
[----:B-1----:R-:W0:Y:S01]  /*2380*/  @P4 LDC R117, c[0x0][0x29c] ;  /* 0x0000a700ff754b82 */ /* 0x002e220000000800 */
[----:B------:R1:W-:Y:S01]  /*2390*/  @P4 STG.E.128 desc[UR4][R166.64], R44 ;  /* 0x0000002ca6004986 */ /* 0x0003e2000c101d04 */
[----:B--2---:R-:W-:-:S06]  /*23a0*/  @P4 IMAD.WIDE.U32 R124, R151, 0x10, R124 ;  /* 0x00000010977c4825 */ /* 0x004fcc00078e007c */
[----:B------:R-:W2:Y:S01]  /*23b0*/  @P4 LDC R152, c[0x0][0x29c] ;  /* 0x0000a700ff984b82 */ /* 0x000ea20000000800 */
[----:B------:R1:W5:Y:S01]  /*23c0*/  @P4 LDG.E.128 R48, desc[UR4][R124.64] ;  /* 0x000000047c304981 */ /* 0x000362000c1e1d00 */
[----:B------:R-:W-:Y:S01]  /*23d0*/  @!P6 ISETP.NE.U32.AND P2, PT, R149, RZ, PT ;  /* 0x000000ff9500e20c */ /* 0x000fe20003f45070 */
[----:B------:R-:W-:Y:S05]  /*23e0*/  BSSY B0, `(.L_x_8128) ;  /* 0x000000b000007945 */ /* 0x000fea0003800000 */
[----:B------:R-:W3:Y:S01]  /*23f0*/  @P4 LDC R118, c[0x0][0x29c] ;  /* 0x0000a700ff764b82 */ /* 0x000ee20000000800 */
[----:B------:R-:W-:-:S04]  /*2400*/  @!P6 ISETP.NE.AND.EX P2, PT, R150, RZ, PT, P2 ;  /* 0x000000ff9600e20c */ /* 0x000fc80003f45320 */
[----:B------:R-:W-:Y:S01]  /*2410*/  @!P6 FSEL R7, R8, RZ, P2 ;  /* 0x000000ff0807e208 */ /* 0x000fe20001000000 */
[----:B-1----:R-:W-:Y:S08]  /*2420*/  @!P6 BRA `(.L_x_8129) ;  /* 0x000000000018e947 */ /* 0x002ff00003800000 */
[----:B------:R-:W-:Y:S01]  /*2430*/  ISETP.NE.U32.AND P2, PT, R149, RZ, PT ;  /* 0x000000ff9500720c */ /* 0x000fe20003f45070 */
[----:B------:R-:W-:-:S03]  /*2440*/  FFMA.FTZ R7, R159, R120, R121 ;  /* 0x000000789f077223 */ /* 0x000fc60000010079 */
[----:B------:R-:W-:Y:S01]  /*2450*/  ISETP.NE.AND.EX P2, PT, R150, RZ, PT, P2 ;  /* 0x000000ff9600720c */ /* 0x000fe20003f45320 */
[----:B------:R-:W-:-:S04]  /*2460*/  FADD.FTZ R7, R128, -R7 ;  /* 0x8000000780077221 */ /* 0x000fc80000010000 */
[----:B------:R-:W-:-:S08]  /*2470*/  FMUL.FTZ R7, R6, R7 ;  /* 0x0000000706077220 */ /* 0x000fd00000410000 */
[----:B------:R-:W-:-:S07]  /*2480*/  @P2 FADD.FTZ R7, R8, R7 ;  /* 0x0000000708072221 */ /* 0x000fce0000010000 */
.L_x_8129:
[----:B------:R-:W-:Y:S05]  /*2490*/  BSYNC B0 ;  /* 0x0000000000007941 */ /* 0x000fea0003800000 */
.L_x_8128:
[----:B------:R-:W-:Y:S01]  /*24a0*/  @!P6 ISETP.NE.U32.AND P3, PT, R149, RZ, PT ;  /* 0x000000ff9500e20c */ /* 0x000fe20003f65070 */
[----:B------:R-:W-:Y:S01]  /*24b0*/  BSSY B0, `(.L_x_8130) ;  /* 0x000000f000007945 */ /* 0x000fe20003800000 */
[C---:B------:R-:W-:Y:S01]  /*24c0*/  SEL R40, R7.reuse, R40, P1 ;  /* 0x0000002807287207 */ /* 0x040fe20000800000 */
[----:B--2---:R-:W-:Y:S01]  /*24d0*/  @P4 FMUL.FTZ R7, R7, R152 ;  /* 0x0000009807074220 */ /* 0x004fe20000410000 */
[----:B------:R-:W-:Y:S02]  /*24e0*/  @!P6 ISETP.NE.AND.EX P3, PT, R150, RZ, PT, P3 ;  /* 0x000000ff9600e20c */ /* 0x000fe40003f65330 */
        /* <DEDUP_REMOVED lines=11> */
.L_x_8131:
[----:B------:R-:W-:Y:S05]  /*25a0*/  BSYNC B0 ;  /* 0x0000000000007941 */ /* 0x000fea0003800000 */
.L_x_8130:
[----:B------:R-:W-:Y:S01]  /*25b0*/  @!P6 ISETP.NE.AND.EX P2, PT, R150, RZ, PT, P2 ;  /* 0x000000ff9600e20c */ /* 0x000fe20003f45320 */
[----:B------:R-:W-:Y:S01]  /*25c0*/  BSSY B0, `(.L_x_8132) ;  /* 0x000000c000007945 */ /* 0x000fe20003800000 */
[C---:B------:R-:W-:Y:S01]  /*25d0*/  SEL R41, R116.reuse, R41, P1 ;  /* 0x0000002974297207 */ /* 0x040fe20000800000 */
[----:B0-----:R-:W-:Y:S01]  /*25e0*/  @P4 FMUL.FTZ R116, R116, R117 ;  /* 0x0000007574744220 */ /* 0x001fe20000410000 */
        /* <DEDUP_REMOVED lines=9> */
.L_x_8133:
[----:B------:R-:W-:Y:S05]  /*2680*/  BSYNC B0 ;  /* 0x0000000000007941 */ /* 0x000fea0003800000 */
.L_x_8132:
[C---:B------:R-:W-:Y:S01]  /*2690*/  SEL R42, R7.reuse, R42, P1 ;  /* 0x0000002a072a7207 */ /* 0x040fe20000800000 */
[----:B---3--:R-:W-:Y:S01]  /*26a0*/  @P4 FMUL.FTZ R7, R7, R118 ;  /* 0x0000007607074220 */ /* 0x008fe20000410000 */
        /* <DEDUP_REMOVED lines=14> */
.L_x_8135:
[----:B------:R-:W-:Y:S05]  /*2790*/  BSYNC B0 ;  /* 0x0000000000007941 */ /* 0x000fea0003800000 */
.L_x_8134:
        /* <DEDUP_REMOVED lines=15> */
.L_x_8099:
[----:B------:R-:W1:Y:S01]  /*2890*/  S2UR UR6, SR_CTAID.X ;  /* 0x00000000000679c3 */ /* 0x000e620000002500 */
[----:B------:R-:W-:-:S07]  /*28a0*/  LOP3.LUT R9, R0, 0x7f, RZ, 0xc0, !PT ;  /* 0x0000007f00097812 */ /* 0x000fce00078ec0ff */
[----:B------:R-:W2:Y:S08]  /*28b0*/  LDC.64 R2, c[0x0][0x2d0] ;  /* 0x0000b400ff027b82 */ /* 0x000eb00000000a00 */
[----:B------:R-:W3:Y:S08]  /*28c0*/  LDC.64 R4, c[0x0][0x2d8] ;  /* 0x0000b600ff047b82 */ /* 0x000ef00000000a00 */
[----:B0-----:R-:W0:Y:S01]  /*28d0*/  LDC.64 R6, c[0x0][0x2f0] ;  /* 0x0000bc00ff067b82 */ /* 0x001e220000000a00 */
[----:B-1----:R-:W-:Y:S01]  /*28e0*/  LEA.HI R8, R0, UR6, RZ, 0x19 ;  /* 0x0000000600087c11 */ /* 0x002fe2000f8fc8ff */
[----:B------:R-:W-:-:S04]  /*28f0*/  ULDC UR6, c[0x0][0x218] ;  /* 0x0000860000067ab9 */ /* 0x000fc80000000800 */
[----:B------:R-:W-:-:S05]  /*2900*/  IMAD R8, R8, UR6, RZ ;  /* 0x0000000608087c24 */ /* 0x000fca000f8e02ff */
[----:B------:R-:W-:-:S05]  /*2910*/  LEA.HI R9, R8, R9, RZ, 0x1e ;  /* 0x0000000908097211 */ /* 0x000fca00078ff0ff */
[----:B--2---:R-:W-:-:S04]  /*2920*/  IMAD.WIDE.U32 R2, R9, 0x10, R2 ;  /* 0x0000001009027825 */ /* 0x004fc800078e0002 */
[C---:B---3--:R-:W-:Y:S01]  /*2930*/  IMAD.WIDE.U32 R4, R9.reuse, 0x10, R4 ;  /* 0x0000001009047825 */ /* 0x048fe200078e0004 */
[----:B------:R-:W-:Y:S03]  /*2940*/  STG.E.128 desc[UR4][R2.64], R68 ;  /* 0x0000004402007986 */ /* 0x000fe6000c101d04 */
        /* <DEDUP_REMOVED lines=13> */
.L_x_8103:
[----:B------:R-:W-:Y:S01]  /*2a20*/  HFMA2.MMA R122, -RZ, RZ, 0, 9.5367431640625e-07 ;  /* 0x00000010ff7a7435 */ /* 0x000fe200000001ff */
[----:B------:R-:W-:Y:S02]  /*2a30*/  MOV R163, R116 ;  /* 0x0000007400a37202 */ /* 0x000fe40000000f00 */
[----:B------:R-:W-:Y:S02]  /*2a40*/  MOV R123, 0x1f ;  /* 0x0000001f007b7802 */ /* 0x000fe40000000f00 */
[----:B------:R-:W-:-:S07]  /*2a50*/  MOV R120, 0xffffffff ;  /* 0xffffffff00787802 */ /* 0x000fce0000000f00 */
[----:B0----5:R-:W-:Y:S05]  /*2a60*/  WARPSYNC.COLLECTIVE R120, `(.L_x_8137) ;  /* 0x0000000078087348 */ /* 0x021fea0003c00000 */
[----:B------:R1:W2:Y:S02]  /*2a70*/  SHFL.DOWN P1, R154, R163, R122, R123 ;  /* 0x0800007aa39a7389 */ /* 0x0002a4000002007b */
[----:B012--5:R-:W-:Y:S01]  /*2a80*/  ENDCOLLECTIVE ;  /* 0x000000000000791b */ /* 0x027fe20003800000 */
.L_x_8137:
[----:B------:R-:W-:Y:S01]  /*2a90*/  MOV R163, R117 ;  /* 0x0000007500a37202 */ /* 0x000fe20000000f00 */
[----:B------:R-:W-:-:S07]  /*2aa0*/  FADD.FTZ R125, R154, R116 ;  /* 0x000000749a7d7221 */ /* 0x000fce0000010000 */
[----:B------:R-:W-:Y:S05]  /*2ab0*/  WARPSYNC.COLLECTIVE R120, `(.L_x_8138) ;  /* 0x0000000078087348 */ /* 0x000fea0003c00000 */
[----:B------:R0:W1:Y:S02]  /*2ac0*/  SHFL.DOWN P1, R154, R163, R122, R123 ;  /* 0x0800007aa39a7389 */ /* 0x000064000002007b */
[----:B01----:R-:W-:Y:S01]  /*2ad0*/  ENDCOLLECTIVE ;  /* 0x000000000000791b */ /* 0x003fe20003800000 */
.L_x_8138:
[----:B------:R-:W-:Y:S01]  /*2ae0*/  HFMA2.MMA R122, -RZ, RZ, 0, 4.76837158203125e-07 ;  /* 0x00000008ff7a7435 */ /* 0x000fe200000001ff */
[----:B------:R-:W-:Y:S02]  /*2af0*/  MOV R163, R125 ;  /* 0x0000007d00a37202 */ /* 0x000fe40000000f00 */
[----:B------:R-:W-:-:S08]  /*2b00*/  MOV R124, R154 ;  /* 0x0000009a007c7202 */ /* 0x000fd00000000f00 */
[----:B------:R-:W-:Y:S05]  /*2b10*/  WARPSYNC.COLLECTIVE R120, `(.L_x_8139) ;  /* 0x0000000078087348 */ /* 0x000fea0003c00000 */
[----:B------:R0:W1:Y:S02]  /*2b20*/  SHFL.DOWN P1, R154, R163, R122, R123 ;  /* 0x0800007aa39a7389 */ /* 0x000064000002007b */
[----:B01----:R-:W-:Y:S01]  /*2b30*/  ENDCOLLECTIVE ;  /* 0x000000000000791b */ /* 0x003fe20003800000 */
.L_x_8139:
[----:B------:R-:W-:-:S05]  /*2b40*/  FADD.FTZ R124, R124, R117 ;  /* 0x000000757c7c7221 */ /* 0x000fca0000010000 */
[----:B------:R-:W-:Y:S01]  /*2b50*/  MOV R163, R124 ;  /* 0x0000007c00a37202 */ /* 0x000fe20000000f00 */
[----:B------:R-:W-:-:S07]  /*2b60*/  FADD.FTZ R165, R125, R154 ;  /* 0x0000009a7da57221 */ /* 0x000fce0000010000 */
[----:B------:R-:W-:Y:S05]  /*2b70*/  WARPSYNC.COLLECTIVE R120, `(.L_x_8140) ;  /* 0x0000000078087348 */ /* 0x000fea0003c00000 */
[----:B------:R0:W1:Y:S02]  /*2b80*/  SHFL.DOWN P1, R154, R163, R122, R123 ;  /* 0x0800007aa39a7389 */ /* 0x000064000002007b */
[----:B01----:R-:W-:Y:S01]  /*2b90*/  ENDCOLLECTIVE ;  /* 0x000000000000791b */ /* 0x003fe20003800000 */
.L_x_8140:
[----:B------:R-:W-:Y:S01]  /*2ba0*/  HFMA2.MMA R122, -RZ, RZ, 0, 2.384185791015625e-07 ;  /* 0x00000004ff7a7435 */ /* 0x000fe200000001ff */
[----:B------:R-:W-:Y:S02]  /*2bb0*/  MOV R163, R165 ;  /* 0x000000a500a37202 */ /* 0x000fe40000000f00 */
[----:B------:R-:W-:-:S08]  /*2bc0*/  MOV R121, R154 ;  /* 0x0000009a00797202 */ /* 0x000fd00000000f00 */
[----:B------:R-:W-:Y:S05]  /*2bd0*/  WARPSYNC.COLLECTIVE R120, `(.L_x_8141) ;  /* 0x0000000078087348 */ /* 0x000fea0003c00000 */
[----:B------:R0:W1:Y:S02]  /*2be0*/  SHFL.DOWN P1, R154, R163, R122, R123 ;  /* 0x0800007aa39a7389 */ /* 0x000064000002007b */
[----:B01----:R-:W-:Y:S01]  /*2bf0*/  ENDCOLLECTIVE ;  /* 0x000000000000791b */ /* 0x003fe20003800000 */
.L_x_8141:
[----:B------:R-:W-:-:S05]  /*2c00*/  FADD.FTZ R166, R124, R121 ;  /* 0x000000797ca67221 */ /* 0x000fca0000010000 */
[----:B------:R-:W-:Y:S01]  /*2c10*/  MOV R163, R166 ;  /* 0x000000a600a37202 */ /* 0x000fe20000000f00 */
[----:B------:R-:W-:-:S07]  /*2c20*/  FADD.FTZ R167, R165, R154 ;  /* 0x0000009aa5a77221 */ /* 0x000fce0000010000 */
[----:B------:R-:W-:Y:S05]  /*2c30*/  WARPSYNC.COLLECTIVE R120, `(.L_x_8142) ;  /* 0x0000000078087348 */ /* 0x000fea0003c00000 */
[----:B------:R0:W1:Y:S02]  /*2c40*/  SHFL.DOWN P1, R154, R163, R122, R123 ;  /* 0x0800007aa39a7389 */ /* 0x000064000002007b */
[----:B01----:R-:W-:Y:S01]  /*2c50*/  ENDCOLLECTIVE ;  /* 0x000000000000791b */ /* 0x003fe20003800000 */
.L_x_8142:
[----:B------:R-:W-:Y:S01]  /*2c60*/  HFMA2.MMA R122, -RZ, RZ, 0, 1.1920928955078125e-07 ;  /* 0x00000002ff7a7435 */ /* 0x000fe200000001ff */
[----:B------:R-:W-:Y:S02]  /*2c70*/  MOV R163, R167 ;  /* 0x000000a700a37202 */ /* 0x000fe40000000f00 */
[----:B------:R-:W-:-:S08]  /*2c80*/  MOV R121, R154 ;  /* 0x0000009a00797202 */ /* 0x000fd00000000f00 */
[----:B------:R-:W-:Y:S05]  /*2c90*/  WARPSYNC.COLLECTIVE R120, `(.L_x_8143) ;  /* 0x0000000078087348 */ /* 0x000fea0003c00000 */
[----:B------:R0:W1:Y:S02]  /*2ca0*/  SHFL.DOWN P1, R154, R163, R122, R123 ;  /* 0x0800007aa39a7389 */ /* 0x000064000002007b */
[----:B01----:R-:W-:Y:S01]  /*2cb0*/  ENDCOLLECTIVE ;  /* 0x000000000000791b */ /* 0x003fe20003800000 */
.L_x_8143:
[----:B------:R-:W-:-:S05]  /*2cc0*/  FADD.FTZ R116, R166, R121 ;  /* 0x00000079a6747221 */ /* 0x000fca0000010000 */
[----:B------:R-:W-:Y:S01]  /*2cd0*/  MOV R163, R116 ;  /* 0x0000007400a37202 */ /* 0x000fe20000000f00 */
[----:B------:R-:W-:-:S07]  /*2ce0*/  FADD.FTZ R121, R167, R154 ;  /* 0x0000009aa7797221 */ /* 0x000fce0000010000 */
[----:B------:R-:W-:Y:S05]  /*2cf0*/  WARPSYNC.COLLECTIVE R120, `(.L_x_8144) ;  /* 0x0000000078087348 */ /* 0x000fea0003c00000 */
[----:B------:R0:W1:Y:S02]  /*2d00*/  SHFL.DOWN P1, R154, R163, R122, R123 ;  /* 0x0800007aa39a7389 */ /* 0x000064000002007b */
[----:B01----:R-:W-:Y:S01]  /*2d10*/  ENDCOLLECTIVE ;  /* 0x000000000000791b */ /* 0x003fe20003800000 */
.L_x_8144:
[----:B------:R-:W-:Y:S01]  /*2d20*/  HFMA2.MMA R122, -RZ, RZ, 0, 5.9604644775390625e-08 ;  /* 0x00000001ff7a7435 */ /* 0x000fe200000001ff */
[----:B------:R-:W-:Y:S02]  /*2d30*/  MOV R163, R121 ;  /* 0x0000007900a37202 */ /* 0x000fe40000000f00 */
[----:B------:R-:W-:-:S08]  /*2d40*/  MOV R117, R154 ;  /* 0x0000009a00757202 */ /* 0x000fd00000000f00 */
[----:B------:R-:W-:Y:S05]  /*2d50*/  WARPSYNC.COLLECTIVE R120, `(.L_x_8145) ;  /* 0x0000000078087348 */ /* 0x000fea0003c00000 */
[----:B------:R0:W1:Y:S02]  /*2d60*/  SHFL.DOWN P1, R154, R163, R122, R123 ;  /* 0x0800007aa39a7389 */ /* 0x000064000002007b */
[----:B01----:R-:W-:Y:S01]  /*2d70*/  ENDCOLLECTIVE ;  /* 0x000000000000791b */ /* 0x003fe20003800000 */
.L_x_8145:
[----:B------:R-:W-:-:S05]  /*2d80*/  FADD.FTZ R125, R116, R117 ;  /* 0x00000075747d7221 */ /* 0x000fca0000010000 */
[----:B------:R-:W-:Y:S02]  /*2d90*/  MOV R163, R125 ;  /* 0x0000007d00a37202 */ /* 0x000fe40000000f00 */
[----:B------:R-:W-:-:S07]  /*2da0*/  MOV R124, R154 ;  /* 0x0000009a007c7202 */ /* 0x000fce0000000f00 */
[----:B------:R-:W-:Y:S05]  /*2db0*/  WARPSYNC.COLLECTIVE R120, `(.L_x_8146) ;  /* 0x0000000078087348 */ /* 0x000fea0003c00000 */
[----:B------:R0:W1:Y:S02]  /*2dc0*/  SHFL.DOWN P1, R154, R163, R122, R123 ;  /* 0x0800007aa39a7389 */ /* 0x000064000002007b */
[----:B01----:R-:W-:Y:S01]  /*2dd0*/  ENDCOLLECTIVE ;  /* 0x000000000000791b */ /* 0x003fe20003800000 */
.L_x_8146:
[----:B------:R-:W-:Y:S05]  /*2de0*/  BRA `(.L_x_8147) ;  /* 0xffffffe400207947 */ /* 0x000fea000383ffff */
.L_x_8148:
        /* <DEDUP_REMOVED lines=9> */
.L_x_8865:


//--------------------- .text._ZN10layer_norm13ln_bwd_kernelINS_13Kernel_traitsIfffffjLj2048ELj1ELj1ELj4ELj16ENS_18Kernel_traits_baseILj2048EfffffjLj128EEEEELb1ELb0ELb0ELb0EEEvNS_9BwdParamsE --------------------------
	.section	.text._ZN10layer_norm13ln_bwd_kernelINS_13Kernel_traitsIfffffjLj2048ELj1ELj1ELj4ELj16ENS_18Kernel_traits_baseILj2048EfffffjLj128EEEEELb1ELb0ELb0ELb0EEEvNS_9BwdParamsE,"ax",@progbits
	.align	128
        .global         _ZN10layer_norm13ln_bwd_kernelINS_13Kernel_traitsIfffffjLj2048ELj1ELj1ELj4ELj16ENS_18Kernel_traits_baseILj2048EfffffjLj128EEEEELb1ELb0ELb0ELb0EEEvNS_9BwdParamsE
        .type           _ZN10layer_norm13ln_bwd_kernelINS_13Kernel_traitsIfffffjLj2048ELj1ELj1ELj4ELj16ENS_18Kernel_traits_baseILj2048EfffffjLj128EEEEELb1ELb0ELb0ELb0EEEvNS_9BwdParamsE,@function
        .size           _ZN10layer_norm13ln_bwd_kernelINS_13Kernel_traitsIfffffjLj2048ELj1ELj1ELj4ELj16ENS_18Kernel_traits_baseILj2048EfffffjLj128EEEEELb1ELb0ELb0ELb0EEEvNS_9BwdParamsE,(.L_x_8866 - _ZN10layer_norm13ln_bwd_kernelINS_13Kernel_traitsIfffffjLj2048ELj1ELj1ELj4ELj16ENS_18Kernel_traits_baseILj2048EfffffjLj128EEEEELb1ELb0ELb0ELb0EEEvNS_9BwdParamsE)
        .other          _ZN10layer_norm13ln_bwd_kernelINS_13Kernel_traitsIfffffjLj2048ELj1ELj1ELj4ELj16ENS_18Kernel_traits_baseILj2048EfffffjLj128EEEEELb1ELb0ELb0ELb0EEEvNS_9BwdParamsE,@"STO_CUDA_ENTRY STV_DEFAULT"
_ZN10layer_norm13ln_bwd_kernelINS_13Kernel_traitsIfffffjLj2048ELj1ELj1ELj4ELj16ENS_18Kernel_traits_baseILj2048EfffffjLj128EEEEELb1ELb0ELb0ELb0EEEvNS_9BwdParamsE:
.text._ZN10layer_norm13ln_bwd_kernelINS_13Kernel_traitsIfffffjLj2048ELj1ELj1ELj4ELj16ENS_18Kernel_traits_baseILj2048EfffffjLj128EEEEELb1ELb0ELb0ELb0EEEvNS_9BwdParamsE:
        /* <DEDUP_REMOVED lines=64> */
.L_x_8167:
[----:B0--3-5:R-:W0:Y:S01]  /*0400*/  LDC.64 R2, c[0x0][0x250] ;  /* 0x00009400ff027b82 */ /* 0x029e220000000a00 */
[----:B------:R-:W-:-:S07]  /*0410*/  SHF.R.S32.HI R8, RZ, 0x1f, R0 ;  /* 0x0000001fff087819 */ /* 0x000fce0000011400 */
[----:B-12---:R-:W1:Y:S01]  /*0420*/  @P1 LDC.64 R80, c[0x0][0x270] ;  /* 0x00009c00ff501b82 */ /* 0x006e620000000a00 */
        /* <DEDUP_REMOVED lines=8> */
[----:B-----5:R0:W5:Y:S02]  /*04b0*/  @P1 LDG.E R2, desc[UR4][R80.64] ;  /* 0x0000000450021981 */ /* 0x020164000c1e1900 */
        /* <DEDUP_REMOVED lines=28> */
[----:B------:R0:W5:Y:S02]  /*0680*/  LDG.E R4, desc[UR4][R104.64] ;  /* 0x0000000468047981 */ /* 0x000164000c1e1900 */
[----:B0-----:R-:W-:Y:S01]  /*0690*/  IADD3 R104, R8, 0x80, RZ ;  /* 0x0000008008687810 */ /* 0x001fe20007ffe0ff */
[C---:B--2---:R-:W-:Y:S01]  /*06a0*/  FADD.FTZ R114, -R101.reuse, R85 ;  /* 0x0000005565727221 */ /* 0x044fe20000010100 */
[C---:B------:R-:W-:Y:S01]  /*06b0*/  FADD.FTZ R92, -R101.reuse, R84 ;  /* 0x00000054655c7221 */ /* 0x040fe20000010100 */
[----:B------:R-:W-:Y:S02]  /*06c0*/  FADD.FTZ R86, -R101, R86 ;  /* 0x0000005665567221 */ /* 0x000fe40000010100 */
[C---:B-----5:R-:W-:Y:S01]  /*06d0*/  FMUL.FTZ R114, R3.reuse, R114 ;  /* 0x0000007203727220 */ /* 0x060fe20000410000 */
[C---:B------:R-:W-:Y:S01]  /*06e0*/  FMUL.FTZ R92, R3.reuse, R92 ;  /* 0x0000005c035c7220 */ /* 0x040fe20000410000 */
[----:B------:R-:W-:Y:S01]  /*06f0*/  FMUL.FTZ R109, R3, R86 ;  /* 0x00000056036d7220 */ /* 0x000fe20000410000 */
[----:B------:R-:W-:Y:S01]  /*0700*/  FADD.FTZ R10, -R101, R87 ;  /* 0x00000057650a7221 */ /* 0x000fe20000010100 */
[----:B---3--:R-:W-:Y:S01]  /*0710*/  FMUL.FTZ R9, R12, R80 ;  /* 0x000000500c097220 */ /* 0x008fe20000410000 */
[----:B------:R-:W-:Y:S01]  /*0720*/  FADD.FTZ R45, R45, R81 ;  /* 0x000000512d2d7221 */ /* 0x000fe20000010000 */
[----:B------:R-:W-:Y:S01]  /*0730*/  FFMA.FTZ R29, R81, R114, R29 ;  /* 0x00000072511d7223 */ /* 0x000fe2000001001d */
[----:B------:R-:W-:Y:S01]  /*0740*/  FMUL.FTZ R116, R13, R81 ;  /* 0x000000510d747220 */ /* 0x000fe20000410000 */
[----:B------:R-:W-:Y:S01]  /*0750*/  FADD.FTZ R81, RZ, R9 ;  /* 0x00000009ff517221 */ /* 0x000fe20000010000 */
[----:B------:R-:W-:Y:S01]  /*0760*/  FFMA.FTZ R85, R92, R9, RZ ;  /* 0x000000095c557223 */ /* 0x000fe200000100ff */
        /* <DEDUP_REMOVED lines=15> */
.L_x_8151:
[----:B------:R-:W-:Y:S05]  /*0860*/  BSYNC B0 ;  /* 0x0000000000007941 */ /* 0x000fea0003800000 */
.L_x_8150:
        /* <DEDUP_REMOVED lines=19> */
[----:B-----5:R-:W-:Y:S01]  /*09a0*/  FMUL.FTZ R108, R3, R108 ;  /* 0x0000006c036c7220 */ /* 0x020fe20000410000 */
[----:B------:R-:W-:Y:S01]  /*09b0*/  FADD.FTZ R86, -R101, R86 ;  /* 0x0000005665567221 */ /* 0x000fe20000010100 */
[----:B------:R-:W-:Y:S01]  /*09c0*/  FMUL.FTZ R100, R3, R100 ;  /* 0x0000006403647220 */ /* 0x000fe20000410000 */
        /* <DEDUP_REMOVED lines=23> */
.L_x_8153:
[----:B------:R-:W-:Y:S05]  /*0b40*/  BSYNC B0 ;  /* 0x0000000000007941 */ /* 0x000fea0003800000 */
.L_x_8152:
        /* <DEDUP_REMOVED lines=45> */
.L_x_8155:
[----:B------:R-:W-:Y:S05]  /*0e20*/  BSYNC B0 ;  /* 0x0000000000007941 */ /* 0x000fea0003800000 */
.L_x_8154:
        /* <DEDUP_REMOVED lines=44> */
.L_x_8157:
[----:B------:R-:W-:Y:S05]  /*10f0*/  BSYNC B0 ;  /* 0x0000000000007941 */ /* 0x000fea0003800000 */
.L_x_8156:
        /* <DEDUP_REMOVED lines=26> */
.L_x_8178:
        /* <DEDUP_REMOVED lines=13> */
[----:B------:R-:W-:-:S05]  /*1370*/  @!P6 LEA R101, R83, R84, 0x3 ;  /* 0x000000545365e211 */ /* 0x000fca00078e18ff */
[----:B------:R-:W-:Y:S01]  /*1380*/  @!P6 STS.64 [R101+0x2000], R80 ;  /* 0x002000506500e388 */ /* 0x000fe20000000a00 */
[----:B------:R-:W-:Y:S01]  /*1390*/  BAR.SYNC.DEFER_BLOCKING 0x0 ;  /* 0x0000000000007b1d */ /* 0x000fe20000010000 */
[----:B0-----:R-:W-:-:S05]  /*13a0*/  ISETP.NE.AND P6, PT, R106, RZ, PT ;  /* 0x000000ff6a00720c */ /* 0x001fca0003fc5270 */
        /* <DEDUP_REMOVED lines=40> */
[-C--:B------:R-:W-:Y:S01]  /*1630*/  FMUL.FTZ R104, R104, R2.reuse ;  /* 0x0000000268687220 */ /* 0x080fe20000410000 */
        /* <DEDUP_REMOVED lines=20> */
.L_x_8160:
[----:B------:R-:W-:Y:S05]  /*1780*/  BSYNC B0 ;  /* 0x0000000000007941 */ /* 0x000fea0003800000 */
.L_x_8159:
[----:B------:R-:W-:Y:S04]  /*1790*/  BSSY B0, `(.L_x_8161) ;  /* 0x0000031000007945 */ /* 0x000fe80003800000 */
[----:B------:R-:W-:Y:S05]  /*17a0*/  @!P4 BRA `(.L_x_8162) ;  /* 0x0000000000bcc947 */ /* 0x000fea0003800000 */
[----:B------:R-:W-:Y:S01]  /*17b0*/  ISETP.NE.U32.AND P6, PT, RZ, UR8, PT ;  /* 0x00000008ff007c0c */ /* 0x000fe2000bfc5070 */
[-CC-:B0-----:R-:W-:Y:S01]  /*17c0*/  FFMA.FTZ R81, R108, R86.reuse, R87.reuse ;  /* 0x000000566c517223 */ /* 0x181fe20000010057 */
[-CC-:B------:R-:W-:Y:S01]  /*17d0*/  FFMA.FTZ R83, R94, R86.reuse, R87.reuse ;  /* 0x000000565e537223 */ /* 0x180fe20000010057 */
[-C--:B------:R-:W-:Y:S01]  /*17e0*/  FFMA.FTZ R84, R11, R86.reuse, R87 ;  /* 0x000000560b547223 */ /* 0x080fe20000010057 */
        /* <DEDUP_REMOVED lines=43> */
.L_x_8162:
[----:B------:R-:W-:Y:S05]  /*1aa0*/  BSYNC B0 ;  /* 0x0000000000007941 */ /* 0x000fea0003800000 */
.L_x_8161:
        /* <DEDUP_REMOVED lines=49> */
.L_x_8164:
[----:B------:R-:W-:Y:S05]  /*1dc0*/  BSYNC B0 ;  /* 0x0000000000007941 */ /* 0x000fea0003800000 */
.L_x_8163:
        /* <DEDUP_REMOVED lines=20> */
[----:B------:R-:W-:-:S04]  /*1f10*/  ISETP.NE.U32.AND P6, PT, RZ, UR16, PT ;  /* 0x00000010ff007c0c */ /* 0x000fc8000bfc5070 */
[----:B------:R-:W-:-:S04]  /*1f20*/  ISETP.NE.AND.EX P6, PT, RZ, UR17, PT, P6 ;  /* 0x00000011ff007c0c */ /* 0x000fc8000bfc5360 */
        /* <DEDUP_REMOVED lines=8> */
[----:B------:R-:W-:Y:S01]  /*1fb0*/  FMUL.FTZ R83, R83, UR15 ;  /* 0x0000000f53537c20 */ /* 0x000fe20008410000 */
[----:B------:R-:W0:Y:S01]  /*1fc0*/  @P6 LDC.64 R80, c[0x0][0x308] ;  /* 0x0000c200ff506b82 */ /* 0x000e220000000a00 */
[----:B------:R-:W-:Y:S01]  /*1fd0*/  FMUL.FTZ R82, R82, UR15 ;  /* 0x0000000f52527c20 */ /* 0x000fe20008410000 */
[----:B------:R-:W-:-:S06]  /*1fe0*/  FMUL.FTZ R85, R85, UR15 ;  /* 0x0000000f55557c20 */ /* 0x000fcc0008410000 */
[----:B------:R-:W1:Y:S01]  /*1ff0*/  LDC.64 R2, c[0x0][0x2f8] ;  /* 0x0000be00ff027b82 */ /* 0x000e620000000a00 */
[----:B0-----:R-:W-:-:S05]  /*2000*/  @P6 IMAD.WIDE.U32 R80, R8, 0x10, R80 ;  /* 0x0000001008506825 */ /* 0x001fca00078e0050 */
[----:B------:R0:W-:Y:S01]  /*2010*/  @P6 STG.E.128 desc[UR4][R80.64], R76 ;  /* 0x0000004c50006986 */ /* 0x0001e2000c101d04 */
[----:B------:R-:W-:Y:S01]  /*2020*/  LOP3.LUT P6, RZ, R7, 0xff, RZ, 0xc0, !PT ;  /* 0x000000ff07ff7812 */ /* 0x000fe200078cc0ff */
[----:B-1----:R-:W-:-:S03]  /*2030*/  IMAD.WIDE.U32 R2, R8, 0x10, R2 ;  /* 0x0000001008027825 */ /* 0x002fc600078e0002 */
        /* <DEDUP_REMOVED lines=9> */
.L_x_8166:
[----:B------:R-:W-:Y:S05]  /*20d0*/  BSYNC B0 ;  /* 0x0000000000007941 */ /* 0x000fea0003800000 */
.L_x_8165:
[----:B------:R-:W-:Y:S02]  /*20e0*/  IADD3 R0, R0, UR18, RZ ;  /* 0x0000001200007c10 */ /* 0x000fe4000fffe0ff */
[----:B------:R-:W-:Y:S02]  /*20f0*/  SEL R123, RZ, 0x1, P0 ;  /* 0x00000001ff7b7807 */ /* 0x000fe40000000000 */
[----:B------:R-:W-:-:S13]  /*2100*/  ISETP.GE.AND P6, PT, R0, UR19, PT ;  /* 0x0000001300007c0c */ /* 0x000fda000bfc6270 */
[----:B------:R-:W-:Y:S05]  /*2110*/  @!P6 BRA `(.L_x_8167) ;  /* 0xffffffe000b8e947 */ /* 0x000fea000383ffff */
.L_x_8149:
[----:B------:R-:W4:Y:S01]  /*2120*/  S2R R0, SR_TID.X ;  /* 0x0000000000007919 */ /* 0x000f220000002100 */
[----:B------:R-:W4:Y:S08]  /*2130*/  S2UR UR6, SR_CTAID.X ;  /* 0x00000000000679c3 */ /* 0x000f300000002500 */
[----:B---3-5:R-:W3:Y:S08]  /*2140*/  @P5 LDC.64 R2, c[0x0][0x2d0] ;  /* 0x0000b400ff025b82 */ /* 0x028ef00000000a00 */
[----:B------:R-:W0:Y:S08]  /*2150*/  @P5 LDC.64 R4, c[0x0][0x2d8] ;  /* 0x0000b600ff045b82 */ /* 0x000e300000000a00 */
[----:B------:R-:W1:Y:S01]  /*2160*/  @P4 LDC.64 R6, c[0x0][0x2d0] ;  /* 0x0000b400ff064b82 */ /* 0x000e620000000a00 */
[----:B----4-:R-:W-:-:S07]  /*2170*/  LEA.HI R11, R0, UR6, RZ, 0x19 ;  /* 0x00000006000b7c11 */ /* 0x010fce000f8fc8ff */
[----:B------:R-:W4:Y:S01]  /*2180*/  @P4 LDC.64 R8, c[0x0][0x2d8] ;  /* 0x0000b600ff084b82 */ /* 0x000f220000000a00 */
[----:B------:R-:W-:-:S07]  /*2190*/  IMAD R124, R11, R124, RZ ;  /* 0x0000007c0b7c7224 */ /* 0x000fce00078e02ff */
[----:B------:R-:W2:Y:S01]  /*21a0*/  @P3 LDC.64 R10, c[0x0][0x2d0] ;  /* 0x0000b400ff0a3b82 */ /* 0x000ea20000000a00 */
[----:B------:R-:W-:-:S05]  /*21b0*/  LEA.HI R125, R124, R125, RZ, 0x1e ;  /* 0x0000007d7c7d7211 */ /* 0x000fca00078ff0ff */
[C---:B---3--:R-:W-:Y:S02]  /*21c0*/  @P5 IMAD.WIDE.U32 R2, R125.reuse, 0x10, R2 ;  /* 0x000000107d025825 */ /* 0x048fe400078e0002 */
[----:B------:R-:W3:Y:S02]  /*21d0*/  @P3 LDC.64 R12, c[0x0][0x2d8] ;  /* 0x0000b600ff0c3b82 */ /* 0x000ee40000000a00 */
[C---:B0-----:R-:W-:Y:S01]  /*21e0*/  @P5 IMAD.WIDE.U32 R4, R125.reuse, 0x10, R4 ;  /* 0x000000107d045825 */ /* 0x041fe200078e0004 */
[----:B------:R-:W-:Y:S01]  /*21f0*/  @P5 IADD3 R125, R125, 0x80, RZ ;  /* 0x000000807d7d5810 */ /* 0x000fe20007ffe0ff */
[----:B------:R0:W-:Y:S04]  /*2200*/  @P5 STG.E.128 desc[UR4][R2.64], R44 ;  /* 0x0000002c02005986 */ /* 0x0001e8000c101d04 */
[C---:B-1----:R-:W-:Y:S01]  /*2210*/  @P4 IMAD.WIDE.U32 R6, R125.reuse, 0x10, R6 ;  /* 0x000000107d064825 */ /* 0x042fe200078e0006 */
[----:B------:R0:W-:Y:S03]  /*2220*/  @P5 STG.E.128 desc[UR4][R4.64], R28 ;  /* 0x0000001c04005986 */ /* 0x0001e6000c101d04 */
[C---:B----4-:R-:W-:Y:S01]  /*2230*/  @P4 IMAD.WIDE.U32 R8, R125.reuse, 0x10, R8 ;  /* 0x000000107d084825 */ /* 0x050fe200078e0008 */
[----:B------:R-:W-:Y:S01]  /*2240*/  @P4 IADD3 R125, R125, 0x80, RZ ;  /* 0x000000807d7d4810 */ /* 0x000fe20007ffe0ff */
[----:B------:R0:W-:Y:S04]  /*2250*/  @P4 STG.E.128 desc[UR4][R6.64], R48 ;  /* 0x0000003006004986 */ /* 0x0001e8000c101d04 */
[C---:B--2---:R-:W-:Y:S01]  /*2260*/  @P3 IMAD.WIDE.U32 R10, R125.reuse, 0x10, R10 ;  /* 0x000000107d0a3825 */ /* 0x044fe200078e000a */
[----:B------:R0:W-:Y:S04]  /*2270*/  @P4 STG.E.128 desc[UR4][R8.64], R32 ;  /* 0x0000002008004986 */ /* 0x0001e8000c101d04 */
[----:B------:R0:W-:Y:S01]  /*2280*/  @P3 STG.E.128 desc[UR4][R10.64], R52 ;  /* 0x000000340a003986 */ /* 0x0001e2000c101d04 */
[----:B---3--:R-:W-:-:S05]  /*2290*/  @P3 IMAD.WIDE.U32 R12, R125, 0x10, R12 ;  /* 0x000000107d0c3825 */ /* 0x008fca00078e000c */
[----:B------:R0:W-:Y:S01]  /*22a0*/  @P3 STG.E.128 desc[UR4][R12.64], R36 ;  /* 0x000000240c003986 */ /* 0x0001e2000c101d04 */
[----:B------:R-:W-:Y:S05]  /*22b0*/  @!P2 EXIT ;  /* 0x000000000000a94d */ /* 0x000fea0003800000 */
[----:B0-----:R-:W0:Y:S01]  /*22c0*/  LDC.64 R2, c[0x0][0x2d0] ;  /* 0x0000b400ff027b82 */ /* 0x001e220000000a00 */
[----:B------:R-:W-:-:S07]  /*22d0*/  @P3 IADD3 R125, R125, 0x80, RZ ;  /* 0x000000807d7d3810 */ /* 0x000fce0007ffe0ff */
[----:B------:R-:W1:Y:S01]  /*22e0*/  LDC.64 R4, c[0x0][0x2d8] ;  /* 0x0000b600ff047b82 */ /* 0x000e620000000a00 */
[----:B0-----:R-:W-:-:S05]  /*22f0*/  IMAD.WIDE.U32 R2, R125, 0x10, R2 ;  /* 0x000000107d027825 */ /* 0x001fca00078e0002 */
[----:B------:R-:W-:Y:S01]  /*2300*/  STG.E.128 desc[UR4][R2.64], R56 ;  /* 0x0000003802007986 */ /* 0x000fe2000c101d04 */
[----:B-1----:R-:W-:-:S05]  /*2310*/  IMAD.WIDE.U32 R4, R125, 0x10, R4 ;  /* 0x000000107d047825 */ /* 0x002fca00078e0004 */
[----:B------:R-:W-:Y:S01]  /*2320*/  STG.E.128 desc[UR4][R4.64], R40 ;  /* 0x0000002804007986 */ /* 0x000fe2000c101d04 */
[----:B------:R-:W-:Y:S05]  /*2330*/  EXIT ;  /* 0x000000000000794d */ /* 0x000fea0003800000 */
.L_x_8158:
[----:B------:R-:W-:Y:S01]  /*2340*/  HFMA2.MMA R80, -RZ, RZ, 0, 9.5367431640625e-07 ;  /* 0x00000010ff507435 */ /* 0x000fe200000001ff */
[----:B------:R-:W-:Y:S02]  /*2350*/  MOV R83, 0x1f ;  /* 0x0000001f00537802 */ /* 0x000fe40000000f00 */
[----:B------:R-:W-:-:S08]  /*2360*/  MOV R84, 0xffffffff ;  /* 0xffffffff00547802 */ /* 0x000fd00000000f00 */
[----:B-----5:R-:W-:Y:S05]  /*2370*/  WARPSYNC.COLLECTIVE R84, `(.L_x_8168) ;  /* 0x0000000054087348 */ /* 0x020fea0003c00000 */
[----:B------:R0:W1:Y:S02]  /*2380*/  SHFL.DOWN P6, R85, R105, R80, R83 ;  /* 0x0800005069557389 */ /* 0x00006400000c0053 */
[----:B01---5:R-:W-:Y:S01]  /*2390*/  ENDCOLLECTIVE ;  /* 0x000000000000791b */ /* 0x023fe20003800000 */
.L_x_8168:
[----:B------:R-:W-:Y:S01]  /*23a0*/  FADD.FTZ R101, R85, R105 ;  /* 0x0000006955657221 */ /* 0x000fe20000010000 */
[----:B------:R-:W-:-:S07]  /*23b0*/  MOV R105, R103 ;  /* 0x0000006700697202 */ /* 0x000fce0000000f00 */
[----:B------:R-:W-:Y:S05]  /*23c0*/  WARPSYNC.COLLECTIVE R84, `(.L_x_8169) ;  /* 0x0000000054087348 */ /* 0x000fea0003c00000 */
[----:B------:R0:W1:Y:S02]  /*23d0*/  SHFL.DOWN P6, R85, R105, R80, R83 ;  /* 0x0800005069557389 */ /* 0x00006400000c0053 */
[----:B01----:R-:W-:Y:S01]  /*23e0*/  ENDCOLLECTIVE ;  /* 0x000000000000791b */ /* 0x003fe20003800000 */
.L_x_8169:
[----:B------:R-:W-:Y:S01]  /*23f0*/  HFMA2.MMA R80, -RZ, RZ, 0, 4.76837158203125e-07 ;  /* 0x00000008ff507435 */ /* 0x000fe200000001ff */
[----:B------:R-:W-:Y:S02]  /*2400*/  MOV R105, R101 ;  /* 0x0000006500697202 */ /* 0x000fe40000000f00 */
[----:B------:R-:W-:-:S08]  /*2410*/  MOV R86, R85 ;  /* 0x0000005500567202 */ /* 0x000fd00000000f00 */
[----:B------:R-:W-:Y:S05]  /*2420*/  WARPSYNC.COLLECTIVE R84, `(.L_x_8170) ;  /* 0x0000000054087348 */ /* 0x000fea0003c00000 */
[----:B------:R0:W1:Y:S02]  /*2430*/  SHFL.DOWN P6, R85, R105, R80, R83 ;  /* 0x0800005069557389 */ /* 0x00006400000c0053 */
[----:B01----:R-:W-:Y:S01]  /*2440*/  ENDCOLLECTIVE ;  /* 0x000000000000791b */ /* 0x003fe20003800000 */
.L_x_8170:
[----:B------:R-:W-:-:S05]  /*2450*/  FADD.FTZ R104, R86, R103 ;  /* 0x0000006756687221 */ /* 0x000fca0000010000 */
[----:B------:R-:W-:Y:S01]  /*2460*/  MOV R105, R104 ;  /* 0x0000006800697202 */ /* 0x000fe20000000f00 */
[----:B------:R-:W-:-:S07]  /*2470*/  FADD.FTZ R106, R101, R85 ;  /* 0x00000055656a7221 */ /* 0x000fce0000010000 */
[----:B------:R-:W-:Y:S05]  /*2480*/  WARPSYNC.COLLECTIVE R84, `(.L_x_8171) ;  /* 0x0000000054087348 */ /* 0x000fea0003c00000 */
[----:B------:R0:W1:Y:S02]  /*2490*/  SHFL.DOWN P6, R85, R105, R80, R83 ;  /* 0x0800005069557389 */ /* 0x00006400000c0053 */
[----:B01----:R-:W-:Y:S01]  /*24a0*/  ENDCOLLECTIVE ;  /* 0x000000000000791b */ /* 0x003fe20003800000 */
.L_x_8171:
[----:B------:R-:W-:Y:S01]  /*24b0*/  HFMA2.MMA R80, -RZ, RZ, 0, 2.384185791015625e-07 ;  /* 0x00000004ff507435 */ /* 0x000fe200000001ff */
[----:B------:R-:W-:Y:S02]  /*24c0*/  MOV R105, R106 ;  /* 0x0000006a00697202 */ /* 0x000fe40000000f00 */
[----:B------:R-:W-:-:S08]  /*24d0*/  MOV R87, R85 ;  /* 0x0000005500577202 */ /* 0x000fd00000000f00 */
[----:B------:R-:W-:Y:S05]  /*24e0*/  WARPSYNC.COLLECTIVE R84, `(.L_x_8172) ;  /* 0x0000000054087348 */ /* 0x000fea0003c00000 */
[----:B------:R0:W1:Y:S02]  /*24f0*/  SHFL.DOWN P6, R85, R105, R80, R83 ;  /* 0x0800005069557389 */ /* 0x00006400000c0053 */
[----:B01----:R-:W-:Y:S01]  /*2500*/  ENDCOLLECTIVE ;  /* 0x000000000000791b */ /* 0x003fe20003800000 */
.L_x_8172:
[----:B------:R-:W-:-:S05]  /*2510*/  FADD.FTZ R107, R104, R87 ;  /* 0x00000057686b7221 */ /* 0x000fca0000010000 */
[----:B------:R-:W-:Y:S01]  /*2520*/  MOV R105, R107 ;  /* 0x0000006b00697202 */ /* 0x000fe20000000f00 */
[----:B------:R-:W-:-:S07]  /*2530*/  FADD.FTZ R123, R106, R85 ;  /* 0x000000556a7b7221 */ /* 0x000fce0000010000 */
[----:B------:R-:W-:Y:S05]  /*2540*/  WARPSYNC.COLLECTIVE R84, `(.L_x_8173) ;  /* 0x0000000054087348 */ /* 0x000fea0003c00000 */
[----:B------:R0:W1:Y:S02]  /*2550*/  SHFL.DOWN P6, R85, R105, R80, R83 ;  /* 0x0800005069557389 */ /* 0x00006400000c0053 */
[----:B01----:R-:W-:Y:S01]  /*2560*/  ENDCOLLECTIVE ;  /* 0x000000000000791b */ /* 0x003fe20003800000 */
.L_x_8173:
[----:B------:R-:W-:Y:S01]  /*2570*/  HFMA2.MMA R80, -RZ, RZ, 0, 1.1920928955078125e-07 ;  /* 0x00000002ff507435 */ /* 0x000fe200000001ff */
[----:B------:R-:W-:Y:S02]  /*2580*/  MOV R105, R123 ;  /* 0x0000007b00697202 */ /* 0x000fe40000000f00 */
[----:B------:R-:W-:-:S08]  /*2590*/  MOV R86, R85 ;  /* 0x0000005500567202 */ /* 0x000fd00000000f00 */
[----:B------:R-:W-:Y:S05]  /*25a0*/  WARPSYNC.COLLECTIVE R84, `(.L_x_8174) ;  /* 0x0000000054087348 */ /* 0x000fea0003c00000 */
[----:B------:R0:W1:Y:S02]  /*25b0*/  SHFL.DOWN P6, R85, R105, R80, R83 ;  /* 0x0800005069557389 */ /* 0x00006400000c0053 */
[----:B01----:R-:W-:Y:S01]  /*25c0*/  ENDCOLLECTIVE ;  /* 0x000000000000791b */ /* 0x003fe20003800000 */
.L_x_8174:
[----:B------:R-:W-:-:S05]  /*25d0*/  FADD.FTZ R86, R107, R86 ;  /* 0x000000566b567221 */ /* 0x000fca0000010000 */
[----:B------:R-:W-:Y:S01]  /*25e0*/  MOV R105, R86 ;  /* 0x0000005600697202 */ /* 0x000fe20000000f00 */
[----:B------:R-:W-:-:S07]  /*25f0*/  FADD.FTZ R87, R123, R85 ;  /* 0x000000557b577221 */ /* 0x000fce0000010000 */
[----:B------:R-:W-:Y:S05]  /*2600*/  WARPSYNC.COLLECTIVE R84, `(.L_x_8175) ;  /* 0x0000000054087348 */ /* 0x000fea0003c00000 */
[----:B------:R0:W1:Y:S02]  /*2610*/  SHFL.DOWN P6, R85, R105, R80, R83 ;  /* 0x0800005069557389 */ /* 0x00006400000c0053 */
[----:B01----:R-:W-:Y:S01]  /*2620*/  ENDCOLLECTIVE ;  /* 0x000000000000791b */ /* 0x003fe20003800000 */
.L_x_8175:
[----:B------:R-:W-:Y:S01]  /*2630*/  HFMA2.MMA R80, -RZ, RZ, 0, 5.9604644775390625e-08 ;  /* 0x00000001ff507435 */ /* 0x000fe200000001ff */
[----:B------:R-:W-:Y:S02]  /*2640*/  MOV R105, R87 ;  /* 0x0000005700697202 */ /* 0x000fe40000000f00 */
[----:B------:R-:W-:-:S08]  /*2650*/  MOV R103, R85 ;  /* 0x0000005500677202 */ /* 0x000fd00000000f00 */
[----:B------:R-:W-:Y:S05]  /*2660*/  WARPSYNC.COLLECTIVE R84, `(.L_x_8176) ;  /* 0x0000000054087348 */ /* 0x000fea0003c00000 */
[----:B------:R0:W1:Y:S02]  /*2670*/  SHFL.DOWN P6, R85, R105, R80, R83 ;  /* 0x0800005069557389 */ /* 0x00006400000c0053 */
[----:B01----:R-:W-:Y:S01]  /*2680*/  ENDCOLLECTIVE ;  /* 0x000000000000791b */ /* 0x003fe20003800000 */
.L_x_8176:
[----:B------:R-:W-:-:S05]  /*2690*/  FADD.FTZ R86, R86, R103 ;  /* 0x0000006756567221 */ /* 0x000fca0000010000 */
[----:B------:R-:W-:Y:S02]  /*26a0*/  MOV R105, R86 ;  /* 0x0000005600697202 */ /* 0x000fe40000000f00 */
[----:B------:R-:W-:-:S07]  /*26b0*/  MOV R104, R85 ;  /* 0x0000005500687202 */ /* 0x000fce0000000f00 */
[----:B------:R-:W-:Y:S05]  /*26c0*/  WARPSYNC.COLLECTIVE R84, `(.L_x_8177) ;  /* 0x0000000054087348 */ /* 0x000fea0003c00000 */
[----:B------:R0:W1:Y:S02]  /*26d0*/  SHFL.DOWN P6, R85, R105, R80, R83 ;  /* 0x0800005069557389 */ /* 0x00006400000c0053 */
[----:B01----:R-:W-:Y:S01]  /*26e0*/  ENDCOLLECTIVE ;  /* 0x000000000000791b */ /* 0x003fe20003800000 */
.L_x_8177:
[----:B------:R-:W-:Y:S05]  /*26f0*/  BRA `(.L_x_8178) ;  /* 0xffffffe800e87947 */ /* 0x000fea000383ffff */
.L_x_8179:
        /* <DEDUP_REMOVED lines=16> */
.L_x_8866:


//--------------------- .text._ZN10layer_norm13ln_bwd_kernelINS_13Kernel_traitsIfffffjLj2048ELj1ELj1ELj4ELj16ENS_18Kernel_traits_baseILj2048EfffffjLj128EEEEELb1ELb0ELb0ELb1EEEvNS_9BwdParamsE --------------------------
	.section	.text._ZN10layer_norm13ln_bwd_kernelINS_13Kernel_traitsIfffffjLj2048ELj1ELj1ELj4ELj16ENS_18Kernel_traits_baseILj2048EfffffjLj128EEEEELb1ELb0ELb0ELb1EEEvNS_9BwdParamsE,"ax",@progbits
	.align	128
        .global         _ZN10layer_norm13ln_bwd_kernelINS_13Kernel_traitsIfffffjLj2048ELj1ELj1ELj4ELj16ENS_18Kernel_traits_baseILj2048EfffffjLj128EEEEELb1ELb0ELb0ELb1EEEvNS_9BwdParamsE
        .type           _ZN10layer_norm13ln_bwd_kernelINS_13Kernel_traitsIfffffjLj2048ELj1ELj1ELj4ELj16ENS_18Kernel_traits_baseILj2048EfffffjLj128EEEEELb1ELb0ELb0ELb1EEEvNS_9BwdParamsE,@function
        .size           _ZN10layer_norm13ln_bwd_kernelINS_13Kernel_traitsIfffffjLj2048ELj1ELj1ELj4ELj16ENS_18Kernel_traits_baseILj2048EfffffjLj128EEEEELb1ELb0ELb0ELb1EEEvNS_9BwdParamsE,(.L_x_8867 - _ZN10layer_norm13ln_bwd_kernelINS_13Kernel_traitsIfffffjLj2048ELj1ELj1ELj4ELj16ENS_18Kernel_traits_baseILj2048EfffffjLj128EEEEELb1ELb0ELb0ELb1EEEvNS_9BwdParamsE)
        .other          _ZN10layer_norm13ln_bwd_kernelINS_13Kernel_traitsIfffffjLj2048ELj1ELj1ELj4ELj16ENS_18Kernel_traits_baseILj2048EfffffjLj128EEEEELb1ELb0ELb0ELb1EEEvNS_9BwdParamsE,@"STO_CUDA_ENTRY STV_DEFAULT"
_ZN10layer_norm13ln_bwd_kernelINS_13Kernel_traitsIfffffjLj2048ELj1ELj1ELj4ELj16ENS_18Kernel_traits_baseILj2048EfffffjLj128EEEEELb1ELb0ELb0ELb1EEEvNS_9BwdParamsE:
.text._ZN10layer_norm13ln_bwd_kernelINS_13Kernel_traitsIfffffjLj2048ELj1ELj1ELj4ELj16ENS_18Kernel_traits_baseILj2048EfffffjLj128EEEEELb1ELb0ELb0ELb1EEEvNS_9BwdParamsE:
        /* <DEDUP_REMOVED lines=31> */
.L_x_8180:
[----:B------:R-:W-:Y:S01]  /*01f0*/  SHF.L.U32 R2, R0, 0x4, RZ ;  /* 0x0000000400027819 */ /* 0x000fe200000006ff */
[----:B------:R-:W-:-:S03]  /*0200*/  ULDC.64 UR6, c[0x0][0x260] ;  /* 0x0000980000067ab9 */ /* 0x000fc60000000a00 */
[----:B------:R-:W-:-:S04]  /*0210*/  LOP3.LUT R2, R2, 0x7f0, RZ, 0xc0, !PT ;  /* 0x000007f002027812 */ /* 0x000fc800078ec0ff */
[----:B------:R-:W-:-:S04]  /*0220*/  IADD3 R2, P0, R2, UR6, RZ ;  /* 0x0000000602027c10 */ /* 0x000fc8000ff1e0ff */
[----:B------:R-:W-:Y:S01]  /*0230*/  IADD3.X R3, RZ, UR7, RZ, P0, !PT ;  /* 0x00000007ff037c10 */ /* 0x000fe200087fe4ff */
[----:B------:R-:W-:Y:S02]  /*0240*/  ULDC.64 UR6, c[0x0][0x270] ;  /* 0x00009c0000067ab9 */ /* 0x000fe40000000a00 */
[----:B------:R-:W-:Y:S01]  /*0250*/  ISETP.NE.U32.AND P1, PT, RZ, UR6, PT ;  /* 0x00000006ff007c0c */ /* 0x000fe2000bf25070 */
[----:B------:R-:W-:Y:S01]  /*0260*/  HFMA2.MMA R115, -RZ, RZ, 0, 5.9604644775390625e-08 ;  /* 0x00000001ff737435 */ /* 0x000fe200000001ff */
[----:B------:R-:W5:Y:S01]  /*0270*/  LDG.E.128 R28, desc[UR4][R2.64] ;  /* 0x00000004021c7981 */ /* 0x000f62000c1e1d00 */
[----:B------:R-:W-:Y:S02]  /*0280*/  CS2R R98, SRZ ;  /* 0x0000000000627805 */ /* 0x000fe4000001ff00 */
[----:B------:R-:W-:Y:S02]  /*0290*/  ISETP.NE.AND.EX P1, PT, RZ, UR7, PT, P1 ;  /* 0x00000007ff007c0c */ /* 0x000fe4000bf25310 */
[----:B------:R-:W-:Y:S01]  /*02a0*/  CS2R R96, SRZ ;  /* 0x0000000000607805 */ /* 0x000fe2000001ff00 */
[----:B------:R-:W5:Y:S01]  /*02b0*/  LDG.E.128 R24, desc[UR4][R2.64+0x800] ;  /* 0x0008000402187981 */ /* 0x000f62000c1e1d00 */
[----:B------:R-:W-:-:S02]  /*02c0*/  CS2R R94, SRZ ;  /* 0x00000000005e7805 */ /* 0x000fc4000001ff00 */
        /* <DEDUP_REMOVED lines=14> */
[----:B0-----:R-:W-:-:S07]  /*03b0*/  CS2R R2, SRZ ;  /* 0x0000000000027805 */ /* 0x001fce000001ff00 */
.L_x_8186:
        /* <DEDUP_REMOVED lines=40> */
[----:B-----5:R-:W5:Y:S04]  /*0640*/  @P1 LDG.E R109, desc[UR4][R80.64] ;  /* 0x00000004506d1981 */ /* 0x020f68000c1e1900 */
        /* <DEDUP_REMOVED lines=46> */
[C---:B------:R-:W-:Y:S01]  /*0930*/  FMUL.FTZ R68, R108.reuse, R119 ;  /* 0x000000776c447220 */ /* 0x040fe20000410000 */
[C---:B------:R-:W-:Y:S01]  /*0940*/  FADD.FTZ R100, R69.reuse, R100 ;  /* 0x0000006445647221 */ /* 0x040fe20000010000 */
[----:B------:R-:W-:Y:S01]  /*0950*/  FFMA.FTZ R101, R69, R116, R101 ;  /* 0x0000007445657223 */ /* 0x000fe20000010065 */
[----:B------:R-:W-:Y:S01]  /*0960*/  FMUL.FTZ R119, R29, R69 ;  /* 0x000000451d777220 */ /* 0x000fe20000410000 */
[C---:B------:R-:W-:Y:S01]  /*0970*/  FMUL.FTZ R69, R108.reuse, R55 ;  /* 0x000000376c457220 */ /* 0x040fe20000410000 */
[C---:B------:R-:W-:Y:S01]  /*0980*/  FMUL.FTZ R63, R108.reuse, R54 ;  /* 0x000000366c3f7220 */ /* 0x040fe20000410000 */
        /* <DEDUP_REMOVED lines=104> */
.L_x_8197:
        /* <DEDUP_REMOVED lines=81> */
.L_x_8183:
        /* <DEDUP_REMOVED lines=41> */
.L_x_8184:
        /* <DEDUP_REMOVED lines=25> */
.L_x_8185:
        /* <DEDUP_REMOVED lines=94> */
.L_x_8181:
        /* <DEDUP_REMOVED lines=19> */
.L_x_8182:
[----:B------:R-:W-:Y:S01]  /*2050*/  HFMA2.MMA R56, -RZ, RZ, 0, 9.5367431640625e-07 ;  /* 0x00000010ff387435 */ /* 0x000fe200000001ff */
[----:B------:R-:W-:Y:S02]  /*2060*/  MOV R57, 0x1f ;  /* 0x0000001f00397802 */ /* 0x000fe40000000f00 */
[----:B------:R-:W-:-:S08]  /*2070*/  MOV R58, 0xffffffff ;  /* 0xffffffff003a7802 */ /* 0x000fd00000000f00 */
[----:B-----5:R-:W-:Y:S05]  /*2080*/  WARPSYNC.COLLECTIVE R58, `(.L_x_8187) ;  /* 0x000000003a087348 */ /* 0x020fea0003c00000 */
[----:B------:R0:W1:Y:S02]  /*2090*/  SHFL.DOWN P0, R55, R59, R56, R57 ;  /* 0x080000383b377389 */ /* 0x0000640000000039 */
[----:B01---5:R-:W-:Y:S01]  /*20a0*/  ENDCOLLECTIVE ;  /* 0x000000000000791b */ /* 0x023fe20003800000 */
.L_x_8187:
[----:B------:R-:W-:Y:S01]  /*20b0*/  FADD.FTZ R52, R59, R55 ;  /* 0x000000373b347221 */ /* 0x000fe20000010000 */
[----:B------:R-:W-:-:S07]  /*20c0*/  MOV R59, R53 ;  /* 0x00000035003b7202 */ /* 0x000fce0000000f00 */
[----:B------:R-:W-:Y:S05]  /*20d0*/  WARPSYNC.COLLECTIVE R58, `(.L_x_8188) ;  /* 0x000000003a087348 */ /* 0x000fea0003c00000 */
[----:B------:R0:W1:Y:S02]  /*20e0*/  SHFL.DOWN P0, R55, R59, R56, R57 ;  /* 0x080000383b377389 */ /* 0x0000640000000039 */
[----:B01----:R-:W-:Y:S01]  /*20f0*/  ENDCOLLECTIVE ;  /* 0x000000000000791b */ /* 0x003fe20003800000 */
.L_x_8188:
[----:B------:R-:W-:Y:S01]  /*2100*/  HFMA2.MMA R56, -RZ, RZ, 0, 4.76837158203125e-07 ;  /* 0x00000008ff387435 */ /* 0x000fe200000001ff */
[----:B------:R-:W-:Y:S02]  /*2110*/  MOV R59, R52 ;  /* 0x00000034003b7202 */ /* 0x000fe40000000f00 */
[----:B------:R-:W-:-:S08]  /*2120*/  MOV R54, R55 ;  /* 0x0000003700367202 */ /* 0x000fd00000000f00 */
[----:B------:R-:W-:Y:S05]  /*2130*/  WARPSYNC.COLLECTIVE R58, `(.L_x_8189) ;  /* 0x000000003a087348 */ /* 0x000fea0003c00000 */
[----:B------:R0:W1:Y:S02]  /*2140*/  SHFL.DOWN P0, R55, R59, R56, R57 ;  /* 0x080000383b377389 */ /* 0x0000640000000039 */
[----:B01----:R-:W-:Y:S01]  /*2150*/  ENDCOLLECTIVE ;  /* 0x000000000000791b */ /* 0x003fe20003800000 */
.L_x_8189:
[----:B------:R-:W-:-:S05]  /*2160*/  FADD.FTZ R54, R53, R54 ;  /* 0x0000003635367221 */ /* 0x000fca0000010000 */
[----:B------:R-:W-:Y:S01]  /*2170*/  MOV R59, R54 ;  /* 0x00000036003b7202 */ /* 0x000fe20000000f00 */
[----:B------:R-:W-:-:S07]  /*2180*/  FADD.FTZ R124, R52, R55 ;  /* 0x00000037347c7221 */ /* 0x000fce0000010000 */
[----:B------:R-:W-:Y:S05]  /*2190*/  WARPSYNC.COLLECTIVE R58, `(.L_x_8190) ;  /* 0x000000003a087348 */ /* 0x000fea0003c00000 */
[----:B------:R0:W1:Y:S02]  /*21a0*/  SHFL.DOWN P0, R55, R59, R56, R57 ;  /* 0x080000383b377389 */ /* 0x0000640000000039 */
[----:B01----:R-:W-:Y:S01]  /*21b0*/  ENDCOLLECTIVE ;  /* 0x000000000000791b */ /* 0x003fe20003800000 */
.L_x_8190:
[----:B------:R-:W-:Y:S01]  /*21c0*/  HFMA2.MMA R56, -RZ, RZ, 0, 2.384185791015625e-07 ;  /* 0x00000004ff387435 */ /* 0x000fe200000001ff */
[----:B------:R-:W-:Y:S02]  /*21d0*/  MOV R59, R124 ;  /* 0x0000007c003b7202 */ /* 0x000fe40000000f00 */
[----:B------:R-:W-:-:S08]  /*21e0*/  MOV R125, R55 ;  /* 0x00000037007d7202 */ /* 0x000fd00000000f00 */
[----:B------:R-:W-:Y:S05]  /*21f0*/  WARPSYNC.COLLECTIVE R58, `(.L_x_8191) ;  /* 0x000000003a087348 */ /* 0x000fea0003c00000 */
[----:B------:R0:W1:Y:S02]  /*2200*/  SHFL.DOWN P0, R55, R59, R56, R57 ;  /* 0x080000383b377389 */ /* 0x0000640000000039 */
[----:B01----:R-:W-:Y:S01]  /*2210*/  ENDCOLLECTIVE ;  /* 0x000000000000791b */ /* 0x003fe20003800000 */
.L_x_8191:
[----:B------:R-:W-:-:S05]  /*2220*/  FADD.FTZ R54, R54, R125 ;  /* 0x0000007d36367221 */ /* 0x000fca0000010000 */
[----:B------:R-:W-:Y:S01]  /*2230*/  MOV R59, R54 ;  /* 0x00000036003b7202 */ /* 0x000fe20000000f00 */
[----:B------:R-:W-:-:S07]  /*2240*/  FADD.FTZ R125, R124, R55 ;  /* 0x000000377c7d7221 */ /* 0x000fce0000010000 */
[----:B------:R-:W-:Y:S05]  /*2250*/  WARPSYNC.COLLECTIVE R58, `(.L_x_8192) ;  /* 0x000000003a087348 */ /* 0x000fea0003c00000 */
[----:B------:R0:W1:Y:S02]  /*2260*/  SHFL.DOWN P0, R55, R59, R56, R57 ;  /* 0x080000383b377389 */ /* 0x0000640000000039 */
[----:B01----:R-:W-:Y:S01]  /*2270*/  ENDCOLLECTIVE ;  /* 0x000000000000791b */ /* 0x003fe20003800000 */
.L_x_8192:
[----:B------:R-:W-:Y:S01]  /*2280*/  HFMA2.MMA R56, -RZ, RZ, 0, 1.1920928955078125e-07 ;  /* 0x00000002ff387435 */ /* 0x000fe200000001ff */
[----:B------:R-:W-:Y:S02]  /*2290*/  MOV R59, R125 ;  /* 0x0000007d003b7202 */ /* 0x000fe40000000f00 */
[----:B------:R-:W-:-:S08]  /*22a0*/  MOV R53, R55 ;  /* 0x0000003700357202 */ /* 0x000fd00000000f00 */
[----:B------:R-:W-:Y:S05]  /*22b0*/  WARPSYNC.COLLECTIVE R58, `(.L_x_8193) ;  /* 0x000000003a087348 */ /* 0x000fea0003c00000 */
[----:B------:R0:W1:Y:S02]  /*22c0*/  SHFL.DOWN P0, R55, R59, R56, R57 ;  /* 0x080000383b377389 */ /* 0x0000640000000039 */
[----:B01----:R-:W-:Y:S01]  /*22d0*/  ENDCOLLECTIVE ;  /* 0x000000000000791b */ /* 0x003fe20003800000 */
.L_x_8193:
[----:B------:R-:W-:-:S05]  /*22e0*/  FADD.FTZ R124, R54, R53 ;  /* 0x00000035367c7221 */ /* 0x000fca0000010000 */
[----:B------:R-:W-:Y:S01]  /*22f0*/  MOV R59, R124 ;  /* 0x0000007c003b7202 */ /* 0x000fe20000000f00 */
[----:B------:R-:W-:-:S07]  /*2300*/  FADD.FTZ R54, R125, R55 ;  /* 0x000000377d367221 */ /* 0x000fce0000010000 */
[----:B------:R-:W-:Y:S05]  /*2310*/  WARPSYNC.COLLECTIVE R58, `(.L_x_8194) ;  /* 0x000000003a087348 */ /* 0x000fea0003c00000 */
[----:B------:R0:W1:Y:S02]  /*2320*/  SHFL.DOWN P0, R55, R59, R56, R57 ;  /* 0x080000383b377389 */ /* 0x0000640000000039 */
[----:B01----:R-:W-:Y:S01]  /*2330*/  ENDCOLLECTIVE ;  /* 0x000000000000791b */ /* 0x003fe20003800000 */
.L_x_8194:
[----:B------:R-:W-:Y:S01]  /*2340*/  HFMA2.MMA R56, -RZ, RZ, 0, 5.9604644775390625e-08 ;  /* 0x00000001ff387435 */ /* 0x000fe200000001ff */
[----:B------:R-:W-:Y:S02]  /*2350*/  MOV R59, R54 ;  /* 0x00000036003b7202 */ /* 0x000fe40000000f00 */
[----:B------:R-:W-:-:S08]  /*2360*/  MOV R53, R55 ;  /* 0x0000003700357202 */ /* 0x000fd00000000f00 */
[----:B------:R-:W-:Y:S05]  /*2370*/  WARPSYNC.COLLECTIVE R58, `(.L_x_8195) ;  /* 0x000000003a087348 */ /* 0x000fea0003c00000 */
[----:B------:R0:W1:Y:S02]  /*2380*/  SHFL.DOWN P0, R55, R59, R56, R57 ;  /* 0x080000383b377389 */ /* 0x0000640000000039 */
[----:B01----:R-:W-:Y:S01]  /*2390*/  ENDCOLLECTIVE ;  /* 0x000000000000791b */ /* 0x003fe20003800000 */
.L_x_8195:
[----:B------:R-:W-:-:S05]  /*23a0*/  FADD.FTZ R53, R124, R53 ;  /* 0x000000357c357221 */ /* 0x000fca0000010000 */
[----:B------:R-:W-:Y:S02]  /*23b0*/  MOV R59, R53 ;  /* 0x00000035003b7202 */ /* 0x000fe40000000f00 */
[----:B------:R-:W-:-:S07]  /*23c0*/  MOV R52, R55 ;  /* 0x0000003700347202 */ /* 0x000fce0000000f00 */
[----:B------:R-:W-:Y:S05]  /*23d0*/  WARPSYNC.COLLECTIVE R58, `(.L_x_8196) ;  /* 0x000000003a087348 */ /* 0x000fea0003c00000 */
[----:B------:R0:W1:Y:S02]  /*23e0*/  SHFL.DOWN P0, R55, R59, R56, R57 ;  /* 0x080000383b377389 */ /* 0x0000640000000039 */
[----:B01----:R-:W-:Y:S01]  /*23f0*/  ENDCOLLECTIVE ;  /* 0x000000000000791b */ /* 0x003fe20003800000 */
.L_x_8196:
[----:B------:R-:W-:Y:S05]  /*2400*/  BRA `(.L_x_8197) ;  /* 0xffffffec00007947 */ /* 0x000fea000383ffff */
.L_x_8198:
        /* <DEDUP_REMOVED lines=15> */
.L_x_8867:


//--------------------- .text._ZN10layer_norm22ln_bwd_finalize_kernelINS_22Kernel_traits_finalizeILj2048EfffffjLb0ELj1024ELj4ENS_18Kernel_traits_baseILj2048EfffffjLj1024EEEEELb0ELb0EEEvNS_9BwdParamsE --------------------------
	.section	.text._ZN10layer_norm22ln_bwd_finalize_kernelINS_22Kernel_traits_finalizeILj2048EfffffjLb0ELj1024ELj4ENS_18Kernel_traits_baseILj2048EfffffjLj1024EEEEELb0ELb0EEEvNS_9BwdParamsE,"ax",@progbits
	.align	128
        .global         _ZN10layer_norm22ln_bwd_finalize_kernelINS_22Kernel_traits_finalizeILj2048EfffffjLb0ELj1024ELj4ENS_18Kernel_traits_baseILj2048EfffffjLj1024EEEEELb0ELb0EEEvNS_9BwdParamsE
        .type           _ZN10layer_norm22ln_bwd_finalize_kernelINS_22Kernel_traits_finalizeILj2048EfffffjLb0ELj1024ELj4ENS_18Kernel_traits_baseILj2048EfffffjLj1024EEEEELb0ELb0EEEvNS_9BwdParamsE,@function
        .size           _ZN10layer_norm22ln_bwd_finalize_kernelINS_22Kernel_traits_finalizeILj2048EfffffjLb0ELj1024ELj4ENS_18Kernel_traits_baseILj2048EfffffjLj1024EEEEELb0ELb0EEEvNS_9BwdParamsE,(.L_x_8868 - _ZN10layer_norm22ln_bwd_finalize_kernelINS_22Kernel_traits_finalizeILj2048EfffffjLb0ELj1024ELj4ENS_18Kernel_traits_baseILj2048EfffffjLj1024EEEEELb0ELb0EEEvNS_9BwdParamsE)
        .other          _ZN10layer_norm22ln_bwd_finalize_kernelINS_22Kernel_traits_finalizeILj2048EfffffjLb0ELj1024ELj4ENS_18Kernel_traits_baseILj2048EfffffjLj1024EEEEELb0ELb0EEEvNS_9BwdParamsE,@"STO_CUDA_ENTRY STV_DEFAULT"
_ZN10layer_norm22ln_bwd_finalize_kernelINS_22Kernel_traits_finalizeILj2048EfffffjLb0ELj1024ELj4ENS_18Kernel_traits_baseILj2048EfffffjLj1024EEEEELb0ELb0EEEvNS_9BwdParamsE:
.text._ZN10layer_norm22ln_bwd_finalize_kernelINS_22Kernel_traits_finalizeILj2048EfffffjLb0ELj1024ELj4ENS_18Kernel_traits_baseILj2048EfffffjLj1024EEEEELb0ELb0EEEvNS_9BwdParamsE:
        /* <DEDUP_REMOVED lines=25> */
.L_x_8211:
        /* <DEDUP_REMOVED lines=30> */
.L_x_8203:
        /* <DEDUP_REMOVED lines=36> */
.L_x_8202:
[----:B------:R-:W-:Y:S05]  /*05b0*/  BSYNC B1 ;  /* 0x0000000000017941 */ /* 0x000fea0003800000 */
.L_x_8201:
        /* <DEDUP_REMOVED lines=24> */
.L_x_8205:
[----:B------:R-:W-:Y:S05]  /*0740*/  BSYNC B1 ;  /* 0x0000000000017941 */ /* 0x000fea0003800000 */
.L_x_8204:
        /* <DEDUP_REMOVED lines=12> */
.L_x_8206:
[----:B------:R-:W-:Y:S05]  /*0810*/  BSYNC B1 ;  /* 0x0000000000017941 */ /* 0x000fea0003800000 */
.L_x_8200:
[----:B------:R-:W-:Y:S05]  /*0820*/  BSYNC B0 ;  /* 0x0000000000007941 */ /* 0x000fea0003800000 */
.L_x_8199:
        /* <DEDUP_REMOVED lines=29> */
.L_x_8222:
[----:B---3--:R-:W-:Y:S01]  /*0a00*/  FADD.FTZ R9, R18, R9 ;  /* 0x0000000912097221 */ /* 0x008fe20000010000 */
[----:B--2---:R-:W-:-:S04]  /*0a10*/  FADD.FTZ R11, R10, R11 ;  /* 0x0000000b0a0b7221 */ /* 0x004fc80000010000 */
[----:B------:R2:W-:Y:S04]  /*0a20*/  @!P1 STS [R6+0x2000], R9 ;  /* 0x0020000906009388 */ /* 0x0005e80000000800 */
[----:B------:R2:W-:Y:S02]  /*0a30*/  @!P1 STS [R6+0x2080], R11 ;  /* 0x0020800b06009388 */ /* 0x0005e40000000800 */
.L_x_8207:
        /* <DEDUP_REMOVED lines=16> */
.L_x_8210:
[----:B------:R-:W-:Y:S05]  /*0b40*/  BSYNC B0 ;  /* 0x0000000000007941 */ /* 0x000fea0003800000 */
.L_x_8209:
[C---:B------:R-:W-:Y:S01]  /*0b50*/  ISETP.GT.U32.AND P1, PT, R3.reuse, -0x801, PT ;  /* 0xfffff7ff0300780c */ /* 0x040fe20003f24070 */
[----:B------:R-:W-:Y:S01]  /*0b60*/  VIADD R4, R4, 0x400 ;  /* 0x0000040004047836 */ /* 0x000fe20000000000 */
[----:B------:R-:W-:-:S11]  /*0b70*/  IADD3 R3, R3, 0x800, RZ ;  /* 0x0000080003037810 */ /* 0x000fd60007ffe0ff */
[----:B------:R-:W-:Y:S05]  /*0b80*/  @P1 BRA `(.L_x_8211) ;  /* 0xfffffff400801947 */ /* 0x000fea000383ffff */
[----:B------:R-:W-:Y:S05]  /*0b90*/  EXIT ;  /* 0x000000000000794d */ /* 0x000fea0003800000 */
.L_x_8208:
[----:B------:R-:W-:Y:S01]  /*0ba0*/  HFMA2.MMA R21, -RZ, RZ, 0, 5.9604644775390625e-08 ;  /* 0x00000001ff157435 */ /* 0x000fe200000001ff */
[----:B0--3--:R-:W-:Y:S01]  /*0bb0*/  MOV R22, R10 ;  /* 0x0000000a00167202 */ /* 0x009fe20000000f00 */
[----:B------:R-:W-:Y:S01]  /*0bc0*/  IMAD.MOV.U32 R19, RZ, RZ, -0x1 ;  /* 0xffffffffff137424 */ /* 0x000fe200078e00ff */
[----:B------:R-:W-:-:S08]  /*0bd0*/  MOV R24, 0x1f ;  /* 0x0000001f00187802 */ /* 0x000fd00000000f00 */
[----:B-12---:R-:W-:Y:S05]  /*0be0*/  WARPSYNC.COLLECTIVE R19, `(.L_x_8212) ;  /* 0x0000000013087348 */ /* 0x006fea0003c00000 */
[----:B------:R0:W3:Y:S02]  /*0bf0*/  SHFL.BFLY P2, R20, R22, R21, R24 ;  /* 0x0c00001516147389 */ /* 0x0000e40000040018 */
[----:B0123--:R-:W-:Y:S01]  /*0c00*/  ENDCOLLECTIVE ;  /* 0x000000000000791b */ /* 0x00ffe20003800000 */
.L_x_8212:
[----:B------:R-:W-:Y:S01]  /*0c10*/  HFMA2.MMA R21, -RZ, RZ, 0, 1.1920928955078125e-07 ;  /* 0x00000002ff157435 */ /* 0x000fe200000001ff */
[----:B------:R-:W-:-:S05]  /*0c20*/  MOV R11, R20 ;  /* 0x00000014000b7202 */ /* 0x000fca0000000f00 */
[----:B------:R-:W-:-:S05]  /*0c30*/  FADD.FTZ R11, R10, R11 ;  /* 0x0000000b0a0b7221 */ /* 0x000fca0000010000 */
[----:B------:R-:W-:-:S07]  /*0c40*/  MOV R22, R11 ;  /* 0x0000000b00167202 */ /* 0x000fce0000000f00 */
[----:B------:R-:W-:Y:S05]  /*0c50*/  WARPSYNC.COLLECTIVE R19, `(.L_x_8213) ;  /* 0x0000000013087348 */ /* 0x000fea0003c00000 */
[----:B------:R0:W1:Y:S02]  /*0c60*/  SHFL.BFLY P2, R20, R22, R21, R24 ;  /* 0x0c00001516147389 */ /* 0x0000640000040018 */
[----:B01----:R-:W-:Y:S01]  /*0c70*/  ENDCOLLECTIVE ;  /* 0x000000000000791b */ /* 0x003fe20003800000 */
.L_x_8213:
[----:B------:R-:W-:Y:S01]  /*0c80*/  HFMA2.MMA R21, -RZ, RZ, 0, 2.384185791015625e-07 ;  /* 0x00000004ff157435 */ /* 0x000fe200000001ff */
[----:B------:R-:W-:-:S04]  /*0c90*/  IMAD.MOV.U32 R14, RZ, RZ, R20 ;  /* 0x000000ffff0e7224 */ /* 0x000fc800078e0014 */
[----:B------:R-:W-:-:S05]  /*0ca0*/  FADD.FTZ R14, R11, R14 ;  /* 0x0000000e0b0e7221 */ /* 0x000fca0000010000 */
[----:B------:R-:W-:-:S07]  /*0cb0*/  MOV R22, R14 ;  /* 0x0000000e00167202 */ /* 0x000fce0000000f00 */
[----:B------:R-:W-:Y:S05]  /*0cc0*/  WARPSYNC.COLLECTIVE R19, `(.L_x_8214) ;  /* 0x0000000013087348 */ /* 0x000fea0003c00000 */
[----:B------:R0:W1:Y:S02]  /*0cd0*/  SHFL.BFLY P2, R20, R22, R21, R24 ;  /* 0x0c00001516147389 */ /* 0x0000640000040018 */
[----:B01----:R-:W-:Y:S01]  /*0ce0*/  ENDCOLLECTIVE ;  /* 0x000000000000791b */ /* 0x003fe20003800000 */
.L_x_8214:
[----:B------:R-:W-:Y:S01]  /*0cf0*/  IMAD.MOV.U32 R21, RZ, RZ, 0x8 ;  /* 0x00000008ff157424 */ /* 0x000fe200078e00ff */
[----:B------:R-:W-:-:S05]  /*0d00*/  MOV R13, R20 ;  /* 0x00000014000d7202 */ /* 0x000fca0000000f00 */
[----:B------:R-:W-:-:S05]  /*0d10*/  FADD.FTZ R13, R14, R13 ;  /* 0x0000000d0e0d7221 */ /* 0x000fca0000010000 */
[----:B------:R-:W-:-:S07]  /*0d20*/  MOV R22, R13 ;  /* 0x0000000d00167202 */ /* 0x000fce0000000f00 */
[----:B------:R-:W-:Y:S05]  /*0d30*/  WARPSYNC.COLLECTIVE R19, `(.L_x_8215) ;  /* 0x0000000013087348 */ /* 0x000fea0003c00000 */
[----:B------:R0:W1:Y:S02]  /*0d40*/  SHFL.BFLY P2, R20, R22, R21, R24 ;  /* 0x0c00001516147389 */ /* 0x0000640000040018 */
[----:B01----:R-:W-:Y:S01]  /*0d50*/  ENDCOLLECTIVE ;  /* 0x000000000000791b */ /* 0x003fe20003800000 */
.L_x_8215:
[----:B------:R-:W-:Y:S01]  /*0d60*/  HFMA2.MMA R21, -RZ, RZ, 0, 9.5367431640625e-07 ;  /* 0x00000010ff157435 */ /* 0x000fe200000001ff */
[----:B------:R-:W-:-:S05]  /*0d70*/  MOV R10, R20 ;  /* 0x00000014000a7202 */ /* 0x000fca0000000f00 */
[----:B------:R-:W-:-:S05]  /*0d80*/  FADD.FTZ R10, R13, R10 ;  /* 0x0000000a0d0a7221 */ /* 0x000fca0000010000 */
[----:B------:R-:W-:-:S07]  /*0d90*/  MOV R22, R10 ;  /* 0x0000000a00167202 */ /* 0x000fce0000000f00 */
[----:B------:R-:W-:Y:S05]  /*0da0*/  WARPSYNC.COLLECTIVE R19, `(.L_x_8216) ;  /* 0x0000000013087348 */ /* 0x000fea0003c00000 */
[----:B------:R0:W1:Y:S02]  /*0db0*/  SHFL.BFLY P2, R20, R22, R21, R24 ;  /* 0x0c00001516147389 */ /* 0x0000640000040018 */
[----:B01----:R-:W-:Y:S01]  /*0dc0*/  ENDCOLLECTIVE ;  /* 0x000000000000791b */ /* 0x003fe20003800000 */
.L_x_8216:
[----:B------:R-:W-:Y:S01]  /*0dd0*/  HFMA2.MMA R21, -RZ, RZ, 0, 5.9604644775390625e-08 ;  /* 0x00000001ff157435 */ /* 0x000fe200000001ff */
[----:B------:R-:W-:Y:S01]  /*0de0*/  IMAD.MOV.U32 R22, RZ, RZ, R9 ;  /* 0x000000ffff167224 */ /* 0x000fe200078e0009 */
[----:B------:R-:W-:-:S09]  /*0df0*/  MOV R11, R20 ;  /* 0x00000014000b7202 */ /* 0x000fd20000000f00 */
[----:B------:R-:W-:Y:S05]  /*0e00*/  WARPSYNC.COLLECTIVE R19, `(.L_x_8217) ;  /* 0x0000000013087348 */ /* 0x000fea0003c00000 */
[----:B------:R0:W1:Y:S02]  /*0e10*/  SHFL.BFLY P2, R20, R22, R21, R24 ;  /* 0x0c00001516147389 */ /* 0x0000640000040018 */
[----:B01----:R-:W-:Y:S01]  /*0e20*/  ENDCOLLECTIVE ;  /* 0x000000000000791b */ /* 0x003fe20003800000 */
.L_x_8217:
[----:B------:R-:W-:Y:S01]  /*0e30*/  HFMA2.MMA R21, -RZ, RZ, 0, 1.1920928955078125e-07 ;  /* 0x00000002ff157435 */ /* 0x000fe200000001ff */
[----:B------:R-:W-:-:S05]  /*0e40*/  MOV R14, R20 ;  /* 0x00000014000e7202 */ /* 0x000fca0000000f00 */
[----:B------:R-:W-:-:S05]  /*0e50*/  FADD.FTZ R15, R9, R14 ;  /* 0x0000000e090f7221 */ /* 0x000fca0000010000 */
[----:B------:R-:W-:-:S07]  /*0e60*/  MOV R22, R15 ;  /* 0x0000000f00167202 */ /* 0x000fce0000000f00 */
[----:B------:R-:W-:Y:S05]  /*0e70*/  WARPSYNC.COLLECTIVE R19, `(.L_x_8218) ;  /* 0x0000000013087348 */ /* 0x000fea0003c00000 */
[----:B------:R0:W1:Y:S02]  /*0e80*/  SHFL.BFLY P2, R20, R22, R21, R24 ;  /* 0x0c00001516147389 */ /* 0x0000640000040018 */
[----:B01----:R-:W-:Y:S01]  /*0e90*/  ENDCOLLECTIVE ;  /* 0x000000000000791b */ /* 0x003fe20003800000 */
.L_x_8218:
[----:B------:R-:W-:Y:S01]  /*0ea0*/  HFMA2.MMA R21, -RZ, RZ, 0, 2.384185791015625e-07 ;  /* 0x00000004ff157435 */ /* 0x000fe200000001ff */
[----:B------:R-:W-:-:S04]  /*0eb0*/  IMAD.MOV.U32 R16, RZ, RZ, R20 ;  /* 0x000000ffff107224 */ /* 0x000fc800078e0014 */
[----:B------:R-:W-:-:S05]  /*0ec0*/  FADD.FTZ R16, R15, R16 ;  /* 0x000000100f107221 */ /* 0x000fca0000010000 */
[----:B------:R-:W-:-:S07]  /*0ed0*/  MOV R22, R16 ;  /* 0x0000001000167202 */ /* 0x000fce0000000f00 */
[----:B------:R-:W-:Y:S05]  /*0ee0*/  WARPSYNC.COLLECTIVE R19, `(.L_x_8219) ;  /* 0x0000000013087348 */ /* 0x000fea0003c00000 */
[----:B------:R0:W1:Y:S02]  /*0ef0*/  SHFL.BFLY P2, R20, R22, R21, R24 ;  /* 0x0c00001516147389 */ /* 0x0000640000040018 */
[----:B01----:R-:W-:Y:S01]  /*0f00*/  ENDCOLLECTIVE ;  /* 0x000000000000791b */ /* 0x003fe20003800000 */
.L_x_8219:
[----:B------:R-:W-:Y:S01]  /*0f10*/  IMAD.MOV.U32 R21, RZ, RZ, 0x8 ;  /* 0x00000008ff157424 */ /* 0x000fe200078e00ff */
[----:B------:R-:W-:-:S05]  /*0f20*/  MOV R17, R20 ;  /* 0x0000001400117202 */ /* 0x000fca0000000f00 */
[----:B------:R-:W-:-:S05]  /*0f30*/  FADD.FTZ R17, R16, R17 ;  /* 0x0000001110117221 */ /* 0x000fca0000010000 */
[----:B------:R-:W-:-:S07]  /*0f40*/  MOV R22, R17 ;  /* 0x0000001100167202 */ /* 0x000fce0000000f00 */
[----:B------:R-:W-:Y:S05]  /*0f50*/  WARPSYNC.COLLECTIVE R19, `(.L_x_8220) ;  /* 0x0000000013087348 */ /* 0x000fea0003c00000 */
[----:B------:R0:W1:Y:S02]  /*0f60*/  SHFL.BFLY P2, R20, R22, R21, R24 ;  /* 0x0c00001516147389 */ /* 0x0000640000040018 */
[----:B01----:R-:W-:Y:S01]  /*0f70*/  ENDCOLLECTIVE ;  /* 0x000000000000791b */ /* 0x003fe20003800000 */
.L_x_8220:
[----:B------:R-:W-:Y:S01]  /*0f80*/  HFMA2.MMA R21, -RZ, RZ, 0, 9.5367431640625e-07 ;  /* 0x00000010ff157435 */ /* 0x000fe200000001ff */
[----:B------:R-:W-:-:S05]  /*0f90*/  MOV R18, R20 ;  /* 0x0000001400127202 */ /* 0x000fca0000000f00 */
[----:B------:R-:W-:-:S05]  /*0fa0*/  FADD.FTZ R18, R17, R18 ;  /* 0x0000001211127221 */ /* 0x000fca0000010000 */
[----:B------:R-:W-:-:S07]  /*0fb0*/  MOV R22, R18 ;  /* 0x0000001200167202 */ /* 0x000fce0000000f00 */
[----:B------:R-:W-:Y:S05]  /*0fc0*/  WARPSYNC.COLLECTIVE R19, `(.L_x_8221) ;  /* 0x0000000013087348 */ /* 0x000fea0003c00000 */
[----:B------:R0:W1:Y:S02]  /*0fd0*/  SHFL.BFLY P2, R20, R22, R21, R24 ;  /* 0x0c00001516147389 */ /* 0x0000640000040018 */
[----:B01----:R-:W-:Y:S01]  /*0fe0*/  ENDCOLLECTIVE ;  /* 0x000000000000791b */ /* 0x003fe20003800000 */
.L_x_8221:
[----:B------:R-:W-:Y:S01]  /*0ff0*/  MOV R9, R20 ;  /* 0x0000001400097202 */ /* 0x000fe20000000f00 */
[----:B------:R-:W-:Y:S06]  /*1000*/  BRA `(.L_x_8222) ;  /* 0xfffffff8007c7947 */ /* 0x000fec000383ffff */
.L_x_8223:
        /* <DEDUP_REMOVED lines=15> */
.L_x_8868:


//--------------------- .text._ZN10layer_norm13ln_bwd_kernelINS_13Kernel_traitsIfffffjLj2048ELj1ELj1ELj4ELj16ENS_18Kernel_traits_baseILj2048EfffffjLj128EEEEELb1ELb0ELb1ELb0EEEvNS_9BwdParamsE --------------------------
	.section	.text._ZN10layer_norm13ln_bwd_kernelINS_13Kernel_traitsIfffffjLj2048ELj1ELj1ELj4ELj16ENS_18Kernel_traits_baseILj2048EfffffjLj128EEEEELb1ELb0ELb1ELb0EEEvNS_9BwdParamsE,"ax",@progbits
	.align	128
        .global         _ZN10layer_norm13ln_bwd_kernelINS_13Kernel_traitsIfffffjLj2048ELj1ELj1ELj4ELj16ENS_18Kernel_traits_baseILj2048EfffffjLj128EEEEELb1ELb0ELb1ELb0EEEvNS_9BwdParamsE
        .type           _ZN10layer_norm13ln_bwd_kernelINS_13Kernel_traitsIfffffjLj2048ELj1ELj1ELj4ELj16ENS_18Kernel_traits_baseILj2048EfffffjLj128EEEEELb1ELb0ELb1ELb0EEEvNS_9BwdParamsE,@function
        .size           _ZN10layer_norm13ln_bwd_kernelINS_13Kernel_traitsIfffffjLj2048ELj1ELj1ELj4ELj16ENS_18Kernel_traits_baseILj2048EfffffjLj128EEEEELb1ELb0ELb1ELb0EEEvNS_9BwdParamsE,(.L_x_8869 - _ZN10layer_norm13ln_bwd_kernelINS_13Kernel_traitsIfffffjLj2048ELj1ELj1ELj4ELj16ENS_18Kernel_traits_baseILj2048EfffffjLj128EEEEELb1ELb0ELb1ELb0EEEvNS_9BwdParamsE)
        .other          _ZN10layer_norm13ln_bwd_kernelINS_13Kernel_traitsIfffffjLj2048ELj1ELj1ELj4ELj16ENS_18Kernel_traits_baseILj2048EfffffjLj128EEEEELb1ELb0ELb1ELb0EEEvNS_9BwdParamsE,@"STO_CUDA_ENTRY STV_DEFAULT"
_ZN10layer_norm13ln_bwd_kernelINS_13Kernel_traitsIfffffjLj2048ELj1ELj1ELj4ELj16ENS_18Kernel_traits_baseILj2048EfffffjLj128EEEEELb1ELb0ELb1ELb0EEEvNS_9BwdParamsE:
.text._ZN10layer_norm13ln_bwd_kernelINS_13Kernel_traitsIfffffjLj2048ELj1ELj1ELj4ELj16ENS_18Kernel_traits_baseILj2048EfffffjLj128EEEEELb1ELb0ELb1ELb0EEEvNS_9BwdParamsE:
        /* <DEDUP_REMOVED lines=24> */
[C---:B0-----:R-:W-:Y:S01]  /*0180*/  @P4 IMAD.WIDE.U32 R4, R3.reuse, 0x10, R4 ;  /* 0x0000001003044825 */ /* 0x041fe200078e0004 */
[----:B------:R-:W-:-:S06]  /*0190*/  @P4 LOP3.LUT R3, R3, 0x80, RZ, 0xfc, !PT ;  /* 0x0000008003034812 */ /* 0x000fcc00078efcff */
[----:B------:R-:W0:Y:S01]  /*01a0*/  @P0 LDC.64 R16, c[0x0][0x260] ;  /* 0x00009800ff100b82 */ /* 0x000e220000000a00 */
[----:B------:R-:W5:Y:S01]  /*01b0*/  @P4 LDG.E.128 R24, desc[UR4][R4.64] ;  /* 0x0000000404184981 */ /* 0x000f62000c1e1d00 */
[C---:B--2---:R-:W-:Y:S01]  /*01c0*/  @P3 IMAD.WIDE.U32 R8, R3.reuse, 0x10, R6 ;  /* 0x0000001003083825 */ /* 0x044fe200078e0006 */
[----:B------:R-:W-:-:S04]  /*01d0*/  @P3 IADD3 R3, R3, 0x80, RZ ;  /* 0x0000008003033810 */ /* 0x000fc80007ffe0ff */
[----:B------:R1:W5:Y:S01]  /*01e0*/  @P3 LDG.E.128 R28, desc[UR4][R8.64] ;  /* 0x00000004081c3981 */ /* 0x000362000c1e1d00 */
[C---:B---3--:R-:W-:Y:S01]  /*01f0*/  @P2 IMAD.WIDE.U32 R14, R3.reuse, 0x10, R14 ;  /* 0x00000010030e2825 */ /* 0x048fe200078e000e */
[----:B------:R-:W-:-:S04]  /*0200*/  @P2 IADD3 R3, R3, 0x80, RZ ;  /* 0x0000008003032810 */ /* 0x000fc80007ffe0ff */
[----:B------:R2:W5:Y:S01]  /*0210*/  @P2 LDG.E.128 R32, desc[UR4][R14.64] ;  /* 0x000000040e202981 */ /* 0x000562000c1e1d00 */
[----:B-1----:R-:W-:Y:S01]  /*0220*/  LEA.HI R9, R13, UR6, RZ, 0x19 ;  /* 0x000000060d097c11 */ /* 0x002fe2000f8fc8ff */
[----:B0-----:R-:W-:-:S05]  /*0230*/  @P0 IMAD.WIDE.U32 R6, R3, 0x10, R16 ;  /* 0x0000001003060825 */ /* 0x001fca00078e0010 */
[----:B------:R2:W5:Y:S01]  /*0240*/  @P0 LDG.E.128 R36, desc[UR4][R6.64] ;  /* 0x0000000406240981 */ /* 0x000562000c1e1d00 */
        /* <DEDUP_REMOVED lines=18> */
[----:B--2---:R-:W-:Y:S06]  /*0370*/  @P0 BRA `(.L_x_8224) ;  /* 0x0000002c00180947 */ /* 0x004fec0003800000 */
[----:B------:R-:W0:Y:S01]  /*0380*/  LDC.U8 R10, c[0x0][0x2a0] ;  /* 0x0000a800ff0a7b82 */ /* 0x000e220000000000 */
[----:B------:R-:W-:Y:S01]  /*0390*/  HFMA2.MMA R125, -RZ, RZ, 0, 5.9604644775390625e-08 ;  /* 0x00000001ff7d7435 */ /* 0x000fe200000001ff */
[----:B------:R-:W-:-:S10]  /*03a0*/  IMAD.MOV.U32 R41, RZ, RZ, RZ ;  /* 0x000000ffff297224 */ /* 0x000fd400078e00ff */
.L_x_8281:
[----:B-1----:R-:W1:Y:S08]  /*03b0*/  LDC.64 R100, c[0x0][0x288] ;  /* 0x0000a200ff647b82 */ /* 0x002e700000000a00 */
[----:B0-23--:R-:W2:Y:S08]  /*03c0*/  LDC.64 R98, c[0x0][0x258] ;  /* 0x00009600ff627b82 */ /* 0x00deb00000000a00 */
        /* <DEDUP_REMOVED lines=34> */
[----:B------:R-:W-:Y:S01]  /*05f0*/  IADD3 R103, R7, 0x80, RZ ;  /* 0x0000008007677810 */ /* 0x000fe20007ffe0ff */
[----:B------:R-:W-:-:S07]  /*0600*/  VIADD R101, R101, 0x80 ;  /* 0x0000008065657836 */ /* 0x000fce0000000000 */
.L_x_8228:
[----:B------:R-:W-:Y:S05]  /*0610*/  BSYNC B1 ;  /* 0x0000000000017941 */ /* 0x000fea0003800000 */
.L_x_8227:
        /* <DEDUP_REMOVED lines=11> */
.L_x_8230:
[----:B------:R-:W-:Y:S05]  /*06d0*/  BSYNC B1 ;  /* 0x0000000000017941 */ /* 0x000fea0003800000 */
.L_x_8229:
        /* <DEDUP_REMOVED lines=11> */
.L_x_8232:
[----:B------:R-:W-:Y:S05]  /*0790*/  BSYNC B1 ;  /* 0x0000000000017941 */ /* 0x000fea0003800000 */
.L_x_8231:
        /* <DEDUP_REMOVED lines=13> */
.L_x_8226:
[----:B------:R-:W1:Y:S02]  /*0870*/  LDC.64 R96, c[0x0][0x250] ;  /* 0x00009400ff607b82 */ /* 0x000e640000000a00 */
[----:B-1----:R-:W-:-:S06]  /*0880*/  IMAD.WIDE R96, R9, 0x4, R96 ;  /* 0x0000000409607825 */ /* 0x002fcc00078e0260 */
[----:B------:R-:W2:Y:S01]  /*0890*/  LDG.E R96, desc[UR4][R96.64] ;  /* 0x0000000460607981 */ /* 0x000ea2000c1e1900 */
[----:B-----5:R-:W-:Y:S01]  /*08a0*/  ISETP.GE.AND P0, PT, R128, 0x1, PT ;  /* 0x000000018000780c */ /* 0x020fe20003f06270 */
[----:B------:R-:W-:Y:S01]  /*08b0*/  BSSY B1, `(.L_x_8234) ;  /* 0x000003d000017945 */ /* 0x000fe20003800000 */
[----:B0-----:R-:W-:Y:S02]  /*08c0*/  ISETP.NE.AND P5, PT, R10, RZ, PT ;  /* 0x000000ff0a00720c */ /* 0x001fe40003fa5270 */
[----:B------:R-:W-:Y:S02]  /*08d0*/  CS2R R134, SRZ ;  /* 0x0000000000867805 */ /* 0x000fe4000001ff00 */
[----:B------:R-:W-:Y:S02]  /*08e0*/  MOV R138, RZ ;  /* 0x000000ff008a7202 */ /* 0x000fe40000000f00 */
[----:B------:R-:W-:-:S05]  /*08f0*/  MOV R137, R7 ;  /* 0x0000000700897202 */ /* 0x000fca0000000f00 */
[----:B------:R-:W-:-:S05]  /*0900*/  @P0 IADD3 R11, R128, -0x1, RZ ;  /* 0xffffffff800b0810 */ /* 0x000fca0007ffe0ff */
[----:B------:R-:W-:Y:S01]  /*0910*/  @P0 IMAD R99, R11, R12, RZ ;  /* 0x0000000c0b630224 */ /* 0x000fe200078e02ff */
[----:B------:R-:W-:-:S04]  /*0920*/  IADD3 R11, R100, -0x1, RZ ;  /* 0xffffffff640b7810 */ /* 0x000fc80007ffe0ff */
[----:B------:R-:W-:Y:S01]  /*0930*/  @P0 SHF.R.S32.HI R100, RZ, 0x1f, R99 ;  /* 0x0000001fff640819 */ /* 0x000fe20000011463 */
[----:B------:R-:W-:Y:S01]  /*0940*/  IMAD R98, R11, R12, RZ ;  /* 0x0000000c0b627224 */ /* 0x000fe200078e02ff */
[----:B------:R-:W-:Y:S02]  /*0950*/  LOP3.LUT R11, R13, 0x7f, RZ, 0xc0, !PT ;  /* 0x0000007f0d0b7812 */ /* 0x000fe400078ec0ff */
[----:B------:R-:W-:Y:S02]  /*0960*/  @P0 LEA.HI R100, R100, R99, RZ, 0x2 ;  /* 0x0000006364640211 */ /* 0x000fe400078f10ff */
[----:B------:R-:W-:Y:S02]  /*0970*/  SHF.R.S32.HI R99, RZ, 0x1f, R98 ;  /* 0x0000001fff637819 */ /* 0x000fe40000011462 */
[----:B------:R-:W-:Y:S02]  /*0980*/  @P0 LEA.HI.SX32 R134, R100, R11, 0x1e ;  /* 0x0000000b64860211 */ /* 0x000fe400078ff2ff */
[----:B------:R-:W-:-:S04]  /*0990*/  LEA.HI R98, R99, R98, RZ, 0x2 ;  /* 0x0000006263627211 */ /* 0x000fc800078f10ff */
        /* <DEDUP_REMOVED lines=15> */
[----:B------:R-:W-:Y:S01]  /*0a90*/  VIADD R137, R7, 0x80 ;  /* 0x0000008007897836 */ /* 0x000fe20000000000 */
[----:B------:R-:W-:Y:S02]  /*0aa0*/  IADD3 R134, R134, 0x80, RZ ;  /* 0x0000008086867810 */ /* 0x000fe40007ffe0ff */
        /* <DEDUP_REMOVED lines=29> */
.L_x_8235:
[----:B------:R-:W-:Y:S05]  /*0c80*/  BSYNC B1 ;  /* 0x0000000000017941 */ /* 0x000fea0003800000 */
.L_x_8234:
[----:B------:R-:W-:Y:S04]  /*0c90*/  BSSY B1, `(.L_x_8236) ;  /* 0x000002e000017945 */ /* 0x000fe80003800000 */
[----:B------:R-:W-:Y:S05]  /*0ca0*/  @!P3 BRA `(.L_x_8237) ;  /* 0x0000000000b0b947 */ /* 0x000fea0003800000 */
[----:B------:R-:W0:Y:S08]  /*0cb0*/  LDC.64 R18, c[0x0][0x238] ;  /* 0x00008e00ff127b82 */ /* 0x000e300000000a00 */
[----:B------:R-:W1:Y:S08]  /*0cc0*/  LDC.64 R96, c[0x0][0x2b8] ;  /* 0x0000ae00ff607b82 */ /* 0x000e700000000a00 */
[----:B------:R-:W2:Y:S01]  /*0cd0*/  LDC.64 R130, c[0x0][0x240] ;  /* 0x00009000ff827b82 */ /* 0x000ea20000000a00 */
[----:B0-----:R-:W-:-:S05]  /*0ce0*/  IMAD.WIDE.U32 R18, R137, 0x10, R18 ;  /* 0x0000001089127825 */ /* 0x001fca00078e0012 */
        /* <DEDUP_REMOVED lines=16> */
[C---:B------:R-:W-:Y:S01]  /*0df0*/  FMUL.FTZ R18, R8.reuse, R101 ;  /* 0x0000006508127220 */ /* 0x040fe20000410000 */
[----:B------:R-:W-:Y:S01]  /*0e00*/  FMUL.FTZ R23, R8, R113 ;  /* 0x0000007108177220 */ /* 0x000fe20000410000 */
[----:B----4-:R-:W-:Y:S01]  /*0e10*/  FMUL.FTZ R106, R28, R96 ;  /* 0x000000601c6a7220 */ /* 0x010fe20000410000 */
[----:B------:R-:W-:Y:S01]  /*0e20*/  FADD.FTZ R60, R60, R96 ;  /* 0x000000603c3c7221 */ /* 0x000fe20000010000 */
[----:B------:R-:W-:Y:S01]  /*0e30*/  FFMA.FTZ R44, R96, R19, R44 ;  /* 0x00000013602c7223 */ /* 0x000fe2000001002c */
[----:B------:R-:W-:Y:S01]  /*0e40*/  FADD.FTZ R61, R61, R97 ;  /* 0x000000613d3d7221 */ /* 0x000fe20000010000 */
[----:B------:R-:W-:Y:S01]  /*0e50*/  FFMA.FTZ R45, R97, R18, R45 ;  /* 0x00000012612d7223 */ /* 0x000fe2000001002d */
[----:B------:R-:W-:Y:S01]  /*0e60*/  FMUL.FTZ R113, R29, R97 ;  /* 0x000000611d717220 */ /* 0x000fe20000410000 */
[----:B------:R-:W-:Y:S01]  /*0e70*/  FADD.FTZ R96, R135, R106 ;  /* 0x0000006a87607221 */ /* 0x000fe20000010000 */
[----:B------:R-:W-:Y:S01]  /*0e80*/  FFMA.FTZ R97, R19, R106, R138 ;  /* 0x0000006a13617223 */ /* 0x000fe2000001008a */
[----:B------:R-:W-:Y:S01]  /*0e90*/  FADD.FTZ R103, -R129, R103 ;  /* 0x0000006781677221 */ /* 0x000fe20000010100 */
[----:B0-----:R-:W-:Y:S01]  /*0ea0*/  FMUL.FTZ R120, R30, R98 ;  /* 0x000000621e787220 */ /* 0x001fe20000410000 */
        /* <DEDUP_REMOVED lines=12> */
.L_x_8237:
[----:B------:R-:W-:Y:S05]  /*0f70*/  BSYNC B1 ;  /* 0x0000000000017941 */ /* 0x000fea0003800000 */
.L_x_8236:
        /* <DEDUP_REMOVED lines=15> */
[----:B------:R-:W-:Y:S01]  /*1070*/  VIADD R134, R134, 0x80 ;  /* 0x0000008086867836 */ /* 0x000fe20000000000 */
[----:B------:R-:W-:Y:S02]  /*1080*/  IADD3 R136, R136, 0x80, RZ ;  /* 0x0000008088887810 */ /* 0x000fe40007ffe0ff */
[----:B------:R-:W-:Y:S01]  /*1090*/  IADD3 R137, R137, 0x80, RZ ;  /* 0x0000008089897810 */ /* 0x000fe20007ffe0ff */
[C---:B---3--:R-:W-:Y:S01]  /*10a0*/  FADD.FTZ R17, -R129.reuse, R100 ;  /* 0x0000006481117221 */ /* 0x048fe20000010100 */
[----:B------:R-:W-:-:S03]  /*10b0*/  FADD.FTZ R101, -R129, R101 ;  /* 0x0000006581657221 */ /* 0x000fc60000010100 */
[C---:B------:R-:W-:Y:S01]  /*10c0*/  FMUL.FTZ R17, R8.reuse, R17 ;  /* 0x0000001108117220 */ /* 0x040fe20000410000 */
[----:B------:R-:W-:Y:S01]  /*10d0*/  FMUL.FTZ R16, R8, R101 ;  /* 0x0000006508107220 */ /* 0x000fe20000410000 */
[----:B----4-:R-:W-:Y:S01]  /*10e0*/  FMUL.FTZ R20, R32, R96 ;  /* 0x0000006020147220 */ /* 0x010fe20000410000 */
        /* <DEDUP_REMOVED lines=23> */
.L_x_8239:
[----:B------:R-:W-:Y:S05]  /*1260*/  BSYNC B1 ;  /* 0x0000000000017941 */ /* 0x000fea0003800000 */
.L_x_8238:
[----:B------:R-:W-:-:S13]  /*1270*/  ISETP.NE.AND P5, PT, R2, RZ, PT ;  /* 0x000000ff0200720c */ /* 0x000fda0003fa5270 */
[----:B------:R-:W-:Y:S05]  /*1280*/  @!P5 BRA `(.L_x_8233) ;  /* 0x0000000000a4d947 */ /* 0x000fea0003800000 */
[----:B------:R-:W0:Y:S08]  /*1290*/  LDC.64 R96, c[0x0][0x238] ;  /* 0x00008e00ff607b82 */ /* 0x000e300000000a00 */
[----:B------:R-:W1:Y:S01]  /*12a0*/  LDC.64 R14, c[0x0][0x2b8] ;  /* 0x0000ae00ff0e7b82 */ /* 0x000e620000000a00 */
[----:B------:R-:W-:Y:S01]  /*12b0*/  ISETP.NE.U32.AND P5, PT, RZ, UR6, PT ;  /* 0x00000006ff007c0c */ /* 0x000fe2000bfa5070 */
[----:B0-----:R-:W-:-:S06]  /*12c0*/  IMAD.WIDE.U32 R100, R137, 0x10, R96 ;  /* 0x0000001089647825 */ /* 0x001fcc00078e0060 */
[----:B------:R-:W2:Y:S01]  /*12d0*/  LDG.E.128 R100, desc[UR4][R100.64] ;  /* 0x0000000464647981 */ /* 0x000ea2000c1e1d00 */
[----:B-1----:R-:W-:Y:S02]  /*12e0*/  IMAD.WIDE.U32 R96, R136, 0x10, R14 ;  /* 0x0000001088607825 */ /* 0x002fe400078e000e */
[----:B------:R-:W0:Y:S01]  /*12f0*/  LDC.64 R14, c[0x0][0x240] ;  /* 0x00009000ff0e7b82 */ /* 0x000e220000000a00 */
[----:B------:R-:W-:-:S03]  /*1300*/  ISETP.NE.AND.EX P5, PT, RZ, UR7, PT, P5 ;  /* 0x00000007ff007c0c */ /* 0x000fc6000bfa5350 */
[----:B------:R-:W3:Y:S10]  /*1310*/  LDG.E.128 R96, desc[UR4][R96.64] ;  /* 0x0000000460607981 */ /* 0x000ef4000c1e1d00 */
[----:B------:R-:W-:-:S05]  /*1320*/  @P5 IMAD.WIDE.U32 R126, R137, 0x10, R126 ;  /* 0x00000010897e5825 */ /* 0x000fca00078e007e */
[----:B------:R1:W5:Y:S01]  /*1330*/  @P5 LDG.E.128 R84, desc[UR4][R126.64] ;  /* 0x000000047e545981 */ /* 0x000362000c1e1d00 */
[----:B0-----:R-:W-:-:S05]  /*1340*/  IMAD.WIDE.U32 R130, R134, 0x4, R14 ;  /* 0x0000000486827825 */ /* 0x001fca00078e000e */
[----:B------:R1:W5:Y:S01]  /*1350*/  LDG.E R0, desc[UR4][R130.64] ;  /* 0x0000000482007981 */ /* 0x000362000c1e1900 */
[C---:B--2---:R-:W-:Y:S01]  /*1360*/  FADD.FTZ R15, -R129.reuse, R100 ;  /* 0x00000064810f7221 */ /* 0x044fe20000010100 */
[----:B------:R-:W-:-:S03]  /*1370*/  FADD.FTZ R101, -R129, R101 ;  /* 0x0000006581657221 */ /* 0x000fc60000010100 */
[C---:B------:R-:W-:Y:S01]  /*1380*/  FMUL.FTZ R15, R8.reuse, R15 ;  /* 0x0000000f080f7220 */ /* 0x040fe20000410000 */
        /* <DEDUP_REMOVED lines=24> */
[----:B-1----:R-:W-:-:S07]  /*1510*/  FFMA.FTZ R138, R110, R117, R97 ;  /* 0x000000756e8a7223 */ /* 0x002fce0000010061 */
.L_x_8233:
[----:B------:R-:W-:Y:S05]  /*1520*/  BSYNC B0 ;  /* 0x0000000000007941 */ /* 0x000fea0003800000 */
.L_x_8225:
        /* <DEDUP_REMOVED lines=26> */
.L_x_8292:
        /* <DEDUP_REMOVED lines=8> */
[----:B------:R-:W-:-:S02]  /*1750*/  @P0 LOP3.LUT R11, R13, 0x7f, RZ, 0xc0, !PT ;  /* 0x0000007f0d0b0812 */ /* 0x000fc400078ec0ff */
[----:B----4-:R-:W-:-:S04]  /*1760*/  LEA R100, R101, R100, 0x18 ;  /* 0x0000006465647211 */ /* 0x010fc800078ec0ff */
[----:B------:R-:W-:Y:S01]  /*1770*/  @!P5 LEA R129, R96, R100, 0x3 ;  /* 0x000000646081d211 */ /* 0x000fe200078e18ff */
[----:B------:R-:W-:-:S04]  /*1780*/  IMAD R130, R97, 0x8, R100 ;  /* 0x0000000861827824 */ /* 0x000fc800078e0264 */
[----:B------:R1:W-:Y:S01]  /*1790*/  @!P5 STS.64 [R129+0x2000], R126 ;  /* 0x0020007e8100d388 */ /* 0x0003e20000000a00 */
[----:B------:R-:W-:Y:S01]  /*17a0*/  BAR.SYNC.DEFER_BLOCKING 0x0 ;  /* 0x0000000000007b1d */ /* 0x000fe20000010000 */
[----:B0-----:R-:W-:Y:S02]  /*17b0*/  ISETP.NE.AND P5, PT, R10, RZ, PT ;  /* 0x000000ff0a00720c */ /* 0x001fe40003fa5270 */
[----:B-1----:R-:W-:Y:S01]  /*17c0*/  @P0 IADD3 R127, R128, -0x1, RZ ;  /* 0xffffffff807f0810 */ /* 0x002fe20007ffe0ff */
[----:B------:R-:W-:-:S04]  /*17d0*/  HFMA2.MMA R126, -RZ, RZ, 0, 0 ;  /* 0x00000000ff7e7435 */ /* 0x000fc800000001ff */
        /* <DEDUP_REMOVED lines=33> */
.L_x_8244:
[----:B------:R-:W-:Y:S05]  /*19f0*/  BSYNC B1 ;  /* 0x0000000000017941 */ /* 0x000fea0003800000 */
.L_x_8243:
        /* <DEDUP_REMOVED lines=16> */
.L_x_8246:
[----:B------:R-:W-:Y:S05]  /*1b00*/  BSYNC B1 ;  /* 0x0000000000017941 */ /* 0x000fea0003800000 */
.L_x_8245:
        /* <DEDUP_REMOVED lines=16> */
.L_x_8248:
[----:B------:R-:W-:Y:S05]  /*1c10*/  BSYNC B1 ;  /* 0x0000000000017941 */ /* 0x000fea0003800000 */
.L_x_8247:
        /* <DEDUP_REMOVED lines=18> */
.L_x_8250:
[----:B------:R-:W-:Y:S05]  /*1d40*/  BSYNC B1 ;  /* 0x0000000000017941 */ /* 0x000fea0003800000 */
.L_x_8249:
        /* <DEDUP_REMOVED lines=19> */
.L_x_8242:
[----:B------:R-:W-:Y:S05]  /*1e80*/  BSYNC B0 ;  /* 0x0000000000007941 */ /* 0x000fea0003800000 */
.L_x_8241:
        /* <DEDUP_REMOVED lines=17> */
.L_x_8254:
[----:B------:R-:W-:Y:S05]  /*1fa0*/  BSYNC B1 ;  /* 0x0000000000017941 */ /* 0x000fea0003800000 */
.L_x_8253:
        /* <DEDUP_REMOVED lines=16> */
.L_x_8256:
[----:B------:R-:W-:Y:S05]  /*20b0*/  BSYNC B1 ;  /* 0x0000000000017941 */ /* 0x000fea0003800000 */
.L_x_8255:
        /* <DEDUP_REMOVED lines=16> */
.L_x_8258:
[----:B------:R-:W-:Y:S05]  /*21c0*/  BSYNC B1 ;  /* 0x0000000000017941 */ /* 0x000fea0003800000 */
.L_x_8257:
        /* <DEDUP_REMOVED lines=18> */
.L_x_8260:
[----:B------:R-:W-:Y:S05]  /*22f0*/  BSYNC B1 ;  /* 0x0000000000017941 */ /* 0x000fea0003800000 */
.L_x_8259:
        /* <DEDUP_REMOVED lines=19> */
.L_x_8252:
[----:B------:R-:W-:Y:S05]  /*2430*/  BSYNC B0 ;  /* 0x0000000000007941 */ /* 0x000fea0003800000 */
.L_x_8251:
        /* <DEDUP_REMOVED lines=17> */
.L_x_8264:
[----:B------:R-:W-:Y:S05]  /*2550*/  BSYNC B1 ;  /* 0x0000000000017941 */ /* 0x000fea0003800000 */
.L_x_8263:
        /* <DEDUP_REMOVED lines=16> */
.L_x_8266:
[----:B------:R-:W-:Y:S05]  /*2660*/  BSYNC B1 ;  /* 0x0000000000017941 */ /* 0x000fea0003800000 */
.L_x_8265:
        /* <DEDUP_REMOVED lines=16> */
.L_x_8268:
[----:B------:R-:W-:Y:S05]  /*2770*/  BSYNC B1 ;  /* 0x0000000000017941 */ /* 0x000fea0003800000 */
.L_x_8267:
        /* <DEDUP_REMOVED lines=18> */
.L_x_8270:
[----:B------:R-:W-:Y:S05]  /*28a0*/  BSYNC B1 ;  /* 0x0000000000017941 */ /* 0x000fea0003800000 */
.L_x_8269:
        /* <DEDUP_REMOVED lines=16> */
[C---:B-1----:R-:W-:Y:S01]  /*29b0*/  @P0 IMAD.WIDE.U32 R96, R126.reuse, 0x10, R96 ;  /* 0x000000107e600825 */ /* 0x042fe200078e0060 */
[----:B------:R-:W-:-:S04]  /*29c0*/  IADD3 R126, R126, 0x80, RZ ;  /* 0x000000807e7e7810 */ /* 0x000fc80007ffe0ff */
[----:B------:R0:W-:Y:S03]  /*29d0*/  @P0 STG.E.128 desc[UR4][R96.64], R88 ;  /* 0x0000005860000986 */ /* 0x0001e6000c101d04 */
.L_x_8262:
[----:B------:R-:W-:Y:S05]  /*29e0*/  BSYNC B0 ;  /* 0x0000000000007941 */ /* 0x000fea0003800000 */
.L_x_8261:
        /* <DEDUP_REMOVED lines=18> */
.L_x_8274:
[----:B------:R-:W-:Y:S05]  /*2b10*/  BSYNC B1 ;  /* 0x0000000000017941 */ /* 0x000fea0003800000 */
.L_x_8273:
        /* <DEDUP_REMOVED lines=16> */
.L_x_8276:
[----:B------:R-:W-:Y:S05]  /*2c20*/  BSYNC B1 ;  /* 0x0000000000017941 */ /* 0x000fea0003800000 */
.L_x_8275:
        /* <DEDUP_REMOVED lines=16> */
.L_x_8278:
[----:B------:R-:W-:Y:S05]  /*2d30*/  BSYNC B1 ;  /* 0x0000000000017941 */ /* 0x000fea0003800000 */
.L_x_8277:
        /* <DEDUP_REMOVED lines=18> */
.L_x_8280:
[----:B------:R-:W-:Y:S05]  /*2e60*/  BSYNC B1 ;  /* 0x0000000000017941 */ /* 0x000fea0003800000 */
.L_x_8279:
        /* <DEDUP_REMOVED lines=17> */
.L_x_8272:
[----:B------:R-:W-:Y:S05]  /*2f80*/  BSYNC B0 ;  /* 0x0000000000007941 */ /* 0x000fea0003800000 */
.L_x_8271:
[----:B------:R-:W-:Y:S02]  /*2f90*/  IADD3 R9, R9, UR10, RZ ;  /* 0x0000000a09097c10 */ /* 0x000fe4000fffe0ff */
[----:B------:R-:W-:Y:S02]  /*2fa0*/  ISETP.NE.AND P1, PT, R125, RZ, PT ;  /* 0x000000ff7d00720c */ /* 0x000fe40003f25270 */
[----:B------:R-:W-:Y:S02]  /*2fb0*/  ISETP.GE.AND P0, PT, R9, UR11, PT ;  /* 0x0000000b09007c0c */ /* 0x000fe4000bf06270 */
[----:B------:R-:W-:-:S11]  /*2fc0*/  SEL R125, RZ, 0x1, P1 ;  /* 0x00000001ff7d7807 */ /* 0x000fd60000800000 */
[----:B------:R-:W-:Y:S05]  /*2fd0*/  @!P0 BRA `(.L_x_8281) ;  /* 0xffffffd000f48947 */ /* 0x000fea000383ffff */
.L_x_8224:
[----:B------:R-:W4:Y:S01]  /*2fe0*/  S2R R14, SR_TID.X ;  /* 0x00000000000e7919 */ /* 0x000f220000002100 */
[----:B------:R-:W4:Y:S01]  /*2ff0*/  S2UR UR9, SR_CTAID.X ;  /* 0x00000000000979c3 */ /* 0x000f220000002500 */
[----:B------:R-:W-:-:S07]  /*3000*/  ISETP.NE.AND P0, PT, R2, RZ, PT ;  /* 0x000000ff0200720c */ /* 0x000fce0003f05270 */
[----:B------:R-:W0:Y:S08]  /*3010*/  @P4 LDC.64 R2, c[0x0][0x2d0] ;  /* 0x0000b400ff024b82 */ /* 0x000e300000000a00 */
[----:B-----5:R-:W1:Y:S08]  /*3020*/  @P4 LDC.64 R4, c[0x0][0x2d8] ;  /* 0x0000b600ff044b82 */ /* 0x020e700000000a00 */
        /* <DEDUP_REMOVED lines=10> */
[----:B------:R1:W-:Y:S03]  /*30d0*/  @P4 STG.E.128 desc[UR4][R2.64], R56 ;  /* 0x0000003802004986 */ /* 0x0003e6000c101d04 */
[----:B------:R-:W-:Y:S01]  /*30e0*/  @P4 VIADD R15, R15, 0x80 ;  /* 0x000000800f0f4836 */ /* 0x000fe20000000000 */
[----:B------:R1:W-:Y:S03]  /*30f0*/  @P4 STG.E.128 desc[UR4][R4.64], R40 ;  /* 0x0000002804004986 */ /* 0x0003e6000c101d04 */
[----:B--2---:R-:W-:-:S04]  /*3100*/  @P3 IMAD.WIDE.U32 R6, R15, 0x10, R6 ;  /* 0x000000100f063825 */ /* 0x004fc800078e0006 */
[C---:B----4-:R-:W-:Y:S01]  /*3110*/  @P3 IMAD.WIDE.U32 R8, R15.reuse, 0x10, R8 ;  /* 0x000000100f083825 */ /* 0x050fe200078e0008 */
[----:B------:R-:W-:Y:S01]  /*3120*/  @P3 IADD3 R15, R15, 0x80, RZ ;  /* 0x000000800f0f3810 */ /* 0x000fe20007ffe0ff */
[----:B------:R1:W-:Y:S04]  /*3130*/  @P3 STG.E.128 desc[UR4][R6.64], R60 ;  /* 0x0000003c06003986 */ /* 0x0003e8000c101d04 */
[C---:B---3--:R-:W-:Y:S01]  /*3140*/  @P2 IMAD.WIDE.U32 R10, R15.reuse, 0x10, R10 ;  /* 0x000000100f0a2825 */ /* 0x048fe200078e000a */
[----:B------:R1:W-:Y:S03]  /*3150*/  @P3 STG.E.128 desc[UR4][R8.64], R44 ;  /* 0x0000002c08003986 */ /* 0x0003e6000c101d04 */
[----:B0-----:R-:W-:Y:S01]  /*3160*/  @P2 IMAD.WIDE.U32 R12, R15, 0x10, R12 ;  /* 0x000000100f0c2825 */ /* 0x001fe200078e000c */
[----:B------:R1:W-:Y:S04]  /*3170*/  @P2 STG.E.128 desc[UR4][R10.64], R64 ;  /* 0x000000400a002986 */ /* 0x0003e8000c101d04 */
        /* <DEDUP_REMOVED lines=10> */
.L_x_8240:
[----:B------:R-:W-:Y:S01]  /*3220*/  HFMA2.MMA R131, -RZ, RZ, 0, 9.5367431640625e-07 ;  /* 0x00000010ff837435 */ /* 0x000fe200000001ff */
[----:B------:R-:W-:Y:S01]  /*3230*/  MOV R132, R135 ;  /* 0x0000008700847202 */ /* 0x000fe20000000f00 */
[----:B------:R-:W-:Y:S01]  /*3240*/  IMAD.MOV.U32 R129, RZ, RZ, -0x1 ;  /* 0xffffffffff817424 */ /* 0x000fe200078e00ff */
[----:B------:R-:W-:-:S08]  /*3250*/  MOV R134, 0x1f ;  /* 0x0000001f00867802 */ /* 0x000fd00000000f00 */
[----:B0----5:R-:W-:Y:S05]  /*3260*/  WARPSYNC.COLLECTIVE R129, `(.L_x_8282) ;  /* 0x0000000081087348 */ /* 0x021fea0003c00000 */
[----:B------:R1:W2:Y:S02]  /*3270*/  SHFL.DOWN P6, R130, R132, R131, R134 ;  /* 0x0800008384827389 */ /* 0x0002a400000c0086 */
[----:B012--5:R-:W-:Y:S01]  /*3280*/  ENDCOLLECTIVE ;  /* 0x000000000000791b */ /* 0x027fe20003800000 */
.L_x_8282:
[----:B------:R-:W-:Y:S02]  /*3290*/  MOV R132, R138 ;  /* 0x0000008a00847202 */ /* 0x000fe40000000f00 */
[----:B------:R-:W-:-:S07]  /*32a0*/  MOV R98, R130 ;  /* 0x0000008200627202 */ /* 0x000fce0000000f00 */
[----:B------:R-:W-:Y:S05]  /*32b0*/  WARPSYNC.COLLECTIVE R129, `(.L_x_8283) ;  /* 0x0000000081087348 */ /* 0x000fea0003c00000 */
[----:B------:R0:W1:Y:S02]  /*32c0*/  SHFL.DOWN P6, R130, R132, R131, R134 ;  /* 0x0800008384827389 */ /* 0x00006400000c0086 */
[----:B01----:R-:W-:Y:S01]  /*32d0*/  ENDCOLLECTIVE ;  /* 0x000000000000791b */ /* 0x003fe20003800000 */
.L_x_8283:
[----:B------:R-:W-:Y:S01]  /*32e0*/  FADD.FTZ R98, R98, R135 ;  /* 0x0000008762627221 */ /* 0x000fe20000010000 */
[----:B------:R-:W-:-:S04]  /*32f0*/  HFMA2.MMA R131, -RZ, RZ, 0, 4.76837158203125e-07 ;  /* 0x00000008ff837435 */ /* 0x000fc800000001ff */
[----:B------:R-:W-:Y:S02]  /*3300*/  MOV R132, R98 ;  /* 0x0000006200847202 */ /* 0x000fe40000000f00 */
[----:B------:R-:W-:-:S07]  /*3310*/  MOV R99, R130 ;  /* 0x0000008200637202 */ /* 0x000fce0000000f00 */
[----:B------:R-:W-:Y:S05]  /*3320*/  WARPSYNC.COLLECTIVE R129, `(.L_x_8284) ;  /* 0x0000000081087348 */ /* 0x000fea0003c00000 */
[----:B------:R0:W1:Y:S02]  /*3330*/  SHFL.DOWN P6, R130, R132, R131, R134 ;  /* 0x0800008384827389 */ /* 0x00006400000c0086 */
[----:B01----:R-:W-:Y:S01]  /*3340*/  ENDCOLLECTIVE ;  /* 0x000000000000791b */ /* 0x003fe20003800000 */
.L_x_8284:
[----:B------:R-:W-:-:S05]  /*3350*/  FADD.FTZ R99, R99, R138 ;  /* 0x0000008a63637221 */ /* 0x000fca0000010000 */
[----:B------:R-:W-:Y:S01]  /*3360*/  MOV R132, R99 ;  /* 0x0000006300847202 */ /* 0x000fe20000000f00 */
[----:B------:R-:W-:-:S07]  /*3370*/  IMAD.MOV.U32 R101, RZ, RZ, R130 ;  /* 0x000000ffff657224 */ /* 0x000fce00078e0082 */
[----:B------:R-:W-:Y:S05]  /*3380*/  WARPSYNC.COLLECTIVE R129, `(.L_x_8285) ;  /* 0x0000000081087348 */ /* 0x000fea0003c00000 */
[----:B------:R0:W1:Y:S02]  /*3390*/  SHFL.DOWN P6, R130, R132, R131, R134 ;  /* 0x0800008384827389 */ /* 0x00006400000c0086 */
[----:B01----:R-:W-:Y:S01]  /*33a0*/  ENDCOLLECTIVE ;  /* 0x000000000000791b */ /* 0x003fe20003800000 */
.L_x_8285:
[----:B------:R-:W-:Y:S01]  /*33b0*/  FADD.FTZ R101, R98, R101 ;  /* 0x0000006562657221 */ /* 0x000fe20000010000 */
[----:B------:R-:W-:-:S04]  /*33c0*/  HFMA2.MMA R131, -RZ, RZ, 0, 2.384185791015625e-07 ;  /* 0x00000004ff837435 */ /* 0x000fc800000001ff */
[----:B------:R-:W-:Y:S02]  /*33d0*/  MOV R132, R101 ;  /* 0x0000006500847202 */ /* 0x000fe40000000f00 */
[----:B------:R-:W-:-:S07]  /*33e0*/  MOV R100, R130 ;  /* 0x0000008200647202 */ /* 0x000fce0000000f00 */
[----:B------:R-:W-:Y:S05]  /*33f0*/  WARPSYNC.COLLECTIVE R129, `(.L_x_8286) ;  /* 0x0000000081087348 */ /* 0x000fea0003c00000 */
[----:B------:R0:W1:Y:S02]  /*3400*/  SHFL.DOWN P6, R130, R132, R131, R134 ;  /* 0x0800008384827389 */ /* 0x00006400000c0086 */
[----:B01----:R-:W-:Y:S01]  /*3410*/  ENDCOLLECTIVE ;  /* 0x000000000000791b */ /* 0x003fe20003800000 */
.L_x_8286:
[----:B------:R-:W-:-:S04]  /*3420*/  FADD.FTZ R100, R99, R100 ;  /* 0x0000006463647221 */ /* 0x000fc80000010000 */
[----:B------:R-:W-:Y:S01]  /*3430*/  IMAD.MOV.U32 R132, RZ, RZ, R100 ;  /* 0x000000ffff847224 */ /* 0x000fe200078e0064 */
[----:B------:R-:W-:-:S07]  /*3440*/  MOV R102, R130 ;  /* 0x0000008200667202 */ /* 0x000fce0000000f00 */
[----:B------:R-:W-:Y:S05]  /*3450*/  WARPSYNC.COLLECTIVE R129, `(.L_x_8287) ;  /* 0x0000000081087348 */ /* 0x000fea0003c00000 */
[----:B------:R0:W1:Y:S02]  /*3460*/  SHFL.DOWN P6, R130, R132, R131, R134 ;  /* 0x0800008384827389 */ /* 0x00006400000c0086 */
[----:B01----:R-:W-:Y:S01]  /*3470*/  ENDCOLLECTIVE ;  /* 0x000000000000791b */ /* 0x003fe20003800000 */
.L_x_8287:
[----:B------:R-:W-:Y:S01]  /*3480*/  FADD.FTZ R102, R101, R102 ;  /* 0x0000006665667221 */ /* 0x000fe20000010000 */
[----:B------:R-:W-:-:S04]  /*3490*/  HFMA2.MMA R131, -RZ, RZ, 0, 1.1920928955078125e-07 ;  /* 0x00000002ff837435 */ /* 0x000fc800000001ff */
[----:B------:R-:W-:Y:S02]  /*34a0*/  MOV R132, R102 ;  /* 0x0000006600847202 */ /* 0x000fe40000000f00 */
[----:B------:R-:W-:-:S07]  /*34b0*/  MOV R103, R130 ;  /* 0x0000008200677202 */ /* 0x000fce0000000f00 */
[----:B------:R-:W-:Y:S05]  /*34c0*/  WARPSYNC.COLLECTIVE R129, `(.L_x_8288) ;  /* 0x0000000081087348 */ /* 0x000fea0003c00000 */
[----:B------:R0:W1:Y:S02]  /*34d0*/  SHFL.DOWN P6, R130, R132, R131, R134 ;  /* 0x0800008384827389 */ /* 0x00006400000c0086 */
[----:B01----:R-:W-:Y:S01]  /*34e0*/  ENDCOLLECTIVE ;  /* 0x000000000000791b */ /* 0x003fe20003800000 */
.L_x_8288:
[----:B------:R-:W-:-:S05]  /*34f0*/  FADD.FTZ R103, R100, R103 ;  /* 0x0000006764677221 */ /* 0x000fca0000010000 */
[----:B------:R-:W-:Y:S02]  /*3500*/  MOV R132, R103 ;  /* 0x0000006700847202 */ /* 0x000fe40000000f00 */
[----:B------:R-:W-:-:S07]  /*3510*/  MOV R127, R130 ;  /* 0x00000082007f7202 */ /* 0x000fce0000000f00 */
[----:B------:R-:W-:Y:S05]  /*3520*/  WARPSYNC.COLLECTIVE R129, `(.L_x_8289) ;  /* 0x0000000081087348 */ /* 0x000fea0003c00000 */
[----:B------:R0:W1:Y:S02]  /*3530*/  SHFL.DOWN P6, R130, R132, R131, R134 ;  /* 0x0800008384827389 */ /* 0x00006400000c0086 */
[----:B01----:R-:W-:Y:S01]  /*3540*/  ENDCOLLECTIVE ;  /* 0x000000000000791b */ /* 0x003fe20003800000 */
.L_x_8289:
[----:B------:R-:W-:Y:S01]  /*3550*/  FADD.FTZ R127, R102, R127 ;  /* 0x0000007f667f7221 */ /* 0x000fe20000010000 */
[----:B------:R-:W-:-:S04]  /*3560*/  HFMA2.MMA R131, -RZ, RZ, 0, 5.9604644775390625e-08 ;  /* 0x00000001ff837435 */ /* 0x000fc800000001ff */
[----:B------:R-:W-:Y:S01]  /*3570*/  MOV R132, R127 ;  /* 0x0000007f00847202 */ /* 0x000fe20000000f00 */
[----:B------:R-:W-:-:S07]  /*3580*/  IMAD.MOV.U32 R126, RZ, RZ, R130 ;  /* 0x000000ffff7e7224 */ /* 0x000fce00078e0082 */
[----:B------:R-:W-:Y:S05]  /*3590*/  WARPSYNC.COLLECTIVE R129, `(.L_x_8290) ;  /* 0x0000000081087348 */ /* 0x000fea0003c00000 */
[----:B------:R0:W1:Y:S02]  /*35a0*/  SHFL.DOWN P6, R130, R132, R131, R134 ;  /* 0x0800008384827389 */ /* 0x00006400000c0086 */
[----:B01----:R-:W-:Y:S01]  /*35b0*/  ENDCOLLECTIVE ;  /* 0x000000000000791b */ /* 0x003fe20003800000 */
.L_x_8290:
[----:B------:R-:W-:-:S05]  /*35c0*/  FADD.FTZ R98, R103, R126 ;  /* 0x0000007e67627221 */ /* 0x000fca0000010000 */
[----:B------:R-:W-:Y:S02]  /*35d0*/  MOV R132, R98 ;  /* 0x0000006200847202 */ /* 0x000fe40000000f00 */
[----:B------:R-:W-:-:S07]  /*35e0*/  MOV R126, R130 ;  /* 0x00000082007e7202 */ /* 0x000fce0000000f00 */
[----:B------:R-:W-:Y:S05]  /*35f0*/  WARPSYNC.COLLECTIVE R129, `(.L_x_8291) ;  /* 0x0000000081087348 */ /* 0x000fea0003c00000 */
[----:B------:R0:W1:Y:S02]  /*3600*/  SHFL.DOWN P6, R130, R132, R131, R134 ;  /* 0x0800008384827389 */ /* 0x00006400000c0086 */
[----:B01----:R-:W-:Y:S01]  /*3610*/  ENDCOLLECTIVE ;  /* 0x000000000000791b */ /* 0x003fe20003800000 */
.L_x_8291:
[----:B------:R-:W-:Y:S01]  /*3620*/  MOV R99, R130 ;  /* 0x0000008200637202 */ /* 0x000fe20000000f00 */
[----:B------:R-:W-:Y:S06]  /*3630*/  BRA `(.L_x_8292) ;  /* 0xffffffe000247947 */ /* 0x000fec000383ffff */
.L_x_8293:
        /* <DEDUP_REMOVED lines=12> */
.L_x_8869:


//--------------------- .text._ZN10layer_norm22ln_bwd_finalize_kernelINS_22Kernel_traits_finalizeILj2048EfffffjLb0ELj1024ELj4ENS_18Kernel_traits_baseILj2048EfffffjLj1024EEEEELb0ELb1EEEvNS_9BwdParamsE --------------------------
	.section	.text._ZN10layer_norm22ln_bwd_finalize_kernelINS_22Kernel_traits_finalizeILj2048EfffffjLb0ELj1024ELj4ENS_18Kernel_traits_baseILj2048EfffffjLj1024EEEEELb0ELb1EEEvNS_9BwdParamsE,"ax",@progbits
	.align	128
        .global         _ZN10layer_norm22ln_bwd_finalize_kernelINS_22Kernel_traits_finalizeILj2048EfffffjLb0ELj1024ELj4ENS_18Kernel_traits_baseILj2048EfffffjLj1024EEEEELb0ELb1EEEvNS_9BwdParamsE
        .type           _ZN10layer_norm22ln_bwd_finalize_kernelINS_22Kernel_traits_finalizeILj2048EfffffjLb0ELj1024ELj4ENS_18Kernel_traits_baseILj2048EfffffjLj1024EEEEELb0ELb1EEEvNS_9BwdParamsE,@function
        .size           _ZN10layer_norm22ln_bwd_finalize_kernelINS_22Kernel_traits_finalizeILj2048EfffffjLb0ELj1024ELj4ENS_18Kernel_traits_baseILj2048EfffffjLj1024EEEEELb0ELb1EEEvNS_9BwdParamsE,(.L_x_8870 - _ZN10layer_norm22ln_bwd_finalize_kernelINS_22Kernel_traits_finalizeILj2048EfffffjLb0ELj1024ELj4ENS_18Kernel_traits_baseILj2048EfffffjLj1024EEEEELb0ELb1EEEvNS_9BwdParamsE)
        .other          _ZN10layer_norm22ln_bwd_finalize_kernelINS_22Kernel_traits_finalizeILj2048EfffffjLb0ELj1024ELj4ENS_18Kernel_traits_baseILj2048EfffffjLj1024EEEEELb0ELb1EEEvNS_9BwdParamsE,@"STO_CUDA_ENTRY STV_DEFAULT"
_ZN10layer_norm22ln_bwd_finalize_kernelINS_22Kernel_traits_finalizeILj2048EfffffjLb0ELj1024ELj4ENS_18Kernel_traits_baseILj2048EfffffjLj1024EEEEELb0ELb1EEEvNS_9BwdParamsE:
.text._ZN10layer_norm22ln_bwd_finalize_kernelINS_22Kernel_traits_finalizeILj2048EfffffjLb0ELj1024ELj4ENS_18Kernel_traits_baseILj2048EfffffjLj1024EEEEELb0ELb1EEEvNS_9BwdParamsE:
        /* <DEDUP_REMOVED lines=26> */
.L_x_8303:
        /* <DEDUP_REMOVED lines=31> */
.L_x_8298:
        /* <DEDUP_REMOVED lines=34> */
.L_x_8297:
[----:B------:R-:W-:Y:S05]  /*05b0*/  BSYNC B1 ;  /* 0x0000000000017941 */ /* 0x000fea0003800000 */
.L_x_8296:
        /* <DEDUP_REMOVED lines=25> */
.L_x_8300:
[----:B------:R-:W-:Y:S05]  /*0750*/  BSYNC B1 ;  /* 0x0000000000017941 */ /* 0x000fea0003800000 */
.L_x_8299:
        /* <DEDUP_REMOVED lines=12> */
.L_x_8295:
[----:B------:R-:W-:Y:S05]  /*0820*/  BSYNC B0 ;  /* 0x0000000000007941 */ /* 0x000fea0003800000 */
.L_x_8294:
        /* <DEDUP_REMOVED lines=29> */
.L_x_8314:
[----:B------:R-:W-:Y:S01]  /*0a00*/  @!P1 SHF.R.U32.HI R12, RZ, 0x3, R0 ;  /* 0x00000003ff0c9819 */ /* 0x000fe20000011600 */
[----:B----4-:R-:W-:Y:S01]  /*0a10*/  FADD.FTZ R14, R9, R14 ;  /* 0x0000000e090e7221 */ /* 0x010fe20000010000 */
[----:B---3--:R-:W-:Y:S02]  /*0a20*/  FADD.FTZ R11, R10, R11 ;  /* 0x0000000b0a0b7221 */ /* 0x008fe40000010000 */
[----:B------:R-:W-:-:S05]  /*0a30*/  @!P1 LOP3.LUT R12, R12, 0x1ffffffc, RZ, 0xc0, !PT ;  /* 0x1ffffffc0c0c9812 */ /* 0x000fca00078ec0ff */
[----:B------:R3:W-:Y:S04]  /*0a40*/  @!P1 STS [R12+UR4+0x2000], R14 ;  /* 0x0020000e0c009988 */ /* 0x0007e80008000804 */
[----:B------:R3:W-:Y:S02]  /*0a50*/  @!P1 STS [R12+UR4+0x2080], R11 ;  /* 0x0020800b0c009988 */ /* 0x0007e40008000804 */
.L_x_8301:
        /* <DEDUP_REMOVED lines=15> */
.L_x_8302:
[----:B------:R-:W-:Y:S01]  /*0b50*/  HFMA2.MMA R19, -RZ, RZ, 0, 5.9604644775390625e-08 ;  /* 0x00000001ff137435 */ /* 0x000fe200000001ff */
[----:B0--3--:R-:W-:Y:S01]  /*0b60*/  MOV R20, R10 ;  /* 0x0000000a00147202 */ /* 0x009fe20000000f00 */
[----:B------:R-:W-:Y:S01]  /*0b70*/  IMAD.MOV.U32 R22, RZ, RZ, 0x1f ;  /* 0x0000001fff167424 */ /* 0x000fe200078e00ff */
[----:B------:R-:W-:-:S08]  /*0b80*/  MOV R17, 0xffffffff ;  /* 0xffffffff00117802 */ /* 0x000fd00000000f00 */
[----:B-12---:R-:W-:Y:S05]  /*0b90*/  WARPSYNC.COLLECTIVE R17, `(.L_x_8304) ;  /* 0x0000000011087348 */ /* 0x006fea0003c00000 */
[----:B------:R0:W3:Y:S02]  /*0ba0*/  SHFL.BFLY P2, R18, R20, R19, R22 ;  /* 0x0c00001314127389 */ /* 0x0000e40000040016 */
[----:B0123--:R-:W-:Y:S01]  /*0bb0*/  ENDCOLLECTIVE ;  /* 0x000000000000791b */ /* 0x00ffe20003800000 */
.L_x_8304:
[----:B------:R-:W-:Y:S01]  /*0bc0*/  HFMA2.MMA R19, -RZ, RZ, 0, 1.1920928955078125e-07 ;  /* 0x00000002ff137435 */ /* 0x000fe200000001ff */
[----:B------:R-:W-:-:S05]  /*0bd0*/  MOV R11, R18 ;  /* 0x00000012000b7202 */ /* 0x000fca0000000f00 */
[----:B------:R-:W-:-:S05]  /*0be0*/  FADD.FTZ R11, R10, R11 ;  /* 0x0000000b0a0b7221 */ /* 0x000fca0000010000 */
[----:B------:R-:W-:-:S07]  /*0bf0*/  MOV R20, R11 ;  /* 0x0000000b00147202 */ /* 0x000fce0000000f00 */
[----:B------:R-:W-:Y:S05]  /*0c00*/  WARPSYNC.COLLECTIVE R17, `(.L_x_8305) ;  /* 0x0000000011087348 */ /* 0x000fea0003c00000 */
[----:B------:R0:W1:Y:S02]  /*0c10*/  SHFL.BFLY P2, R18, R20, R19, R22 ;  /* 0x0c00001314127389 */ /* 0x0000640000040016 */
[----:B01----:R-:W-:Y:S01]  /*0c20*/  ENDCOLLECTIVE ;  /* 0x000000000000791b */ /* 0x003fe20003800000 */
.L_x_8305:
[----:B------:R-:W-:Y:S01]  /*0c30*/  HFMA2.MMA R19, -RZ, RZ, 0, 2.384185791015625e-07 ;  /* 0x00000004ff137435 */ /* 0x000fe200000001ff */
[----:B------:R-:W-:-:S04]  /*0c40*/  IMAD.MOV.U32 R12, RZ, RZ, R18 ;  /* 0x000000ffff0c7224 */ /* 0x000fc800078e0012 */
[----:B------:R-:W-:-:S05]  /*0c50*/  FADD.FTZ R12, R11, R12 ;  /* 0x0000000c0b0c7221 */ /* 0x000fca0000010000 */
[----:B------:R-:W-:-:S07]  /*0c60*/  MOV R20, R12 ;  /* 0x0000000c00147202 */ /* 0x000fce0000000f00 */
[----:B------:R-:W-:Y:S05]  /*0c70*/  WARPSYNC.COLLECTIVE R17, `(.L_x_8306) ;  /* 0x0000000011087348 */ /* 0x000fea0003c00000 */
[----:B------:R0:W1:Y:S02]  /*0c80*/  SHFL.BFLY P2, R18, R20, R19, R22 ;  /* 0x0c00001314127389 */ /* 0x0000640000040016 */
[----:B01----:R-:W-:Y:S01]  /*0c90*/  ENDCOLLECTIVE ;  /* 0x000000000000791b */ /* 0x003fe20003800000 */
.L_x_8306:
[----:B------:R-:W-:Y:S01]  /*0ca0*/  IMAD.MOV.U32 R19, RZ, RZ, 0x8 ;  /* 0x00000008ff137424 */ /* 0x000fe200078e00ff */
[----:B------:R-:W-:-:S05]  /*0cb0*/  MOV R13, R18 ;  /* 0x00000012000d7202 */ /* 0x000fca0000000f00 */
[----:B------:R-:W-:-:S05]  /*0cc0*/  FADD.FTZ R13, R12, R13 ;  /* 0x0000000d0c0d7221 */ /* 0x000fca0000010000 */
[----:B------:R-:W-:-:S07]  /*0cd0*/  MOV R20, R13 ;  /* 0x0000000d00147202 */ /* 0x000fce0000000f00 */
[----:B------:R-:W-:Y:S05]  /*0ce0*/  WARPSYNC.COLLECTIVE R17, `(.L_x_8307) ;  /* 0x0000000011087348 */ /* 0x000fea0003c00000 */
[----:B------:R0:W1:Y:S02]  /*0cf0*/  SHFL.BFLY P2, R18, R20, R19, R22 ;  /* 0x0c00001314127389 */ /* 0x0000640000040016 */
[----:B01----:R-:W-:Y:S01]  /*0d00*/  ENDCOLLECTIVE ;  /* 0x000000000000791b */ /* 0x003fe20003800000 */
.L_x_8307:
[----:B------:R-:W-:Y:S01]  /*0d10*/  HFMA2.MMA R19, -RZ, RZ, 0, 9.5367431640625e-07 ;  /* 0x00000010ff137435 */ /* 0x000fe200000001ff */
[----:B------:R-:W-:-:S05]  /*0d20*/  MOV R10, R18 ;  /* 0x00000012000a7202 */ /* 0x000fca0000000f00 */
[----:B------:R-:W-:-:S05]  /*0d30*/  FADD.FTZ R10, R13, R10 ;  /* 0x0000000a0d0a7221 */ /* 0x000fca0000010000 */
[----:B------:R-:W-:-:S07]  /*0d40*/  MOV R20, R10 ;  /* 0x0000000a00147202 */ /* 0x000fce0000000f00 */
[----:B------:R-:W-:Y:S05]  /*0d50*/  WARPSYNC.COLLECTIVE R17, `(.L_x_8308) ;  /* 0x0000000011087348 */ /* 0x000fea0003c00000 */
[----:B------:R0:W1:Y:S02]  /*0d60*/  SHFL.BFLY P2, R18, R20, R19, R22 ;  /* 0x0c00001314127389 */ /* 0x0000640000040016 */
[----:B01----:R-:W-:Y:S01]  /*0d70*/  ENDCOLLECTIVE ;  /* 0x000000000000791b */ /* 0x003fe20003800000 */
.L_x_8308:
[----:B------:R-:W-:Y:S01]  /*0d80*/  HFMA2.MMA R19, -RZ, RZ, 0, 5.9604644775390625e-08 ;  /* 0x00000001ff137435 */ /* 0x000fe200000001ff */
[----:B------:R-:W-:Y:S01]  /*0d90*/  IMAD.MOV.U32 R20, RZ, RZ, R9 ;  /* 0x000000ffff147224 */ /* 0x000fe200078e0009 */
[----:B------:R-:W-:-:S09]  /*0da0*/  MOV R11, R18 ;  /* 0x00000012000b7202 */ /* 0x000fd20000000f00 */
[----:B------:R-:W-:Y:S05]  /*0db0*/  WARPSYNC.COLLECTIVE R17, `(.L_x_8309) ;  /* 0x0000000011087348 */ /* 0x000fea0003c00000 */
[----:B------:R0:W1:Y:S02]  /*0dc0*/  SHFL.BFLY P2, R18, R20, R19, R22 ;  /* 0x0c00001314127389 */ /* 0x0000640000040016 */
[----:B01----:R-:W-:Y:S01]  /*0dd0*/  ENDCOLLECTIVE ;  /* 0x000000000000791b */ /* 0x003fe20003800000 */
.L_x_8309:
[----:B------:R-:W-:Y:S01]  /*0de0*/  HFMA2.MMA R19, -RZ, RZ, 0, 1.1920928955078125e-07 ;  /* 0x00000002ff137435 */ /* 0x000fe200000001ff */
[----:B------:R-:W-:-:S05]  /*0df0*/  MOV R12, R18 ;  /* 0x00000012000c7202 */ /* 0x000fca0000000f00 */
[----:B------:R-:W-:-:S05]  /*0e00*/  FADD.FTZ R14, R9, R12 ;  /* 0x0000000c090e7221 */ /* 0x000fca0000010000 */
[----:B------:R-:W-:-:S07]  /*0e10*/  MOV R20, R14 ;  /* 0x0000000e00147202 */ /* 0x000fce0000000f00 */
[----:B------:R-:W-:Y:S05]  /*0e20*/  WARPSYNC.COLLECTIVE R17, `(.L_x_8310) ;  /* 0x0000000011087348 */ /* 0x000fea0003c00000 */
[----:B------:R0:W1:Y:S02]  /*0e30*/  SHFL.BFLY P2, R18, R20, R19, R22 ;  /* 0x0c00001314127389 */ /* 0x0000640000040016 */
[----:B01----:R-:W-:Y:S01]  /*0e40*/  ENDCOLLECTIVE ;  /* 0x000000000000791b */ /* 0x003fe20003800000 */
.L_x_8310:
[----:B------:R-:W-:Y:S01]  /*0e50*/  HFMA2.MMA R19, -RZ, RZ, 0, 2.384185791015625e-07 ;  /* 0x00000004ff137435 */ /* 0x000fe200000001ff */
[----:B------:R-:W-:-:S04]  /*0e60*/  IMAD.MOV.U32 R13, RZ, RZ, R18 ;  /* 0x000000ffff0d7224 */ /* 0x000fc800078e0012 */
[----:B------:R-:W-:-:S05]  /*0e70*/  FADD.FTZ R15, R14, R13 ;  /* 0x0000000d0e0f7221 */ /* 0x000fca0000010000 */
[----:B------:R-:W-:-:S07]  /*0e80*/  MOV R20, R15 ;  /* 0x0000000f00147202 */ /* 0x000fce0000000f00 */
[----:B------:R-:W-:Y:S05]  /*0e90*/  WARPSYNC.COLLECTIVE R17, `(.L_x_8311) ;  /* 0x0000000011087348 */ /* 0x000fea0003c00000 */
[----:B------:R0:W1:Y:S02]  /*0ea0*/  SHFL.BFLY P2, R18, R20, R19, R22 ;  /* 0x0c00001314127389 */ /* 0x0000640000040016 */
[----:B01----:R-:W-:Y:S01]  /*0eb0*/  ENDCOLLECTIVE ;  /* 0x000000000000791b */ /* 0x003fe20003800000 */
.L_x_8311:
[----:B------:R-:W-:Y:S01]  /*0ec0*/  IMAD.MOV.U32 R19, RZ, RZ, 0x8 ;  /* 0x00000008ff137424 */ /* 0x000fe200078e00ff */
[----:B------:R-:W-:-:S05]  /*0ed0*/  MOV R16, R18 ;  /* 0x0000001200107202 */ /* 0x000fca0000000f00 */
[----:B------:R-:W-:-:S05]  /*0ee0*/  FADD.FTZ R16, R15, R16 ;  /* 0x000000100f107221 */ /* 0x000fca0000010000 */
[----:B------:R-:W-:-:S07]  /*0ef0*/  MOV R20, R16 ;  /* 0x0000001000147202 */ /* 0x000fce0000000f00 */
[----:B------:R-:W-:Y:S05]  /*0f00*/  WARPSYNC.COLLECTIVE R17, `(.L_x_8312) ;  /* 0x0000000011087348 */ /* 0x000fea0003c00000 */
[----:B------:R0:W1:Y:S02]  /*0f10*/  SHFL.BFLY P2, R18, R20, R19, R22 ;  /* 0x0c00001314127389 */ /* 0x0000640000040016 */
[----:B01----:R-:W-:Y:S01]  /*0f20*/  ENDCOLLECTIVE ;  /* 0x000000000000791b */ /* 0x003fe20003800000 */
.L_x_8312:
[----:B------:R-:W-:Y:S01]  /*0f30*/  HFMA2.MMA R19, -RZ, RZ, 0, 9.5367431640625e-07 ;  /* 0x00000010ff137435 */ /* 0x000fe200000001ff */
[----:B------:R-:W-:-:S05]  /*0f40*/  MOV R9, R18 ;  /* 0x0000001200097202 */ /* 0x000fca0000000f00 */
[----:B------:R-:W-:-:S05]  /*0f50*/  FADD.FTZ R9, R16, R9 ;  /* 0x0000000910097221 */ /* 0x000fca0000010000 */
[----:B------:R-:W-:-:S07]  /*0f60*/  MOV R20, R9 ;  /* 0x0000000900147202 */ /* 0x000fce0000000f00 */
[----:B------:R-:W-:Y:S05]  /*0f70*/  WARPSYNC.COLLECTIVE R17, `(.L_x_8313) ;  /* 0x0000000011087348 */ /* 0x000fea0003c00000 */
[----:B------:R0:W1:Y:S02]  /*0f80*/  SHFL.BFLY P2, R18, R20, R19, R22 ;  /* 0x0c00001314127389 */ /* 0x0000640000040016 */
[----:B01----:R-:W-:Y:S01]  /*0f90*/  ENDCOLLECTIVE ;  /* 0x000000000000791b */ /* 0x003fe20003800000 */
.L_x_8313:
[----:B------:R-:W-:Y:S01]  /*0fa0*/  MOV R14, R18 ;  /* 0x00000012000e7202 */ /* 0x000fe20000000f00 */
[----:B------:R-:W-:Y:S06]  /*0fb0*/  BRA `(.L_x_8314) ;  /* 0xfffffff800907947 */ /* 0x000fec000383ffff */
.L_x_8315:
        /* <DEDUP_REMOVED lines=12> */
.L_x_8870:


//--------------------- .text._ZN10layer_norm13ln_bwd_kernelINS_13Kernel_traitsIfffffjLj2048ELj1ELj1ELj4ELj16ENS_18Kernel_traits_baseILj2048EfffffjLj128EEEEELb1ELb0ELb1ELb1EEEvNS_9BwdParamsE --------------------------
	.section	.text._ZN10layer_norm13ln_bwd_kernelINS_13Kernel_traitsIfffffjLj2048ELj1ELj1ELj4ELj16ENS_18Kernel_traits_baseILj2048EfffffjLj128EEEEELb1ELb0ELb1ELb1EEEvNS_9BwdParamsE,"ax",@progbits
	.align	128
        .global         _ZN10layer_norm13ln_bwd_kernelINS_13Kernel_traitsIfffffjLj2048ELj1ELj1ELj4ELj16ENS_18Kernel_traits_baseILj2048EfffffjLj128EEEEELb1ELb0ELb1ELb1EEEvNS_9BwdParamsE
        .type           _ZN10layer_norm13ln_bwd_kernelINS_13Kernel_traitsIfffffjLj2048ELj1ELj1ELj4ELj16ENS_18Kernel_traits_baseILj2048EfffffjLj128EEEEELb1ELb0ELb1ELb1EEEvNS_9BwdParamsE,@function
        .size           _ZN10layer_norm13ln_bwd_kernelINS_13Kernel_traitsIfffffjLj2048ELj1ELj1ELj4ELj16ENS_18Kernel_traits_baseILj2048EfffffjLj128EEEEELb1ELb0ELb1ELb1EEEvNS_9BwdParamsE,(.L_x_8871 - _ZN10layer_norm13ln_bwd_kernelINS_13Kernel_traitsIfffffjLj2048ELj1ELj1ELj4ELj16ENS_18Kernel_traits_baseILj2048EfffffjLj128EEEEELb1ELb0ELb1ELb1EEEvNS_9BwdParamsE)
        .other          _ZN10layer_norm13ln_bwd_kernelINS_13Kernel_traitsIfffffjLj2048ELj1ELj1ELj4ELj16ENS_18Kernel_traits_baseILj2048EfffffjLj128EEEEELb1ELb0ELb1ELb1EEEvNS_9BwdParamsE,@"STO_CUDA_ENTRY STV_DEFAULT"
_ZN10layer_norm13ln_bwd_kernelINS_13Kernel_traitsIfffffjLj2048ELj1ELj1ELj4ELj16ENS_18Kernel_traits_baseILj2048EfffffjLj128EEEEELb1ELb0ELb1ELb1EEEvNS_9BwdParamsE:
.text._ZN10layer_norm13ln_bwd_kernelINS_13Kernel_traitsIfffffjLj2048ELj1ELj1ELj4ELj16ENS_18Kernel_traits_baseILj2048EfffffjLj128EEEEELb1ELb0ELb1ELb1EEEvNS_9BwdParamsE:
        /* <DEDUP_REMOVED lines=29> */
.L_x_8316:
        /* <DEDUP_REMOVED lines=28> */
.L_x_8354:
        /* <DEDUP_REMOVED lines=8> */
[----:B-----5:R-:W5:Y:S01]  /*0410*/  LDG.E R130, desc[UR4][R92.64] ;  /* 0x000000045c827981 */ /* 0x020f62000c1e1900 */
[----:B--2---:R-:W-:-:S05]  /*0420*/  IMAD R0, R8, R15, RZ ;  /* 0x0000000f08007224 */ /* 0x004fca00078e02ff */
[----:B------:R-:W-:-:S04]  /*0430*/  SHF.R.S32.HI R13, RZ, 0x1f, R0 ;  /* 0x0000001fff0d7819 */ /* 0x000fc80000011400 */
[----:B------:R-:W-:Y:S01]  /*0440*/  LEA.HI R13, R13, R0, RZ, 0x2 ;  /* 0x000000000d0d7211 */ /* 0x000fe200078f10ff */
[----:B0-----:R-:W-:-:S03]  /*0450*/  IMAD.WIDE R4, R8, 0x4, R4 ;  /* 0x0000000408047825 */ /* 0x001fc600078e0204 */
[----:B------:R-:W-:-:S03]  /*0460*/  LEA.HI.SX32 R14, R13, R6, 0x1e ;  /* 0x000000060d0e7211 */ /* 0x000fc600078ff2ff */
[----:B------:R0:W5:Y:S01]  /*0470*/  LDG.E R5, desc[UR4][R4.64] ;  /* 0x0000000404057981 */ /* 0x000162000c1e1900 */
[C---:B------:R-:W-:Y:S02]  /*0480*/  IADD3 R13, R14.reuse, 0x80, RZ ;  /* 0x000000800e0d7810 */ /* 0x040fe40007ffe0ff */
[C---:B------:R-:W-:Y:S01]  /*0490*/  IADD3 R12, R14.reuse, 0x100, RZ ;  /* 0x000001000e0c7810 */ /* 0x040fe20007ffe0ff */
[----:B------:R-:W-:Y:S01]  /*04a0*/  BSSY B0, `(.L_x_8318) ;  /* 0x00000cf000007945 */ /* 0x000fe20003800000 */
[C---:B-1----:R-:W-:Y:S01]  /*04b0*/  IMAD.WIDE.U32 R140, R14.reuse, 0x10, R134 ;  /* 0x000000100e8c7825 */ /* 0x042fe200078e0086 */
[----:B0-----:R-:W-:-:S03]  /*04c0*/  IADD3 R4, R14, 0x180, RZ ;  /* 0x000001800e047810 */ /* 0x001fc60007ffe0ff */
[----:B------:R-:W-:-:S04]  /*04d0*/  IMAD.WIDE.U32 R138, R13, 0x10, R134 ;  /* 0x000000100d8a7825 */ /* 0x000fc800078e0086 */
[----:B------:R-:W-:-:S04]  /*04e0*/  IMAD.WIDE.U32 R136, R12, 0x10, R134 ;  /* 0x000000100c887825 */ /* 0x000fc800078e0086 */
[----:B------:R-:W-:Y:S01]  /*04f0*/  IMAD.WIDE.U32 R134, R4, 0x10, R134 ;  /* 0x0000001004867825 */ /* 0x000fe200078e0086 */
[----:B---3--:R-:W-:-:S13]  /*0500*/  ISETP.GT.AND P6, PT, R2, RZ, PT ;  /* 0x000000ff0200720c */ /* 0x008fda0003fc4270 */
[----:B------:R-:W-:Y:S05]  /*0510*/  @P6 BRA `(.L_x_8319) ;  /* 0x0000000000746947 */ /* 0x000fea0003800000 */
[----:B-----5:R-:W-:Y:S01]  /*0520*/  ISETP.GE.AND P5, PT, R130, 0x1, PT ;  /* 0x000000018200780c */ /* 0x020fe20003fa6270 */
[----:B------:R-:W0:Y:S01]  /*0530*/  LDC.64 R142, c[0x0][0x240] ;  /* 0x00009000ff8e7b82 */ /* 0x000e220000000a00 */
[----:B------:R-:W-:Y:S02]  /*0540*/  MOV R2, UR14 ;  /* 0x0000000e00027c02 */ /* 0x000fe40008000f00 */
[----:B------:R-:W-:Y:S02]  /*0550*/  CS2R R98, SRZ ;  /* 0x0000000000627805 */ /* 0x000fe4000001ff00 */
[----:B------:R-:W-:-:S07]  /*0560*/  ISETP.NE.U32.AND P0, PT, R2, RZ, PT ;  /* 0x000000ff0200720c */ /* 0x000fce0003f05070 */
[----:B------:R-:W-:Y:S02]  /*0570*/  @P5 IADD3 R0, R130, -0x1, RZ ;  /* 0xffffffff82005810 */ /* 0x000fe40007ffe0ff */
[----:B------:R-:W-:-:S03]  /*0580*/  @P5 LOP3.LUT R6, R9, 0x7f, RZ, 0xc0, !PT ;  /* 0x0000007f09065812 */ /* 0x000fc600078ec0ff */
[----:B------:R-:W-:-:S05]  /*0590*/  @P5 IMAD R0, R0, R15, RZ ;  /* 0x0000000f00005224 */ /* 0x000fca00078e02ff */
[----:B------:R-:W-:-:S04]  /*05a0*/  @P5 SHF.R.S32.HI R11, RZ, 0x1f, R0 ;  /* 0x0000001fff0b5819 */ /* 0x000fc80000011400 */
[----:B------:R-:W-:Y:S02]  /*05b0*/  @P5 LEA.HI R11, R11, R0, RZ, 0x2 ;  /* 0x000000000b0b5211 */ /* 0x000fe400078f10ff */
[----:B------:R-:W-:Y:S02]  /*05c0*/  MOV R0, UR15 ;  /* 0x0000000f00007c02 */ /* 0x000fe40008000f00 */
[----:B------:R-:W-:Y:S02]  /*05d0*/  @P5 LEA.HI.SX32 R99, R11, R6, 0x1e ;  /* 0x000000060b635211 */ /* 0x000fe400078ff2ff */
[----:B------:R-:W-:Y:S02]  /*05e0*/  ISETP.NE.AND.EX P0, PT, R0, RZ, PT, P0 ;  /* 0x000000ff0000720c */ /* 0x000fe40003f05300 */
[C---:B------:R-:W-:Y:S01]  /*05f0*/  IADD3 R95, R99.reuse, 0x80, RZ ;  /* 0x00000080635f7810 */ /* 0x040fe20007ffe0ff */
[C---:B0-----:R-:W-:Y:S01]  /*0600*/  IMAD.WIDE.U32 R96, R99.reuse, 0x4, R142 ;  /* 0x0000000463607825 */ /* 0x041fe200078e008e */
[----:B------:R-:W-:-:S03]  /*0610*/  IADD3 R93, R99, 0x100, RZ ;  /* 0x00000100635d7810 */ /* 0x000fc60007ffe0ff */
[--C-:B------:R-:W-:Y:S01]  /*0620*/  IMAD.WIDE.U32 R94, R95, 0x4, R142.reuse ;  /* 0x000000045f5e7825 */ /* 0x100fe200078e008e */
[----:B------:R0:W5:Y:S03]  /*0630*/  LDG.E R120, desc[UR4][R96.64] ;  /* 0x0000000460787981 */ /* 0x000166000c1e1900 */
[----:B------:R-:W-:Y:S01]  /*0640*/  IMAD.WIDE.U32 R92, R93, 0x4, R142 ;  /* 0x000000045d5c7825 */ /* 0x000fe200078e008e */
[----:B------:R0:W5:Y:S04]  /*0650*/  LDG.E R11, desc[UR4][R94.64] ;  /* 0x000000045e0b7981 */ /* 0x000168000c1e1900 */
[----:B------:R0:W5:Y:S04]  /*0660*/  LDG.E R10, desc[UR4][R92.64] ;  /* 0x000000045c0a7981 */ /* 0x000168000c1e1900 */
[----:B------:R0:W5:Y:S04]  /*0670*/  @P0 LDG.E.128 R28, desc[UR4][R140.64] ;  /* 0x000000048c1c0981 */ /* 0x000168000c1e1d00 */
[----:B------:R0:W5:Y:S04]  /*0680*/  @P0 LDG.E.128 R24, desc[UR4][R138.64] ;  /* 0x000000048a180981 */ /* 0x000168000c1e1d00 */
[----:B------:R0:W5:Y:S04]  /*0690*/  @P0 LDG.E.128 R20, desc[UR4][R136.64] ;  /* 0x0000000488140981 */ /* 0x000168000c1e1d00 */
[----:B------:R0:W5:Y:S01]  /*06a0*/  @P0 LDG.E.128 R16, desc[UR4][R134.64] ;  /* 0x0000000486100981 */ /* 0x000162000c1e1d00 */
[----:B------:R-:W-:-:S05]  /*06b0*/  IADD3 R99, R99, 0x180, RZ ;  /* 0x0000018063637810 */ /* 0x000fca0007ffe0ff */
[----:B------:R-:W-:Y:S01]  /*06c0*/  IMAD.WIDE.U32 R142, R99, 0x4, R142 ;  /* 0x00000004638e7825 */ /* 0x000fe200078e008e */
[----:B------:R-:W-:Y:S01]  /*06d0*/  MOV R99, RZ ;  /* 0x000000ff00637202 */ /* 0x000fe20000000f00 */
[----:B------:R-:W-:Y:S06]  /*06e0*/  BRA `(.L_x_8320) ;  /* 0x0000000800a87947 */ /* 0x000fec0003800000 */
.L_x_8319:
[----:B------:R-:W0:Y:S01]  /*06f0*/  LDC.64 R96, c[0x0][0x250] ;  /* 0x00009400ff607b82 */ /* 0x000e220000000a00 */
[----:B------:R-:W-:-:S05]  /*0700*/  IADD3 R0, R2, -0x1, RZ ;  /* 0xffffffff02007810 */ /* 0x000fca0007ffe0ff */
[----:B------:R-:W-:Y:S02]  /*0710*/  IMAD R0, R0, R15, RZ ;  /* 0x0000000f00007224 */ /* 0x000fe400078e02ff */
[----:B------:R-:W1:Y:S03]  /*0720*/  LDC.64 R10, c[0x0][0x238] ;  /* 0x00008e00ff0a7b82 */ /* 0x000e660000000a00 */
[----:B------:R-:W-:Y:S02]  /*0730*/  SHF.R.S32.HI R89, RZ, 0x1f, R0 ;  /* 0x0000001fff597819 */ /* 0x000fe40000011400 */
[----:B------:R-:W-:Y:S02]  /*0740*/  LOP3.LUT R6, R9, 0x7f, RZ, 0xc0, !PT ;  /* 0x0000007f09067812 */ /* 0x000fe400078ec0ff */
[----:B------:R-:W-:Y:S01]  /*0750*/  LEA.HI R89, R89, R0, RZ, 0x2 ;  /* 0x0000000059597211 */ /* 0x000fe200078f10ff */
[----:B------:R-:W2:Y:S01]  /*0760*/  LDC.64 R2, c[0x0][0x2b8] ;  /* 0x0000ae00ff027b82 */ /* 0x000ea20000000a00 */
[----:B0-----:R-:W-:-:S02]  /*0770*/  IMAD.WIDE R96, R8, 0x4, R96 ;  /* 0x0000000408607825 */ /* 0x001fc400078e0260 */
[----:B------:R-:W-:-:S05]  /*0780*/  LEA.HI.SX32 R113, R89, R6, 0x1e ;  /* 0x0000000659717211 */ /* 0x000fca00078ff2ff */
[----:B------:R-:W0:Y:S01]  /*0790*/  LDC.64 R142, c[0x0][0x240] ;  /* 0x00009000ff8e7b82 */ /* 0x000e220000000a00 */
[----:B------:R-:W3:Y:S01]  /*07a0*/  LDG.E R127, desc[UR4][R96.64] ;  /* 0x00000004607f7981 */ /* 0x000ee2000c1e1900 */
[----:B-1----:R-:W-:-:S04]  /*07b0*/  IMAD.WIDE.U32 R116, R14, 0x10, R10 ;  /* 0x000000100e747825 */ /* 0x002fc800078e000a */
[----:B------:R-:W-:Y:S02]  /*07c0*/  IMAD.WIDE.U32 R92, R13, 0x10, R10 ;  /* 0x000000100d5c7825 */ /* 0x000fe400078e000a */
[----:B------:R-:W4:Y:S02]  /*07d0*/  LDG.E.128 R116, desc[UR4][R116.64] ;  /* 0x0000000474747981 */ /* 0x000f24000c1e1d00 */
        /* <DEDUP_REMOVED lines=16> */
[----:B-----5:R-:W-:-:S02]  /*08e0*/  ISETP.GE.AND P5, PT, R130, 0x1, PT ;  /* 0x000000018200780c */ /* 0x020fc40003fa6270 */
[----:B------:R-:W-:-:S11]  /*08f0*/  MOV R2, UR14 ;  /* 0x0000000e00027c02 */ /* 0x000fd60008000f00 */
[----:B------:R-:W-:-:S05]  /*0900*/  @P5 IADD3 R0, R130, -0x1, RZ ;  /* 0xffffffff82005810 */ /* 0x000fca0007ffe0ff */
[----:B------:R-:W-:-:S05]  /*0910*/  @P5 IMAD R0, R0, R15, RZ ;  /* 0x0000000f00005224 */ /* 0x000fca00078e02ff */
[----:B------:R-:W-:Y:S02]  /*0920*/  @P5 SHF.R.S32.HI R3, RZ, 0x1f, R0 ;  /* 0x0000001fff035819 */ /* 0x000fe40000011400 */
[----:B------:R-:W-:Y:S02]  /*0930*/  ISETP.NE.U32.AND P0, PT, R2, RZ, PT ;  /* 0x000000ff0200720c */ /* 0x000fe40003f05070 */
[----:B------:R-:W-:Y:S02]  /*0940*/  @P5 LEA.HI R11, R3, R0, RZ, 0x2 ;  /* 0x00000000030b5211 */ /* 0x000fe400078f10ff */
[----:B------:R-:W-:-:S04]  /*0950*/  MOV R0, UR15 ;  /* 0x0000000f00007c02 */ /* 0x000fc80008000f00 */
[----:B------:R-:W-:Y:S01]  /*0960*/  ISETP.NE.AND.EX P0, PT, R0, RZ, PT, P0 ;  /* 0x000000ff0000720c */ /* 0x000fe20003f05300 */
[----:B------:R-:W-:-:S06]  /*0970*/  HFMA2.MMA R3, -RZ, RZ, 0, 0 ;  /* 0x00000000ff037435 */ /* 0x000fcc00000001ff */
[----:B------:R-:W-:-:S06]  /*0980*/  @P5 LEA.HI.SX32 R3, R11, R6, 0x1e ;  /* 0x000000060b035211 */ /* 0x000fcc00078ff2ff */
[----:B------:R-:W5:Y:S01]  /*0990*/  @P0 LDG.E.128 R28, desc[UR4][R140.64] ;  /* 0x000000048c1c0981 */ /* 0x000f62000c1e1d00 */
[----:B------:R-:W-:-:S03]  /*09a0*/  IADD3 R123, R3, 0x80, RZ ;  /* 0x00000080037b7810 */ /* 0x000fc60007ffe0ff */
[----:B------:R-:W5:Y:S04]  /*09b0*/  @P0 LDG.E.128 R24, desc[UR4][R138.64] ;  /* 0x000000048a180981 */ /* 0x000f68000c1e1d00 */
[----:B------:R-:W5:Y:S04]  /*09c0*/  @P0 LDG.E.128 R20, desc[UR4][R136.64] ;  /* 0x0000000488140981 */ /* 0x000f68000c1e1d00 */
[----:B------:R-:W5:Y:S01]  /*09d0*/  @P0 LDG.E.128 R16, desc[UR4][R134.64] ;  /* 0x0000000486100981 */ /* 0x000f62000c1e1d00 */
[----:B------:R-:W-:Y:S01]  /*09e0*/  ISETP.NE.AND P0, PT, R7, RZ, PT ;  /* 0x000000ff0700720c */ /* 0x000fe20003f05270 */
[C---:B0-----:R-:W-:Y:S01]  /*09f0*/  IMAD.WIDE.U32 R120, R3.reuse, 0x4, R142 ;  /* 0x0000000403787825 */ /* 0x041fe200078e008e */
[----:B------:R-:W-:-:S02]  /*0a00*/  IADD3 R125, R3, 0x100, RZ ;  /* 0x00000100037d7810 */ /* 0x000fc40007ffe0ff */
[----:B------:R-:W-:Y:S01]  /*0a10*/  IADD3 R3, R3, 0x180, RZ ;  /* 0x0000018003037810 */ /* 0x000fe20007ffe0ff */
[--C-:B------:R-:W-:Y:S02]  /*0a20*/  IMAD.WIDE.U32 R122, R123, 0x4, R142.reuse ;  /* 0x000000047b7a7825 */ /* 0x100fe400078e008e */
[----:B------:R-:W5:Y:S02]  /*0a30*/  LDG.E R120, desc[UR4][R120.64] ;  /* 0x0000000478787981 */ /* 0x000f64000c1e1900 */
[--C-:B------:R-:W-:Y:S02]  /*0a40*/  IMAD.WIDE.U32 R124, R125, 0x4, R142.reuse ;  /* 0x000000047d7c7825 */ /* 0x100fe400078e008e */
[----:B------:R0:W5:Y:S02]  /*0a50*/  LDG.E R11, desc[UR4][R122.64] ;  /* 0x000000047a0b7981 */ /* 0x000164000c1e1900 */
[----:B------:R-:W-:Y:S02]  /*0a60*/  IMAD.WIDE.U32 R142, R3, 0x4, R142 ;  /* 0x00000004038e7825 */ /* 0x000fe400078e008e */
[----:B------:R1:W5:Y:S01]  /*0a70*/  LDG.E R10, desc[UR4][R124.64] ;  /* 0x000000047c0a7981 */ /* 0x000362000c1e1900 */
[----:B---3--:R-:W-:-:S05]  /*0a80*/  FSEL R127, R127, RZ, !P0 ;  /* 0x000000ff7f7f7208 */ /* 0x008fca0004000000 */
[C---:B----4-:R-:W-:Y:S01]  /*0a90*/  FADD.FTZ R116, -R127.reuse, R116 ;  /* 0x000000747f747221 */ /* 0x050fe20000010100 */
[C---:B0-----:R-:W-:Y:S01]  /*0aa0*/  FADD.FTZ R122, -R127.reuse, R117 ;  /* 0x000000757f7a7221 */ /* 0x041fe20000010100 */
[----:B--2---:R-:W-:Y:S02]  /*0ab0*/  FADD.FTZ R92, -R127, R92 ;  /* 0x0000005c7f5c7221 */ /* 0x004fe40000010100 */
[----:B------:R-:W-:Y:S01]  /*0ac0*/  FMUL.FTZ R3, R5, R116 ;  /* 0x0000007405037220 */ /* 0x000fe20000410000 */
[C---:B------:R-:W-:Y:S01]  /*0ad0*/  FADD.FTZ R94, -R127.reuse, R94 ;  /* 0x0000005e7f5e7221 */ /* 0x040fe20000010100 */
[----:B-1----:R-:W-:Y:S01]  /*0ae0*/  FADD.FTZ R124, -R127, R118 ;  /* 0x000000767f7c7221 */ /* 0x002fe20000010100 */
[C---:B------:R-:W-:Y:S01]  /*0af0*/  FMUL.FTZ R121, R5.reuse, R92 ;  /* 0x0000005c05797220 */ /* 0x040fe20000410000 */
[----:B------:R-:W-:Y:S01]  /*0b00*/  FMUL.FTZ R118, R5, R122 ;  /* 0x0000007a05767220 */ /* 0x000fe20000410000 */
[----:B------:R-:W-:Y:S01]  /*0b10*/  FFMA.FTZ R72, R88, R3, R72 ;  /* 0x0000000358487223 */ /* 0x000fe20000010048 */
[----:B------:R-:W-:Y:S01]  /*0b20*/  FADD.FTZ R52, R52, R88 ;  /* 0x0000005834347221 */ /* 0x000fe20000010000 */
[C---:B------:R-:W-:Y:S01]  /*0b30*/  FADD.FTZ R92, -R127.reuse, R101 ;  /* 0x000000657f5c7221 */ /* 0x040fe20000010100 */
[----:B------:R-:W-:Y:S01]  /*0b40*/  FADD.FTZ R126, -R127, R119 ;  /* 0x000000777f7e7221 */ /* 0x000fe20000010100 */
[----:B------:R-:W-:Y:S01]  /*0b50*/  FMUL.FTZ R88, R56, R88 ;  /* 0x0000005838587220 */ /* 0x000fe20000410000 */
[----:B------:R-:W-:Y:S01]  /*0b60*/  FMUL.FTZ R119, R5, R94 ;  /* 0x0000005e05777220 */ /* 0x000fe20000410000 */
[----:B------:R-:W-:Y:S01]  /*0b70*/  FADD.FTZ R94, -R127, R102 ;  /* 0x000000667f5e7221 */ /* 0x000fe20000010100 */
[----:B------:R-:W-:Y:S01]  /*0b80*/  FMUL.FTZ R117, R5, R124 ;  /* 0x0000007c05757220 */ /* 0x000fe20000410000 */
[----:B------:R-:W-:Y:S01]  /*0b90*/  FFMA.FTZ R73, R89, R118, R73 ;  /* 0x0000007659497223 */ /* 0x000fe20000010049 */
[----:B------:R-:W-:Y:S01]  /*0ba0*/  FADD.FTZ R53, R53, R89 ;  /* 0x0000005935357221 */ /* 0x000fe20000010000 */
[----:B------:R-:W-:Y:S01]  /*0bb0*/  FMUL.FTZ R102, R5, R92 ;  /* 0x0000005c05667220 */ /* 0x000fe20000410000 */
[----:B------:R-:W-:Y:S01]  /*0bc0*/  FMUL.FTZ R89, R57, R89 ;  /* 0x0000005939597220 */ /* 0x000fe20000410000 */
[----:B------:R-:W-:Y:S01]  /*0bd0*/  FADD.FTZ R124, -R127, R93 ;  /* 0x0000005d7f7c7221 */ /* 0x000fe20000010100 */
[----:B------:R-:W-:Y:S01]  /*0be0*/  FADD.FTZ R92, RZ, R88 ;  /* 0x00000058ff5c7221 */ /* 0x000fe20000010000 */
[----:B------:R-:W-:Y:S01]  /*0bf0*/  FFMA.FTZ R93, R3, R88, RZ ;  /* 0x00000058035d7223 */ /* 0x000fe200000100ff */
[----:B------:R-:W-:Y:S01]  /*0c00*/  FMUL.FTZ R116, R5, R126 ;  /* 0x0000007e05747220 */ /* 0x000fe20000410000 */
[----:B------:R-:W-:Y:S01]  /*0c10*/  FFMA.FTZ R74, R90, R117, R74 ;  /* 0x000000755a4a7223 */ /* 0x000fe2000001004a */
[----:B------:R-:W-:Y:S01]  /*0c20*/  FADD.FTZ R54, R54, R90 ;  /* 0x0000005a36367221 */ /* 0x000fe20000010000 */
[----:B------:R-:W-:Y:S01]  /*0c30*/  FADD.FTZ R122, -R127, R95 ;  /* 0x0000005f7f7a7221 */ /* 0x000fe20000010100 */
        /* <DEDUP_REMOVED lines=12> */
[----:B------:R-:W-:Y:S01]  /*0d00*/  FMUL.FTZ R123, R61, R97 ;  /* 0x000000613d7b7220 */ /* 0x000fe20000410000 */
[----:B------:R-:W-:Y:S01]  /*0d10*/  FMUL.FTZ R124, R5, R124 ;  /* 0x0000007c057c7220 */ /* 0x000fe20000410000 */
[----:B------:R-:W-:Y:S01]  /*0d20*/  FADD.FTZ R92, R95, R126 ;  /* 0x0000007e5f5c7221 */ /* 0x000fe20000010000 */
[----:B------:R-:W-:Y:S01]  /*0d30*/  FFMA.FTZ R93, R121, R126, R94 ;  /* 0x0000007e795d7223 */ /* 0x000fe2000001005e */
[C---:B------:R-:W-:Y:S01]  /*0d40*/  FADD.FTZ R100, -R127.reuse, R100 ;  /* 0x000000647f647221 */ /* 0x040fe20000010100 */
[----:B------:R-:W-:Y:S01]  /*0d50*/  FMUL.FTZ R128, R62, R98 ;  /* 0x000000623e807220 */ /* 0x000fe20000410000 */
[----:B------:R-:W-:Y:S01]  /*0d60*/  FADD.FTZ R95, R92, R123 ;  /* 0x0000007b5c5f7221 */ /* 0x000fe20000010000 */
[----:B------:R-:W-:Y:S01]  /*0d70*/  FFMA.FTZ R84, R96, R121, R84 ;  /* 0x0000007960547223 */ /* 0x000fe20000010054 */
        /* <DEDUP_REMOVED lines=21> */
[C---:B------:R-:W-:Y:S01]  /*0ed0*/  FADD.FTZ R108, -R127.reuse, R108 ;  /* 0x0000006c7f6c7221 */ /* 0x040fe20000010100 */
        /* <DEDUP_REMOVED lines=20> */
[----:B------:R-:W-:Y:S01]  /*1020*/  FADD.FTZ R110, -R127, R110 ;  /* 0x0000006e7f6e7221 */ /* 0x000fe20000010100 */
[----:B------:R-:W-:Y:S01]  /*1030*/  FFMA.FTZ R93, R109, R112, R94 ;  /* 0x000000706d5d7223 */ /* 0x000fe2000001005e */
[----:B------:R-:W-:Y:S01]  /*1040*/  FFMA.FTZ R86, R98, R119, R86 ;  /* 0x0000007762567223 */ /* 0x000fe20000010056 */
[----:B------:R-:W-:Y:S01]  /*1050*/  FADD.FTZ R50, R50, R98 ;  /* 0x0000006232327221 */ /* 0x000fe20000010000 */
[----:B------:R-:W-:Y:S01]  /*1060*/  FADD.FTZ R98, -R127, R111 ;  /* 0x0000006f7f627221 */ /* 0x000fe20000010100 */
[----:B------:R-:W-:Y:S01]  /*1070*/  FADD.FTZ R95, R92, R113 ;  /* 0x000000715c5f7221 */ /* 0x000fe20000010000 */
[C---:B------:R-:W-:Y:S01]  /*1080*/  FMUL.FTZ R111, R5.reuse, R110 ;  /* 0x0000006e056f7220 */ /* 0x040fe20000410000 */
        /* <DEDUP_REMOVED lines=16> */
.L_x_8320:
[----:B------:R-:W-:Y:S05]  /*1190*/  BSYNC B0 ;  /* 0x0000000000007941 */ /* 0x000fea0003800000 */
.L_x_8318:
[----:B------:R1:W5:Y:S01]  /*11a0*/  LDG.E R129, desc[UR4][R142.64] ;  /* 0x000000048e817981 */ /* 0x000362000c1e1900 */
[----:B------:R-:W-:Y:S01]  /*11b0*/  LOP3.LUT P4, RZ, R131, 0xff, RZ, 0xc0, !PT ;  /* 0x000000ff83ff7812 */ /* 0x000fe2000788c0ff */
[----:B------:R-:W-:Y:S01]  /*11c0*/  UMOV UR6, 0xffffffff ;  /* 0xffffffff00067882 */ /* 0x000fe20000000000 */
[----:B0-----:R-:W-:Y:S02]  /*11d0*/  SHF.R.U32.HI R92, RZ, 0x5, R9 ;  /* 0x00000005ff5c7819 */ /* 0x001fe40000011609 */
[----:B------:R-:W-:Y:S02]  /*11e0*/  LOP3.LUT P0, RZ, R9, 0x1f, RZ, 0xc0, !PT ;  /* 0x0000001f09ff7812 */ /* 0x000fe4000780c0ff */
[----:B------:R-:W-:-:S07]  /*11f0*/  LOP3.LUT R93, R92, 0x7fffffc, RZ, 0xc0, !PT ;  /* 0x07fffffc5c5d7812 */ /* 0x000fce00078ec0ff */
[----:B------:R-:W-:Y:S01]  /*1200*/  @!P4 IADD3 R93, R93, 0x4, RZ ;  /* 0x000000045d5dc810 */ /* 0x000fe20007ffe0ff */
[----:B-1----:R-:W-:Y:S06]  /*1210*/  BRA.DIV UR6, `(.L_x_8321) ;  /* 0x0000001a06247947 */ /* 0x002fec000b800000 */
        /* <DEDUP_REMOVED lines=18> */
.L_x_8365:
        /* <DEDUP_REMOVED lines=20> */
[----:B-1---5:R-:W-:Y:S01]  /*1480*/  @!P6 FSEL R115, R28, RZ, P2 ;  /* 0x000000ff1c73e208 */ /* 0x022fe20001000000 */
[----:B------:R-:W1:Y:S04]  /*1490*/  LDS.128 R92, [R133+0x2000] ;  /* 0x00200000855c7984 */ /* 0x000e680000000c00 */
[----:B0-----:R-:W0:Y:S01]  /*14a0*/  LDS.128 R96, [R133+0x2010] ;  /* 0x0020100085607984 */ /* 0x001e220000000c00 */
[----:B-1----:R-:W-:Y:S01]  /*14b0*/  FADD.FTZ R135, RZ, R92 ;  /* 0x0000005cff877221 */ /* 0x002fe20000010000 */
[----:B------:R-:W-:-:S03]  /*14c0*/  FADD.FTZ R92, RZ, R93 ;  /* 0x0000005dff5c7221 */ /* 0x000fc60000010000 */
[----:B------:R-:W-:Y:S01]  /*14d0*/  FADD.FTZ R135, R94, R135 ;  /* 0x000000875e877221 */ /* 0x000fe20000010000 */
[----:B------:R-:W-:Y:S02]  /*14e0*/  FADD.FTZ R134, R95, R92 ;  /* 0x0000005c5f867221 */ /* 0x000fe40000010000 */
[----:B------:R-:W1:Y:S01]  /*14f0*/  @P5 LDC.64 R92, c[0x0][0x298] ;  /* 0x0000a600ff5c5b82 */ /* 0x000e620000000a00 */
[----:B0-----:R-:W-:Y:S01]  /*1500*/  FADD.FTZ R135, R135, R96 ;  /* 0x0000006087877221 */ /* 0x001fe20000010000 */
[----:B------:R-:W-:-:S03]  /*1510*/  FADD.FTZ R134, R134, R97 ;  /* 0x0000006186867221 */ /* 0x000fc60000010000 */
[----:B------:R-:W-:Y:S01]  /*1520*/  FADD.FTZ R98, R98, R135 ;  /* 0x0000008762627221 */ /* 0x000fe20000010000 */
[----:B------:R-:W-:Y:S02]  /*1530*/  FADD.FTZ R99, R99, R134 ;  /* 0x0000008663637221 */ /* 0x000fe40000010000 */
[----:B------:R-:W0:Y:S01]  /*1540*/  @P5 LDC.64 R94, c[0x0][0x298] ;  /* 0x0000a600ff5e5b82 */ /* 0x000e220000000a00 */
        /* <DEDUP_REMOVED lines=10> */
.L_x_8323:
[----:B------:R-:W-:Y:S05]  /*15f0*/  BSYNC B0 ;  /* 0x0000000000007941 */ /* 0x000fea0003800000 */
.L_x_8322:
        /* <DEDUP_REMOVED lines=10> */
.L_x_8325:
[----:B------:R-:W-:Y:S05]  /*16a0*/  BSYNC B0 ;  /* 0x0000000000007941 */ /* 0x000fea0003800000 */
.L_x_8324:
[----:B0-----:R-:W-:Y:S01]  /*16b0*/  @P5 FMUL.FTZ R95, R136, R95 ;  /* 0x0000005f885f5220 */ /* 0x001fe20000410000 */
        /* <DEDUP_REMOVED lines=10> */
[----:B------:R-:W-:Y:S01]  /*1760*/  @P5 LOP3.LUT P3, RZ, R120, 0xff00, RZ, 0xc0, !PT ;  /* 0x0000ff0078ff5812 */ /* 0x000fe2000786c0ff */
[----:B------:R-:W-:Y:S01]  /*1770*/  HFMA2.MMA R139, -RZ, RZ, 0, 0 ;  /* 0x00000000ff8b7435 */ /* 0x000fe200000001ff */
[----:B------:R-:W-:-:S02]  /*1780*/  @!P6 ISETP.NE.AND.EX P2, PT, R0, RZ, PT, P0 ;  /* 0x000000ff0000e20c */ /* 0x000fc40003f45300 */
[----:B------:R-:W-:Y:S02]  /*1790*/  @!P6 ISETP.NE.U32.AND P0, PT, R2, RZ, PT ;  /* 0x000000ff0200e20c */ /* 0x000fe40003f05070 */
[----:B------:R-:W-:Y:S01]  /*17a0*/  @P5 SEL R77, R131, RZ, P3 ;  /* 0x000000ff834d5207 */ /* 0x000fe20001800000 */
[----:B------:R-:W2:Y:S01]  /*17b0*/  @P5 LDC.64 R94, c[0x0][0x298] ;  /* 0x0000a600ff5e5b82 */ /* 0x000ea20000000a00 */
[----:B------:R-:W-:Y:S02]  /*17c0*/  @P5 SHF.R.S32.HI R131, RZ, 0x1f, R130 ;  /* 0x0000001fff835819 */ /* 0x000fe40000011482 */
[----:B------:R-:W-:Y:S02]  /*17d0*/  @!P6 ISETP.NE.AND.EX P0, PT, R0, RZ, PT, P0 ;  /* 0x000000ff0000e20c */ /* 0x000fe40003f05300 */
        /* <DEDUP_REMOVED lines=14> */
.L_x_8327:
[----:B------:R-:W-:Y:S05]  /*18c0*/  BSYNC B0 ;  /* 0x0000000000007941 */ /* 0x000fea0003800000 */
.L_x_8326:
        /* <DEDUP_REMOVED lines=8> */
.L_x_8329:
[----:B------:R-:W-:Y:S05]  /*1950*/  BSYNC B0 ;  /* 0x0000000000007941 */ /* 0x000fea0003800000 */
.L_x_8328:
        /* <DEDUP_REMOVED lines=37> */
.L_x_8331:
[----:B------:R-:W-:Y:S05]  /*1bb0*/  BSYNC B0 ;  /* 0x0000000000007941 */ /* 0x000fea0003800000 */
.L_x_8330:
        /* <DEDUP_REMOVED lines=8> */
.L_x_8333:
[----:B------:R-:W-:Y:S05]  /*1c40*/  BSYNC B0 ;  /* 0x0000000000007941 */ /* 0x000fea0003800000 */
.L_x_8332:
[----:B------:R-:W-:Y:S01]  /*1c50*/  @!P6 ISETP.NE.U32.AND P3, PT, R2, RZ, PT ;  /* 0x000000ff0200e20c */ /* 0x000fe20003f65070 */
[----:B------:R-:W-:Y:S01]  /*1c60*/  BSSY B0, `(.L_x_8334) ;  /* 0x0000010000007945 */ /* 0x000fe20003800000 */
[----:B-1----:R-:W-:Y:S01]  /*1c70*/  @P1 IMAD.WIDE.U32 R142, R13, 0x10, R142 ;  /* 0x000000100d8e1825 */ /* 0x002fe200078e008e */
[----:B------:R-:W-:-:S03]  /*1c80*/  @!P6 ISETP.NE.AND.EX P2, PT, R0, RZ, PT, P2 ;  /* 0x000000ff0000e20c */ /* 0x000fc60003f45320 */
[C---:B--2---:R-:W-:Y:S01]  /*1c90*/  @P5 FMUL.FTZ R15, R137.reuse, R15 ;  /* 0x0000000f890f5220 */ /* 0x044fe20000410000 */
[----:B------:R-:W-:Y:S01]  /*1ca0*/  @!P6 ISETP.NE.AND.EX P3, PT, R0, RZ, PT, P3 ;  /* 0x000000ff0000e20c */ /* 0x000fe20003f65330 */
[C---:B---3--:R-:W-:Y:S01]  /*1cb0*/  @P5 FMUL.FTZ R97, R94.reuse, R97 ;  /* 0x000000615e615220 */ /* 0x048fe20000410000 */
        /* <DEDUP_REMOVED lines=10> */
.L_x_8335:
[----:B------:R-:W-:Y:S05]  /*1d60*/  BSYNC B0 ;  /* 0x0000000000007941 */ /* 0x000fea0003800000 */
.L_x_8334:
        /* <DEDUP_REMOVED lines=11> */
.L_x_8337:
[----:B------:R-:W-:Y:S05]  /*1e20*/  BSYNC B0 ;  /* 0x0000000000007941 */ /* 0x000fea0003800000 */
.L_x_8336:
[C---:B------:R-:W-:Y:S01]  /*1e30*/  SEL R95, R130.reuse, R43, P0 ;  /* 0x0000002b825f7207 */ /* 0x040fe20000000000 */
[----:B------:R-:W1:Y:S01]  /*1e40*/  @P5 LDC.64 R140, c[0x0][0x2f8] ;  /* 0x0000be00ff8c5b82 */ /* 0x000e620000000a00 */
[----:B------:R-:W-:Y:S01]  /*1e50*/  @P5 FMUL.FTZ R13, R15, R14 ;  /* 0x0000000e0f0d5220 */ /* 0x000fe20000410000 */
[----:B------:R-:W-:Y:S01]  /*1e60*/  @P5 FMUL.FTZ R120, R97, R96 ;  /* 0x0000006061785220 */ /* 0x000fe20000410000 */
[----:B------:R-:W-:Y:S01]  /*1e70*/  @P5 FMUL.FTZ R144, R99, R98 ;  /* 0x0000006263905220 */ /* 0x000fe20000410000 */
[----:B0-----:R-:W-:Y:S01]  /*1e80*/  @P5 FMUL.FTZ R115, R130, R115 ;  /* 0x0000007382735220 */ /* 0x001fe20000410000 */
[----:B------:R0:W-:Y:S01]  /*1e90*/  @P1 STG.E.128 desc[UR4][R142.64], R92 ;  /* 0x0000005c8e001986 */ /* 0x0001e2000c101d04 */
[C---:B------:R-:W-:Y:S01]  /*1ea0*/  @P5 LOP3.LUT P2, RZ, R11.reuse, 0xff00, RZ, 0xc0, !PT ;  /* 0x0000ff000bff5812 */ /* 0x040fe2000784c0ff */
[----:B------:R-:W-:Y:S01]  /*1eb0*/  BSSY B0, `(.L_x_8338) ;  /* 0x000001d000007945 */ /* 0x000fe20003800000 */
[----:B------:R-:W2:Y:S01]  /*1ec0*/  @P5 LDC.64 R134, c[0x0][0x2f8] ;  /* 0x0000be00ff865b82 */ /* 0x000ea20000000a00 */
[----:B------:R-:W-:Y:S01]  /*1ed0*/  @P5 LOP3.LUT P3, RZ, R11, 0xff, RZ, 0xc0, !PT ;  /* 0x000000ff0bff5812 */ /* 0x000fe2000786c0ff */
[----:B------:R-:W-:Y:S01]  /*1ee0*/  @P5 FMUL.FTZ R114, R115, R114 ;  /* 0x0000007273725220 */ /* 0x000fe20000410000 */
[----:B------:R-:W-:-:S02]  /*1ef0*/  @P5 SEL R77, R120, RZ, P2 ;  /* 0x000000ff784d5207 */ /* 0x000fc40001000000 */
[----:B------:R-:W-:Y:S02]  /*1f00*/  @P5 LOP3.LUT P2, RZ, R11, 0xff000000, RZ, 0xc0, !PT ;  /* 0xff0000000bff5812 */ /* 0x000fe4000784c0ff */
[----:B------:R-:W-:Y:S01]  /*1f10*/  @P5 SEL R76, R13, RZ, P3 ;  /* 0x000000ff0d4c5207 */ /* 0x000fe20001800000 */
[----:B------:R-:W3:Y:S01]  /*1f20*/  @P5 LDC.64 R14, c[0x0][0x298] ;  /* 0x0000a600ff0e5b82 */ /* 0x000ee20000000a00 */
[----:B------:R-:W-:Y:S02]  /*1f30*/  @P5 LOP3.LUT P3, RZ, R11, 0xff0000, RZ, 0xc0, !PT ;  /* 0x00ff00000bff5812 */ /* 0x000fe4000786c0ff */
[----:B------:R-:W-:Y:S02]  /*1f40*/  @P5 SEL R79, R114, RZ, P2 ;  /* 0x000000ff724f5207 */ /* 0x000fe40001000000 */
[----:B------:R-:W-:Y:S02]  /*1f50*/  @!P6 ISETP.NE.U32.AND P2, PT, R2, RZ, PT ;  /* 0x000000ff0200e20c */ /* 0x000fe40003f45070 */
[----:B------:R-:W-:Y:S01]  /*1f60*/  @P5 IADD3 R11, R139, 0x80, RZ ;  /* 0x000000808b0b5810 */ /* 0x000fe20007ffe0ff */
[----:B------:R-:W4:Y:S01]  /*1f70*/  @P5 LDC.64 R96, c[0x0][0x298] ;  /* 0x0000a600ff605b82 */ /* 0x000f220000000a00 */
[----:B------:R-:W-:-:S02]  /*1f80*/  @P5 SEL R78, R144, RZ, P3 ;  /* 0x000000ff904e5207 */ /* 0x000fc40001800000 */
[----:B------:R-:W-:Y:S01]  /*1f90*/  @!P6 ISETP.NE.U32.AND P3, PT, R2, RZ, PT ;  /* 0x000000ff0200e20c */ /* 0x000fe20003f65070 */
[----:B-1----:R-:W-:Y:S01]  /*1fa0*/  @P5 IMAD.WIDE.U32 R140, R11, 0x10, R140 ;  /* 0x000000100b8c5825 */ /* 0x002fe200078e008c */
[C---:B------:R-:W-:Y:S02]  /*1fb0*/  @!P6 ISETP.NE.AND.EX P2, PT, R0.reuse, RZ, PT, P2 ;  /* 0x000000ff0000e20c */ /* 0x040fe40003f45320 */
[----:B------:R-:W-:Y:S01]  /*1fc0*/  @!P6 ISETP.NE.AND.EX P3, PT, R0, RZ, PT, P3 ;  /* 0x000000ff0000e20c */ /* 0x000fe20003f65330 */
[----:B------:R-:W1:Y:S01]  /*1fd0*/  @P5 LDC.64 R98, c[0x0][0x298] ;  /* 0x0000a600ff625b82 */ /* 0x000e620000000a00 */
[----:B------:R-:W-:-:S07]  /*1fe0*/  @!P6 FSEL R11, R20, RZ, P2 ;  /* 0x000000ff140be208 */ /* 0x000fce0001000000 */
[----:B------:R-:W0:Y:S08]  /*1ff0*/  @P5 LDC.64 R130, c[0x0][0x298] ;  /* 0x0000a600ff825b82 */ /* 0x000e300000000a00 */
[----:B------:R-:W0:Y:S01]  /*2000*/  @P1 LDC.64 R136, c[0x0][0x308] ;  /* 0x0000c200ff881b82 */ /* 0x000e220000000a00 */
[----:B--23--:R-:W-:Y:S05]  /*2010*/  @!P6 BRA `(.L_x_8339) ;  /* 0x000000000018e947 */ /* 0x00cfea0003800000 */
[----:B------:R-:W-:Y:S01]  /*2020*/  ISETP.NE.U32.AND P2, PT, R2, RZ, PT ;  /* 0x000000ff0200720c */ /* 0x000fe20003f45070 */
[----:B------:R-:W-:-:S03]  /*2030*/  FFMA.FTZ R11, R103, R138, R133 ;  /* 0x0000008a670b7223 */ /* 0x000fc60000010085 */
[----:B------:R-:W-:Y:S01]  /*2040*/  ISETP.NE.AND.EX P2, PT, R0, RZ, PT, P2 ;  /* 0x000000ff0000720c */ /* 0x000fe20003f45320 */
[----:B0-----:R-:W-:-:S04]  /*2050*/  FADD.FTZ R92, R104, -R11 ;  /* 0x8000000b685c7221 */ /* 0x001fc80000010000 */
[----:B------:R-:W-:-:S08]  /*2060*/  FMUL.FTZ R11, R5, R92 ;  /* 0x0000005c050b7220 */ /* 0x000fd00000410000 */
[----:B------:R-:W-:-:S07]  /*2070*/  @P2 FADD.FTZ R11, R20, R11 ;  /* 0x0000000b140b2221 */ /* 0x000fce0000010000 */
.L_x_8339:
[----:B------:R-:W-:Y:S05]  /*2080*/  BSYNC B0 ;  /* 0x0000000000007941 */ /* 0x000fea0003800000 */
.L_x_8338:
[----:B------:R-:W-:Y:S01]  /*2090*/  BSSY B0, `(.L_x_8340) ;  /* 0x000000a000007945 */ /* 0x000fe20003800000 */
[----:B------:R-:W-:Y:S01]  /*20a0*/  @P5 FMUL.FTZ R15, R11, R15 ;  /* 0x0000000f0b0f5220 */ /* 0x000fe20000410000 */
[----:B0-----:R-:W-:Y:S02]  /*20b0*/  @!P6 FSEL R92, R21, RZ, P3 ;  /* 0x000000ff155ce208 */ /* 0x001fe40001800000 */
[----:B------:R-:W-:Y:S05]  /*20c0*/  @!P6 BRA `(.L_x_8341) ;  /* 0x000000000018e947 */ /* 0x000fea0003800000 */
[----:B------:R-:W-:Y:S01]  /*20d0*/  ISETP.NE.U32.AND P2, PT, R2, RZ, PT ;  /* 0x000000ff0200720c */ /* 0x000fe20003f45070 */
[----:B------:R-:W-:-:S03]  /*20e0*/  FFMA.FTZ R92, R102, R138, R133 ;  /* 0x0000008a665c7223 */ /* 0x000fc60000010085 */
[----:B------:R-:W-:Y:S01]  /*20f0*/  ISETP.NE.AND.EX P2, PT, R0, RZ, PT, P2 ;  /* 0x000000ff0000720c */ /* 0x000fe20003f45320 */
[----:B------:R-:W-:-:S04]  /*2100*/  FADD.FTZ R92, R105, -R92 ;  /* 0x8000005c695c7221 */ /* 0x000fc80000010000 */
[----:B------:R-:W-:-:S08]  /*2110*/  FMUL.FTZ R92, R5, R92 ;  /* 0x0000005c055c7220 */ /* 0x000fd00000410000 */
[----:B------:R-:W-:-:S07]  /*2120*/  @P2 FADD.FTZ R92, R21, R92 ;  /* 0x0000005c155c2221 */ /* 0x000fce0000010000 */
.L_x_8341:
[----:B------:R-:W-:Y:S05]  /*2130*/  BSYNC B0 ;  /* 0x0000000000007941 */ /* 0x000fea0003800000 */
.L_x_8340:
[----:B----4-:R-:W-:Y:S01]  /*2140*/  @P5 FMUL.FTZ R97, R92, R97 ;  /* 0x000000615c615220 */ /* 0x010fe20000410000 */
[C---:B------:R-:W-:Y:S01]  /*2150*/  @P5 LOP3.LUT P2, RZ, R10.reuse, 0xff00, RZ, 0xc0, !PT ;  /* 0x0000ff000aff5812 */ /* 0x040fe2000784c0ff */
[----:B------:R-:W-:Y:S01]  /*2160*/  @P5 FMUL.FTZ R14, R15, R14 ;  /* 0x0000000e0f0e5220 */ /* 0x000fe20000410000 */
[----:B------:R0:W-:Y:S01]  /*2170*/  @P5 STG.E.128 desc[UR4][R140.64], R76 ;  /* 0x0000004c8c005986 */ /* 0x0001e2000c101d04 */
[----:B------:R-:W-:Y:S01]  /*2180*/  @P5 FMUL.FTZ R96, R97, R96 ;  /* 0x0000006061605220 */ /* 0x000fe20000410000 */
[----:B------:R-:W-:Y:S01]  /*2190*/  @P5 LOP3.LUT P3, RZ, R10, 0xff, RZ, 0xc0, !PT ;  /* 0x000000ff0aff5812 */ /* 0x000fe2000786c0ff */
[----:B------:R-:W-:Y:S03]  /*21a0*/  BSSY B0, `(.L_x_8342) ;  /* 0x000000f000007945 */ /* 0x000fe60003800000 */
[----:B0-----:R-:W-:Y:S02]  /*21b0*/  @P5 SEL R77, R96, RZ, P2 ;  /* 0x000000ff604d5207 */ /* 0x001fe40001000000 */
        /* <DEDUP_REMOVED lines=13> */
.L_x_8343:
[----:B------:R-:W-:Y:S05]  /*2290*/  BSYNC B0 ;  /* 0x0000000000007941 */ /* 0x000fea0003800000 */
.L_x_8342:
        /* <DEDUP_REMOVED lines=10> */
.L_x_8345:
[----:B------:R-:W-:Y:S05]  /*2340*/  BSYNC B0 ;  /* 0x0000000000007941 */ /* 0x000fea0003800000 */
.L_x_8344:
[----:B------:R-:W-:Y:S01]  /*2350*/  @P5 FMUL.FTZ R131, R94, R131 ;  /* 0x000000835e835220 */ /* 0x000fe20000410000 */
[----:B------:R-:W-:Y:S01]  /*2360*/  @P5 FMUL.FTZ R98, R99, R98 ;  /* 0x0000006263625220 */ /* 0x000fe20000410000 */
[----:B------:R-:W-:Y:S01]  /*2370*/  @P5 IADD3 R93, R139, 0x100, RZ ;  /* 0x000001008b5d5810 */ /* 0x000fe20007ffe0ff */
[----:B------:R-:W-:-:S04]  /*2380*/  @P1 IMAD.WIDE.U32 R136, R12, 0x10, R136 ;  /* 0x000000100c881825 */ /* 0x000fc800078e0088 */
[----:B------:R-:W-:Y:S01]  /*2390*/  @P5 FMUL.FTZ R130, R131, R130 ;  /* 0x0000008283825220 */ /* 0x000fe20000410000 */
[C---:B------:R-:W-:Y:S01]  /*23a0*/  @P5 LOP3.LUT P2, RZ, R10.reuse, 0xff0000, RZ, 0xc0, !PT ;  /* 0x00ff00000aff5812 */ /* 0x040fe2000784c0ff */
[----:B------:R-:W-:Y:S01]  /*23b0*/  BSSY B0, `(.L_x_8346) ;  /* 0x000001c000007945 */ /* 0x000fe20003800000 */
[----:B------:R-:W-:Y:S01]  /*23c0*/  @P5 LOP3.LUT P3, RZ, R10, 0xff000000, RZ, 0xc0, !PT ;  /* 0xff0000000aff5812 */ /* 0x000fe2000786c0ff */
[----:B------:R-:W-:Y:S01]  /*23d0*/  @P5 IMAD.WIDE.U32 R134, R93, 0x10, R134 ;  /* 0x000000105d865825 */ /* 0x000fe200078e0086 */
[----:B------:R-:W-:Y:S02]  /*23e0*/  SEL R14, R15, R42, P0 ;  /* 0x0000002a0f0e7207 */ /* 0x000fe40000000000 */
[----:B------:R-:W-:Y:S02]  /*23f0*/  SEL R12, R11, R40, P0 ;  /* 0x000000280b0c7207 */ /* 0x000fe40000000000 */
[----:B------:R-:W-:Y:S01]  /*2400*/  SEL R13, R92, R41, P0 ;  /* 0x000000295c0d7207 */ /* 0x000fe20000000000 */
[----:B------:R-:W0:Y:S01]  /*2410*/  @P5 LDC.64 R10, c[0x0][0x298] ;  /* 0x0000a600ff0a5b82 */ /* 0x000e220000000a00 */
[----:B------:R-:W-:-:S02]  /*2420*/  SEL R15, R94, R43, P0 ;  /* 0x0000002b5e0f7207 */ /* 0x000fc40000000000 */
[----:B------:R-:W-:Y:S02]  /*2430*/  @P5 SEL R78, R98, RZ, P2 ;  /* 0x000000ff624e5207 */ /* 0x000fe40001000000 */
[----:B------:R-:W-:Y:S01]  /*2440*/  @P5 SEL R79, R130, RZ, P3 ;  /* 0x000000ff824f5207 */ /* 0x000fe20001800000 */
[----:B------:R1:W-:Y:S01]  /*2450*/  @P1 STG.E.128 desc[UR4][R136.64], R12 ;  /* 0x0000000c88001986 */ /* 0x0003e2000c101d04 */
[C---:B------:R-:W-:Y:S01]  /*2460*/  @!P6 ISETP.NE.U32.AND P2, PT, R2.reuse, RZ, PT ;  /* 0x000000ff0200e20c */ /* 0x040fe20003f45070 */
[----:B------:R-:W2:Y:S01]  /*2470*/  @P5 LDC.64 R92, c[0x0][0x298] ;  /* 0x0000a600ff5c5b82 */ /* 0x000ea20000000a00 */
[----:B------:R-:W-:Y:S01]  /*2480*/  @!P6 ISETP.NE.U32.AND P3, PT, R2, RZ, PT ;  /* 0x000000ff0200e20c */ /* 0x000fe20003f65070 */
[----:B------:R3:W-:Y:S01]  /*2490*/  @P5 STG.E.128 desc[UR4][R134.64], R76 ;  /* 0x0000004c86005986 */ /* 0x0007e2000c101d04 */
[C---:B------:R-:W-:Y:S02]  /*24a0*/  @!P6 ISETP.NE.AND.EX P2, PT, R0.reuse, RZ, PT, P2 ;  /* 0x000000ff0000e20c */ /* 0x040fe40003f45320 */
[----:B------:R-:W-:-:S02]  /*24b0*/  @!P6 ISETP.NE.AND.EX P3, PT, R0, RZ, PT, P3 ;  /* 0x000000ff0000e20c */ /* 0x000fc40003f65330 */
[----:B------:R-:W-:Y:S01]  /*24c0*/  @!P6 FSEL R97, R16, RZ, P2 ;  /* 0x000000ff1061e208 */ /* 0x000fe20001000000 */
[----:B------:R-:W4:Y:S01]  /*24d0*/  @P5 LDC.64 R94, c[0x0][0x298] ;  /* 0x0000a600ff5e5b82 */ /* 0x000f220000000a00 */
[----:B------:R-:W-:Y:S02]  /*24e0*/  @!P6 ISETP.NE.U32.AND P2, PT, R2, RZ, PT ;  /* 0x000000ff0200e20c */ /* 0x000fe40003f45070 */
[----:B-1----:R-:W-:Y:S01]  /*24f0*/  @!P6 FSEL R14, R17, RZ, P3 ;  /* 0x000000ff110ee208 */ /* 0x002fe20001800000 */
[----:B------:R-:W-:Y:S10]  /*2500*/  @!P6 BRA `(.L_x_8347) ;  /* 0x000000000018e947 */ /* 0x000ff40003800000 */
[----:B------:R-:W-:Y:S01]  /*2510*/  ISETP.NE.U32.AND P3, PT, R2, RZ, PT ;  /* 0x000000ff0200720c */ /* 0x000fe20003f65070 */
[----:B------:R-:W-:-:S03]  /*2520*/  FFMA.FTZ R13, R109, R138, R133 ;  /* 0x0000008a6d0d7223 */ /* 0x000fc60000010085 */
[----:B------:R-:W-:Y:S01]  /*2530*/  ISETP.NE.AND.EX P3, PT, R0, RZ, PT, P3 ;  /* 0x000000ff0000720c */ /* 0x000fe20003f65330 */
[----:B------:R-:W-:-:S04]  /*2540*/  FADD.FTZ R12, R112, -R13 ;  /* 0x8000000d700c7221 */ /* 0x000fc80000010000 */
[----:B------:R-:W-:-:S08]  /*2550*/  FMUL.FTZ R97, R5, R12 ;  /* 0x0000000c05617220 */ /* 0x000fd00000410000 */
[----:B------:R-:W-:-:S07]  /*2560*/  @P3 FADD.FTZ R97, R16, R97 ;  /* 0x0000006110613221 */ /* 0x000fce0000010000 */
.L_x_8347:
[----:B------:R-:W-:Y:S05]  /*2570*/  BSYNC B0 ;  /* 0x0000000000007941 */ /* 0x000fea0003800000 */
.L_x_8346:
        /* <DEDUP_REMOVED lines=8> */
.L_x_8349:
[----:B------:R-:W-:Y:S05]  /*2600*/  BSYNC B0 ;  /* 0x0000000000007941 */ /* 0x000fea0003800000 */
.L_x_8348:
[----:B0-----:R-:W-:Y:S01]  /*2610*/  @P5 FMUL.FTZ R11, R97, R11 ;  /* 0x0000000b610b5220 */ /* 0x001fe20000410000 */
[----:B--2---:R-:W-:Y:S01]  /*2620*/  @P5 FMUL.FTZ R93, R14, R93 ;  /* 0x0000005d0e5d5220 */ /* 0x004fe20000410000 */
[----:B------:R-:W-:Y:S01]  /*2630*/  @!P6 ISETP.NE.AND.EX P2, PT, R0, RZ, PT, P2 ;  /* 0x000000ff0000e20c */ /* 0x000fe20003f45320 */
[----:B------:R-:W-:Y:S01]  /*2640*/  BSSY B0, `(.L_x_8350) ;  /* 0x000000c000007945 */ /* 0x000fe20003800000 */
[----:B------:R-:W-:Y:S01]  /*2650*/  @P5 FMUL.FTZ R10, R11, R10 ;  /* 0x0000000a0b0a5220 */ /* 0x000fe20000410000 */
        /* <DEDUP_REMOVED lines=10> */
.L_x_8351:
[----:B------:R-:W-:Y:S05]  /*2700*/  BSYNC B0 ;  /* 0x0000000000007941 */ /* 0x000fea0003800000 */
.L_x_8350:
        /* <DEDUP_REMOVED lines=21> */
.L_x_8353:
[----:B------:R-:W-:Y:S05]  /*2860*/  BSYNC B0 ;  /* 0x0000000000007941 */ /* 0x000fea0003800000 */
.L_x_8352:
[----:B------:R-:W0:Y:S01]  /*2870*/  @P5 LDC.64 R92, c[0x0][0x298] ;  /* 0x0000a600ff5c5b82 */ /* 0x000e220000000a00 */
[----:B------:R-:W-:Y:S02]  /*2880*/  @P5 IADD3 R139, R139, 0x180, RZ ;  /* 0x000001808b8b5810 */ /* 0x000fe40007ffe0ff */
[----:B------:R-:W-:Y:S02]  /*2890*/  @P5 LOP3.LUT P2, RZ, R129, 0xff000000, RZ, 0xc0, !PT ;  /* 0xff00000081ff5812 */ /* 0x000fe4000784c0ff */
[----:B------:R-:W-:Y:S02]  /*28a0*/  SEL R43, R14, R43, P0 ;  /* 0x0000002b0e2b7207 */ /* 0x000fe40000000000 */
[----:B------:R-:W-:Y:S01]  /*28b0*/  IADD3 R8, R8, UR12, RZ ;  /* 0x0000000c08087c10 */ /* 0x000fe2000fffe0ff */
[----:B------:R-:W1:Y:S01]  /*28c0*/  @P1 LDC.64 R12, c[0x0][0x308] ;  /* 0x0000c200ff0c1b82 */ /* 0x000e620000000a00 */
[----:B------:R-:W-:Y:S02]  /*28d0*/  SEL R131, RZ, 0x1, P4 ;  /* 0x00000001ff837807 */ /* 0x000fe40002000000 */
[----:B------:R-:W-:-:S05]  /*28e0*/  ISETP.GE.AND P0, PT, R8, UR13, PT ;  /* 0x0000000d08007c0c */ /* 0x000fca000bf06270 */
[----:B------:R-:W2:Y:S01]  /*28f0*/  @P5 LDC.64 R10, c[0x0][0x2f8] ;  /* 0x0000be00ff0a5b82 */ /* 0x000ea20000000a00 */
[----:B0-----:R-:W-:-:S04]  /*2900*/  @P5 FMUL.FTZ R5, R14, R93 ;  /* 0x0000005d0e055220 */ /* 0x001fc80000410000 */
[----:B------:R-:W-:Y:S01]  /*2910*/  @P5 FMUL.FTZ R0, R5, R92 ;  /* 0x0000005c05005220 */ /* 0x000fe20000410000 */
[----:B-1----:R-:W-:-:S04]  /*2920*/  @P1 IMAD.WIDE.U32 R4, R4, 0x10, R12 ;  /* 0x0000001004041825 */ /* 0x002fc800078e000c */
[----:B------:R-:W-:Y:S01]  /*2930*/  @P5 SEL R79, R0, RZ, P2 ;  /* 0x000000ff004f5207 */ /* 0x000fe20001000000 */
[----:B------:R0:W-:Y:S01]  /*2940*/  @P1 STG.E.128 desc[UR4][R4.64], R40 ;  /* 0x0000002804001986 */ /* 0x0001e2000c101d04 */
[----:B--2---:R-:W-:-:S05]  /*2950*/  @P5 IMAD.WIDE.U32 R10, R139, 0x10, R10 ;  /* 0x000000108b0a5825 */ /* 0x004fca00078e000a */
[----:B------:R0:W-:Y:S01]  /*2960*/  @P5 STG.E.128 desc[UR4][R10.64], R76 ;  /* 0x0000004c0a005986 */ /* 0x0001e2000c101d04 */
[----:B------:R-:W-:Y:S05]  /*2970*/  @!P0 BRA `(.L_x_8354) ;  /* 0xffffffd800848947 */ /* 0x000fea000383ffff */
.L_x_8317:
        /* <DEDUP_REMOVED lines=19> */
.L_x_8321:
[----:B------:R-:W-:Y:S01]  /*2ab0*/  HFMA2.MMA R135, -RZ, RZ, 0, 9.5367431640625e-07 ;  /* 0x00000010ff877435 */ /* 0x000fe200000001ff */
[----:B------:R-:W-:Y:S02]  /*2ac0*/  MOV R134, R98 ;  /* 0x0000006200867202 */ /* 0x000fe40000000f00 */
[----:B------:R-:W-:Y:S02]  /*2ad0*/  MOV R136, 0x1f ;  /* 0x0000001f00887802 */ /* 0x000fe40000000f00 */
[----:B------:R-:W-:-:S07]  /*2ae0*/  MOV R131, 0xffffffff ;  /* 0xffffffff00837802 */ /* 0x000fce0000000f00 */
[----:B-----5:R-:W-:Y:S05]  /*2af0*/  WARPSYNC.COLLECTIVE R131, `(.L_x_8355) ;  /* 0x0000000083087348 */ /* 0x020fea0003c00000 */
[----:B------:R0:W1:Y:S02]  /*2b00*/  SHFL.DOWN P1, R133, R134, R135, R136 ;  /* 0x0800008786857389 */ /* 0x0000640000020088 */
[----:B01---5:R-:W-:Y:S01]  /*2b10*/  ENDCOLLECTIVE ;  /* 0x000000000000791b */ /* 0x023fe20003800000 */
.L_x_8355:
[----:B------:R-:W-:Y:S02]  /*2b20*/  MOV R134, R99 ;  /* 0x0000006300867202 */ /* 0x000fe40000000f00 */
[----:B------:R-:W-:-:S07]  /*2b30*/  MOV R95, R133 ;  /* 0x00000085005f7202 */ /* 0x000fce0000000f00 */
[----:B------:R-:W-:Y:S05]  /*2b40*/  WARPSYNC.COLLECTIVE R131, `(.L_x_8356) ;  /* 0x0000000083087348 */ /* 0x000fea0003c00000 */
[----:B------:R0:W1:Y:S02]  /*2b50*/  SHFL.DOWN P1, R133, R134, R135, R136 ;  /* 0x0800008786857389 */ /* 0x0000640000020088 */
[----:B01----:R-:W-:Y:S01]  /*2b60*/  ENDCOLLECTIVE ;  /* 0x000000000000791b */ /* 0x003fe20003800000 */
.L_x_8356:
[----:B------:R-:W-:Y:S01]  /*2b70*/  FADD.FTZ R95, R95, R98 ;  /* 0x000000625f5f7221 */ /* 0x000fe20000010000 */
[----:B------:R-:W-:-:S04]  /*2b80*/  HFMA2.MMA R135, -RZ, RZ, 0, 4.76837158203125e-07 ;  /* 0x00000008ff877435 */ /* 0x000fc800000001ff */
[----:B------:R-:W-:Y:S02]  /*2b90*/  MOV R134, R95 ;  /* 0x0000005f00867202 */ /* 0x000fe40000000f00 */
[----:B------:R-:W-:-:S07]  /*2ba0*/  MOV R94, R133 ;  /* 0x00000085005e7202 */ /* 0x000fce0000000f00 */
[----:B------:R-:W-:Y:S05]  /*2bb0*/  WARPSYNC.COLLECTIVE R131, `(.L_x_8357) ;  /* 0x0000000083087348 */ /* 0x000fea0003c00000 */
[----:B------:R0:W1:Y:S02]  /*2bc0*/  SHFL.DOWN P1, R133, R134, R135, R136 ;  /* 0x0800008786857389 */ /* 0x0000640000020088 */
[----:B01----:R-:W-:Y:S01]  /*2bd0*/  ENDCOLLECTIVE ;  /* 0x000000000000791b */ /* 0x003fe20003800000 */
.L_x_8357:
[----:B------:R-:W-:-:S05]  /*2be0*/  FADD.FTZ R94, R94, R99 ;  /* 0x000000635e5e7221 */ /* 0x000fca0000010000 */
[----:B------:R-:W-:Y:S02]  /*2bf0*/  MOV R134, R94 ;  /* 0x0000005e00867202 */ /* 0x000fe40000000f00 */
[----:B------:R-:W-:-:S07]  /*2c00*/  MOV R96, R133 ;  /* 0x0000008500607202 */ /* 0x000fce0000000f00 */
[----:B------:R-:W-:Y:S05]  /*2c10*/  WARPSYNC.COLLECTIVE R131, `(.L_x_8358) ;  /* 0x0000000083087348 */ /* 0x000fea0003c00000 */
[----:B------:R0:W1:Y:S02]  /*2c20*/  SHFL.DOWN P1, R133, R134, R135, R136 ;  /* 0x0800008786857389 */ /* 0x0000640000020088 */
[----:B01----:R-:W-:Y:S01]  /*2c30*/  ENDCOLLECTIVE ;  /* 0x000000000000791b */ /* 0x003fe20003800000 */
.L_x_8358:
[----:B------:R-:W-:Y:S01]  /*2c40*/  FADD.FTZ R96, R95, R96 ;  /* 0x000000605f607221 */ /* 0x000fe20000010000 */
[----:B------:R-:W-:-:S04]  /*2c50*/  HFMA2.MMA R135, -RZ, RZ, 0, 2.384185791015625e-07 ;  /* 0x00000004ff877435 */ /* 0x000fc800000001ff */
[----:B------:R-:W-:Y:S02]  /*2c60*/  MOV R134, R96 ;  /* 0x0000006000867202 */ /* 0x000fe40000000f00 */
[----:B------:R-:W-:-:S07]  /*2c70*/  MOV R97, R133 ;  /* 0x0000008500617202 */ /* 0x000fce0000000f00 */
[----:B------:R-:W-:Y:S05]  /*2c80*/  WARPSYNC.COLLECTIVE R131, `(.L_x_8359) ;  /* 0x0000000083087348 */ /* 0x000fea0003c00000 */
[----:B------:R0:W1:Y:S02]  /*2c90*/  SHFL.DOWN P1, R133, R134, R135, R136 ;  /* 0x0800008786857389 */ /* 0x0000640000020088 */
[----:B01----:R-:W-:Y:S01]  /*2ca0*/  ENDCOLLECTIVE ;  /* 0x000000000000791b */ /* 0x003fe20003800000 */
.L_x_8359:
[----:B------:R-:W-:-:S05]  /*2cb0*/  FADD.FTZ R97, R94, R97 ;  /* 0x000000615e617221 */ /* 0x000fca0000010000 */
[----:B------:R-:W-:Y:S02]  /*2cc0*/  MOV R134, R97 ;  /* 0x0000006100867202 */ /* 0x000fe40000000f00 */
[----:B------:R-:W-:-:S07]  /*2cd0*/  MOV R115, R133 ;  /* 0x0000008500737202 */ /* 0x000fce0000000f00 */
[----:B------:R-:W-:Y:S05]  /*2ce0*/  WARPSYNC.COLLECTIVE R131, `(.L_x_8360) ;  /* 0x0000000083087348 */ /* 0x000fea0003c00000 */
[----:B------:R0:W1:Y:S02]  /*2cf0*/  SHFL.DOWN P1, R133, R134, R135, R136 ;  /* 0x0800008786857389 */ /* 0x0000640000020088 */
[----:B01----:R-:W-:Y:S01]  /*2d00*/  ENDCOLLECTIVE ;  /* 0x000000000000791b */ /* 0x003fe20003800000 */
.L_x_8360:
[----:B------:R-:W-:Y:S01]  /*2d10*/  FADD.FTZ R115, R96, R115 ;  /* 0x0000007360737221 */ /* 0x000fe20000010000 */
[----:B------:R-:W-:-:S04]  /*2d20*/  HFMA2.MMA R135, -RZ, RZ, 0, 1.1920928955078125e-07 ;  /* 0x00000002ff877435 */ /* 0x000fc800000001ff */
[----:B------:R-:W-:Y:S02]  /*2d30*/  MOV R134, R115 ;  /* 0x0000007300867202 */ /* 0x000fe40000000f00 */
[----:B------:R-:W-:-:S07]  /*2d40*/  MOV R114, R133 ;  /* 0x0000008500727202 */ /* 0x000fce0000000f00 */
[----:B------:R-:W-:Y:S05]  /*2d50*/  WARPSYNC.COLLECTIVE R131, `(.L_x_8361) ;  /* 0x0000000083087348 */ /* 0x000fea0003c00000 */
[----:B------:R0:W1:Y:S02]  /*2d60*/  SHFL.DOWN P1, R133, R134, R135, R136 ;  /* 0x0800008786857389 */ /* 0x0000640000020088 */
[----:B01----:R-:W-:Y:S01]  /*2d70*/  ENDCOLLECTIVE ;  /* 0x000000000000791b */ /* 0x003fe20003800000 */
.L_x_8361:
[----:B------:R-:W-:-:S05]  /*2d80*/  FADD.FTZ R114, R97, R114 ;  /* 0x0000007261727221 */ /* 0x000fca0000010000 */
[----:B------:R-:W-:Y:S02]  /*2d90*/  MOV R134, R114 ;  /* 0x0000007200867202 */ /* 0x000fe40000000f00 */
[----:B------:R-:W-:-:S07]  /*2da0*/  MOV R98, R133 ;  /* 0x0000008500627202 */ /* 0x000fce0000000f00 */
[----:B------:R-:W-:Y:S05]  /*2db0*/  WARPSYNC.COLLECTIVE R131, `(.L_x_8362) ;  /* 0x0000000083087348 */ /* 0x000fea0003c00000 */
[----:B------:R0:W1:Y:S02]  /*2dc0*/  SHFL.DOWN P1, R133, R134, R135, R136 ;  /* 0x0800008786857389 */ /* 0x0000640000020088 */
[----:B01----:R-:W-:Y:S01]  /*2dd0*/  ENDCOLLECTIVE ;  /* 0x000000000000791b */ /* 0x003fe20003800000 */
.L_x_8362:
[----:B------:R-:W-:Y:S01]  /*2de0*/  FADD.FTZ R98, R115, R98 ;  /* 0x0000006273627221 */ /* 0x000fe20000010000 */
[----:B------:R-:W-:-:S04]  /*2df0*/  HFMA2.MMA R135, -RZ, RZ, 0, 5.9604644775390625e-08 ;  /* 0x00000001ff877435 */ /* 0x000fc800000001ff */
[----:B------:R-:W-:Y:S02]  /*2e00*/  MOV R134, R98 ;  /* 0x0000006200867202 */ /* 0x000fe40000000f00 */
[----:B------:R-:W-:-:S07]  /*2e10*/  MOV R99, R133 ;  /* 0x0000008500637202 */ /* 0x000fce0000000f00 */
[----:B------:R-:W-:Y:S05]  /*2e20*/  WARPSYNC.COLLECTIVE R131, `(.L_x_8363) ;  /* 0x0000000083087348 */ /* 0x000fea0003c00000 */
[----:B------:R0:W1:Y:S02]  /*2e30*/  SHFL.DOWN P1, R133, R134, R135, R136 ;  /* 0x0800008786857389 */ /* 0x0000640000020088 */
[----:B01----:R-:W-:Y:S01]  /*2e40*/  ENDCOLLECTIVE ;  /* 0x000000000000791b */ /* 0x003fe20003800000 */
.L_x_8363:
[----:B------:R-:W-:-:S05]  /*2e50*/  FADD.FTZ R99, R114, R99 ;  /* 0x0000006372637221 */ /* 0x000fca0000010000 */
[----:B------:R-:W-:Y:S02]  /*2e60*/  MOV R134, R99 ;  /* 0x0000006300867202 */ /* 0x000fe40000000f00 */
[----:B------:R-:W-:-:S07]  /*2e70*/  MOV R95, R133 ;  /* 0x00000085005f7202 */ /* 0x000fce0000000f00 */
[----:B------:R-:W-:Y:S05]  /*2e80*/  WARPSYNC.COLLECTIVE R131, `(.L_x_8364) ;  /* 0x0000000083087348 */ /* 0x000fea0003c00000 */
[----:B------:R0:W1:Y:S02]  /*2e90*/  SHFL.DOWN P1, R133, R134, R135, R136 ;  /* 0x0800008786857389 */ /* 0x0000640000020088 */
[----:B01----:R-:W-:Y:S01]  /*2ea0*/  ENDCOLLECTIVE ;  /* 0x000000000000791b */ /* 0x003fe20003800000 */
.L_x_8364:
[----:B------:R-:W-:Y:S01]  /*2eb0*/  MOV R94, R133 ;  /* 0x00000085005e7202 */ /* 0x000fe20000000f00 */
[----:B------:R-:W-:Y:S06]  /*2ec0*/  BRA `(.L_x_8365) ;  /* 0xffffffe4001c7947 */ /* 0x000fec000383ffff */
.L_x_8366:
        /* <DEDUP_REMOVED lines=11> */
.L_x_8871:


//--------------------- .text._ZN10layer_norm13ln_bwd_kernelINS_13Kernel_traitsIfffffjLj2048ELj1ELj1ELj4ELj16ENS_18Kernel_traits_baseILj2048EfffffjLj128EEEEELb1ELb1ELb0ELb0EEEvNS_9BwdParamsE --------------------------
	.section	.text._ZN10layer_norm13ln_bwd_kernelINS_13Kernel_traitsIfffffjLj2048ELj1ELj1ELj4ELj16ENS_18Kernel_traits_baseILj2048EfffffjLj128EEEEELb1ELb1ELb0ELb0EEEvNS_9BwdParamsE,"ax",@progbits
	.align	128
        .global         _ZN10layer_norm13ln_bwd_kernelINS_13Kernel_traitsIfffffjLj2048ELj1ELj1ELj4ELj16ENS_18Kernel_traits_baseILj2048EfffffjLj128EEEEELb1ELb1ELb0ELb0EEEvNS_9BwdParamsE
        .type           _ZN10layer_norm13ln_bwd_kernelINS_13Kernel_traitsIfffffjLj2048ELj1ELj1ELj4ELj16ENS_18Kernel_traits_baseILj2048EfffffjLj128EEEEELb1ELb1ELb0ELb0EEEvNS_9BwdParamsE,@function
        .size           _ZN10layer_norm13ln_bwd_kernelINS_13Kernel_traitsIfffffjLj2048ELj1ELj1ELj4ELj16ENS_18Kernel_traits_baseILj2048EfffffjLj128EEEEELb1ELb1ELb0ELb0EEEvNS_9BwdParamsE,(.L_x_8872 - _ZN10layer_norm13ln_bwd_kernelINS_13Kernel_traitsIfffffjLj2048ELj1ELj1ELj4ELj16ENS_18Kernel_traits_baseILj2048EfffffjLj128EEEEELb1ELb1ELb0ELb0EEEvNS_9BwdParamsE)
        .other          _ZN10layer_norm13ln_bwd_kernelINS_13Kernel_traitsIfffffjLj2048ELj1ELj1ELj4ELj16ENS_18Kernel_traits_baseILj2048EfffffjLj128EEEEELb1ELb1ELb0ELb0EEEvNS_9BwdParamsE,@"STO_CUDA_ENTRY STV_DEFAULT"
_ZN10layer_norm13ln_bwd_kernelINS_13Kernel_traitsIfffffjLj2048ELj1ELj1ELj4ELj16ENS_18Kernel_traits_baseILj2048EfffffjLj128EEEEELb1ELb1ELb0ELb0EEEvNS_9BwdParamsE:
.text._ZN10layer_norm13ln_bwd_kernelINS_13Kernel_traitsIfffffjLj2048ELj1ELj1ELj4ELj16ENS_18Kernel_traits_baseILj2048EfffffjLj128EEEEELb1ELb1ELb0ELb0EEEvNS_9BwdParamsE:
        /* <DEDUP_REMOVED lines=29> */
[----:B------:R-:W3:Y:S08]  /*01d0*/  @P2 LDC.64 R8, c[0x0][0x260] ;  /* 0x00009800ff082b82 */ /* 0x000ef00000000a00 */
[----:B------:R-:W4:Y:S01]  /*01e0*/  @P2 LDC.64 R10, c[0x0][0x278] ;  /* 0x00009e00ff0a2b82 */ /* 0x000f220000000a00 */
[----:B0-----:R-:W-:-:S05]  /*01f0*/  @P3 IMAD.WIDE.U32 R4, R13, 0x10, R4 ;  /* 0x000000100d043825 */ /* 0x001fca00078e0004 */
[----:B------:R-:W5:Y:S02]  /*0200*/  @P3 LDG.E.128 R20, desc[UR4][R4.64] ;  /* 0x0000000404143981 */ /* 0x000f64000c1e1d00 */
[----:B------:R-:W0:Y:S01]  /*0210*/  @P1 LDC.64 R18, c[0x0][0x260] ;  /* 0x00009800ff121b82 */ /* 0x000e220000000a00 */
[C---:B--2---:R-:W-:Y:S01]  /*0220*/  @P3 IMAD.WIDE.U32 R6, R13.reuse, 0x10, R6 ;  /* 0x000000100d063825 */ /* 0x044fe200078e0006 */
[----:B------:R-:W-:-:S04]  /*0230*/  @P3 LOP3.LUT R13, R13, 0x80, RZ, 0xfc, !PT ;  /* 0x000000800d0d3812 */ /* 0x000fc800078efcff */
[----:B------:R1:W5:Y:S01]  /*0240*/  @P3 LDG.E.128 R24, desc[UR4][R6.64] ;  /* 0x0000000406183981 */ /* 0x000362000c1e1d00 */
[C---:B---3--:R-:W-:Y:S01]  /*0250*/  @P2 IMAD.WIDE.U32 R14, R13.reuse, 0x10, R8 ;  /* 0x000000100d0e2825 */ /* 0x048fe200078e0008 */
[----:B------:R-:W2:Y:S04]  /*0260*/  @P1 LDC.64 R52, c[0x0][0x278] ;  /* 0x00009e00ff341b82 */ /* 0x000ea80000000a00 */
[----:B------:R-:W5:Y:S01]  /*0270*/  @P2 LDG.E.128 R28, desc[UR4][R14.64] ;  /* 0x000000040e1c2981 */ /* 0x000f62000c1e1d00 */
[C---:B----4-:R-:W-:Y:S01]  /*0280*/  @P2 IMAD.WIDE.U32 R16, R13.reuse, 0x10, R10 ;  /* 0x000000100d102825 */ /* 0x050fe200078e000a */
[----:B------:R-:W-:Y:S02]  /*0290*/  @P2 IADD3 R13, R13, 0x80, RZ ;  /* 0x000000800d0d2810 */ /* 0x000fe40007ffe0ff */
[----:B------:R-:W3:Y:S02]  /*02a0*/  @P0 LDC.64 R54, c[0x0][0x260] ;  /* 0x00009800ff360b82 */ /* 0x000ee40000000a00 */
[----:B------:R-:W5:Y:S01]  /*02b0*/  @P2 LDG.E.128 R32, desc[UR4][R16.64] ;  /* 0x0000000410202981 */ /* 0x000f62000c1e1d00 */
[----:B0-----:R-:W-:-:S05]  /*02c0*/  @P1 IMAD.WIDE.U32 R18, R13, 0x10, R18 ;  /* 0x000000100d121825 */ /* 0x001fca00078e0012 */
[----:B------:R-:W0:Y:S01]  /*02d0*/  @P0 LDC.64 R56, c[0x0][0x278] ;  /* 0x00009e00ff380b82 */ /* 0x000e220000000a00 */
[----:B------:R-:W5:Y:S01]  /*02e0*/  @P1 LDG.E.128 R36, desc[UR4][R18.64] ;  /* 0x0000000412241981 */ /* 0x000f62000c1e1d00 */
[C---:B--2---:R-:W-:Y:S01]  /*02f0*/  @P1 IMAD.WIDE.U32 R52, R13.reuse, 0x10, R52 ;  /* 0x000000100d341825 */ /* 0x044fe200078e0034 */
[----:B------:R-:W-:Y:S02]  /*0300*/  @P1 IADD3 R13, R13, 0x80, RZ ;  /* 0x000000800d0d1810 */ /* 0x000fe40007ffe0ff */
[----:B-1----:R-:W-:Y:S02]  /*0310*/  LEA.HI R7, R0, UR6, RZ, 0x19 ;  /* 0x0000000600077c11 */ /* 0x002fe4000f8fc8ff */
[----:B------:R-:W-:Y:S01]  /*0320*/  CS2R R100, SRZ ;  /* 0x0000000000647805 */ /* 0x000fe2000001ff00 */
[----:B------:R1:W5:Y:S01]  /*0330*/  @P1 LDG.E.128 R40, desc[UR4][R52.64] ;  /* 0x0000000434281981 */ /* 0x000362000c1e1d00 */
[----:B---3--:R-:W-:-:S05]  /*0340*/  @P0 IMAD.WIDE.U32 R8, R13, 0x10, R54 ;  /* 0x000000100d080825 */ /* 0x008fca00078e0036 */
[----:B------:R2:W5:Y:S01]  /*0350*/  @P0 LDG.E.128 R44, desc[UR4][R8.64] ;  /* 0x00000004082c0981 */ /* 0x000562000c1e1d00 */
[----:B0-----:R-:W-:-:S05]  /*0360*/  @P0 IMAD.WIDE.U32 R10, R13, 0x10, R56 ;  /* 0x000000100d0a0825 */ /* 0x001fca00078e0038 */
[----:B------:R2:W5:Y:S01]  /*0370*/  @P0 LDG.E.128 R48, desc[UR4][R10.64] ;  /* 0x000000040a300981 */ /* 0x000562000c1e1d00 */
[----:B------:R-:W-:Y:S02]  /*0380*/  ISETP.GE.AND P0, PT, R7, UR7, PT ;  /* 0x0000000707007c0c */ /* 0x000fe4000bf06270 */
[----:B-1----:R-:W-:Y:S02]  /*0390*/  CS2R R52, SRZ ;  /* 0x0000000000347805 */ /* 0x002fe4000001ff00 */
        /* <DEDUP_REMOVED lines=22> */
[----:B--2---:R-:W-:Y:S06]  /*0500*/  @P0 BRA `(.L_x_8367) ;  /* 0x0000002000a40947 */ /* 0x004fec0003800000 */
[----:B------:R-:W0:Y:S01]  /*0510*/  LDC.U8 R5, c[0x0][0x2a0] ;  /* 0x0000a800ff057b82 */ /* 0x000e220000000000 */
[----:B------:R-:W-:Y:S01]  /*0520*/  ULDC.64 UR6, c[0x0][0x270] ;  /* 0x00009c0000067ab9 */ /* 0x000fe20000000a00 */
[----:B------:R-:W-:Y:S01]  /*0530*/  HFMA2.MMA R142, -RZ, RZ, 0, 5.9604644775390625e-08 ;  /* 0x00000001ff8e7435 */ /* 0x000fe200000001ff */
[----:B------:R-:W-:Y:S02]  /*0540*/  ISETP.NE.U32.AND P0, PT, RZ, UR6, PT ;  /* 0x00000006ff007c0c */ /* 0x000fe4000bf05070 */
[----:B------:R-:W-:Y:S02]  /*0550*/  MOV R53, RZ ;  /* 0x000000ff00357202 */ /* 0x000fe40000000f00 */
[----:B------:R-:W-:-:S13]  /*0560*/  ISETP.NE.AND.EX P0, PT, RZ, UR7, PT, P0 ;  /* 0x00000007ff007c0c */ /* 0x000fda000bf05300 */
.L_x_8385:
[----:B-1----:R-:W1:Y:S01]  /*0570*/  @P0 LDC.64 R2, c[0x0][0x270] ;  /* 0x00009c00ff020b82 */ /* 0x002e620000000a00 */
[----:B------:R-:W-:-:S07]  /*0580*/  SHF.R.S32.HI R4, RZ, 0x1f, R7 ;  /* 0x0000001fff047819 */ /* 0x000fce0000011407 */
[----:B--2---:R-:W2:Y:S01]  /*0590*/  LDC.64 R118, c[0x0][0x250] ;  /* 0x00009400ff767b82 */ /* 0x004ea20000000a00 */
[----:B01----:R-:W-:-:S04]  /*05a0*/  @P0 LEA R116, P4, R7, R2, 0x2 ;  /* 0x0000000207740211 */ /* 0x003fc800078810ff */
[----:B------:R-:W-:-:S03]  /*05b0*/  @P0 LEA.HI.X R117, R7, R3, R4, 0x2, P4 ;  /* 0x0000000307750211 */ /* 0x000fc600020f1404 */
[----:B------:R-:W1:Y:S01]  /*05c0*/  LDC.64 R2, c[0x0][0x258] ;  /* 0x00009600ff027b82 */ /* 0x000e620000000a00 */
[----:B--2---:R-:W-:-:S06]  /*05d0*/  IMAD.WIDE R118, R7, 0x4, R118 ;  /* 0x0000000407767825 */ /* 0x004fcc00078e0276 */
[----:B------:R-:W2:Y:S01]  /*05e0*/  LDG.E R118, desc[UR4][R118.64] ;  /* 0x0000000476767981 */ /* 0x000ea2000c1e1900 */
[----:B-----5:R-:W-:Y:S01]  /*05f0*/  MOV R6, 0x3f800000 ;  /* 0x3f80000000067802 */ /* 0x020fe20000000f00 */
[----:B------:R-:W-:Y:S01]  /*0600*/  BSSY B0, `(.L_x_8368) ;  /* 0x000003c000007945 */ /* 0x000fe20003800000 */
[----:B0-----:R-:W-:Y:S02]  /*0610*/  ISETP.NE.AND P5, PT, R5, RZ, PT ;  /* 0x000000ff0500720c */ /* 0x001fe40003fa5270 */
[----:B------:R-:W-:Y:S02]  /*0620*/  MOV R157, RZ ;  /* 0x000000ff009d7202 */ /* 0x000fe40000000f00 */
[----:B-----5:R0:W5:Y:S01]  /*0630*/  @P0 LDG.E R6, desc[UR4][R116.64] ;  /* 0x0000000474060981 */ /* 0x020162000c1e1900 */
[----:B-1----:R-:W-:-:S05]  /*0640*/  IMAD.WIDE R120, R7, 0x4, R2 ;  /* 0x0000000407787825 */ /* 0x002fca00078e0202 */
[----:B------:R1:W5:Y:S01]  /*0650*/  LDG.E R8, desc[UR4][R120.64] ;  /* 0x0000000478087981 */ /* 0x000362000c1e1900 */
[----:B------:R-:W-:Y:S02]  /*0660*/  MOV R2, UR22 ;  /* 0x0000001600027c02 */ /* 0x000fe40008000f00 */
[----:B------:R-:W-:Y:S02]  /*0670*/  MOV R158, RZ ;  /* 0x000000ff009e7202 */ /* 0x000fe40000000f00 */
[----:B0-----:R-:W-:Y:S01]  /*0680*/  P2R R116, PR, RZ, 0x20 ;  /* 0x00000020ff747803 */ /* 0x001fe20000000000 */
[----:B------:R-:W-:-:S05]  /*0690*/  IMAD R3, R7, R2, RZ ;  /* 0x0000000207037224 */ /* 0x000fca00078e02ff */
[----:B------:R-:W-:-:S04]  /*06a0*/  SHF.R.S32.HI R4, RZ, 0x1f, R3 ;  /* 0x0000001fff047819 */ /* 0x000fc80000011403 */
[----:B------:R-:W-:Y:S02]  /*06b0*/  LEA.HI R4, R4, R3, RZ, 0x2 ;  /* 0x0000000304047211 */ /* 0x000fe400078f10ff */
[----:B------:R-:W-:-:S04]  /*06c0*/  LOP3.LUT R3, R0, 0x7f, RZ, 0xc0, !PT ;  /* 0x0000007f00037812 */ /* 0x000fc800078ec0ff */
        /* <DEDUP_REMOVED lines=8> */
[----:B------:R-:W5:Y:S01]  /*0750*/  LDG.E R9, desc[UR4][R156.64] ;  /* 0x000000049c097981 */ /* 0x000f62000c1e1900 */
        /* <DEDUP_REMOVED lines=8> */
[----:B------:R0:W5:Y:S02]  /*07e0*/  @P4 LDG.E.128 R96, desc[UR4][R154.64] ;  /* 0x000000049a604981 */ /* 0x000164000c1e1d00 */
[----:B0-----:R-:W-:Y:S01]  /*07f0*/  IADD3 R155, R4, 0x80, RZ ;  /* 0x00000080049b7810 */ /* 0x001fe20007ffe0ff */
        /* <DEDUP_REMOVED lines=28> */
.L_x_8369:
[----:B------:R-:W-:Y:S05]  /*09c0*/  BSYNC B0 ;  /* 0x0000000000007941 */ /* 0x000fea0003800000 */
.L_x_8368:
        /* <DEDUP_REMOVED lines=45> */
.L_x_8371:
[----:B------:R-:W-:Y:S05]  /*0ca0*/  BSYNC B0 ;  /* 0x0000000000007941 */ /* 0x000fea0003800000 */
.L_x_8370:
        /* <DEDUP_REMOVED lines=45> */
.L_x_8373:
[----:B------:R-:W-:Y:S05]  /*0f80*/  BSYNC B0 ;  /* 0x0000000000007941 */ /* 0x000fea0003800000 */
.L_x_8372:
[----:B------:R-:W-:Y:S01]  /*0f90*/  ISETP.NE.AND P4, PT, R12, RZ, PT ;  /* 0x000000ff0c00720c */ /* 0x000fe20003f85270 */
[----:B------:R-:W-:-:S12]  /*0fa0*/  BSSY B0, `(.L_x_8374) ;  /* 0x000002c000007945 */ /* 0x000fd80003800000 */
        /* <DEDUP_REMOVED lines=43> */
.L_x_8375:
[----:B------:R-:W-:Y:S05]  /*1260*/  BSYNC B0 ;  /* 0x0000000000007941 */ /* 0x000fea0003800000 */
.L_x_8374:
        /* <DEDUP_REMOVED lines=25> */
.L_x_8402:
[----:B------:R-:W3:Y:S01]  /*1400*/  S2R R121, SR_CgaCtaId ;  /* 0x0000000000797919 */ /* 0x000ee20000008800 */
[----:B------:R-:W-:Y:S01]  /*1410*/  @!P5 LOP3.LUT R117, R117, 0x3, RZ, 0xc0, !PT ;  /* 0x000000037575d812 */ /* 0x000fe200078ec0ff */
[----:B-1----:R-:W-:Y:S01]  /*1420*/  FADD.FTZ R142, R143, R142 ;  /* 0x0000008e8f8e7221 */ /* 0x002fe20000010000 */
[----:B------:R-:W-:Y:S01]  /*1430*/  MOV R120, 0x400 ;  /* 0x0000040000787802 */ /* 0x000fe20000000f00 */
[----:B0-2---:R-:W-:Y:S01]  /*1440*/  FADD.FTZ R143, R118, R119 ;  /* 0x00000077768f7221 */ /* 0x005fe20000010000 */
[----:B------:R-:W-:Y:S01]  /*1450*/  @!P5 IADD3 R117, R116, R117, RZ ;  /* 0x000000757475d210 */ /* 0x000fe20007ffe0ff */
[----:B------:R-:W-:Y:S05]  /*1460*/  WARPSYNC.ALL ;  /* 0x0000000000007948 */ /* 0x000fea0003800000 */
[----:B------:R-:W-:Y:S01]  /*1470*/  ISETP.NE.AND P6, PT, R5, RZ, PT ;  /* 0x000000ff0500720c */ /* 0x000fe20003fc5270 */
        /* <DEDUP_REMOVED lines=31> */
[----:B------:R-:W-:-:S04]  /*1670*/  FMUL.FTZ R121, R120, UR15 ;  /* 0x0000000f78797c20 */ /* 0x000fc80008410000 */
[----:B------:R-:W-:-:S05]  /*1680*/  FMUL.FTZ R120, R24, R121 ;  /* 0x0000007918787220 */ /* 0x000fca0000410000 */
[----:B------:R-:W-:Y:S01]  /*1690*/  SEL R120, R120, RZ, P6 ;  /* 0x000000ff78787207 */ /* 0x000fe20003000000 */
        /* <DEDUP_REMOVED lines=9> */
[----:B------:R-:W-:-:S04]  /*1730*/  FMUL.FTZ R122, R121, UR15 ;  /* 0x0000000f797a7c20 */ /* 0x000fc80008410000 */
[-C--:B------:R-:W-:Y:S01]  /*1740*/  FMUL.FTZ R117, R117, R122.reuse ;  /* 0x0000007a75757220 */ /* 0x080fe20000410000 */
[----:B------:R-:W-:-:S04]  /*1750*/  FMUL.FTZ R121, R25, R122 ;  /* 0x0000007a19797220 */ /* 0x000fc80000410000 */
[----:B------:R-:W-:Y:S01]  /*1760*/  FSEL R160, R117, RZ, P6 ;  /* 0x000000ff75a07208 */ /* 0x000fe20003000000 */
[----:B------:R-:W-:Y:S01]  /*1770*/  FFMA.FTZ R117, R145, R143, R142 ;  /* 0x0000008f91757223 */ /* 0x000fe2000001008e */
[----:B------:R-:W-:Y:S02]  /*1780*/  SEL R121, R121, RZ, P6 ;  /* 0x000000ff79797207 */ /* 0x000fe40003000000 */
[----:B------:R-:W-:Y:S01]  /*1790*/  LOP3.LUT P6, RZ, R9, 0xff0000, RZ, 0xc0, !PT ;  /* 0x00ff000009ff7812 */ /* 0x000fe200078cc0ff */
[----:B------:R-:W-:Y:S01]  /*17a0*/  FADD.FTZ R117, R156, -R117 ;  /* 0x800000759c757221 */ /* 0x000fe20000010000 */
[----:B------:R-:W-:-:S03]  /*17b0*/  FADD.FTZ R81, R81, R160 ;  /* 0x000000a051517221 */ /* 0x000fc60000010000 */
[----:B------:R-:W-:-:S04]  /*17c0*/  FMUL.FTZ R117, R8, R117 ;  /* 0x0000007508757220 */ /* 0x000fc80000410000 */
[----:B------:R-:W-:-:S04]  /*17d0*/  @P5 FADD.FTZ R117, R98, R117 ;  /* 0x0000007562755221 */ /* 0x000fc80000010000 */
[----:B------:R-:W-:-:S04]  /*17e0*/  FMUL.FTZ R122, R117, R6 ;  /* 0x00000006757a7220 */ /* 0x000fc80000410000 */
[----:B------:R-:W-:-:S04]  /*17f0*/  FMUL.FTZ R157, R122, UR15 ;  /* 0x0000000f7a9d7c20 */ /* 0x000fc80008410000 */
[-C--:B------:R-:W-:Y:S01]  /*1800*/  FMUL.FTZ R118, R118, R157.reuse ;  /* 0x0000009d76767220 */ /* 0x080fe20000410000 */
[----:B------:R-:W-:-:S04]  /*1810*/  FMUL.FTZ R122, R26, R157 ;  /* 0x0000009d1a7a7220 */ /* 0x000fc80000410000 */
[----:B------:R-:W-:Y:S01]  /*1820*/  FSEL R157, R118, RZ, P6 ;  /* 0x000000ff769d7208 */ /* 0x000fe20003000000 */
[----:B------:R-:W-:Y:S01]  /*1830*/  FFMA.FTZ R118, R154, R143, R142 ;  /* 0x0000008f9a767223 */ /* 0x000fe2000001008e */
[----:B------:R-:W-:-:S03]  /*1840*/  SEL R122, R122, RZ, P6 ;  /* 0x000000ff7a7a7207 */ /* 0x000fc60003000000 */
        /* <DEDUP_REMOVED lines=12> */
[----:B------:R-:W-:-:S03]  /*1910*/  FMUL.FTZ R118, R118, R6 ;  /* 0x0000000676767220 */ /* 0x000fc60000410000 */
[----:B------:R-:W-:Y:S01]  /*1920*/  ISETP.NE.AND.EX P5, PT, RZ, UR17, PT, P5 ;  /* 0x00000011ff007c0c */ /* 0x000fe2000bfa5350 */
[----:B------:R-:W-:-:S04]  /*1930*/  FMUL.FTZ R118, R118, UR15 ;  /* 0x0000000f76767c20 */ /* 0x000fc80008410000 */
[-C--:B------:R-:W-:Y:S01]  /*1940*/  FMUL.FTZ R123, R27, R118.reuse ;  /* 0x000000761b7b7220 */ /* 0x080fe20000410000 */
[----:B------:R-:W-:-:S07]  /*1950*/  FMUL.FTZ R119, R119, R118 ;  /* 0x0000007677777220 */ /* 0x000fce0000410000 */
[----:B------:R-:W1:Y:S01]  /*1960*/  @P5 LDC.64 R158, c[0x0][0x308] ;  /* 0x0000c200ff9e5b82 */ /* 0x000e620000000a00 */
[----:B0-----:R-:W-:-:S04]  /*1970*/  IMAD.WIDE.U32 R116, R4, 0x10, R116 ;  /* 0x0000001004747825 */ /* 0x001fc800078e0074 */
[C---:B-1----:R-:W-:Y:S01]  /*1980*/  @P5 IMAD.WIDE.U32 R158, R4.reuse, 0x10, R158 ;  /* 0x00000010049e5825 */ /* 0x042fe200078e009e */
[----:B------:R-:W-:-:S04]  /*1990*/  IADD3 R4, R4, 0x80, RZ ;  /* 0x0000008004047810 */ /* 0x000fc80007ffe0ff */
[----:B------:R0:W-:Y:S01]  /*19a0*/  @P5 STG.E.128 desc[UR4][R158.64], R56 ;  /* 0x000000389e005986 */ /* 0x0001e2000c101d04 */
[----:B------:R-:W-:-:S04]  /*19b0*/  LOP3.LUT P5, RZ, R9, 0xff000000, RZ, 0xc0, !PT ;  /* 0xff00000009ff7812 */ /* 0x000fc800078ac0ff */
[----:B------:R-:W-:Y:S02]  /*19c0*/  SEL R123, R123, RZ, P5 ;  /* 0x000000ff7b7b7207 */ /* 0x000fe40002800000 */
[----:B------:R-:W-:-:S03]  /*19d0*/  FSEL R118, R119, RZ, P5 ;  /* 0x000000ff77767208 */ /* 0x000fc60002800000 */
[----:B------:R0:W-:Y:S02]  /*19e0*/  STG.E.128 desc[UR4][R116.64], R120 ;  /* 0x0000007874007986 */ /* 0x0001e4000c101d04 */
[----:B------:R-:W-:-:S07]  /*19f0*/  FADD.FTZ R83, R83, R118 ;  /* 0x0000007653537221 */ /* 0x000fce0000010000 */
.L_x_8378:
[----:B------:R-:W-:Y:S05]  /*1a00*/  BSYNC B0 ;  /* 0x0000000000007941 */ /* 0x000fea0003800000 */
.L_x_8377:
        /* <DEDUP_REMOVED lines=27> */
[----:B------:R-:W-:Y:S01]  /*1bc0*/  FMUL.FTZ R121, R33, R122 ;  /* 0x0000007a21797220 */ /* 0x000fe20000410000 */
[----:B------:R-:W-:-:S03]  /*1bd0*/  FFMA.FTZ R122, R150, R143, R142 ;  /* 0x0000008f967a7223 */ /* 0x000fc6000001008e */
[----:B------:R-:W-:Y:S01]  /*1be0*/  FSEL R160, R117, RZ, P6 ;  /* 0x000000ff75a07208 */ /* 0x000fe20003000000 */
[----:B------:R-:W-:Y:S01]  /*1bf0*/  FFMA.FTZ R117, R133, R143, R142 ;  /* 0x0000008f85757223 */ /* 0x000fe2000001008e */
[----:B------:R-:W-:Y:S01]  /*1c00*/  FADD.FTZ R157, R153, -R122 ;  /* 0x8000007a999d7221 */ /* 0x000fe20000010000 */
[----:B------:R-:W-:Y:S02]  /*1c10*/  SEL R121, R121, RZ, P6 ;  /* 0x000000ff79797207 */ /* 0x000fe40003000000 */
        /* <DEDUP_REMOVED lines=15> */
[----:B------:R-:W-:Y:S02]  /*1d10*/  FMUL.FTZ R117, R117, UR15 ;  /* 0x0000000f75757c20 */ /* 0x000fe40008410000 */
[----:B------:R-:W-:Y:S01]  /*1d20*/  FMUL.FTZ R162, R162, UR15 ;  /* 0x0000000fa2a27c20 */ /* 0x000fe20008410000 */
[----:B------:R-:W-:Y:S01]  /*1d30*/  ISETP.NE.AND.EX P5, PT, RZ, UR17, PT, P5 ;  /* 0x00000011ff007c0c */ /* 0x000fe2000bfa5350 */
[-C--:B------:R-:W-:Y:S01]  /*1d40*/  FMUL.FTZ R118, R118, R117.reuse ;  /* 0x0000007576767220 */ /* 0x080fe20000410000 */
[----:B------:R-:W-:Y:S01]  /*1d50*/  FMUL.FTZ R122, R34, R117 ;  /* 0x00000075227a7220 */ /* 0x000fe20000410000 */
[-C--:B------:R-:W-:Y:S01]  /*1d60*/  FMUL.FTZ R123, R35, R162.reuse ;  /* 0x000000a2237b7220 */ /* 0x080fe20000410000 */
[----:B------:R-:W-:-:S09]  /*1d70*/  FMUL.FTZ R119, R119, R162 ;  /* 0x000000a277777220 */ /* 0x000fd20000410000 */
[----:B------:R-:W-:-:S04]  /*1d80*/  @P5 LEA R158, P6, R4, UR16, 0x4 ;  /* 0x00000010049e5c11 */ /* 0x000fc8000f8c20ff */
[----:B------:R-:W-:Y:S02]  /*1d90*/  @P5 LEA.HI.X R159, R4, UR17, RZ, 0x4, P6 ;  /* 0x00000011049f5c11 */ /* 0x000fe4000b0f24ff */
[----:B------:R-:W-:-:S03]  /*1da0*/  LOP3.LUT P6, RZ, R10, 0xff0000, RZ, 0xc0, !PT ;  /* 0x00ff00000aff7812 */ /* 0x000fc600078cc0ff */
[----:B------:R1:W-:Y:S01]  /*1db0*/  @P5 STG.E.128 desc[UR4][R158.64], R56 ;  /* 0x000000389e005986 */ /* 0x0003e2000c101d04 */
[----:B------:R-:W-:Y:S02]  /*1dc0*/  LEA R116, P5, R4, UR18, 0x4 ;  /* 0x0000001204747c11 */ /* 0x000fe4000f8a20ff */
[----:B------:R-:W-:Y:S02]  /*1dd0*/  SEL R122, R122, RZ, P6 ;  /* 0x000000ff7a7a7207 */ /* 0x000fe40003000000 */
[----:B------:R-:W-:Y:S02]  /*1de0*/  LEA.HI.X R117, R4, UR19, RZ, 0x4, P5 ;  /* 0x0000001304757c11 */ /* 0x000fe4000a8f24ff */
[----:B------:R-:W-:Y:S02]  /*1df0*/  LOP3.LUT P5, RZ, R10, 0xff000000, RZ, 0xc0, !PT ;  /* 0xff0000000aff7812 */ /* 0x000fe400078ac0ff */
[----:B------:R-:W-:Y:S02]  /*1e00*/  FSEL R157, R118, RZ, P6 ;  /* 0x000000ff769d7208 */ /* 0x000fe40003000000 */
[----:B------:R-:W-:-:S02]  /*1e10*/  SEL R123, R123, RZ, P5 ;  /* 0x000000ff7b7b7207 */ /* 0x000fc40002800000 */
[----:B------:R-:W-:Y:S01]  /*1e20*/  FSEL R118, R119, RZ, P5 ;  /* 0x000000ff77767208 */ /* 0x000fe20002800000 */
[----:B------:R-:W-:Y:S01]  /*1e30*/  FADD.FTZ R86, R86, R157 ;  /* 0x0000009d56567221 */ /* 0x000fe20000010000 */
[----:B------:R-:W-:Y:S01]  /*1e40*/  IADD3 R4, R4, 0x80, RZ ;  /* 0x0000008004047810 */ /* 0x000fe20007ffe0ff */
[----:B------:R1:W-:Y:S02]  /*1e50*/  STG.E.128 desc[UR4][R116.64], R120 ;  /* 0x0000007874007986 */ /* 0x0003e4000c101d04 */
[----:B------:R-:W-:-:S07]  /*1e60*/  FADD.FTZ R87, R87, R118 ;  /* 0x0000007657577221 */ /* 0x000fce0000010000 */
.L_x_8380:
[----:B------:R-:W-:Y:S05]  /*1e70*/  BSYNC B0 ;  /* 0x0000000000007941 */ /* 0x000fea0003800000 */
.L_x_8379:
[----:B------:R-:W-:Y:S04]  /*1e80*/  BSSY B0, `(.L_x_8381) ;  /* 0x0000046000007945 */ /* 0x000fe80003800000 */
[----:B------:R-:W-:Y:S05]  /*1e90*/  @!P1 BRA `(.L_x_8382) ;  /* 0x0000000400109947 */ /* 0x000fea0003800000 */
[----:B01----:R-:W0:Y:S02]  /*1ea0*/  LDC.64 R116, c[0x0][0x220] ;  /* 0x00008800ff747b82 */ /* 0x003e240000000a00 */
        /* <DEDUP_REMOVED lines=67> */
.L_x_8382:
[----:B------:R-:W-:Y:S05]  /*22e0*/  BSYNC B0 ;  /* 0x0000000000007941 */ /* 0x000fea0003800000 */
.L_x_8381:
        /* <DEDUP_REMOVED lines=30> */
[-CC-:B------:R-:W-:Y:S01]  /*24d0*/  FFMA.FTZ R117, R135, R143.reuse, R142.reuse ;  /* 0x0000008f87757223 */ /* 0x180fe2000001008e */
[----:B------:R-:W-:Y:S01]  /*24e0*/  FFMA.FTZ R143, R140, R143, R142 ;  /* 0x0000008f8c8f7223 */ /* 0x000fe2000001008e */
[----:B------:R-:W-:Y:S02]  /*24f0*/  SEL R121, R121, RZ, P6 ;  /* 0x000000ff79797207 */ /* 0x000fe40003000000 */
        /* <DEDUP_REMOVED lines=34> */
[----:B------:R-:W-:Y:S02]  /*2720*/  FADD.FTZ R94, R94, R157 ;  /* 0x0000009d5e5e7221 */ /* 0x000fe40000010000 */
[----:B------:R3:W-:Y:S02]  /*2730*/  STG.E.128 desc[UR4][R142.64], R120 ;  /* 0x000000788e007986 */ /* 0x0007e4000c101d04 */
[----:B------:R-:W-:-:S07]  /*2740*/  FADD.FTZ R95, R95, R4 ;  /* 0x000000045f5f7221 */ /* 0x000fce0000010000 */
.L_x_8384:
[----:B------:R-:W-:Y:S05]  /*2750*/  BSYNC B0 ;  /* 0x0000000000007941 */ /* 0x000fea0003800000 */
.L_x_8383:
[----:B------:R-:W-:Y:S02]  /*2760*/  IADD3 R7, R7, UR20, RZ ;  /* 0x0000001407077c10 */ /* 0x000fe4000fffe0ff */
[----:B---3--:R-:W-:Y:S02]  /*2770*/  SEL R142, RZ, 0x1, P4 ;  /* 0x00000001ff8e7807 */ /* 0x008fe40002000000 */
[----:B------:R-:W-:-:S13]  /*2780*/  ISETP.GE.AND P5, PT, R7, UR21, PT ;  /* 0x0000001507007c0c */ /* 0x000fda000bfa6270 */
[----:B------:R-:W-:Y:S05]  /*2790*/  @!P5 BRA `(.L_x_8385) ;  /* 0xffffffdc0074d947 */ /* 0x000fea000383ffff */
.L_x_8367:
[----:B------:R-:W3:Y:S01]  /*27a0*/  S2R R0, SR_TID.X ;  /* 0x0000000000007919 */ /* 0x000ee20000002100 */
[----:B------:R-:W3:Y:S01]  /*27b0*/  S2UR UR6, SR_CTAID.X ;  /* 0x00000000000679c3 */ /* 0x000ee20000002500 */
[----:B------:R-:W-:Y:S01]  /*27c0*/  BSSY B0, `(.L_x_8386) ;  /* 0x000000f000007945 */ /* 0x000fe20003800000 */
[----:B---3--:R-:W-:-:S05]  /*27d0*/  LEA.HI R5, R0, UR6, RZ, 0x19 ;  /* 0x0000000600057c11 */ /* 0x008fca000f8fc8ff */
[----:B------:R-:W-:-:S05]  /*27e0*/  IMAD R2, R5, R2, RZ ;  /* 0x0000000205027224 */ /* 0x000fca00078e02ff */
[----:B------:R-:W-:Y:S01]  /*27f0*/  LEA.HI R9, R2, R3, RZ, 0x1e ;  /* 0x0000000302097211 */ /* 0x000fe200078ff0ff */
[----:B------:R-:W-:Y:S06]  /*2800*/  @!P3 BRA `(.L_x_8387) ;  /* 0x000000000028b947 */ /* 0x000fec0003800000 */
[----:B------:R-:W3:Y:S08]  /*2810*/  LDC.64 R2, c[0x0][0x2d0] ;  /* 0x0000b400ff027b82 */ /* 0x000ef00000000a00 */
[----:B------:R-:W4:Y:S08]  /*2820*/  LDC.64 R4, c[0x0][0x2d8] ;  /* 0x0000b600ff047b82 */ /* 0x000f300000000a00 */
[----:B-----5:R-:W0:Y:S01]  /*2830*/  LDC.64 R6, c[0x0][0x2f0] ;  /* 0x0000bc00ff067b82 */ /* 0x020e220000000a00 */
[----:B---3--:R-:W-:-:S05]  /*2840*/  IMAD.WIDE.U32 R2, R9, 0x10, R2 ;  /* 0x0000001009027825 */ /* 0x008fca00078e0002 */
[----:B------:R3:W-:Y:S01]  /*2850*/  STG.E.128 desc[UR4][R2.64], R68 ;  /* 0x0000004402007986 */ /* 0x0007e2000c101d04 */
[----:B----4-:R-:W-:-:S05]  /*2860*/  IMAD.WIDE.U32 R4, R9, 0x10, R4 ;  /* 0x0000001009047825 */ /* 0x010fca00078e0004 */
[----:B------:R3:W-:Y:S01]  /*2870*/  STG.E.128 desc[UR4][R4.64], R52 ;  /* 0x0000003404007986 */ /* 0x0007e2000c101d04 */
[C---:B0-----:R-:W-:Y:S01]  /*2880*/  IMAD.WIDE.U32 R6, R9.reuse, 0x10, R6 ;  /* 0x0000001009067825 */ /* 0x041fe200078e0006 */
[----:B------:R-:W-:-:S04]  /*2890*/  IADD3 R9, R9, 0x80, RZ ;  /* 0x0000008009097810 */ /* 0x000fc80007ffe0ff */
[----:B------:R3:W-:Y:S03]  /*28a0*/  STG.E.128 desc[UR4][R6.64], R80 ;  /* 0x0000005006007986 */ /* 0x0007e6000c101d04 */
.L_x_8387:
[----:B------:R-:W-:Y:S05]  /*28b0*/  BSYNC B0 ;  /* 0x0000000000007941 */ /* 0x000fea0003800000 */
.L_x_8386:
[----:B------:R-:W-:Y:S04]  /*28c0*/  BSSY B0, `(.L_x_8388) ;  /* 0x000000c000007945 */ /* 0x000fe80003800000 */
[----:B------:R-:W-:Y:S05]  /*28d0*/  @!P2 BRA `(.L_x_8389) ;  /* 0x000000000028a947 */ /* 0x000fea0003800000 */
[----:B---3--:R-:W3:Y:S08]  /*28e0*/  LDC.64 R2, c[0x0][0x2d0] ;  /* 0x0000b400ff027b82 */ /* 0x008ef00000000a00 */
        /* <DEDUP_REMOVED lines=9> */
.L_x_8389:
[----:B------:R-:W-:Y:S05]  /*2980*/  BSYNC B0 ;  /* 0x0000000000007941 */ /* 0x000fea0003800000 */
.L_x_8388:
        /* <DEDUP_REMOVED lines=12> */
.L_x_8391:
[----:B------:R-:W-:Y:S05]  /*2a50*/  BSYNC B0 ;  /* 0x0000000000007941 */ /* 0x000fea0003800000 */
.L_x_8390:
[----:B------:R-:W-:-:S13]  /*2a60*/  ISETP.NE.AND P0, PT, R12, RZ, PT ;  /* 0x000000ff0c00720c */ /* 0x000fda0003f05270 */
[----:B------:R-:W-:Y:S05]  /*2a70*/  @!P0 EXIT ;  /* 0x000000000000894d */ /* 0x000fea0003800000 */
[----:B---3--:R-:W3:Y:S08]  /*2a80*/  LDC.64 R2, c[0x0][0x2d0] ;  /* 0x0000b400ff027b82 */ /* 0x008ef00000000a00 */
[----:B------:R-:W4:Y:S08]  /*2a90*/  LDC.64 R4, c[0x0][0x2d8] ;  /* 0x0000b600ff047b82 */ /* 0x000f300000000a00 */
[----:B-----5:R-:W0:Y:S01]  /*2aa0*/  LDC.64 R6, c[0x0][0x2f0] ;  /* 0x0000bc00ff067b82 */ /* 0x020e220000000a00 */
[----:B---3--:R-:W-:-:S05]  /*2ab0*/  IMAD.WIDE.U32 R2, R9, 0x10, R2 ;  /* 0x0000001009027825 */ /* 0x008fca00078e0002 */
[----:B------:R-:W-:Y:S01]  /*2ac0*/  STG.E.128 desc[UR4][R2.64], R76 ;  /* 0x0000004c02007986 */ /* 0x000fe2000c101d04 */
[----:B----4-:R-:W-:-:S05]  /*2ad0*/  IMAD.WIDE.U32 R4, R9, 0x10, R4 ;  /* 0x0000001009047825 */ /* 0x010fca00078e0004 */
[----:B------:R-:W-:Y:S01]  /*2ae0*/  STG.E.128 desc[UR4][R4.64], R64 ;  /* 0x0000004004007986 */ /* 0x000fe2000c101d04 */
[----:B0-----:R-:W-:-:S05]  /*2af0*/  IMAD.WIDE.U32 R6, R9, 0x10, R6 ;  /* 0x0000001009067825 */ /* 0x001fca00078e0006 */
[----:B------:R-:W-:Y:S01]  /*2b00*/  STG.E.128 desc[UR4][R6.64], R92 ;  /* 0x0000005c06007986 */ /* 0x000fe2000c101d04 */
[----:B------:R-:W-:Y:S05]  /*2b10*/  EXIT ;  /* 0x000000000000794d */ /* 0x000fea0003800000 */
.L_x_8376:
[----:B------:R-:W-:Y:S01]  /*2b20*/  HFMA2.MMA R161, -RZ, RZ, 0, 9.5367431640625e-07 ;  /* 0x00000010ffa17435 */ /* 0x000fe200000001ff */
[----:B------:R-:W-:Y:S02]  /*2b30*/  MOV R160, R157 ;  /* 0x0000009d00a07202 */ /* 0x000fe40000000f00 */
[----:B------:R-:W-:Y:S02]  /*2b40*/  MOV R162, 0x1f ;  /* 0x0000001f00a27802 */ /* 0x000fe40000000f00 */
[----:B------:R-:W-:-:S07]  /*2b50*/  MOV R155, 0xffffffff ;  /* 0xffffffff009b7802 */ /* 0x000fce0000000f00 */
[----:B-----5:R-:W-:Y:S05]  /*2b60*/  WARPSYNC.COLLECTIVE R155, `(.L_x_8392) ;  /* 0x000000009b087348 */ /* 0x020fea0003c00000 */
[----:B------:R0:W1:Y:S02]  /*2b70*/  SHFL.DOWN P6, R159, R160, R161, R162 ;  /* 0x080000a1a09f7389 */ /* 0x00006400000c00a2 */
[----:B01---5:R-:W-:Y:S01]  /*2b80*/  ENDCOLLECTIVE ;  /* 0x000000000000791b */ /* 0x023fe20003800000 */
.L_x_8392:
[----:B------:R-:W-:Y:S02]  /*2b90*/  MOV R160, R158 ;  /* 0x0000009e00a07202 */ /* 0x000fe40000000f00 */
[----:B------:R-:W-:-:S07]  /*2ba0*/  MOV R118, R159 ;  /* 0x0000009f00767202 */ /* 0x000fce0000000f00 */
[----:B------:R-:W-:Y:S05]  /*2bb0*/  WARPSYNC.COLLECTIVE R155, `(.L_x_8393) ;  /* 0x000000009b087348 */ /* 0x000fea0003c00000 */
[----:B------:R0:W1:Y:S02]  /*2bc0*/  SHFL.DOWN P6, R159, R160, R161, R162 ;  /* 0x080000a1a09f7389 */ /* 0x00006400000c00a2 */
[----:B01----:R-:W-:Y:S01]  /*2bd0*/  ENDCOLLECTIVE ;  /* 0x000000000000791b */ /* 0x003fe20003800000 */
.L_x_8393:
[----:B------:R-:W-:Y:S01]  /*2be0*/  FADD.FTZ R118, R118, R157 ;  /* 0x0000009d76767221 */ /* 0x000fe20000010000 */
[----:B------:R-:W-:-:S04]  /*2bf0*/  HFMA2.MMA R161, -RZ, RZ, 0, 4.76837158203125e-07 ;  /* 0x00000008ffa17435 */ /* 0x000fc800000001ff */
[----:B------:R-:W-:Y:S02]  /*2c00*/  MOV R160, R118 ;  /* 0x0000007600a07202 */ /* 0x000fe40000000f00 */
[----:B------:R-:W-:-:S07]  /*2c10*/  MOV R119, R159 ;  /* 0x0000009f00777202 */ /* 0x000fce0000000f00 */
[----:B------:R-:W-:Y:S05]  /*2c20*/  WARPSYNC.COLLECTIVE R155, `(.L_x_8394) ;  /* 0x000000009b087348 */ /* 0x000fea0003c00000 */
[----:B------:R0:W1:Y:S02]  /*2c30*/  SHFL.DOWN P6, R159, R160, R161, R162 ;  /* 0x080000a1a09f7389 */ /* 0x00006400000c00a2 */
[----:B01----:R-:W-:Y:S01]  /*2c40*/  ENDCOLLECTIVE ;  /* 0x000000000000791b */ /* 0x003fe20003800000 */
.L_x_8394:
[----:B------:R-:W-:-:S05]  /*2c50*/  FADD.FTZ R119, R119, R158 ;  /* 0x0000009e77777221 */ /* 0x000fca0000010000 */
[----:B------:R-:W-:Y:S02]  /*2c60*/  MOV R160, R119 ;  /* 0x0000007700a07202 */ /* 0x000fe40000000f00 */
[----:B------:R-:W-:-:S07]  /*2c70*/  MOV R121, R159 ;  /* 0x0000009f00797202 */ /* 0x000fce0000000f00 */
[----:B------:R-:W-:Y:S05]  /*2c80*/  WARPSYNC.COLLECTIVE R155, `(.L_x_8395) ;  /* 0x000000009b087348 */ /* 0x000fea0003c00000 */
[----:B------:R0:W1:Y:S02]  /*2c90*/  SHFL.DOWN P6, R159, R160, R161, R162 ;  /* 0x080000a1a09f7389 */ /* 0x00006400000c00a2 */
[----:B01----:R-:W-:Y:S01]  /*2ca0*/  ENDCOLLECTIVE ;  /* 0x000000000000791b */ /* 0x003fe20003800000 */
.L_x_8395:
[----:B------:R-:W-:Y:S01]  /*2cb0*/  FADD.FTZ R121, R118, R121 ;  /* 0x0000007976797221 */ /* 0x000fe20000010000 */
[----:B------:R-:W-:-:S04]  /*2cc0*/  HFMA2.MMA R161, -RZ, RZ, 0, 2.384185791015625e-07 ;  /* 0x00000004ffa17435 */ /* 0x000fc800000001ff */
[----:B------:R-:W-:Y:S02]  /*2cd0*/  MOV R160, R121 ;  /* 0x0000007900a07202 */ /* 0x000fe40000000f00 */
[----:B------:R-:W-:-:S07]  /*2ce0*/  MOV R120, R159 ;  /* 0x0000009f00787202 */ /* 0x000fce0000000f00 */
[----:B------:R-:W-:Y:S05]  /*2cf0*/  WARPSYNC.COLLECTIVE R155, `(.L_x_8396) ;  /* 0x000000009b087348 */ /* 0x000fea0003c00000 */
[----:B------:R0:W1:Y:S02]  /*2d00*/  SHFL.DOWN P6, R159, R160, R161, R162 ;  /* 0x080000a1a09f7389 */ /* 0x00006400000c00a2 */
[----:B01----:R-:W-:Y:S01]  /*2d10*/  ENDCOLLECTIVE ;  /* 0x000000000000791b */ /* 0x003fe20003800000 */
.L_x_8396:
[----:B------:R-:W-:-:S05]  /*2d20*/  FADD.FTZ R120, R119, R120 ;  /* 0x0000007877787221 */ /* 0x000fca0000010000 */
[----:B------:R-:W-:Y:S02]  /*2d30*/  MOV R160, R120 ;  /* 0x0000007800a07202 */ /* 0x000fe40000000f00 */
[----:B------:R-:W-:-:S07]  /*2d40*/  MOV R122, R159 ;  /* 0x0000009f007a7202 */ /* 0x000fce0000000f00 */
[----:B------:R-:W-:Y:S05]  /*2d50*/  WARPSYNC.COLLECTIVE R155, `(.L_x_8397) ;  /* 0x000000009b087348 */ /* 0x000fea0003c00000 */
[----:B------:R0:W1:Y:S02]  /*2d60*/  SHFL.DOWN P6, R159, R160, R161, R162 ;  /* 0x080000a1a09f7389 */ /* 0x00006400000c00a2 */
[----:B01----:R-:W-:Y:S01]  /*2d70*/  ENDCOLLECTIVE ;  /* 0x000000000000791b */ /* 0x003fe20003800000 */
.L_x_8397:
[----:B------:R-:W-:Y:S01]  /*2d80*/  FADD.FTZ R122, R121, R122 ;  /* 0x0000007a797a7221 */ /* 0x000fe20000010000 */
[----:B------:R-:W-:-:S04]  /*2d90*/  HFMA2.MMA R161, -RZ, RZ, 0, 1.1920928955078125e-07 ;  /* 0x00000002ffa17435 */ /* 0x000fc800000001ff */
[----:B------:R-:W-:Y:S02]  /*2da0*/  MOV R160, R122 ;  /* 0x0000007a00a07202 */ /* 0x000fe40000000f00 */
[----:B------:R-:W-:-:S07]  /*2db0*/  MOV R123, R159 ;  /* 0x0000009f007b7202 */ /* 0x000fce0000000f00 */
[----:B------:R-:W-:Y:S05]  /*2dc0*/  WARPSYNC.COLLECTIVE R155, `(.L_x_8398) ;  /* 0x000000009b087348 */ /* 0x000fea0003c00000 */
[----:B------:R0:W1:Y:S02]  /*2dd0*/  SHFL.DOWN P6, R159, R160, R161, R162 ;  /* 0x080000a1a09f7389 */ /* 0x00006400000c00a2 */
[----:B01----:R-:W-:Y:S01]  /*2de0*/  ENDCOLLECTIVE ;  /* 0x000000000000791b */ /* 0x003fe20003800000 */
.L_x_8398:
[----:B------:R-:W-:-:S05]  /*2df0*/  FADD.FTZ R123, R120, R123 ;  /* 0x0000007b787b7221 */ /* 0x000fca0000010000 */
[----:B------:R-:W-:Y:S02]  /*2e00*/  MOV R160, R123 ;  /* 0x0000007b00a07202 */ /* 0x000fe40000000f00 */
[----:B------:R-:W-:-:S07]  /*2e10*/  MOV R143, R159 ;  /* 0x0000009f008f7202 */ /* 0x000fce0000000f00 */
[----:B------:R-:W-:Y:S05]  /*2e20*/  WARPSYNC.COLLECTIVE R155, `(.L_x_8399) ;  /* 0x000000009b087348 */ /* 0x000fea0003c00000 */
[----:B------:R0:W1:Y:S02]  /*2e30*/  SHFL.DOWN P6, R159, R160, R161, R162 ;  /* 0x080000a1a09f7389 */ /* 0x00006400000c00a2 */
[----:B01----:R-:W-:Y:S01]  /*2e40*/  ENDCOLLECTIVE ;  /* 0x000000000000791b */ /* 0x003fe20003800000 */
.L_x_8399:
[----:B------:R-:W-:Y:S01]  /*2e50*/  FADD.FTZ R143, R122, R143 ;  /* 0x0000008f7a8f7221 */ /* 0x000fe20000010000 */
[----:B------:R-:W-:-:S04]  /*2e60*/  HFMA2.MMA R161, -RZ, RZ, 0, 5.9604644775390625e-08 ;  /* 0x00000001ffa17435 */ /* 0x000fc800000001ff */
[----:B------:R-:W-:Y:S02]  /*2e70*/  MOV R160, R143 ;  /* 0x0000008f00a07202 */ /* 0x000fe40000000f00 */
[----:B------:R-:W-:-:S07]  /*2e80*/  MOV R142, R159 ;  /* 0x0000009f008e7202 */ /* 0x000fce0000000f00 */
[----:B------:R-:W-:Y:S05]  /*2e90*/  WARPSYNC.COLLECTIVE R155, `(.L_x_8400) ;  /* 0x000000009b087348 */ /* 0x000fea0003c00000 */
[----:B------:R0:W1:Y:S02]  /*2ea0*/  SHFL.DOWN P6, R159, R160, R161, R162 ;  /* 0x080000a1a09f7389 */ /* 0x00006400000c00a2 */
[----:B01----:R-:W-:Y:S01]  /*2eb0*/  ENDCOLLECTIVE ;  /* 0x000000000000791b */ /* 0x003fe20003800000 */
.L_x_8400:
[----:B------:R-:W-:-:S05]  /*2ec0*/  FADD.FTZ R118, R123, R142 ;  /* 0x0000008e7b767221 */ /* 0x000fca0000010000 */
[----:B------:R-:W-:Y:S02]  /*2ed0*/  MOV R160, R118 ;  /* 0x0000007600a07202 */ /* 0x000fe40000000f00 */
[----:B------:R-:W-:-:S07]  /*2ee0*/  MOV R142, R159 ;  /* 0x0000009f008e7202 */ /* 0x000fce0000000f00 */
[----:B------:R-:W-:Y:S05]  /*2ef0*/  WARPSYNC.COLLECTIVE R155, `(.L_x_8401) ;  /* 0x000000009b087348 */ /* 0x000fea0003c00000 */
[----:B------:R0:W1:Y:S02]  /*2f00*/  SHFL.DOWN P6, R159, R160, R161, R162 ;  /* 0x080000a1a09f7389 */ /* 0x00006400000c00a2 */
[----:B01----:R-:W-:Y:S01]  /*2f10*/  ENDCOLLECTIVE ;  /* 0x000000000000791b */ /* 0x003fe20003800000 */
.L_x_8401:
[----:B------:R-:W-:Y:S01]  /*2f20*/  MOV R119, R159 ;  /* 0x0000009f00777202 */ /* 0x000fe20000000f00 */
[----:B------:R-:W-:Y:S06]  /*2f30*/  BRA `(.L_x_8402) ;  /* 0xffffffe400307947 */ /* 0x000fec000383ffff */
.L_x_8403:
        /* <DEDUP_REMOVED lines=12> */
.L_x_8872:


//--------------------- .text._ZN10layer_norm13ln_bwd_kernelINS_13Kernel_traitsIfffffjLj2048ELj1ELj1ELj4ELj16ENS_18Kernel_traits_baseILj2048EfffffjLj128EEEEELb1ELb1ELb0ELb1EEEvNS_9BwdParamsE --------------------------
	.section	.text._ZN10layer_norm13ln_bwd_kernelINS_13Kernel_traitsIfffffjLj2048ELj1ELj1ELj4ELj16ENS_18Kernel_traits_baseILj2048EfffffjLj128EEEEELb1ELb1ELb0ELb1EEEvNS_9BwdParamsE,"ax",@progbits
	.align	128
        .global         _ZN10layer_norm13ln_bwd_kernelINS_13Kernel_traitsIfffffjLj2048ELj1ELj1ELj4ELj16ENS_18Kernel_traits_baseILj2048EfffffjLj128EEEEELb1ELb1ELb0ELb1EEEvNS_9BwdParamsE
        .type           _ZN10layer_norm13ln_bwd_kernelINS_13Kernel_traitsIfffffjLj2048ELj1ELj1ELj4ELj16ENS_18Kernel_traits_baseILj2048EfffffjLj128EEEEELb1ELb1ELb0ELb1EEEvNS_9BwdParamsE,@function
        .size           _ZN10layer_norm13ln_bwd_kernelINS_13Kernel_traitsIfffffjLj2048ELj1ELj1ELj4ELj16ENS_18Kernel_traits_baseILj2048EfffffjLj128EEEEELb1ELb1ELb0ELb1EEEvNS_9BwdParamsE,(.L_x_8873 - _ZN10layer_norm13ln_bwd_kernelINS_13Kernel_traitsIfffffjLj2048ELj1ELj1ELj4ELj16ENS_18Kernel_traits_baseILj2048EfffffjLj128EEEEELb1ELb1ELb0ELb1EEEvNS_9BwdParamsE)
        .other          _ZN10layer_norm13ln_bwd_kernelINS_13Kernel_traitsIfffffjLj2048ELj1ELj1ELj4ELj16ENS_18Kernel_traits_baseILj2048EfffffjLj128EEEEELb1ELb1ELb0ELb1EEEvNS_9BwdParamsE,@"STO_CUDA_ENTRY STV_DEFAULT"
_ZN10layer_norm13ln_bwd_kernelINS_13Kernel_traitsIfffffjLj2048ELj1ELj1ELj4ELj16ENS_18Kernel_traits_baseILj2048EfffffjLj128EEEEELb1ELb1ELb0ELb1EEEvNS_9BwdParamsE:
.text._ZN10layer_norm13ln_bwd_kernelINS_13Kernel_traitsIfffffjLj2048ELj1ELj1ELj4ELj16ENS_18Kernel_traits_baseILj2048EfffffjLj128EEEEELb1ELb1ELb0ELb1EEEvNS_9BwdParamsE:
        /* <DEDUP_REMOVED lines=45> */
.L_x_8404:
[----:B------:R-:W0:Y:S01]  /*02d0*/  LDC.64 R2, c[0x0][0x260] ;  /* 0x00009800ff027b82 */ /* 0x000e220000000a00 */
[----:B------:R-:W-:-:S07]  /*02e0*/  ULDC.64 UR6, c[0x0][0x270] ;  /* 0x00009c0000067ab9 */ /* 0x000fce0000000a00 */
[----:B------:R-:W1:Y:S01]  /*02f0*/  LDC.64 R4, c[0x0][0x278] ;  /* 0x00009e00ff047b82 */ /* 0x000e620000000a00 */
[----:B------:R-:W-:Y:S01]  /*0300*/  ISETP.NE.U32.AND P0, PT, RZ, UR6, PT ;  /* 0x00000006ff007c0c */ /* 0x000fe2000bf05070 */
[----:B------:R-:W-:Y:S02]  /*0310*/  HFMA2.MMA R156, -RZ, RZ, 0, 5.9604644775390625e-08 ;  /* 0x00000001ff9c7435 */ /* 0x000fe400000001ff */
[----:B------:R-:W-:Y:S02]  /*0320*/  HFMA2.MMA R134, -RZ, RZ, 0, 0 ;  /* 0x00000000ff867435 */ /* 0x000fe400000001ff */
[----:B------:R-:W-:Y:S01]  /*0330*/  HFMA2.MMA R136, -RZ, RZ, 0, 0 ;  /* 0x00000000ff887435 */ /* 0x000fe200000001ff */
[----:B------:R-:W-:Y:S02]  /*0340*/  ISETP.NE.AND.EX P0, PT, RZ, UR7, PT, P0 ;  /* 0x00000007ff007c0c */ /* 0x000fe4000bf05300 */
[----:B------:R-:W-:Y:S02]  /*0350*/  CS2R R120, SRZ ;  /* 0x0000000000787805 */ /* 0x000fe4000001ff00 */
[----:B------:R-:W-:-:S02]  /*0360*/  CS2R R116, SRZ ;  /* 0x0000000000747805 */ /* 0x000fc4000001ff00 */
[----:B------:R-:W-:Y:S01]  /*0370*/  CS2R R114, SRZ ;  /* 0x0000000000727805 */ /* 0x000fe2000001ff00 */
[C---:B0-----:R-:W-:Y:S01]  /*0380*/  IMAD.WIDE.U32 R2, R122.reuse, 0x10, R2 ;  /* 0x000000107a027825 */ /* 0x041fe200078e0002 */
[----:B------:R-:W-:Y:S02]  /*0390*/  MOV R0, RZ ;  /* 0x000000ff00007202 */ /* 0x000fe40000000f00 */
[----:B------:R-:W-:Y:S02]  /*03a0*/  CS2R R6, SRZ ;  /* 0x0000000000067805 */ /* 0x000fe4000001ff00 */
[----:B------:R-:W-:Y:S02]  /*03b0*/  CS2R R8, SRZ ;  /* 0x0000000000087805 */ /* 0x000fe4000001ff00 */
        /* <DEDUP_REMOVED lines=17> */
[----:B------:R-:W-:Y:S02]  /*04d0*/  CS2R R106, SRZ ;  /* 0x00000000006a7805 */ /* 0x000fe4000001ff00 */
[----:B------:R-:W-:Y:S01]  /*04e0*/  CS2R R108, SRZ ;  /* 0x00000000006c7805 */ /* 0x000fe2000001ff00 */
[----:B------:R-:W5:Y:S01]  /*04f0*/  LDG.E.128 R28, desc[UR4][R4.64+0x800] ;  /* 0x00080004041c7981 */ /* 0x000f62000c1e1d00 */
[----:B------:R-:W-:-:S02]  /*0500*/  CS2R R110, SRZ ;  /* 0x00000000006e7805 */ /* 0x000fc4000001ff00 */
[----:B0-----:R-:W-:Y:S02]  /*0510*/  CS2R R2, SRZ ;  /* 0x0000000000027805 */ /* 0x001fe4000001ff00 */
[----:B------:R-:W-:Y:S01]  /*0520*/  CS2R R112, SRZ ;  /* 0x0000000000707805 */ /* 0x000fe2000001ff00 */
[----:B------:R-:W5:Y:S01]  /*0530*/  LDG.E.128 R24, desc[UR4][R4.64+0x1000] ;  /* 0x0010000404187981 */ /* 0x000f62000c1e1d00 */
[----:B------:R-:W-:-:S03]  /*0540*/  MOV R123, RZ ;  /* 0x000000ff007b7202 */ /* 0x000fc60000000f00 */
[----:B------:R0:W5:Y:S02]  /*0550*/  LDG.E.128 R20, desc[UR4][R4.64+0x1800] ;  /* 0x0018000404147981 */ /* 0x000164000c1e1d00 */
[----:B0-----:R-:W-:-:S07]  /*0560*/  CS2R R4, SRZ ;  /* 0x0000000000047805 */ /* 0x001fce000001ff00 */
.L_x_8407:
        /* <DEDUP_REMOVED lines=10> */
[----:B------:R-:W3:Y:S01]  /*0610*/  LDC.64 R118, c[0x0][0x2c8] ;  /* 0x0000b200ff767b82 */ /* 0x000ee20000000a00 */
[----:B0-----:R-:W-:Y:S01]  /*0620*/  IMAD.WIDE R74, R137, 0x4, R74 ;  /* 0x00000004894a7825 */ /* 0x001fe200078e024a */
[----:B------:R-:W-:-:S02]  /*0630*/  SHF.R.U32.HI R149, RZ, 0x1c, R148 ;  /* 0x0000001cff957819 */ /* 0x000fc40000011694 */
[----:B------:R-:W-:Y:S02]  /*0640*/  IADD3 R72, P1, R150, UR10, RZ ;  /* 0x0000000a96487c10 */ /* 0x000fe4000ff3e0ff */
[----:B------:R-:W-:Y:S01]  /*0650*/  SHF.L.U32 R147, R151, 0x4, RZ ;  /* 0x0000000497937819 */ /* 0x000fe200000006ff */
[----:B------:R-:W4:Y:S01]  /*0660*/  LDG.E R157, desc[UR4][R74.64] ;  /* 0x000000044a9d7981 */ /* 0x000f22000c1e1900 */
[----:B------:R-:W-:Y:S01]  /*0670*/  SHF.L.U32 R144, R141, 0x4, RZ ;  /* 0x000000048d907819 */ /* 0x000fe200000006ff */
[----:B------:R-:W0:Y:S01]  /*0680*/  @P0 LDC.64 R96, c[0x0][0x270] ;  /* 0x00009c00ff600b82 */ /* 0x000e220000000a00 */
[----:B------:R-:W-:Y:S02]  /*0690*/  IADD3.X R73, R149, UR11, RZ, P1, !PT ;  /* 0x0000000b95497c10 */ /* 0x000fe40008ffe4ff */
[----:B------:R-:W-:Y:S02]  /*06a0*/  SHF.R.U32.HI R146, RZ, 0x1c, R151 ;  /* 0x0000001cff927819 */ /* 0x000fe40000011697 */
[----:B------:R-:W-:-:S02]  /*06b0*/  IADD3 R76, P1, R147, UR10, RZ ;  /* 0x0000000a934c7c10 */ /* 0x000fc4000ff3e0ff */
[----:B------:R-:W-:Y:S01]  /*06c0*/  SHF.R.U32.HI R143, RZ, 0x1c, R141 ;  /* 0x0000001cff8f7819 */ /* 0x000fe2000001168d */
[----:B------:R-:W4:Y:S01]  /*06d0*/  LDG.E.128 R72, desc[UR4][R72.64] ;  /* 0x0000000448487981 */ /* 0x000f22000c1e1d00 */
[----:B------:R-:W-:Y:S02]  /*06e0*/  IADD3 R80, P2, R144, UR10, RZ ;  /* 0x0000000a90507c10 */ /* 0x000fe4000ff5e0ff */
[----:B------:R-:W-:Y:S01]  /*06f0*/  IADD3 R145, R148, 0x180, RZ ;  /* 0x0000018094917810 */ /* 0x000fe20007ffe0ff */
[----:B-1----:R-:W-:Y:S01]  /*0700*/  IMAD.WIDE R90, R137, 0x4, R90 ;  /* 0x00000004895a7825 */ /* 0x002fe200078e025a */
[----:B------:R-:W-:Y:S02]  /*0710*/  IADD3.X R77, R146, UR11, RZ, P1, !PT ;  /* 0x0000000b924d7c10 */ /* 0x000fe40008ffe4ff */
[----:B------:R-:W-:Y:S01]  /*0720*/  IADD3.X R81, R143, UR11, RZ, P2, !PT ;  /* 0x0000000b8f517c10 */ /* 0x000fe200097fe4ff */
[----:B--2---:R-:W-:Y:S01]  /*0730*/  IMAD.WIDE.U32 R88, R148, 0x10, R100 ;  /* 0x0000001094587825 */ /* 0x004fe200078e0064 */
[----:B------:R-:W-:Y:S01]  /*0740*/  SHF.L.U32 R139, R145, 0x4, RZ ;  /* 0x00000004918b7819 */ /* 0x000fe200000006ff */
[----:B------:R-:W2:Y:S01]  /*0750*/  LDG.E R140, desc[UR4][R90.64] ;  /* 0x000000045a8c7981 */ /* 0x000ea2000c1e1900 */
[----:B------:R-:W-:-:S02]  /*0760*/  SHF.R.U32.HI R138, RZ, 0x1c, R145 ;  /* 0x0000001cff8a7819 */ /* 0x000fc40000011691 */
[----:B------:R-:W-:Y:S01]  /*0770*/  IADD3 R84, P1, R139, UR10, RZ ;  /* 0x0000000a8b547c10 */ /* 0x000fe2000ff3e0ff */
[----:B------:R-:W2:Y:S04]  /*0780*/  LDG.E.128 R76, desc[UR4][R76.64] ;  /* 0x000000044c4c7981 */ /* 0x000ea8000c1e1d00 */
[----:B------:R-:W2:Y:S01]  /*0790*/  LDG.E.128 R80, desc[UR4][R80.64] ;  /* 0x0000000450507981 */ /* 0x000ea2000c1e1d00 */
[----:B------:R-:W-:-:S03]  /*07a0*/  IADD3.X R85, R138, UR11, RZ, P1, !PT ;  /* 0x0000000b8a557c10 */ /* 0x000fc60008ffe4ff */
[----:B------:R-:W2:Y:S01]  /*07b0*/  LDG.E.128 R88, desc[UR4][R88.64] ;  /* 0x0000000458587981 */ /* 0x000ea2000c1e1d00 */
[----:B---3--:R-:W-:Y:S01]  /*07c0*/  ISETP.NE.U32.AND P1, PT, R118, RZ, PT ;  /* 0x000000ff7600720c */ /* 0x008fe20003f25070 */
[----:B------:R-:W-:Y:S01]  /*07d0*/  IMAD.WIDE.U32 R92, R151, 0x10, R100 ;  /* 0x00000010975c7825 */ /* 0x000fe200078e0064 */
[----:B------:R-:W-:Y:S01]  /*07e0*/  SHF.R.S32.HI R98, RZ, 0x1f, R137 ;  /* 0x0000001fff627819 */ /* 0x000fe20000011489 */
[----:B------:R-:W3:Y:S01]  /*07f0*/  LDG.E.128 R84, desc[UR4][R84.64] ;  /* 0x0000000454547981 */ /* 0x000ee2000c1e1d00 */
[----:B------:R-:W-:Y:S02]  /*0800*/  ISETP.NE.AND.EX P1, PT, R119, RZ, PT, P1 ;  /* 0x000000ff7700720c */ /* 0x000fe40003f25310 */
[C---:B0-----:R-:W-:Y:S01]  /*0810*/  @P0 LEA R96, P2, R137.reuse, R96, 0x2 ;  /* 0x0000006089600211 */ /* 0x041fe200078410ff */
[----:B------:R-:W3:Y:S01]  /*0820*/  LDG.E.128 R92, desc[UR4][R92.64] ;  /* 0x000000045c5c7981 */ /* 0x000ee2000c1e1d00 */
[----:B------:R-:W-:Y:S02]  /*0830*/  MOV R142, 0x3f800000 ;  /* 0x3f800000008e7802 */ /* 0x000fe40000000f00 */
[----:B------:R-:W-:-:S05]  /*0840*/  @P0 LEA.HI.X R97, R137, R97, R98, 0x2, P2 ;  /* 0x0000006189610211 */ /* 0x000fca00010f1462 */
[----:B-----5:R0:W5:Y:S02]  /*0850*/  @P0 LDG.E R142, desc[UR4][R96.64] ;  /* 0x00000004608e0981 */ /* 0x020164000c1e1900 */
[----:B------:R-:W-:-:S04]  /*0860*/  @P1 LEA R98, P2, R148, R118, 0x4 ;  /* 0x0000007694621211 */ /* 0x000fc800078420ff */
[-C--:B------:R-:W-:Y:S02]  /*0870*/  @P1 LEA.HI.X R99, R148, R119.reuse, RZ, 0x4, P2 ;  /* 0x0000007794631211 */ /* 0x080fe400010f24ff */
[----:B------:R-:W-:Y:S01]  /*0880*/  @P1 LEA R102, P2, R151, R118, 0x4 ;  /* 0x0000007697661211 */ /* 0x000fe200078420ff */
[----:B0-----:R-:W-:Y:S02]  /*0890*/  IMAD.WIDE.U32 R96, R141, 0x10, R100 ;  /* 0x000000108d607825 */ /* 0x001fe400078e0064 */
[----:B------:R-:W5:Y:S01]  /*08a0*/  @P1 LDG.E.128 R52, desc[UR4][R98.64] ;  /* 0x0000000462341981 */ /* 0x000f62000c1e1d00 */
[----:B------:R-:W-:-:S05]  /*08b0*/  @P1 LEA.HI.X R103, R151, R119, RZ, 0x4, P2 ;  /* 0x0000007797671211 */ /* 0x000fca00010f24ff */
[----:B------:R0:W5:Y:S04]  /*08c0*/  @P1 LDG.E.128 R56, desc[UR4][R102.64] ;  /* 0x0000000466381981 */ /* 0x000168000c1e1d00 */
[----:B------:R-:W3:Y:S01]  /*08d0*/  LDG.E.128 R96, desc[UR4][R96.64] ;  /* 0x0000000460607981 */ /* 0x000ee2000c1e1d00 */
[----:B------:R-:W-:Y:S01]  /*08e0*/  IMAD.WIDE.U32 R100, R145, 0x10, R100 ;  /* 0x0000001091647825 */ /* 0x000fe200078e0064 */
[----:B0-----:R-:W-:-:S04]  /*08f0*/  @P1 LEA R102, P2, R141, R118, 0x4 ;  /* 0x000000768d661211 */ /* 0x001fc800078420ff */
[----:B------:R-:W-:-:S05]  /*0900*/  @P1 LEA.HI.X R103, R141, R119, RZ, 0x4, P2 ;  /* 0x000000778d671211 */ /* 0x000fca00010f24ff */
[----:B------:R-:W5:Y:S04]  /*0910*/  @P1 LDG.E.128 R60, desc[UR4][R102.64] ;  /* 0x00000004663c1981 */ /* 0x000f68000c1e1d00 */
[----:B------:R-:W3:Y:S01]  /*0920*/  LDG.E.128 R100, desc[UR4][R100.64] ;  /* 0x0000000464647981 */ /* 0x000ee2000c1e1d00 */
[----:B------:R-:W-:-:S04]  /*0930*/  @P1 LEA R152, P2, R145, R118, 0x4 ;  /* 0x0000007691981211 */ /* 0x000fc800078420ff */
[----:B------:R-:W-:-:S05]  /*0940*/  @P1 LEA.HI.X R153, R145, R119, RZ, 0x4, P2 ;  /* 0x0000007791991211 */ /* 0x000fca00010f24ff */
[----:B------:R0:W5:Y:S01]  /*0950*/  @P1 LDG.E.128 R64, desc[UR4][R152.64] ;  /* 0x0000000498401981 */ /* 0x000162000c1e1d00 */
[----:B------:R-:W-:Y:S02]  /*0960*/  LEA R154, P1, R148, UR12, 0x2 ;  /* 0x0000000c949a7c11 */ /* 0x000fe4000f8210ff */
[----:B0-----:R-:W-:-:S04]  /*0970*/  LEA R152, P2, R151, UR12, 0x2 ;  /* 0x0000000c97987c11 */ /* 0x001fc8000f8410ff */
[----:B------:R-:W-:Y:S02]  /*0980*/  LEA.HI.X R153, R151, UR13, RZ, 0x2, P2 ;  /* 0x0000000d97997c11 */ /* 0x000fe400090f14ff */
[----:B------:R-:W-:-:S03]  /*0990*/  LEA.HI.X R155, R148, UR13, RZ, 0x2, P1 ;  /* 0x0000000d949b7c11 */ /* 0x000fc600088f14ff */
[----:B------:R0:W5:Y:S04]  /*09a0*/  LDG.E R148, desc[UR4][R152.64] ;  /* 0x0000000498947981 */ /* 0x000168000c1e1900 */
[----:B------:R1:W5:Y:S01]  /*09b0*/  LDG.E R151, desc[UR4][R154.64] ;  /* 0x000000049a977981 */ /* 0x000362000c1e1900 */
[----:B0-----:R-:W-:Y:S02]  /*09c0*/  LEA R152, P2, R145, UR12, 0x2 ;  /* 0x0000000c91987c11 */ /* 0x001fe4000f8410ff */
[----:B-1----:R-:W-:Y:S02]  /*09d0*/  LEA R154, P1, R141, UR12, 0x2 ;  /* 0x0000000c8d9a7c11 */ /* 0x002fe4000f8210ff */
[----:B------:R-:W-:Y:S02]  /*09e0*/  LEA.HI.X R153, R145, UR13, RZ, 0x2, P2 ;  /* 0x0000000d91997c11 */ /* 0x000fe400090f14ff */
[----:B------:R-:W-:-:S02]  /*09f0*/  ISETP.NE.AND P2, PT, RZ, UR8, PT ;  /* 0x00000008ff007c0c */ /* 0x000fc4000bf45270 */
[----:B------:R-:W-:Y:S02]  /*0a00*/  LEA.HI.X R155, R141, UR13, RZ, 0x2, P1 ;  /* 0x0000000d8d9b7c11 */ /* 0x000fe400088f14ff */
[----:B------:R4:W5:Y:S01]  /*0a10*/  LDG.E R141, desc[UR4][R152.64] ;  /* 0x00000004988d7981 */ /* 0x000962000c1e1900 */
[----:B------:R-:W-:-:S03]  /*0a20*/  LOP3.LUT P4, RZ, R156, 0xff, RZ, 0xc0, !PT ;  /* 0x000000ff9cff7812 */ /* 0x000fc6000788c0ff */
[----:B------:R0:W5:Y:S01]  /*0a30*/  LDG.E R145, desc[UR4][R154.64] ;  /* 0x000000049a917981 */ /* 0x000162000c1e1900 */
[----:B------:R-:W-:Y:S01]  /*0a40*/  UMOV UR6, 0xffffffff ;  /* 0xffffffff00067882 */ /* 0x000fe20000000000 */
[----:B----4-:R-:W-:-:S05]  /*0a50*/  FSEL R153, R157, RZ, !P2 ;  /* 0x000000ff9d997208 */ /* 0x010fca0005000000 */
[C---:B------:R-:W-:Y:S01]  /*0a60*/  FADD.FTZ R156, -R153.reuse, R74 ;  /* 0x0000004a999c7221 */ /* 0x040fe20000010100 */
[C---:B0-----:R-:W-:Y:S01]  /*0a70*/  FADD.FTZ R155, -R153.reuse, R72 ;  /* 0x00000048999b7221 */ /* 0x041fe20000010100 */
[----:B------:R-:W-:Y:S01]  /*0a80*/  SHF.R.U32.HI R74, RZ, 0x7, R135 ;  /* 0x00000007ff4a7819 */ /* 0x000fe20000011687 */
[C---:B------:R-:W-:Y:S01]  /*0a90*/  FADD.FTZ R154, -R153.reuse, R73 ;  /* 0x00000049999a7221 */ /* 0x040fe20000010100 */
[C---:B------:R-:W-:Y:S02]  /*0aa0*/  FADD.FTZ R158, -R153.reuse, R75 ;  /* 0x0000004b999e7221 */ /* 0x040fe40000010100 */
[----:B------:R-:W-:Y:S01]  /*0ab0*/  SHF.L.U32 R74, R74, 0x2, RZ ;  /* 0x000000024a4a7819 */ /* 0x000fe200000006ff */
[C---:B--2---:R-:W-:Y:S01]  /*0ac0*/  FMUL.FTZ R155, R140.reuse, R155 ;  /* 0x0000009b8c9b7220 */ /* 0x044fe20000410000 */
[----:B------:R-:W-:Y:S01]  /*0ad0*/  FMUL.FTZ R154, R140, R154 ;  /* 0x0000009a8c9a7220 */ /* 0x000fe20000410000 */
[C---:B------:R-:W-:Y:S01]  /*0ae0*/  FADD.FTZ R152, -R153.reuse, R76 ;  /* 0x0000004c99987221 */ /* 0x040fe20000010100 */
[C---:B------:R-:W-:Y:S01]  /*0af0*/  FADD.FTZ R76, -R153.reuse, R80 ;  /* 0x00000050994c7221 */ /* 0x040fe20000010100 */
[C---:B------:R-:W-:Y:S01]  /*0b00*/  FADD.FTZ R75, -R153.reuse, R81 ;  /* 0x00000051994b7221 */ /* 0x040fe20000010100 */
[----:B------:R-:W-:Y:S01]  /*0b10*/  IADD3 R81, R74, 0x4, RZ ;  /* 0x000000044a517810 */ /* 0x000fe20007ffe0ff */
[----:B------:R-:W-:Y:S01]  /*0b20*/  FMUL.FTZ R157, R48, R88 ;  /* 0x00000058309d7220 */ /* 0x000fe20000410000 */
[C---:B------:R-:W-:Y:S01]  /*0b30*/  FADD.FTZ R134, R88.reuse, R134 ;  /* 0x0000008658867221 */ /* 0x040fe20000010000 */
[----:B------:R-:W-:Y:S01]  /*0b40*/  FFMA.FTZ R136, R88, R155, R136 ;  /* 0x0000009b58887223 */ /* 0x000fe20000010088 */
[----:B------:R-:W-:Y:S01]  /*0b50*/  FADD.FTZ R77, -R153, R77 ;  /* 0x0000004d994d7221 */ /* 0x000fe20000010100 */
[C---:B------:R-:W-:Y:S01]  /*0b60*/  FADD.FTZ R132, R89.reuse, R132 ;  /* 0x0000008459847221 */ /* 0x040fe20000010000 */
[----:B------:R-:W-:Y:S01]  /*0b70*/  FFMA.FTZ R133, R89, R154, R133 ;  /* 0x0000009a59857223 */ /* 0x000fe20000010085 */
[----:B------:R-:W-:Y:S01]  /*0b80*/  FMUL.FTZ R159, R49, R89 ;  /* 0x00000059319f7220 */ /* 0x000fe20000410000 */
[C---:B------:R-:W-:Y:S01]  /*0b90*/  FMUL.FTZ R88, R140.reuse, R76 ;  /* 0x0000004c8c587220 */ /* 0x040fe20000410000 */
[----:B------:R-:W-:Y:S01]  /*0ba0*/  FADD.FTZ R76, RZ, R157 ;  /* 0x0000009dff4c7221 */ /* 0x000fe20000010000 */
[C---:B------:R-:W-:Y:S01]  /*0bb0*/  FMUL.FTZ R89, R140.reuse, R75 ;  /* 0x0000004b8c597220 */ /* 0x040fe20000410000 */
[----:B------:R-:W-:Y:S01]  /*0bc0*/  FFMA.FTZ R75, R155, R157, RZ ;  /* 0x0000009d9b4b7223 */ /* 0x000fe200000100ff */
[----:B------:R-:W-:Y:S01]  /*0bd0*/  SEL R74, R81, R74, !P4 ;  /* 0x0000004a514a7207 */ /* 0x000fe20006000000 */
[----:B------:R-:W-:Y:S01]  /*0be0*/  FMUL.FTZ R81, R140, R77 ;  /* 0x0000004d8c517220 */ /* 0x000fe20000410000 */
        /* <DEDUP_REMOVED lines=8> */
[C---:B------:R-:W-:Y:S01]  /*0c70*/  FADD.FTZ R78, -R153.reuse, R78 ;  /* 0x0000004e994e7221 */ /* 0x040fe20000010100 */
[C---:B------:R-:W-:Y:S01]  /*0c80*/  FADD.FTZ R72, -R153.reuse, R83 ;  /* 0x0000005399487221 */ /* 0x040fe20000010100 */
[----:B---3--:R-:W-:Y:S01]  /*0c90*/  FMUL.FTZ R83, R44, R92 ;  /* 0x0000005c2c537220 */ /* 0x008fe20000410000 */
        /* <DEDUP_REMOVED lines=19> */
[----:B------:R-:W-:Y:S01]  /*0dd0*/  FMUL.FTZ R152, R140, R79 ;  /* 0x0000004f8c987220 */ /* 0x000fe20000410000 */
        /* <DEDUP_REMOVED lines=53> */
[----:B------:R-:W-:Y:S01]  /*1130*/  SHF.R.U32.HI R73, RZ, 0x5, R135 ;  /* 0x00000005ff497819 */ /* 0x000fe20000011687 */
[----:B------:R-:W-:Y:S01]  /*1140*/  FFMA.FTZ R76, R86, R102, R75 ;  /* 0x00000066564c7223 */ /* 0x000fe2000001004b */
[C---:B------:R-:W-:Y:S01]  /*1150*/  FADD.FTZ R124, R93.reuse, R124 ;  /* 0x0000007c5d7c7221 */ /* 0x040fe20000010000 */
[----:B------:R-:W-:Y:S01]  /*1160*/  FFMA.FTZ R125, R93, R81, R125 ;  /* 0x000000515d7d7223 */ /* 0x000fe2000001007d */
[----:B------:R-:W-:Y:S01]  /*1170*/  FADD.FTZ R93, R72, R103 ;  /* 0x00000067485d7221 */ /* 0x000fe20000010000 */
[C---:B------:R-:W-:Y:S01]  /*1180*/  FADD.FTZ R126, R92.reuse, R126 ;  /* 0x0000007e5c7e7221 */ /* 0x040fe20000010000 */
[----:B------:R-:W-:Y:S01]  /*1190*/  FFMA.FTZ R127, R92, R80, R127 ;  /* 0x000000505c7f7223 */ /* 0x000fe2000001007f */
[----:B------:R-:W-:Y:S01]  /*11a0*/  LOP3.LUT R75, R73, 0x3, RZ, 0xc0, !PT ;  /* 0x00000003494b7812 */ /* 0x000fe200078ec0ff */
        /* <DEDUP_REMOVED lines=20> */
.L_x_8418:
[----:B------:R-:W3:Y:S01]  /*12f0*/  S2R R76, SR_CgaCtaId ;  /* 0x00000000004c7919 */ /* 0x000ee20000008800 */
[----:B------:R-:W-:Y:S01]  /*1300*/  LOP3.LUT P1, RZ, R135, 0x1f, RZ, 0xc0, !PT ;  /* 0x0000001f87ff7812 */ /* 0x000fe2000782c0ff */
[----:B0-2---:R-:W-:Y:S01]  /*1310*/  FADD.FTZ R73, R73, R92 ;  /* 0x0000005c49497221 */ /* 0x005fe20000010000 */
[----:B------:R-:W-:Y:S01]  /*1320*/  MOV R93, 0x400 ;  /* 0x00000400005d7802 */ /* 0x000fe20000000f00 */
[----:B-1----:R-:W-:Y:S01]  /*1330*/  FADD.FTZ R72, R72, R77 ;  /* 0x0000004d48487221 */ /* 0x002fe20000010000 */
[----:B------:R-:W-:Y:S05]  /*1340*/  WARPSYNC.ALL ;  /* 0x0000000000007948 */ /* 0x000fea0003800000 */
[----:B---3--:R-:W-:-:S04]  /*1350*/  LEA R93, R76, R93, 0x18 ;  /* 0x0000005d4c5d7211 */ /* 0x008fc800078ec0ff */
[----:B------:R-:W-:-:S04]  /*1360*/  @!P1 IADD3 R76, R75, R74, RZ ;  /* 0x0000004a4b4c9210 */ /* 0x000fc80007ffe0ff */
        /* <DEDUP_REMOVED lines=11> */
[----:B------:R-:W-:Y:S02]  /*1420*/  ISETP.NE.AND.EX P3, PT, RZ, UR19, PT, P3 ;  /* 0x00000013ff007c0c */ /* 0x000fe4000bf65330 */
[----:B-----5:R-:W-:Y:S01]  /*1430*/  LOP3.LUT P6, RZ, R151, 0xff, RZ, 0xc0, !PT ;  /* 0x000000ff97ff7812 */ /* 0x020fe200078cc0ff */
        /* <DEDUP_REMOVED lines=14> */
[-CC-:B------:R-:W-:Y:S01]  /*1520*/  FFMA.FTZ R154, R154, R93.reuse, R92.reuse ;  /* 0x0000005d9a9a7223 */ /* 0x180fe2000001005c */
[-C--:B------:R-:W-:Y:S01]  /*1530*/  FFMA.FTZ R73, R156, R93.reuse, R92 ;  /* 0x0000005d9c497223 */ /* 0x080fe2000001005c */
[----:B------:R-:W-:Y:S01]  /*1540*/  ISETP.NE.AND.EX P2, PT, RZ, UR19, PT, P2 ;  /* 0x00000013ff007c0c */ /* 0x000fe2000bf45320 */
[----:B------:R-:W-:Y:S01]  /*1550*/  FADD.FTZ R157, R157, -R72 ;  /* 0x800000489d9d7221 */ /* 0x000fe20000010000 */
[----:B------:R-:W-:Y:S01]  /*1560*/  FFMA.FTZ R158, R158, R93, R92 ;  /* 0x0000005d9e9e7223 */ /* 0x000fe2000001005c */
[----:B------:R-:W-:Y:S01]  /*1570*/  FADD.FTZ R159, R159, -R154 ;  /* 0x8000009a9f9f7221 */ /* 0x000fe20000010000 */
[----:B------:R-:W-:Y:S01]  /*1580*/  FADD.FTZ R73, R160, -R73 ;  /* 0x80000049a0497221 */ /* 0x000fe20000010000 */
[C---:B------:R-:W-:Y:S01]  /*1590*/  FMUL.FTZ R157, R140.reuse, R157 ;  /* 0x0000009d8c9d7220 */ /* 0x040fe20000410000 */
[----:B------:R-:W-:Y:S01]  /*15a0*/  FADD.FTZ R161, R161, -R158 ;  /* 0x8000009ea1a17221 */ /* 0x000fe20000010000 */
[C---:B------:R-:W-:Y:S01]  /*15b0*/  FMUL.FTZ R154, R140.reuse, R159 ;  /* 0x0000009f8c9a7220 */ /* 0x040fe20000410000 */
[----:B------:R-:W-:Y:S01]  /*15c0*/  FMUL.FTZ R159, R140, R73 ;  /* 0x000000498c9f7220 */ /* 0x000fe20000410000 */
[----:B------:R-:W-:Y:S01]  /*15d0*/  @P1 FADD.FTZ R157, R52, R157 ;  /* 0x0000009d349d1221 */ /* 0x000fe20000010000 */
[----:B------:R-:W-:Y:S01]  /*15e0*/  FMUL.FTZ R158, R140, R161 ;  /* 0x000000a18c9e7220 */ /* 0x000fe20000410000 */
[----:B------:R-:W-:Y:S01]  /*15f0*/  @P1 FADD.FTZ R154, R53, R154 ;  /* 0x0000009a359a1221 */ /* 0x000fe20000010000 */
[----:B------:R-:W-:Y:S01]  /*1600*/  @P1 FADD.FTZ R159, R54, R159 ;  /* 0x0000009f369f1221 */ /* 0x000fe20000010000 */
[----:B------:R-:W-:Y:S01]  /*1610*/  @P2 IADD3 R118, P5, R150, UR18, RZ ;  /* 0x0000001296762c10 */ /* 0x000fe2000ffbe0ff */
[----:B------:R-:W-:Y:S01]  /*1620*/  @P1 FADD.FTZ R158, R55, R158 ;  /* 0x0000009e379e1221 */ /* 0x000fe20000010000 */
[C---:B------:R-:W-:Y:S01]  /*1630*/  SEL R72, R157.reuse, R68, P3 ;  /* 0x000000449d487207 */ /* 0x040fe20001800000 */
[----:B------:R-:W-:Y:S01]  /*1640*/  FMUL.FTZ R157, R157, R142 ;  /* 0x0000008e9d9d7220 */ /* 0x000fe20000410000 */
[----:B------:R-:W-:-:S02]  /*1650*/  @P2 IADD3.X R119, R149, UR19, RZ, P5, !PT ;  /* 0x0000001395772c10 */ /* 0x000fc4000affe4ff */
[C---:B------:R-:W-:Y:S01]  /*1660*/  SEL R73, R154.reuse, R69, P3 ;  /* 0x000000459a497207 */ /* 0x040fe20001800000 */
[----:B------:R-:W-:Y:S01]  /*1670*/  FMUL.FTZ R157, R157, UR15 ;  /* 0x0000000f9d9d7c20 */ /* 0x000fe20008410000 */
[----:B------:R-:W-:Y:S01]  /*1680*/  SEL R74, R159, R70, P3 ;  /* 0x000000469f4a7207 */ /* 0x000fe20001800000 */
[----:B------:R-:W-:Y:S01]  /*1690*/  FMUL.FTZ R154, R154, R142 ;  /* 0x0000008e9a9a7220 */ /* 0x000fe20000410000 */
[----:B------:R-:W-:Y:S02]  /*16a0*/  SEL R75, R158, R71, P3 ;  /* 0x000000479e4b7207 */ /* 0x000fe40001800000 */
[----:B------:R-:W-:Y:S01]  /*16b0*/  LOP3.LUT P5, RZ, R151, 0xff00, RZ, 0xc0, !PT ;  /* 0x0000ff0097ff7812 */ /* 0x000fe200078ac0ff */
[----:B------:R-:W-:Y:S02]  /*16c0*/  FMUL.FTZ R156, R154, UR15 ;  /* 0x0000000f9a9c7c20 */ /* 0x000fe40008410000 */
[----:B------:R0:W-:Y:S02]  /*16d0*/  @P2 STG.E.128 desc[UR4][R118.64], R72 ;  /* 0x0000004876002986 */ /* 0x0001e4000c101d04 */
[----:B0-----:R-:W-:-:S05]  /*16e0*/  FMUL.FTZ R73, R33, R156 ;  /* 0x0000009c21497220 */ /* 0x001fca0000410000 */
[----:B------:R-:W-:Y:S01]  /*16f0*/  SEL R73, R73, RZ, P5 ;  /* 0x000000ff49497207 */ /* 0x000fe20002800000 */
[----:B--2---:R-:W-:Y:S01]  /*1700*/  FMUL.FTZ R76, R157, R76 ;  /* 0x0000004c9d4c7220 */ /* 0x004fe20000410000 */
[----:B------:R-:W-:Y:S01]  /*1710*/  FMUL.FTZ R157, R32, R157 ;  /* 0x0000009d209d7220 */ /* 0x000fe20000410000 */
[----:B------:R-:W-:-:S03]  /*1720*/  FMUL.FTZ R77, R77, R156 ;  /* 0x0000009c4d4d7220 */ /* 0x000fc60000410000 */
[----:B------:R-:W-:Y:S02]  /*1730*/  FSEL R118, R76, RZ, P6 ;  /* 0x000000ff4c767208 */ /* 0x000fe40003000000 */
[----:B------:R-:W-:Y:S02]  /*1740*/  SEL R72, R157, RZ, P6 ;  /* 0x000000ff9d487207 */ /* 0x000fe40003000000 */
[----:B------:R-:W-:Y:S01]  /*1750*/  IADD3 R154, P6, R150, UR20, RZ ;  /* 0x00000014969a7c10 */ /* 0x000fe2000ffde0ff */
[-C--:B------:R-:W-:Y:S01]  /*1760*/  FMUL.FTZ R150, R158, R142.reuse ;  /* 0x0000008e9e967220 */ /* 0x080fe20000410000 */
[----:B------:R-:W-:Y:S02]  /*1770*/  FSEL R119, R77, RZ, P5 ;  /* 0x000000ff4d777208 */ /* 0x000fe40002800000 */
[----:B------:R-:W-:Y:S01]  /*1780*/  IADD3.X R155, R149, UR21, RZ, P6, !PT ;  /* 0x00000015959b7c10 */ /* 0x000fe2000b7fe4ff */
[----:B------:R-:W-:Y:S01]  /*1790*/  FMUL.FTZ R149, R159, R142 ;  /* 0x0000008e9f957220 */ /* 0x000fe20000410000 */
[C---:B------:R-:W-:Y:S01]  /*17a0*/  IADD3 R156, P6, R147.reuse, UR16, RZ ;  /* 0x00000010939c7c10 */ /* 0x040fe2000ffde0ff */
[----:B------:R-:W-:Y:S01]  /*17b0*/  FMUL.FTZ R150, R150, UR15 ;  /* 0x0000000f96967c20 */ /* 0x000fe20008410000 */
[----:B------:R-:W-:Y:S01]  /*17c0*/  @P2 IADD3 R76, P5, R147, UR18, RZ ;  /* 0x00000012934c2c10 */ /* 0x000fe2000ffbe0ff */
[----:B------:R-:W-:Y:S01]  /*17d0*/  FMUL.FTZ R149, R149, UR15 ;  /* 0x0000000f95957c20 */ /* 0x000fe20008410000 */
[C---:B------:R-:W-:Y:S01]  /*17e0*/  IADD3.X R157, R146.reuse, UR17, RZ, P6, !PT ;  /* 0x00000011929d7c10 */ /* 0x040fe2000b7fe4ff */
[----:B------:R-:W-:Y:S01]  /*17f0*/  FMUL.FTZ R75, R35, R150 ;  /* 0x00000096234b7220 */ /* 0x000fe20000410000 */
[----:B------:R-:W-:Y:S01]  /*1800*/  @P2 IADD3.X R77, R146, UR19, RZ, P5, !PT ;  /* 0x00000013924d2c10 */ /* 0x000fe2000affe4ff */
[----:B------:R-:W-:Y:S01]  /*1810*/  FMUL.FTZ R74, R34, R149 ;  /* 0x00000095224a7220 */ /* 0x000fe20000410000 */
[----:B------:R-:W-:-:S02]  /*1820*/  LOP3.LUT P6, RZ, R151, 0xff0000, RZ, 0xc0, !PT ;  /* 0x00ff000097ff7812 */ /* 0x000fc400078cc0ff */
[----:B------:R-:W-:Y:S02]  /*1830*/  LOP3.LUT P5, RZ, R151, 0xff000000, RZ, 0xc0, !PT ;  /* 0xff00000097ff7812 */ /* 0x000fe400078ac0ff */
[----:B------:R-:W-:Y:S02]  /*1840*/  SEL R74, R74, RZ, P6 ;  /* 0x000000ff4a4a7207 */ /* 0x000fe40003000000 */
[----:B------:R-:W-:-:S05]  /*1850*/  SEL R75, R75, RZ, P5 ;  /* 0x000000ff4b4b7207 */ /* 0x000fca0002800000 */
[----:B------:R0:W-:Y:S04]  /*1860*/  STG.E.128 desc[UR4][R154.64], R72 ;  /* 0x000000489a007986 */ /* 0x0001e8000c101d04 */
[----:B0-----:R-:W2:Y:S01]  /*1870*/  LDG.E.128 R72, desc[UR4][R156.64] ;  /* 0x000000049c487981 */ /* 0x001ea2000c1e1d00 */
        /* <DEDUP_REMOVED lines=16> */
[----:B------:R-:W-:Y:S01]  /*1980*/  FMUL.FTZ R78, R78, R149 ;  /* 0x000000954e4e7220 */ /* 0x000fe20000410000 */
[C---:B------:R-:W-:Y:S01]  /*1990*/  SEL R80, R95.reuse, R68, P3 ;  /* 0x000000445f507207 */ /* 0x040fe20001800000 */
[-C--:B------:R-:W-:Y:S01]  /*19a0*/  FMUL.FTZ R95, R95, R142.reuse ;  /* 0x0000008e5f5f7220 */ /* 0x080fe20000410000 */
[C---:B------:R-:W-:Y:S01]  /*19b0*/  FMUL.FTZ R149, R94.reuse, R142 ;  /* 0x0000008e5e957220 */ /* 0x040fe20000410000 */
[----:B------:R-:W-:Y:S01]  /*19c0*/  SEL R81, R94, R69, P3 ;  /* 0x000000455e517207 */ /* 0x000fe20001800000 */
[----:B------:R-:W-:Y:S01]  /*19d0*/  FMUL.FTZ R79, R79, R150 ;  /* 0x000000964f4f7220 */ /* 0x000fe20000410000 */
[----:B------:R-:W-:Y:S01]  /*19e0*/  FMUL.FTZ R95, R95, UR15 ;  /* 0x0000000f5f5f7c20 */ /* 0x000fe20008410000 */
[----:B------:R-:W-:Y:S01]  /*19f0*/  SEL R82, R151, R70, P3 ;  /* 0x0000004697527207 */ /* 0x000fe20001800000 */
[----:B------:R-:W-:Y:S01]  /*1a00*/  FMUL.FTZ R150, R149, UR15 ;  /* 0x0000000f95967c20 */ /* 0x000fe20008410000 */
[----:B------:R-:W-:Y:S01]  /*1a10*/  SEL R83, R152, R71, P3 ;  /* 0x0000004798537207 */ /* 0x000fe20001800000 */
[-C--:B------:R-:W-:Y:S01]  /*1a20*/  FMUL.FTZ R151, R151, R142.reuse ;  /* 0x0000008e97977220 */ /* 0x080fe20000410000 */
[----:B------:R-:W-:Y:S01]  /*1a30*/  FSEL R94, R78, RZ, P6 ;  /* 0x000000ff4e5e7208 */ /* 0x000fe20003000000 */
[----:B------:R-:W-:Y:S01]  /*1a40*/  FMUL.FTZ R78, R28, R95 ;  /* 0x0000005f1c4e7220 */ /* 0x000fe20000410000 */
[----:B------:R-:W-:Y:S01]  /*1a50*/  LOP3.LUT P6, RZ, R148, 0xff, RZ, 0xc0, !PT ;  /* 0x000000ff94ff7812 */ /* 0x000fe200078cc0ff */
[----:B------:R0:W-:Y:S01]  /*1a60*/  @P2 STG.E.128 desc[UR4][R76.64], R80 ;  /* 0x000000504c002986 */ /* 0x0001e2000c101d04 */
[----:B------:R-:W-:Y:S01]  /*1a70*/  FMUL.FTZ R152, R152, R142 ;  /* 0x0000008e98987220 */ /* 0x000fe20000410000 */
[----:B------:R-:W-:Y:S01]  /*1a80*/  FMUL.FTZ R151, R151, UR15 ;  /* 0x0000000f97977c20 */ /* 0x000fe20008410000 */
[----:B0-----:R-:W-:Y:S01]  /*1a90*/  FMUL.FTZ R77, R29, R150 ;  /* 0x000000961d4d7220 */ /* 0x001fe20000410000 */
[----:B------:R-:W-:-:S02]  /*1aa0*/  SEL R76, R78, RZ, P6 ;  /* 0x000000ff4e4c7207 */ /* 0x000fc40003000000 */
[----:B------:R-:W-:Y:S01]  /*1ab0*/  FMUL.FTZ R78, R30, R151 ;  /* 0x000000971e4e7220 */ /* 0x000fe20000410000 */
[----:B--2---:R-:W-:Y:S01]  /*1ac0*/  FMUL.FTZ R72, R95, R72 ;  /* 0x000000485f487220 */ /* 0x004fe20000410000 */
[----:B------:R-:W-:Y:S01]  /*1ad0*/  FSEL R95, R79, RZ, P5 ;  /* 0x000000ff4f5f7208 */ /* 0x000fe20002800000 */
[----:B------:R-:W-:Y:S01]  /*1ae0*/  FMUL.FTZ R73, R73, R150 ;  /* 0x0000009649497220 */ /* 0x000fe20000410000 */
[----:B------:R-:W-:Y:S02]  /*1af0*/  LOP3.LUT P5, RZ, R148, 0xff00, RZ, 0xc0, !PT ;  /* 0x0000ff0094ff7812 */ /* 0x000fe400078ac0ff */
[----:B------:R-:W-:Y:S02]  /*1b00*/  FSEL R149, R72, RZ, P6 ;  /* 0x000000ff48957208 */ /* 0x000fe40003000000 */
[----:B------:R-:W-:Y:S02]  /*1b10*/  IADD3 R80, P6, R147, UR20, RZ ;  /* 0x0000001493507c10 */ /* 0x000fe4000ffde0ff */
[----:B------:R-:W-:-:S02]  /*1b20*/  FSEL R147, R73, RZ, P5 ;  /* 0x000000ff49937208 */ /* 0x000fc40002800000 */
[----:B------:R-:W-:Y:S02]  /*1b30*/  SEL R77, R77, RZ, P5 ;  /* 0x000000ff4d4d7207 */ /* 0x000fe40002800000 */
[----:B------:R-:W-:Y:S01]  /*1b40*/  IADD3.X R81, R146, UR21, RZ, P6, !PT ;  /* 0x0000001592517c10 */ /* 0x000fe2000b7fe4ff */
[----:B------:R-:W-:Y:S01]  /*1b50*/  FMUL.FTZ R146, R152, UR15 ;  /* 0x0000000f98927c20 */ /* 0x000fe20008410000 */
[----:B------:R-:W-:Y:S02]  /*1b60*/  IADD3 R72, P5, R144, UR16, RZ ;  /* 0x0000001090487c10 */ /* 0x000fe4000ffbe0ff */
[C---:B------:R-:W-:Y:S01]  /*1b70*/  LOP3.LUT P6, RZ, R148.reuse, 0xff0000, RZ, 0xc0, !PT ;  /* 0x00ff000094ff7812 */ /* 0x040fe200078cc0ff */
[----:B------:R-:W-:Y:S01]  /*1b80*/  FMUL.FTZ R79, R31, R146 ;  /* 0x000000921f4f7220 */ /* 0x000fe20000410000 */
[----:B------:R-:W-:Y:S02]  /*1b90*/  IADD3.X R73, R143, UR17, RZ, P5, !PT ;  /* 0x000000118f497c10 */ /* 0x000fe4000affe4ff */
[----:B------:R-:W-:-:S02]  /*1ba0*/  LOP3.LUT P5, RZ, R148, 0xff000000, RZ, 0xc0, !PT ;  /* 0xff00000094ff7812 */ /* 0x000fc400078ac0ff */
[----:B------:R-:W-:Y:S02]  /*1bb0*/  SEL R78, R78, RZ, P6 ;  /* 0x000000ff4e4e7207 */ /* 0x000fe40003000000 */
[----:B------:R-:W-:-:S05]  /*1bc0*/  SEL R79, R79, RZ, P5 ;  /* 0x000000ff4f4f7207 */ /* 0x000fca0002800000 */
[----:B------:R0:W-:Y:S04]  /*1bd0*/  STG.E.128 desc[UR4][R80.64], R76 ;  /* 0x0000004c50007986 */ /* 0x0001e8000c101d04 */
[----:B0-----:R0:W2:Y:S01]  /*1be0*/  LDG.E.128 R76, desc[UR4][R72.64] ;  /* 0x00000004484c7981 */ /* 0x0010a2000c1e1d00 */
[-CC-:B------:R-:W-:Y:S01]  /*1bf0*/  FFMA.FTZ R83, R88, R93.reuse, R92.reuse ;  /* 0x0000005d58537223 */ /* 0x180fe2000001005c */
[-CC-:B------:R-:W-:Y:S01]  /*1c00*/  FFMA.FTZ R82, R89, R93.reuse, R92.reuse ;  /* 0x0000005d59527223 */ /* 0x180fe2000001005c */
[-CC-:B------:R-:W-:Y:S01]  /*1c10*/  FFMA.FTZ R80, R91, R93.reuse, R92.reuse ;  /* 0x0000005d5b507223 */ /* 0x180fe2000001005c */
[----:B------:R-:W-:Y:S01]  /*1c20*/  FFMA.FTZ R89, R90, R93, R92 ;  /* 0x0000005d5a597223 */ /* 0x000fe2000001005c */
[----:B------:R-:W-:Y:S01]  /*1c30*/  FADD.FTZ R83, R96, -R83 ;  /* 0x8000005360537221 */ /* 0x000fe20000010000 */
[----:B------:R-:W-:Y:S01]  /*1c40*/  FADD.FTZ R97, R97, -R82 ;  /* 0x8000005261617221 */ /* 0x000fe20000010000 */
[----:B------:R-:W-:Y:S01]  /*1c50*/  FADD.FTZ R99, R99, -R80 ;  /* 0x8000005063637221 */ /* 0x000fe20000010000 */
[----:B------:R-:W-:Y:S01]  /*1c60*/  FMUL.FTZ R74, R74, R151 ;  /* 0x000000974a4a7220 */ /* 0x000fe20000410000 */
[C---:B------:R-:W-:Y:S01]  /*1c70*/  FMUL.FTZ R83, R140.reuse, R83 ;  /* 0x000000538c537220 */ /* 0x040fe20000410000 */
[----:B------:R-:W-:Y:S01]  /*1c80*/  FMUL.FTZ R82, R140, R97 ;  /* 0x000000618c527220 */ /* 0x000fe20000410000 */
[----:B------:R-:W-:Y:S01]  /*1c90*/  FMUL.FTZ R75, R75, R146 ;  /* 0x000000924b4b7220 */ /* 0x000fe20000410000 */
[----:B------:R-:W-:Y:S01]  /*1ca0*/  FADD.FTZ R89, R98, -R89 ;  /* 0x8000005962597221 */ /* 0x000fe20000010000 */
[----:B------:R-:W-:Y:S01]  /*1cb0*/  @P1 FADD.FTZ R83, R60, R83 ;  /* 0x000000533c531221 */ /* 0x000fe20000010000 */
[----:B------:R-:W-:Y:S01]  /*1cc0*/  @P1 FADD.FTZ R82, R61, R82 ;  /* 0x000000523d521221 */ /* 0x000fe20000010000 */
[----:B------:R-:W-:Y:S01]  /*1cd0*/  FSEL R96, R74, RZ, P6 ;  /* 0x000000ff4a607208 */ /* 0x000fe20003000000 */
[----:B------:R-:W-:Y:S01]  /*1ce0*/  FMUL.FTZ R146, R140, R99 ;  /* 0x000000638c927220 */ /* 0x000fe20000410000 */
[-C--:B0-----:R-:W-:Y:S01]  /*1cf0*/  FMUL.FTZ R72, R83, R142.reuse ;  /* 0x0000008e53487220 */ /* 0x081fe20000410000 */
[----:B------:R-:W-:Y:S01]  /*1d00*/  FMUL.FTZ R80, R82, R142 ;  /* 0x0000008e52507220 */ /* 0x000fe20000410000 */
[----:B------:R-:W-:Y:S01]  /*1d10*/  FSEL R151, R75, RZ, P5 ;  /* 0x000000ff4b977208 */ /* 0x000fe20002800000 */
[----:B------:R-:W-:Y:S01]  /*1d20*/  FMUL.FTZ R75, R140, R89 ;  /* 0x000000598c4b7220 */ /* 0x000fe20000410000 */
[----:B------:R-:W-:Y:S01]  /*1d30*/  FMUL.FTZ R73, R72, UR15 ;  /* 0x0000000f48497c20 */ /* 0x000fe20008410000 */
[----:B------:R-:W-:Y:S01]  /*1d40*/  FMUL.FTZ R72, R80, UR15 ;  /* 0x0000000f50487c20 */ /* 0x000fe20008410000 */
[----:B------:R-:W-:Y:S01]  /*1d50*/  LOP3.LUT P6, RZ, R145, 0xff, RZ, 0xc0, !PT ;  /* 0x000000ff91ff7812 */ /* 0x000fe200078cc0ff */
[----:B------:R-:W-:Y:S01]  /*1d60*/  @P1 FADD.FTZ R75, R62, R75 ;  /* 0x0000004b3e4b1221 */ /* 0x000fe20000010000 */
[----:B------:R-:W-:Y:S01]  /*1d70*/  FMUL.FTZ R80, R24, R73 ;  /* 0x0000004918507220 */ /* 0x000fe20000410000 */
[----:B------:R-:W-:Y:S01]  /*1d80*/  FMUL.FTZ R81, R25, R72 ;  /* 0x0000004819517220 */ /* 0x000fe20000410000 */
[----:B------:R-:W-:Y:S01]  /*1d90*/  LOP3.LUT P5, RZ, R145, 0xff00, RZ, 0xc0, !PT ;  /* 0x0000ff0091ff7812 */ /* 0x000fe200078ac0ff */
[----:B------:R-:W-:Y:S01]  /*1da0*/  @P1 FADD.FTZ R146, R63, R146 ;  /* 0x000000923f921221 */ /* 0x000fe20000010000 */
[----:B------:R-:W-:-:S02]  /*1db0*/  SEL R74, R75, R70, P3 ;  /* 0x000000464b4a7207 */ /* 0x000fc40001800000 */
[----:B------:R-:W-:Y:S01]  /*1dc0*/  SEL R80, R80, RZ, P6 ;  /* 0x000000ff50507207 */ /* 0x000fe20003000000 */
[----:B------:R-:W-:Y:S01]  /*1dd0*/  FMUL.FTZ R98, R146, R142 ;  /* 0x0000008e92627220 */ /* 0x000fe20000410000 */
[----:B------:R-:W-:-:S03]  /*1de0*/  SEL R81, R81, RZ, P5 ;  /* 0x000000ff51517207 */ /* 0x000fc60002800000 */
[----:B------:R-:W-:Y:S01]  /*1df0*/  FMUL.FTZ R98, R98, UR15 ;  /* 0x0000000f62627c20 */ /* 0x000fe20008410000 */
[----:B--2---:R-:W-:Y:S01]  /*1e00*/  FMUL.FTZ R76, R73, R76 ;  /* 0x0000004c494c7220 */ /* 0x004fe20000410000 */
[----:B------:R-:W-:Y:S01]  /*1e10*/  FMUL.FTZ R77, R77, R72 ;  /* 0x000000484d4d7220 */ /* 0x000fe20000410000 */
[----:B------:R-:W-:Y:S02]  /*1e20*/  SEL R72, R83, R68, P3 ;  /* 0x0000004453487207 */ /* 0x000fe40001800000 */
[----:B------:R-:W-:Y:S02]  /*1e30*/  SEL R73, R82, R69, P3 ;  /* 0x0000004552497207 */ /* 0x000fe40001800000 */
[----:B------:R-:W-:Y:S02]  /*1e40*/  FSEL R97, R76, RZ, P6 ;  /* 0x000000ff4c617208 */ /* 0x000fe40003000000 */
[----:B------:R-:W-:Y:S02]  /*1e50*/  FSEL R99, R77, RZ, P5 ;  /* 0x000000ff4d637208 */ /* 0x000fe40002800000 */
[----:B------:R-:W-:-:S02]  /*1e60*/  @P2 IADD3 R76, P6, R144, UR18, RZ ;  /* 0x00000012904c2c10 */ /* 0x000fc4000ffde0ff */
[----:B------:R-:W-:Y:S01]  /*1e70*/  IADD3 R90, P5, R144, UR20, RZ ;  /* 0x00000014905a7c10 */ /* 0x000fe2000ffbe0ff */
[----:B------:R-:W-:Y:S01]  /*1e80*/  FMUL.FTZ R144, R27, R98 ;  /* 0x000000621b907220 */ /* 0x000fe20000410000 */
[C---:B------:R-:W-:Y:S02]  /*1e90*/  @P2 IADD3.X R77, R143.reuse, UR19, RZ, P6, !PT ;  /* 0x000000138f4d2c10 */ /* 0x040fe4000b7fe4ff */
[----:B------:R-:W-:Y:S01]  /*1ea0*/  IADD3.X R91, R143, UR21, RZ, P5, !PT ;  /* 0x000000158f5b7c10 */ /* 0x000fe2000affe4ff */
[----:B------:R-:W-:Y:S01]  /*1eb0*/  FMUL.FTZ R143, R75, R142 ;  /* 0x0000008e4b8f7220 */ /* 0x000fe20000410000 */
[----:B------:R-:W-:Y:S02]  /*1ec0*/  IADD3 R88, P6, R139, UR16, RZ ;  /* 0x000000108b587c10 */ /* 0x000fe4000ffde0ff */
[----:B------:R-:W-:Y:S01]  /*1ed0*/  LOP3.LUT P5, RZ, R145, 0xff0000, RZ, 0xc0, !PT ;  /* 0x00ff000091ff7812 */ /* 0x000fe200078ac0ff */
[----:B------:R-:W-:Y:S01]  /*1ee0*/  FMUL.FTZ R143, R143, UR15 ;  /* 0x0000000f8f8f7c20 */ /* 0x000fe20008410000 */
[----:B------:R-:W-:-:S02]  /*1ef0*/  IADD3.X R89, R138, UR17, RZ, P6, !PT ;  /* 0x000000118a597c10 */ /* 0x000fc4000b7fe4ff */
[----:B------:R-:W-:Y:S01]  /*1f00*/  LOP3.LUT P6, RZ, R145, 0xff000000, RZ, 0xc0, !PT ;  /* 0xff00000091ff7812 */ /* 0x000fe200078cc0ff */
[----:B------:R-:W-:Y:S01]  /*1f10*/  FMUL.FTZ R83, R26, R143 ;  /* 0x0000008f1a537220 */ /* 0x000fe20000410000 */
[----:B------:R-:W-:-:S04]  /*1f20*/  SEL R75, R146, R71, P3 ;  /* 0x00000047924b7207 */ /* 0x000fc80001800000 */
[----:B------:R-:W-:Y:S01]  /*1f30*/  SEL R82, R83, RZ, P5 ;  /* 0x000000ff53527207 */ /* 0x000fe20002800000 */
[----:B------:R0:W-:Y:S01]  /*1f40*/  @P2 STG.E.128 desc[UR4][R76.64], R72 ;  /* 0x000000484c002986 */ /* 0x0001e2000c101d04 */
        /* <DEDUP_REMOVED lines=12> */
[C---:B-1----:R-:W-:Y:S01]  /*2010*/  FMUL.FTZ R80, R140.reuse, R101 ;  /* 0x000000658c507220 */ /* 0x042fe20000410000 */
[C---:B------:R-:W-:Y:S01]  /*2020*/  FMUL.FTZ R85, R140.reuse, R85 ;  /* 0x000000558c557220 */ /* 0x040fe20000410000 */
        /* <DEDUP_REMOVED lines=8> */
[C---:B------:R-:W-:Y:S01]  /*20b0*/  SEL R68, R145.reuse, R68, P3 ;  /* 0x0000004491447207 */ /* 0x040fe20001800000 */
[-C--:B------:R-:W-:Y:S01]  /*20c0*/  FMUL.FTZ R145, R145, R142.reuse ;  /* 0x0000008e91917220 */ /* 0x080fe20000410000 */
[----:B------:R-:W-:Y:S01]  /*20d0*/  @P2 IADD3 R76, P1, R139, UR18, RZ ;  /* 0x000000128b4c2c10 */ /* 0x000fe2000ff3e0ff */
[----:B------:R-:W-:Y:S01]  /*20e0*/  FMUL.FTZ R78, R80, R142 ;  /* 0x0000008e504e7220 */ /* 0x000fe20000410000 */
[C---:B------:R-:W-:Y:S01]  /*20f0*/  SEL R70, R85.reuse, R70, P3 ;  /* 0x0000004655467207 */ /* 0x040fe20001800000 */
[-C--:B------:R-:W-:Y:S01]  /*2100*/  FMUL.FTZ R85, R85, R142.reuse ;  /* 0x0000008e55557220 */ /* 0x080fe20000410000 */
[C---:B------:R-:W-:Y:S01]  /*2110*/  SEL R71, R140.reuse, R71, P3 ;  /* 0x000000478c477207 */ /* 0x040fe20001800000 */
[----:B------:R-:W-:Y:S01]  /*2120*/  FMUL.FTZ R140, R140, R142 ;  /* 0x0000008e8c8c7220 */ /* 0x000fe20000410000 */
[----:B------:R-:W-:Y:S01]  /*2130*/  SEL R69, R80, R69, P3 ;  /* 0x0000004550457207 */ /* 0x000fe20001800000 */
[----:B------:R-:W-:Y:S01]  /*2140*/  FMUL.FTZ R145, R145, UR15 ;  /* 0x0000000f91917c20 */ /* 0x000fe20008410000 */
[----:B------:R-:W-:Y:S01]  /*2150*/  @P2 IADD3.X R77, R138, UR19, RZ, P1, !PT ;  /* 0x000000138a4d2c10 */ /* 0x000fe20008ffe4ff */
[----:B------:R-:W-:Y:S01]  /*2160*/  FMUL.FTZ R84, R78, UR15 ;  /* 0x0000000f4e547c20 */ /* 0x000fe20008410000 */
[----:B------:R-:W-:Y:S01]  /*2170*/  FMUL.FTZ R85, R85, UR15 ;  /* 0x0000000f55557c20 */ /* 0x000fe20008410000 */
[----:B------:R-:W-:Y:S01]  /*2180*/  FMUL.FTZ R140, R140, UR15 ;  /* 0x0000000f8c8c7c20 */ /* 0x000fe20008410000 */
[----:B------:R-:W-:Y:S01]  /*2190*/  FSEL R83, R79, RZ, P6 ;  /* 0x000000ff4f537208 */ /* 0x000fe20003000000 */
[----:B------:R-:W-:Y:S01]  /*21a0*/  FMUL.FTZ R78, R20, R145 ;  /* 0x00000091144e7220 */ /* 0x000fe20000410000 */
[----:B------:R-:W-:Y:S01]  /*21b0*/  FMUL.FTZ R79, R21, R84 ;  /* 0x00000054154f7220 */ /* 0x000fe20000410000 */
[C---:B------:R-:W-:Y:S01]  /*21c0*/  LOP3.LUT P5, RZ, R141.reuse, 0xff, RZ, 0xc0, !PT ;  /* 0x000000ff8dff7812 */ /* 0x040fe200078ac0ff */
[----:B------:R0:W-:Y:S01]  /*21d0*/  @P2 STG.E.128 desc[UR4][R76.64], R68 ;  /* 0x000000444c002986 */ /* 0x0001e2000c101d04 */
[----:B------:R-:W-:Y:S01]  /*21e0*/  LOP3.LUT P6, RZ, R141, 0xff00, RZ, 0xc0, !PT ;  /* 0x0000ff008dff7812 */ /* 0x000fe200078cc0ff */
[----:B------:R-:W-:Y:S01]  /*21f0*/  FMUL.FTZ R86, R22, R85 ;  /* 0x0000005516567220 */ /* 0x000fe20000410000 */
[----:B------:R-:W-:Y:S01]  /*2200*/  FMUL.FTZ R87, R23, R140 ;  /* 0x0000008c17577220 */ /* 0x000fe20000410000 */
[C---:B------:R-:W-:Y:S01]  /*2210*/  LOP3.LUT P3, RZ, R141.reuse, 0xff0000, RZ, 0xc0, !PT ;  /* 0x00ff00008dff7812 */ /* 0x040fe2000786c0ff */
[----:B------:R-:W-:Y:S01]  /*2220*/  FADD.FTZ R9, R118, R9 ;  /* 0x0000000976097221 */ /* 0x000fe20000010000 */
[----:B------:R-:W-:Y:S01]  /*2230*/  LOP3.LUT P1, RZ, R141, 0xff000000, RZ, 0xc0, !PT ;  /* 0xff0000008dff7812 */ /* 0x000fe2000782c0ff */
[----:B------:R-:W-:Y:S01]  /*2240*/  FADD.FTZ R10, R119, R10 ;  /* 0x0000000a770a7221 */ /* 0x000fe20000010000 */
[----:B------:R-:W-:Y:S01]  /*2250*/  IADD3 R80, P2, R139, UR20, RZ ;  /* 0x000000148b507c10 */ /* 0x000fe2000ff5e0ff */
[----:B------:R-:W-:Y:S01]  /*2260*/  FADD.FTZ R7, R94, R7 ;  /* 0x000000075e077221 */ /* 0x000fe20000010000 */
[----:B------:R-:W-:Y:S01]  /*2270*/  IADD3 R137, R137, UR22, RZ ;  /* 0x0000001689897c10 */ /* 0x000fe2000fffe0ff */
[----:B------:R-:W-:Y:S01]  /*2280*/  FADD.FTZ R8, R95, R8 ;  /* 0x000000085f087221 */ /* 0x000fe20000010000 */
[----:B------:R-:W-:Y:S01]  /*2290*/  IADD3.X R81, R138, UR21, RZ, P2, !PT ;  /* 0x000000158a517c10 */ /* 0x000fe200097fe4ff */
[----:B------:R-:W-:Y:S01]  /*22a0*/  FADD.FTZ R5, R149, R5 ;  /* 0x0000000595057221 */ /* 0x000fe20000010000 */
[----:B------:R-:W-:Y:S01]  /*22b0*/  ISETP.GE.AND P2, PT, R137, UR23, PT ;  /* 0x0000001789007c0c */ /* 0x000fe2000bf46270 */
[----:B------:R-:W-:Y:S01]  /*22c0*/  FADD.FTZ R6, R147, R6 ;  /* 0x0000000693067221 */ /* 0x000fe20000010000 */
[----:B------:R-:W-:Y:S01]  /*22d0*/  FADD.FTZ R3, R96, R3 ;  /* 0x0000000360037221 */ /* 0x000fe20000010000 */
[----:B------:R-:W-:Y:S01]  /*22e0*/  FADD.FTZ R4, R151, R4 ;  /* 0x0000000497047221 */ /* 0x000fe20000010000 */
[----:B0-----:R-:W-:Y:S01]  /*22f0*/  SEL R76, R78, RZ, P5 ;  /* 0x000000ff4e4c7207 */ /* 0x001fe20002800000 */
[----:B------:R-:W-:Y:S01]  /*2300*/  FADD.FTZ R0, R97, R0 ;  /* 0x0000000061007221 */ /* 0x000fe20000010000 */
[----:B------:R-:W-:Y:S01]  /*2310*/  SEL R77, R79, RZ, P6 ;  /* 0x000000ff4f4d7207 */ /* 0x000fe20003000000 */
[----:B------:R-:W-:Y:S01]  /*2320*/  FADD.FTZ R2, R99, R2 ;  /* 0x0000000263027221 */ /* 0x000fe20000010000 */
[----:B------:R-:W-:Y:S01]  /*2330*/  SEL R78, R86, RZ, P3 ;  /* 0x000000ff564e7207 */ /* 0x000fe20001800000 */
[----:B------:R-:W-:Y:S01]  /*2340*/  FADD.FTZ R115, R82, R115 ;  /* 0x0000007352737221 */ /* 0x000fe20000010000 */
[----:B------:R-:W-:Y:S01]  /*2350*/  SEL R79, R87, RZ, P1 ;  /* 0x000000ff574f7207 */ /* 0x000fe20000800000 */
[----:B------:R-:W-:Y:S01]  /*2360*/  FADD.FTZ R114, R83, R114 ;  /* 0x0000007253727221 */ /* 0x000fe20000010000 */
[----:B------:R-:W-:-:S03]  /*2370*/  SEL R156, RZ, 0x1, P4 ;  /* 0x00000001ff9c7807 */ /* 0x000fc60002000000 */
[----:B------:R0:W-:Y:S01]  /*2380*/  STG.E.128 desc[UR4][R80.64], R76 ;  /* 0x0000004c50007986 */ /* 0x0001e2000c101d04 */
[----:B--2---:R-:W-:Y:S01]  /*2390*/  FMUL.FTZ R72, R145, R72 ;  /* 0x0000004891487220 */ /* 0x004fe20000410000 */
[----:B------:R-:W-:Y:S01]  /*23a0*/  FMUL.FTZ R73, R73, R84 ;  /* 0x0000005449497220 */ /* 0x000fe20000410000 */
[----:B------:R-:W-:Y:S01]  /*23b0*/  FMUL.FTZ R74, R74, R85 ;  /* 0x000000554a4a7220 */ /* 0x000fe20000410000 */
[----:B------:R-:W-:Y:S02]  /*23c0*/  FMUL.FTZ R75, R75, R140 ;  /* 0x0000008c4b4b7220 */ /* 0x000fe40000410000 */
[----:B------:R-:W-:Y:S02]  /*23d0*/  FSEL R72, R72, RZ, P5 ;  /* 0x000000ff48487208 */ /* 0x000fe40002800000 */
[----:B------:R-:W-:Y:S02]  /*23e0*/  FSEL R73, R73, RZ, P6 ;  /* 0x000000ff49497208 */ /* 0x000fe40003000000 */
[----:B------:R-:W-:Y:S01]  /*23f0*/  FSEL R74, R74, RZ, P3 ;  /* 0x000000ff4a4a7208 */ /* 0x000fe20001800000 */
[----:B------:R-:W-:Y:S01]  /*2400*/  FADD.FTZ R117, R72, R117 ;  /* 0x0000007548757221 */ /* 0x000fe20000010000 */
[----:B------:R-:W-:Y:S01]  /*2410*/  FSEL R75, R75, RZ, P1 ;  /* 0x000000ff4b4b7208 */ /* 0x000fe20000800000 */
[----:B------:R-:W-:-:S02]  /*2420*/  FADD.FTZ R116, R73, R116 ;  /* 0x0000007449747221 */ /* 0x000fc40000010000 */
        /* <DEDUP_REMOVED lines=51> */
.L_x_8405:
        /* <DEDUP_REMOVED lines=25> */
.L_x_8406:
[----:B------:R-:W-:Y:S01]  /*28f0*/  HFMA2.MMA R78, -RZ, RZ, 0, 9.5367431640625e-07 ;  /* 0x00000010ff4e7435 */ /* 0x000fe200000001ff */
[----:B------:R-:W-:Y:S02]  /*2900*/  MOV R76, 0xffffffff ;  /* 0xffffffff004c7802 */ /* 0x000fe40000000f00 */
[----:B------:R-:W-:-:S08]  /*2910*/  MOV R79, 0x1f ;  /* 0x0000001f004f7802 */ /* 0x000fd00000000f00 */
[----:B-----5:R-:W-:Y:S05]  /*2920*/  WARPSYNC.COLLECTIVE R76, `(.L_x_8408) ;  /* 0x000000004c087348 */ /* 0x020fea0003c00000 */
[----:B------:R0:W1:Y:S02]  /*2930*/  SHFL.DOWN P1, R76, R93, R78, R79 ;  /* 0x0800004e5d4c7389 */ /* 0x000064000002004f */
[----:B01---5:R-:W-:Y:S01]  /*2940*/  ENDCOLLECTIVE ;  /* 0x000000000000791b */ /* 0x023fe20003800000 */
.L_x_8408:
[----:B------:R-:W-:Y:S02]  /*2950*/  MOV R92, R76 ;  /* 0x0000004c005c7202 */ /* 0x000fe40000000f00 */
[----:B------:R-:W-:-:S03]  /*2960*/  MOV R76, 0xffffffff ;  /* 0xffffffff004c7802 */ /* 0x000fc60000000f00 */
[----:B------:R-:W-:Y:S01]  /*2970*/  FADD.FTZ R92, R93, R92 ;  /* 0x0000005c5d5c7221 */ /* 0x000fe20000010000 */
[----:B------:R-:W-:-:S07]  /*2980*/  MOV R93, R72 ;  /* 0x00000048005d7202 */ /* 0x000fce0000000f00 */
[----:B------:R-:W-:Y:S05]  /*2990*/  WARPSYNC.COLLECTIVE R76, `(.L_x_8409) ;  /* 0x000000004c087348 */ /* 0x000fea0003c00000 */
[----:B------:R0:W1:Y:S02]  /*29a0*/  SHFL.DOWN P1, R76, R93, R78, R79 ;  /* 0x0800004e5d4c7389 */ /* 0x000064000002004f */
[----:B01----:R-:W-:Y:S01]  /*29b0*/  ENDCOLLECTIVE ;  /* 0x000000000000791b */ /* 0x003fe20003800000 */
.L_x_8409:
[----:B------:R-:W-:Y:S01]  /*29c0*/  HFMA2.MMA R78, -RZ, RZ, 0, 4.76837158203125e-07 ;  /* 0x00000008ff4e7435 */ /* 0x000fe200000001ff */
[----:B------:R-:W-:Y:S02]  /*29d0*/  MOV R93, R92 ;  /* 0x0000005c005d7202 */ /* 0x000fe40000000f00 */
[----:B------:R-:W-:Y:S02]  /*29e0*/  MOV R73, R76 ;  /* 0x0000004c00497202 */ /* 0x000fe40000000f00 */
[----:B------:R-:W-:-:S03]  /*29f0*/  MOV R76, 0xffffffff ;  /* 0xffffffff004c7802 */ /* 0x000fc60000000f00 */
[----:B------:R-:W-:-:S07]  /*2a00*/  FADD.FTZ R77, R72, R73 ;  /* 0x00000049484d7221 */ /* 0x000fce0000010000 */
[----:B------:R-:W-:Y:S05]  /*2a10*/  WARPSYNC.COLLECTIVE R76, `(.L_x_8410) ;  /* 0x000000004c087348 */ /* 0x000fea0003c00000 */
[----:B------:R0:W1:Y:S02]  /*2a20*/  SHFL.DOWN P1, R76, R93, R78, R79 ;  /* 0x0800004e5d4c7389 */ /* 0x000064000002004f */
[----:B01----:R-:W-:Y:S01]  /*2a30*/  ENDCOLLECTIVE ;  /* 0x000000000000791b */ /* 0x003fe20003800000 */
.L_x_8410:
[----:B------:R-:W-:Y:S02]  /*2a40*/  MOV R93, R77 ;  /* 0x0000004d005d7202 */ /* 0x000fe40000000f00 */
[----:B------:R-:W-:Y:S02]  /*2a50*/  MOV R73, R76 ;  /* 0x0000004c00497202 */ /* 0x000fe40000000f00 */
[----:B------:R-:W-:-:S03]  /*2a60*/  MOV R76, 0xffffffff ;  /* 0xffffffff004c7802 */ /* 0x000fc60000000f00 */
[----:B------:R-:W-:-:S07]  /*2a70*/  FADD.FTZ R163, R92, R73 ;  /* 0x000000495ca37221 */ /* 0x000fce0000010000 */
[----:B------:R-:W-:Y:S05]  /*2a80*/  WARPSYNC.COLLECTIVE R76, `(.L_x_8411) ;  /* 0x000000004c087348 */ /* 0x000fea0003c00000 */
[----:B------:R0:W1:Y:S02]  /*2a90*/  SHFL.DOWN P1, R76, R93, R78, R79 ;  /* 0x0800004e5d4c7389 */ /* 0x000064000002004f */
[----:B01----:R-:W-:Y:S01]  /*2aa0*/  ENDCOLLECTIVE ;  /* 0x000000000000791b */ /* 0x003fe20003800000 */
.L_x_8411:
[----:B------:R-:W-:Y:S01]  /*2ab0*/  HFMA2.MMA R78, -RZ, RZ, 0, 2.384185791015625e-07 ;  /* 0x00000004ff4e7435 */ /* 0x000fe200000001ff */
[----:B------:R-:W-:Y:S02]  /*2ac0*/  MOV R93, R163 ;  /* 0x000000a3005d7202 */ /* 0x000fe40000000f00 */
[----:B------:R-:W-:Y:S02]  /*2ad0*/  MOV R162, R76 ;  /* 0x0000004c00a27202 */ /* 0x000fe40000000f00 */
[----:B------:R-:W-:-:S03]  /*2ae0*/  MOV R76, 0xffffffff ;  /* 0xffffffff004c7802 */ /* 0x000fc60000000f00 */
[----:B------:R-:W-:-:S07]  /*2af0*/  FADD.FTZ R162, R77, R162 ;  /* 0x000000a24da27221 */ /* 0x000fce0000010000 */
[----:B------:R-:W-:Y:S05]  /*2b00*/  WARPSYNC.COLLECTIVE R76, `(.L_x_8412) ;  /* 0x000000004c087348 */ /* 0x000fea0003c00000 */
[----:B------:R0:W1:Y:S02]  /*2b10*/  SHFL.DOWN P1, R76, R93, R78, R79 ;  /* 0x0800004e5d4c7389 */ /* 0x000064000002004f */
[----:B01----:R-:W-:Y:S01]  /*2b20*/  ENDCOLLECTIVE ;  /* 0x000000000000791b */ /* 0x003fe20003800000 */
.L_x_8412:
[----:B------:R-:W-:Y:S02]  /*2b30*/  MOV R93, R162 ;  /* 0x000000a2005d7202 */ /* 0x000fe40000000f00 */
[----:B------:R-:W-:Y:S02]  /*2b40*/  MOV R164, R76 ;  /* 0x0000004c00a47202 */ /* 0x000fe40000000f00 */
[----:B------:R-:W-:-:S03]  /*2b50*/  MOV R76, 0xffffffff ;  /* 0xffffffff004c7802 */ /* 0x000fc60000000f00 */
[----:B------:R-:W-:-:S07]  /*2b60*/  FADD.FTZ R164, R163, R164 ;  /* 0x000000a4a3a47221 */ /* 0x000fce0000010000 */
[----:B------:R-:W-:Y:S05]  /*2b70*/  WARPSYNC.COLLECTIVE R76, `(.L_x_8413) ;  /* 0x000000004c087348 */ /* 0x000fea0003c00000 */
[----:B------:R0:W1:Y:S02]  /*2b80*/  SHFL.DOWN P1, R76, R93, R78, R79 ;  /* 0x0800004e5d4c7389 */ /* 0x000064000002004f */
[----:B01----:R-:W-:Y:S01]  /*2b90*/  ENDCOLLECTIVE ;  /* 0x000000000000791b */ /* 0x003fe20003800000 */
.L_x_8413:
[----:B------:R-:W-:Y:S01]  /*2ba0*/  HFMA2.MMA R78, -RZ, RZ, 0, 1.1920928955078125e-07 ;  /* 0x00000002ff4e7435 */ /* 0x000fe200000001ff */
[----:B------:R-:W-:Y:S02]  /*2bb0*/  MOV R93, R164 ;  /* 0x000000a4005d7202 */ /* 0x000fe40000000f00 */
[----:B------:R-:W-:Y:S02]  /*2bc0*/  MOV R73, R76 ;  /* 0x0000004c00497202 */ /* 0x000fe40000000f00 */
[----:B------:R-:W-:-:S03]  /*2bd0*/  MOV R76, 0xffffffff ;  /* 0xffffffff004c7802 */ /* 0x000fc60000000f00 */
[----:B------:R-:W-:-:S07]  /*2be0*/  FADD.FTZ R165, R162, R73 ;  /* 0x00000049a2a57221 */ /* 0x000fce0000010000 */
[----:B------:R-:W-:Y:S05]  /*2bf0*/  WARPSYNC.COLLECTIVE R76, `(.L_x_8414) ;  /* 0x000000004c087348 */ /* 0x000fea0003c00000 */
[----:B------:R0:W1:Y:S02]  /*2c00*/  SHFL.DOWN P1, R76, R93, R78, R79 ;  /* 0x0800004e5d4c7389 */ /* 0x000064000002004f */
[----:B01----:R-:W-:Y:S01]  /*2c10*/  ENDCOLLECTIVE ;  /* 0x000000000000791b */ /* 0x003fe20003800000 */
.L_x_8414:
[----:B------:R-:W-:Y:S02]  /*2c20*/  MOV R93, R165 ;  /* 0x000000a5005d7202 */ /* 0x000fe40000000f00 */
[----:B------:R-:W-:Y:S02]  /*2c30*/  MOV R73, R76 ;  /* 0x0000004c00497202 */ /* 0x000fe40000000f00 */
[----:B------:R-:W-:-:S03]  /*2c40*/  MOV R76, 0xffffffff ;  /* 0xffffffff004c7802 */ /* 0x000fc60000000f00 */
[----:B------:R-:W-:-:S07]  /*2c50*/  FADD.FTZ R72, R164, R73 ;  /* 0x00000049a4487221 */ /* 0x000fce0000010000 */
[----:B------:R-:W-:Y:S05]  /*2c60*/  WARPSYNC.COLLECTIVE R76, `(.L_x_8415) ;  /* 0x000000004c087348 */ /* 0x000fea0003c00000 */
[----:B------:R0:W1:Y:S02]  /*2c70*/  SHFL.DOWN P1, R76, R93, R78, R79 ;  /* 0x0800004e5d4c7389 */ /* 0x000064000002004f */
[----:B01----:R-:W-:Y:S01]  /*2c80*/  ENDCOLLECTIVE ;  /* 0x000000000000791b */ /* 0x003fe20003800000 */
.L_x_8415:
[----:B------:R-:W-:Y:S01]  /*2c90*/  HFMA2.MMA R78, -RZ, RZ, 0, 5.9604644775390625e-08 ;  /* 0x00000001ff4e7435 */ /* 0x000fe200000001ff */
[----:B------:R-:W-:Y:S02]  /*2ca0*/  MOV R93, R72 ;  /* 0x00000048005d7202 */ /* 0x000fe40000000f00 */
[----:B------:R-:W-:Y:S02]  /*2cb0*/  MOV R92, R76 ;  /* 0x0000004c005c7202 */ /* 0x000fe40000000f00 */
[----:B------:R-:W-:-:S03]  /*2cc0*/  MOV R76, 0xffffffff ;  /* 0xffffffff004c7802 */ /* 0x000fc60000000f00 */
[----:B------:R-:W-:-:S07]  /*2cd0*/  FADD.FTZ R73, R165, R92 ;  /* 0x0000005ca5497221 */ /* 0x000fce0000010000 */
[----:B------:R-:W-:Y:S05]  /*2ce0*/  WARPSYNC.COLLECTIVE R76, `(.L_x_8416) ;  /* 0x000000004c087348 */ /* 0x000fea0003c00000 */
[----:B------:R0:W1:Y:S02]  /*2cf0*/  SHFL.DOWN P1, R76, R93, R78, R79 ;  /* 0x0800004e5d4c7389 */ /* 0x000064000002004f */
[----:B01----:R-:W-:Y:S01]  /*2d00*/  ENDCOLLECTIVE ;  /* 0x000000000000791b */ /* 0x003fe20003800000 */
.L_x_8416:
[----:B------:R-:W-:Y:S02]  /*2d10*/  MOV R93, R73 ;  /* 0x00000049005d7202 */ /* 0x000fe40000000f00 */
[----:B------:R-:W-:Y:S02]  /*2d20*/  MOV R77, R76 ;  /* 0x0000004c004d7202 */ /* 0x000fe40000000f00 */
[----:B------:R-:W-:-:S07]  /*2d30*/  MOV R76, 0xffffffff ;  /* 0xffffffff004c7802 */ /* 0x000fce0000000f00 */
[----:B------:R-:W-:Y:S05]  /*2d40*/  WARPSYNC.COLLECTIVE R76, `(.L_x_8417) ;  /* 0x000000004c087348 */ /* 0x000fea0003c00000 */
[----:B------:R0:W1:Y:S02]  /*2d50*/  SHFL.DOWN P1, R76, R93, R78, R79 ;  /* 0x0800004e5d4c7389 */ /* 0x000064000002004f */
[----:B01----:R-:W-:Y:S01]  /*2d60*/  ENDCOLLECTIVE ;  /* 0x000000000000791b */ /* 0x003fe20003800000 */
.L_x_8417:
[----:B------:R-:W-:Y:S01]  /*2d70*/  MOV R92, R76 ;  /* 0x0000004c005c7202 */ /* 0x000fe20000000f00 */
[----:B------:R-:W-:Y:S06]  /*2d80*/  BRA `(.L_x_8418) ;  /* 0xffffffe400587947 */ /* 0x000fec000383ffff */
.L_x_8419:
        /* <DEDUP_REMOVED lines=15> */
.L_x_8873:


//--------------------- .text._ZN10layer_norm22ln_bwd_finalize_kernelINS_22Kernel_traits_finalizeILj2048EfffffjLb1ELj1024ELj4ENS_18Kernel_traits_baseILj2048EfffffjLj1024EEEEELb1ELb0EEEvNS_9BwdParamsE --------------------------
	.section	.text._ZN10layer_norm22ln_bwd_finalize_kernelINS_22Kernel_traits_finalizeILj2048EfffffjLb1ELj1024ELj4ENS_18Kernel_traits_baseILj2048EfffffjLj1024EEEEELb1ELb0EEEvNS_9BwdParamsE,"ax",@progbits
	.align	128
        .global         _ZN10layer_norm22ln_bwd_finalize_kernelINS_22Kernel_traits_finalizeILj2048EfffffjLb1ELj1024ELj4ENS_18Kernel_traits_baseILj2048EfffffjLj1024EEEEELb1ELb0EEEvNS_9BwdParamsE
        .type           _ZN10layer_norm22ln_bwd_finalize_kernelINS_22Kernel_traits_finalizeILj2048EfffffjLb1ELj1024ELj4ENS_18Kernel_traits_baseILj2048EfffffjLj1024EEEEELb1ELb0EEEvNS_9BwdParamsE,@function
        .size           _ZN10layer_norm22ln_bwd_finalize_kernelINS_22Kernel_traits_finalizeILj2048EfffffjLb1ELj1024ELj4ENS_18Kernel_traits_baseILj2048EfffffjLj1024EEEEELb1ELb0EEEvNS_9BwdParamsE,(.L_x_8874 - _ZN10layer_norm22ln_bwd_finalize_kernelINS_22Kernel_traits_finalizeILj2048EfffffjLb1ELj1024ELj4ENS_18Kernel_traits_baseILj2048EfffffjLj1024EEEEELb1ELb0EEEvNS_9BwdParamsE)
        .other          _ZN10layer_norm22ln_bwd_finalize_kernelINS_22Kernel_traits_finalizeILj2048EfffffjLb1ELj1024ELj4ENS_18Kernel_traits_baseILj2048EfffffjLj1024EEEEELb1ELb0EEEvNS_9BwdParamsE,@"STO_CUDA_ENTRY STV_DEFAULT"
_ZN10layer_norm22ln_bwd_finalize_kernelINS_22Kernel_traits_finalizeILj2048EfffffjLb1ELj1024ELj4ENS_18Kernel_traits_baseILj2048EfffffjLj1024EEEEELb1ELb0EEEvNS_9BwdParamsE:
.text._ZN10layer_norm22ln_bwd_finalize_kernelINS_22Kernel_traits_finalizeILj2048EfffffjLb1ELj1024ELj4ENS_18Kernel_traits_baseILj2048EfffffjLj1024EEEEELb1ELb0EEEvNS_9BwdParamsE:
        /* <DEDUP_REMOVED lines=24> */
.L_x_8432:
        /* <DEDUP_REMOVED lines=36> */
.L_x_8424:
        /* <DEDUP_REMOVED lines=49> */
.L_x_8423:
[----:B------:R-:W-:Y:S05]  /*06d0*/  BSYNC B1 ;  /* 0x0000000000017941 */ /* 0x000fea0003800000 */
.L_x_8422:
        /* <DEDUP_REMOVED lines=31> */
.L_x_8426:
[----:B------:R-:W-:Y:S05]  /*08d0*/  BSYNC B1 ;  /* 0x0000000000017941 */ /* 0x000fea0003800000 */
.L_x_8425:
        /* <DEDUP_REMOVED lines=16> */
.L_x_8427:
[----:B------:R-:W-:Y:S05]  /*09e0*/  BSYNC B1 ;  /* 0x0000000000017941 */ /* 0x000fea0003800000 */
.L_x_8421:
[----:B------:R-:W-:Y:S05]  /*09f0*/  BSYNC B0 ;  /* 0x0000000000007941 */ /* 0x000fea0003800000 */
.L_x_8420:
        /* <DEDUP_REMOVED lines=40> */
.L_x_8448:
        /* <DEDUP_REMOVED lines=8> */
.L_x_8428:
        /* <DEDUP_REMOVED lines=20> */
.L_x_8431:
[----:B------:R-:W-:Y:S05]  /*0e40*/  BSYNC B0 ;  /* 0x0000000000007941 */ /* 0x000fea0003800000 */
.L_x_8430:
[C---:B------:R-:W-:Y:S01]  /*0e50*/  ISETP.GT.U32.AND P1, PT, R4.reuse, -0x801, PT ;  /* 0xfffff7ff0400780c */ /* 0x040fe20003f24070 */
[----:B------:R-:W-:Y:S01]  /*0e60*/  VIADD R4, R4, 0x800 ;  /* 0x0000080004047836 */ /* 0x000fe20000000000 */
[----:B------:R-:W-:-:S11]  /*0e70*/  IADD3 R5, R5, 0x400, RZ ;  /* 0x0000040005057810 */ /* 0x000fd60007ffe0ff */
[----:B------:R-:W-:Y:S05]  /*0e80*/  @P1 BRA `(.L_x_8432) ;  /* 0xfffffff000bc1947 */ /* 0x000fea000383ffff */
[----:B------:R-:W-:Y:S05]  /*0e90*/  EXIT ;  /* 0x000000000000794d */ /* 0x000fea0003800000 */
.L_x_8429:
[----:B0-----:R-:W-:Y:S01]  /*0ea0*/  HFMA2.MMA R24, -RZ, RZ, 0, 5.9604644775390625e-08 ;  /* 0x00000001ff187435 */ /* 0x001fe200000001ff */
[----:B----4-:R-:W-:Y:S02]  /*0eb0*/  MOV R23, R10 ;  /* 0x0000000a00177202 */ /* 0x010fe40000000f00 */
[----:B------:R-:W-:Y:S02]  /*0ec0*/  MOV R25, 0x1f ;  /* 0x0000001f00197802 */ /* 0x000fe40000000f00 */
[----:B------:R-:W-:-:S07]  /*0ed0*/  MOV R20, 0xffffffff ;  /* 0xffffffff00147802 */ /* 0x000fce0000000f00 */
[----:B-123--:R-:W-:Y:S05]  /*0ee0*/  WARPSYNC.COLLECTIVE R20, `(.L_x_8433) ;  /* 0x0000000014087348 */ /* 0x00efea0003c00000 */
[----:B------:R0:W4:Y:S02]  /*0ef0*/  SHFL.BFLY P2, R22, R23, R24, R25 ;  /* 0x0c00001817167389 */ /* 0x0001240000040019 */
[----:B01234-:R-:W-:Y:S01]  /*0f00*/  ENDCOLLECTIVE ;  /* 0x000000000000791b */ /* 0x01ffe20003800000 */
.L_x_8433:
[----:B------:R-:W-:Y:S01]  /*0f10*/  IMAD.MOV.U32 R24, RZ, RZ, 0x2 ;  /* 0x00000002ff187424 */ /* 0x000fe200078e00ff */
[----:B------:R-:W-:-:S05]  /*0f20*/  MOV R11, R22 ;  /* 0x00000016000b7202 */ /* 0x000fca0000000f00 */
[----:B------:R-:W-:-:S05]  /*0f30*/  FADD.FTZ R11, R10, R11 ;  /* 0x0000000b0a0b7221 */ /* 0x000fca0000010000 */
[----:B------:R-:W-:-:S07]  /*0f40*/  MOV R23, R11 ;  /* 0x0000000b00177202 */ /* 0x000fce0000000f00 */
[----:B------:R-:W-:Y:S05]  /*0f50*/  WARPSYNC.COLLECTIVE R20, `(.L_x_8434) ;  /* 0x0000000014087348 */ /* 0x000fea0003c00000 */
[----:B------:R0:W1:Y:S02]  /*0f60*/  SHFL.BFLY P2, R22, R23, R24, R25 ;  /* 0x0c00001817167389 */ /* 0x0000640000040019 */
[----:B01----:R-:W-:Y:S01]  /*0f70*/  ENDCOLLECTIVE ;  /* 0x000000000000791b */ /* 0x003fe20003800000 */
.L_x_8434:
[----:B------:R-:W-:Y:S01]  /*0f80*/  HFMA2.MMA R24, -RZ, RZ, 0, 2.384185791015625e-07 ;  /* 0x00000004ff187435 */ /* 0x000fe200000001ff */
[----:B------:R-:W-:-:S05]  /*0f90*/  MOV R14, R22 ;  /* 0x00000016000e7202 */ /* 0x000fca0000000f00 */
[----:B------:R-:W-:-:S05]  /*0fa0*/  FADD.FTZ R14, R11, R14 ;  /* 0x0000000e0b0e7221 */ /* 0x000fca0000010000 */
[----:B------:R-:W-:-:S07]  /*0fb0*/  MOV R23, R14 ;  /* 0x0000000e00177202 */ /* 0x000fce0000000f00 */
[----:B------:R-:W-:Y:S05]  /*0fc0*/  WARPSYNC.COLLECTIVE R20, `(.L_x_8435) ;  /* 0x0000000014087348 */ /* 0x000fea0003c00000 */
[----:B------:R0:W1:Y:S02]  /*0fd0*/  SHFL.BFLY P2, R22, R23, R24, R25 ;  /* 0x0c00001817167389 */ /* 0x0000640000040019 */
[----:B01----:R-:W-:Y:S01]  /*0fe0*/  ENDCOLLECTIVE ;  /* 0x000000000000791b */ /* 0x003fe20003800000 */
.L_x_8435:
[----:B------:R-:W-:Y:S01]  /*0ff0*/  HFMA2.MMA R24, -RZ, RZ, 0, 4.76837158203125e-07 ;  /* 0x00000008ff187435 */ /* 0x000fe200000001ff */
[----:B------:R-:W-:-:S05]  /*1000*/  MOV R13, R22 ;  /* 0x00000016000d7202 */ /* 0x000fca0000000f00 */
[----:B------:R-:W-:-:S05]  /*1010*/  FADD.FTZ R13, R14, R13 ;  /* 0x0000000d0e0d7221 */ /* 0x000fca0000010000 */
[----:B------:R-:W-:-:S07]  /*1020*/  MOV R23, R13 ;  /* 0x0000000d00177202 */ /* 0x000fce0000000f00 */
[----:B------:R-:W-:Y:S05]  /*1030*/  WARPSYNC.COLLECTIVE R20, `(.L_x_8436) ;  /* 0x0000000014087348 */ /* 0x000fea0003c00000 */
[----:B------:R0:W1:Y:S02]  /*1040*/  SHFL.BFLY P2, R22, R23, R24, R25 ;  /* 0x0c00001817167389 */ /* 0x0000640000040019 */
[----:B01----:R-:W-:Y:S01]  /*1050*/  ENDCOLLECTIVE ;  /* 0x000000000000791b */ /* 0x003fe20003800000 */
.L_x_8436:
[----:B------:R-:W-:Y:S01]  /*1060*/  HFMA2.MMA R24, -RZ, RZ, 0, 9.5367431640625e-07 ;  /* 0x00000010ff187435 */ /* 0x000fe200000001ff */
[----:B------:R-:W-:-:S05]  /*1070*/  MOV R10, R22 ;  /* 0x00000016000a7202 */ /* 0x000fca0000000f00 */
[----:B------:R-:W-:-:S04]  /*1080*/  FADD.FTZ R11, R13, R10 ;  /* 0x0000000a0d0b7221 */ /* 0x000fc80000010000 */
[----:B------:R-:W-:-:S07]  /*1090*/  IMAD.MOV.U32 R23, RZ, RZ, R11 ;  /* 0x000000ffff177224 */ /* 0x000fce00078e000b */
[----:B------:R-:W-:Y:S05]  /*10a0*/  WARPSYNC.COLLECTIVE R20, `(.L_x_8437) ;  /* 0x0000000014087348 */ /* 0x000fea0003c00000 */
[----:B------:R0:W1:Y:S02]  /*10b0*/  SHFL.BFLY P2, R22, R23, R24, R25 ;  /* 0x0c00001817167389 */ /* 0x0000640000040019 */
[----:B01----:R-:W-:Y:S01]  /*10c0*/  ENDCOLLECTIVE ;  /* 0x000000000000791b */ /* 0x003fe20003800000 */
.L_x_8437:
[----:B------:R-:W-:Y:S01]  /*10d0*/  HFMA2.MMA R24, -RZ, RZ, 0, 5.9604644775390625e-08 ;  /* 0x00000001ff187435 */ /* 0x000fe200000001ff */
[----:B------:R-:W-:Y:S02]  /*10e0*/  MOV R23, R12 ;  /* 0x0000000c00177202 */ /* 0x000fe40000000f00 */
[----:B------:R-:W-:-:S08]  /*10f0*/  MOV R10, R22 ;  /* 0x00000016000a7202 */ /* 0x000fd00000000f00 */
[----:B------:R-:W-:Y:S05]  /*1100*/  WARPSYNC.COLLECTIVE R20, `(.L_x_8438) ;  /* 0x0000000014087348 */ /* 0x000fea0003c00000 */
[----:B------:R0:W1:Y:S02]  /*1110*/  SHFL.BFLY P2, R22, R23, R24, R25 ;  /* 0x0c00001817167389 */ /* 0x0000640000040019 */
[----:B01----:R-:W-:Y:S01]  /*1120*/  ENDCOLLECTIVE ;  /* 0x000000000000791b */ /* 0x003fe20003800000 */
.L_x_8438:
[----:B------:R-:W-:Y:S01]  /*1130*/  HFMA2.MMA R24, -RZ, RZ, 0, 1.1920928955078125e-07 ;  /* 0x00000002ff187435 */ /* 0x000fe200000001ff */
[----:B------:R-:W-:-:S05]  /*1140*/  MOV R13, R22 ;  /* 0x00000016000d7202 */ /* 0x000fca0000000f00 */
[----:B------:R-:W-:-:S05]  /*1150*/  FADD.FTZ R15, R12, R13 ;  /* 0x0000000d0c0f7221 */ /* 0x000fca0000010000 */
[----:B------:R-:W-:-:S07]  /*1160*/  MOV R23, R15 ;  /* 0x0000000f00177202 */ /* 0x000fce0000000f00 */
[----:B------:R-:W-:Y:S05]  /*1170*/  WARPSYNC.COLLECTIVE R20, `(.L_x_8439) ;  /* 0x0000000014087348 */ /* 0x000fea0003c00000 */
[----:B------:R0:W1:Y:S02]  /*1180*/  SHFL.BFLY P2, R22, R23, R24, R25 ;  /* 0x0c00001817167389 */ /* 0x0000640000040019 */
[----:B01----:R-:W-:Y:S01]  /*1190*/  ENDCOLLECTIVE ;  /* 0x000000000000791b */ /* 0x003fe20003800000 */
.L_x_8439:
[----:B------:R-:W-:Y:S01]  /*11a0*/  HFMA2.MMA R24, -RZ, RZ, 0, 2.384185791015625e-07 ;  /* 0x00000004ff187435 */ /* 0x000fe200000001ff */
[----:B------:R-:W-:-:S04]  /*11b0*/  IMAD.MOV.U32 R16, RZ, RZ, R22 ;  /* 0x000000ffff107224 */ /* 0x000fc800078e0016 */
[----:B------:R-:W-:-:S05]  /*11c0*/  FADD.FTZ R16, R15, R16 ;  /* 0x000000100f107221 */ /* 0x000fca0000010000 */
[----:B------:R-:W-:-:S07]  /*11d0*/  MOV R23, R16 ;  /* 0x0000001000177202 */ /* 0x000fce0000000f00 */
[----:B------:R-:W-:Y:S05]  /*11e0*/  WARPSYNC.COLLECTIVE R20, `(.L_x_8440) ;  /* 0x0000000014087348 */ /* 0x000fea0003c00000 */
[----:B------:R0:W1:Y:S02]  /*11f0*/  SHFL.BFLY P2, R22, R23, R24, R25 ;  /* 0x0c00001817167389 */ /* 0x0000640000040019 */
[----:B01----:R-:W-:Y:S01]  /*1200*/  ENDCOLLECTIVE ;  /* 0x000000000000791b */ /* 0x003fe20003800000 */
.L_x_8440:
[----:B------:R-:W-:Y:S01]  /*1210*/  HFMA2.MMA R24, -RZ, RZ, 0, 4.76837158203125e-07 ;  /* 0x00000008ff187435 */ /* 0x000fe200000001ff */
[----:B------:R-:W-:-:S05]  /*1220*/  MOV R17, R22 ;  /* 0x0000001600117202 */ /* 0x000fca0000000f00 */
[----:B------:R-:W-:-:S05]  /*1230*/  FADD.FTZ R17, R16, R17 ;  /* 0x0000001110117221 */ /* 0x000fca0000010000 */
[----:B------:R-:W-:-:S07]  /*1240*/  MOV R23, R17 ;  /* 0x0000001100177202 */ /* 0x000fce0000000f00 */
[----:B------:R-:W-:Y:S05]  /*1250*/  WARPSYNC.COLLECTIVE R20, `(.L_x_8441) ;  /* 0x0000000014087348 */ /* 0x000fea0003c00000 */
[----:B------:R0:W1:Y:S02]  /*1260*/  SHFL.BFLY P2, R22, R23, R24, R25 ;  /* 0x0c00001817167389 */ /* 0x0000640000040019 */
[----:B01----:R-:W-:Y:S01]  /*1270*/  ENDCOLLECTIVE ;  /* 0x000000000000791b */ /* 0x003fe20003800000 */
.L_x_8441:
[----:B------:R-:W-:Y:S01]  /*1280*/  IMAD.MOV.U32 R24, RZ, RZ, 0x10 ;  /* 0x00000010ff187424 */ /* 0x000fe200078e00ff */
[----:B------:R-:W-:-:S05]  /*1290*/  MOV R12, R22 ;  /* 0x00000016000c7202 */ /* 0x000fca0000000f00 */
[----:B------:R-:W-:-:S05]  /*12a0*/  FADD.FTZ R12, R17, R12 ;  /* 0x0000000c110c7221 */ /* 0x000fca0000010000 */
[----:B------:R-:W-:-:S07]  /*12b0*/  MOV R23, R12 ;  /* 0x0000000c00177202 */ /* 0x000fce0000000f00 */
[----:B------:R-:W-:Y:S05]  /*12c0*/  WARPSYNC.COLLECTIVE R20, `(.L_x_8442) ;  /* 0x0000000014087348 */ /* 0x000fea0003c00000 */
[----:B------:R0:W1:Y:S02]  /*12d0*/  SHFL.BFLY P2, R22, R23, R24, R25 ;  /* 0x0c00001817167389 */ /* 0x0000640000040019 */
[----:B01----:R-:W-:Y:S01]  /*12e0*/  ENDCOLLECTIVE ;  /* 0x000000000000791b */ /* 0x003fe20003800000 */
.L_x_8442:
[----:B------:R-:W-:Y:S01]  /*12f0*/  HFMA2.MMA R24, -RZ, RZ, 0, 5.9604644775390625e-08 ;  /* 0x00000001ff187435 */ /* 0x000fe200000001ff */
[----:B------:R-:W-:Y:S02]  /*1300*/  MOV R23, R8 ;  /* 0x0000000800177202 */ /* 0x000fe40000000f00 */
[----:B------:R-:W-:-:S08]  /*1310*/  MOV R15, R22 ;  /* 0x00000016000f7202 */ /* 0x000fd00000000f00 */
[----:B------:R-:W-:Y:S05]  /*1320*/  WARPSYNC.COLLECTIVE R20, `(.L_x_8443) ;  /* 0x0000000014087348 */ /* 0x000fea0003c00000 */
[----:B------:R0:W1:Y:S02]  /*1330*/  SHFL.BFLY P2, R22, R23, R24, R25 ;  /* 0x0c00001817167389 */ /* 0x0000640000040019 */
[----:B01----:R-:W-:Y:S01]  /*1340*/  ENDCOLLECTIVE ;  /* 0x000000000000791b */ /* 0x003fe20003800000 */
.L_x_8443:
[----:B------:R-:W-:Y:S01]  /*1350*/  HFMA2.MMA R24, -RZ, RZ, 0, 1.1920928955078125e-07 ;  /* 0x00000002ff187435 */ /* 0x000fe200000001ff */
[----:B------:R-:W-:-:S05]  /*1360*/  MOV R17, R22 ;  /* 0x0000001600117202 */ /* 0x000fca0000000f00 */
[----:B------:R-:W-:-:S05]  /*1370*/  FADD.FTZ R18, R8, R17 ;  /* 0x0000001108127221 */ /* 0x000fca0000010000 */
[----:B------:R-:W-:-:S07]  /*1380*/  MOV R23, R18 ;  /* 0x0000001200177202 */ /* 0x000fce0000000f00 */
[----:B------:R-:W-:Y:S05]  /*1390*/  WARPSYNC.COLLECTIVE R20, `(.L_x_8444) ;  /* 0x0000000014087348 */ /* 0x000fea0003c00000 */
[----:B------:R0:W1:Y:S02]  /*13a0*/  SHFL.BFLY P2, R22, R23, R24, R25 ;  /* 0x0c00001817167389 */ /* 0x0000640000040019 */
[----:B01----:R-:W-:Y:S01]  /*13b0*/  ENDCOLLECTIVE ;  /* 0x000000000000791b */ /* 0x003fe20003800000 */
.L_x_8444:
[----:B------:R-:W-:Y:S01]  /*13c0*/  HFMA2.MMA R24, -RZ, RZ, 0, 2.384185791015625e-07 ;  /* 0x00000004ff187435 */ /* 0x000fe200000001ff */
[----:B------:R-:W-:-:S05]  /*13d0*/  MOV R13, R22 ;  /* 0x00000016000d7202 */ /* 0x000fca0000000f00 */
[----:B------:R-:W-:-:S04]  /*13e0*/  FADD.FTZ R19, R18, R13 ;  /* 0x0000000d12137221 */ /* 0x000fc80000010000 */
[----:B------:R-:W-:-:S07]  /*13f0*/  IMAD.MOV.U32 R23, RZ, RZ, R19 ;  /* 0x000000ffff177224 */ /* 0x000fce00078e0013 */
[----:B------:R-:W-:Y:S05]  /*1400*/  WARPSYNC.COLLECTIVE R20, `(.L_x_8445) ;  /* 0x0000000014087348 */ /* 0x000fea0003c00000 */
[----:B------:R0:W1:Y:S02]  /*1410*/  SHFL.BFLY P2, R22, R23, R24, R25 ;  /* 0x0c00001817167389 */ /* 0x0000640000040019 */
[----:B01----:R-:W-:Y:S01]  /*1420*/  ENDCOLLECTIVE ;  /* 0x000000000000791b */ /* 0x003fe20003800000 */
.L_x_8445:
[----:B------:R-:W-:Y:S01]  /*1430*/  HFMA2.MMA R24, -RZ, RZ, 0, 4.76837158203125e-07 ;  /* 0x00000008ff187435 */ /* 0x000fe200000001ff */
[----:B------:R-:W-:-:S05]  /*1440*/  MOV R8, R22 ;  /* 0x0000001600087202 */ /* 0x000fca0000000f00 */
[----:B------:R-:W-:-:S05]  /*1450*/  FADD.FTZ R8, R19, R8 ;  /* 0x0000000813087221 */ /* 0x000fca0000010000 */
[----:B------:R-:W-:-:S07]  /*1460*/  MOV R23, R8 ;  /* 0x0000000800177202 */ /* 0x000fce0000000f00 */
[----:B------:R-:W-:Y:S05]  /*1470*/  WARPSYNC.COLLECTIVE R20, `(.L_x_8446) ;  /* 0x0000000014087348 */ /* 0x000fea0003c00000 */
[----:B------:R0:W1:Y:S02]  /*1480*/  SHFL.BFLY P2, R22, R23, R24, R25 ;  /* 0x0c00001817167389 */ /* 0x0000640000040019 */
[----:B01----:R-:W-:Y:S01]  /*1490*/  ENDCOLLECTIVE ;  /* 0x000000000000791b */ /* 0x003fe20003800000 */
.L_x_8446:
[----:B------:R-:W-:Y:S01]  /*14a0*/  HFMA2.MMA R24, -RZ, RZ, 0, 9.5367431640625e-07 ;  /* 0x00000010ff187435 */ /* 0x000fe200000001ff */
[----:B------:R-:W-:-:S05]  /*14b0*/  MOV R21, R22 ;  /* 0x0000001600157202 */ /* 0x000fca0000000f00 */
[----:B------:R-:W-:-:S05]  /*14c0*/  FADD.FTZ R21, R8, R21 ;  /* 0x0000001508157221 */ /* 0x000fca0000010000 */
[----:B------:R-:W-:-:S07]  /*14d0*/  MOV R23, R21 ;  /* 0x0000001500177202 */ /* 0x000fce0000000f00 */
[----:B------:R-:W-:Y:S05]  /*14e0*/  WARPSYNC.COLLECTIVE R20, `(.L_x_8447) ;  /* 0x0000000014087348 */ /* 0x000fea0003c00000 */
[----:B------:R0:W1:Y:S02]  /*14f0*/  SHFL.BFLY P2, R22, R23, R24, R25 ;  /* 0x0c00001817167389 */ /* 0x0000640000040019 */
[----:B01----:R-:W-:Y:S01]  /*1500*/  ENDCOLLECTIVE ;  /* 0x000000000000791b */ /* 0x003fe20003800000 */
.L_x_8447:
[----:B------:R-:W-:Y:S01]  /*1510*/  MOV R14, R22 ;  /* 0x00000016000e7202 */ /* 0x000fe20000000f00 */
[----:B------:R-:W-:Y:S06]  /*1520*/  BRA `(.L_x_8448) ;  /* 0xfffffff400d47947 */ /* 0x000fec000383ffff */
.L_x_8449:
        /* <DEDUP_REMOVED lines=13> */
.L_x_8874:


//--------------------- .text._ZN10layer_norm13ln_bwd_kernelINS_13Kernel_traitsIfffffjLj2048ELj1ELj1ELj4ELj16ENS_18Kernel_traits_baseILj2048EfffffjLj128EEEEELb1ELb1ELb1ELb0EEEvNS_9BwdParamsE --------------------------
	.section	.text._ZN10layer_norm13ln_bwd_kernelINS_13Kernel_traitsIfffffjLj2048ELj1ELj1ELj4ELj16ENS_18Kernel_traits_baseILj2048EfffffjLj128EEEEELb1ELb1ELb1ELb0EEEvNS_9BwdParamsE,"ax",@progbits
	.align	128
        .global         _ZN10layer_norm13ln_bwd_kernelINS_13Kernel_traitsIfffffjLj2048ELj1ELj1ELj4ELj16ENS_18Kernel_traits_baseILj2048EfffffjLj128EEEEELb1ELb1ELb1ELb0EEEvNS_9BwdParamsE
        .type           _ZN10layer_norm13ln_bwd_kernelINS_13Kernel_traitsIfffffjLj2048ELj1ELj1ELj4ELj16ENS_18Kernel_traits_baseILj2048EfffffjLj128EEEEELb1ELb1ELb1ELb0EEEvNS_9BwdParamsE,@function
        .size           _ZN10layer_norm13ln_bwd_kernelINS_13Kernel_traitsIfffffjLj2048ELj1ELj1ELj4ELj16ENS_18Kernel_traits_baseILj2048EfffffjLj128EEEEELb1ELb1ELb1ELb0EEEvNS_9BwdParamsE,(.L_x_8875 - _ZN10layer_norm13ln_bwd_kernelINS_13Kernel_traitsIfffffjLj2048ELj1ELj1ELj4ELj16ENS_18Kernel_traits_baseILj2048EfffffjLj128EEEEELb1ELb1ELb1ELb0EEEvNS_9BwdParamsE)
        .other          _ZN10layer_norm13ln_bwd_kernelINS_13Kernel_traitsIfffffjLj2048ELj1ELj1ELj4ELj16ENS_18Kernel_traits_baseILj2048EfffffjLj128EEEEELb1ELb1ELb1ELb0EEEvNS_9BwdParamsE,@"STO_CUDA_ENTRY STV_DEFAULT"
_ZN10layer_norm13ln_bwd_kernelINS_13Kernel_traitsIfffffjLj2048ELj1ELj1ELj4ELj16ENS_18Kernel_traits_baseILj2048EfffffjLj128EEEEELb1ELb1ELb1ELb0EEEvNS_9BwdParamsE:
.text._ZN10layer_norm13ln_bwd_kernelINS_13Kernel_traitsIfffffjLj2048ELj1ELj1ELj4ELj16ENS_18Kernel_traits_baseILj2048EfffffjLj128EEEEELb1ELb1ELb1ELb0EEEvNS_9BwdParamsE:
        /* <DEDUP_REMOVED lines=31> */
[----:B------:R-:W5:Y:S04]  /*01f0*/  @P4 LDG.E.128 R16, desc[UR4][R6.64] ;  /* 0x0000000406104981 */ /* 0x000f68000c1e1d00 */
[----:B---3--:R-:W-:Y:S02]  /*0200*/  @P3 IMAD.WIDE.U32 R44, R3, 0x10, R8 ;  /* 0x00000010032c3825 */ /* 0x008fe400078e0008 */
[----:B------:R-:W3:Y:S01]  /*0210*/  @P2 LDC.64 R52, c[0x0][0x278] ;  /* 0x00009e00ff342b82 */ /* 0x000ee20000000a00 */
[----:B------:R-:W-:Y:S02]  /*0220*/  CS2R R104, SRZ ;  /* 0x0000000000687805 */ /* 0x000fe4000001ff00 */
[----:B------:R-:W-:-:S02]  /*0230*/  CS2R R106, SRZ ;  /* 0x00000000006a7805 */ /* 0x000fc4000001ff00 */
[----:B------:R-:W-:Y:S01]  /*0240*/  CS2R R58, SRZ ;  /* 0x00000000003a7805 */ /* 0x000fe2000001ff00 */
[----:B------:R4:W5:Y:S02]  /*0250*/  @P3 LDG.E.128 R20, desc[UR4][R44.64] ;  /* 0x000000042c143981 */ /* 0x000964000c1e1d00 */
[----:B------:R-:W1:Y:S01]  /*0260*/  @P0 LDC.64 R54, c[0x0][0x260] ;  /* 0x00009800ff360b82 */ /* 0x000e620000000a00 */
[C---:B0-----:R-:W-:Y:S01]  /*0270*/  @P3 IMAD.WIDE.U32 R46, R3.reuse, 0x10, R46 ;  /* 0x00000010032e3825 */ /* 0x041fe200078e002e */
[----:B------:R-:W-:Y:S02]  /*0280*/  @P3 IADD3 R3, R3, 0x80, RZ ;  /* 0x0000008003033810 */ /* 0x000fe40007ffe0ff */
[----:B------:R-:W-:Y:S02]  /*0290*/  CS2R R60, SRZ ;  /* 0x00000000003c7805 */ /* 0x000fe4000001ff00 */
[----:B------:R-:W-:Y:S02]  /*02a0*/  CS2R R62, SRZ ;  /* 0x00000000003e7805 */ /* 0x000fe4000001ff00 */
[----:B------:R-:W-:Y:S01]  /*02b0*/  CS2R R64, SRZ ;  /* 0x0000000000407805 */ /* 0x000fe2000001ff00 */
[----:B------:R0:W5:Y:S01]  /*02c0*/  @P3 LDG.E.128 R24, desc[UR4][R46.64] ;  /* 0x000000042e183981 */ /* 0x000162000c1e1d00 */
[----:B------:R-:W1:Y:S01]  /*02d0*/  @P0 LDC.64 R56, c[0x0][0x278] ;  /* 0x00009e00ff380b82 */ /* 0x000e620000000a00 */
[----:B--2---:R-:W-:Y:S01]  /*02e0*/  @P2 IMAD.WIDE.U32 R50, R3, 0x10, R48 ;  /* 0x0000001003322825 */ /* 0x004fe200078e0030 */
[----:B----4-:R-:W-:-:S02]  /*02f0*/  CS2R R44, SRZ ;  /* 0x00000000002c7805 */ /* 0x010fc4000001ff00 */
[----:B------:R-:W-:Y:S02]  /*0300*/  CS2R R66, SRZ ;  /* 0x0000000000427805 */ /* 0x000fe4000001ff00 */
[----:B------:R-:W-:Y:S02]  /*0310*/  CS2R R68, SRZ ;  /* 0x0000000000447805 */ /* 0x000fe4000001ff00 */
[----:B------:R-:W-:Y:S01]  /*0320*/  CS2R R70, SRZ ;  /* 0x0000000000467805 */ /* 0x000fe2000001ff00 */
[----:B------:R-:W5:Y:S01]  /*0330*/  @P2 LDG.E.128 R28, desc[UR4][R50.64] ;  /* 0x00000004321c2981 */ /* 0x000f62000c1e1d00 */
[C---:B---3--:R-:W-:Y:S01]  /*0340*/  @P2 IMAD.WIDE.U32 R52, R3.reuse, 0x10, R52 ;  /* 0x0000001003342825 */ /* 0x048fe200078e0034 */
[----:B------:R-:W-:Y:S02]  /*0350*/  @P2 IADD3 R3, R3, 0x80, RZ ;  /* 0x0000008003032810 */ /* 0x000fe40007ffe0ff */
[----:B0-----:R-:W-:Y:S02]  /*0360*/  CS2R R46, SRZ ;  /* 0x00000000002e7805 */ /* 0x001fe4000001ff00 */
[----:B------:R-:W-:-:S02]  /*0370*/  CS2R R72, SRZ ;  /* 0x0000000000487805 */ /* 0x000fc4000001ff00 */
[----:B------:R-:W-:Y:S01]  /*0380*/  CS2R R74, SRZ ;  /* 0x00000000004a7805 */ /* 0x000fe2000001ff00 */
[----:B------:R-:W5:Y:S01]  /*0390*/  @P2 LDG.E.128 R32, desc[UR4][R52.64] ;  /* 0x0000000434202981 */ /* 0x000f62000c1e1d00 */
[----:B-1----:R-:W-:-:S05]  /*03a0*/  @P0 IMAD.WIDE.U32 R8, R3, 0x10, R54 ;  /* 0x0000001003080825 */ /* 0x002fca00078e0036 */
[----:B------:R0:W5:Y:S01]  /*03b0*/  @P0 LDG.E.128 R36, desc[UR4][R8.64] ;  /* 0x0000000408240981 */ /* 0x000162000c1e1d00 */
[----:B------:R-:W-:-:S05]  /*03c0*/  @P0 IMAD.WIDE.U32 R48, R3, 0x10, R56 ;  /* 0x0000001003300825 */ /* 0x000fca00078e0038 */
[----:B------:R1:W5:Y:S01]  /*03d0*/  @P0 LDG.E.128 R40, desc[UR4][R48.64] ;  /* 0x0000000430280981 */ /* 0x000362000c1e1d00 */
[----:B0-----:R-:W-:-:S04]  /*03e0*/  LEA.HI R9, R129, UR6, RZ, 0x19 ;  /* 0x0000000681097c11 */ /* 0x001fc8000f8fc8ff */
[----:B------:R-:W-:Y:S01]  /*03f0*/  ISETP.GE.AND P0, PT, R9, UR7, PT ;  /* 0x0000000709007c0c */ /* 0x000fe2000bf06270 */
[----:B------:R-:W-:Y:S01]  /*0400*/  ULDC.64 UR6, c[0x0][0x2c8] ;  /* 0x0000b20000067ab9 */ /* 0x000fe20000000a00 */
[----:B------:R-:W-:Y:S02]  /*0410*/  CS2R R50, SRZ ;  /* 0x0000000000327805 */ /* 0x000fe4000001ff00 */
[----:B------:R-:W-:Y:S02]  /*0420*/  CS2R R52, SRZ ;  /* 0x0000000000347805 */ /* 0x000fe4000001ff00 */
[----:B-1----:R-:W-:Y:S02]  /*0430*/  CS2R R48, SRZ ;  /* 0x0000000000307805 */ /* 0x002fe4000001ff00 */
        /* <DEDUP_REMOVED lines=8> */
[----:B------:R-:W-:Y:S06]  /*04c0*/  @P0 BRA `(.L_x_8450) ;  /* 0x0000003400000947 */ /* 0x000fec0003800000 */
[----:B------:R-:W0:Y:S01]  /*04d0*/  LDC.U8 R10, c[0x0][0x2a0] ;  /* 0x0000a800ff0a7b82 */ /* 0x000e220000000000 */
[----:B------:R-:W-:Y:S01]  /*04e0*/  HFMA2.MMA R145, -RZ, RZ, 0, 5.9604644775390625e-08 ;  /* 0x00000001ff917435 */ /* 0x000fe200000001ff */
[----:B------:R-:W-:-:S10]  /*04f0*/  MOV R45, RZ ;  /* 0x000000ff002d7202 */ /* 0x000fd40000000f00 */
.L_x_8541:
[----:B01----:R-:W1:Y:S08]  /*0500*/  LDC.64 R122, c[0x0][0x288] ;  /* 0x0000a200ff7a7b82 */ /* 0x003e700000000a00 */
[----:B--2---:R-:W2:Y:S08]  /*0510*/  LDC.64 R124, c[0x0][0x258] ;  /* 0x00009600ff7c7b82 */ /* 0x004eb00000000a00 */
[----:B---34-:R-:W3:Y:S01]  /*0520*/  LDC.64 R120, c[0x0][0x280] ;  /* 0x0000a000ff787b82 */ /* 0x018ee20000000a00 */
        /* <DEDUP_REMOVED lines=33> */
[----:B------:R-:W-:Y:S02]  /*0740*/  IADD3 R125, R125, 0x80, RZ ;  /* 0x000000807d7d7810 */ /* 0x000fe40007ffe0ff */
[----:B------:R-:W-:-:S07]  /*0750*/  IADD3 R123, R7, 0x80, RZ ;  /* 0x00000080077b7810 */ /* 0x000fce0007ffe0ff */
.L_x_8454:
[----:B------:R-:W-:Y:S05]  /*0760*/  BSYNC B1 ;  /* 0x0000000000017941 */ /* 0x000fea0003800000 */
.L_x_8453:
[----:B------:R-:W-:Y:S04]  /*0770*/  BSSY B1, `(.L_x_8455) ;  /* 0x000000b000017945 */ /* 0x000fe80003800000 */
[----:B------:R-:W-:Y:S05]  /*0780*/  @!P3 BRA `(.L_x_8456) ;  /* 0x000000000024b947 */ /* 0x000fea0003800000 */
[----:B--2---:R-:W1:Y:S01]  /*0790*/  LDC.64 R120, c[0x0][0x240] ;  /* 0x00009000ff787b82 */ /* 0x004e620000000a00 */
[----:B------:R-:W-:-:S04]  /*07a0*/  ISETP.NE.U32.AND P5, PT, RZ, UR6, PT ;  /* 0x00000006ff007c0c */ /* 0x000fc8000bfa5070 */
[----:B------:R-:W-:-:S13]  /*07b0*/  ISETP.NE.AND.EX P5, PT, RZ, UR7, PT, P5 ;  /* 0x00000007ff007c0c */ /* 0x000fda000bfa5350 */
[----:B------:R-:W-:-:S05]  /*07c0*/  @P5 IMAD.WIDE.U32 R126, R123, 0x10, R170 ;  /* 0x000000107b7e5825 */ /* 0x000fca00078e00aa */
[----:B------:R3:W5:Y:S01]  /*07d0*/  @P5 LDG.E.128 R92, desc[UR4][R126.64] ;  /* 0x000000047e5c5981 */ /* 0x000762000c1e1d00 */
[----:B-1----:R-:W-:-:S05]  /*07e0*/  IMAD.WIDE.U32 R120, R125, 0x4, R120 ;  /* 0x000000047d787825 */ /* 0x002fca00078e0078 */
[----:B------:R3:W5:Y:S01]  /*07f0*/  LDG.E R5, desc[UR4][R120.64] ;  /* 0x0000000478057981 */ /* 0x000762000c1e1900 */
[----:B------:R-:W-:Y:S02]  /*0800*/  IADD3 R125, R125, 0x80, RZ ;  /* 0x000000807d7d7810 */ /* 0x000fe40007ffe0ff */
[----:B------:R-:W-:-:S07]  /*0810*/  IADD3 R123, R123, 0x80, RZ ;  /* 0x000000807b7b7810 */ /* 0x000fce0007ffe0ff */
.L_x_8456:
[----:B------:R-:W-:Y:S05]  /*0820*/  BSYNC B1 ;  /* 0x0000000000017941 */ /* 0x000fea0003800000 */
.L_x_8455:
[----:B------:R-:W-:Y:S04]  /*0830*/  BSSY B1, `(.L_x_8457) ;  /* 0x000000b000017945 */ /* 0x000fe80003800000 */
[----:B------:R-:W-:Y:S05]  /*0840*/  @!P2 BRA `(.L_x_8458) ;  /* 0x000000000024a947 */ /* 0x000fea0003800000 */
[----:B--23--:R-:W1:Y:S01]  /*0850*/  LDC.64 R120, c[0x0][0x240] ;  /* 0x00009000ff787b82 */ /* 0x00ce620000000a00 */
        /* <DEDUP_REMOVED lines=8> */
.L_x_8458:
[----:B------:R-:W-:Y:S05]  /*08e0*/  BSYNC B1 ;  /* 0x0000000000017941 */ /* 0x000fea0003800000 */
.L_x_8457:
[----:B------:R-:W-:Y:S02]  /*08f0*/  ISETP.NE.AND P5, PT, R2, RZ, PT ;  /* 0x000000ff0200720c */ /* 0x000fe40003fa5270 */
[----:B------:R-:W-:-:S11]  /*0900*/  CS2R R164, SRZ ;  /* 0x0000000000a47805 */ /* 0x000fd6000001ff00 */
        /* <DEDUP_REMOVED lines=8> */
[----:B------:R-:W-:Y:S01]  /*0990*/  HFMA2.MMA R164, -RZ, RZ, 0, 0 ;  /* 0x00000000ffa47435 */ /* 0x000fe200000001ff */
[----:B------:R-:W-:Y:S10]  /*09a0*/  BRA `(.L_x_8459) ;  /* 0x0000000c002c7947 */ /* 0x000ff40003800000 */
.L_x_8452:
[----:B------:R-:W1:Y:S02]  /*09b0*/  LDC.64 R120, c[0x0][0x250] ;  /* 0x00009400ff787b82 */ /* 0x000e640000000a00 */
[----:B-1----:R-:W-:-:S06]  /*09c0*/  IMAD.WIDE R120, R9, 0x4, R120 ;  /* 0x0000000409787825 */ /* 0x002fcc00078e0278 */
[----:B------:R-:W2:Y:S01]  /*09d0*/  LDG.E R120, desc[UR4][R120.64] ;  /* 0x0000000478787981 */ /* 0x000ea2000c1e1900 */
[----:B------:R-:W-:Y:S01]  /*09e0*/  IADD3 R11, R122, -0x1, RZ ;  /* 0xffffffff7a0b7810 */ /* 0x000fe20007ffe0ff */
[----:B------:R-:W-:Y:S01]  /*09f0*/  BSSY B1, `(.L_x_8460) ;  /* 0x000003d000017945 */ /* 0x000fe20003800000 */
[----:B-----5:R-:W-:Y:S02]  /*0a00*/  ISETP.GE.AND P0, PT, R163, 0x1, PT ;  /* 0x00000001a300780c */ /* 0x020fe40003f06270 */
[----:B------:R-:W-:Y:S02]  /*0a10*/  CS2R R164, SRZ ;  /* 0x0000000000a47805 */ /* 0x000fe4000001ff00 */
[----:B0-----:R-:W-:Y:S01]  /*0a20*/  ISETP.NE.AND P5, PT, R10, RZ, PT ;  /* 0x000000ff0a00720c */ /* 0x001fe20003fa5270 */
[----:B------:R-:W-:Y:S01]  /*0a30*/  IMAD R11, R11, R128, RZ ;  /* 0x000000800b0b7224 */ /* 0x000fe200078e02ff */
[----:B------:R-:W-:Y:S02]  /*0a40*/  MOV R167, RZ ;  /* 0x000000ff00a77202 */ /* 0x000fe40000000f00 */
[----:B------:R-:W-:-:S02]  /*0a50*/  MOV R168, R7 ;  /* 0x0000000700a87202 */ /* 0x000fc40000000f00 */
[----:B------:R-:W-:-:S04]  /*0a60*/  SHF.R.S32.HI R166, RZ, 0x1f, R11 ;  /* 0x0000001fffa67819 */ /* 0x000fc8000001140b */
[----:B------:R-:W-:Y:S02]  /*0a70*/  LEA.HI R166, R166, R11, RZ, 0x2 ;  /* 0x0000000ba6a67211 */ /* 0x000fe400078f10ff */
[----:B------:R-:W-:-:S05]  /*0a80*/  @P0 IADD3 R11, R163, -0x1, RZ ;  /* 0xffffffffa30b0810 */ /* 0x000fca0007ffe0ff */
        /* <DEDUP_REMOVED lines=30> */
[C---:B------:R-:W-:Y:S01]  /*0c70*/  FMUL.FTZ R143, R8.reuse, R153 ;  /* 0x00000099088f7220 */ /* 0x040fe20000410000 */
        /* <DEDUP_REMOVED lines=20> */
.L_x_8461:
[----:B------:R-:W-:Y:S05]  /*0dc0*/  BSYNC B1 ;  /* 0x0000000000017941 */ /* 0x000fea0003800000 */
.L_x_8460:
        /* <DEDUP_REMOVED lines=46> */
.L_x_8463:
[----:B------:R-:W-:Y:S05]  /*10b0*/  BSYNC B1 ;  /* 0x0000000000017941 */ /* 0x000fea0003800000 */
.L_x_8462:
        /* <DEDUP_REMOVED lines=46> */
.L_x_8465:
[----:B------:R-:W-:Y:S05]  /*13a0*/  BSYNC B1 ;  /* 0x0000000000017941 */ /* 0x000fea0003800000 */
.L_x_8464:
        /* <DEDUP_REMOVED lines=43> */
.L_x_8459:
[----:B------:R-:W-:Y:S05]  /*1660*/  BSYNC B0 ;  /* 0x0000000000007941 */ /* 0x000fea0003800000 */
.L_x_8451:
        /* <DEDUP_REMOVED lines=26> */
.L_x_8558:
[----:B------:R-:W4:Y:S01]  /*1810*/  S2R R123, SR_CgaCtaId ;  /* 0x00000000007b7919 */ /* 0x000f220000008800 */
[----:B------:R-:W-:Y:S01]  /*1820*/  @!P5 LOP3.LUT R121, R121, 0x3, RZ, 0xc0, !PT ;  /* 0x000000037979d812 */ /* 0x000fe200078ec0ff */
[----:B-12---:R-:W-:Y:S01]  /*1830*/  FADD.FTZ R144, R144, R127 ;  /* 0x0000007f90907221 */ /* 0x006fe20000010000 */
[----:B------:R-:W-:Y:S01]  /*1840*/  MOV R122, 0x400 ;  /* 0x00000400007a7802 */ /* 0x000fe20000000f00 */
[----:B---3--:R-:W-:Y:S01]  /*1850*/  FADD.FTZ R145, R145, R125 ;  /* 0x0000007d91917221 */ /* 0x008fe20000010000 */
        /* <DEDUP_REMOVED lines=14> */
[----:B------:R-:W-:-:S03]  /*1940*/  FADD.FTZ R120, RZ, R121 ;  /* 0x00000079ff787221 */ /* 0x000fc60000010000 */
[----:B------:R-:W-:Y:S01]  /*1950*/  FADD.FTZ R165, R122, R165 ;  /* 0x000000a57aa57221 */ /* 0x000fe20000010000 */
[----:B------:R-:W-:Y:S01]  /*1960*/  FADD.FTZ R120, R123, R120 ;  /* 0x000000787b787221 */ /* 0x000fe20000010000 */
[----:B------:R-:W-:Y:S02]  /*1970*/  @P0 SHF.R.S32.HI R122, RZ, 0x1f, R163 ;  /* 0x0000001fff7a0819 */ /* 0x000fe400000114a3 */
[----:B--2---:R-:W-:Y:S01]  /*1980*/  FADD.FTZ R165, R165, R124 ;  /* 0x0000007ca5a57221 */ /* 0x004fe20000010000 */
        /* <DEDUP_REMOVED lines=14> */
.L_x_8470:
[----:B------:R-:W-:Y:S05]  /*1a70*/  BSYNC B1 ;  /* 0x0000000000017941 */ /* 0x000fea0003800000 */
.L_x_8469:
[----:B------:R-:W1:Y:S01]  /*1a80*/  @!P1 LDC.64 R120, c[0x0][0x2c8] ;  /* 0x0000b200ff789b82 */ /* 0x000e620000000a00 */
[----:B------:R-:W-:Y:S07]  /*1a90*/  BSSY B1, `(.L_x_8471) ;  /* 0x0000010000017945 */ /* 0x000fee0003800000 */
[----:B------:R-:W2:Y:S01]  /*1aa0*/  LDC.64 R122, c[0x0][0x308] ;  /* 0x0000c200ff7a7b82 */ /* 0x000ea20000000a00 */
[----:B-1----:R-:W-:-:S04]  /*1ab0*/  @!P1 ISETP.NE.U32.AND P5, PT, R120, RZ, PT ;  /* 0x000000ff7800920c */ /* 0x002fc80003fa5070 */
[----:B------:R-:W-:-:S04]  /*1ac0*/  @!P1 ISETP.NE.AND.EX P5, PT, R121, RZ, PT, P5 ;  /* 0x000000ff7900920c */ /* 0x000fc80003fa5350 */
[----:B-----5:R-:W-:Y:S01]  /*1ad0*/  @!P1 FSEL R127, R88, RZ, P5 ;  /* 0x000000ff587f9208 */ /* 0x020fe20002800000 */
[----:B--2---:R-:W-:Y:S08]  /*1ae0*/  @!P1 BRA `(.L_x_8472) ;  /* 0x0000000000289947 */ /* 0x004ff00003800000 */
[----:B0-----:R-:W-:Y:S02]  /*1af0*/  ISETP.NE.AND P5, PT, R10, RZ, PT ;  /* 0x000000ff0a00720c */ /* 0x001fe40003fa5270 */
        /* <DEDUP_REMOVED lines=9> */
.L_x_8472:
[----:B------:R-:W-:Y:S05]  /*1b90*/  BSYNC B1 ;  /* 0x0000000000017941 */ /* 0x000fea0003800000 */
.L_x_8471:
        /* <DEDUP_REMOVED lines=8> */
[-C--:B------:R-:W-:Y:S01]  /*1c20*/  FMUL.FTZ R116, R108, R127.reuse ;  /* 0x0000007f6c747220 */ /* 0x080fe20000410000 */
[----:B------:R-:W-:-:S04]  /*1c30*/  FMUL.FTZ R144, R16, R127 ;  /* 0x0000007f10907220 */ /* 0x000fc80000410000 */
[----:B------:R-:W-:Y:S02]  /*1c40*/  FSEL R127, R116, RZ, P6 ;  /* 0x000000ff747f7208 */ /* 0x000fe40003000000 */
[----:B------:R-:W-:-:S03]  /*1c50*/  SEL R116, R144, RZ, P6 ;  /* 0x000000ff90747207 */ /* 0x000fc60003000000 */
[----:B------:R-:W-:-:S07]  /*1c60*/  FADD.FTZ R72, R72, R127 ;  /* 0x0000007f48487221 */ /* 0x000fce0000010000 */
.L_x_8474:
[----:B------:R-:W-:Y:S05]  /*1c70*/  BSYNC B1 ;  /* 0x0000000000017941 */ /* 0x000fea0003800000 */
.L_x_8473:
[----:B------:R-:W-:Y:S01]  /*1c80*/  @!P1 ISETP.NE.U32.AND P6, PT, R120, RZ, PT ;  /* 0x000000ff7800920c */ /* 0x000fe20003fc5070 */
[----:B------:R-:W-:Y:S03]  /*1c90*/  BSSY B1, `(.L_x_8475) ;  /* 0x000000c000017945 */ /* 0x000fe60003800000 */
[----:B------:R-:W-:-:S04]  /*1ca0*/  @!P1 ISETP.NE.AND.EX P6, PT, R121, RZ, PT, P6 ;  /* 0x000000ff7900920c */ /* 0x000fc80003fc5360 */
[----:B------:R-:W-:Y:S01]  /*1cb0*/  @!P1 FSEL R144, R89, RZ, P6 ;  /* 0x000000ff59909208 */ /* 0x000fe20003000000 */
[----:B------:R-:W-:Y:S08]  /*1cc0*/  @!P1 BRA `(.L_x_8476) ;  /* 0x0000000000209947 */ /* 0x000ff00003800000 */
[----:B0-----:R-:W-:-:S04]  /*1cd0*/  ISETP.NE.AND P6, PT, R10, RZ, PT ;  /* 0x000000ff0a00720c */ /* 0x001fc80003fc5270 */
[----:B------:R-:W-:Y:S02]  /*1ce0*/  FSEL R127, R126, RZ, !P6 ;  /* 0x000000ff7e7f7208 */ /* 0x000fe40007000000 */
[----:B------:R-:W-:-:S03]  /*1cf0*/  ISETP.NE.U32.AND P6, PT, R120, RZ, PT ;  /* 0x000000ff7800720c */ /* 0x000fc60003fc5070 */
[----:B------:R-:W-:Y:S01]  /*1d00*/  FFMA.FTZ R144, R136, R124, R127 ;  /* 0x0000007c88907223 */ /* 0x000fe2000001007f */
[----:B------:R-:W-:-:S03]  /*1d10*/  ISETP.NE.AND.EX P6, PT, R121, RZ, PT, P6 ;  /* 0x000000ff7900720c */ /* 0x000fc60003fc5360 */
[----:B------:R-:W-:-:S04]  /*1d20*/  FADD.FTZ R127, R153, -R144 ;  /* 0x80000090997f7221 */ /* 0x000fc80000010000 */
[----:B------:R-:W-:-:S06]  /*1d30*/  FMUL.FTZ R144, R8, R127 ;  /* 0x0000007f08907220 */ /* 0x000fcc0000410000 */
[----:B------:R-:W-:-:S07]  /*1d40*/  @P6 FADD.FTZ R144, R89, R144 ;  /* 0x0000009059906221 */ /* 0x000fce0000010000 */
.L_x_8476:
[----:B------:R-:W-:Y:S05]  /*1d50*/  BSYNC B1 ;  /* 0x0000000000017941 */ /* 0x000fea0003800000 */
.L_x_8475:
[----:B------:R-:W-:Y:S01]  /*1d60*/  BSSY B1, `(.L_x_8477) ;  /* 0x000000b000017945 */ /* 0x000fe20003800000 */
[----:B------:R-:W-:-:S03]  /*1d70*/  SEL R113, R144, R113, P5 ;  /* 0x0000007190717207 */ /* 0x000fc60002800000 */
[----:B------:R-:W-:Y:S05]  /*1d80*/  @!P0 BRA `(.L_x_8478) ;  /* 0x0000000000208947 */ /* 0x000fea0003800000 */
        /* <DEDUP_REMOVED lines=8> */
.L_x_8478:
[----:B------:R-:W-:Y:S05]  /*1e10*/  BSYNC B1 ;  /* 0x0000000000017941 */ /* 0x000fea0003800000 */
.L_x_8477:
        /* <DEDUP_REMOVED lines=13> */
.L_x_8480:
[----:B------:R-:W-:Y:S05]  /*1ef0*/  BSYNC B1 ;  /* 0x0000000000017941 */ /* 0x000fea0003800000 */
.L_x_8479:
        /* <DEDUP_REMOVED lines=11> */
.L_x_8482:
[----:B------:R-:W-:Y:S05]  /*1fb0*/  BSYNC B1 ;  /* 0x0000000000017941 */ /* 0x000fea0003800000 */
.L_x_8481:
        /* <DEDUP_REMOVED lines=13> */
.L_x_8484:
[----:B------:R-:W-:Y:S05]  /*2090*/  BSYNC B1 ;  /* 0x0000000000017941 */ /* 0x000fea0003800000 */
.L_x_8483:
[----:B------:R-:W-:Y:S01]  /*20a0*/  SEL R115, R144, R115, P5 ;  /* 0x0000007390737207 */ /* 0x000fe20002800000 */
[----:B------:R-:W-:Y:S01]  /*20b0*/  BSSY B1, `(.L_x_8485) ;  /* 0x0000011000017945 */ /* 0x000fe20003800000 */
[----:B------:R-:W-:-:S04]  /*20c0*/  ISETP.NE.U32.AND P5, PT, R122, RZ, PT ;  /* 0x000000ff7a00720c */ /* 0x000fc80003fa5070 */
[----:B------:R-:W-:-:S13]  /*20d0*/  ISETP.NE.AND.EX P5, PT, R123, RZ, PT, P5 ;  /* 0x000000ff7b00720c */ /* 0x000fda0003fa5350 */
[----:B------:R-:W1:Y:S02]  /*20e0*/  @P5 LDC.64 R120, c[0x0][0x308] ;  /* 0x0000c200ff785b82 */ /* 0x000e640000000a00 */
[----:B-1----:R-:W-:-:S06]  /*20f0*/  @P5 IMAD.WIDE.U32 R122, R7, 0x10, R120 ;  /* 0x00000010077a5825 */ /* 0x002fcc00078e0078 */
[----:B------:R-:W1:Y:S01]  /*2100*/  @P0 LDC.64 R120, c[0x0][0x2f8] ;  /* 0x0000be00ff780b82 */ /* 0x000e620000000a00 */
[----:B------:R2:W-:Y:S01]  /*2110*/  @P5 STG.E.128 desc[UR4][R122.64], R112 ;  /* 0x000000707a005986 */ /* 0x0005e2000c101d04 */
[----:B-1----:R-:W-:Y:S01]  /*2120*/  @P0 IMAD.WIDE.U32 R120, R125, 0x10, R120 ;  /* 0x000000107d780825 */ /* 0x002fe200078e0078 */
[----:B--2---:R-:W-:Y:S06]  /*2130*/  @!P0 BRA `(.L_x_8486) ;  /* 0x0000000000208947 */ /* 0x004fec0003800000 */
        /* <DEDUP_REMOVED lines=8> */
.L_x_8486:
[----:B------:R-:W-:Y:S05]  /*21c0*/  BSYNC B1 ;  /* 0x0000000000017941 */ /* 0x000fea0003800000 */
.L_x_8485:
[----:B------:R1:W-:Y:S01]  /*21d0*/  @P0 STG.E.128 desc[UR4][R120.64], R116 ;  /* 0x0000007478000986 */ /* 0x0003e2000c101d04 */
[----:B------:R-:W-:Y:S02]  /*21e0*/  IADD3 R7, R7, 0x80, RZ ;  /* 0x0000008007077810 */ /* 0x000fe40007ffe0ff */
[----:B------:R-:W-:-:S07]  /*21f0*/  IADD3 R125, R125, 0x80, RZ ;  /* 0x000000807d7d7810 */ /* 0x000fce0007ffe0ff */
.L_x_8468:
[----:B------:R-:W-:Y:S05]  /*2200*/  BSYNC B0 ;  /* 0x0000000000007941 */ /* 0x000fea0003800000 */
.L_x_8467:
[----:B------:R-:W-:Y:S04]  /*2210*/  BSSY B0, `(.L_x_8487) ;  /* 0x0000077000007945 */ /* 0x000fe80003800000 */
[----:B------:R-:W-:Y:S05]  /*2220*/  @!P3 BRA `(.L_x_8488) ;  /* 0x0000000400d4b947 */ /* 0x000fea0003800000 */
[----:B------:R-:W2:Y:S01]  /*2230*/  @P0 LDC.64 R144, c[0x0][0x220] ;  /* 0x00008800ff900b82 */ /* 0x000ea20000000a00 */
[----:B0-----:R-:W-:-:S04]  /*2240*/  ISETP.NE.AND P5, PT, R10, RZ, PT ;  /* 0x000000ff0a00720c */ /* 0x001fc80003fa5270 */
[----:B------:R-:W-:-:S03]  /*2250*/  FSEL R127, R126, RZ, !P5 ;  /* 0x000000ff7e7f7208 */ /* 0x000fc60006800000 */
[----:B-1----:R-:W0:Y:S08]  /*2260*/  @!P1 LDC.64 R120, c[0x0][0x2c8] ;  /* 0x0000b200ff789b82 */ /* 0x002e300000000a00 */
        /* <DEDUP_REMOVED lines=16> */
.L_x_8490:
[----:B------:R-:W-:Y:S05]  /*2370*/  BSYNC B1 ;  /* 0x0000000000017941 */ /* 0x000fea0003800000 */
.L_x_8489:
        /* <DEDUP_REMOVED lines=13> */
.L_x_8492:
[----:B------:R-:W-:Y:S05]  /*2450*/  BSYNC B1 ;  /* 0x0000000000017941 */ /* 0x000fea0003800000 */
.L_x_8491:
        /* <DEDUP_REMOVED lines=11> */
.L_x_8494:
[----:B------:R-:W-:Y:S05]  /*2510*/  BSYNC B1 ;  /* 0x0000000000017941 */ /* 0x000fea0003800000 */
.L_x_8493:
        /* <DEDUP_REMOVED lines=11> */
.L_x_8496:
[----:B------:R-:W-:Y:S05]  /*25d0*/  BSYNC B1 ;  /* 0x0000000000017941 */ /* 0x000fea0003800000 */
.L_x_8495:
        /* <DEDUP_REMOVED lines=11> */
.L_x_8498:
[----:B------:R-:W-:Y:S05]  /*2690*/  BSYNC B1 ;  /* 0x0000000000017941 */ /* 0x000fea0003800000 */
.L_x_8497:
        /* <DEDUP_REMOVED lines=11> */
.L_x_8500:
[----:B------:R-:W-:Y:S05]  /*2750*/  BSYNC B1 ;  /* 0x0000000000017941 */ /* 0x000fea0003800000 */
.L_x_8499:
        /* <DEDUP_REMOVED lines=11> */
.L_x_8502:
[----:B------:R-:W-:Y:S05]  /*2810*/  BSYNC B1 ;  /* 0x0000000000017941 */ /* 0x000fea0003800000 */
.L_x_8501:
        /* <DEDUP_REMOVED lines=18> */
.L_x_8504:
[----:B------:R-:W-:Y:S05]  /*2940*/  BSYNC B1 ;  /* 0x0000000000017941 */ /* 0x000fea0003800000 */
.L_x_8503:
[----:B------:R2:W-:Y:S01]  /*2950*/  @P0 STG.E.128 desc[UR4][R120.64], R116 ;  /* 0x0000007478000986 */ /* 0x0005e2000c101d04 */
[----:B------:R-:W-:Y:S02]  /*2960*/  IADD3 R125, R125, 0x80, RZ ;  /* 0x000000807d7d7810 */ /* 0x000fe40007ffe0ff */
[----:B------:R-:W-:-:S07]  /*2970*/  IADD3 R7, R7, 0x80, RZ ;  /* 0x0000008007077810 */ /* 0x000fce0007ffe0ff */
.L_x_8488:
[----:B------:R-:W-:Y:S05]  /*2980*/  BSYNC B0 ;  /* 0x0000000000007941 */ /* 0x000fea0003800000 */
.L_x_8487:
[----:B------:R-:W-:Y:S04]  /*2990*/  BSSY B0, `(.L_x_8505) ;  /* 0x0000077000007945 */ /* 0x000fe80003800000 */
[----:B------:R-:W-:Y:S05]  /*29a0*/  @!P2 BRA `(.L_x_8506) ;  /* 0x0000000400d4a947 */ /* 0x000fea0003800000 */
[----:B------:R-:W3:Y:S01]  /*29b0*/  @P0 LDC.64 R144, c[0x0][0x220] ;  /* 0x00008800ff900b82 */ /* 0x000ee20000000a00 */
[----:B0-----:R-:W-:-:S04]  /*29c0*/  ISETP.NE.AND P5, PT, R10, RZ, PT ;  /* 0x000000ff0a00720c */ /* 0x001fc80003fa5270 */
[----:B------:R-:W-:-:S03]  /*29d0*/  FSEL R127, R126, RZ, !P5 ;  /* 0x000000ff7e7f7208 */ /* 0x000fc60006800000 */
[----:B-12---:R-:W0:Y:S08]  /*29e0*/  @!P1 LDC.64 R120, c[0x0][0x2c8] ;  /* 0x0000b200ff789b82 */ /* 0x006e300000000a00 */
[----:B------:R-:W1:Y:S01]  /*29f0*/  LDC.64 R122, c[0x0][0x308] ;  /* 0x0000c200ff7a7b82 */ /* 0x000e620000000a00 */
[----:B---3--:R-:W-:-:S05]  /*2a00*/  @P0 IMAD.WIDE.U32 R144, R125, 0x10, R144 ;  /* 0x000000107d900825 */ /* 0x008fca00078e0090 */
        /* <DEDUP_REMOVED lines=14> */
.L_x_8508:
[----:B------:R-:W-:Y:S05]  /*2af0*/  BSYNC B1 ;  /* 0x0000000000017941 */ /* 0x000fea0003800000 */
.L_x_8507:
        /* <DEDUP_REMOVED lines=13> */
.L_x_8510:
[----:B------:R-:W-:Y:S05]  /*2bd0*/  BSYNC B1 ;  /* 0x0000000000017941 */ /* 0x000fea0003800000 */
.L_x_8509:
        /* <DEDUP_REMOVED lines=11> */
.L_x_8512:
[----:B------:R-:W-:Y:S05]  /*2c90*/  BSYNC B1 ;  /* 0x0000000000017941 */ /* 0x000fea0003800000 */
.L_x_8511:
        /* <DEDUP_REMOVED lines=11> */
.L_x_8514:
[----:B------:R-:W-:Y:S05]  /*2d50*/  BSYNC B1 ;  /* 0x0000000000017941 */ /* 0x000fea0003800000 */
.L_x_8513:
        /* <DEDUP_REMOVED lines=11> */
.L_x_8516:
[----:B------:R-:W-:Y:S05]  /*2e10*/  BSYNC B1 ;  /* 0x0000000000017941 */ /* 0x000fea0003800000 */
.L_x_8515:
        /* <DEDUP_REMOVED lines=11> */
.L_x_8518:
[----:B------:R-:W-:Y:S05]  /*2ed0*/  BSYNC B1 ;  /* 0x0000000000017941 */ /* 0x000fea0003800000 */
.L_x_8517:
        /* <DEDUP_REMOVED lines=11> */
.L_x_8520:
[----:B------:R-:W-:Y:S05]  /*2f90*/  BSYNC B1 ;  /* 0x0000000000017941 */ /* 0x000fea0003800000 */
.L_x_8519:
        /* <DEDUP_REMOVED lines=13> */
[-C--:B------:R-:W-:Y:S01]  /*3070*/  FMUL.FTZ R119, R111, R144.reuse ;  /* 0x000000906f777220 */ /* 0x080fe20000410000 */
[----:B------:R-:W-:-:S04]  /*3080*/  FMUL.FTZ R144, R35, R144 ;  /* 0x0000009023907220 */ /* 0x000fc80000410000 */
[----:B0-----:R-:W-:Y:S02]  /*3090*/  FSEL R122, R119, RZ, P5 ;  /* 0x000000ff777a7208 */ /* 0x001fe40002800000 */
[----:B------:R-:W-:-:S03]  /*30a0*/  SEL R119, R144, RZ, P5 ;  /* 0x000000ff90777207 */ /* 0x000fc60002800000 */
[----:B------:R-:W-:-:S07]  /*30b0*/  FADD.FTZ R83, R83, R122 ;  /* 0x0000007a53537221 */ /* 0x000fce0000010000 */
.L_x_8522:
[----:B------:R-:W-:Y:S05]  /*30c0*/  BSYNC B1 ;  /* 0x0000000000017941 */ /* 0x000fea0003800000 */
.L_x_8521:
[----:B------:R3:W-:Y:S01]  /*30d0*/  @P0 STG.E.128 desc[UR4][R120.64], R116 ;  /* 0x0000007478000986 */ /* 0x0007e2000c101d04 */
[----:B------:R-:W-:Y:S02]  /*30e0*/  IADD3 R125, R125, 0x80, RZ ;  /* 0x000000807d7d7810 */ /* 0x000fe40007ffe0ff */
[----:B------:R-:W-:-:S07]  /*30f0*/  IADD3 R7, R7, 0x80, RZ ;  /* 0x0000008007077810 */ /* 0x000fce0007ffe0ff */
.L_x_8506:
[----:B------:R-:W-:Y:S05]  /*3100*/  BSYNC B0 ;  /* 0x0000000000007941 */ /* 0x000fea0003800000 */
.L_x_8505:
[----:B------:R-:W-:Y:S01]  /*3110*/  ISETP.NE.AND P5, PT, R2, RZ, PT ;  /* 0x000000ff0200720c */ /* 0x000fe20003fa5270 */
[----:B------:R-:W-:-:S12]  /*3120*/  BSSY B0, `(.L_x_8523) ;  /* 0x0000075000007945 */ /* 0x000fd80003800000 */
[----:B------:R-:W-:Y:S05]  /*3130*/  @!P5 BRA `(.L_x_8524) ;  /* 0x0000000400ccd947 */ /* 0x000fea0003800000 */
[----:B0-----:R-:W0:Y:S01]  /*3140*/  @P0 LDC.64 R122, c[0x0][0x220] ;  /* 0x00008800ff7a0b82 */ /* 0x001e220000000a00 */
[----:B------:R-:W-:-:S04]  /*3150*/  ISETP.NE.AND P5, PT, R10, RZ, PT ;  /* 0x000000ff0a00720c */ /* 0x000fc80003fa5270 */
[----:B------:R-:W-:-:S03]  /*3160*/  FSEL R127, R126, RZ, !P5 ;  /* 0x000000ff7e7f7208 */ /* 0x000fc60006800000 */
[----:B-123--:R-:W1:Y:S01]  /*3170*/  @!P1 LDC.64 R120, c[0x0][0x2c8] ;  /* 0x0000b200ff789b82 */ /* 0x00ee620000000a00 */
        /* <DEDUP_REMOVED lines=15> */
.L_x_8526:
[----:B------:R-:W-:Y:S05]  /*3270*/  BSYNC B1 ;  /* 0x0000000000017941 */ /* 0x000fea0003800000 */
.L_x_8525:
[----:B------:R-:W-:Y:S04]  /*3280*/  BSSY B1, `(.L_x_8527) ;  /* 0x000000a000017945 */ /* 0x000fe80003800000 */
        /* <DEDUP_REMOVED lines=9> */
.L_x_8528:
[----:B------:R-:W-:Y:S05]  /*3320*/  BSYNC B1 ;  /* 0x0000000000017941 */ /* 0x000fea0003800000 */
.L_x_8527:
        /* <DEDUP_REMOVED lines=15> */
.L_x_8530:
[----:B------:R-:W-:Y:S05]  /*3420*/  BSYNC B1 ;  /* 0x0000000000017941 */ /* 0x000fea0003800000 */
.L_x_8529:
        /* <DEDUP_REMOVED lines=10> */
.L_x_8532:
[----:B------:R-:W-:Y:S05]  /*34d0*/  BSYNC B1 ;  /* 0x0000000000017941 */ /* 0x000fea0003800000 */
.L_x_8531:
        /* <DEDUP_REMOVED lines=12> */
.L_x_8534:
[----:B------:R-:W-:Y:S05]  /*35a0*/  BSYNC B1 ;  /* 0x0000000000017941 */ /* 0x000fea0003800000 */
.L_x_8533:
        /* <DEDUP_REMOVED lines=10> */
.L_x_8536:
[----:B------:R-:W-:Y:S05]  /*3650*/  BSYNC B1 ;  /* 0x0000000000017941 */ /* 0x000fea0003800000 */
.L_x_8535:
        /* <DEDUP_REMOVED lines=11> */
.L_x_8538:
[----:B------:R-:W-:Y:S05]  /*3710*/  BSYNC B1 ;  /* 0x0000000000017941 */ /* 0x000fea0003800000 */
.L_x_8537:
        /* <DEDUP_REMOVED lines=19> */
.L_x_8540:
[----:B------:R-:W-:Y:S05]  /*3850*/  BSYNC B1 ;  /* 0x0000000000017941 */ /* 0x000fea0003800000 */
.L_x_8539:
[----:B------:R4:W-:Y:S02]  /*3860*/  @P0 STG.E.128 desc[UR4][R120.64], R116 ;  /* 0x0000007478000986 */ /* 0x0009e4000c101d04 */
.L_x_8524:
[----:B------:R-:W-:Y:S05]  /*3870*/  BSYNC B0 ;  /* 0x0000000000007941 */ /* 0x000fea0003800000 */
.L_x_8523:
[----:B------:R-:W-:Y:S02]  /*3880*/  IADD3 R9, R9, UR12, RZ ;  /* 0x0000000c09097c10 */ /* 0x000fe4000fffe0ff */
[----:B------:R-:W-:Y:S02]  /*3890*/  ISETP.NE.AND P1, PT, R166, RZ, PT ;  /* 0x000000ffa600720c */ /* 0x000fe40003f25270 */
[----:B------:R-:W-:Y:S02]  /*38a0*/  ISETP.GE.AND P0, PT, R9, UR13, PT ;  /* 0x0000000d09007c0c */ /* 0x000fe4000bf06270 */
[----:B------:R-:W-:-:S11]  /*38b0*/  SEL R145, RZ, 0x1, P1 ;  /* 0x00000001ff917807 */ /* 0x000fd60000800000 */
[----:B------:R-:W-:Y:S05]  /*38c0*/  @!P0 BRA `(.L_x_8541) ;  /* 0xffffffcc000c8947 */ /* 0x000fea000383ffff */
.L_x_8450:
[----:B-----5:R-:W0:Y:S01]  /*38d0*/  S2R R0, SR_TID.X ;  /* 0x0000000000007919 */ /* 0x020e220000002100 */
[----:B------:R-:W0:Y:S01]  /*38e0*/  S2UR UR9, SR_CTAID.X ;  /* 0x00000000000979c3 */ /* 0x000e220000002500 */
[----:B------:R-:W-:Y:S01]  /*38f0*/  BSSY B0, `(.L_x_8542) ;  /* 0x0000010000007945 */ /* 0x000fe20003800000 */
[C---:B0-----:R-:W-:Y:S02]  /*3900*/  LEA.HI R3, R0.reuse, UR9, RZ, 0x19 ;  /* 0x0000000900037c11 */ /* 0x041fe4000f8fc8ff */
[----:B------:R-:W-:-:S03]  /*3910*/  LOP3.LUT R11, R0, 0x7f, RZ, 0xc0, !PT ;  /* 0x0000007f000b7812 */ /* 0x000fc600078ec0ff */
[----:B------:R-:W-:-:S05]  /*3920*/  IMAD R128, R3, R128, RZ ;  /* 0x0000008003807224 */ /* 0x000fca00078e02ff */
[----:B------:R-:W-:Y:S01]  /*3930*/  LEA.HI R11, R128, R11, RZ, 0x1e ;  /* 0x0000000b800b7211 */ /* 0x000fe200078ff0ff */
[----:B------:R-:W-:Y:S06]  /*3940*/  @!P4 BRA `(.L_x_8543) ;  /* 0x000000000028c947 */ /* 0x000fec0003800000 */
[----:B------:R-:W0:Y:S08]  /*3950*/  LDC.64 R4, c[0x0][0x2d0] ;  /* 0x0000b400ff047b82 */ /* 0x000e300000000a00 */
[----:B------:R-:W5:Y:S08]  /*3960*/  LDC.64 R6, c[0x0][0x2d8] ;  /* 0x0000b600ff067b82 */ /* 0x000f700000000a00 */
[----:B------:R-:W1:Y:S01]  /*3970*/  LDC.64 R8, c[0x0][0x2f0] ;  /* 0x0000bc00ff087b82 */ /* 0x000e620000000a00 */
[----:B0-----:R-:W-:-:S05]  /*3980*/  IMAD.WIDE.U32 R4, R11, 0x10, R4 ;  /* 0x000000100b047825 */ /* 0x001fca00078e0004 */
[----:B------:R0:W-:Y:S01]  /*3990*/  STG.E.128 desc[UR4][R4.64], R56 ;  /* 0x0000003804007986 */ /* 0x0001e2000c101d04 */
[----:B-----5:R-:W-:-:S05]  /*39a0*/  IMAD.WIDE.U32 R6, R11, 0x10, R6 ;  /* 0x000000100b067825 */ /* 0x020fca00078e0006 */
[----:B------:R0:W-:Y:S01]  /*39b0*/  STG.E.128 desc[UR4][R6.64], R44 ;  /* 0x0000002c06007986 */ /* 0x0001e2000c101d04 */
[C---:B-1----:R-:W-:Y:S01]  /*39c0*/  IMAD.WIDE.U32 R8, R11.reuse, 0x10, R8 ;  /* 0x000000100b087825 */ /* 0x042fe200078e0008 */
[----:B------:R-:W-:-:S04]  /*39d0*/  IADD3 R11, R11, 0x80, RZ ;  /* 0x000000800b0b7810 */ /* 0x000fc80007ffe0ff */
[----:B------:R0:W-:Y:S03]  /*39e0*/  STG.E.128 desc[UR4][R8.64], R72 ;  /* 0x0000004808007986 */ /* 0x0001e6000c101d04 */
.L_x_8543:
[----:B------:R-:W-:Y:S05]  /*39f0*/  BSYNC B0 ;  /* 0x0000000000007941 */ /* 0x000fea0003800000 */
.L_x_8542:
[----:B------:R-:W-:Y:S04]  /*3a00*/  BSSY B0, `(.L_x_8544) ;  /* 0x000000c000007945 */ /* 0x000fe80003800000 */
[----:B------:R-:W-:Y:S05]  /*3a10*/  @!P3 BRA `(.L_x_8545) ;  /* 0x000000000028b947 */ /* 0x000fea0003800000 */
[----:B0-----:R-:W0:Y:S08]  /*3a20*/  LDC.64 R4, c[0x0][0x2d0] ;  /* 0x0000b400ff047b82 */ /* 0x001e300000000a00 */
        /* <DEDUP_REMOVED lines=9> */
.L_x_8545:
[----:B------:R-:W-:Y:S05]  /*3ac0*/  BSYNC B0 ;  /* 0x0000000000007941 */ /* 0x000fea0003800000 */
.L_x_8544:
        /* <DEDUP_REMOVED lines=12> */
.L_x_8547:
[----:B------:R-:W-:Y:S05]  /*3b90*/  BSYNC B0 ;  /* 0x0000000000007941 */ /* 0x000fea0003800000 */
.L_x_8546:
[----:B------:R-:W-:-:S13]  /*3ba0*/  ISETP.NE.AND P0, PT, R2, RZ, PT ;  /* 0x000000ff0200720c */ /* 0x000fda0003f05270 */
[----:B------:R-:W-:Y:S05]  /*3bb0*/  @!P0 EXIT ;  /* 0x000000000000894d */ /* 0x000fea0003800000 */
[----:B------:R-:W5:Y:S08]  /*3bc0*/  LDC.64 R2, c[0x0][0x2d0] ;  /* 0x0000b400ff027b82 */ /* 0x000f700000000a00 */
[----:B0-----:R-:W0:Y:S08]  /*3bd0*/  LDC.64 R4, c[0x0][0x2d8] ;  /* 0x0000b600ff047b82 */ /* 0x001e300000000a00 */
[----:B------:R-:W1:Y:S01]  /*3be0*/  LDC.64 R6, c[0x0][0x2f0] ;  /* 0x0000bc00ff067b82 */ /* 0x000e620000000a00 */
[----:B-----5:R-:W-:-:S05]  /*3bf0*/  IMAD.WIDE.U32 R2, R11, 0x10, R2 ;  /* 0x000000100b027825 */ /* 0x020fca00078e0002 */
[----:B------:R-:W-:Y:S01]  /*3c00*/  STG.E.128 desc[UR4][R2.64], R68 ;  /* 0x0000004402007986 */ /* 0x000fe2000c101d04 */
[----:B0-----:R-:W-:-:S05]  /*3c10*/  IMAD.WIDE.U32 R4, R11, 0x10, R4 ;  /* 0x000000100b047825 */ /* 0x001fca00078e0004 */
[----:B------:R-:W-:Y:S01]  /*3c20*/  STG.E.128 desc[UR4][R4.64], R52 ;  /* 0x0000003404007986 */ /* 0x000fe2000c101d04 */
[----:B-1----:R-:W-:-:S05]  /*3c30*/  IMAD.WIDE.U32 R6, R11, 0x10, R6 ;  /* 0x000000100b067825 */ /* 0x002fca00078e0006 */
[----:B------:R-:W-:Y:S01]  /*3c40*/  STG.E.128 desc[UR4][R6.64], R84 ;  /* 0x0000005406007986 */ /* 0x000fe2000c101d04 */
[----:B------:R-:W-:Y:S05]  /*3c50*/  EXIT ;  /* 0x000000000000794d */ /* 0x000fea0003800000 */
.L_x_8466:
[----:B------:R-:W-:Y:S01]  /*3c60*/  HFMA2.MMA R123, -RZ, RZ, 0, 1.847743988037109375e-06 ;  /* 0x0000001fff7b7435 */ /* 0x000fe200000001ff */
[----:B------:R-:W-:Y:S02]  /*3c70*/  MOV R122, 0x10 ;  /* 0x00000010007a7802 */ /* 0x000fe40000000f00 */
[----:B------:R-:W-:-:S08]  /*3c80*/  MOV R124, 0xffffffff ;  /* 0xffffffff007c7802 */ /* 0x000fd00000000f00 */
[----:B0----5:R-:W-:Y:S05]  /*3c90*/  WARPSYNC.COLLECTIVE R124, `(.L_x_8548) ;  /* 0x000000007c087348 */ /* 0x021fea0003c00000 */
[----:B------:R1:W2:Y:S02]  /*3ca0*/  SHFL.DOWN P6, R125, R165, R122, R123 ;  /* 0x0800007aa57d7389 */ /* 0x0002a400000c007b */
[----:B012--5:R-:W-:Y:S01]  /*3cb0*/  ENDCOLLECTIVE ;  /* 0x000000000000791b */ /* 0x027fe20003800000 */
.L_x_8548:
[----:B------:R-:W-:Y:S01]  /*3cc0*/  FADD.FTZ R126, R125, R165 ;  /* 0x000000a57d7e7221 */ /* 0x000fe20000010000 */
[----:B------:R-:W-:-:S07]  /*3cd0*/  MOV R165, R164 ;  /* 0x000000a400a57202 */ /* 0x000fce0000000f00 */
[----:B------:R-:W-:Y:S05]  /*3ce0*/  WARPSYNC.COLLECTIVE R124, `(.L_x_8549) ;  /* 0x000000007c087348 */ /* 0x000fea0003c00000 */
[----:B------:R0:W1:Y:S02]  /*3cf0*/  SHFL.DOWN P6, R125, R165, R122, R123 ;  /* 0x0800007aa57d7389 */ /* 0x00006400000c007b */
[----:B01----:R-:W-:Y:S01]  /*3d00*/  ENDCOLLECTIVE ;  /* 0x000000000000791b */ /* 0x003fe20003800000 */
.L_x_8549:
[----:B------:R-:W-:Y:S01]  /*3d10*/  HFMA2.MMA R122, -RZ, RZ, 0, 4.76837158203125e-07 ;  /* 0x00000008ff7a7435 */ /* 0x000fe200000001ff */
[----:B------:R-:W-:Y:S02]  /*3d20*/  MOV R165, R126 ;  /* 0x0000007e00a57202 */ /* 0x000fe40000000f00 */
[----:B------:R-:W-:-:S08]  /*3d30*/  MOV R127, R125 ;  /* 0x0000007d007f7202 */ /* 0x000fd00000000f00 */
[----:B------:R-:W-:Y:S05]  /*3d40*/  WARPSYNC.COLLECTIVE R124, `(.L_x_8550) ;  /* 0x000000007c087348 */ /* 0x000fea0003c00000 */
[----:B------:R0:W1:Y:S02]  /*3d50*/  SHFL.DOWN P6, R125, R165, R122, R123 ;  /* 0x0800007aa57d7389 */ /* 0x00006400000c007b */
[----:B01----:R-:W-:Y:S01]  /*3d60*/  ENDCOLLECTIVE ;  /* 0x000000000000791b */ /* 0x003fe20003800000 */
.L_x_8550:
[----:B------:R-:W-:-:S05]  /*3d70*/  FADD.FTZ R127, R127, R164 ;  /* 0x000000a47f7f7221 */ /* 0x000fca0000010000 */
[----:B------:R-:W-:Y:S01]  /*3d80*/  MOV R165, R127 ;  /* 0x0000007f00a57202 */ /* 0x000fe20000000f00 */
[----:B------:R-:W-:-:S07]  /*3d90*/  FADD.FTZ R167, R126, R125 ;  /* 0x0000007d7ea77221 */ /* 0x000fce0000010000 */
[----:B------:R-:W-:Y:S05]  /*3da0*/  WARPSYNC.COLLECTIVE R124, `(.L_x_8551) ;  /* 0x000000007c087348 */ /* 0x000fea0003c00000 */
[----:B------:R0:W1:Y:S02]  /*3db0*/  SHFL.DOWN P6, R125, R165, R122, R123 ;  /* 0x0800007aa57d7389 */ /* 0x00006400000c007b */
[----:B01----:R-:W-:Y:S01]  /*3dc0*/  ENDCOLLECTIVE ;  /* 0x000000000000791b */ /* 0x003fe20003800000 */
.L_x_8551:
[----:B------:R-:W-:Y:S01]  /*3dd0*/  HFMA2.MMA R122, -RZ, RZ, 0, 2.384185791015625e-07 ;  /* 0x00000004ff7a7435 */ /* 0x000fe200000001ff */
[----:B------:R-:W-:Y:S02]  /*3de0*/  MOV R165, R167 ;  /* 0x000000a700a57202 */ /* 0x000fe40000000f00 */
[----:B------:R-:W-:-:S08]  /*3df0*/  MOV R168, R125 ;  /* 0x0000007d00a87202 */ /* 0x000fd00000000f00 */
[----:B------:R-:W-:Y:S05]  /*3e00*/  WARPSYNC.COLLECTIVE R124, `(.L_x_8552) ;  /* 0x000000007c087348 */ /* 0x000fea0003c00000 */
[----:B------:R0:W1:Y:S02]  /*3e10*/  SHFL.DOWN P6, R125, R165, R122, R123 ;  /* 0x0800007aa57d7389 */ /* 0x00006400000c007b */
[----:B01----:R-:W-:Y:S01]  /*3e20*/  ENDCOLLECTIVE ;  /* 0x000000000000791b */ /* 0x003fe20003800000 */
.L_x_8552:
[----:B------:R-:W-:-:S05]  /*3e30*/  FADD.FTZ R168, R127, R168 ;  /* 0x000000a87fa87221 */ /* 0x000fca0000010000 */
[----:B------:R-:W-:Y:S01]  /*3e40*/  MOV R165, R168 ;  /* 0x000000a800a57202 */ /* 0x000fe20000000f00 */
[----:B------:R-:W-:-:S07]  /*3e50*/  FADD.FTZ R169, R167, R125 ;  /* 0x0000007da7a97221 */ /* 0x000fce0000010000 */
[----:B------:R-:W-:Y:S05]  /*3e60*/  WARPSYNC.COLLECTIVE R124, `(.L_x_8553) ;  /* 0x000000007c087348 */ /* 0x000fea0003c00000 */
[----:B------:R0:W1:Y:S02]  /*3e70*/  SHFL.DOWN P6, R125, R165, R122, R123 ;  /* 0x0800007aa57d7389 */ /* 0x00006400000c007b */
[----:B01----:R-:W-:Y:S01]  /*3e80*/  ENDCOLLECTIVE ;  /* 0x000000000000791b */ /* 0x003fe20003800000 */
.L_x_8553:
[----:B------:R-:W-:Y:S01]  /*3e90*/  HFMA2.MMA R122, -RZ, RZ, 0, 1.1920928955078125e-07 ;  /* 0x00000002ff7a7435 */ /* 0x000fe200000001ff */
[----:B------:R-:W-:Y:S02]  /*3ea0*/  MOV R165, R169 ;  /* 0x000000a900a57202 */ /* 0x000fe40000000f00 */
[----:B------:R-:W-:-:S08]  /*3eb0*/  MOV R145, R125 ;  /* 0x0000007d00917202 */ /* 0x000fd00000000f00 */
[----:B------:R-:W-:Y:S05]  /*3ec0*/  WARPSYNC.COLLECTIVE R124, `(.L_x_8554) ;  /* 0x000000007c087348 */ /* 0x000fea0003c00000 */
[----:B------:R0:W1:Y:S02]  /*3ed0*/  SHFL.DOWN P6, R125, R165, R122, R123 ;  /* 0x0800007aa57d7389 */ /* 0x00006400000c007b */
[----:B01----:R-:W-:Y:S01]  /*3ee0*/  ENDCOLLECTIVE ;  /* 0x000000000000791b */ /* 0x003fe20003800000 */
.L_x_8554:
[----:B------:R-:W-:-:S05]  /*3ef0*/  FADD.FTZ R170, R168, R145 ;  /* 0x00000091a8aa7221 */ /* 0x000fca0000010000 */
[----:B------:R-:W-:Y:S01]  /*3f00*/  MOV R165, R170 ;  /* 0x000000aa00a57202 */ /* 0x000fe20000000f00 */
[----:B------:R-:W-:-:S07]  /*3f10*/  FADD.FTZ R144, R169, R125 ;  /* 0x0000007da9907221 */ /* 0x000fce0000010000 */
[----:B------:R-:W-:Y:S05]  /*3f20*/  WARPSYNC.COLLECTIVE R124, `(.L_x_8555) ;  /* 0x000000007c087348 */ /* 0x000fea0003c00000 */
[----:B------:R0:W1:Y:S02]  /*3f30*/  SHFL.DOWN P6, R125, R165, R122, R123 ;  /* 0x0800007aa57d7389 */ /* 0x00006400000c007b */
[----:B01----:R-:W-:Y:S01]  /*3f40*/  ENDCOLLECTIVE ;  /* 0x000000000000791b */ /* 0x003fe20003800000 */
.L_x_8555:
[----:B------:R-:W-:Y:S01]  /*3f50*/  HFMA2.MMA R122, -RZ, RZ, 0, 5.9604644775390625e-08 ;  /* 0x00000001ff7a7435 */ /* 0x000fe200000001ff */
[----:B------:R-:W-:Y:S02]  /*3f60*/  MOV R165, R144 ;  /* 0x0000009000a57202 */ /* 0x000fe40000000f00 */
[----:B------:R-:W-:-:S08]  /*3f70*/  MOV R145, R125 ;  /* 0x0000007d00917202 */ /* 0x000fd00000000f00 */
[----:B------:R-:W-:Y:S05]  /*3f80*/  WARPSYNC.COLLECTIVE R124, `(.L_x_8556) ;  /* 0x000000007c087348 */ /* 0x000fea0003c00000 */
[----:B------:R0:W1:Y:S02]  /*3f90*/  SHFL.DOWN P6, R125, R165, R122, R123 ;  /* 0x0800007aa57d7389 */ /* 0x00006400000c007b */
[----:B01----:R-:W-:Y:S01]  /*3fa0*/  ENDCOLLECTIVE ;  /* 0x000000000000791b */ /* 0x003fe20003800000 */
.L_x_8556:
[----:B------:R-:W-:-:S05]  /*3fb0*/  FADD.FTZ R145, R170, R145 ;  /* 0x00000091aa917221 */ /* 0x000fca0000010000 */
[----:B------:R-:W-:Y:S02]  /*3fc0*/  MOV R165, R145 ;  /* 0x0000009100a57202 */ /* 0x000fe40000000f00 */
[----:B------:R-:W-:-:S07]  /*3fd0*/  MOV R127, R125 ;  /* 0x0000007d007f7202 */ /* 0x000fce0000000f00 */
[----:B------:R-:W-:Y:S05]  /*3fe0*/  WARPSYNC.COLLECTIVE R124, `(.L_x_8557) ;  /* 0x000000007c087348 */ /* 0x000fea0003c00000 */
[----:B------:R0:W1:Y:S02]  /*3ff0*/  SHFL.DOWN P6, R125, R165, R122, R123 ;  /* 0x0800007aa57d7389 */ /* 0x00006400000c007b */
[----:B01----:R-:W-:Y:S01]  /*4000*/  ENDCOLLECTIVE ;  /* 0x000000000000791b */ /* 0x003fe20003800000 */
.L_x_8557:
[----:B------:R-:W-:Y:S05]  /*4010*/  BRA `(.L_x_8558) ;  /* 0xffffffd400fc7947 */ /* 0x000fea000383ffff */
.L_x_8559:
        /* <DEDUP_REMOVED lines=14> */
.L_x_8875:


//--------------------- .text._ZN10layer_norm22ln_bwd_finalize_kernelINS_22Kernel_traits_finalizeILj2048EfffffjLb1ELj1024ELj4ENS_18Kernel_traits_baseILj2048EfffffjLj1024EEEEELb1ELb1EEEvNS_9BwdParamsE --------------------------
	.section	.text._ZN10layer_norm22ln_bwd_finalize_kernelINS_22Kernel_traits_finalizeILj2048EfffffjLb1ELj1024ELj4ENS_18Kernel_traits_baseILj2048EfffffjLj1024EEEEELb1ELb1EEEvNS_9BwdParamsE,"ax",@progbits
	.align	128
        .global         _ZN10layer_norm22ln_bwd_finalize_kernelINS_22Kernel_traits_finalizeILj2048EfffffjLb1ELj1024ELj4ENS_18Kernel_traits_baseILj2048EfffffjLj1024EEEEELb1ELb1EEEvNS_9BwdParamsE
        .type           _ZN10layer_norm22ln_bwd_finalize_kernelINS_22Kernel_traits_finalizeILj2048EfffffjLb1ELj1024ELj4ENS_18Kernel_traits_baseILj2048EfffffjLj1024EEEEELb1ELb1EEEvNS_9BwdParamsE,@function
        .size           _ZN10layer_norm22ln_bwd_finalize_kernelINS_22Kernel_traits_finalizeILj2048EfffffjLb1ELj1024ELj4ENS_18Kernel_traits_baseILj2048EfffffjLj1024EEEEELb1ELb1EEEvNS_9BwdParamsE,(.L_x_8876 - _ZN10layer_norm22ln_bwd_finalize_kernelINS_22Kernel_traits_finalizeILj2048EfffffjLb1ELj1024ELj4ENS_18Kernel_traits_baseILj2048EfffffjLj1024EEEEELb1ELb1EEEvNS_9BwdParamsE)
        .other          _ZN10layer_norm22ln_bwd_finalize_kernelINS_22Kernel_traits_finalizeILj2048EfffffjLb1ELj1024ELj4ENS_18Kernel_traits_baseILj2048EfffffjLj1024EEEEELb1ELb1EEEvNS_9BwdParamsE,@"STO_CUDA_ENTRY STV_DEFAULT"
_ZN10layer_norm22ln_bwd_finalize_kernelINS_22Kernel_traits_finalizeILj2048EfffffjLb1ELj1024ELj4ENS_18Kernel_traits_baseILj2048EfffffjLj1024EEEEELb1ELb1EEEvNS_9BwdParamsE:
.text._ZN10layer_norm22ln_bwd_finalize_kernelINS_22Kernel_traits_finalizeILj2048EfffffjLb1ELj1024ELj4ENS_18Kernel_traits_baseILj2048EfffffjLj1024EEEEELb1ELb1EEEvNS_9BwdParamsE:
        /* <DEDUP_REMOVED lines=25> */
.L_x_8571:
        /* <DEDUP_REMOVED lines=33> */
.L_x_8564:
        /* <DEDUP_REMOVED lines=49> */
.L_x_8563:
[----:B------:R-:W-:Y:S05]  /*06b0*/  BSYNC B1 ;  /* 0x0000000000017941 */ /* 0x000fea0003800000 */
.L_x_8562:
        /* <DEDUP_REMOVED lines=32> */
.L_x_8566:
[----:B------:R-:W-:Y:S05]  /*08c0*/  BSYNC B1 ;  /* 0x0000000000017941 */ /* 0x000fea0003800000 */
.L_x_8565:
        /* <DEDUP_REMOVED lines=16> */
.L_x_8561:
[----:B------:R-:W-:Y:S05]  /*09d0*/  BSYNC B0 ;  /* 0x0000000000007941 */ /* 0x000fea0003800000 */
.L_x_8560:
        /* <DEDUP_REMOVED lines=40> */
.L_x_8587:
        /* <DEDUP_REMOVED lines=8> */
.L_x_8567:
        /* <DEDUP_REMOVED lines=18> */
.L_x_8570:
[----:B------:R-:W-:Y:S05]  /*0e00*/  BSYNC B0 ;  /* 0x0000000000007941 */ /* 0x000fea0003800000 */
.L_x_8569:
[C---:B------:R-:W-:Y:S01]  /*0e10*/  ISETP.GT.U32.AND P1, PT, R4.reuse, -0x801, PT ;  /* 0xfffff7ff0400780c */ /* 0x040fe20003f24070 */
[----:B------:R-:W-:Y:S01]  /*0e20*/  VIADD R4, R4, 0x800 ;  /* 0x0000080004047836 */ /* 0x000fe20000000000 */
[----:B------:R-:W-:-:S11]  /*0e30*/  IADD3 R5, R5, 0x400, RZ ;  /* 0x0000040005057810 */ /* 0x000fd60007ffe0ff */
[----:B------:R-:W-:Y:S05]  /*0e40*/  @P1 BRA `(.L_x_8571) ;  /* 0xfffffff000d01947 */ /* 0x000fea000383ffff */
[----:B------:R-:W-:Y:S05]  /*0e50*/  EXIT ;  /* 0x000000000000794d */ /* 0x000fea0003800000 */
.L_x_8568:
[----:B------:R-:W-:Y:S01]  /*0e60*/  HFMA2.MMA R22, -RZ, RZ, 0, 5.9604644775390625e-08 ;  /* 0x00000001ff167435 */ /* 0x000fe200000001ff */
[----:B---3--:R-:W-:Y:S02]  /*0e70*/  MOV R23, R8 ;  /* 0x0000000800177202 */ /* 0x008fe40000000f00 */
[----:B------:R-:W-:Y:S02]  /*0e80*/  MOV R25, 0x1f ;  /* 0x0000001f00197802 */ /* 0x000fe40000000f00 */
[----:B------:R-:W-:-:S07]  /*0e90*/  MOV R20, 0xffffffff ;  /* 0xffffffff00147802 */ /* 0x000fce0000000f00 */
[----:B012---:R-:W-:Y:S05]  /*0ea0*/  WARPSYNC.COLLECTIVE R20, `(.L_x_8572) ;  /* 0x0000000014087348 */ /* 0x007fea0003c00000 */
[----:B------:R3:W4:Y:S02]  /*0eb0*/  SHFL.BFLY P2, R21, R23, R22, R25 ;  /* 0x0c00001617157389 */ /* 0x0007240000040019 */
[----:B01234-:R-:W-:Y:S01]  /*0ec0*/  ENDCOLLECTIVE ;  /* 0x000000000000791b */ /* 0x01ffe20003800000 */
.L_x_8572:
[----:B------:R-:W-:Y:S01]  /*0ed0*/  HFMA2.MMA R22, -RZ, RZ, 0, 1.1920928955078125e-07 ;  /* 0x00000002ff167435 */ /* 0x000fe200000001ff */
[----:B------:R-:W-:-:S05]  /*0ee0*/  MOV R9, R21 ;  /* 0x0000001500097202 */ /* 0x000fca0000000f00 */
[----:B------:R-:W-:-:S05]  /*0ef0*/  FADD.FTZ R9, R8, R9 ;  /* 0x0000000908097221 */ /* 0x000fca0000010000 */
[----:B------:R-:W-:-:S07]  /*0f00*/  MOV R23, R9 ;  /* 0x0000000900177202 */ /* 0x000fce0000000f00 */
[----:B------:R-:W-:Y:S05]  /*0f10*/  WARPSYNC.COLLECTIVE R20, `(.L_x_8573) ;  /* 0x0000000014087348 */ /* 0x000fea0003c00000 */
[----:B------:R0:W1:Y:S02]  /*0f20*/  SHFL.BFLY P2, R21, R23, R22, R25 ;  /* 0x0c00001617157389 */ /* 0x0000640000040019 */
[----:B01----:R-:W-:Y:S01]  /*0f30*/  ENDCOLLECTIVE ;  /* 0x000000000000791b */ /* 0x003fe20003800000 */
.L_x_8573:
[----:B------:R-:W-:Y:S01]  /*0f40*/  HFMA2.MMA R22, -RZ, RZ, 0, 2.384185791015625e-07 ;  /* 0x00000004ff167435 */ /* 0x000fe200000001ff */
[----:B------:R-:W-:-:S04]  /*0f50*/  IMAD.MOV.U32 R12, RZ, RZ, R21 ;  /* 0x000000ffff0c7224 */ /* 0x000fc800078e0015 */
[----:B------:R-:W-:-:S05]  /*0f60*/  FADD.FTZ R12, R9, R12 ;  /* 0x0000000c090c7221 */ /* 0x000fca0000010000 */
[----:B------:R-:W-:-:S07]  /*0f70*/  MOV R23, R12 ;  /* 0x0000000c00177202 */ /* 0x000fce0000000f00 */
[----:B------:R-:W-:Y:S05]  /*0f80*/  WARPSYNC.COLLECTIVE R20, `(.L_x_8574) ;  /* 0x0000000014087348 */ /* 0x000fea0003c00000 */
[----:B------:R0:W1:Y:S02]  /*0f90*/  SHFL.BFLY P2, R21, R23, R22, R25 ;  /* 0x0c00001617157389 */ /* 0x0000640000040019 */
[----:B01----:R-:W-:Y:S01]  /*0fa0*/  ENDCOLLECTIVE ;  /* 0x000000000000791b */ /* 0x003fe20003800000 */
.L_x_8574:
[----:B------:R-:W-:Y:S01]  /*0fb0*/  HFMA2.MMA R22, -RZ, RZ, 0, 4.76837158203125e-07 ;  /* 0x00000008ff167435 */ /* 0x000fe200000001ff */
[----:B------:R-:W-:-:S05]  /*0fc0*/  MOV R13, R21 ;  /* 0x00000015000d7202 */ /* 0x000fca0000000f00 */
[----:B------:R-:W-:-:S05]  /*0fd0*/  FADD.FTZ R13, R12, R13 ;  /* 0x0000000d0c0d7221 */ /* 0x000fca0000010000 */
[----:B------:R-:W-:-:S07]  /*0fe0*/  MOV R23, R13 ;  /* 0x0000000d00177202 */ /* 0x000fce0000000f00 */
[----:B------:R-:W-:Y:S05]  /*0ff0*/  WARPSYNC.COLLECTIVE R20, `(.L_x_8575) ;  /* 0x0000000014087348 */ /* 0x000fea0003c00000 */
[----:B------:R0:W1:Y:S02]  /*1000*/  SHFL.BFLY P2, R21, R23, R22, R25 ;  /* 0x0c00001617157389 */ /* 0x0000640000040019 */
[----:B01----:R-:W-:Y:S01]  /*1010*/  ENDCOLLECTIVE ;  /* 0x000000000000791b */ /* 0x003fe20003800000 */
.L_x_8575:
[----:B------:R-:W-:Y:S01]  /*1020*/  HFMA2.MMA R22, -RZ, RZ, 0, 9.5367431640625e-07 ;  /* 0x00000010ff167435 */ /* 0x000fe200000001ff */
[----:B------:R-:W-:-:S05]  /*1030*/  MOV R8, R21 ;  /* 0x0000001500087202 */ /* 0x000fca0000000f00 */
[----:B------:R-:W-:-:S05]  /*1040*/  FADD.FTZ R9, R13, R8 ;  /* 0x000000080d097221 */ /* 0x000fca0000010000 */
[----:B------:R-:W-:-:S07]  /*1050*/  MOV R23, R9 ;  /* 0x0000000900177202 */ /* 0x000fce0000000f00 */
[----:B------:R-:W-:Y:S05]  /*1060*/  WARPSYNC.COLLECTIVE R20, `(.L_x_8576) ;  /* 0x0000000014087348 */ /* 0x000fea0003c00000 */
[----:B------:R0:W1:Y:S02]  /*1070*/  SHFL.BFLY P2, R21, R23, R22, R25 ;  /* 0x0c00001617157389 */ /* 0x0000640000040019 */
[----:B01----:R-:W-:Y:S01]  /*1080*/  ENDCOLLECTIVE ;  /* 0x000000000000791b */ /* 0x003fe20003800000 */
.L_x_8576:
[----:B------:R-:W-:Y:S01]  /*1090*/  HFMA2.MMA R22, -RZ, RZ, 0, 5.9604644775390625e-08 ;  /* 0x00000001ff167435 */ /* 0x000fe200000001ff */
[----:B------:R-:W-:Y:S01]  /*10a0*/  IMAD.MOV.U32 R23, RZ, RZ, R11 ;  /* 0x000000ffff177224 */ /* 0x000fe200078e000b */
[----:B------:R-:W-:-:S09]  /*10b0*/  MOV R8, R21 ;  /* 0x0000001500087202 */ /* 0x000fd20000000f00 */
[----:B------:R-:W-:Y:S05]  /*10c0*/  WARPSYNC.COLLECTIVE R20, `(.L_x_8577) ;  /* 0x0000000014087348 */ /* 0x000fea0003c00000 */
[----:B------:R0:W1:Y:S02]  /*10d0*/  SHFL.BFLY P2, R21, R23, R22, R25 ;  /* 0x0c00001617157389 */ /* 0x0000640000040019 */
[----:B01----:R-:W-:Y:S01]  /*10e0*/  ENDCOLLECTIVE ;  /* 0x000000000000791b */ /* 0x003fe20003800000 */
.L_x_8577:
[----:B------:R-:W-:Y:S01]  /*10f0*/  HFMA2.MMA R22, -RZ, RZ, 0, 1.1920928955078125e-07 ;  /* 0x00000002ff167435 */ /* 0x000fe200000001ff */
[----:B------:R-:W-:-:S05]  /*1100*/  MOV R12, R21 ;  /* 0x00000015000c7202 */ /* 0x000fca0000000f00 */
[----:B------:R-:W-:-:S05]  /*1110*/  FADD.FTZ R14, R11, R12 ;  /* 0x0000000c0b0e7221 */ /* 0x000fca0000010000 */
[----:B------:R-:W-:-:S07]  /*1120*/  MOV R23, R14 ;  /* 0x0000000e00177202 */ /* 0x000fce0000000f00 */
[----:B------:R-:W-:Y:S05]  /*1130*/  WARPSYNC.COLLECTIVE R20, `(.L_x_8578) ;  /* 0x0000000014087348 */ /* 0x000fea0003c00000 */
[----:B------:R0:W1:Y:S02]  /*1140*/  SHFL.BFLY P2, R21, R23, R22, R25 ;  /* 0x0c00001617157389 */ /* 0x0000640000040019 */
[----:B01----:R-:W-:Y:S01]  /*1150*/  ENDCOLLECTIVE ;  /* 0x000000000000791b */ /* 0x003fe20003800000 */
.L_x_8578:
[----:B------:R-:W-:Y:S01]  /*1160*/  HFMA2.MMA R22, -RZ, RZ, 0, 2.384185791015625e-07 ;  /* 0x00000004ff167435 */ /* 0x000fe200000001ff */
[----:B------:R-:W-:-:S05]  /*1170*/  MOV R13, R21 ;  /* 0x00000015000d7202 */ /* 0x000fca0000000f00 */
[----:B------:R-:W-:-:S05]  /*1180*/  FADD.FTZ R15, R14, R13 ;  /* 0x0000000d0e0f7221 */ /* 0x000fca0000010000 */
[----:B------:R-:W-:-:S07]  /*1190*/  MOV R23, R15 ;  /* 0x0000000f00177202 */ /* 0x000fce0000000f00 */
[----:B------:R-:W-:Y:S05]  /*11a0*/  WARPSYNC.COLLECTIVE R20, `(.L_x_8579) ;  /* 0x0000000014087348 */ /* 0x000fea0003c00000 */
[----:B------:R0:W1:Y:S02]  /*11b0*/  SHFL.BFLY P2, R21, R23, R22, R25 ;  /* 0x0c00001617157389 */ /* 0x0000640000040019 */
[----:B01----:R-:W-:Y:S01]  /*11c0*/  ENDCOLLECTIVE ;  /* 0x000000000000791b */ /* 0x003fe20003800000 */
.L_x_8579:
[----:B------:R-:W-:Y:S01]  /*11d0*/  IMAD.MOV.U32 R22, RZ, RZ, 0x8 ;  /* 0x00000008ff167424 */ /* 0x000fe200078e00ff */
[----:B------:R-:W-:-:S05]  /*11e0*/  MOV R16, R21 ;  /* 0x0000001500107202 */ /* 0x000fca0000000f00 */
[----:B------:R-:W-:-:S05]  /*11f0*/  FADD.FTZ R16, R15, R16 ;  /* 0x000000100f107221 */ /* 0x000fca0000010000 */
[----:B------:R-:W-:-:S07]  /*1200*/  MOV R23, R16 ;  /* 0x0000001000177202 */ /* 0x000fce0000000f00 */
[----:B------:R-:W-:Y:S05]  /*1210*/  WARPSYNC.COLLECTIVE R20, `(.L_x_8580) ;  /* 0x0000000014087348 */ /* 0x000fea0003c00000 */
[----:B------:R0:W1:Y:S02]  /*1220*/  SHFL.BFLY P2, R21, R23, R22, R25 ;  /* 0x0c00001617157389 */ /* 0x0000640000040019 */
[----:B01----:R-:W-:Y:S01]  /*1230*/  ENDCOLLECTIVE ;  /* 0x000000000000791b */ /* 0x003fe20003800000 */
.L_x_8580:
[----:B------:R-:W-:Y:S01]  /*1240*/  HFMA2.MMA R22, -RZ, RZ, 0, 9.5367431640625e-07 ;  /* 0x00000010ff167435 */ /* 0x000fe200000001ff */
[----:B------:R-:W-:-:S05]  /*1250*/  MOV R11, R21 ;  /* 0x00000015000b7202 */ /* 0x000fca0000000f00 */
[----:B------:R-:W-:-:S05]  /*1260*/  FADD.FTZ R11, R16, R11 ;  /* 0x0000000b100b7221 */ /* 0x000fca0000010000 */
[----:B------:R-:W-:-:S07]  /*1270*/  MOV R23, R11 ;  /* 0x0000000b00177202 */ /* 0x000fce0000000f00 */
[----:B------:R-:W-:Y:S05]  /*1280*/  WARPSYNC.COLLECTIVE R20, `(.L_x_8581) ;  /* 0x0000000014087348 */ /* 0x000fea0003c00000 */
[----:B------:R0:W1:Y:S02]  /*1290*/  SHFL.BFLY P2, R21, R23, R22, R25 ;  /* 0x0c00001617157389 */ /* 0x0000640000040019 */
[----:B01----:R-:W-:Y:S01]  /*12a0*/  ENDCOLLECTIVE ;  /* 0x000000000000791b */ /* 0x003fe20003800000 */
.L_x_8581:
[----:B------:R-:W-:Y:S01]  /*12b0*/  HFMA2.MMA R22, -RZ, RZ, 0, 5.9604644775390625e-08 ;  /* 0x00000001ff167435 */ /* 0x000fe200000001ff */
[----:B------:R-:W-:Y:S02]  /*12c0*/  MOV R23, R10 ;  /* 0x0000000a00177202 */ /* 0x000fe40000000f00 */
[----:B------:R-:W-:-:S08]  /*12d0*/  MOV R12, R21 ;  /* 0x00000015000c7202 */ /* 0x000fd00000000f00 */
[----:B------:R-:W-:Y:S05]  /*12e0*/  WARPSYNC.COLLECTIVE R20, `(.L_x_8582) ;  /* 0x0000000014087348 */ /* 0x000fea0003c00000 */
[----:B------:R0:W1:Y:S02]  /*12f0*/  SHFL.BFLY P2, R21, R23, R22, R25 ;  /* 0x0c00001617157389 */ /* 0x0000640000040019 */
[----:B01----:R-:W-:Y:S01]  /*1300*/  ENDCOLLECTIVE ;  /* 0x000000000000791b */ /* 0x003fe20003800000 */
.L_x_8582:
[----:B------:R-:W-:Y:S01]  /*1310*/  HFMA2.MMA R22, -RZ, RZ, 0, 1.1920928955078125e-07 ;  /* 0x00000002ff167435 */ /* 0x000fe200000001ff */
[----:B------:R-:W-:-:S05]  /*1320*/  MOV R13, R21 ;  /* 0x00000015000d7202 */ /* 0x000fca0000000f00 */
[----:B------:R-:W-:-:S05]  /*1330*/  FADD.FTZ R17, R10, R13 ;  /* 0x0000000d0a117221 */ /* 0x000fca0000010000 */
[----:B------:R-:W-:-:S07]  /*1340*/  MOV R23, R17 ;  /* 0x0000001100177202 */ /* 0x000fce0000000f00 */
[----:B------:R-:W-:Y:S05]  /*1350*/  WARPSYNC.COLLECTIVE R20, `(.L_x_8583) ;  /* 0x0000000014087348 */ /* 0x000fea0003c00000 */
[----:B------:R0:W1:Y:S02]  /*1360*/  SHFL.BFLY P2, R21, R23, R22, R25 ;  /* 0x0c00001617157389 */ /* 0x0000640000040019 */
[----:B01----:R-:W-:Y:S01]  /*1370*/  ENDCOLLECTIVE ;  /* 0x000000000000791b */ /* 0x003fe20003800000 */
.L_x_8583:
[----:B------:R-:W-:Y:S01]  /*1380*/  HFMA2.MMA R22, -RZ, RZ, 0, 2.384185791015625e-07 ;  /* 0x00000004ff167435 */ /* 0x000fe200000001ff */
[----:B------:R-:W-:-:S04]  /*1390*/  IMAD.MOV.U32 R16, RZ, RZ, R21 ;  /* 0x000000ffff107224 */ /* 0x000fc800078e0015 */
[----:B------:R-:W-:-:S05]  /*13a0*/  FADD.FTZ R18, R17, R16 ;  /* 0x0000001011127221 */ /* 0x000fca0000010000 */
[----:B------:R-:W-:-:S07]  /*13b0*/  MOV R23, R18 ;  /* 0x0000001200177202 */ /* 0x000fce0000000f00 */
[----:B------:R-:W-:Y:S05]  /*13c0*/  WARPSYNC.COLLECTIVE R20, `(.L_x_8584) ;  /* 0x0000000014087348 */ /* 0x000fea0003c00000 */
[----:B------:R0:W1:Y:S02]  /*13d0*/  SHFL.BFLY P2, R21, R23, R22, R25 ;  /* 0x0c00001617157389 */ /* 0x0000640000040019 */
[----:B01----:R-:W-:Y:S01]  /*13e0*/  ENDCOLLECTIVE ;  /* 0x000000000000791b */ /* 0x003fe20003800000 */
.L_x_8584:
[----:B------:R-:W-:Y:S01]  /*13f0*/  HFMA2.MMA R22, -RZ, RZ, 0, 4.76837158203125e-07 ;  /* 0x00000008ff167435 */ /* 0x000fe200000001ff */
[----:B------:R-:W-:-:S05]  /*1400*/  MOV R19, R21 ;  /* 0x0000001500137202 */ /* 0x000fca0000000f00 */
[----:B------:R-:W-:-:S05]  /*1410*/  FADD.FTZ R19, R18, R19 ;  /* 0x0000001312137221 */ /* 0x000fca0000010000 */
[----:B------:R-:W-:-:S07]  /*1420*/  MOV R23, R19 ;  /* 0x0000001300177202 */ /* 0x000fce0000000f00 */
[----:B------:R-:W-:Y:S05]  /*1430*/  WARPSYNC.COLLECTIVE R20, `(.L_x_8585) ;  /* 0x0000000014087348 */ /* 0x000fea0003c00000 */
[----:B------:R0:W1:Y:S02]  /*1440*/  SHFL.BFLY P2, R21, R23, R22, R25 ;  /* 0x0c00001617157389 */ /* 0x0000640000040019 */
[----:B01----:R-:W-:Y:S01]  /*1450*/  ENDCOLLECTIVE ;  /* 0x000000000000791b */ /* 0x003fe20003800000 */
.L_x_8585:
[----:B------:R-:W-:Y:S01]  /*1460*/  HFMA2.MMA R22, -RZ, RZ, 0, 9.5367431640625e-07 ;  /* 0x00000010ff167435 */ /* 0x000fe200000001ff */
[----:B------:R-:W-:-:S05]  /*1470*/  MOV R10, R21 ;  /* 0x00000015000a7202 */ /* 0x000fca0000000f00 */
[----:B------:R-:W-:-:S05]  /*1480*/  FADD.FTZ R10, R19, R10 ;  /* 0x0000000a130a7221 */ /* 0x000fca0000010000 */
[----:B------:R-:W-:-:S07]  /*1490*/  MOV R23, R10 ;  /* 0x0000000a00177202 */ /* 0x000fce0000000f00 */
[----:B------:R-:W-:Y:S05]  /*14a0*/  WARPSYNC.COLLECTIVE R20, `(.L_x_8586) ;  /* 0x0000000014087348 */ /* 0x000fea0003c00000 */
[----:B------:R0:W1:Y:S02]  /*14b0*/  SHFL.BFLY P2, R21, R23, R22, R25 ;  /* 0x0c00001617157389 */ /* 0x0000640000040019 */
[----:B01----:R-:W-:Y:S01]  /*14c0*/  ENDCOLLECTIVE ;  /* 0x000000000000791b */ /* 0x003fe20003800000 */
.L_x_8586:
[----:B------:R-:W-:Y:S01]  /*14d0*/  MOV R15, R21 ;  /* 0x00000015000f7202 */ /* 0x000fe20000000f00 */
[----:B------:R-:W-:Y:S06]  /*14e0*/  BRA `(.L_x_8587) ;  /* 0xfffffff400dc7947 */ /* 0x000fec000383ffff */
.L_x_8588:
        /* <DEDUP_REMOVED lines=9> */
.L_x_8876:


//--------------------- .text._ZN10layer_norm13ln_bwd_kernelINS_13Kernel_traitsIfffffjLj2048ELj1ELj1ELj4ELj16ENS_18Kernel_traits_baseILj2048EfffffjLj128EEEEELb1ELb1ELb1ELb1EEEvNS_9BwdParamsE --------------------------
	.section	.text._ZN10layer_norm13ln_bwd_kernelINS_13Kernel_traitsIfffffjLj2048ELj1ELj1ELj4ELj16ENS_18Kernel_traits_baseILj2048EfffffjLj128EEEEELb1ELb1ELb1ELb1EEEvNS_9BwdParamsE,"ax",@progbits
	.align	128
        .global         _ZN10layer_norm13ln_bwd_kernelINS_13Kernel_traitsIfffffjLj2048ELj1ELj1ELj4ELj16ENS_18Kernel_traits_baseILj2048EfffffjLj128EEEEELb1ELb1ELb1ELb1EEEvNS_9BwdParamsE
        .type           _ZN10layer_norm13ln_bwd_kernelINS_13Kernel_traitsIfffffjLj2048ELj1ELj1ELj4ELj16ENS_18Kernel_traits_baseILj2048EfffffjLj128EEEEELb1ELb1ELb1ELb1EEEvNS_9BwdParamsE,@function
        .size           _ZN10layer_norm13ln_bwd_kernelINS_13Kernel_traitsIfffffjLj2048ELj1ELj1ELj4ELj16ENS_18Kernel_traits_baseILj2048EfffffjLj128EEEEELb1ELb1ELb1ELb1EEEvNS_9BwdParamsE,(.L_x_8877 - _ZN10layer_norm13ln_bwd_kernelINS_13Kernel_traitsIfffffjLj2048ELj1ELj1ELj4ELj16ENS_18Kernel_traits_baseILj2048EfffffjLj128EEEEELb1ELb1ELb1ELb1EEEvNS_9BwdParamsE)
        .other          _ZN10layer_norm13ln_bwd_kernelINS_13Kernel_traitsIfffffjLj2048ELj1ELj1ELj4ELj16ENS_18Kernel_traits_baseILj2048EfffffjLj128EEEEELb1ELb1ELb1ELb1EEEvNS_9BwdParamsE,@"STO_CUDA_ENTRY STV_DEFAULT"
_ZN10layer_norm13ln_bwd_kernelINS_13Kernel_traitsIfffffjLj2048ELj1ELj1ELj4ELj16ENS_18Kernel_traits_baseILj2048EfffffjLj128EEEEELb1ELb1ELb1ELb1EEEvNS_9BwdParamsE:
.text._ZN10layer_norm13ln_bwd_kernelINS_13Kernel_traitsIfffffjLj2048ELj1ELj1ELj4ELj16ENS_18Kernel_traits_baseILj2048EfffffjLj128EEEEELb1ELb1ELb1ELb1EEEvNS_9BwdParamsE:
        /* <DEDUP_REMOVED lines=38> */
.L_x_8589:
[----:B------:R-:W0:Y:S01]  /*0260*/  LDC.U8 R128, c[0x0][0x2a0] ;  /* 0x0000a800ff807b82 */ /* 0x000e220000000000 */
[----:B------:R-:W-:Y:S01]  /*0270*/  SHF.L.U32 R3, R0, 0x4, RZ ;  /* 0x0000000400037819 */ /* 0x000fe200000006ff */
[----:B------:R-:W-:Y:S01]  /*0280*/  ULDC.64 UR6, c[0x0][0x260] ;  /* 0x0000980000067ab9 */ /* 0x000fe20000000a00 */
[----:B------:R-:W-:Y:S02]  /*0290*/  ULDC.64 UR8, c[0x0][0x278] ;  /* 0x00009e0000087ab9 */ /* 0x000fe40000000a00 */
[----:B------:R-:W-:-:S04]  /*02a0*/  LOP3.LUT R3, R3, 0x7f0, RZ, 0xc0, !PT ;  /* 0x000007f003037812 */ /* 0x000fc800078ec0ff */
[C---:B------:R-:W-:Y:S02]  /*02b0*/  IADD3 R8, P0, R3.reuse, UR6, RZ ;  /* 0x0000000603087c10 */ /* 0x040fe4000ff1e0ff */
[----:B------:R-:W-:Y:S02]  /*02c0*/  IADD3 R12, P1, R3, UR8, RZ ;  /* 0x00000008030c7c10 */ /* 0x000fe4000ff3e0ff */
[----:B------:R-:W-:Y:S02]  /*02d0*/  IADD3.X R9, RZ, UR7, RZ, P0, !PT ;  /* 0x00000007ff097c10 */ /* 0x000fe400087fe4ff */
[----:B------:R-:W-:Y:S01]  /*02e0*/  IADD3.X R13, RZ, UR9, RZ, P1, !PT ;  /* 0x00000009ff0d7c10 */ /* 0x000fe20008ffe4ff */
[----:B------:R-:W-:Y:S01]  /*02f0*/  HFMA2.MMA R145, -RZ, RZ, 0, 5.9604644775390625e-08 ;  /* 0x00000001ff917435 */ /* 0x000fe200000001ff */
[----:B------:R-:W-:Y:S01]  /*0300*/  LOP3.LUT R129, R0, 0x7f, RZ, 0xc0, !PT ;  /* 0x0000007f00817812 */ /* 0x000fe200078ec0ff */
        /* <DEDUP_REMOVED lines=10> */
[----:B------:R-:W-:Y:S02]  /*03b0*/  CS2R R80, SRZ ;  /* 0x0000000000507805 */ /* 0x000fe4000001ff00 */
[----:B------:R-:W-:Y:S01]  /*03c0*/  CS2R R78, SRZ ;  /* 0x00000000004e7805 */ /* 0x000fe2000001ff00 */
[----:B------:R1:W5:Y:S01]  /*03d0*/  LDG.E.128 R32, desc[UR4][R8.64+0x1800] ;  /* 0x0018000408207981 */ /* 0x000362000c1e1d00 */
[----:B------:R-:W-:Y:S02]  /*03e0*/  CS2R R76, SRZ ;  /* 0x00000000004c7805 */ /* 0x000fe4000001ff00 */
[----:B------:R-:W-:Y:S02]  /*03f0*/  CS2R R74, SRZ ;  /* 0x00000000004a7805 */ /* 0x000fe4000001ff00 */
[----:B------:R-:W-:Y:S01]  /*0400*/  CS2R R72, SRZ ;  /* 0x0000000000487805 */ /* 0x000fe2000001ff00 */
[----:B------:R-:W5:Y:S01]  /*0410*/  LDG.E.128 R36, desc[UR4][R12.64] ;  /* 0x000000040c247981 */ /* 0x000f62000c1e1d00 */
[----:B------:R-:W-:-:S02]  /*0420*/  CS2R R70, SRZ ;  /* 0x0000000000467805 */ /* 0x000fc4000001ff00 */
[----:B------:R-:W-:Y:S02]  /*0430*/  CS2R R68, SRZ ;  /* 0x0000000000447805 */ /* 0x000fe4000001ff00 */
[----:B------:R-:W-:Y:S01]  /*0440*/  CS2R R66, SRZ ;  /* 0x0000000000427805 */ /* 0x000fe2000001ff00 */
[----:B------:R-:W5:Y:S01]  /*0450*/  LDG.E.128 R40, desc[UR4][R12.64+0x800] ;  /* 0x000800040c287981 */ /* 0x000f62000c1e1d00 */
[----:B------:R-:W-:Y:S02]  /*0460*/  CS2R R64, SRZ ;  /* 0x0000000000407805 */ /* 0x000fe4000001ff00 */
[----:B-1----:R-:W-:Y:S02]  /*0470*/  CS2R R8, SRZ ;  /* 0x0000000000087805 */ /* 0x002fe4000001ff00 */
        /* <DEDUP_REMOVED lines=8> */
[----:B01----:R-:W-:-:S07]  /*0500*/  CS2R R12, SRZ ;  /* 0x00000000000c7805 */ /* 0x003fce000001ff00 */
.L_x_8665:
[----:B0-----:R-:W0:Y:S08]  /*0510*/  LDC.64 R112, c[0x0][0x288] ;  /* 0x0000a200ff707b82 */ /* 0x001e300000000a00 */
[----:B------:R-:W1:Y:S08]  /*0520*/  LDC R159, c[0x0][0x218] ;  /* 0x00008600ff9f7b82 */ /* 0x000e700000000800 */
[----:B------:R-:W2:Y:S01]  /*0530*/  LDC.64 R130, c[0x0][0x258] ;  /* 0x00009600ff827b82 */ /* 0x000ea20000000a00 */
[----:B0-----:R-:W-:-:S07]  /*0540*/  IMAD.WIDE R112, R2, 0x4, R112 ;  /* 0x0000000402707825 */ /* 0x001fce00078e0270 */
[----:B------:R-:W0:Y:S01]  /*0550*/  LDC.64 R114, c[0x0][0x280] ;  /* 0x0000a000ff727b82 */ /* 0x000e220000000a00 */
[----:B------:R-:W3:Y:S07]  /*0560*/  LDG.E R158, desc[UR4][R112.64] ;  /* 0x00000004709e7981 */ /* 0x000eee000c1e1900 */
[----:B------:R-:W4:Y:S01]  /*0570*/  LDC.64 R136, c[0x0][0x2c8] ;  /* 0x0000b200ff887b82 */ /* 0x000f220000000a00 */
[----:B-1----:R-:W-:-:S05]  /*0580*/  IMAD R138, R2, R159, RZ ;  /* 0x0000009f028a7224 */ /* 0x002fca00078e02ff */
[----:B------:R-:W-:Y:S01]  /*0590*/  SHF.R.S32.HI R139, RZ, 0x1f, R138 ;  /* 0x0000001fff8b7819 */ /* 0x000fe2000001148a */
[----:B--2---:R-:W-:-:S03]  /*05a0*/  IMAD.WIDE R130, R2, 0x4, R130 ;  /* 0x0000000402827825 */ /* 0x004fc600078e0282 */
[----:B------:R-:W-:-:S03]  /*05b0*/  LEA.HI R144, R139, R138, RZ, 0x2 ;  /* 0x0000008a8b907211 */ /* 0x000fc600078f10ff */
[----:B-----5:R1:W5:Y:S01]  /*05c0*/  LDG.E R130, desc[UR4][R130.64] ;  /* 0x0000000482827981 */ /* 0x020362000c1e1900 */
[----:B------:R-:W-:Y:S01]  /*05d0*/  LEA.HI.SX32 R144, R144, R129, 0x1e ;  /* 0x0000008190907211 */ /* 0x000fe200078ff2ff */
[----:B0-----:R-:W-:-:S03]  /*05e0*/  IMAD.WIDE R114, R2, 0x4, R114 ;  /* 0x0000000402727825 */ /* 0x001fc600078e0272 */
[C---:B------:R-:W-:Y:S02]  /*05f0*/  IADD3 R139, R144.reuse, 0x80, RZ ;  /* 0x00000080908b7810 */ /* 0x040fe40007ffe0ff */
[C---:B------:R-:W-:Y:S01]  /*0600*/  IADD3 R138, R144.reuse, 0x100, RZ ;  /* 0x00000100908a7810 */ /* 0x040fe20007ffe0ff */
[----:B------:R-:W-:Y:S01]  /*0610*/  BSSY B0, `(.L_x_8591) ;  /* 0x00000d0000007945 */ /* 0x000fe20003800000 */
[----:B------:R0:W5:Y:S01]  /*0620*/  LDG.E R157, desc[UR4][R114.64] ;  /* 0x00000004729d7981 */ /* 0x000162000c1e1900 */
[C---:B-1----:R-:W-:Y:S01]  /*0630*/  IADD3 R131, R144.reuse, 0x180, RZ ;  /* 0x0000018090837810 */ /* 0x042fe20007ffe0ff */
[----:B----4-:R-:W-:-:S04]  /*0640*/  IMAD.WIDE.U32 R162, R144, 0x10, R136 ;  /* 0x0000001090a27825 */ /* 0x010fc800078e0088 */
[----:B------:R-:W-:-:S04]  /*0650*/  IMAD.WIDE.U32 R164, R139, 0x10, R136 ;  /* 0x000000108ba47825 */ /* 0x000fc800078e0088 */
[----:B0-----:R-:W-:-:S04]  /*0660*/  IMAD.WIDE.U32 R114, R138, 0x10, R136 ;  /* 0x000000108a727825 */ /* 0x001fc800078e0088 */
[----:B------:R-:W-:Y:S01]  /*0670*/  IMAD.WIDE.U32 R112, R131, 0x10, R136 ;  /* 0x0000001083707825 */ /* 0x000fe200078e0088 */
[----:B---3--:R-:W-:-:S13]  /*0680*/  ISETP.GT.AND P2, PT, R158, RZ, PT ;  /* 0x000000ff9e00720c */ /* 0x008fda0003f44270 */
[----:B------:R-:W-:Y:S05]  /*0690*/  @P2 BRA `(.L_x_8592) ;  /* 0x0000000000742947 */ /* 0x000fea0003800000 */
[----:B-----5:R-:W-:Y:S02]  /*06a0*/  ISETP.GE.AND P3, PT, R157, 0x1, PT ;  /* 0x000000019d00780c */ /* 0x020fe40003f66270 */
[----:B------:R-:W-:Y:S02]  /*06b0*/  MOV R166, UR18 ;  /* 0x0000001200a67c02 */ /* 0x000fe40008000f00 */
[----:B------:R-:W-:Y:S02]  /*06c0*/  MOV R167, UR19 ;  /* 0x0000001300a77c02 */ /* 0x000fe40008000f00 */
[----:B------:R-:W-:-:S04]  /*06d0*/  ISETP.NE.U32.AND P0, PT, R166, RZ, PT ;  /* 0x000000ffa600720c */ /* 0x000fc80003f05070 */
[----:B------:R-:W-:-:S03]  /*06e0*/  ISETP.NE.AND.EX P0, PT, R167, RZ, PT, P0 ;  /* 0x000000ffa700720c */ /* 0x000fc60003f05300 */
[----:B------:R-:W-:-:S05]  /*06f0*/  @P3 IADD3 R136, R157, -0x1, RZ ;  /* 0xffffffff9d883810 */ /* 0x000fca0007ffe0ff */
[----:B------:R-:W-:Y:S02]  /*0700*/  @P3 IMAD R158, R136, R159, RZ ;  /* 0x0000009f889e3224 */ /* 0x000fe400078e02ff */
[----:B------:R-:W0:Y:S03]  /*0710*/  LDC.64 R136, c[0x0][0x240] ;  /* 0x00009000ff887b82 */ /* 0x000e260000000a00 */
[----:B------:R-:W-:Y:S01]  /*0720*/  @P3 SHF.R.S32.HI R161, RZ, 0x1f, R158 ;  /* 0x0000001fffa13819 */ /* 0x000fe2000001149e */
[----:B------:R1:W5:Y:S01]  /*0730*/  @P0 LDG.E.128 R84, desc[UR4][R162.64] ;  /* 0x00000004a2540981 */ /* 0x000362000c1e1d00 */
[----:B------:R-:W-:Y:S02]  /*0740*/  @P3 LOP3.LUT R129, R0, 0x7f, RZ, 0xc0, !PT ;  /* 0x0000007f00813812 */ /* 0x000fe400078ec0ff */
[----:B------:R-:W-:Y:S01]  /*0750*/  @P3 LEA.HI R158, R161, R158, RZ, 0x2 ;  /* 0x0000009ea19e3211 */ /* 0x000fe200078f10ff */
[----:B------:R2:W5:Y:S01]  /*0760*/  @P0 LDG.E.128 R88, desc[UR4][R164.64] ;  /* 0x00000004a4580981 */ /* 0x000562000c1e1d00 */
[----:B------:R-:W-:-:S02]  /*0770*/  MOV R169, RZ ;  /* 0x000000ff00a97202 */ /* 0x000fc40000000f00 */
[----:B------:R-:W-:Y:S01]  /*0780*/  @P3 LEA.HI.SX32 R169, R158, R129, 0x1e ;  /* 0x000000819ea93211 */ /* 0x000fe200078ff2ff */
[----:B------:R3:W5:Y:S03]  /*0790*/  @P0 LDG.E.128 R92, desc[UR4][R114.64] ;  /* 0x00000004725c0981 */ /* 0x000766000c1e1d00 */
[C---:B-1----:R-:W-:Y:S01]  /*07a0*/  IADD3 R163, R169.reuse, 0x80, RZ ;  /* 0x00000080a9a37810 */ /* 0x042fe20007ffe0ff */
[----:B------:R1:W5:Y:S01]  /*07b0*/  @P0 LDG.E.128 R96, desc[UR4][R112.64] ;  /* 0x0000000470600981 */ /* 0x000362000c1e1d00 */
[----:B--2---:R-:W-:-:S03]  /*07c0*/  IADD3 R165, R169, 0x100, RZ ;  /* 0x00000100a9a57810 */ /* 0x004fc60007ffe0ff */
[----:B0-----:R-:W-:-:S04]  /*07d0*/  IMAD.WIDE.U32 R162, R163, 0x4, R136 ;  /* 0x00000004a3a27825 */ /* 0x001fc800078e0088 */
[--C-:B------:R-:W-:Y:S01]  /*07e0*/  IMAD.WIDE.U32 R164, R165, 0x4, R136.reuse ;  /* 0x00000004a5a47825 */ /* 0x100fe200078e0088 */
[----:B------:R0:W5:Y:S03]  /*07f0*/  LDG.E R161, desc[UR4][R162.64] ;  /* 0x00000004a2a17981 */ /* 0x000166000c1e1900 */
[C---:B---3--:R-:W-:Y:S01]  /*0800*/  IMAD.WIDE.U32 R114, R169.reuse, 0x4, R136 ;  /* 0x00000004a9727825 */ /* 0x048fe200078e0088 */
[----:B------:R0:W5:Y:S04]  /*0810*/  LDG.E R158, desc[UR4][R164.64] ;  /* 0x00000004a49e7981 */ /* 0x000168000c1e1900 */
[----:B------:R0:W5:Y:S01]  /*0820*/  LDG.E R160, desc[UR4][R114.64] ;  /* 0x0000000472a07981 */ /* 0x000162000c1e1900 */
[----:B------:R-:W-:-:S02]  /*0830*/  IADD3 R169, R169, 0x180, RZ ;  /* 0x00000180a9a97810 */ /* 0x000fc40007ffe0ff */
[----:B-1----:R-:W-:-:S03]  /*0840*/  CS2R R112, SRZ ;  /* 0x0000000000707805 */ /* 0x002fc6000001ff00 */
[----:B------:R-:W-:Y:S01]  /*0850*/  IMAD.WIDE.U32 R136, R169, 0x4, R136 ;  /* 0x00000004a9887825 */ /* 0x000fe200078e0088 */
[----:B------:R-:W-:Y:S06]  /*0860*/  BRA `(.L_x_8593) ;  /* 0x0000000800a87947 */ /* 0x000fec0003800000 */
.L_x_8592:
[----:B-----5:R-:W-:Y:S01]  /*0870*/  ISETP.GE.AND P3, PT, R157, 0x1, PT ;  /* 0x000000019d00780c */ /* 0x020fe20003f66270 */
[----:B------:R-:W0:Y:S01]  /*0880*/  LDC.64 R116, c[0x0][0x250] ;  /* 0x00009400ff747b82 */ /* 0x000e220000000a00 */
[----:B------:R-:W-:Y:S01]  /*0890*/  HFMA2.MMA R121, -RZ, RZ, 0, 0 ;  /* 0x00000000ff797435 */ /* 0x000fe200000001ff */
[----:B------:R-:W-:Y:S02]  /*08a0*/  MOV R166, UR18 ;  /* 0x0000001200a67c02 */ /* 0x000fe40008000f00 */
[----:B------:R-:W-:Y:S02]  /*08b0*/  LOP3.LUT R129, R0, 0x7f, RZ, 0xc0, !PT ;  /* 0x0000007f00817812 */ /* 0x000fe400078ec0ff */
[----:B------:R-:W-:Y:S02]  /*08c0*/  MOV R167, UR19 ;  /* 0x0000001300a77c02 */ /* 0x000fe40008000f00 */
[----:B------:R-:W1:Y:S01]  /*08d0*/  LDC.64 R152, c[0x0][0x238] ;  /* 0x00008e00ff987b82 */ /* 0x000e620000000a00 */
[----:B------:R-:W-:-:S03]  /*08e0*/  ISETP.NE.U32.AND P0, PT, R166, RZ, PT ;  /* 0x000000ffa600720c */ /* 0x000fc60003f05070 */
[----:B------:R-:W-:Y:S02]  /*08f0*/  @P3 IADD3 R118, R157, -0x1, RZ ;  /* 0xffffffff9d763810 */ /* 0x000fe40007ffe0ff */
[----:B------:R-:W-:Y:S02]  /*0900*/  ISETP.NE.AND.EX P0, PT, R167, RZ, PT, P0 ;  /* 0x000000ffa700720c */ /* 0x000fe40003f05300 */
[----:B------:R-:W2:Y:S01]  /*0910*/  LDC.64 R136, c[0x0][0x240] ;  /* 0x00009000ff887b82 */ /* 0x000ea20000000a00 */
[----:B------:R-:W-:-:S05]  /*0920*/  @P3 IMAD R118, R118, R159, RZ ;  /* 0x0000009f76763224 */ /* 0x000fca00078e02ff */
[----:B------:R-:W-:Y:S01]  /*0930*/  @P3 SHF.R.S32.HI R3, RZ, 0x1f, R118 ;  /* 0x0000001fff033819 */ /* 0x000fe20000011476 */
[----:B0-----:R-:W-:-:S03]  /*0940*/  IMAD.WIDE R116, R2, 0x4, R116 ;  /* 0x0000000402747825 */ /* 0x001fc600078e0274 */
[----:B------:R-:W-:Y:S01]  /*0950*/  @P3 LEA.HI R120, R3, R118, RZ, 0x2 ;  /* 0x0000007603783211 */ /* 0x000fe200078f10ff */
[----:B------:R0:W5:Y:S01]  /*0960*/  @P0 LDG.E.128 R84, desc[UR4][R162.64] ;  /* 0x00000004a2540981 */ /* 0x000162000c1e1d00 */
[----:B------:R-:W-:Y:S02]  /*0970*/  IADD3 R118, R158, -0x1, RZ ;  /* 0xffffffff9e767810 */ /* 0x000fe40007ffe0ff */
[----:B------:R-:W-:Y:S01]  /*0980*/  @P3 LEA.HI.SX32 R121, R120, R129, 0x1e ;  /* 0x0000008178793211 */ /* 0x000fe200078ff2ff */
[----:B------:R-:W5:Y:S02]  /*0990*/  @P0 LDG.E.128 R96, desc[UR4][R112.64] ;  /* 0x0000000470600981 */ /* 0x000f64000c1e1d00 */
[----:B------:R-:W-:Y:S02]  /*09a0*/  IMAD R3, R118, R159, RZ ;  /* 0x0000009f76037224 */ /* 0x000fe400078e02ff */
[----:B------:R-:W3:Y:S01]  /*09b0*/  LDC.64 R118, c[0x0][0x2b8] ;  /* 0x0000ae00ff767b82 */ /* 0x000ee20000000a00 */
[----:B-1----:R-:W-:Y:S01]  /*09c0*/  IMAD.WIDE.U32 R132, R144, 0x10, R152 ;  /* 0x0000001090847825 */ /* 0x002fe200078e0098 */
[----:B------:R-:W5:Y:S01]  /*09d0*/  @P0 LDG.E.128 R92, desc[UR4][R114.64] ;  /* 0x00000004725c0981 */ /* 0x000f62000c1e1d00 */
[----:B------:R-:W-:-:S02]  /*09e0*/  SHF.R.S32.HI R120, RZ, 0x1f, R3 ;  /* 0x0000001fff787819 */ /* 0x000fc40000011403 */
[--C-:B------:R-:W-:Y:S01]  /*09f0*/  IMAD.WIDE.U32 R148, R138, 0x10, R152.reuse ;  /* 0x000000108a947825 */ /* 0x100fe200078e0098 */
[----:B------:R-:W5:Y:S01]  /*0a00*/  @P0 LDG.E.128 R88, desc[UR4][R164.64] ;  /* 0x00000004a4580981 */ /* 0x000f62000c1e1d00 */
[----:B------:R-:W-:Y:S02]  /*0a10*/  LEA.HI R120, R120, R3, RZ, 0x2 ;  /* 0x0000000378787211 */ /* 0x000fe400078f10ff */
[----:B------:R-:W-:Y:S01]  /*0a20*/  IMAD.WIDE.U32 R140, R139, 0x10, R152 ;  /* 0x000000108b8c7825 */ /* 0x000fe200078e0098 */
[----:B------:R1:W4:Y:S01]  /*0a30*/  LDG.E R3, desc[UR4][R116.64] ;  /* 0x0000000474037981 */ /* 0x000322000c1e1900 */
[C---:B------:R-:W-:Y:S02]  /*0a40*/  IADD3 R147, R121.reuse, 0x80, RZ ;  /* 0x0000008079937810 */ /* 0x040fe40007ffe0ff */
[C---:B--2---:R-:W-:Y:S01]  /*0a50*/  IMAD.WIDE.U32 R160, R121.reuse, 0x4, R136 ;  /* 0x0000000479a07825 */ /* 0x044fe200078e0088 */
[----:B------:R-:W2:Y:S01]  /*0a60*/  LDG.E.128 R132, desc[UR4][R132.64] ;  /* 0x0000000484847981 */ /* 0x000ea2000c1e1d00 */
[----:B0-----:R-:W-:-:S03]  /*0a70*/  IADD3 R163, R121, 0x100, RZ ;  /* 0x0000010079a37810 */ /* 0x001fc60007ffe0ff */
[----:B------:R-:W2:Y:S01]  /*0a80*/  LDG.E.128 R148, desc[UR4][R148.64] ;  /* 0x0000000494947981 */ /* 0x000ea2000c1e1d00 */
[----:B-1----:R-:W-:Y:S01]  /*0a90*/  LEA.HI.SX32 R117, R120, R129, 0x1e ;  /* 0x0000008178757211 */ /* 0x002fe200078ff2ff */
[----:B------:R-:W-:Y:S02]  /*0aa0*/  IMAD.WIDE.U32 R152, R131, 0x10, R152 ;  /* 0x0000001083987825 */ /* 0x000fe400078e0098 */
[----:B------:R-:W2:Y:S02]  /*0ab0*/  LDG.E.128 R140, desc[UR4][R140.64] ;  /* 0x000000048c8c7981 */ /* 0x000ea4000c1e1d00 */
[----:B---3--:R-:W-:Y:S01]  /*0ac0*/  IMAD.WIDE.U32 R124, R117, 0x10, R118 ;  /* 0x00000010757c7825 */ /* 0x008fe200078e0076 */
[----:B------:R-:W-:Y:S01]  /*0ad0*/  IADD3 R121, R121, 0x180, RZ ;  /* 0x0000018079797810 */ /* 0x000fe20007ffe0ff */
[----:B------:R-:W3:Y:S01]  /*0ae0*/  LDG.E.128 R152, desc[UR4][R152.64] ;  /* 0x0000000498987981 */ /* 0x000ee2000c1e1d00 */
[----:B------:R-:W-:-:S03]  /*0af0*/  IADD3 R113, R117, 0x100, RZ ;  /* 0x0000010075717810 */ /* 0x000fc60007ffe0ff */
[----:B------:R-:W3:Y:S01]  /*0b00*/  LDG.E.128 R124, desc[UR4][R124.64] ;  /* 0x000000047c7c7981 */ /* 0x000ee2000c1e1d00 */
[--C-:B------:R-:W-:Y:S01]  /*0b10*/  IMAD.WIDE.U32 R146, R147, 0x4, R136.reuse ;  /* 0x0000000493927825 */ /* 0x100fe200078e0088 */
[----:B------:R-:W-:Y:S02]  /*0b20*/  ISETP.NE.AND P0, PT, R128, RZ, PT ;  /* 0x000000ff8000720c */ /* 0x000fe40003f05270 */
[----:B------:R-:W5:Y:S01]  /*0b30*/  LDG.E R160, desc[UR4][R160.64] ;  /* 0x00000004a0a07981 */ /* 0x000f62000c1e1900 */
[----:B------:R-:W-:-:S04]  /*0b40*/  IMAD.WIDE.U32 R162, R163, 0x4, R136 ;  /* 0x00000004a3a27825 */ /* 0x000fc800078e0088 */
[----:B------:R-:W-:Y:S01]  /*0b50*/  IMAD.WIDE.U32 R136, R121, 0x4, R136 ;  /* 0x0000000479887825 */ /* 0x000fe200078e0088 */
[----:B------:R-:W-:Y:S01]  /*0b60*/  IADD3 R121, R117, 0x80, RZ ;  /* 0x0000008075797810 */ /* 0x000fe20007ffe0ff */
[----:B------:R0:W5:Y:S02]  /*0b70*/  LDG.E R158, desc[UR4][R162.64] ;  /* 0x00000004a29e7981 */ /* 0x000164000c1e1900 */
[--C-:B------:R-:W-:Y:S02]  /*0b80*/  IMAD.WIDE.U32 R112, R113, 0x10, R118.reuse ;  /* 0x0000001071707825 */ /* 0x100fe400078e0076 */
[----:B------:R1:W5:Y:S02]  /*0b90*/  LDG.E R161, desc[UR4][R146.64] ;  /* 0x0000000492a17981 */ /* 0x000364000c1e1900 */
[----:B------:R-:W-:Y:S02]  /*0ba0*/  IMAD.WIDE.U32 R120, R121, 0x10, R118 ;  /* 0x0000001079787825 */ /* 0x000fe400078e0076 */
[----:B------:R-:W3:Y:S04]  /*0bb0*/  LDG.E.128 R112, desc[UR4][R112.64] ;  /* 0x0000000470707981 */ /* 0x000ee8000c1e1d00 */
[----:B------:R-:W3:Y:S01]  /*0bc0*/  LDG.E.128 R120, desc[UR4][R120.64] ;  /* 0x0000000478787981 */ /* 0x000ee2000c1e1d00 */
[----:B------:R-:W-:-:S05]  /*0bd0*/  IADD3 R117, R117, 0x180, RZ ;  /* 0x0000018075757810 */ /* 0x000fca0007ffe0ff */
[----:B------:R-:W-:-:S06]  /*0be0*/  IMAD.WIDE.U32 R116, R117, 0x10, R118 ;  /* 0x0000001075747825 */ /* 0x000fcc00078e0076 */
[----:B------:R-:W3:Y:S01]  /*0bf0*/  LDG.E.128 R116, desc[UR4][R116.64] ;  /* 0x0000000474747981 */ /* 0x000ee2000c1e1d00 */
[----:B----4-:R-:W-:-:S05]  /*0c00*/  FSEL R179, R3, RZ, !P0 ;  /* 0x000000ff03b37208 */ /* 0x010fca0004000000 */
[C---:B--2---:R-:W-:Y:S01]  /*0c10*/  FADD.FTZ R3, -R179.reuse, R132 ;  /* 0x00000084b3037221 */ /* 0x044fe20000010100 */
[----:B------:R-:W-:-:S03]  /*0c20*/  FADD.FTZ R133, -R179, R133 ;  /* 0x00000085b3857221 */ /* 0x000fc60000010100 */
[C---:B------:R-:W-:Y:S01]  /*0c30*/  FMUL.FTZ R3, R130.reuse, R3 ;  /* 0x0000000382037220 */ /* 0x040fe20000410000 */
[C---:B------:R-:W-:Y:S01]  /*0c40*/  FADD.FTZ R165, -R179.reuse, R134 ;  /* 0x00000086b3a57221 */ /* 0x040fe20000010100 */
[----:B------:R-:W-:Y:S01]  /*0c50*/  FMUL.FTZ R132, R130, R133 ;  /* 0x0000008582847220 */ /* 0x000fe20000410000 */
[C---:B------:R-:W-:Y:S01]  /*0c60*/  FADD.FTZ R149, -R179.reuse, R149 ;  /* 0x00000095b3957221 */ /* 0x040fe20000010100 */
[C---:B------:R-:W-:Y:S01]  /*0c70*/  FADD.FTZ R143, -R179.reuse, R143 ;  /* 0x0000008fb38f7221 */ /* 0x040fe20000010100 */
[C---:B------:R-:W-:Y:S01]  /*0c80*/  FADD.FTZ R135, -R179.reuse, R135 ;  /* 0x00000087b3877221 */ /* 0x040fe20000010100 */
[C---:B0-----:R-:W-:Y:S01]  /*0c90*/  FADD.FTZ R163, -R179.reuse, R148 ;  /* 0x00000094b3a37221 */ /* 0x041fe20000010100 */
[C---:B------:R-:W-:Y:S01]  /*0ca0*/  FADD.FTZ R171, -R179.reuse, R150 ;  /* 0x00000096b3ab7221 */ /* 0x040fe20000010100 */
[----:B------:R-:W-:Y:S01]  /*0cb0*/  FADD.FTZ R151, -R179, R151 ;  /* 0x00000097b3977221 */ /* 0x000fe20000010100 */
[----:B---3--:R-:W-:Y:S01]  /*0cc0*/  FFMA.FTZ R52, R124, R3, R52 ;  /* 0x000000037c347223 */ /* 0x008fe20000010034 */
[----:B------:R-:W-:Y:S01]  /*0cd0*/  FADD.FTZ R68, R68, R124 ;  /* 0x0000007c44447221 */ /* 0x000fe20000010000 */
[----:B------:R-:W-:Y:S01]  /*0ce0*/  FMUL.FTZ R124, R20, R124 ;  /* 0x0000007c147c7220 */ /* 0x000fe20000410000 */
[C---:B------:R-:W-:Y:S01]  /*0cf0*/  FMUL.FTZ R133, R130.reuse, R165 ;  /* 0x000000a582857220 */ /* 0x040fe20000410000 */
[----:B------:R-:W-:Y:S01]  /*0d00*/  FFMA.FTZ R53, R125, R132, R53 ;  /* 0x000000847d357223 */ /* 0x000fe20000010035 */
[----:B------:R-:W-:Y:S01]  /*0d10*/  FADD.FTZ R69, R69, R125 ;  /* 0x0000007d45457221 */ /* 0x000fe20000010000 */
[----:B------:R-:W-:Y:S01]  /*0d20*/  FMUL.FTZ R125, R21, R125 ;  /* 0x0000007d157d7220 */ /* 0x000fe20000410000 */
[C---:B-1----:R-:W-:Y:S01]  /*0d30*/  FMUL.FTZ R146, R130.reuse, R149 ;  /* 0x0000009582927220 */ /* 0x042fe20000410000 */
[----:B------:R-:W-:Y:S01]  /*0d40*/  FADD.FTZ R150, RZ, R124 ;  /* 0x0000007cff967221 */ /* 0x000fe20000010000 */
[----:B------:R-:W-:Y:S01]  /*0d50*/  FADD.FTZ R147, -R179, R142 ;  /* 0x0000008eb3937221 */ /* 0x000fe20000010100 */
[----:B------:R-:W-:Y:S01]  /*0d60*/  FFMA.FTZ R149, R3, R124, RZ ;  /* 0x0000007c03957223 */ /* 0x000fe200000100ff */
[C---:B------:R-:W-:Y:S01]  /*0d70*/  FMUL.FTZ R142, R130.reuse, R143 ;  /* 0x0000008f828e7220 */ /* 0x040fe20000410000 */
[C---:B------:R-:W-:Y:S01]  /*0d80*/  FADD.FTZ R169, -R179.reuse, R140 ;  /* 0x0000008cb3a97221 */ /* 0x040fe20000010100 */
[----:B------:R-:W-:Y:S01]  /*0d90*/  FMUL.FTZ R134, R130, R135 ;  /* 0x0000008782867220 */ /* 0x000fe20000410000 */
[----:B------:R-:W-:Y:S01]  /*0da0*/  FFMA.FTZ R54, R126, R133, R54 ;  /* 0x000000857e367223 */ /* 0x000fe20000010036 */
[----:B------:R-:W-:Y:S01]  /*0db0*/  FADD.FTZ R70, R70, R126 ;  /* 0x0000007e46467221 */ /* 0x000fe20000010000 */
[C---:B------:R-:W-:Y:S01]  /*0dc0*/  FMUL.FTZ R143, R130.reuse, R163 ;  /* 0x000000a3828f7220 */ /* 0x040fe20000410000 */
[----:B------:R-:W-:Y:S01]  /*0dd0*/  FMUL.FTZ R148, R130, R151 ;  /* 0x0000009782947220 */ /* 0x000fe20000410000 */
        /* <DEDUP_REMOVED lines=53> */
[C---:B------:R-:W-:Y:S02]  /*1130*/  FMUL.FTZ R153, R130.reuse, R173 ;  /* 0x000000ad82997220 */ /* 0x040fe40000410000 */
[----:B------:R-:W-:Y:S01]  /*1140*/  FADD.FTZ R114, R115, R152 ;  /* 0x0000009873727221 */ /* 0x000fe20000010000 */
[----:B------:R-:W-:Y:S01]  /*1150*/  FFMA.FTZ R113, R147, R152, R112 ;  /* 0x0000009893717223 */ /* 0x000fe20000010070 */
[C---:B------:R-:W-:Y:S01]  /*1160*/  FADD.FTZ R177, -R179.reuse, R154 ;  /* 0x0000009ab3b17221 */ /* 0x040fe20000010100 */
        /* <DEDUP_REMOVED lines=23> */
[----:B------:R-:W-:-:S03]  /*12e0*/  FFMA.FTZ R113, R155, R118, R112 ;  /* 0x000000769b717223 */ /* 0x000fc60000010070 */
[----:B------:R-:W-:Y:S01]  /*12f0*/  FADD.FTZ R112, R114, R119 ;  /* 0x0000007772707221 */ /* 0x000fe20000010000 */
[----:B------:R-:W-:-:S07]  /*1300*/  FFMA.FTZ R113, R156, R119, R113 ;  /* 0x000000779c717223 */ /* 0x000fce0000010071 */
.L_x_8593:
[----:B------:R-:W-:Y:S05]  /*1310*/  BSYNC B0 ;  /* 0x0000000000007941 */ /* 0x000fea0003800000 */
.L_x_8591:
        /* <DEDUP_REMOVED lines=26> */
.L_x_8676:
[----:B--2---:R-:W-:Y:S01]  /*14c0*/  FADD.FTZ R165, R113, R162 ;  /* 0x000000a271a57221 */ /* 0x004fe20000010000 */
[----:B-1----:R-:W-:Y:S01]  /*14d0*/  FADD.FTZ R164, R112, R137 ;  /* 0x0000008970a47221 */ /* 0x002fe20000010000 */
[----:B0-----:R-:W0:Y:S01]  /*14e0*/  S2R R113, SR_CgaCtaId ;  /* 0x0000000000717919 */ /* 0x001e220000008800 */
[----:B------:R-:W-:Y:S01]  /*14f0*/  @!P0 LOP3.LUT R114, R114, 0x3, RZ, 0xc0, !PT ;  /* 0x0000000372728812 */ /* 0x000fe200078ec0ff */
[----:B------:R-:W-:Y:S05]  /*1500*/  WARPSYNC.ALL ;  /* 0x0000000000007948 */ /* 0x000fea0003800000 */
[----:B------:R-:W-:Y:S02]  /*1510*/  MOV R112, 0x400 ;  /* 0x0000040000707802 */ /* 0x000fe40000000f00 */
[----:B------:R-:W-:-:S02]  /*1520*/  @!P0 IADD3 R114, R115, R114, RZ ;  /* 0x0000007273728210 */ /* 0x000fc40007ffe0ff */
[----:B------:R-:W-:Y:S02]  /*1530*/  @P3 LOP3.LUT R129, R0, 0x7f, RZ, 0xc0, !PT ;  /* 0x0000007f00813812 */ /* 0x000fe400078ec0ff */
[----:B0-----:R-:W-:-:S04]  /*1540*/  LEA R112, R113, R112, 0x18 ;  /* 0x0000007071707211 */ /* 0x001fc800078ec0ff */
[-C--:B------:R-:W-:Y:S02]  /*1550*/  @!P0 LEA R137, R114, R112.reuse, 0x3 ;  /* 0x0000007072898211 */ /* 0x080fe400078e18ff */
[----:B------:R-:W-:Y:S02]  /*1560*/  @P3 IADD3 R114, R157, -0x1, RZ ;  /* 0xffffffff9d723810 */ /* 0x000fe40007ffe0ff */
[----:B------:R-:W-:Y:S01]  /*1570*/  LEA R145, R115, R112, 0x3 ;  /* 0x0000007073917211 */ /* 0x000fe200078e18ff */
[----:B------:R0:W-:Y:S02]  /*1580*/  @!P0 STS.64 [R137+0x2000], R164 ;  /* 0x002000a489008388 */ /* 0x0001e40000000a00 */
[----:B------:R-:W-:Y:S01]  /*1590*/  @P3 IMAD R159, R114, R159, RZ ;  /* 0x0000009f729f3224 */ /* 0x000fe200078e02ff */
[----:B------:R-:W-:Y:S01]  /*15a0*/  BAR.SYNC.DEFER_BLOCKING 0x0 ;  /* 0x0000000000007b1d */ /* 0x000fe20000010000 */
[----:B0-----:R-:W-:-:S05]  /*15b0*/  HFMA2.MMA R137, -RZ, RZ, 0, 0 ;  /* 0x00000000ff897435 */ /* 0x001fca00000001ff */
[----:B------:R-:W0:Y:S02]  /*15c0*/  LDS.128 R112, [R145+0x2000] ;  /* 0x0020000091707984 */ /* 0x000e240000000c00 */
[----:B0-----:R-:W-:Y:S01]  /*15d0*/  FADD.FTZ R157, RZ, R112 ;  /* 0x00000070ff9d7221 */ /* 0x001fe20000010000 */
[----:B------:R-:W-:-:S03]  /*15e0*/  FADD.FTZ R112, RZ, R113 ;  /* 0x00000071ff707221 */ /* 0x000fc60000010000 */
[----:B------:R-:W-:Y:S01]  /*15f0*/  FADD.FTZ R157, R114, R157 ;  /* 0x0000009d729d7221 */ /* 0x000fe20000010000 */
[----:B------:R-:W-:Y:S02]  /*1600*/  FADD.FTZ R162, R115, R112 ;  /* 0x0000007073a27221 */ /* 0x000fe40000010000 */
[----:B------:R-:W0:Y:S01]  /*1610*/  LDS.128 R112, [R145+0x2010] ;  /* 0x0020100091707984 */ /* 0x000e220000000c00 */
[----:B------:R-:W-:Y:S01]  /*1620*/  ISETP.NE.AND P5, PT, R128, RZ, PT ;  /* 0x000000ff8000720c */ /* 0x000fe20003fa5270 */
[----:B------:R-:W-:Y:S01]  /*1630*/  BSSY B0, `(.L_x_8595) ;  /* 0x000001e000007945 */ /* 0x000fe20003800000 */
[----:B------:R-:W-:Y:S01]  /*1640*/  @!P2 ISETP.NE.U32.AND P0, PT, R166, RZ, PT ;  /* 0x000000ffa600a20c */ /* 0x000fe20003f05070 */
[----:B0-----:R-:W-:Y:S01]  /*1650*/  FADD.FTZ R157, R157, R112 ;  /* 0x000000709d9d7221 */ /* 0x001fe20000010000 */
[----:B------:R-:W-:Y:S01]  /*1660*/  @P3 SHF.R.S32.HI R112, RZ, 0x1f, R159 ;  /* 0x0000001fff703819 */ /* 0x000fe2000001149f */
[----:B------:R-:W-:Y:S02]  /*1670*/  FADD.FTZ R162, R162, R113 ;  /* 0x00000071a2a27221 */ /* 0x000fe40000010000 */
[----:B------:R-:W-:Y:S01]  /*1680*/  FADD.FTZ R114, R114, R157 ;  /* 0x0000009d72727221 */ /* 0x000fe20000010000 */
[----:B------:R-:W-:Y:S01]  /*1690*/  @P3 LEA.HI R112, R112, R159, RZ, 0x2 ;  /* 0x0000009f70703211 */ /* 0x000fe200078f10ff */
[----:B------:R-:W-:-:S03]  /*16a0*/  FADD.FTZ R162, R115, R162 ;  /* 0x000000a273a27221 */ /* 0x000fc60000010000 */
[----:B------:R-:W-:Y:S02]  /*16b0*/  @P3 LEA.HI.SX32 R137, R112, R129, 0x1e ;  /* 0x0000008170893211 */ /* 0x000fe400078ff2ff */
[----:B------:R-:W0:Y:S01]  /*16c0*/  @P3 LDC.64 R112, c[0x0][0x220] ;  /* 0x00008800ff703b82 */ /* 0x000e220000000a00 */
[----:B------:R-:W-:-:S05]  /*16d0*/  FMUL.FTZ R114, R114, UR10 ;  /* 0x0000000a72727c20 */ /* 0x000fca0008410000 */
[----:B------:R-:W-:Y:S02]  /*16e0*/  FSEL R145, R114, RZ, !P5 ;  /* 0x000000ff72917208 */ /* 0x000fe40006800000 */
[C---:B------:R-:W-:Y:S02]  /*16f0*/  @!P2 ISETP.NE.U32.AND P5, PT, R166.reuse, RZ, PT ;  /* 0x000000ffa600a20c */ /* 0x040fe40003fa5070 */
[C---:B------:R-:W-:Y:S02]  /*1700*/  @!P2 ISETP.NE.U32.AND P6, PT, R166.reuse, RZ, PT ;  /* 0x000000ffa600a20c */ /* 0x040fe40003fc5070 */
[----:B------:R-:W-:Y:S02]  /*1710*/  @!P2 ISETP.NE.U32.AND P1, PT, R166, RZ, PT ;  /* 0x000000ffa600a20c */ /* 0x000fe40003f25070 */
[C---:B------:R-:W-:Y:S01]  /*1720*/  @!P2 ISETP.NE.AND.EX P5, PT, R167.reuse, RZ, PT, P5 ;  /* 0x000000ffa700a20c */ /* 0x040fe20003fa5350 */
[----:B------:R-:W-:Y:S01]  /*1730*/  FMUL.FTZ R162, R162, UR10 ;  /* 0x0000000aa2a27c20 */ /* 0x000fe20008410000 */
[----:B------:R-:W-:-:S02]  /*1740*/  @!P2 ISETP.NE.AND.EX P0, PT, R167, RZ, PT, P0 ;  /* 0x000000ffa700a20c */ /* 0x000fc40003f05300 */
[----:B------:R-:W-:Y:S01]  /*1750*/  @!P2 ISETP.NE.AND.EX P6, PT, R167, RZ, PT, P6 ;  /* 0x000000ffa700a20c */ /* 0x000fe20003fc5360 */
[----:B0-----:R-:W-:Y:S01]  /*1760*/  @P3 IMAD.WIDE.U32 R112, R137, 0x10, R112 ;  /* 0x0000001089703825 */ /* 0x001fe200078e0070 */
[----:B------:R-:W-:-:S04]  /*1770*/  @!P2 ISETP.NE.AND.EX P1, PT, R167, RZ, PT, P1 ;  /* 0x000000ffa700a20c */ /* 0x000fc80003f25310 */
[----:B------:R0:W5:Y:S02]  /*1780*/  @P3 LDG.E.128 R100, desc[UR4][R112.64] ;  /* 0x0000000470643981 */ /* 0x000164000c1e1d00 */
[----:B0----5:R-:W-:Y:S01]  /*1790*/  @!P2 FSEL R113, R84, RZ, P5 ;  /* 0x000000ff5471a208 */ /* 0x021fe20002800000 */
[----:B------:R-:W-:Y:S06]  /*17a0*/  @!P2 BRA `(.L_x_8596) ;  /* 0x000000000018a947 */ /* 0x000fec0003800000 */
[----:B------:R-:W-:Y:S01]  /*17b0*/  ISETP.NE.U32.AND P5, PT, R166, RZ, PT ;  /* 0x000000ffa600720c */ /* 0x000fe20003fa5070 */
[----:B------:R-:W-:-:S03]  /*17c0*/  FFMA.FTZ R113, R3, R162, R145 ;  /* 0x000000a203717223 */ /* 0x000fc60000010091 */
[----:B------:R-:W-:Y:S01]  /*17d0*/  ISETP.NE.AND.EX P5, PT, R167, RZ, PT, P5 ;  /* 0x000000ffa700720c */ /* 0x000fe20003fa5350 */
[----:B------:R-:W-:-:S04]  /*17e0*/  FADD.FTZ R113, R124, -R113 ;  /* 0x800000717c717221 */ /* 0x000fc80000010000 */
[----:B------:R-:W-:-:S08]  /*17f0*/  FMUL.FTZ R113, R130, R113 ;  /* 0x0000007182717220 */ /* 0x000fd00000410000 */
[----:B------:R-:W-:-:S07]  /*1800*/  @P5 FADD.FTZ R113, R84, R113 ;  /* 0x0000007154715221 */ /* 0x000fce0000010000 */
.L_x_8596:
[----:B------:R-:W-:Y:S05]  /*1810*/  BSYNC B0 ;  /* 0x0000000000007941 */ /* 0x000fea0003800000 */
.L_x_8595:
[----:B------:R-:W-:Y:S04]  /*1820*/  BSSY B0, `(.L_x_8597) ;  /* 0x000000a000007945 */ /* 0x000fe80003800000 */
[----:B------:R-:W-:Y:S05]  /*1830*/  @!P3 BRA `(.L_x_8598) ;  /* 0x000000000020b947 */ /* 0x000fea0003800000 */
[----:B------:R-:W-:Y:S01]  /*1840*/  FMUL.FTZ R104, R113, UR13 ;  /* 0x0000000d71687c20 */ /* 0x000fe20008410000 */
[----:B------:R-:W-:-:S03]  /*1850*/  LOP3.LUT P5, RZ, R160, 0xff, RZ, 0xc0, !PT ;  /* 0x000000ffa0ff7812 */ /* 0x000fc600078ac0ff */
[----:B------:R-:W-:-:S04]  /*1860*/  FMUL.FTZ R115, R104, UR12 ;  /* 0x0000000c68737c20 */ /* 0x000fc80008410000 */
[----:B------:R-:W-:-:S05]  /*1870*/  FMUL.FTZ R104, R100, R115 ;  /* 0x0000007364687220 */ /* 0x000fca0000410000 */
[----:B------:R-:W-:Y:S01]  /*1880*/  FSEL R157, R104, RZ, P5 ;  /* 0x000000ff689d7208 */ /* 0x000fe20002800000 */
[----:B------:R-:W-:-:S04]  /*1890*/  FMUL.FTZ R104, R36, R115 ;  /* 0x0000007324687220 */ /* 0x000fc80000410000 */
[----:B------:R-:W-:Y:S01]  /*18a0*/  FADD.FTZ R4, R4, R157 ;  /* 0x0000009d04047221 */ /* 0x000fe20000010000 */
[----:B------:R-:W-:-:S07]  /*18b0*/  SEL R104, R104, RZ, P5 ;  /* 0x000000ff68687207 */ /* 0x000fce0002800000 */
.L_x_8598:
[----:B------:R-:W-:Y:S05]  /*18c0*/  BSYNC B0 ;  /* 0x0000000000007941 */ /* 0x000fea0003800000 */
.L_x_8597:
        /* <DEDUP_REMOVED lines=9> */
.L_x_8600:
[----:B------:R-:W-:Y:S05]  /*1960*/  BSYNC B0 ;  /* 0x0000000000007941 */ /* 0x000fea0003800000 */
.L_x_8599:
        /* <DEDUP_REMOVED lines=10> */
.L_x_8602:
[----:B------:R-:W-:Y:S05]  /*1a10*/  BSYNC B0 ;  /* 0x0000000000007941 */ /* 0x000fea0003800000 */
.L_x_8601:
        /* <DEDUP_REMOVED lines=9> */
.L_x_8604:
[----:B------:R-:W-:Y:S05]  /*1ab0*/  BSYNC B0 ;  /* 0x0000000000007941 */ /* 0x000fea0003800000 */
.L_x_8603:
        /* <DEDUP_REMOVED lines=10> */
.L_x_8606:
[----:B------:R-:W-:Y:S05]  /*1b60*/  BSYNC B0 ;  /* 0x0000000000007941 */ /* 0x000fea0003800000 */
.L_x_8605:
        /* <DEDUP_REMOVED lines=9> */
.L_x_8608:
[----:B------:R-:W-:Y:S05]  /*1c00*/  BSYNC B0 ;  /* 0x0000000000007941 */ /* 0x000fea0003800000 */
.L_x_8607:
        /* <DEDUP_REMOVED lines=10> */
.L_x_8610:
[----:B------:R-:W-:Y:S05]  /*1cb0*/  BSYNC B0 ;  /* 0x0000000000007941 */ /* 0x000fea0003800000 */
.L_x_8609:
        /* <DEDUP_REMOVED lines=8> */
[----:B------:R-:W-:Y:S02]  /*1d40*/  SEL R114, R115, R110, P0 ;  /* 0x0000006e73727207 */ /* 0x000fe40000000000 */
[----:B------:R-:W-:Y:S01]  /*1d50*/  SEL R115, R168, R111, P0 ;  /* 0x0000006fa8737207 */ /* 0x000fe20000000000 */
[----:B------:R-:W0:Y:S01]  /*1d60*/  @P1 LDC.64 R164, c[0x0][0x308] ;  /* 0x0000c200ffa41b82 */ /* 0x000e220000000a00 */
[----:B------:R-:W-:Y:S02]  /*1d70*/  @!P2 ISETP.NE.U32.AND P6, PT, R166, RZ, PT ;  /* 0x000000ffa600a20c */ /* 0x000fe40003fc5070 */
[----:B------:R-:W-:-:S05]  /*1d80*/  @!P2 ISETP.NE.AND.EX P5, PT, R167, RZ, PT, P5 ;  /* 0x000000ffa700a20c */ /* 0x000fca0003fa5350 */
[----:B------:R-:W1:Y:S01]  /*1d90*/  @P3 LDC.64 R168, c[0x0][0x2f8] ;  /* 0x0000be00ffa83b82 */ /* 0x000e620000000a00 */
[----:B0-----:R-:W-:-:S05]  /*1da0*/  @P1 IMAD.WIDE.U32 R164, R144, 0x10, R164 ;  /* 0x0000001090a41825 */ /* 0x001fca00078e00a4 */
[----:B------:R0:W-:Y:S01]  /*1db0*/  @P1 STG.E.128 desc[UR4][R164.64], R112 ;  /* 0x00000070a4001986 */ /* 0x0001e2000c101d04 */
[----:B-1----:R-:W-:-:S05]  /*1dc0*/  @P3 IMAD.WIDE.U32 R168, R137, 0x10, R168 ;  /* 0x0000001089a83825 */ /* 0x002fca00078e00a8 */
[----:B------:R0:W-:Y:S01]  /*1dd0*/  @P3 STG.E.128 desc[UR4][R168.64], R104 ;  /* 0x00000068a8003986 */ /* 0x0001e2000c101d04 */
[----:B------:R-:W-:Y:S05]  /*1de0*/  @!P3 BRA `(.L_x_8612) ;  /* 0x000000000010b947 */ /* 0x000fea0003800000 */
[----:B------:R-:W1:Y:S01]  /*1df0*/  LDC.64 R100, c[0x0][0x220] ;  /* 0x00008800ff647b82 */ /* 0x000e620000000a00 */
[----:B------:R-:W-:-:S05]  /*1e00*/  IADD3 R103, R137, 0x80, RZ ;  /* 0x0000008089677810 */ /* 0x000fca0007ffe0ff */
[----:B-1----:R-:W-:-:S06]  /*1e10*/  IMAD.WIDE.U32 R100, R103, 0x10, R100 ;  /* 0x0000001067647825 */ /* 0x002fcc00078e0064 */
[----:B------:R-:W5:Y:S02]  /*1e20*/  LDG.E.128 R100, desc[UR4][R100.64] ;  /* 0x0000000464647981 */ /* 0x000f64000c1e1d00 */
.L_x_8612:
[----:B------:R-:W-:Y:S05]  /*1e30*/  BSYNC B0 ;  /* 0x0000000000007941 */ /* 0x000fea0003800000 */
.L_x_8611:
        /* <DEDUP_REMOVED lines=9> */
.L_x_8614:
[----:B------:R-:W-:Y:S05]  /*1ed0*/  BSYNC B0 ;  /* 0x0000000000007941 */ /* 0x000fea0003800000 */
.L_x_8613:
[----:B------:R-:W-:Y:S04]  /*1ee0*/  BSSY B0, `(.L_x_8615) ;  /* 0x000000a000007945 */ /* 0x000fe80003800000 */
[----:B------:R-:W-:Y:S05]  /*1ef0*/  @!P3 BRA `(.L_x_8616) ;  /* 0x000000000020b947 */ /* 0x000fea0003800000 */
[----:B------:R-:W-:Y:S01]  /*1f00*/  FMUL.FTZ R104, R113, UR13 ;  /* 0x0000000d71687c20 */ /* 0x000fe20008410000 */
[----:B------:R-:W-:-:S03]  /*1f10*/  LOP3.LUT P5, RZ, R161, 0xff, RZ, 0xc0, !PT ;  /* 0x000000ffa1ff7812 */ /* 0x000fc600078ac0ff */
[----:B------:R-:W-:-:S04]  /*1f20*/  FMUL.FTZ R115, R104, UR12 ;  /* 0x0000000c68737c20 */ /* 0x000fc80008410000 */
[----:B-----5:R-:W-:-:S05]  /*1f30*/  FMUL.FTZ R104, R100, R115 ;  /* 0x0000007364687220 */ /* 0x020fca0000410000 */
[----:B------:R-:W-:Y:S01]  /*1f40*/  FSEL R157, R104, RZ, P5 ;  /* 0x000000ff689d7208 */ /* 0x000fe20002800000 */
[----:B------:R-:W-:-:S04]  /*1f50*/  FMUL.FTZ R104, R40, R115 ;  /* 0x0000007328687220 */ /* 0x000fc80000410000 */
[----:B------:R-:W-:Y:S01]  /*1f60*/  FADD.FTZ R8, R8, R157 ;  /* 0x0000009d08087221 */ /* 0x000fe20000010000 */
[----:B------:R-:W-:-:S07]  /*1f70*/  SEL R104, R104, RZ, P5 ;  /* 0x000000ff68687207 */ /* 0x000fce0002800000 */
.L_x_8616:
[----:B------:R-:W-:Y:S05]  /*1f80*/  BSYNC B0 ;  /* 0x0000000000007941 */ /* 0x000fea0003800000 */
.L_x_8615:
        /* <DEDUP_REMOVED lines=11> */
.L_x_8618:
[----:B------:R-:W-:Y:S05]  /*2040*/  BSYNC B0 ;  /* 0x0000000000007941 */ /* 0x000fea0003800000 */
.L_x_8617:
        /* <DEDUP_REMOVED lines=10> */
.L_x_8620:
[----:B------:R-:W-:Y:S05]  /*20f0*/  BSYNC B0 ;  /* 0x0000000000007941 */ /* 0x000fea0003800000 */
.L_x_8619:
        /* <DEDUP_REMOVED lines=12> */
.L_x_8622:
[----:B------:R-:W-:Y:S05]  /*21c0*/  BSYNC B0 ;  /* 0x0000000000007941 */ /* 0x000fea0003800000 */
.L_x_8621:
        /* <DEDUP_REMOVED lines=10> */
.L_x_8624:
[----:B------:R-:W-:Y:S05]  /*2270*/  BSYNC B0 ;  /* 0x0000000000007941 */ /* 0x000fea0003800000 */
.L_x_8623:
        /* <DEDUP_REMOVED lines=9> */
.L_x_8626:
[----:B------:R-:W-:Y:S05]  /*2310*/  BSYNC B0 ;  /* 0x0000000000007941 */ /* 0x000fea0003800000 */
.L_x_8625:
        /* <DEDUP_REMOVED lines=10> */
.L_x_8628:
[----:B------:R-:W-:Y:S05]  /*23c0*/  BSYNC B0 ;  /* 0x0000000000007941 */ /* 0x000fea0003800000 */
.L_x_8627:
[----:B------:R-:W0:Y:S01]  /*23d0*/  @P1 LDC.64 R160, c[0x0][0x308] ;  /* 0x0000c200ffa01b82 */ /* 0x000e220000000a00 */
[----:B------:R-:W-:Y:S01]  /*23e0*/  SEL R112, R113, R108, P0 ;  /* 0x0000006c71707207 */ /* 0x000fe20000000000 */
[----:B------:R-:W-:Y:S01]  /*23f0*/  BSSY B0, `(.L_x_8629) ;  /* 0x0000012000007945 */ /* 0x000fe20003800000 */
[----:B------:R-:W-:Y:S02]  /*2400*/  SEL R113, R114, R109, P0 ;  /* 0x0000006d72717207 */ /* 0x000fe40000000000 */
[----:B------:R-:W-:Y:S02]  /*2410*/  SEL R114, R115, R110, P0 ;  /* 0x0000006e73727207 */ /* 0x000fe40000000000 */
[----:B------:R-:W-:Y:S01]  /*2420*/  SEL R115, R144, R111, P0 ;  /* 0x0000006f90737207 */ /* 0x000fe20000000000 */
[----:B------:R-:W1:Y:S01]  /*2430*/  @P3 LDC.64 R164, c[0x0][0x2f8] ;  /* 0x0000be00ffa43b82 */ /* 0x000e620000000a00 */
[C---:B------:R-:W-:Y:S02]  /*2440*/  @!P2 ISETP.NE.U32.AND P5, PT, R166.reuse, RZ, PT ;  /* 0x000000ffa600a20c */ /* 0x040fe40003fa5070 */
[----:B------:R-:W-:-:S02]  /*2450*/  @!P2 ISETP.NE.U32.AND P6, PT, R166, RZ, PT ;  /* 0x000000ffa600a20c */ /* 0x000fc40003fc5070 */
[----:B------:R-:W-:Y:S02]  /*2460*/  @!P2 ISETP.NE.AND.EX P5, PT, R167, RZ, PT, P5 ;  /* 0x000000ffa700a20c */ /* 0x000fe40003fa5350 */
[----:B------:R-:W-:Y:S01]  /*2470*/  IADD3 R163, R137, 0x100, RZ ;  /* 0x0000010089a37810 */ /* 0x000fe20007ffe0ff */
[----:B0-----:R-:W-:Y:S01]  /*2480*/  @P1 IMAD.WIDE.U32 R160, R139, 0x10, R160 ;  /* 0x000000108ba01825 */ /* 0x001fe200078e00a0 */
[----:B------:R-:W-:-:S04]  /*2490*/  @P3 IADD3 R139, R137, 0x80, RZ ;  /* 0x00000080898b3810 */ /* 0x000fc80007ffe0ff */
[----:B------:R0:W-:Y:S01]  /*24a0*/  @P1 STG.E.128 desc[UR4][R160.64], R112 ;  /* 0x00000070a0001986 */ /* 0x0001e2000c101d04 */
[----:B-1----:R-:W-:-:S05]  /*24b0*/  @P3 IMAD.WIDE.U32 R164, R139, 0x10, R164 ;  /* 0x000000108ba43825 */ /* 0x002fca00078e00a4 */
[----:B------:R0:W-:Y:S01]  /*24c0*/  @P3 STG.E.128 desc[UR4][R164.64], R104 ;  /* 0x00000068a4003986 */ /* 0x0001e2000c101d04 */
[----:B------:R-:W-:Y:S05]  /*24d0*/  @!P3 BRA `(.L_x_8630) ;  /* 0x00000000000cb947 */ /* 0x000fea0003800000 */
[----:B-----5:R-:W1:Y:S02]  /*24e0*/  LDC.64 R100, c[0x0][0x220] ;  /* 0x00008800ff647b82 */ /* 0x020e640000000a00 */
[----:B-1----:R-:W-:-:S06]  /*24f0*/  IMAD.WIDE.U32 R100, R163, 0x10, R100 ;  /* 0x00000010a3647825 */ /* 0x002fcc00078e0064 */
[----:B------:R-:W5:Y:S02]  /*2500*/  LDG.E.128 R100, desc[UR4][R100.64] ;  /* 0x0000000464647981 */ /* 0x000f64000c1e1d00 */
.L_x_8630:
[----:B------:R-:W-:Y:S05]  /*2510*/  BSYNC B0 ;  /* 0x0000000000007941 */ /* 0x000fea0003800000 */
.L_x_8629:
        /* <DEDUP_REMOVED lines=9> */
.L_x_8632:
[----:B------:R-:W-:Y:S05]  /*25b0*/  BSYNC B0 ;  /* 0x0000000000007941 */ /* 0x000fea0003800000 */
.L_x_8631:
        /* <DEDUP_REMOVED lines=10> */
.L_x_8634:
[----:B------:R-:W-:Y:S05]  /*2660*/  BSYNC B0 ;  /* 0x0000000000007941 */ /* 0x000fea0003800000 */
.L_x_8633:
        /* <DEDUP_REMOVED lines=11> */
.L_x_8636:
[----:B------:R-:W-:Y:S05]  /*2720*/  BSYNC B0 ;  /* 0x0000000000007941 */ /* 0x000fea0003800000 */
.L_x_8635:
        /* <DEDUP_REMOVED lines=10> */
.L_x_8638:
[----:B------:R-:W-:Y:S05]  /*27d0*/  BSYNC B0 ;  /* 0x0000000000007941 */ /* 0x000fea0003800000 */
.L_x_8637:
        /* <DEDUP_REMOVED lines=12> */
.L_x_8640:
[----:B------:R-:W-:Y:S05]  /*28a0*/  BSYNC B0 ;  /* 0x0000000000007941 */ /* 0x000fea0003800000 */
.L_x_8639:
        /* <DEDUP_REMOVED lines=10> */
.L_x_8642:
[----:B------:R-:W-:Y:S05]  /*2950*/  BSYNC B0 ;  /* 0x0000000000007941 */ /* 0x000fea0003800000 */
.L_x_8641:
        /* <DEDUP_REMOVED lines=9> */
.L_x_8644:
[----:B------:R-:W-:Y:S05]  /*29f0*/  BSYNC B0 ;  /* 0x0000000000007941 */ /* 0x000fea0003800000 */
.L_x_8643:
        /* <DEDUP_REMOVED lines=10> */
.L_x_8646:
[----:B------:R-:W-:Y:S05]  /*2aa0*/  BSYNC B0 ;  /* 0x0000000000007941 */ /* 0x000fea0003800000 */
.L_x_8645:
[----:B------:R-:W0:Y:S01]  /*2ab0*/  @P1 LDC.64 R112, c[0x0][0x308] ;  /* 0x0000c200ff701b82 */ /* 0x000e220000000a00 */
[C---:B------:R-:W-:Y:S01]  /*2ac0*/  @!P2 ISETP.NE.U32.AND P5, PT, R166.reuse, RZ, PT ;  /* 0x000000ffa600a20c */ /* 0x040fe20003fa5070 */
[----:B------:R-:W-:Y:S01]  /*2ad0*/  BSSY B0, `(.L_x_8647) ;  /* 0x0000011000007945 */ /* 0x000fe20003800000 */
[----:B------:R-:W-:Y:S02]  /*2ae0*/  @!P2 ISETP.NE.U32.AND P6, PT, R166, RZ, PT ;  /* 0x000000ffa600a20c */ /* 0x000fe40003fc5070 */
[----:B------:R-:W-:-:S03]  /*2af0*/  @!P2 ISETP.NE.AND.EX P5, PT, R167, RZ, PT, P5 ;  /* 0x000000ffa700a20c */ /* 0x000fc60003fa5350 */
[----:B------:R-:W1:Y:S01]  /*2b00*/  @P3 LDC.64 R158, c[0x0][0x2f8] ;  /* 0x0000be00ff9e3b82 */ /* 0x000e620000000a00 */
[----:B0-----:R-:W-:Y:S01]  /*2b10*/  @P1 IMAD.WIDE.U32 R138, R138, 0x10, R112 ;  /* 0x000000108a8a1825 */ /* 0x001fe200078e0070 */
[----:B------:R-:W-:Y:S02]  /*2b20*/  SEL R112, R115, R108, P0 ;  /* 0x0000006c73707207 */ /* 0x000fe40000000000 */
[----:B------:R-:W-:Y:S02]  /*2b30*/  SEL R113, R114, R109, P0 ;  /* 0x0000006d72717207 */ /* 0x000fe40000000000 */
[----:B------:R-:W-:Y:S02]  /*2b40*/  SEL R114, R157, R110, P0 ;  /* 0x0000006e9d727207 */ /* 0x000fe40000000000 */
[----:B------:R-:W-:Y:S01]  /*2b50*/  SEL R115, R144, R111, P0 ;  /* 0x0000006f90737207 */ /* 0x000fe20000000000 */
[----:B-1----:R-:W-:Y:S01]  /*2b60*/  @P3 IMAD.WIDE.U32 R158, R163, 0x10, R158 ;  /* 0x00000010a39e3825 */ /* 0x002fe200078e009e */
[----:B------:R-:W-:-:S03]  /*2b70*/  IADD3 R157, R137, 0x180, RZ ;  /* 0x00000180899d7810 */ /* 0x000fc60007ffe0ff */
[----:B------:R0:W-:Y:S04]  /*2b80*/  @P1 STG.E.128 desc[UR4][R138.64], R112 ;  /* 0x000000708a001986 */ /* 0x0001e8000c101d04 */
[----:B------:R0:W-:Y:S01]  /*2b90*/  @P3 STG.E.128 desc[UR4][R158.64], R104 ;  /* 0x000000689e003986 */ /* 0x0001e2000c101d04 */
[----:B------:R-:W-:Y:S05]  /*2ba0*/  @!P3 BRA `(.L_x_8648) ;  /* 0x00000000000cb947 */ /* 0x000fea0003800000 */
[----:B-----5:R-:W1:Y:S02]  /*2bb0*/  LDC.64 R100, c[0x0][0x220] ;  /* 0x00008800ff647b82 */ /* 0x020e640000000a00 */
[----:B-1----:R-:W-:-:S06]  /*2bc0*/  IMAD.WIDE.U32 R100, R157, 0x10, R100 ;  /* 0x000000109d647825 */ /* 0x002fcc00078e0064 */
[----:B------:R-:W5:Y:S02]  /*2bd0*/  LDG.E.128 R100, desc[UR4][R100.64] ;  /* 0x0000000464647981 */ /* 0x000f64000c1e1d00 */
.L_x_8648:
[----:B------:R-:W-:Y:S05]  /*2be0*/  BSYNC B0 ;  /* 0x0000000000007941 */ /* 0x000fea0003800000 */
.L_x_8647:
        /* <DEDUP_REMOVED lines=9> */
.L_x_8650:
[----:B------:R-:W-:Y:S05]  /*2c80*/  BSYNC B0 ;  /* 0x0000000000007941 */ /* 0x000fea0003800000 */
.L_x_8649:
        /* <DEDUP_REMOVED lines=10> */
.L_x_8652:
[----:B------:R-:W-:Y:S05]  /*2d30*/  BSYNC B0 ;  /* 0x0000000000007941 */ /* 0x000fea0003800000 */
.L_x_8651:
        /* <DEDUP_REMOVED lines=11> */
.L_x_8654:
[----:B------:R-:W-:Y:S05]  /*2df0*/  BSYNC B0 ;  /* 0x0000000000007941 */ /* 0x000fea0003800000 */
.L_x_8653:
        /* <DEDUP_REMOVED lines=10> */
.L_x_8656:
[----:B------:R-:W-:Y:S05]  /*2ea0*/  BSYNC B0 ;  /* 0x0000000000007941 */ /* 0x000fea0003800000 */
.L_x_8655:
        /* <DEDUP_REMOVED lines=12> */
.L_x_8658:
[----:B------:R-:W-:Y:S05]  /*2f70*/  BSYNC B0 ;  /* 0x0000000000007941 */ /* 0x000fea0003800000 */
.L_x_8657:
        /* <DEDUP_REMOVED lines=10> */
.L_x_8660:
[----:B------:R-:W-:Y:S05]  /*3020*/  BSYNC B0 ;  /* 0x0000000000007941 */ /* 0x000fea0003800000 */
.L_x_8659:
        /* <DEDUP_REMOVED lines=9> */
.L_x_8662:
[----:B------:R-:W-:Y:S05]  /*30c0*/  BSYNC B0 ;  /* 0x0000000000007941 */ /* 0x000fea0003800000 */
.L_x_8661:
[----:B------:R-:W-:Y:S01]  /*30d0*/  BSSY B0, `(.L_x_8663) ;  /* 0x000000e000007945 */ /* 0x000fe20003800000 */
[----:B------:R-:W-:Y:S02]  /*30e0*/  SEL R108, R113, R108, P0 ;  /* 0x0000006c716c7207 */ /* 0x000fe40000000000 */
[----:B------:R-:W-:Y:S02]  /*30f0*/  SEL R109, R112, R109, P0 ;  /* 0x0000006d706d7207 */ /* 0x000fe40000000000 */
[----:B------:R-:W-:Y:S02]  /*3100*/  SEL R110, R115, R110, P0 ;  /* 0x0000006e736e7207 */ /* 0x000fe40000000000 */
[----:B------:R-:W-:Y:S01]  /*3110*/  SEL R111, R114, R111, P0 ;  /* 0x0000006f726f7207 */ /* 0x000fe20000000000 */
[----:B------:R-:W-:Y:S06]  /*3120*/  @!P3 BRA `(.L_x_8664) ;  /* 0x000000000020b947 */ /* 0x000fec0003800000 */
[----:B------:R-:W-:Y:S01]  /*3130*/  FMUL.FTZ R114, R114, UR13 ;  /* 0x0000000d72727c20 */ /* 0x000fe20008410000 */
[----:B------:R-:W-:-:S03]  /*3140*/  LOP3.LUT P0, RZ, R136, 0xff000000, RZ, 0xc0, !PT ;  /* 0xff00000088ff7812 */ /* 0x000fc6000780c0ff */
[----:B------:R-:W-:-:S04]  /*3150*/  FMUL.FTZ R114, R114, UR12 ;  /* 0x0000000c72727c20 */ /* 0x000fc80008410000 */
[-C--:B-----5:R-:W-:Y:S01]  /*3160*/  FMUL.FTZ R107, R103, R114.reuse ;  /* 0x00000072676b7220 */ /* 0x0a0fe20000410000 */
[----:B------:R-:W-:-:S04]  /*3170*/  FMUL.FTZ R114, R51, R114 ;  /* 0x0000007233727220 */ /* 0x000fc80000410000 */
[----:B------:R-:W-:Y:S02]  /*3180*/  FSEL R112, R107, RZ, P0 ;  /* 0x000000ff6b707208 */ /* 0x000fe40000000000 */
[----:B------:R-:W-:-:S03]  /*3190*/  SEL R107, R114, RZ, P0 ;  /* 0x000000ff726b7207 */ /* 0x000fc60000000000 */
[----:B------:R-:W-:-:S07]  /*31a0*/  FADD.FTZ R19, R19, R112 ;  /* 0x0000007013137221 */ /* 0x000fce0000010000 */
.L_x_8664:
[----:B------:R-:W-:Y:S05]  /*31b0*/  BSYNC B0 ;  /* 0x0000000000007941 */ /* 0x000fea0003800000 */
.L_x_8663:
        /* <DEDUP_REMOVED lines=10> */
.L_x_8590:
        /* <DEDUP_REMOVED lines=25> */
.L_x_8594:
[----:B------:R-:W-:Y:S01]  /*33f0*/  HFMA2.MMA R171, -RZ, RZ, 0, 9.5367431640625e-07 ;  /* 0x00000010ffab7435 */ /* 0x000fe200000001ff */
[----:B------:R-:W-:Y:S02]  /*3400*/  MOV R170, R112 ;  /* 0x0000007000aa7202 */ /* 0x000fe40000000f00 */
[----:B------:R-:W-:Y:S02]  /*3410*/  MOV R172, 0x1f ;  /* 0x0000001f00ac7802 */ /* 0x000fe40000000f00 */
[----:B------:R-:W-:-:S07]  /*3420*/  MOV R165, 0xffffffff ;  /* 0xffffffff00a57802 */ /* 0x000fce0000000f00 */
[----:B-----5:R-:W-:Y:S05]  /*3430*/  WARPSYNC.COLLECTIVE R165, `(.L_x_8666) ;  /* 0x00000000a5087348 */ /* 0x020fea0003c00000 */
[----:B------:R0:W1:Y:S02]  /*3440*/  SHFL.DOWN P1, R169, R170, R171, R172 ;  /* 0x080000abaaa97389 */ /* 0x00006400000200ac */
[----:B01---5:R-:W-:Y:S01]  /*3450*/  ENDCOLLECTIVE ;  /* 0x000000000000791b */ /* 0x023fe20003800000 */
.L_x_8666:
[----:B------:R-:W-:Y:S02]  /*3460*/  MOV R170, R113 ;  /* 0x0000007100aa7202 */ /* 0x000fe40000000f00 */
[----:B------:R-:W-:-:S07]  /*3470*/  MOV R137, R169 ;  /* 0x000000a900897202 */ /* 0x000fce0000000f00 */
[----:B------:R-:W-:Y:S05]  /*3480*/  WARPSYNC.COLLECTIVE R165, `(.L_x_8667) ;  /* 0x00000000a5087348 */ /* 0x000fea0003c00000 */
[----:B------:R0:W1:Y:S02]  /*3490*/  SHFL.DOWN P1, R169, R170, R171, R172 ;  /* 0x080000abaaa97389 */ /* 0x00006400000200ac */
[----:B01----:R-:W-:Y:S01]  /*34a0*/  ENDCOLLECTIVE ;  /* 0x000000000000791b */ /* 0x003fe20003800000 */
.L_x_8667:
[----:B------:R-:W-:Y:S01]  /*34b0*/  FADD.FTZ R137, R137, R112 ;  /* 0x0000007089897221 */ /* 0x000fe20000010000 */
[----:B------:R-:W-:-:S04]  /*34c0*/  HFMA2.MMA R171, -RZ, RZ, 0, 4.76837158203125e-07 ;  /* 0x00000008ffab7435 */ /* 0x000fc800000001ff */
[----:B------:R-:W-:Y:S02]  /*34d0*/  MOV R170, R137 ;  /* 0x0000008900aa7202 */ /* 0x000fe40000000f00 */
[----:B------:R-:W-:-:S07]  /*34e0*/  MOV R162, R169 ;  /* 0x000000a900a27202 */ /* 0x000fce0000000f00 */
[----:B------:R-:W-:Y:S05]  /*34f0*/  WARPSYNC.COLLECTIVE R165, `(.L_x_8668) ;  /* 0x00000000a5087348 */ /* 0x000fea0003c00000 */
[----:B------:R0:W1:Y:S02]  /*3500*/  SHFL.DOWN P1, R169, R170, R171, R172 ;  /* 0x080000abaaa97389 */ /* 0x00006400000200ac */
[----:B01----:R-:W-:Y:S01]  /*3510*/  ENDCOLLECTIVE ;  /* 0x000000000000791b */ /* 0x003fe20003800000 */
.L_x_8668:
[----:B------:R-:W-:-:S05]  /*3520*/  FADD.FTZ R162, R162, R113 ;  /* 0x00000071a2a27221 */ /* 0x000fca0000010000 */
[----:B------:R-:W-:Y:S02]  /*3530*/  MOV R170, R162 ;  /* 0x000000a200aa7202 */ /* 0x000fe40000000f00 */
[----:B------:R-:W-:-:S07]  /*3540*/  MOV R164, R169 ;  /* 0x000000a900a47202 */ /* 0x000fce0000000f00 */
[----:B------:R-:W-:Y:S05]  /*3550*/  WARPSYNC.COLLECTIVE R165, `(.L_x_8669) ;  /* 0x00000000a5087348 */ /* 0x000fea0003c00000 */
[----:B------:R0:W1:Y:S02]  /*3560*/  SHFL.DOWN P1, R169, R170, R171, R172 ;  /* 0x080000abaaa97389 */ /* 0x00006400000200ac */
[----:B01----:R-:W-:Y:S01]  /*3570*/  ENDCOLLECTIVE ;  /* 0x000000000000791b */ /* 0x003fe20003800000 */
.L_x_8669:
[----:B------:R-:W-:Y:S01]  /*3580*/  FADD.FTZ R164, R137, R164 ;  /* 0x000000a489a47221 */ /* 0x000fe20000010000 */
[----:B------:R-:W-:-:S04]  /*3590*/  HFMA2.MMA R171, -RZ, RZ, 0, 2.384185791015625e-07 ;  /* 0x00000004ffab7435 */ /* 0x000fc800000001ff */
[----:B------:R-:W-:Y:S02]  /*35a0*/  MOV R170, R164 ;  /* 0x000000a400aa7202 */ /* 0x000fe40000000f00 */
[----:B------:R-:W-:-:S07]  /*35b0*/  MOV R145, R169 ;  /* 0x000000a900917202 */ /* 0x000fce0000000f00 */
[----:B------:R-:W-:Y:S05]  /*35c0*/  WARPSYNC.COLLECTIVE R165, `(.L_x_8670) ;  /* 0x00000000a5087348 */ /* 0x000fea0003c00000 */
[----:B------:R0:W1:Y:S02]  /*35d0*/  SHFL.DOWN P1, R169, R170, R171, R172 ;  /* 0x080000abaaa97389 */ /* 0x00006400000200ac */
[----:B01----:R-:W-:Y:S01]  /*35e0*/  ENDCOLLECTIVE ;  /* 0x000000000000791b */ /* 0x003fe20003800000 */
.L_x_8670:
[----:B------:R-:W-:-:S05]  /*35f0*/  FADD.FTZ R145, R162, R145 ;  /* 0x00000091a2917221 */ /* 0x000fca0000010000 */
[----:B------:R-:W-:Y:S02]  /*3600*/  MOV R170, R145 ;  /* 0x0000009100aa7202 */ /* 0x000fe40000000f00 */
[----:B------:R-:W-:-:S07]  /*3610*/  MOV R163, R169 ;  /* 0x000000a900a37202 */ /* 0x000fce0000000f00 */
[----:B------:R-:W-:Y:S05]  /*3620*/  WARPSYNC.COLLECTIVE R165, `(.L_x_8671) ;  /* 0x00000000a5087348 */ /* 0x000fea0003c00000 */
[----:B------:R0:W1:Y:S02]  /*3630*/  SHFL.DOWN P1, R169, R170, R171, R172 ;  /* 0x080000abaaa97389 */ /* 0x00006400000200ac */
[----:B01----:R-:W-:Y:S01]  /*3640*/  ENDCOLLECTIVE ;  /* 0x000000000000791b */ /* 0x003fe20003800000 */
.L_x_8671:
[----:B------:R-:W-:Y:S01]  /*3650*/  FADD.FTZ R163, R164, R163 ;  /* 0x000000a3a4a37221 */ /* 0x000fe20000010000 */
[----:B------:R-:W-:-:S04]  /*3660*/  HFMA2.MMA R171, -RZ, RZ, 0, 1.1920928955078125e-07 ;  /* 0x00000002ffab7435 */ /* 0x000fc800000001ff */
[----:B------:R-:W-:Y:S02]  /*3670*/  MOV R170, R163 ;  /* 0x000000a300aa7202 */ /* 0x000fe40000000f00 */
[----:B------:R-:W-:-:S07]  /*3680*/  MOV R168, R169 ;  /* 0x000000a900a87202 */ /* 0x000fce0000000f00 */
[----:B------:R-:W-:Y:S05]  /*3690*/  WARPSYNC.COLLECTIVE R165, `(.L_x_8672) ;  /* 0x00000000a5087348 */ /* 0x000fea0003c00000 */
[----:B------:R0:W1:Y:S02]  /*36a0*/  SHFL.DOWN P1, R169, R170, R171, R172 ;  /* 0x080000abaaa97389 */ /* 0x00006400000200ac */
[----:B01----:R-:W-:Y:S01]  /*36b0*/  ENDCOLLECTIVE ;  /* 0x000000000000791b */ /* 0x003fe20003800000 */
.L_x_8672:
[----:B------:R-:W-:-:S05]  /*36c0*/  FADD.FTZ R168, R145, R168 ;  /* 0x000000a891a87221 */ /* 0x000fca0000010000 */
[----:B------:R-:W-:Y:S02]  /*36d0*/  MOV R170, R168 ;  /* 0x000000a800aa7202 */ /* 0x000fe40000000f00 */
[----:B------:R-:W-:-:S07]  /*36e0*/  MOV R112, R169 ;  /* 0x000000a900707202 */ /* 0x000fce0000000f00 */
[----:B------:R-:W-:Y:S05]  /*36f0*/  WARPSYNC.COLLECTIVE R165, `(.L_x_8673) ;  /* 0x00000000a5087348 */ /* 0x000fea0003c00000 */
[----:B------:R0:W1:Y:S02]  /*3700*/  SHFL.DOWN P1, R169, R170, R171, R172 ;  /* 0x080000abaaa97389 */ /* 0x00006400000200ac */
[----:B01----:R-:W-:Y:S01]  /*3710*/  ENDCOLLECTIVE ;  /* 0x000000000000791b */ /* 0x003fe20003800000 */
.L_x_8673:
[----:B------:R-:W-:Y:S01]  /*3720*/  FADD.FTZ R112, R163, R112 ;  /* 0x00000070a3707221 */ /* 0x000fe20000010000 */
[----:B------:R-:W-:-:S04]  /*3730*/  HFMA2.MMA R171, -RZ, RZ, 0, 5.9604644775390625e-08 ;  /* 0x00000001ffab7435 */ /* 0x000fc800000001ff */
[----:B------:R-:W-:Y:S02]  /*3740*/  MOV R170, R112 ;  /* 0x0000007000aa7202 */ /* 0x000fe40000000f00 */
[----:B------:R-:W-:-:S07]  /*3750*/  MOV R113, R169 ;  /* 0x000000a900717202 */ /* 0x000fce0000000f00 */
[----:B------:R-:W-:Y:S05]  /*3760*/  WARPSYNC.COLLECTIVE R165, `(.L_x_8674) ;  /* 0x00000000a5087348 */ /* 0x000fea0003c00000 */
[----:B------:R0:W1:Y:S02]  /*3770*/  SHFL.DOWN P1, R169, R170, R171, R172 ;  /* 0x080000abaaa97389 */ /* 0x00006400000200ac */
[----:B01----:R-:W-:Y:S01]  /*3780*/  ENDCOLLECTIVE ;  /* 0x000000000000791b */ /* 0x003fe20003800000 */
.L_x_8674:
[----:B------:R-:W-:-:S05]  /*3790*/  FADD.FTZ R113, R168, R113 ;  /* 0x00000071a8717221 */ /* 0x000fca0000010000 */
[----:B------:R-:W-:Y:S02]  /*37a0*/  MOV R170, R113 ;  /* 0x0000007100aa7202 */ /* 0x000fe40000000f00 */
[----:B------:R-:W-:-:S07]  /*37b0*/  MOV R137, R169 ;  /* 0x000000a900897202 */ /* 0x000fce0000000f00 */
[----:B------:R-:W-:Y:S05]  /*37c0*/  WARPSYNC.COLLECTIVE R165, `(.L_x_8675) ;  /* 0x00000000a5087348 */ /* 0x000fea0003c00000 */
[----:B------:R0:W1:Y:S02]  /*37d0*/  SHFL.DOWN P1, R169, R170, R171, R172 ;  /* 0x080000abaaa97389 */ /* 0x00006400000200ac */
[----:B01----:R-:W-:Y:S01]  /*37e0*/  ENDCOLLECTIVE ;  /* 0x000000000000791b */ /* 0x003fe20003800000 */
.L_x_8675:
[----:B------:R-:W-:Y:S01]  /*37f0*/  MOV R162, R169 ;  /* 0x000000a900a27202 */ /* 0x000fe20000000f00 */
[----:B------:R-:W-:Y:S06]  /*3800*/  BRA `(.L_x_8676) ;  /* 0xffffffdc002c7947 */ /* 0x000fec000383ffff */
.L_x_8677:
        /* <DEDUP_REMOVED lines=15> */
.L_x_8877:


//--------------------- .nv.shared._ZN10layer_norm13ln_bwd_kernelINS_13Kernel_traitsI13__nv_bfloat16S2_S2_S2_fjLj2048ELj1ELj1ELj4ELj16ENS_18Kernel_traits_baseILj2048ES2_S2_S2_S2_fjLj128EEEEELb0ELb0ELb0ELb0EEEvNS_9BwdParamsE --------------------------
	.section	.nv.shared._ZN10layer_norm13ln_bwd_kernelINS_13Kernel_traitsI13__nv_bfloat16S2_S2_S2_fjLj2048ELj1ELj1ELj4ELj16ENS_18Kernel_traits_baseILj2048ES2_S2_S2_S2_fjLj128EEEEELb0ELb0ELb0ELb0EEEvNS_9BwdParamsE,"aw",@nobits
	.sectionflags	@""
	.align	16
	.zero		1024


//--------------------- .nv.shared.reserved.0     --------------------------
	.section	.nv.shared.reserved.0,"aw",@nobits
	.weak		__nv_reservedSMEM_offset_0_alias
	.size		__nv_reservedSMEM_offset_0_alias, 0, 0
	.other		__nv_reservedSMEM_offset_0_alias,@"STO_CUDA_RESERVED_SHARED STV_DEFAULT"
__nv_reservedSMEM_offset_0_alias:
	.zero		0


//--------------------- .nv.shared._ZN10layer_norm13ln_bwd_kernelINS_13Kernel_traitsI13__nv_bfloat16S2_S2_S2_fjLj2048ELj1ELj1ELj4ELj16ENS_18Kernel_traits_baseILj2048ES2_S2_S2_S2_fjLj128EEEEELb0ELb0ELb0ELb1EEEvNS_9BwdParamsE --------------------------
	.section	.nv.shared._ZN10layer_norm13ln_bwd_kernelINS_13Kernel_traitsI13__nv_bfloat16S2_S2_S2_fjLj2048ELj1ELj1ELj4ELj16ENS_18Kernel_traits_baseILj2048ES2_S2_S2_S2_fjLj128EEEEELb0ELb0ELb0ELb1EEEvNS_9BwdParamsE,"aw",@nobits
	.sectionflags	@""
	.align	16
	.zero		1024


//--------------------- .nv.shared._ZN10layer_norm13ln_bwd_kernelINS_13Kernel_traitsI13__nv_bfloat16S2_S2_S2_fjLj2048ELj1ELj1ELj4ELj16ENS_18Kernel_traits_baseILj2048ES2_S2_S2_S2_fjLj128EEEEELb0ELb0ELb1ELb0EEEvNS_9BwdParamsE --------------------------
	.section	.nv.shared._ZN10layer_norm13ln_bwd_kernelINS_13Kernel_traitsI13__nv_bfloat16S2_S2_S2_fjLj2048ELj1ELj1ELj4ELj16ENS_18Kernel_traits_baseILj2048ES2_S2_S2_S2_fjLj128EEEEELb0ELb0ELb1ELb0EEEvNS_9BwdParamsE,"aw",@nobits
	.sectionflags	@""
	.align	16
	.zero		1024


//--------------------- .nv.shared._ZN10layer_norm13ln_bwd_kernelINS_13Kernel_traitsI13__nv_bfloat16S2_S2_S2_fjLj2048ELj1ELj1ELj4ELj16ENS_18Kernel_traits_baseILj2048ES2_S2_S2_S2_fjLj128EEEEELb0ELb0ELb1ELb1EEEvNS_9BwdParamsE --------------------------
	.section	.nv.shared._ZN10layer_norm13ln_bwd_kernelINS_13Kernel_traitsI13__nv_bfloat16S2_S2_S2_fjLj2048ELj1ELj1ELj4ELj16ENS_18Kernel_traits_baseILj2048ES2_S2_S2_S2_fjLj128EEEEELb0ELb0ELb1ELb1EEEvNS_9BwdParamsE,"aw",@nobits
	.sectionflags	@""
	.align	16
	.zero		1024


//--------------------- .nv.shared._ZN10layer_norm13ln_bwd_kernelINS_13Kernel_traitsI13__nv_bfloat16S2_S2_S2_fjLj2048ELj1ELj1ELj4ELj16ENS_18Kernel_traits_baseILj2048ES2_S2_S2_S2_fjLj128EEEEELb0ELb1ELb0ELb0EEEvNS_9BwdParamsE --------------------------
	.section	.nv.shared._ZN10layer_norm13ln_bwd_kernelINS_13Kernel_traitsI13__nv_bfloat16S2_S2_S2_fjLj2048ELj1ELj1ELj4ELj16ENS_18Kernel_traits_baseILj2048ES2_S2_S2_S2_fjLj128EEEEELb0ELb1ELb0ELb0EEEvNS_9BwdParamsE,"aw",@nobits
	.sectionflags	@""
	.align	16
	.zero		1024


//--------------------- .nv.shared._ZN10layer_norm13ln_bwd_kernelINS_13Kernel_traitsI13__nv_bfloat16S2_S2_S2_fjLj2048ELj1ELj1ELj4ELj16ENS_18Kernel_traits_baseILj2048ES2_S2_S2_S2_fjLj128EEEEELb0ELb1ELb0ELb1EEEvNS_9BwdParamsE --------------------------
	.section	.nv.shared._ZN10layer_norm13ln_bwd_kernelINS_13Kernel_traitsI13__nv_bfloat16S2_S2_S2_fjLj2048ELj1ELj1ELj4ELj16ENS_18Kernel_traits_baseILj2048ES2_S2_S2_S2_fjLj128EEEEELb0ELb1ELb0ELb1EEEvNS_9BwdParamsE,"aw",@nobits
	.sectionflags	@""
	.align	16
	.zero		1024


//--------------------- .nv.shared._ZN10layer_norm13ln_bwd_kernelINS_13Kernel_traitsI13__nv_bfloat16S2_S2_S2_fjLj2048ELj1ELj1ELj4ELj16ENS_18Kernel_traits_baseILj2048ES2_S2_S2_S2_fjLj128EEEEELb0ELb1ELb1ELb0EEEvNS_9BwdParamsE --------------------------
	.section	.nv.shared._ZN10layer_norm13ln_bwd_kernelINS_13Kernel_traitsI13__nv_bfloat16S2_S2_S2_fjLj2048ELj1ELj1ELj4ELj16ENS_18Kernel_traits_baseILj2048ES2_S2_S2_S2_fjLj128EEEEELb0ELb1ELb1ELb0EEEvNS_9BwdParamsE,"aw",@nobits
	.sectionflags	@""
	.align	16
	.zero		1024


//--------------------- .nv.shared._ZN10layer_norm13ln_bwd_kernelINS_13Kernel_traitsI13__nv_bfloat16S2_S2_S2_fjLj2048ELj1ELj1ELj4ELj16ENS_18Kernel_traits_baseILj2048ES2_S2_S2_S2_fjLj128EEEEELb0ELb1ELb1ELb1EEEvNS_9BwdParamsE --------------------------
	.section	.nv.shared._ZN10layer_norm13ln_bwd_kernelINS_13Kernel_traitsI13__nv_bfloat16S2_S2_S2_fjLj2048ELj1ELj1ELj4ELj16ENS_18Kernel_traits_baseILj2048ES2_S2_S2_S2_fjLj128EEEEELb0ELb1ELb1ELb1EEEvNS_9BwdParamsE,"aw",@nobits
	.sectionflags	@""
	.align	16
	.zero		1024


//--------------------- .nv.shared._ZN10layer_norm13ln_bwd_kernelINS_13Kernel_traitsI13__nv_bfloat16S2_S2_S2_fjLj2048ELj1ELj1ELj4ELj16ENS_18Kernel_traits_baseILj2048ES2_S2_S2_S2_fjLj128EEEEELb1ELb0ELb0ELb0EEEvNS_9BwdParamsE --------------------------
	.section	.nv.shared._ZN10layer_norm13ln_bwd_kernelINS_13Kernel_traitsI13__nv_bfloat16S2_S2_S2_fjLj2048ELj1ELj1ELj4ELj16ENS_18Kernel_traits_baseILj2048ES2_S2_S2_S2_fjLj128EEEEELb1ELb0ELb0ELb0EEEvNS_9BwdParamsE,"aw",@nobits
	.sectionflags	@""
	.align	16
	.zero		1024


//--------------------- .nv.shared._ZN10layer_norm13ln_bwd_kernelINS_13Kernel_traitsI13__nv_bfloat16S2_S2_S2_fjLj2048ELj1ELj1ELj4ELj16ENS_18Kernel_traits_baseILj2048ES2_S2_S2_S2_fjLj128EEEEELb1ELb0ELb0ELb1EEEvNS_9BwdParamsE --------------------------
	.section	.nv.shared._ZN10layer_norm13ln_bwd_kernelINS_13Kernel_traitsI13__nv_bfloat16S2_S2_S2_fjLj2048ELj1ELj1ELj4ELj16ENS_18Kernel_traits_baseILj2048ES2_S2_S2_S2_fjLj128EEEEELb1ELb0ELb0ELb1EEEvNS_9BwdParamsE,"aw",@nobits
	.sectionflags	@""
	.align	16
	.zero		1024


//--------------------- .nv.shared._ZN10layer_norm22ln_bwd_finalize_kernelINS_22Kernel_traits_finalizeILj2048E13__nv_bfloat16S2_S2_S2_fjLb0ELj1024ELj4ENS_18Kernel_traits_baseILj2048ES2_S2_S2_S2_fjLj1024EEEEELb0ELb0EEEvNS_9BwdParamsE --------------------------
	.section	.nv.shared._ZN10layer_norm22ln_bwd_finalize_kernelINS_22Kernel_traits_finalizeILj2048E13__nv_bfloat16S2_S2_S2_fjLb0ELj1024ELj4ENS_18Kernel_traits_baseILj2048ES2_S2_S2_S2_fjLj1024EEEEELb0ELb0EEEvNS_9BwdParamsE,"aw",@nobits
	.sectionflags	@""
	.align	16
.nv.shared._ZN10layer_norm22ln_bwd_finalize_kernelINS_22Kernel_traits_finalizeILj2048E13__nv_bfloat16S2_S2_S2_fjLb0ELj1024ELj4ENS_18Kernel_traits_baseILj2048ES2_S2_S2_S2_fjLj1024EEEEELb0ELb0EEEvNS_9BwdParamsE:
	.zero		9472


//--------------------- .nv.shared._ZN10layer_norm13ln_bwd_kernelINS_13Kernel_traitsI13__nv_bfloat16S2_S2_S2_fjLj2048ELj1ELj1ELj4ELj16ENS_18Kernel_traits_baseILj2048ES2_S2_S2_S2_fjLj128EEEEELb1ELb0ELb1ELb0EEEvNS_9BwdParamsE --------------------------
	.section	.nv.shared._ZN10layer_norm13ln_bwd_kernelINS_13Kernel_traitsI13__nv_bfloat16S2_S2_S2_fjLj2048ELj1ELj1ELj4ELj16ENS_18Kernel_traits_baseILj2048ES2_S2_S2_S2_fjLj128EEEEELb1ELb0ELb1ELb0EEEvNS_9BwdParamsE,"aw",@nobits
	.sectionflags	@""
	.align	16
	.zero		1024


//--------------------- .nv.shared._ZN10layer_norm22ln_bwd_finalize_kernelINS_22Kernel_traits_finalizeILj2048E13__nv_bfloat16S2_S2_S2_fjLb0ELj1024ELj4ENS_18Kernel_traits_baseILj2048ES2_S2_S2_S2_fjLj1024EEEEELb0ELb1EEEvNS_9BwdParamsE --------------------------
	.section	.nv.shared._ZN10layer_norm22ln_bwd_finalize_kernelINS_22Kernel_traits_finalizeILj2048E13__nv_bfloat16S2_S2_S2_fjLb0ELj1024ELj4ENS_18Kernel_traits_baseILj2048ES2_S2_S2_S2_fjLj1024EEEEELb0ELb1EEEvNS_9BwdParamsE,"aw",@nobits
	.sectionflags	@""
	.align	16
.nv.shared._ZN10layer_norm22ln_bwd_finalize_kernelINS_22Kernel_traits_finalizeILj2048E13__nv_bfloat16S2_S2_S2_fjLb0ELj1024ELj4ENS_18Kernel_traits_baseILj2048ES2_S2_S2_S2_fjLj1024EEEEELb0ELb1EEEvNS_9BwdParamsE:
	.zero		9472


//--------------------- .nv.shared._ZN10layer_norm13ln_bwd_kernelINS_13Kernel_traitsI13__nv_bfloat16S2_S2_S2_fjLj2048ELj1ELj1ELj4ELj16ENS_18Kernel_traits_baseILj2048ES2_S2_S2_S2_fjLj128EEEEELb1ELb0ELb1ELb1EEEvNS_9BwdParamsE --------------------------
	.section	.nv.shared._ZN10layer_norm13ln_bwd_kernelINS_13Kernel_traitsI13__nv_bfloat16S2_S2_S2_fjLj2048ELj1ELj1ELj4ELj16ENS_18Kernel_traits_baseILj2048ES2_S2_S2_S2_fjLj128EEEEELb1ELb0ELb1ELb1EEEvNS_9BwdParamsE,"aw",@nobits
	.sectionflags	@""
	.align	16
	.zero		1024


//--------------------- .nv.shared._ZN10layer_norm13ln_bwd_kernelINS_13Kernel_traitsI13__nv_bfloat16S2_S2_S2_fjLj2048ELj1ELj1ELj4ELj16ENS_18Kernel_traits_baseILj2048ES2_S2_S2_S2_fjLj128EEEEELb1ELb1ELb0ELb0EEEvNS_9BwdParamsE --------------------------
	.section	.nv.shared._ZN10layer_norm13ln_bwd_kernelINS_13Kernel_traitsI13__nv_bfloat16S2_S2_S2_fjLj2048ELj1ELj1ELj4ELj16ENS_18Kernel_traits_baseILj2048ES2_S2_S2_S2_fjLj128EEEEELb1ELb1ELb0ELb0EEEvNS_9BwdParamsE,"aw",@nobits
	.sectionflags	@""
	.align	16
	.zero		1024


//--------------------- .nv.shared._ZN10layer_norm13ln_bwd_kernelINS_13Kernel_traitsI13__nv_bfloat16S2_S2_S2_fjLj2048ELj1ELj1ELj4ELj16ENS_18Kernel_traits_baseILj2048ES2_S2_S2_S2_fjLj128EEEEELb1ELb1ELb0ELb1EEEvNS_9BwdParamsE --------------------------
	.section	.nv.shared._ZN10layer_norm13ln_bwd_kernelINS_13Kernel_traitsI13__nv_bfloat16S2_S2_S2_fjLj2048ELj1ELj1ELj4ELj16ENS_18Kernel_traits_baseILj2048ES2_S2_S2_S2_fjLj128EEEEELb1ELb1ELb0ELb1EEEvNS_9BwdParamsE,"aw",@nobits
	.sectionflags	@""
	.align	16
	.zero		1024


//--------------------- .nv.shared._ZN10layer_norm22ln_bwd_finalize_kernelINS_22Kernel_traits_finalizeILj2048E13__nv_bfloat16S2_S2_S2_fjLb1ELj1024ELj4ENS_18Kernel_traits_baseILj2048ES2_S2_S2_S2_fjLj1024EEEEELb1ELb0EEEvNS_9BwdParamsE --------------------------
	.section	.nv.shared._ZN10layer_norm22ln_bwd_finalize_kernelINS_22Kernel_traits_finalizeILj2048E13__nv_bfloat16S2_S2_S2_fjLb1ELj1024ELj4ENS_18Kernel_traits_baseILj2048ES2_S2_S2_S2_fjLj1024EEEEELb1ELb0EEEvNS_9BwdParamsE,"aw",@nobits
	.sectionflags	@""
	.align	16
.nv.shared._ZN10layer_norm22ln_bwd_finalize_kernelINS_22Kernel_traits_finalizeILj2048E13__nv_bfloat16S2_S2_S2_fjLb1ELj1024ELj4ENS_18Kernel_traits_baseILj2048ES2_S2_S2_S2_fjLj1024EEEEELb1ELb0EEEvNS_9BwdParamsE:
	.zero		13696


//--------------------- .nv.shared._ZN10layer_norm13ln_bwd_kernelINS_13Kernel_traitsI13__nv_bfloat16S2_S2_S2_fjLj2048ELj1ELj1ELj4ELj16ENS_18Kernel_traits_baseILj2048ES2_S2_S2_S2_fjLj128EEEEELb1ELb1ELb1ELb0EEEvNS_9BwdParamsE --------------------------
	.section	.nv.shared._ZN10layer_norm13ln_bwd_kernelINS_13Kernel_traitsI13__nv_bfloat16S2_S2_S2_fjLj2048ELj1ELj1ELj4ELj16ENS_18Kernel_traits_baseILj2048ES2_S2_S2_S2_fjLj128EEEEELb1ELb1ELb1ELb0EEEvNS_9BwdParamsE,"aw",@nobits
	.sectionflags	@""
	.align	16
	.zero		1024


//--------------------- .nv.shared._ZN10layer_norm22ln_bwd_finalize_kernelINS_22Kernel_traits_finalizeILj2048E13__nv_bfloat16S2_S2_S2_fjLb1ELj1024ELj4ENS_18Kernel_traits_baseILj2048ES2_S2_S2_S2_fjLj1024EEEEELb1ELb1EEEvNS_9BwdParamsE --------------------------
	.section	.nv.shared._ZN10layer_norm22ln_bwd_finalize_kernelINS_22Kernel_traits_finalizeILj2048E13__nv_bfloat16S2_S2_S2_fjLb1ELj1024ELj4ENS_18Kernel_traits_baseILj2048ES2_S2_S2_S2_fjLj1024EEEEELb1ELb1EEEvNS_9BwdParamsE,"aw",@nobits
	.sectionflags	@""
	.align	16
.nv.shared._ZN10layer_norm22ln_bwd_finalize_kernelINS_22Kernel_traits_finalizeILj2048E13__nv_bfloat16S2_S2_S2_fjLb1ELj1024ELj4ENS_18Kernel_traits_baseILj2048ES2_S2_S2_S2_fjLj1024EEEEELb1ELb1EEEvNS_9BwdParamsE:
	.zero		13696


//--------------------- .nv.shared._ZN10layer_norm13ln_bwd_kernelINS_13Kernel_traitsI13__nv_bfloat16S2_S2_S2_fjLj2048ELj1ELj1ELj4ELj16ENS_18Kernel_traits_baseILj2048ES2_S2_S2_S2_fjLj128EEEEELb1ELb1ELb1ELb1EEEvNS_9BwdParamsE --------------------------
	.section	.nv.shared._ZN10layer_norm13ln_bwd_kernelINS_13Kernel_traitsI13__nv_bfloat16S2_S2_S2_fjLj2048ELj1ELj1ELj4ELj16ENS_18Kernel_traits_baseILj2048ES2_S2_S2_S2_fjLj128EEEEELb1ELb1ELb1ELb1EEEvNS_9BwdParamsE,"aw",@nobits
	.sectionflags	@""
	.align	16
	.zero		1024


//--------------------- .nv.shared._ZN10layer_norm13ln_bwd_kernelINS_13Kernel_traitsI6__halfS2_S2_S2_fjLj2048ELj1ELj1ELj4ELj16ENS_18Kernel_traits_baseILj2048ES2_S2_S2_S2_fjLj128EEEEELb0ELb0ELb0ELb0EEEvNS_9BwdParamsE --------------------------
	.section	.nv.shared._ZN10layer_norm13ln_bwd_kernelINS_13Kernel_traitsI6__halfS2_S2_S2_fjLj2048ELj1ELj1ELj4ELj16ENS_18Kernel_traits_baseILj2048ES2_S2_S2_S2_fjLj128EEEEELb0ELb0ELb0ELb0EEEvNS_9BwdParamsE,"aw",@nobits
	.sectionflags	@""
	.align	16
	.zero		1024


//--------------------- .nv.shared._ZN10layer_norm13ln_bwd_kernelINS_13Kernel_traitsI6__halfS2_S2_S2_fjLj2048ELj1ELj1ELj4ELj16ENS_18Kernel_traits_baseILj2048ES2_S2_S2_S2_fjLj128EEEEELb0ELb0ELb0ELb1EEEvNS_9BwdParamsE --------------------------
	.section	.nv.shared._ZN10layer_norm13ln_bwd_kernelINS_13Kernel_traitsI6__halfS2_S2_S2_fjLj2048ELj1ELj1ELj4ELj16ENS_18Kernel_traits_baseILj2048ES2_S2_S2_S2_fjLj128EEEEELb0ELb0ELb0ELb1EEEvNS_9BwdParamsE,"aw",@nobits
	.sectionflags	@""
	.align	16
	.zero		1024


//--------------------- .nv.shared._ZN10layer_norm13ln_bwd_kernelINS_13Kernel_traitsI6__halfS2_S2_S2_fjLj2048ELj1ELj1ELj4ELj16ENS_18Kernel_traits_baseILj2048ES2_S2_S2_S2_fjLj128EEEEELb0ELb0ELb1ELb0EEEvNS_9BwdParamsE --------------------------
	.section	.nv.shared._ZN10layer_norm13ln_bwd_kernelINS_13Kernel_traitsI6__halfS2_S2_S2_fjLj2048ELj1ELj1ELj4ELj16ENS_18Kernel_traits_baseILj2048ES2_S2_S2_S2_fjLj128EEEEELb0ELb0ELb1ELb0EEEvNS_9BwdParamsE,"aw",@nobits
	.sectionflags	@""
	.align	16
	.zero		1024


//--------------------- .nv.shared._ZN10layer_norm13ln_bwd_kernelINS_13Kernel_traitsI6__halfS2_S2_S2_fjLj2048ELj1ELj1ELj4ELj16ENS_18Kernel_traits_baseILj2048ES2_S2_S2_S2_fjLj128EEEEELb0ELb0ELb1ELb1EEEvNS_9BwdParamsE --------------------------
	.section	.nv.shared._ZN10layer_norm13ln_bwd_kernelINS_13Kernel_traitsI6__halfS2_S2_S2_fjLj2048ELj1ELj1ELj4ELj16ENS_18Kernel_traits_baseILj2048ES2_S2_S2_S2_fjLj128EEEEELb0ELb0ELb1ELb1EEEvNS_9BwdParamsE,"aw",@nobits
	.sectionflags	@""
	.align	16
	.zero		1024


//--------------------- .nv.shared._ZN10layer_norm13ln_bwd_kernelINS_13Kernel_traitsI6__halfS2_S2_S2_fjLj2048ELj1ELj1ELj4ELj16ENS_18Kernel_traits_baseILj2048ES2_S2_S2_S2_fjLj128EEEEELb0ELb1ELb0ELb0EEEvNS_9BwdParamsE --------------------------
	.section	.nv.shared._ZN10layer_norm13ln_bwd_kernelINS_13Kernel_traitsI6__halfS2_S2_S2_fjLj2048ELj1ELj1ELj4ELj16ENS_18Kernel_traits_baseILj2048ES2_S2_S2_S2_fjLj128EEEEELb0ELb1ELb0ELb0EEEvNS_9BwdParamsE,"aw",@nobits
	.sectionflags	@""
	.align	16
	.zero		1024


//--------------------- .nv.shared._ZN10layer_norm13ln_bwd_kernelINS_13Kernel_traitsI6__halfS2_S2_S2_fjLj2048ELj1ELj1ELj4ELj16ENS_18Kernel_traits_baseILj2048ES2_S2_S2_S2_fjLj128EEEEELb0ELb1ELb0ELb1EEEvNS_9BwdParamsE --------------------------
	.section	.nv.shared._ZN10layer_norm13ln_bwd_kernelINS_13Kernel_traitsI6__halfS2_S2_S2_fjLj2048ELj1ELj1ELj4ELj16ENS_18Kernel_traits_baseILj2048ES2_S2_S2_S2_fjLj128EEEEELb0ELb1ELb0ELb1EEEvNS_9BwdParamsE,"aw",@nobits
	.sectionflags	@""
	.align	16
	.zero		1024


//--------------------- .nv.shared._ZN10layer_norm13ln_bwd_kernelINS_13Kernel_traitsI6__halfS2_S2_S2_fjLj2048ELj1ELj1ELj4ELj16ENS_18Kernel_traits_baseILj2048ES2_S2_S2_S2_fjLj128EEEEELb0ELb1ELb1ELb0EEEvNS_9BwdParamsE --------------------------
	.section	.nv.shared._ZN10layer_norm13ln_bwd_kernelINS_13Kernel_traitsI6__halfS2_S2_S2_fjLj2048ELj1ELj1ELj4ELj16ENS_18Kernel_traits_baseILj2048ES2_S2_S2_S2_fjLj128EEEEELb0ELb1ELb1ELb0EEEvNS_9BwdParamsE,"aw",@nobits
	.sectionflags	@""
	.align	16
	.zero		1024


//--------------------- .nv.shared._ZN10layer_norm13ln_bwd_kernelINS_13Kernel_traitsI6__halfS2_S2_S2_fjLj2048ELj1ELj1ELj4ELj16ENS_18Kernel_traits_baseILj2048ES2_S2_S2_S2_fjLj128EEEEELb0ELb1ELb1ELb1EEEvNS_9BwdParamsE --------------------------
	.section	.nv.shared._ZN10layer_norm13ln_bwd_kernelINS_13Kernel_traitsI6__halfS2_S2_S2_fjLj2048ELj1ELj1ELj4ELj16ENS_18Kernel_traits_baseILj2048ES2_S2_S2_S2_fjLj128EEEEELb0ELb1ELb1ELb1EEEvNS_9BwdParamsE,"aw",@nobits
	.sectionflags	@""
	.align	16
	.zero		1024


//--------------------- .nv.shared._ZN10layer_norm13ln_bwd_kernelINS_13Kernel_traitsI6__halfS2_S2_S2_fjLj2048ELj1ELj1ELj4ELj16ENS_18Kernel_traits_baseILj2048ES2_S2_S2_S2_fjLj128EEEEELb1ELb0ELb0ELb0EEEvNS_9BwdParamsE --------------------------
	.section	.nv.shared._ZN10layer_norm13ln_bwd_kernelINS_13Kernel_traitsI6__halfS2_S2_S2_fjLj2048ELj1ELj1ELj4ELj16ENS_18Kernel_traits_baseILj2048ES2_S2_S2_S2_fjLj128EEEEELb1ELb0ELb0ELb0EEEvNS_9BwdParamsE,"aw",@nobits
	.sectionflags	@""
	.align	16
	.zero		1024


//--------------------- .nv.shared._ZN10layer_norm13ln_bwd_kernelINS_13Kernel_traitsI6__halfS2_S2_S2_fjLj2048ELj1ELj1ELj4ELj16ENS_18Kernel_traits_baseILj2048ES2_S2_S2_S2_fjLj128EEEEELb1ELb0ELb0ELb1EEEvNS_9BwdParamsE --------------------------
	.section	.nv.shared._ZN10layer_norm13ln_bwd_kernelINS_13Kernel_traitsI6__halfS2_S2_S2_fjLj2048ELj1ELj1ELj4ELj16ENS_18Kernel_traits_baseILj2048ES2_S2_S2_S2_fjLj128EEEEELb1ELb0ELb0ELb1EEEvNS_9BwdParamsE,"aw",@nobits
	.sectionflags	@""
	.align	16
	.zero		1024


//--------------------- .nv.shared._ZN10layer_norm22ln_bwd_finalize_kernelINS_22Kernel_traits_finalizeILj2048E6__halfS2_S2_S2_fjLb0ELj1024ELj4ENS_18Kernel_traits_baseILj2048ES2_S2_S2_S2_fjLj1024EEEEELb0ELb0EEEvNS_9BwdParamsE --------------------------
	.section	.nv.shared._ZN10layer_norm22ln_bwd_finalize_kernelINS_22Kernel_traits_finalizeILj2048E6__halfS2_S2_S2_fjLb0ELj1024ELj4ENS_18Kernel_traits_baseILj2048ES2_S2_S2_S2_fjLj1024EEEEELb0ELb0EEEvNS_9BwdParamsE,"aw",@nobits
	.sectionflags	@""
	.align	16
.nv.shared._ZN10layer_norm22ln_bwd_finalize_kernelINS_22Kernel_traits_finalizeILj2048E6__halfS2_S2_S2_fjLb0ELj1024ELj4ENS_18Kernel_traits_baseILj2048ES2_S2_S2_S2_fjLj1024EEEEELb0ELb0EEEvNS_9BwdParamsE:
	.zero		9472


//--------------------- .nv.shared._ZN10layer_norm13ln_bwd_kernelINS_13Kernel_traitsI6__halfS2_S2_S2_fjLj2048ELj1ELj1ELj4ELj16ENS_18Kernel_traits_baseILj2048ES2_S2_S2_S2_fjLj128EEEEELb1ELb0ELb1ELb0EEEvNS_9BwdParamsE --------------------------
	.section	.nv.shared._ZN10layer_norm13ln_bwd_kernelINS_13Kernel_traitsI6__halfS2_S2_S2_fjLj2048ELj1ELj1ELj4ELj16ENS_18Kernel_traits_baseILj2048ES2_S2_S2_S2_fjLj128EEEEELb1ELb0ELb1ELb0EEEvNS_9BwdParamsE,"aw",@nobits
	.sectionflags	@""
	.align	16
	.zero		1024


//--------------------- .nv.shared._ZN10layer_norm22ln_bwd_finalize_kernelINS_22Kernel_traits_finalizeILj2048E6__halfS2_S2_S2_fjLb0ELj1024ELj4ENS_18Kernel_traits_baseILj2048ES2_S2_S2_S2_fjLj1024EEEEELb0ELb1EEEvNS_9BwdParamsE --------------------------
	.section	.nv.shared._ZN10layer_norm22ln_bwd_finalize_kernelINS_22Kernel_traits_finalizeILj2048E6__halfS2_S2_S2_fjLb0ELj1024ELj4ENS_18Kernel_traits_baseILj2048ES2_S2_S2_S2_fjLj1024EEEEELb0ELb1EEEvNS_9BwdParamsE,"aw",@nobits
	.sectionflags	@""
	.align	16
.nv.shared._ZN10layer_norm22ln_bwd_finalize_kernelINS_22Kernel_traits_finalizeILj2048E6__halfS2_S2_S2_fjLb0ELj1024ELj4ENS_18Kernel_traits_baseILj2048ES2_S2_S2_S2_fjLj1024EEEEELb0ELb1EEEvNS_9BwdParamsE:
	.zero		9472


//--------------------- .nv.shared._ZN10layer_norm13ln_bwd_kernelINS_13Kernel_traitsI6__halfS2_S2_S2_fjLj2048ELj1ELj1ELj4ELj16ENS_18Kernel_traits_baseILj2048ES2_S2_S2_S2_fjLj128EEEEELb1ELb0ELb1ELb1EEEvNS_9BwdParamsE --------------------------
	.section	.nv.shared._ZN10layer_norm13ln_bwd_kernelINS_13Kernel_traitsI6__halfS2_S2_S2_fjLj2048ELj1ELj1ELj4ELj16ENS_18Kernel_traits_baseILj2048ES2_S2_S2_S2_fjLj128EEEEELb1ELb0ELb1ELb1EEEvNS_9BwdParamsE,"aw",@nobits
	.sectionflags	@""
	.align	16
	.zero		1024


//--------------------- .nv.shared._ZN10layer_norm13ln_bwd_kernelINS_13Kernel_traitsI6__halfS2_S2_S2_fjLj2048ELj1ELj1ELj4ELj16ENS_18Kernel_traits_baseILj2048ES2_S2_S2_S2_fjLj128EEEEELb1ELb1ELb0ELb0EEEvNS_9BwdParamsE --------------------------
	.section	.nv.shared._ZN10layer_norm13ln_bwd_kernelINS_13Kernel_traitsI6__halfS2_S2_S2_fjLj2048ELj1ELj1ELj4ELj16ENS_18Kernel_traits_baseILj2048ES2_S2_S2_S2_fjLj128EEEEELb1ELb1ELb0ELb0EEEvNS_9BwdParamsE,"aw",@nobits
	.sectionflags	@""
	.align	16
	.zero		1024


//--------------------- .nv.shared._ZN10layer_norm13ln_bwd_kernelINS_13Kernel_traitsI6__halfS2_S2_S2_fjLj2048ELj1ELj1ELj4ELj16ENS_18Kernel_traits_baseILj2048ES2_S2_S2_S2_fjLj128EEEEELb1ELb1ELb0ELb1EEEvNS_9BwdParamsE --------------------------
	.section	.nv.shared._ZN10layer_norm13ln_bwd_kernelINS_13Kernel_traitsI6__halfS2_S2_S2_fjLj2048ELj1ELj1ELj4ELj16ENS_18Kernel_traits_baseILj2048ES2_S2_S2_S2_fjLj128EEEEELb1ELb1ELb0ELb1EEEvNS_9BwdParamsE,"aw",@nobits
	.sectionflags	@""
	.align	16
	.zero		1024


//--------------------- .nv.shared._ZN10layer_norm22ln_bwd_finalize_kernelINS_22Kernel_traits_finalizeILj2048E6__halfS2_S2_S2_fjLb1ELj1024ELj4ENS_18Kernel_traits_baseILj2048ES2_S2_S2_S2_fjLj1024EEEEELb1ELb0EEEvNS_9BwdParamsE --------------------------
	.section	.nv.shared._ZN10layer_norm22ln_bwd_finalize_kernelINS_22Kernel_traits_finalizeILj2048E6__halfS2_S2_S2_fjLb1ELj1024ELj4ENS_18Kernel_traits_baseILj2048ES2_S2_S2_S2_fjLj1024EEEEELb1ELb0EEEvNS_9BwdParamsE,"aw",@nobits
	.sectionflags	@""
	.align	16
.nv.shared._ZN10layer_norm22ln_bwd_finalize_kernelINS_22Kernel_traits_finalizeILj2048E6__halfS2_S2_S2_fjLb1ELj1024ELj4ENS_18Kernel_traits_baseILj2048ES2_S2_S2_S2_fjLj1024EEEEELb1ELb0EEEvNS_9BwdParamsE:
	.zero		13696


//--------------------- .nv.shared._ZN10layer_norm13ln_bwd_kernelINS_13Kernel_traitsI6__halfS2_S2_S2_fjLj2048ELj1ELj1ELj4ELj16ENS_18Kernel_traits_baseILj2048ES2_S2_S2_S2_fjLj128EEEEELb1ELb1ELb1ELb0EEEvNS_9BwdParamsE --------------------------
	.section	.nv.shared._ZN10layer_norm13ln_bwd_kernelINS_13Kernel_traitsI6__halfS2_S2_S2_fjLj2048ELj1ELj1ELj4ELj16ENS_18Kernel_traits_baseILj2048ES2_S2_S2_S2_fjLj128EEEEELb1ELb1ELb1ELb0EEEvNS_9BwdParamsE,"aw",@nobits
	.sectionflags	@""
	.align	16
	.zero		1024


//--------------------- .nv.shared._ZN10layer_norm22ln_bwd_finalize_kernelINS_22Kernel_traits_finalizeILj2048E6__halfS2_S2_S2_fjLb1ELj1024ELj4ENS_18Kernel_traits_baseILj2048ES2_S2_S2_S2_fjLj1024EEEEELb1ELb1EEEvNS_9BwdParamsE --------------------------
	.section	.nv.shared._ZN10layer_norm22ln_bwd_finalize_kernelINS_22Kernel_traits_finalizeILj2048E6__halfS2_S2_S2_fjLb1ELj1024ELj4ENS_18Kernel_traits_baseILj2048ES2_S2_S2_S2_fjLj1024EEEEELb1ELb1EEEvNS_9BwdParamsE,"aw",@nobits
	.sectionflags	@""
	.align	16
.nv.shared._ZN10layer_norm22ln_bwd_finalize_kernelINS_22Kernel_traits_finalizeILj2048E6__halfS2_S2_S2_fjLb1ELj1024ELj4ENS_18Kernel_traits_baseILj2048ES2_S2_S2_S2_fjLj1024EEEEELb1ELb1EEEvNS_9BwdParamsE:
	.zero		13696


//--------------------- .nv.shared._ZN10layer_norm13ln_bwd_kernelINS_13Kernel_traitsI6__halfS2_S2_S2_fjLj2048ELj1ELj1ELj4ELj16ENS_18Kernel_traits_baseILj2048ES2_S2_S2_S2_fjLj128EEEEELb1ELb1ELb1ELb1EEEvNS_9BwdParamsE --------------------------
	.section	.nv.shared._ZN10layer_norm13ln_bwd_kernelINS_13Kernel_traitsI6__halfS2_S2_S2_fjLj2048ELj1ELj1ELj4ELj16ENS_18Kernel_traits_baseILj2048ES2_S2_S2_S2_fjLj128EEEEELb1ELb1ELb1ELb1EEEvNS_9BwdParamsE,"aw",@nobits
	.sectionflags	@""
	.align	16
	.zero		1024


//--------------------- .nv.shared._ZN10layer_norm13ln_bwd_kernelINS_13Kernel_traitsIf13__nv_bfloat16S2_S2_fjLj2048ELj1ELj1ELj4ELj16ENS_18Kernel_traits_baseILj2048EfS2_S2_S2_fjLj128EEEEELb0ELb0ELb0ELb0EEEvNS_9BwdParamsE --------------------------
	.section	.nv.shared._ZN10layer_norm13ln_bwd_kernelINS_13Kernel_traitsIf13__nv_bfloat16S2_S2_fjLj2048ELj1ELj1ELj4ELj16ENS_18Kernel_traits_baseILj2048EfS2_S2_S2_fjLj128EEEEELb0ELb0ELb0ELb0EEEvNS_9BwdParamsE,"aw",@nobits
	.sectionflags	@""
	.align	16
	.zero		1024


//--------------------- .nv.shared._ZN10layer_norm13ln_bwd_kernelINS_13Kernel_traitsIf13__nv_bfloat16S2_S2_fjLj2048ELj1ELj1ELj4ELj16ENS_18Kernel_traits_baseILj2048EfS2_S2_S2_fjLj128EEEEELb0ELb0ELb0ELb1EEEvNS_9BwdParamsE --------------------------
	.section	.nv.shared._ZN10layer_norm13ln_bwd_kernelINS_13Kernel_traitsIf13__nv_bfloat16S2_S2_fjLj2048ELj1ELj1ELj4ELj16ENS_18Kernel_traits_baseILj2048EfS2_S2_S2_fjLj128EEEEELb0ELb0ELb0ELb1EEEvNS_9BwdParamsE,"aw",@nobits
	.sectionflags	@""
	.align	16
	.zero		1024


//--------------------- .nv.shared._ZN10layer_norm13ln_bwd_kernelINS_13Kernel_traitsIf13__nv_bfloat16S2_S2_fjLj2048ELj1ELj1ELj4ELj16ENS_18Kernel_traits_baseILj2048EfS2_S2_S2_fjLj128EEEEELb0ELb0ELb1ELb0EEEvNS_9BwdParamsE --------------------------
	.section	.nv.shared._ZN10layer_norm13ln_bwd_kernelINS_13Kernel_traitsIf13__nv_bfloat16S2_S2_fjLj2048ELj1ELj1ELj4ELj16ENS_18Kernel_traits_baseILj2048EfS2_S2_S2_fjLj128EEEEELb0ELb0ELb1ELb0EEEvNS_9BwdParamsE,"aw",@nobits
	.sectionflags	@""
	.align	16
	.zero		1024


//--------------------- .nv.shared._ZN10layer_norm13ln_bwd_kernelINS_13Kernel_traitsIf13__nv_bfloat16S2_S2_fjLj2048ELj1ELj1ELj4ELj16ENS_18Kernel_traits_baseILj2048EfS2_S2_S2_fjLj128EEEEELb0ELb0ELb1ELb1EEEvNS_9BwdParamsE --------------------------
	.section	.nv.shared._ZN10layer_norm13ln_bwd_kernelINS_13Kernel_traitsIf13__nv_bfloat16S2_S2_fjLj2048ELj1ELj1ELj4ELj16ENS_18Kernel_traits_baseILj2048EfS2_S2_S2_fjLj128EEEEELb0ELb0ELb1ELb1EEEvNS_9BwdParamsE,"aw",@nobits
	.sectionflags	@""
	.align	16
	.zero		1024


//--------------------- .nv.shared._ZN10layer_norm13ln_bwd_kernelINS_13Kernel_traitsIf13__nv_bfloat16S2_S2_fjLj2048ELj1ELj1ELj4ELj16ENS_18Kernel_traits_baseILj2048EfS2_S2_S2_fjLj128EEEEELb0ELb1ELb0ELb0EEEvNS_9BwdParamsE --------------------------
	.section	.nv.shared._ZN10layer_norm13ln_bwd_kernelINS_13Kernel_traitsIf13__nv_bfloat16S2_S2_fjLj2048ELj1ELj1ELj4ELj16ENS_18Kernel_traits_baseILj2048EfS2_S2_S2_fjLj128EEEEELb0ELb1ELb0ELb0EEEvNS_9BwdParamsE,"aw",@nobits
	.sectionflags	@""
	.align	16
	.zero		1024


//--------------------- .nv.shared._ZN10layer_norm13ln_bwd_kernelINS_13Kernel_traitsIf13__nv_bfloat16S2_S2_fjLj2048ELj1ELj1ELj4ELj16ENS_18Kernel_traits_baseILj2048EfS2_S2_S2_fjLj128EEEEELb0ELb1ELb0ELb1EEEvNS_9BwdParamsE --------------------------
	.section	.nv.shared._ZN10layer_norm13ln_bwd_kernelINS_13Kernel_traitsIf13__nv_bfloat16S2_S2_fjLj2048ELj1ELj1ELj4ELj16ENS_18Kernel_traits_baseILj2048EfS2_S2_S2_fjLj128EEEEELb0ELb1ELb0ELb1EEEvNS_9BwdParamsE,"aw",@nobits
	.sectionflags	@""
	.align	16
	.zero		1024


//--------------------- .nv.shared._ZN10layer_norm13ln_bwd_kernelINS_13Kernel_traitsIf13__nv_bfloat16S2_S2_fjLj2048ELj1ELj1ELj4ELj16ENS_18Kernel_traits_baseILj2048EfS2_S2_S2_fjLj128EEEEELb0ELb1ELb1ELb0EEEvNS_9BwdParamsE --------------------------
	.section	.nv.shared._ZN10layer_norm13ln_bwd_kernelINS_13Kernel_traitsIf13__nv_bfloat16S2_S2_fjLj2048ELj1ELj1ELj4ELj16ENS_18Kernel_traits_baseILj2048EfS2_S2_S2_fjLj128EEEEELb0ELb1ELb1ELb0EEEvNS_9BwdParamsE,"aw",@nobits
	.sectionflags	@""
	.align	16
	.zero		1024


//--------------------- .nv.shared._ZN10layer_norm13ln_bwd_kernelINS_13Kernel_traitsIf13__nv_bfloat16S2_S2_fjLj2048ELj1ELj1ELj4ELj16ENS_18Kernel_traits_baseILj2048EfS2_S2_S2_fjLj128EEEEELb0ELb1ELb1ELb1EEEvNS_9BwdParamsE --------------------------
	.section	.nv.shared._ZN10layer_norm13ln_bwd_kernelINS_13Kernel_traitsIf13__nv_bfloat16S2_S2_fjLj2048ELj1ELj1ELj4ELj16ENS_18Kernel_traits_baseILj2048EfS2_S2_S2_fjLj128EEEEELb0ELb1ELb1ELb1EEEvNS_9BwdParamsE,"aw",@nobits
	.sectionflags	@""
	.align	16
	.zero		1024


//--------------------- .nv.shared._ZN10layer_norm13ln_bwd_kernelINS_13Kernel_traitsIf13__nv_bfloat16S2_S2_fjLj2048ELj1ELj1ELj4ELj16ENS_18Kernel_traits_baseILj2048EfS2_S2_S2_fjLj128EEEEELb1ELb0ELb0ELb0EEEvNS_9BwdParamsE --------------------------
	.section	.nv.shared._ZN10layer_norm13ln_bwd_kernelINS_13Kernel_traitsIf13__nv_bfloat16S2_S2_fjLj2048ELj1ELj1ELj4ELj16ENS_18Kernel_traits_baseILj2048EfS2_S2_S2_fjLj128EEEEELb1ELb0ELb0ELb0EEEvNS_9BwdParamsE,"aw",@nobits
	.sectionflags	@""
	.align	16
	.zero		1024


//--------------------- .nv.shared._ZN10layer_norm13ln_bwd_kernelINS_13Kernel_traitsIf13__nv_bfloat16S2_S2_fjLj2048ELj1ELj1ELj4ELj16ENS_18Kernel_traits_baseILj2048EfS2_S2_S2_fjLj128EEEEELb1ELb0ELb0ELb1EEEvNS_9BwdParamsE --------------------------
	.section	.nv.shared._ZN10layer_norm13ln_bwd_kernelINS_13Kernel_traitsIf13__nv_bfloat16S2_S2_fjLj2048ELj1ELj1ELj4ELj16ENS_18Kernel_traits_baseILj2048EfS2_S2_S2_fjLj128EEEEELb1ELb0ELb0ELb1EEEvNS_9BwdParamsE,"aw",@nobits
	.sectionflags	@""
	.align	16
	.zero		1024


//--------------------- .nv.shared._ZN10layer_norm22ln_bwd_finalize_kernelINS_22Kernel_traits_finalizeILj2048Ef13__nv_bfloat16S2_S2_fjLb0ELj1024ELj4ENS_18Kernel_traits_baseILj2048EfS2_S2_S2_fjLj1024EEEEELb0ELb0EEEvNS_9BwdParamsE --------------------------
	.section	.nv.shared._ZN10layer_norm22ln_bwd_finalize_kernelINS_22Kernel_traits_finalizeILj2048Ef13__nv_bfloat16S2_S2_fjLb0ELj1024ELj4ENS_18Kernel_traits_baseILj2048EfS2_S2_S2_fjLj1024EEEEELb0ELb0EEEvNS_9BwdParamsE,"aw",@nobits
	.sectionflags	@""
	.align	16
.nv.shared._ZN10layer_norm22ln_bwd_finalize_kernelINS_22Kernel_traits_finalizeILj2048Ef13__nv_bfloat16S2_S2_fjLb0ELj1024ELj4ENS_18Kernel_traits_baseILj2048EfS2_S2_S2_fjLj1024EEEEELb0ELb0EEEvNS_9BwdParamsE:
	.zero		9472


//--------------------- .nv.shared._ZN10layer_norm13ln_bwd_kernelINS_13Kernel_traitsIf13__nv_bfloat16S2_S2_fjLj2048ELj1ELj1ELj4ELj16ENS_18Kernel_traits_baseILj2048EfS2_S2_S2_fjLj128EEEEELb1ELb0ELb1ELb0EEEvNS_9BwdParamsE --------------------------
	.section	.nv.shared._ZN10layer_norm13ln_bwd_kernelINS_13Kernel_traitsIf13__nv_bfloat16S2_S2_fjLj2048ELj1ELj1ELj4ELj16ENS_18Kernel_traits_baseILj2048EfS2_S2_S2_fjLj128EEEEELb1ELb0ELb1ELb0EEEvNS_9BwdParamsE,"aw",@nobits
	.sectionflags	@""
	.align	16
	.zero		1024


//--------------------- .nv.shared._ZN10layer_norm22ln_bwd_finalize_kernelINS_22Kernel_traits_finalizeILj2048Ef13__nv_bfloat16S2_S2_fjLb0ELj1024ELj4ENS_18Kernel_traits_baseILj2048EfS2_S2_S2_fjLj1024EEEEELb0ELb1EEEvNS_9BwdParamsE --------------------------
	.section	.nv.shared._ZN10layer_norm22ln_bwd_finalize_kernelINS_22Kernel_traits_finalizeILj2048Ef13__nv_bfloat16S2_S2_fjLb0ELj1024ELj4ENS_18Kernel_traits_baseILj2048EfS2_S2_S2_fjLj1024EEEEELb0ELb1EEEvNS_9BwdParamsE,"aw",@nobits
	.sectionflags	@""
	.align	16
.nv.shared._ZN10layer_norm22ln_bwd_finalize_kernelINS_22Kernel_traits_finalizeILj2048Ef13__nv_bfloat16S2_S2_fjLb0ELj1024ELj4ENS_18Kernel_traits_baseILj2048EfS2_S2_S2_fjLj1024EEEEELb0ELb1EEEvNS_9BwdParamsE:
	.zero		9472


//--------------------- .nv.shared._ZN10layer_norm13ln_bwd_kernelINS_13Kernel_traitsIf13__nv_bfloat16S2_S2_fjLj2048ELj1ELj1ELj4ELj16ENS_18Kernel_traits_baseILj2048EfS2_S2_S2_fjLj128EEEEELb1ELb0ELb1ELb1EEEvNS_9BwdParamsE --------------------------
	.section	.nv.shared._ZN10layer_norm13ln_bwd_kernelINS_13Kernel_traitsIf13__nv_bfloat16S2_S2_fjLj2048ELj1ELj1ELj4ELj16ENS_18Kernel_traits_baseILj2048EfS2_S2_S2_fjLj128EEEEELb1ELb0ELb1ELb1EEEvNS_9BwdParamsE,"aw",@nobits
	.sectionflags	@""
	.align	16
	.zero		1024


//--------------------- .nv.shared._ZN10layer_norm13ln_bwd_kernelINS_13Kernel_traitsIf13__nv_bfloat16S2_S2_fjLj2048ELj1ELj1ELj4ELj16ENS_18Kernel_traits_baseILj2048EfS2_S2_S2_fjLj128EEEEELb1ELb1ELb0ELb0EEEvNS_9BwdParamsE --------------------------
	.section	.nv.shared._ZN10layer_norm13ln_bwd_kernelINS_13Kernel_traitsIf13__nv_bfloat16S2_S2_fjLj2048ELj1ELj1ELj4ELj16ENS_18Kernel_traits_baseILj2048EfS2_S2_S2_fjLj128EEEEELb1ELb1ELb0ELb0EEEvNS_9BwdParamsE,"aw",@nobits
	.sectionflags	@""
	.align	16
	.zero		1024


//--------------------- .nv.shared._ZN10layer_norm13ln_bwd_kernelINS_13Kernel_traitsIf13__nv_bfloat16S2_S2_fjLj2048ELj1ELj1ELj4ELj16ENS_18Kernel_traits_baseILj2048EfS2_S2_S2_fjLj128EEEEELb1ELb1ELb0ELb1EEEvNS_9BwdParamsE --------------------------
	.section	.nv.shared._ZN10layer_norm13ln_bwd_kernelINS_13Kernel_traitsIf13__nv_bfloat16S2_S2_fjLj2048ELj1ELj1ELj4ELj16ENS_18Kernel_traits_baseILj2048EfS2_S2_S2_fjLj128EEEEELb1ELb1ELb0ELb1EEEvNS_9BwdParamsE,"aw",@nobits
	.sectionflags	@""
	.align	16
	.zero		1024


//--------------------- .nv.shared._ZN10layer_norm22ln_bwd_finalize_kernelINS_22Kernel_traits_finalizeILj2048Ef13__nv_bfloat16S2_S2_fjLb1ELj1024ELj4ENS_18Kernel_traits_baseILj2048EfS2_S2_S2_fjLj1024EEEEELb1ELb0EEEvNS_9BwdParamsE --------------------------
	.section	.nv.shared._ZN10layer_norm22ln_bwd_finalize_kernelINS_22Kernel_traits_finalizeILj2048Ef13__nv_bfloat16S2_S2_fjLb1ELj1024ELj4ENS_18Kernel_traits_baseILj2048EfS2_S2_S2_fjLj1024EEEEELb1ELb0EEEvNS_9BwdParamsE,"aw",@nobits
	.sectionflags	@""
	.align	16
.nv.shared._ZN10layer_norm22ln_bwd_finalize_kernelINS_22Kernel_traits_finalizeILj2048Ef13__nv_bfloat16S2_S2_fjLb1ELj1024ELj4ENS_18Kernel_traits_baseILj2048EfS2_S2_S2_fjLj1024EEEEELb1ELb0EEEvNS_9BwdParamsE:
	.zero		13696


//--------------------- .nv.shared._ZN10layer_norm13ln_bwd_kernelINS_13Kernel_traitsIf13__nv_bfloat16S2_S2_fjLj2048ELj1ELj1ELj4ELj16ENS_18Kernel_traits_baseILj2048EfS2_S2_S2_fjLj128EEEEELb1ELb1ELb1ELb0EEEvNS_9BwdParamsE --------------------------
	.section	.nv.shared._ZN10layer_norm13ln_bwd_kernelINS_13Kernel_traitsIf13__nv_bfloat16S2_S2_fjLj2048ELj1ELj1ELj4ELj16ENS_18Kernel_traits_baseILj2048EfS2_S2_S2_fjLj128EEEEELb1ELb1ELb1ELb0EEEvNS_9BwdParamsE,"aw",@nobits
	.sectionflags	@""
	.align	16
	.zero		1024


//--------------------- .nv.shared._ZN10layer_norm22ln_bwd_finalize_kernelINS_22Kernel_traits_finalizeILj2048Ef13__nv_bfloat16S2_S2_fjLb1ELj1024ELj4ENS_18Kernel_traits_baseILj2048EfS2_S2_S2_fjLj1024EEEEELb1ELb1EEEvNS_9BwdParamsE --------------------------
	.section	.nv.shared._ZN10layer_norm22ln_bwd_finalize_kernelINS_22Kernel_traits_finalizeILj2048Ef13__nv_bfloat16S2_S2_fjLb1ELj1024ELj4ENS_18Kernel_traits_baseILj2048EfS2_S2_S2_fjLj1024EEEEELb1ELb1EEEvNS_9BwdParamsE,"aw",@nobits
	.sectionflags	@""
	.align	16
.nv.shared._ZN10layer_norm22ln_bwd_finalize_kernelINS_22Kernel_traits_finalizeILj2048Ef13__nv_bfloat16S2_S2_fjLb1ELj1024ELj4ENS_18Kernel_traits_baseILj2048EfS2_S2_S2_fjLj1024EEEEELb1ELb1EEEvNS_9BwdParamsE:
	.zero		13696


//--------------------- .nv.shared._ZN10layer_norm13ln_bwd_kernelINS_13Kernel_traitsIf13__nv_bfloat16S2_S2_fjLj2048ELj1ELj1ELj4ELj16ENS_18Kernel_traits_baseILj2048EfS2_S2_S2_fjLj128EEEEELb1ELb1ELb1ELb1EEEvNS_9BwdParamsE --------------------------
	.section	.nv.shared._ZN10layer_norm13ln_bwd_kernelINS_13Kernel_traitsIf13__nv_bfloat16S2_S2_fjLj2048ELj1ELj1ELj4ELj16ENS_18Kernel_traits_baseILj2048EfS2_S2_S2_fjLj128EEEEELb1ELb1ELb1ELb1EEEvNS_9BwdParamsE,"aw",@nobits
	.sectionflags	@""
	.align	16
	.zero		1024


//--------------------- .nv.shared._ZN10layer_norm13ln_bwd_kernelINS_13Kernel_traitsI13__nv_bfloat16S2_fS2_fjLj2048ELj1ELj1ELj4ELj16ENS_18Kernel_traits_baseILj2048ES2_S2_fS2_fjLj128EEEEELb0ELb0ELb0ELb0EEEvNS_9BwdParamsE --------------------------
	.section	.nv.shared._ZN10layer_norm13ln_bwd_kernelINS_13Kernel_traitsI13__nv_bfloat16S2_fS2_fjLj2048ELj1ELj1ELj4ELj16ENS_18Kernel_traits_baseILj2048ES2_S2_fS2_fjLj128EEEEELb0ELb0ELb0ELb0EEEvNS_9BwdParamsE,"aw",@nobits
	.sectionflags	@""
	.align	16
	.zero		1024


//--------------------- .nv.shared._ZN10layer_norm13ln_bwd_kernelINS_13Kernel_traitsI13__nv_bfloat16S2_fS2_fjLj2048ELj1ELj1ELj4ELj16ENS_18Kernel_traits_baseILj2048ES2_S2_fS2_fjLj128EEEEELb0ELb0ELb0ELb1EEEvNS_9BwdParamsE --------------------------
	.section	.nv.shared._ZN10layer_norm13ln_bwd_kernelINS_13Kernel_traitsI13__nv_bfloat16S2_fS2_fjLj2048ELj1ELj1ELj4ELj16ENS_18Kernel_traits_baseILj2048ES2_S2_fS2_fjLj128EEEEELb0ELb0ELb0ELb1EEEvNS_9BwdParamsE,"aw",@nobits
	.sectionflags	@""
	.align	16
	.zero		1024


//--------------------- .nv.shared._ZN10layer_norm13ln_bwd_kernelINS_13Kernel_traitsI13__nv_bfloat16S2_fS2_fjLj2048ELj1ELj1ELj4ELj16ENS_18Kernel_traits_baseILj2048ES2_S2_fS2_fjLj128EEEEELb0ELb0ELb1ELb0EEEvNS_9BwdParamsE --------------------------
	.section	.nv.shared._ZN10layer_norm13ln_bwd_kernelINS_13Kernel_traitsI13__nv_bfloat16S2_fS2_fjLj2048ELj1ELj1ELj4ELj16ENS_18Kernel_traits_baseILj2048ES2_S2_fS2_fjLj128EEEEELb0ELb0ELb1ELb0EEEvNS_9BwdParamsE,"aw",@nobits
	.sectionflags	@""
	.align	16
	.zero		1024


//--------------------- .nv.shared._ZN10layer_norm13ln_bwd_kernelINS_13Kernel_traitsI13__nv_bfloat16S2_fS2_fjLj2048ELj1ELj1ELj4ELj16ENS_18Kernel_traits_baseILj2048ES2_S2_fS2_fjLj128EEEEELb0ELb0ELb1ELb1EEEvNS_9BwdParamsE --------------------------
	.section	.nv.shared._ZN10layer_norm13ln_bwd_kernelINS_13Kernel_traitsI13__nv_bfloat16S2_fS2_fjLj2048ELj1ELj1ELj4ELj16ENS_18Kernel_traits_baseILj2048ES2_S2_fS2_fjLj128EEEEELb0ELb0ELb1ELb1EEEvNS_9BwdParamsE,"aw",@nobits
	.sectionflags	@""
	.align	16
	.zero		1024


//--------------------- .nv.shared._ZN10layer_norm13ln_bwd_kernelINS_13Kernel_traitsI13__nv_bfloat16S2_fS2_fjLj2048ELj1ELj1ELj4ELj16ENS_18Kernel_traits_baseILj2048ES2_S2_fS2_fjLj128EEEEELb0ELb1ELb0ELb0EEEvNS_9BwdParamsE --------------------------
	.section	.nv.shared._ZN10layer_norm13ln_bwd_kernelINS_13Kernel_traitsI13__nv_bfloat16S2_fS2_fjLj2048ELj1ELj1ELj4ELj16ENS_18Kernel_traits_baseILj2048ES2_S2_fS2_fjLj128EEEEELb0ELb1ELb0ELb0EEEvNS_9BwdParamsE,"aw",@nobits
	.sectionflags	@""
	.align	16
	.zero		1024


//--------------------- .nv.shared._ZN10layer_norm13ln_bwd_kernelINS_13Kernel_traitsI13__nv_bfloat16S2_fS2_fjLj2048ELj1ELj1ELj4ELj16ENS_18Kernel_traits_baseILj2048ES2_S2_fS2_fjLj128EEEEELb0ELb1ELb0ELb1EEEvNS_9BwdParamsE --------------------------
	.section	.nv.shared._ZN10layer_norm13ln_bwd_kernelINS_13Kernel_traitsI13__nv_bfloat16S2_fS2_fjLj2048ELj1ELj1ELj4ELj16ENS_18Kernel_traits_baseILj2048ES2_S2_fS2_fjLj128EEEEELb0ELb1ELb0ELb1EEEvNS_9BwdParamsE,"aw",@nobits
	.sectionflags	@""
	.align	16
	.zero		1024


//--------------------- .nv.shared._ZN10layer_norm13ln_bwd_kernelINS_13Kernel_traitsI13__nv_bfloat16S2_fS2_fjLj2048ELj1ELj1ELj4ELj16ENS_18Kernel_traits_baseILj2048ES2_S2_fS2_fjLj128EEEEELb0ELb1ELb1ELb0EEEvNS_9BwdParamsE --------------------------
	.section	.nv.shared._ZN10layer_norm13ln_bwd_kernelINS_13Kernel_traitsI13__nv_bfloat16S2_fS2_fjLj2048ELj1ELj1ELj4ELj16ENS_18Kernel_traits_baseILj2048ES2_S2_fS2_fjLj128EEEEELb0ELb1ELb1ELb0EEEvNS_9BwdParamsE,"aw",@nobits
	.sectionflags	@""
	.align	16
	.zero		1024


//--------------------- .nv.shared._ZN10layer_norm13ln_bwd_kernelINS_13Kernel_traitsI13__nv_bfloat16S2_fS2_fjLj2048ELj1ELj1ELj4ELj16ENS_18Kernel_traits_baseILj2048ES2_S2_fS2_fjLj128EEEEELb0ELb1ELb1ELb1EEEvNS_9BwdParamsE --------------------------
	.section	.nv.shared._ZN10layer_norm13ln_bwd_kernelINS_13Kernel_traitsI13__nv_bfloat16S2_fS2_fjLj2048ELj1ELj1ELj4ELj16ENS_18Kernel_traits_baseILj2048ES2_S2_fS2_fjLj128EEEEELb0ELb1ELb1ELb1EEEvNS_9BwdParamsE,"aw",@nobits
	.sectionflags	@""
	.align	16
	.zero		1024


//--------------------- .nv.shared._ZN10layer_norm13ln_bwd_kernelINS_13Kernel_traitsI13__nv_bfloat16S2_fS2_fjLj2048ELj1ELj1ELj4ELj16ENS_18Kernel_traits_baseILj2048ES2_S2_fS2_fjLj128EEEEELb1ELb0ELb0ELb0EEEvNS_9BwdParamsE --------------------------
	.section	.nv.shared._ZN10layer_norm13ln_bwd_kernelINS_13Kernel_traitsI13__nv_bfloat16S2_fS2_fjLj2048ELj1ELj1ELj4ELj16ENS_18Kernel_traits_baseILj2048ES2_S2_fS2_fjLj128EEEEELb1ELb0ELb0ELb0EEEvNS_9BwdParamsE,"aw",@nobits
	.sectionflags	@""
	.align	16
	.zero		1024


//--------------------- .nv.shared._ZN10layer_norm13ln_bwd_kernelINS_13Kernel_traitsI13__nv_bfloat16S2_fS2_fjLj2048ELj1ELj1ELj4ELj16ENS_18Kernel_traits_baseILj2048ES2_S2_fS2_fjLj128EEEEELb1ELb0ELb0ELb1EEEvNS_9BwdParamsE --------------------------
	.section	.nv.shared._ZN10layer_norm13ln_bwd_kernelINS_13Kernel_traitsI13__nv_bfloat16S2_fS2_fjLj2048ELj1ELj1ELj4ELj16ENS_18Kernel_traits_baseILj2048ES2_S2_fS2_fjLj128EEEEELb1ELb0ELb0ELb1EEEvNS_9BwdParamsE,"aw",@nobits
	.sectionflags	@""
	.align	16
	.zero		1024


//--------------------- .nv.shared._ZN10layer_norm22ln_bwd_finalize_kernelINS_22Kernel_traits_finalizeILj2048E13__nv_bfloat16S2_fS2_fjLb0ELj1024ELj4ENS_18Kernel_traits_baseILj2048ES2_S2_fS2_fjLj1024EEEEELb0ELb0EEEvNS_9BwdParamsE --------------------------
	.section	.nv.shared._ZN10layer_norm22ln_bwd_finalize_kernelINS_22Kernel_traits_finalizeILj2048E13__nv_bfloat16S2_fS2_fjLb0ELj1024ELj4ENS_18Kernel_traits_baseILj2048ES2_S2_fS2_fjLj1024EEEEELb0ELb0EEEvNS_9BwdParamsE,"aw",@nobits
	.sectionflags	@""
	.align	16
.nv.shared._ZN10layer_norm22ln_bwd_finalize_kernelINS_22Kernel_traits_finalizeILj2048E13__nv_bfloat16S2_fS2_fjLb0ELj1024ELj4ENS_18Kernel_traits_baseILj2048ES2_S2_fS2_fjLj1024EEEEELb0ELb0EEEvNS_9BwdParamsE:
	.zero		9472


//--------------------- .nv.shared._ZN10layer_norm13ln_bwd_kernelINS_13Kernel_traitsI13__nv_bfloat16S2_fS2_fjLj2048ELj1ELj1ELj4ELj16ENS_18Kernel_traits_baseILj2048ES2_S2_fS2_fjLj128EEEEELb1ELb0ELb1ELb0EEEvNS_9BwdParamsE --------------------------
	.section	.nv.shared._ZN10layer_norm13ln_bwd_kernelINS_13Kernel_traitsI13__nv_bfloat16S2_fS2_fjLj2048ELj1ELj1ELj4ELj16ENS_18Kernel_traits_baseILj2048ES2_S2_fS2_fjLj128EEEEELb1ELb0ELb1ELb0EEEvNS_9BwdParamsE,"aw",@nobits
	.sectionflags	@""
	.align	16
	.zero		1024


//--------------------- .nv.shared._ZN10layer_norm22ln_bwd_finalize_kernelINS_22Kernel_traits_finalizeILj2048E13__nv_bfloat16S2_fS2_fjLb0ELj1024ELj4ENS_18Kernel_traits_baseILj2048ES2_S2_fS2_fjLj1024EEEEELb0ELb1EEEvNS_9BwdParamsE --------------------------
	.section	.nv.shared._ZN10layer_norm22ln_bwd_finalize_kernelINS_22Kernel_traits_finalizeILj2048E13__nv_bfloat16S2_fS2_fjLb0ELj1024ELj4ENS_18Kernel_traits_baseILj2048ES2_S2_fS2_fjLj1024EEEEELb0ELb1EEEvNS_9BwdParamsE,"aw",@nobits
	.sectionflags	@""
	.align	16
.nv.shared._ZN10layer_norm22ln_bwd_finalize_kernelINS_22Kernel_traits_finalizeILj2048E13__nv_bfloat16S2_fS2_fjLb0ELj1024ELj4ENS_18Kernel_traits_baseILj2048ES2_S2_fS2_fjLj1024EEEEELb0ELb1EEEvNS_9BwdParamsE:
	.zero		9472


//--------------------- .nv.shared._ZN10layer_norm13ln_bwd_kernelINS_13Kernel_traitsI13__nv_bfloat16S2_fS2_fjLj2048ELj1ELj1ELj4ELj16ENS_18Kernel_traits_baseILj2048ES2_S2_fS2_fjLj128EEEEELb1ELb0ELb1ELb1EEEvNS_9BwdParamsE --------------------------
	.section	.nv.shared._ZN10layer_norm13ln_bwd_kernelINS_13Kernel_traitsI13__nv_bfloat16S2_fS2_fjLj2048ELj1ELj1ELj4ELj16ENS_18Kernel_traits_baseILj2048ES2_S2_fS2_fjLj128EEEEELb1ELb0ELb1ELb1EEEvNS_9BwdParamsE,"aw",@nobits
	.sectionflags	@""
	.align	16
	.zero		1024


//--------------------- .nv.shared._ZN10layer_norm13ln_bwd_kernelINS_13Kernel_traitsI13__nv_bfloat16S2_fS2_fjLj2048ELj1ELj1ELj4ELj16ENS_18Kernel_traits_baseILj2048ES2_S2_fS2_fjLj128EEEEELb1ELb1ELb0ELb0EEEvNS_9BwdParamsE --------------------------
	.section	.nv.shared._ZN10layer_norm13ln_bwd_kernelINS_13Kernel_traitsI13__nv_bfloat16S2_fS2_fjLj2048ELj1ELj1ELj4ELj16ENS_18Kernel_traits_baseILj2048ES2_S2_fS2_fjLj128EEEEELb1ELb1ELb0ELb0EEEvNS_9BwdParamsE,"aw",@nobits
	.sectionflags	@""
	.align	16
	.zero		1024


//--------------------- .nv.shared._ZN10layer_norm13ln_bwd_kernelINS_13Kernel_traitsI13__nv_bfloat16S2_fS2_fjLj2048ELj1ELj1ELj4ELj16ENS_18Kernel_traits_baseILj2048ES2_S2_fS2_fjLj128EEEEELb1ELb1ELb0ELb1EEEvNS_9BwdParamsE --------------------------
	.section	.nv.shared._ZN10layer_norm13ln_bwd_kernelINS_13Kernel_traitsI13__nv_bfloat16S2_fS2_fjLj2048ELj1ELj1ELj4ELj16ENS_18Kernel_traits_baseILj2048ES2_S2_fS2_fjLj128EEEEELb1ELb1ELb0ELb1EEEvNS_9BwdParamsE,"aw",@nobits
	.sectionflags	@""
	.align	16
	.zero		1024


//--------------------- .nv.shared._ZN10layer_norm22ln_bwd_finalize_kernelINS_22Kernel_traits_finalizeILj2048E13__nv_bfloat16S2_fS2_fjLb1ELj1024ELj4ENS_18Kernel_traits_baseILj2048ES2_S2_fS2_fjLj1024EEEEELb1ELb0EEEvNS_9BwdParamsE --------------------------
	.section	.nv.shared._ZN10layer_norm22ln_bwd_finalize_kernelINS_22Kernel_traits_finalizeILj2048E13__nv_bfloat16S2_fS2_fjLb1ELj1024ELj4ENS_18Kernel_traits_baseILj2048ES2_S2_fS2_fjLj1024EEEEELb1ELb0EEEvNS_9BwdParamsE,"aw",@nobits
	.sectionflags	@""
	.align	16
.nv.shared._ZN10layer_norm22ln_bwd_finalize_kernelINS_22Kernel_traits_finalizeILj2048E13__nv_bfloat16S2_fS2_fjLb1ELj1024ELj4ENS_18Kernel_traits_baseILj2048ES2_S2_fS2_fjLj1024EEEEELb1ELb0EEEvNS_9BwdParamsE:
	.zero		13696


//--------------------- .nv.shared._ZN10layer_norm13ln_bwd_kernelINS_13Kernel_traitsI13__nv_bfloat16S2_fS2_fjLj2048ELj1ELj1ELj4ELj16ENS_18Kernel_traits_baseILj2048ES2_S2_fS2_fjLj128EEEEELb1ELb1ELb1ELb0EEEvNS_9BwdParamsE --------------------------
	.section	.nv.shared._ZN10layer_norm13ln_bwd_kernelINS_13Kernel_traitsI13__nv_bfloat16S2_fS2_fjLj2048ELj1ELj1ELj4ELj16ENS_18Kernel_traits_baseILj2048ES2_S2_fS2_fjLj128EEEEELb1ELb1ELb1ELb0EEEvNS_9BwdParamsE,"aw",@nobits
	.sectionflags	@""
	.align	16
	.zero		1024


//--------------------- .nv.shared._ZN10layer_norm22ln_bwd_finalize_kernelINS_22Kernel_traits_finalizeILj2048E13__nv_bfloat16S2_fS2_fjLb1ELj1024ELj4ENS_18Kernel_traits_baseILj2048ES2_S2_fS2_fjLj1024EEEEELb1ELb1EEEvNS_9BwdParamsE --------------------------
	.section	.nv.shared._ZN10layer_norm22ln_bwd_finalize_kernelINS_22Kernel_traits_finalizeILj2048E13__nv_bfloat16S2_fS2_fjLb1ELj1024ELj4ENS_18Kernel_traits_baseILj2048ES2_S2_fS2_fjLj1024EEEEELb1ELb1EEEvNS_9BwdParamsE,"aw",@nobits
	.sectionflags	@""
	.align	16
.nv.shared._ZN10layer_norm22ln_bwd_finalize_kernelINS_22Kernel_traits_finalizeILj2048E13__nv_bfloat16S2_fS2_fjLb1ELj1024ELj4ENS_18Kernel_traits_baseILj2048ES2_S2_fS2_fjLj1024EEEEELb1ELb1EEEvNS_9BwdParamsE:
	.zero		13696


//--------------------- .nv.shared._ZN10layer_norm13ln_bwd_kernelINS_13Kernel_traitsI13__nv_bfloat16S2_fS2_fjLj2048ELj1ELj1ELj4ELj16ENS_18Kernel_traits_baseILj2048ES2_S2_fS2_fjLj128EEEEELb1ELb1ELb1ELb1EEEvNS_9BwdParamsE --------------------------
	.section	.nv.shared._ZN10layer_norm13ln_bwd_kernelINS_13Kernel_traitsI13__nv_bfloat16S2_fS2_fjLj2048ELj1ELj1ELj4ELj16ENS_18Kernel_traits_baseILj2048ES2_S2_fS2_fjLj128EEEEELb1ELb1ELb1ELb1EEEvNS_9BwdParamsE,"aw",@nobits
	.sectionflags	@""
	.align	16
	.zero		1024


//--------------------- .nv.shared._ZN10layer_norm13ln_bwd_kernelINS_13Kernel_traitsIf13__nv_bfloat16fS2_fjLj2048ELj1ELj1ELj4ELj16ENS_18Kernel_traits_baseILj2048EfS2_fS2_fjLj128EEEEELb0ELb0ELb0ELb0EEEvNS_9BwdParamsE --------------------------
	.section	.nv.shared._ZN10layer_norm13ln_bwd_kernelINS_13Kernel_traitsIf13__nv_bfloat16fS2_fjLj2048ELj1ELj1ELj4ELj16ENS_18Kernel_traits_baseILj2048EfS2_fS2_fjLj128EEEEELb0ELb0ELb0ELb0EEEvNS_9BwdParamsE,"aw",@nobits
	.sectionflags	@""
	.align	16
	.zero		1024


//--------------------- .nv.shared._ZN10layer_norm13ln_bwd_kernelINS_13Kernel_traitsIf13__nv_bfloat16fS2_fjLj2048ELj1ELj1ELj4ELj16ENS_18Kernel_traits_baseILj2048EfS2_fS2_fjLj128EEEEELb0ELb0ELb0ELb1EEEvNS_9BwdParamsE --------------------------
	.section	.nv.shared._ZN10layer_norm13ln_bwd_kernelINS_13Kernel_traitsIf13__nv_bfloat16fS2_fjLj2048ELj1ELj1ELj4ELj16ENS_18Kernel_traits_baseILj2048EfS2_fS2_fjLj128EEEEELb0ELb0ELb0ELb1EEEvNS_9BwdParamsE,"aw",@nobits
	.sectionflags	@""
	.align	16
	.zero		1024


//--------------------- .nv.shared._ZN10layer_norm13ln_bwd_kernelINS_13Kernel_traitsIf13__nv_bfloat16fS2_fjLj2048ELj1ELj1ELj4ELj16ENS_18Kernel_traits_baseILj2048EfS2_fS2_fjLj128EEEEELb0ELb0ELb1ELb0EEEvNS_9BwdParamsE --------------------------
	.section	.nv.shared._ZN10layer_norm13ln_bwd_kernelINS_13Kernel_traitsIf13__nv_bfloat16fS2_fjLj2048ELj1ELj1ELj4ELj16ENS_18Kernel_traits_baseILj2048EfS2_fS2_fjLj128EEEEELb0ELb0ELb1ELb0EEEvNS_9BwdParamsE,"aw",@nobits
	.sectionflags	@""
	.align	16
	.zero		1024


//--------------------- .nv.shared._ZN10layer_norm13ln_bwd_kernelINS_13Kernel_traitsIf13__nv_bfloat16fS2_fjLj2048ELj1ELj1ELj4ELj16ENS_18Kernel_traits_baseILj2048EfS2_fS2_fjLj128EEEEELb0ELb0ELb1ELb1EEEvNS_9BwdParamsE --------------------------
	.section	.nv.shared._ZN10layer_norm13ln_bwd_kernelINS_13Kernel_traitsIf13__nv_bfloat16fS2_fjLj2048ELj1ELj1ELj4ELj16ENS_18Kernel_traits_baseILj2048EfS2_fS2_fjLj128EEEEELb0ELb0ELb1ELb1EEEvNS_9BwdParamsE,"aw",@nobits
	.sectionflags	@""
	.align	16
	.zero		1024


//--------------------- .nv.shared._ZN10layer_norm13ln_bwd_kernelINS_13Kernel_traitsIf13__nv_bfloat16fS2_fjLj2048ELj1ELj1ELj4ELj16ENS_18Kernel_traits_baseILj2048EfS2_fS2_fjLj128EEEEELb0ELb1ELb0ELb0EEEvNS_9BwdParamsE --------------------------
	.section	.nv.shared._ZN10layer_norm13ln_bwd_kernelINS_13Kernel_traitsIf13__nv_bfloat16fS2_fjLj2048ELj1ELj1ELj4ELj16ENS_18Kernel_traits_baseILj2048EfS2_fS2_fjLj128EEEEELb0ELb1ELb0ELb0EEEvNS_9BwdParamsE,"aw",@nobits
	.sectionflags	@""
	.align	16
	.zero		1024


//--------------------- .nv.shared._ZN10layer_norm13ln_bwd_kernelINS_13Kernel_traitsIf13__nv_bfloat16fS2_fjLj2048ELj1ELj1ELj4ELj16ENS_18Kernel_traits_baseILj2048EfS2_fS2_fjLj128EEEEELb0ELb1ELb0ELb1EEEvNS_9BwdParamsE --------------------------
	.section	.nv.shared._ZN10layer_norm13ln_bwd_kernelINS_13Kernel_traitsIf13__nv_bfloat16fS2_fjLj2048ELj1ELj1ELj4ELj16ENS_18Kernel_traits_baseILj2048EfS2_fS2_fjLj128EEEEELb0ELb1ELb0ELb1EEEvNS_9BwdParamsE,"aw",@nobits
	.sectionflags	@""
	.align	16
	.zero		1024


//--------------------- .nv.shared._ZN10layer_norm13ln_bwd_kernelINS_13Kernel_traitsIf13__nv_bfloat16fS2_fjLj2048ELj1ELj1ELj4ELj16ENS_18Kernel_traits_baseILj2048EfS2_fS2_fjLj128EEEEELb0ELb1ELb1ELb0EEEvNS_9BwdParamsE --------------------------
	.section	.nv.shared._ZN10layer_norm13ln_bwd_kernelINS_13Kernel_traitsIf13__nv_bfloat16fS2_fjLj2048ELj1ELj1ELj4ELj16ENS_18Kernel_traits_baseILj2048EfS2_fS2_fjLj128EEEEELb0ELb1ELb1ELb0EEEvNS_9BwdParamsE,"aw",@nobits
	.sectionflags	@""
	.align	16
	.zero		1024


//--------------------- .nv.shared._ZN10layer_norm13ln_bwd_kernelINS_13Kernel_traitsIf13__nv_bfloat16fS2_fjLj2048ELj1ELj1ELj4ELj16ENS_18Kernel_traits_baseILj2048EfS2_fS2_fjLj128EEEEELb0ELb1ELb1ELb1EEEvNS_9BwdParamsE --------------------------
	.section	.nv.shared._ZN10layer_norm13ln_bwd_kernelINS_13Kernel_traitsIf13__nv_bfloat16fS2_fjLj2048ELj1ELj1ELj4ELj16ENS_18Kernel_traits_baseILj2048EfS2_fS2_fjLj128EEEEELb0ELb1ELb1ELb1EEEvNS_9BwdParamsE,"aw",@nobits
	.sectionflags	@""
	.align	16
	.zero		1024


//--------------------- .nv.shared._ZN10layer_norm13ln_bwd_kernelINS_13Kernel_traitsIf13__nv_bfloat16fS2_fjLj2048ELj1ELj1ELj4ELj16ENS_18Kernel_traits_baseILj2048EfS2_fS2_fjLj128EEEEELb1ELb0ELb0ELb0EEEvNS_9BwdParamsE --------------------------
	.section	.nv.shared._ZN10layer_norm13ln_bwd_kernelINS_13Kernel_traitsIf13__nv_bfloat16fS2_fjLj2048ELj1ELj1ELj4ELj16ENS_18Kernel_traits_baseILj2048EfS2_fS2_fjLj128EEEEELb1ELb0ELb0ELb0EEEvNS_9BwdParamsE,"aw",@nobits
	.sectionflags	@""
	.align	16
	.zero		1024


//--------------------- .nv.shared._ZN10layer_norm13ln_bwd_kernelINS_13Kernel_traitsIf13__nv_bfloat16fS2_fjLj2048ELj1ELj1ELj4ELj16ENS_18Kernel_traits_baseILj2048EfS2_fS2_fjLj128EEEEELb1ELb0ELb0ELb1EEEvNS_9BwdParamsE --------------------------
	.section	.nv.shared._ZN10layer_norm13ln_bwd_kernelINS_13Kernel_traitsIf13__nv_bfloat16fS2_fjLj2048ELj1ELj1ELj4ELj16ENS_18Kernel_traits_baseILj2048EfS2_fS2_fjLj128EEEEELb1ELb0ELb0ELb1EEEvNS_9BwdParamsE,"aw",@nobits
	.sectionflags	@""
	.align	16
	.zero		1024


//--------------------- .nv.shared._ZN10layer_norm22ln_bwd_finalize_kernelINS_22Kernel_traits_finalizeILj2048Ef13__nv_bfloat16fS2_fjLb0ELj1024ELj4ENS_18Kernel_traits_baseILj2048EfS2_fS2_fjLj1024EEEEELb0ELb0EEEvNS_9BwdParamsE --------------------------
	.section	.nv.shared._ZN10layer_norm22ln_bwd_finalize_kernelINS_22Kernel_traits_finalizeILj2048Ef13__nv_bfloat16fS2_fjLb0ELj1024ELj4ENS_18Kernel_traits_baseILj2048EfS2_fS2_fjLj1024EEEEELb0ELb0EEEvNS_9BwdParamsE,"aw",@nobits
	.sectionflags	@""
	.align	16
.nv.shared._ZN10layer_norm22ln_bwd_finalize_kernelINS_22Kernel_traits_finalizeILj2048Ef13__nv_bfloat16fS2_fjLb0ELj1024ELj4ENS_18Kernel_traits_baseILj2048EfS2_fS2_fjLj1024EEEEELb0ELb0EEEvNS_9BwdParamsE:
	.zero		9472


//--------------------- .nv.shared._ZN10layer_norm13ln_bwd_kernelINS_13Kernel_traitsIf13__nv_bfloat16fS2_fjLj2048ELj1ELj1ELj4ELj16ENS_18Kernel_traits_baseILj2048EfS2_fS2_fjLj128EEEEELb1ELb0ELb1ELb0EEEvNS_9BwdParamsE --------------------------
	.section	.nv.shared._ZN10layer_norm13ln_bwd_kernelINS_13Kernel_traitsIf13__nv_bfloat16fS2_fjLj2048ELj1ELj1ELj4ELj16ENS_18Kernel_traits_baseILj2048EfS2_fS2_fjLj128EEEEELb1ELb0ELb1ELb0EEEvNS_9BwdParamsE,"aw",@nobits
	.sectionflags	@""
	.align	16
	.zero		1024


//--------------------- .nv.shared._ZN10layer_norm22ln_bwd_finalize_kernelINS_22Kernel_traits_finalizeILj2048Ef13__nv_bfloat16fS2_fjLb0ELj1024ELj4ENS_18Kernel_traits_baseILj2048EfS2_fS2_fjLj1024EEEEELb0ELb1EEEvNS_9BwdParamsE --------------------------
	.section	.nv.shared._ZN10layer_norm22ln_bwd_finalize_kernelINS_22Kernel_traits_finalizeILj2048Ef13__nv_bfloat16fS2_fjLb0ELj1024ELj4ENS_18Kernel_traits_baseILj2048EfS2_fS2_fjLj1024EEEEELb0ELb1EEEvNS_9BwdParamsE,"aw",@nobits
	.sectionflags	@""
	.align	16
.nv.shared._ZN10layer_norm22ln_bwd_finalize_kernelINS_22Kernel_traits_finalizeILj2048Ef13__nv_bfloat16fS2_fjLb0ELj1024ELj4ENS_18Kernel_traits_baseILj2048EfS2_fS2_fjLj1024EEEEELb0ELb1EEEvNS_9BwdParamsE:
	.zero		9472


//--------------------- .nv.shared._ZN10layer_norm13ln_bwd_kernelINS_13Kernel_traitsIf13__nv_bfloat16fS2_fjLj2048ELj1ELj1ELj4ELj16ENS_18Kernel_traits_baseILj2048EfS2_fS2_fjLj128EEEEELb1ELb0ELb1ELb1EEEvNS_9BwdParamsE --------------------------
	.section	.nv.shared._ZN10layer_norm13ln_bwd_kernelINS_13Kernel_traitsIf13__nv_bfloat16fS2_fjLj2048ELj1ELj1ELj4ELj16ENS_18Kernel_traits_baseILj2048EfS2_fS2_fjLj128EEEEELb1ELb0ELb1ELb1EEEvNS_9BwdParamsE,"aw",@nobits
	.sectionflags	@""
	.align	16
	.zero		1024


//--------------------- .nv.shared._ZN10layer_norm13ln_bwd_kernelINS_13Kernel_traitsIf13__nv_bfloat16fS2_fjLj2048ELj1ELj1ELj4ELj16ENS_18Kernel_traits_baseILj2048EfS2_fS2_fjLj128EEEEELb1ELb1ELb0ELb0EEEvNS_9BwdParamsE --------------------------
	.section	.nv.shared._ZN10layer_norm13ln_bwd_kernelINS_13Kernel_traitsIf13__nv_bfloat16fS2_fjLj2048ELj1ELj1ELj4ELj16ENS_18Kernel_traits_baseILj2048EfS2_fS2_fjLj128EEEEELb1ELb1ELb0ELb0EEEvNS_9BwdParamsE,"aw",@nobits
	.sectionflags	@""
	.align	16
	.zero		1024


//--------------------- .nv.shared._ZN10layer_norm13ln_bwd_kernelINS_13Kernel_traitsIf13__nv_bfloat16fS2_fjLj2048ELj1ELj1ELj4ELj16ENS_18Kernel_traits_baseILj2048EfS2_fS2_fjLj128EEEEELb1ELb1ELb0ELb1EEEvNS_9BwdParamsE --------------------------
	.section	.nv.shared._ZN10layer_norm13ln_bwd_kernelINS_13Kernel_traitsIf13__nv_bfloat16fS2_fjLj2048ELj1ELj1ELj4ELj16ENS_18Kernel_traits_baseILj2048EfS2_fS2_fjLj128EEEEELb1ELb1ELb0ELb1EEEvNS_9BwdParamsE,"aw",@nobits
	.sectionflags	@""
	.align	16
	.zero		1024


//--------------------- .nv.shared._ZN10layer_norm22ln_bwd_finalize_kernelINS_22Kernel_traits_finalizeILj2048Ef13__nv_bfloat16fS2_fjLb1ELj1024ELj4ENS_18Kernel_traits_baseILj2048EfS2_fS2_fjLj1024EEEEELb1ELb0EEEvNS_9BwdParamsE --------------------------
	.section	.nv.shared._ZN10layer_norm22ln_bwd_finalize_kernelINS_22Kernel_traits_finalizeILj2048Ef13__nv_bfloat16fS2_fjLb1ELj1024ELj4ENS_18Kernel_traits_baseILj2048EfS2_fS2_fjLj1024EEEEELb1ELb0EEEvNS_9BwdParamsE,"aw",@nobits
	.sectionflags	@""
	.align	16
.nv.shared._ZN10layer_norm22ln_bwd_finalize_kernelINS_22Kernel_traits_finalizeILj2048Ef13__nv_bfloat16fS2_fjLb1ELj1024ELj4ENS_18Kernel_traits_baseILj2048EfS2_fS2_fjLj1024EEEEELb1ELb0EEEvNS_9BwdParamsE:
	.zero		13696


//--------------------- .nv.shared._ZN10layer_norm13ln_bwd_kernelINS_13Kernel_traitsIf13__nv_bfloat16fS2_fjLj2048ELj1ELj1ELj4ELj16ENS_18Kernel_traits_baseILj2048EfS2_fS2_fjLj128EEEEELb1ELb1ELb1ELb0EEEvNS_9BwdParamsE --------------------------
	.section	.nv.shared._ZN10layer_norm13ln_bwd_kernelINS_13Kernel_traitsIf13__nv_bfloat16fS2_fjLj2048ELj1ELj1ELj4ELj16ENS_18Kernel_traits_baseILj2048EfS2_fS2_fjLj128EEEEELb1ELb1ELb1ELb0EEEvNS_9BwdParamsE,"aw",@nobits
	.sectionflags	@""
	.align	16
	.zero		1024


//--------------------- .nv.shared._ZN10layer_norm22ln_bwd_finalize_kernelINS_22Kernel_traits_finalizeILj2048Ef13__nv_bfloat16fS2_fjLb1ELj1024ELj4ENS_18Kernel_traits_baseILj2048EfS2_fS2_fjLj1024EEEEELb1ELb1EEEvNS_9BwdParamsE --------------------------
	.section	.nv.shared._ZN10layer_norm22ln_bwd_finalize_kernelINS_22Kernel_traits_finalizeILj2048Ef13__nv_bfloat16fS2_fjLb1ELj1024ELj4ENS_18Kernel_traits_baseILj2048EfS2_fS2_fjLj1024EEEEELb1ELb1EEEvNS_9BwdParamsE,"aw",@nobits
	.sectionflags	@""
	.align	16
.nv.shared._ZN10layer_norm22ln_bwd_finalize_kernelINS_22Kernel_traits_finalizeILj2048Ef13__nv_bfloat16fS2_fjLb1ELj1024ELj4ENS_18Kernel_traits_baseILj2048EfS2_fS2_fjLj1024EEEEELb1ELb1EEEvNS_9BwdParamsE:
	.zero		13696


//--------------------- .nv.shared._ZN10layer_norm13ln_bwd_kernelINS_13Kernel_traitsIf13__nv_bfloat16fS2_fjLj2048ELj1ELj1ELj4ELj16ENS_18Kernel_traits_baseILj2048EfS2_fS2_fjLj128EEEEELb1ELb1ELb1ELb1EEEvNS_9BwdParamsE --------------------------
	.section	.nv.shared._ZN10layer_norm13ln_bwd_kernelINS_13Kernel_traitsIf13__nv_bfloat16fS2_fjLj2048ELj1ELj1ELj4ELj16ENS_18Kernel_traits_baseILj2048EfS2_fS2_fjLj128EEEEELb1ELb1ELb1ELb1EEEvNS_9BwdParamsE,"aw",@nobits
	.sectionflags	@""
	.align	16
	.zero		1024


//--------------------- .nv.shared._ZN10layer_norm13ln_bwd_kernelINS_13Kernel_traitsIf6__halfS2_S2_fjLj2048ELj1ELj1ELj4ELj16ENS_18Kernel_traits_baseILj2048EfS2_S2_S2_fjLj128EEEEELb0ELb0ELb0ELb0EEEvNS_9BwdParamsE --------------------------
	.section	.nv.shared._ZN10layer_norm13ln_bwd_kernelINS_13Kernel_traitsIf6__halfS2_S2_fjLj2048ELj1ELj1ELj4ELj16ENS_18Kernel_traits_baseILj2048EfS2_S2_S2_fjLj128EEEEELb0ELb0ELb0ELb0EEEvNS_9BwdParamsE,"aw",@nobits
	.sectionflags	@""
	.align	16
	.zero		1024


//--------------------- .nv.shared._ZN10layer_norm13ln_bwd_kernelINS_13Kernel_traitsIf6__halfS2_S2_fjLj2048ELj1ELj1ELj4ELj16ENS_18Kernel_traits_baseILj2048EfS2_S2_S2_fjLj128EEEEELb0ELb0ELb0ELb1EEEvNS_9BwdParamsE --------------------------
	.section	.nv.shared._ZN10layer_norm13ln_bwd_kernelINS_13Kernel_traitsIf6__halfS2_S2_fjLj2048ELj1ELj1ELj4ELj16ENS_18Kernel_traits_baseILj2048EfS2_S2_S2_fjLj128EEEEELb0ELb0ELb0ELb1EEEvNS_9BwdParamsE,"aw",@nobits
	.sectionflags	@""
	.align	16
	.zero		1024


//--------------------- .nv.shared._ZN10layer_norm13ln_bwd_kernelINS_13Kernel_traitsIf6__halfS2_S2_fjLj2048ELj1ELj1ELj4ELj16ENS_18Kernel_traits_baseILj2048EfS2_S2_S2_fjLj128EEEEELb0ELb0ELb1ELb0EEEvNS_9BwdParamsE --------------------------
	.section	.nv.shared._ZN10layer_norm13ln_bwd_kernelINS_13Kernel_traitsIf6__halfS2_S2_fjLj2048ELj1ELj1ELj4ELj16ENS_18Kernel_traits_baseILj2048EfS2_S2_S2_fjLj128EEEEELb0ELb0ELb1ELb0EEEvNS_9BwdParamsE,"aw",@nobits
	.sectionflags	@""
	.align	16
	.zero		1024


//--------------------- .nv.shared._ZN10layer_norm13ln_bwd_kernelINS_13Kernel_traitsIf6__halfS2_S2_fjLj2048ELj1ELj1ELj4ELj16ENS_18Kernel_traits_baseILj2048EfS2_S2_S2_fjLj128EEEEELb0ELb0ELb1ELb1EEEvNS_9BwdParamsE --------------------------
	.section	.nv.shared._ZN10layer_norm13ln_bwd_kernelINS_13Kernel_traitsIf6__halfS2_S2_fjLj2048ELj1ELj1ELj4ELj16ENS_18Kernel_traits_baseILj2048EfS2_S2_S2_fjLj128EEEEELb0ELb0ELb1ELb1EEEvNS_9BwdParamsE,"aw",@nobits
	.sectionflags	@""
	.align	16
	.zero		1024


//--------------------- .nv.shared._ZN10layer_norm13ln_bwd_kernelINS_13Kernel_traitsIf6__halfS2_S2_fjLj2048ELj1ELj1ELj4ELj16ENS_18Kernel_traits_baseILj2048EfS2_S2_S2_fjLj128EEEEELb0ELb1ELb0ELb0EEEvNS_9BwdParamsE --------------------------
	.section	.nv.shared._ZN10layer_norm13ln_bwd_kernelINS_13Kernel_traitsIf6__halfS2_S2_fjLj2048ELj1ELj1ELj4ELj16ENS_18Kernel_traits_baseILj2048EfS2_S2_S2_fjLj128EEEEELb0ELb1ELb0ELb0EEEvNS_9BwdParamsE,"aw",@nobits
	.sectionflags	@""
	.align	16
	.zero		1024


//--------------------- .nv.shared._ZN10layer_norm13ln_bwd_kernelINS_13Kernel_traitsIf6__halfS2_S2_fjLj2048ELj1ELj1ELj4ELj16ENS_18Kernel_traits_baseILj2048EfS2_S2_S2_fjLj128EEEEELb0ELb1ELb0ELb1EEEvNS_9BwdParamsE --------------------------
	.section	.nv.shared._ZN10layer_norm13ln_bwd_kernelINS_13Kernel_traitsIf6__halfS2_S2_fjLj2048ELj1ELj1ELj4ELj16ENS_18Kernel_traits_baseILj2048EfS2_S2_S2_fjLj128EEEEELb0ELb1ELb0ELb1EEEvNS_9BwdParamsE,"aw",@nobits
	.sectionflags	@""
	.align	16
	.zero		1024


//--------------------- .nv.shared._ZN10layer_norm13ln_bwd_kernelINS_13Kernel_traitsIf6__halfS2_S2_fjLj2048ELj1ELj1ELj4ELj16ENS_18Kernel_traits_baseILj2048EfS2_S2_S2_fjLj128EEEEELb0ELb1ELb1ELb0EEEvNS_9BwdParamsE --------------------------
	.section	.nv.shared._ZN10layer_norm13ln_bwd_kernelINS_13Kernel_traitsIf6__halfS2_S2_fjLj2048ELj1ELj1ELj4ELj16ENS_18Kernel_traits_baseILj2048EfS2_S2_S2_fjLj128EEEEELb0ELb1ELb1ELb0EEEvNS_9BwdParamsE,"aw",@nobits
	.sectionflags	@""
	.align	16
	.zero		1024


//--------------------- .nv.shared._ZN10layer_norm13ln_bwd_kernelINS_13Kernel_traitsIf6__halfS2_S2_fjLj2048ELj1ELj1ELj4ELj16ENS_18Kernel_traits_baseILj2048EfS2_S2_S2_fjLj128EEEEELb0ELb1ELb1ELb1EEEvNS_9BwdParamsE --------------------------
	.section	.nv.shared._ZN10layer_norm13ln_bwd_kernelINS_13Kernel_traitsIf6__halfS2_S2_fjLj2048ELj1ELj1ELj4ELj16ENS_18Kernel_traits_baseILj2048EfS2_S2_S2_fjLj128EEEEELb0ELb1ELb1ELb1EEEvNS_9BwdParamsE,"aw",@nobits
	.sectionflags	@""
	.align	16
	.zero		1024


//--------------------- .nv.shared._ZN10layer_norm13ln_bwd_kernelINS_13Kernel_traitsIf6__halfS2_S2_fjLj2048ELj1ELj1ELj4ELj16ENS_18Kernel_traits_baseILj2048EfS2_S2_S2_fjLj128EEEEELb1ELb0ELb0ELb0EEEvNS_9BwdParamsE --------------------------
	.section	.nv.shared._ZN10layer_norm13ln_bwd_kernelINS_13Kernel_traitsIf6__halfS2_S2_fjLj2048ELj1ELj1ELj4ELj16ENS_18Kernel_traits_baseILj2048EfS2_S2_S2_fjLj128EEEEELb1ELb0ELb0ELb0EEEvNS_9BwdParamsE,"aw",@nobits
	.sectionflags	@""
	.align	16
	.zero		1024


//--------------------- .nv.shared._ZN10layer_norm13ln_bwd_kernelINS_13Kernel_traitsIf6__halfS2_S2_fjLj2048ELj1ELj1ELj4ELj16ENS_18Kernel_traits_baseILj2048EfS2_S2_S2_fjLj128EEEEELb1ELb0ELb0ELb1EEEvNS_9BwdParamsE --------------------------
	.section	.nv.shared._ZN10layer_norm13ln_bwd_kernelINS_13Kernel_traitsIf6__halfS2_S2_fjLj2048ELj1ELj1ELj4ELj16ENS_18Kernel_traits_baseILj2048EfS2_S2_S2_fjLj128EEEEELb1ELb0ELb0ELb1EEEvNS_9BwdParamsE,"aw",@nobits
	.sectionflags	@""
	.align	16
	.zero		1024


//--------------------- .nv.shared._ZN10layer_norm22ln_bwd_finalize_kernelINS_22Kernel_traits_finalizeILj2048Ef6__halfS2_S2_fjLb0ELj1024ELj4ENS_18Kernel_traits_baseILj2048EfS2_S2_S2_fjLj1024EEEEELb0ELb0EEEvNS_9BwdParamsE --------------------------
	.section	.nv.shared._ZN10layer_norm22ln_bwd_finalize_kernelINS_22Kernel_traits_finalizeILj2048Ef6__halfS2_S2_fjLb0ELj1024ELj4ENS_18Kernel_traits_baseILj2048EfS2_S2_S2_fjLj1024EEEEELb0ELb0EEEvNS_9BwdParamsE,"aw",@nobits
	.sectionflags	@""
	.align	16
.nv.shared._ZN10layer_norm22ln_bwd_finalize_kernelINS_22Kernel_traits_finalizeILj2048Ef6__halfS2_S2_fjLb0ELj1024ELj4ENS_18Kernel_traits_baseILj2048EfS2_S2_S2_fjLj1024EEEEELb0ELb0EEEvNS_9BwdParamsE:
	.zero		9472


//--------------------- .nv.shared._ZN10layer_norm13ln_bwd_kernelINS_13Kernel_traitsIf6__halfS2_S2_fjLj2048ELj1ELj1ELj4ELj16ENS_18Kernel_traits_baseILj2048EfS2_S2_S2_fjLj128EEEEELb1ELb0ELb1ELb0EEEvNS_9BwdParamsE --------------------------
	.section	.nv.shared._ZN10layer_norm13ln_bwd_kernelINS_13Kernel_traitsIf6__halfS2_S2_fjLj2048ELj1ELj1ELj4ELj16ENS_18Kernel_traits_baseILj2048EfS2_S2_S2_fjLj128EEEEELb1ELb0ELb1ELb0EEEvNS_9BwdParamsE,"aw",@nobits
	.sectionflags	@""
	.align	16
	.zero		1024


//--------------------- .nv.shared._ZN10layer_norm22ln_bwd_finalize_kernelINS_22Kernel_traits_finalizeILj2048Ef6__halfS2_S2_fjLb0ELj1024ELj4ENS_18Kernel_traits_baseILj2048EfS2_S2_S2_fjLj1024EEEEELb0ELb1EEEvNS_9BwdParamsE --------------------------
	.section	.nv.shared._ZN10layer_norm22ln_bwd_finalize_kernelINS_22Kernel_traits_finalizeILj2048Ef6__halfS2_S2_fjLb0ELj1024ELj4ENS_18Kernel_traits_baseILj2048EfS2_S2_S2_fjLj1024EEEEELb0ELb1EEEvNS_9BwdParamsE,"aw",@nobits
	.sectionflags	@""
	.align	16
.nv.shared._ZN10layer_norm22ln_bwd_finalize_kernelINS_22Kernel_traits_finalizeILj2048Ef6__halfS2_S2_fjLb0ELj1024ELj4ENS_18Kernel_traits_baseILj2048EfS2_S2_S2_fjLj1024EEEEELb0ELb1EEEvNS_9BwdParamsE:
	.zero		9472


//--------------------- .nv.shared._ZN10layer_norm13ln_bwd_kernelINS_13Kernel_traitsIf6__halfS2_S2_fjLj2048ELj1ELj1ELj4ELj16ENS_18Kernel_traits_baseILj2048EfS2_S2_S2_fjLj128EEEEELb1ELb0ELb1ELb1EEEvNS_9BwdParamsE --------------------------
	.section	.nv.shared._ZN10layer_norm13ln_bwd_kernelINS_13Kernel_traitsIf6__halfS2_S2_fjLj2048ELj1ELj1ELj4ELj16ENS_18Kernel_traits_baseILj2048EfS2_S2_S2_fjLj128EEEEELb1ELb0ELb1ELb1EEEvNS_9BwdParamsE,"aw",@nobits
	.sectionflags	@""
	.align	16
	.zero		1024


//--------------------- .nv.shared._ZN10layer_norm13ln_bwd_kernelINS_13Kernel_traitsIf6__halfS2_S2_fjLj2048ELj1ELj1ELj4ELj16ENS_18Kernel_traits_baseILj2048EfS2_S2_S2_fjLj128EEEEELb1ELb1ELb0ELb0EEEvNS_9BwdParamsE --------------------------
	.section	.nv.shared._ZN10layer_norm13ln_bwd_kernelINS_13Kernel_traitsIf6__halfS2_S2_fjLj2048ELj1ELj1ELj4ELj16ENS_18Kernel_traits_baseILj2048EfS2_S2_S2_fjLj128EEEEELb1ELb1ELb0ELb0EEEvNS_9BwdParamsE,"aw",@nobits
	.sectionflags	@""
	.align	16
	.zero		1024


//--------------------- .nv.shared._ZN10layer_norm13ln_bwd_kernelINS_13Kernel_traitsIf6__halfS2_S2_fjLj2048ELj1ELj1ELj4ELj16ENS_18Kernel_traits_baseILj2048EfS2_S2_S2_fjLj128EEEEELb1ELb1ELb0ELb1EEEvNS_9BwdParamsE --------------------------
	.section	.nv.shared._ZN10layer_norm13ln_bwd_kernelINS_13Kernel_traitsIf6__halfS2_S2_fjLj2048ELj1ELj1ELj4ELj16ENS_18Kernel_traits_baseILj2048EfS2_S2_S2_fjLj128EEEEELb1ELb1ELb0ELb1EEEvNS_9BwdParamsE,"aw",@nobits
	.sectionflags	@""
	.align	16
	.zero		1024


//--------------------- .nv.shared._ZN10layer_norm22ln_bwd_finalize_kernelINS_22Kernel_traits_finalizeILj2048Ef6__halfS2_S2_fjLb1ELj1024ELj4ENS_18Kernel_traits_baseILj2048EfS2_S2_S2_fjLj1024EEEEELb1ELb0EEEvNS_9BwdParamsE --------------------------
	.section	.nv.shared._ZN10layer_norm22ln_bwd_finalize_kernelINS_22Kernel_traits_finalizeILj2048Ef6__halfS2_S2_fjLb1ELj1024ELj4ENS_18Kernel_traits_baseILj2048EfS2_S2_S2_fjLj1024EEEEELb1ELb0EEEvNS_9BwdParamsE,"aw",@nobits
	.sectionflags	@""
	.align	16
.nv.shared._ZN10layer_norm22ln_bwd_finalize_kernelINS_22Kernel_traits_finalizeILj2048Ef6__halfS2_S2_fjLb1ELj1024ELj4ENS_18Kernel_traits_baseILj2048EfS2_S2_S2_fjLj1024EEEEELb1ELb0EEEvNS_9BwdParamsE:
	.zero		13696


//--------------------- .nv.shared._ZN10layer_norm13ln_bwd_kernelINS_13Kernel_traitsIf6__halfS2_S2_fjLj2048ELj1ELj1ELj4ELj16ENS_18Kernel_traits_baseILj2048EfS2_S2_S2_fjLj128EEEEELb1ELb1ELb1ELb0EEEvNS_9BwdParamsE --------------------------
	.section	.nv.shared._ZN10layer_norm13ln_bwd_kernelINS_13Kernel_traitsIf6__halfS2_S2_fjLj2048ELj1ELj1ELj4ELj16ENS_18Kernel_traits_baseILj2048EfS2_S2_S2_fjLj128EEEEELb1ELb1ELb1ELb0EEEvNS_9BwdParamsE,"aw",@nobits
	.sectionflags	@""
	.align	16
	.zero		1024


//--------------------- .nv.shared._ZN10layer_norm22ln_bwd_finalize_kernelINS_22Kernel_traits_finalizeILj2048Ef6__halfS2_S2_fjLb1ELj1024ELj4ENS_18Kernel_traits_baseILj2048EfS2_S2_S2_fjLj1024EEEEELb1ELb1EEEvNS_9BwdParamsE --------------------------
	.section	.nv.shared._ZN10layer_norm22ln_bwd_finalize_kernelINS_22Kernel_traits_finalizeILj2048Ef6__halfS2_S2_fjLb1ELj1024ELj4ENS_18Kernel_traits_baseILj2048EfS2_S2_S2_fjLj1024EEEEELb1ELb1EEEvNS_9BwdParamsE,"aw",@nobits
	.sectionflags	@""
	.align	16
.nv.shared._ZN10layer_norm22ln_bwd_finalize_kernelINS_22Kernel_traits_finalizeILj2048Ef6__halfS2_S2_fjLb1ELj1024ELj4ENS_18Kernel_traits_baseILj2048EfS2_S2_S2_fjLj1024EEEEELb1ELb1EEEvNS_9BwdParamsE:
	.zero		13696


//--------------------- .nv.shared._ZN10layer_norm13ln_bwd_kernelINS_13Kernel_traitsIf6__halfS2_S2_fjLj2048ELj1ELj1ELj4ELj16ENS_18Kernel_traits_baseILj2048EfS2_S2_S2_fjLj128EEEEELb1ELb1ELb1ELb1EEEvNS_9BwdParamsE --------------------------
	.section	.nv.shared._ZN10layer_norm13ln_bwd_kernelINS_13Kernel_traitsIf6__halfS2_S2_fjLj2048ELj1ELj1ELj4ELj16ENS_18Kernel_traits_baseILj2048EfS2_S2_S2_fjLj128EEEEELb1ELb1ELb1ELb1EEEvNS_9BwdParamsE,"aw",@nobits
	.sectionflags	@""
	.align	16
	.zero		1024


//--------------------- .nv.shared._ZN10layer_norm13ln_bwd_kernelINS_13Kernel_traitsI6__halfS2_fS2_fjLj2048ELj1ELj1ELj4ELj16ENS_18Kernel_traits_baseILj2048ES2_S2_fS2_fjLj128EEEEELb0ELb0ELb0ELb0EEEvNS_9BwdParamsE --------------------------
	.section	.nv.shared._ZN10layer_norm13ln_bwd_kernelINS_13Kernel_traitsI6__halfS2_fS2_fjLj2048ELj1ELj1ELj4ELj16ENS_18Kernel_traits_baseILj2048ES2_S2_fS2_fjLj128EEEEELb0ELb0ELb0ELb0EEEvNS_9BwdParamsE,"aw",@nobits
	.sectionflags	@""
	.align	16
	.zero		1024


//--------------------- .nv.shared._ZN10layer_norm13ln_bwd_kernelINS_13Kernel_traitsI6__halfS2_fS2_fjLj2048ELj1ELj1ELj4ELj16ENS_18Kernel_traits_baseILj2048ES2_S2_fS2_fjLj128EEEEELb0ELb0ELb0ELb1EEEvNS_9BwdParamsE --------------------------
	.section	.nv.shared._ZN10layer_norm13ln_bwd_kernelINS_13Kernel_traitsI6__halfS2_fS2_fjLj2048ELj1ELj1ELj4ELj16ENS_18Kernel_traits_baseILj2048ES2_S2_fS2_fjLj128EEEEELb0ELb0ELb0ELb1EEEvNS_9BwdParamsE,"aw",@nobits
	.sectionflags	@""
	.align	16
	.zero		1024


//--------------------- .nv.shared._ZN10layer_norm13ln_bwd_kernelINS_13Kernel_traitsI6__halfS2_fS2_fjLj2048ELj1ELj1ELj4ELj16ENS_18Kernel_traits_baseILj2048ES2_S2_fS2_fjLj128EEEEELb0ELb0ELb1ELb0EEEvNS_9BwdParamsE --------------------------
	.section	.nv.shared._ZN10layer_norm13ln_bwd_kernelINS_13Kernel_traitsI6__halfS2_fS2_fjLj2048ELj1ELj1ELj4ELj16ENS_18Kernel_traits_baseILj2048ES2_S2_fS2_fjLj128EEEEELb0ELb0ELb1ELb0EEEvNS_9BwdParamsE,"aw",@nobits
	.sectionflags	@""
	.align	16
	.zero		1024


//--------------------- .nv.shared._ZN10layer_norm13ln_bwd_kernelINS_13Kernel_traitsI6__halfS2_fS2_fjLj2048ELj1ELj1ELj4ELj16ENS_18Kernel_traits_baseILj2048ES2_S2_fS2_fjLj128EEEEELb0ELb0ELb1ELb1EEEvNS_9BwdParamsE --------------------------
	.section	.nv.shared._ZN10layer_norm13ln_bwd_kernelINS_13Kernel_traitsI6__halfS2_fS2_fjLj2048ELj1ELj1ELj4ELj16ENS_18Kernel_traits_baseILj2048ES2_S2_fS2_fjLj128EEEEELb0ELb0ELb1ELb1EEEvNS_9BwdParamsE,"aw",@nobits
	.sectionflags	@""
	.align	16
	.zero		1024


//--------------------- .nv.shared._ZN10layer_norm13ln_bwd_kernelINS_13Kernel_traitsI6__halfS2_fS2_fjLj2048ELj1ELj1ELj4ELj16ENS_18Kernel_traits_baseILj2048ES2_S2_fS2_fjLj128EEEEELb0ELb1ELb0ELb0EEEvNS_9BwdParamsE --------------------------
	.section	.nv.shared._ZN10layer_norm13ln_bwd_kernelINS_13Kernel_traitsI6__halfS2_fS2_fjLj2048ELj1ELj1ELj4ELj16ENS_18Kernel_traits_baseILj2048ES2_S2_fS2_fjLj128EEEEELb0ELb1ELb0ELb0EEEvNS_9BwdParamsE,"aw",@nobits
	.sectionflags	@""
	.align	16
	.zero		1024


//--------------------- .nv.shared._ZN10layer_norm13ln_bwd_kernelINS_13Kernel_traitsI6__halfS2_fS2_fjLj2048ELj1ELj1ELj4ELj16ENS_18Kernel_traits_baseILj2048ES2_S2_fS2_fjLj128EEEEELb0ELb1ELb0ELb1EEEvNS_9BwdParamsE --------------------------
	.section	.nv.shared._ZN10layer_norm13ln_bwd_kernelINS_13Kernel_traitsI6__halfS2_fS2_fjLj2048ELj1ELj1ELj4ELj16ENS_18Kernel_traits_baseILj2048ES2_S2_fS2_fjLj128EEEEELb0ELb1ELb0ELb1EEEvNS_9BwdParamsE,"aw",@nobits
	.sectionflags	@""
	.align	16
	.zero		1024


//--------------------- .nv.shared._ZN10layer_norm13ln_bwd_kernelINS_13Kernel_traitsI6__halfS2_fS2_fjLj2048ELj1ELj1ELj4ELj16ENS_18Kernel_traits_baseILj2048ES2_S2_fS2_fjLj128EEEEELb0ELb1ELb1ELb0EEEvNS_9BwdParamsE --------------------------
	.section	.nv.shared._ZN10layer_norm13ln_bwd_kernelINS_13Kernel_traitsI6__halfS2_fS2_fjLj2048ELj1ELj1ELj4ELj16ENS_18Kernel_traits_baseILj2048ES2_S2_fS2_fjLj128EEEEELb0ELb1ELb1ELb0EEEvNS_9BwdParamsE,"aw",@nobits
	.sectionflags	@""
	.align	16
	.zero		1024


//--------------------- .nv.shared._ZN10layer_norm13ln_bwd_kernelINS_13Kernel_traitsI6__halfS2_fS2_fjLj2048ELj1ELj1ELj4ELj16ENS_18Kernel_traits_baseILj2048ES2_S2_fS2_fjLj128EEEEELb0ELb1ELb1ELb1EEEvNS_9BwdParamsE --------------------------
	.section	.nv.shared._ZN10layer_norm13ln_bwd_kernelINS_13Kernel_traitsI6__halfS2_fS2_fjLj2048ELj1ELj1ELj4ELj16ENS_18Kernel_traits_baseILj2048ES2_S2_fS2_fjLj128EEEEELb0ELb1ELb1ELb1EEEvNS_9BwdParamsE,"aw",@nobits
	.sectionflags	@""
	.align	16
	.zero		1024


//--------------------- .nv.shared._ZN10layer_norm13ln_bwd_kernelINS_13Kernel_traitsI6__halfS2_fS2_fjLj2048ELj1ELj1ELj4ELj16ENS_18Kernel_traits_baseILj2048ES2_S2_fS2_fjLj128EEEEELb1ELb0ELb0ELb0EEEvNS_9BwdParamsE --------------------------
	.section	.nv.shared._ZN10layer_norm13ln_bwd_kernelINS_13Kernel_traitsI6__halfS2_fS2_fjLj2048ELj1ELj1ELj4ELj16ENS_18Kernel_traits_baseILj2048ES2_S2_fS2_fjLj128EEEEELb1ELb0ELb0ELb0EEEvNS_9BwdParamsE,"aw",@nobits
	.sectionflags	@""
	.align	16
	.zero		1024


//--------------------- .nv.shared._ZN10layer_norm13ln_bwd_kernelINS_13Kernel_traitsI6__halfS2_fS2_fjLj2048ELj1ELj1ELj4ELj16ENS_18Kernel_traits_baseILj2048ES2_S2_fS2_fjLj128EEEEELb1ELb0ELb0ELb1EEEvNS_9BwdParamsE --------------------------
	.section	.nv.shared._ZN10layer_norm13ln_bwd_kernelINS_13Kernel_traitsI6__halfS2_fS2_fjLj2048ELj1ELj1ELj4ELj16ENS_18Kernel_traits_baseILj2048ES2_S2_fS2_fjLj128EEEEELb1ELb0ELb0ELb1EEEvNS_9BwdParamsE,"aw",@nobits
	.sectionflags	@""
	.align	16
	.zero		1024


//--------------------- .nv.shared._ZN10layer_norm22ln_bwd_finalize_kernelINS_22Kernel_traits_finalizeILj2048E6__halfS2_fS2_fjLb0ELj1024ELj4ENS_18Kernel_traits_baseILj2048ES2_S2_fS2_fjLj1024EEEEELb0ELb0EEEvNS_9BwdParamsE --------------------------
	.section	.nv.shared._ZN10layer_norm22ln_bwd_finalize_kernelINS_22Kernel_traits_finalizeILj2048E6__halfS2_fS2_fjLb0ELj1024ELj4ENS_18Kernel_traits_baseILj2048ES2_S2_fS2_fjLj1024EEEEELb0ELb0EEEvNS_9BwdParamsE,"aw",@nobits
	.sectionflags	@""
	.align	16
.nv.shared._ZN10layer_norm22ln_bwd_finalize_kernelINS_22Kernel_traits_finalizeILj2048E6__halfS2_fS2_fjLb0ELj1024ELj4ENS_18Kernel_traits_baseILj2048ES2_S2_fS2_fjLj1024EEEEELb0ELb0EEEvNS_9BwdParamsE:
	.zero		9472


//--------------------- .nv.shared._ZN10layer_norm13ln_bwd_kernelINS_13Kernel_traitsI6__halfS2_fS2_fjLj2048ELj1ELj1ELj4ELj16ENS_18Kernel_traits_baseILj2048ES2_S2_fS2_fjLj128EEEEELb1ELb0ELb1ELb0EEEvNS_9BwdParamsE --------------------------
	.section	.nv.shared._ZN10layer_norm13ln_bwd_kernelINS_13Kernel_traitsI6__halfS2_fS2_fjLj2048ELj1ELj1ELj4ELj16ENS_18Kernel_traits_baseILj2048ES2_S2_fS2_fjLj128EEEEELb1ELb0ELb1ELb0EEEvNS_9BwdParamsE,"aw",@nobits
	.sectionflags	@""
	.align	16
	.zero		1024


//--------------------- .nv.shared._ZN10layer_norm22ln_bwd_finalize_kernelINS_22Kernel_traits_finalizeILj2048E6__halfS2_fS2_fjLb0ELj1024ELj4ENS_18Kernel_traits_baseILj2048ES2_S2_fS2_fjLj1024EEEEELb0ELb1EEEvNS_9BwdParamsE --------------------------
	.section	.nv.shared._ZN10layer_norm22ln_bwd_finalize_kernelINS_22Kernel_traits_finalizeILj2048E6__halfS2_fS2_fjLb0ELj1024ELj4ENS_18Kernel_traits_baseILj2048ES2_S2_fS2_fjLj1024EEEEELb0ELb1EEEvNS_9BwdParamsE,"aw",@nobits
	.sectionflags	@""
	.align	16
.nv.shared._ZN10layer_norm22ln_bwd_finalize_kernelINS_22Kernel_traits_finalizeILj2048E6__halfS2_fS2_fjLb0ELj1024ELj4ENS_18Kernel_traits_baseILj2048ES2_S2_fS2_fjLj1024EEEEELb0ELb1EEEvNS_9BwdParamsE:
	.zero		9472


//--------------------- .nv.shared._ZN10layer_norm13ln_bwd_kernelINS_13Kernel_traitsI6__halfS2_fS2_fjLj2048ELj1ELj1ELj4ELj16ENS_18Kernel_traits_baseILj2048ES2_S2_fS2_fjLj128EEEEELb1ELb0ELb1ELb1EEEvNS_9BwdParamsE --------------------------
	.section	.nv.shared._ZN10layer_norm13ln_bwd_kernelINS_13Kernel_traitsI6__halfS2_fS2_fjLj2048ELj1ELj1ELj4ELj16ENS_18Kernel_traits_baseILj2048ES2_S2_fS2_fjLj128EEEEELb1ELb0ELb1ELb1EEEvNS_9BwdParamsE,"aw",@nobits
	.sectionflags	@""
	.align	16
	.zero		1024


//--------------------- .nv.shared._ZN10layer_norm13ln_bwd_kernelINS_13Kernel_traitsI6__halfS2_fS2_fjLj2048ELj1ELj1ELj4ELj16ENS_18Kernel_traits_baseILj2048ES2_S2_fS2_fjLj128EEEEELb1ELb1ELb0ELb0EEEvNS_9BwdParamsE --------------------------
	.section	.nv.shared._ZN10layer_norm13ln_bwd_kernelINS_13Kernel_traitsI6__halfS2_fS2_fjLj2048ELj1ELj1ELj4ELj16ENS_18Kernel_traits_baseILj2048ES2_S2_fS2_fjLj128EEEEELb1ELb1ELb0ELb0EEEvNS_9BwdParamsE,"aw",@nobits
	.sectionflags	@""
	.align	16
	.zero		1024


//--------------------- .nv.shared._ZN10layer_norm13ln_bwd_kernelINS_13Kernel_traitsI6__halfS2_fS2_fjLj2048ELj1ELj1ELj4ELj16ENS_18Kernel_traits_baseILj2048ES2_S2_fS2_fjLj128EEEEELb1ELb1ELb0ELb1EEEvNS_9BwdParamsE --------------------------
	.section	.nv.shared._ZN10layer_norm13ln_bwd_kernelINS_13Kernel_traitsI6__halfS2_fS2_fjLj2048ELj1ELj1ELj4ELj16ENS_18Kernel_traits_baseILj2048ES2_S2_fS2_fjLj128EEEEELb1ELb1ELb0ELb1EEEvNS_9BwdParamsE,"aw",@nobits
	.sectionflags	@""
	.align	16
	.zero		1024


//--------------------- .nv.shared._ZN10layer_norm22ln_bwd_finalize_kernelINS_22Kernel_traits_finalizeILj2048E6__halfS2_fS2_fjLb1ELj1024ELj4ENS_18Kernel_traits_baseILj2048ES2_S2_fS2_fjLj1024EEEEELb1ELb0EEEvNS_9BwdParamsE --------------------------
	.section	.nv.shared._ZN10layer_norm22ln_bwd_finalize_kernelINS_22Kernel_traits_finalizeILj2048E6__halfS2_fS2_fjLb1ELj1024ELj4ENS_18Kernel_traits_baseILj2048ES2_S2_fS2_fjLj1024EEEEELb1ELb0EEEvNS_9BwdParamsE,"aw",@nobits
	.sectionflags	@""
	.align	16
.nv.shared._ZN10layer_norm22ln_bwd_finalize_kernelINS_22Kernel_traits_finalizeILj2048E6__halfS2_fS2_fjLb1ELj1024ELj4ENS_18Kernel_traits_baseILj2048ES2_S2_fS2_fjLj1024EEEEELb1ELb0EEEvNS_9BwdParamsE:
	.zero		13696


//--------------------- .nv.shared._ZN10layer_norm13ln_bwd_kernelINS_13Kernel_traitsI6__halfS2_fS2_fjLj2048ELj1ELj1ELj4ELj16ENS_18Kernel_traits_baseILj2048ES2_S2_fS2_fjLj128EEEEELb1ELb1ELb1ELb0EEEvNS_9BwdParamsE --------------------------
	.section	.nv.shared._ZN10layer_norm13ln_bwd_kernelINS_13Kernel_traitsI6__halfS2_fS2_fjLj2048ELj1ELj1ELj4ELj16ENS_18Kernel_traits_baseILj2048ES2_S2_fS2_fjLj128EEEEELb1ELb1ELb1ELb0EEEvNS_9BwdParamsE,"aw",@nobits
	.sectionflags	@""
	.align	16
	.zero		1024


//--------------------- .nv.shared._ZN10layer_norm22ln_bwd_finalize_kernelINS_22Kernel_traits_finalizeILj2048E6__halfS2_fS2_fjLb1ELj1024ELj4ENS_18Kernel_traits_baseILj2048ES2_S2_fS2_fjLj1024EEEEELb1ELb1EEEvNS_9BwdParamsE --------------------------
	.section	.nv.shared._ZN10layer_norm22ln_bwd_finalize_kernelINS_22Kernel_traits_finalizeILj2048E6__halfS2_fS2_fjLb1ELj1024ELj4ENS_18Kernel_traits_baseILj2048ES2_S2_fS2_fjLj1024EEEEELb1ELb1EEEvNS_9BwdParamsE,"aw",@nobits
	.sectionflags	@""
	.align	16
.nv.shared._ZN10layer_norm22ln_bwd_finalize_kernelINS_22Kernel_traits_finalizeILj2048E6__halfS2_fS2_fjLb1ELj1024ELj4ENS_18Kernel_traits_baseILj2048ES2_S2_fS2_fjLj1024EEEEELb1ELb1EEEvNS_9BwdParamsE:
	.zero		13696


//--------------------- .nv.shared._ZN10layer_norm13ln_bwd_kernelINS_13Kernel_traitsI6__halfS2_fS2_fjLj2048ELj1ELj1ELj4ELj16ENS_18Kernel_traits_baseILj2048ES2_S2_fS2_fjLj128EEEEELb1ELb1ELb1ELb1EEEvNS_9BwdParamsE --------------------------
	.section	.nv.shared._ZN10layer_norm13ln_bwd_kernelINS_13Kernel_traitsI6__halfS2_fS2_fjLj2048ELj1ELj1ELj4ELj16ENS_18Kernel_traits_baseILj2048ES2_S2_fS2_fjLj128EEEEELb1ELb1ELb1ELb1EEEvNS_9BwdParamsE,"aw",@nobits
	.sectionflags	@""
	.align	16
	.zero		1024


//--------------------- .nv.shared._ZN10layer_norm13ln_bwd_kernelINS_13Kernel_traitsIf6__halffS2_fjLj2048ELj1ELj1ELj4ELj16ENS_18Kernel_traits_baseILj2048EfS2_fS2_fjLj128EEEEELb0ELb0ELb0ELb0EEEvNS_9BwdParamsE --------------------------
	.section	.nv.shared._ZN10layer_norm13ln_bwd_kernelINS_13Kernel_traitsIf6__halffS2_fjLj2048ELj1ELj1ELj4ELj16ENS_18Kernel_traits_baseILj2048EfS2_fS2_fjLj128EEEEELb0ELb0ELb0ELb0EEEvNS_9BwdParamsE,"aw",@nobits
	.sectionflags	@""
	.align	16
	.zero		1024


//--------------------- .nv.shared._ZN10layer_norm13ln_bwd_kernelINS_13Kernel_traitsIf6__halffS2_fjLj2048ELj1ELj1ELj4ELj16ENS_18Kernel_traits_baseILj2048EfS2_fS2_fjLj128EEEEELb0ELb0ELb0ELb1EEEvNS_9BwdParamsE --------------------------
	.section	.nv.shared._ZN10layer_norm13ln_bwd_kernelINS_13Kernel_traitsIf6__halffS2_fjLj2048ELj1ELj1ELj4ELj16ENS_18Kernel_traits_baseILj2048EfS2_fS2_fjLj128EEEEELb0ELb0ELb0ELb1EEEvNS_9BwdParamsE,"aw",@nobits
	.sectionflags	@""
	.align	16
	.zero		1024


//--------------------- .nv.shared._ZN10layer_norm13ln_bwd_kernelINS_13Kernel_traitsIf6__halffS2_fjLj2048ELj1ELj1ELj4ELj16ENS_18Kernel_traits_baseILj2048EfS2_fS2_fjLj128EEEEELb0ELb0ELb1ELb0EEEvNS_9BwdParamsE --------------------------
	.section	.nv.shared._ZN10layer_norm13ln_bwd_kernelINS_13Kernel_traitsIf6__halffS2_fjLj2048ELj1ELj1ELj4ELj16ENS_18Kernel_traits_baseILj2048EfS2_fS2_fjLj128EEEEELb0ELb0ELb1ELb0EEEvNS_9BwdParamsE,"aw",@nobits
	.sectionflags	@""
	.align	16
	.zero		1024


//--------------------- .nv.shared._ZN10layer_norm13ln_bwd_kernelINS_13Kernel_traitsIf6__halffS2_fjLj2048ELj1ELj1ELj4ELj16ENS_18Kernel_traits_baseILj2048EfS2_fS2_fjLj128EEEEELb0ELb0ELb1ELb1EEEvNS_9BwdParamsE --------------------------
	.section	.nv.shared._ZN10layer_norm13ln_bwd_kernelINS_13Kernel_traitsIf6__halffS2_fjLj2048ELj1ELj1ELj4ELj16ENS_18Kernel_traits_baseILj2048EfS2_fS2_fjLj128EEEEELb0ELb0ELb1ELb1EEEvNS_9BwdParamsE,"aw",@nobits
	.sectionflags	@""
	.align	16
	.zero		1024


//--------------------- .nv.shared._ZN10layer_norm13ln_bwd_kernelINS_13Kernel_traitsIf6__halffS2_fjLj2048ELj1ELj1ELj4ELj16ENS_18Kernel_traits_baseILj2048EfS2_fS2_fjLj128EEEEELb0ELb1ELb0ELb0EEEvNS_9BwdParamsE --------------------------
	.section	.nv.shared._ZN10layer_norm13ln_bwd_kernelINS_13Kernel_traitsIf6__halffS2_fjLj2048ELj1ELj1ELj4ELj16ENS_18Kernel_traits_baseILj2048EfS2_fS2_fjLj128EEEEELb0ELb1ELb0ELb0EEEvNS_9BwdParamsE,"aw",@nobits
	.sectionflags	@""
	.align	16
	.zero		1024


//--------------------- .nv.shared._ZN10layer_norm13ln_bwd_kernelINS_13Kernel_traitsIf6__halffS2_fjLj2048ELj1ELj1ELj4ELj16ENS_18Kernel_traits_baseILj2048EfS2_fS2_fjLj128EEEEELb0ELb1ELb0ELb1EEEvNS_9BwdParamsE --------------------------
	.section	.nv.shared._ZN10layer_norm13ln_bwd_kernelINS_13Kernel_traitsIf6__halffS2_fjLj2048ELj1ELj1ELj4ELj16ENS_18Kernel_traits_baseILj2048EfS2_fS2_fjLj128EEEEELb0ELb1ELb0ELb1EEEvNS_9BwdParamsE,"aw",@nobits
	.sectionflags	@""
	.align	16
	.zero		1024


//--------------------- .nv.shared._ZN10layer_norm13ln_bwd_kernelINS_13Kernel_traitsIf6__halffS2_fjLj2048ELj1ELj1ELj4ELj16ENS_18Kernel_traits_baseILj2048EfS2_fS2_fjLj128EEEEELb0ELb1ELb1ELb0EEEvNS_9BwdParamsE --------------------------
	.section	.nv.shared._ZN10layer_norm13ln_bwd_kernelINS_13Kernel_traitsIf6__halffS2_fjLj2048ELj1ELj1ELj4ELj16ENS_18Kernel_traits_baseILj2048EfS2_fS2_fjLj128EEEEELb0ELb1ELb1ELb0EEEvNS_9BwdParamsE,"aw",@nobits
	.sectionflags	@""
	.align	16
	.zero		1024


//--------------------- .nv.shared._ZN10layer_norm13ln_bwd_kernelINS_13Kernel_traitsIf6__halffS2_fjLj2048ELj1ELj1ELj4ELj16ENS_18Kernel_traits_baseILj2048EfS2_fS2_fjLj128EEEEELb0ELb1ELb1ELb1EEEvNS_9BwdParamsE --------------------------
	.section	.nv.shared._ZN10layer_norm13ln_bwd_kernelINS_13Kernel_traitsIf6__halffS2_fjLj2048ELj1ELj1ELj4ELj16ENS_18Kernel_traits_baseILj2048EfS2_fS2_fjLj128EEEEELb0ELb1ELb1ELb1EEEvNS_9BwdParamsE,"aw",@nobits
	.sectionflags	@""
	.align	16
	.zero		1024


//--------------------- .nv.shared._ZN10layer_norm13ln_bwd_kernelINS_13Kernel_traitsIf6__halffS2_fjLj2048ELj1ELj1ELj4ELj16ENS_18Kernel_traits_baseILj2048EfS2_fS2_fjLj128EEEEELb1ELb0ELb0ELb0EEEvNS_9BwdParamsE --------------------------
	.section	.nv.shared._ZN10layer_norm13ln_bwd_kernelINS_13Kernel_traitsIf6__halffS2_fjLj2048ELj1ELj1ELj4ELj16ENS_18Kernel_traits_baseILj2048EfS2_fS2_fjLj128EEEEELb1ELb0ELb0ELb0EEEvNS_9BwdParamsE,"aw",@nobits
	.sectionflags	@""
	.align	16
	.zero		1024


//--------------------- .nv.shared._ZN10layer_norm13ln_bwd_kernelINS_13Kernel_traitsIf6__halffS2_fjLj2048ELj1ELj1ELj4ELj16ENS_18Kernel_traits_baseILj2048EfS2_fS2_fjLj128EEEEELb1ELb0ELb0ELb1EEEvNS_9BwdParamsE --------------------------
	.section	.nv.shared._ZN10layer_norm13ln_bwd_kernelINS_13Kernel_traitsIf6__halffS2_fjLj2048ELj1ELj1ELj4ELj16ENS_18Kernel_traits_baseILj2048EfS2_fS2_fjLj128EEEEELb1ELb0ELb0ELb1EEEvNS_9BwdParamsE,"aw",@nobits
	.sectionflags	@""
	.align	16
	.zero		1024


//--------------------- .nv.shared._ZN10layer_norm22ln_bwd_finalize_kernelINS_22Kernel_traits_finalizeILj2048Ef6__halffS2_fjLb0ELj1024ELj4ENS_18Kernel_traits_baseILj2048EfS2_fS2_fjLj1024EEEEELb0ELb0EEEvNS_9BwdParamsE --------------------------
	.section	.nv.shared._ZN10layer_norm22ln_bwd_finalize_kernelINS_22Kernel_traits_finalizeILj2048Ef6__halffS2_fjLb0ELj1024ELj4ENS_18Kernel_traits_baseILj2048EfS2_fS2_fjLj1024EEEEELb0ELb0EEEvNS_9BwdParamsE,"aw",@nobits
	.sectionflags	@""
	.align	16
.nv.shared._ZN10layer_norm22ln_bwd_finalize_kernelINS_22Kernel_traits_finalizeILj2048Ef6__halffS2_fjLb0ELj1024ELj4ENS_18Kernel_traits_baseILj2048EfS2_fS2_fjLj1024EEEEELb0ELb0EEEvNS_9BwdParamsE:
	.zero		9472


//--------------------- .nv.shared._ZN10layer_norm13ln_bwd_kernelINS_13Kernel_traitsIf6__halffS2_fjLj2048ELj1ELj1ELj4ELj16ENS_18Kernel_traits_baseILj2048EfS2_fS2_fjLj128EEEEELb1ELb0ELb1ELb0EEEvNS_9BwdParamsE --------------------------
	.section	.nv.shared._ZN10layer_norm13ln_bwd_kernelINS_13Kernel_traitsIf6__halffS2_fjLj2048ELj1ELj1ELj4ELj16ENS_18Kernel_traits_baseILj2048EfS2_fS2_fjLj128EEEEELb1ELb0ELb1ELb0EEEvNS_9BwdParamsE,"aw",@nobits
	.sectionflags	@""
	.align	16
	.zero		1024


//--------------------- .nv.shared._ZN10layer_norm22ln_bwd_finalize_kernelINS_22Kernel_traits_finalizeILj2048Ef6__halffS2_fjLb0ELj1024ELj4ENS_18Kernel_traits_baseILj2048EfS2_fS2_fjLj1024EEEEELb0ELb1EEEvNS_9BwdParamsE --------------------------
	.section	.nv.shared._ZN10layer_norm22ln_bwd_finalize_kernelINS_22Kernel_traits_finalizeILj2048Ef6__halffS2_fjLb0ELj1024ELj4ENS_18Kernel_traits_baseILj2048EfS2_fS2_fjLj1024EEEEELb0ELb1EEEvNS_9BwdParamsE,"aw",@nobits
	.sectionflags	@""
	.align	16
.nv.shared._ZN10layer_norm22ln_bwd_finalize_kernelINS_22Kernel_traits_finalizeILj2048Ef6__halffS2_fjLb0ELj1024ELj4ENS_18Kernel_traits_baseILj2048EfS2_fS2_fjLj1024EEEEELb0ELb1EEEvNS_9BwdParamsE:
	.zero		9472


//--------------------- .nv.shared._ZN10layer_norm13ln_bwd_kernelINS_13Kernel_traitsIf6__halffS2_fjLj2048ELj1ELj1ELj4ELj16ENS_18Kernel_traits_baseILj2048EfS2_fS2_fjLj128EEEEELb1ELb0ELb1ELb1EEEvNS_9BwdParamsE --------------------------
	.section	.nv.shared._ZN10layer_norm13ln_bwd_kernelINS_13Kernel_traitsIf6__halffS2_fjLj2048ELj1ELj1ELj4ELj16ENS_18Kernel_traits_baseILj2048EfS2_fS2_fjLj128EEEEELb1ELb0ELb1ELb1EEEvNS_9BwdParamsE,"aw",@nobits
	.sectionflags	@""
	.align	16
	.zero		1024


//--------------------- .nv.shared._ZN10layer_norm13ln_bwd_kernelINS_13Kernel_traitsIf6__halffS2_fjLj2048ELj1ELj1ELj4ELj16ENS_18Kernel_traits_baseILj2048EfS2_fS2_fjLj128EEEEELb1ELb1ELb0ELb0EEEvNS_9BwdParamsE --------------------------
	.section	.nv.shared._ZN10layer_norm13ln_bwd_kernelINS_13Kernel_traitsIf6__halffS2_fjLj2048ELj1ELj1ELj4ELj16ENS_18Kernel_traits_baseILj2048EfS2_fS2_fjLj128EEEEELb1ELb1ELb0ELb0EEEvNS_9BwdParamsE,"aw",@nobits
	.sectionflags	@""
	.align	16
	.zero		1024


//--------------------- .nv.shared._ZN10layer_norm13ln_bwd_kernelINS_13Kernel_traitsIf6__halffS2_fjLj2048ELj1ELj1ELj4ELj16ENS_18Kernel_traits_baseILj2048EfS2_fS2_fjLj128EEEEELb1ELb1ELb0ELb1EEEvNS_9BwdParamsE --------------------------
	.section	.nv.shared._ZN10layer_norm13ln_bwd_kernelINS_13Kernel_traitsIf6__halffS2_fjLj2048ELj1ELj1ELj4ELj16ENS_18Kernel_traits_baseILj2048EfS2_fS2_fjLj128EEEEELb1ELb1ELb0ELb1EEEvNS_9BwdParamsE,"aw",@nobits
	.sectionflags	@""
	.align	16
	.zero		1024


//--------------------- .nv.shared._ZN10layer_norm22ln_bwd_finalize_kernelINS_22Kernel_traits_finalizeILj2048Ef6__halffS2_fjLb1ELj1024ELj4ENS_18Kernel_traits_baseILj2048EfS2_fS2_fjLj1024EEEEELb1ELb0EEEvNS_9BwdParamsE --------------------------
	.section	.nv.shared._ZN10layer_norm22ln_bwd_finalize_kernelINS_22Kernel_traits_finalizeILj2048Ef6__halffS2_fjLb1ELj1024ELj4ENS_18Kernel_traits_baseILj2048EfS2_fS2_fjLj1024EEEEELb1ELb0EEEvNS_9BwdParamsE,"aw",@nobits
	.sectionflags	@""
	.align	16
.nv.shared._ZN10layer_norm22ln_bwd_finalize_kernelINS_22Kernel_traits_finalizeILj2048Ef6__halffS2_fjLb1ELj1024ELj4ENS_18Kernel_traits_baseILj2048EfS2_fS2_fjLj1024EEEEELb1ELb0EEEvNS_9BwdParamsE:
	.zero		13696


//--------------------- .nv.shared._ZN10layer_norm13ln_bwd_kernelINS_13Kernel_traitsIf6__halffS2_fjLj2048ELj1ELj1ELj4ELj16ENS_18Kernel_traits_baseILj2048EfS2_fS2_fjLj128EEEEELb1ELb1ELb1ELb0EEEvNS_9BwdParamsE --------------------------
	.section	.nv.shared._ZN10layer_norm13ln_bwd_kernelINS_13Kernel_traitsIf6__halffS2_fjLj2048ELj1ELj1ELj4ELj16ENS_18Kernel_traits_baseILj2048EfS2_fS2_fjLj128EEEEELb1ELb1ELb1ELb0EEEvNS_9BwdParamsE,"aw",@nobits
	.sectionflags	@""
	.align	16
	.zero		1024


//--------------------- .nv.shared._ZN10layer_norm22ln_bwd_finalize_kernelINS_22Kernel_traits_finalizeILj2048Ef6__halffS2_fjLb1ELj1024ELj4ENS_18Kernel_traits_baseILj2048EfS2_fS2_fjLj1024EEEEELb1ELb1EEEvNS_9BwdParamsE --------------------------
	.section	.nv.shared._ZN10layer_norm22ln_bwd_finalize_kernelINS_22Kernel_traits_finalizeILj2048Ef6__halffS2_fjLb1ELj1024ELj4ENS_18Kernel_traits_baseILj2048EfS2_fS2_fjLj1024EEEEELb1ELb1EEEvNS_9BwdParamsE,"aw",@nobits
	.sectionflags	@""
	.align	16
.nv.shared._ZN10layer_norm22ln_bwd_finalize_kernelINS_22Kernel_traits_finalizeILj2048Ef6__halffS2_fjLb1ELj1024ELj4ENS_18Kernel_traits_baseILj2048EfS2_fS2_fjLj1024EEEEELb1ELb1EEEvNS_9BwdParamsE:
	.zero		13696


//--------------------- .nv.shared._ZN10layer_norm13ln_bwd_kernelINS_13Kernel_traitsIf6__halffS2_fjLj2048ELj1ELj1ELj4ELj16ENS_18Kernel_traits_baseILj2048EfS2_fS2_fjLj128EEEEELb1ELb1ELb1ELb1EEEvNS_9BwdParamsE --------------------------
	.section	.nv.shared._ZN10layer_norm13ln_bwd_kernelINS_13Kernel_traitsIf6__halffS2_fjLj2048ELj1ELj1ELj4ELj16ENS_18Kernel_traits_baseILj2048EfS2_fS2_fjLj128EEEEELb1ELb1ELb1ELb1EEEvNS_9BwdParamsE,"aw",@nobits
	.sectionflags	@""
	.align	16
	.zero		1024


//--------------------- .nv.shared._ZN10layer_norm13ln_bwd_kernelINS_13Kernel_traitsI6__halfffffjLj2048ELj1ELj1ELj4ELj16ENS_18Kernel_traits_baseILj2048ES2_ffffjLj128EEEEELb0ELb0ELb0ELb0EEEvNS_9BwdParamsE --------------------------
	.section	.nv.shared._ZN10layer_norm13ln_bwd_kernelINS_13Kernel_traitsI6__halfffffjLj2048ELj1ELj1ELj4ELj16ENS_18Kernel_traits_baseILj2048ES2_ffffjLj128EEEEELb0ELb0ELb0ELb0EEEvNS_9BwdParamsE,"aw",@nobits
	.sectionflags	@""
	.align	16
	.zero		1024


//--------------------- .nv.shared._ZN10layer_norm13ln_bwd_kernelINS_13Kernel_traitsI6__halfffffjLj2048ELj1ELj1ELj4ELj16ENS_18Kernel_traits_baseILj2048ES2_ffffjLj128EEEEELb0ELb0ELb0ELb1EEEvNS_9BwdParamsE --------------------------
	.section	.nv.shared._ZN10layer_norm13ln_bwd_kernelINS_13Kernel_traitsI6__halfffffjLj2048ELj1ELj1ELj4ELj16ENS_18Kernel_traits_baseILj2048ES2_ffffjLj128EEEEELb0ELb0ELb0ELb1EEEvNS_9BwdParamsE,"aw",@nobits
	.sectionflags	@""
	.align	16
	.zero		1024


//--------------------- .nv.shared._ZN10layer_norm13ln_bwd_kernelINS_13Kernel_traitsI6__halfffffjLj2048ELj1ELj1ELj4ELj16ENS_18Kernel_traits_baseILj2048ES2_ffffjLj128EEEEELb0ELb0ELb1ELb0EEEvNS_9BwdParamsE --------------------------
	.section	.nv.shared._ZN10layer_norm13ln_bwd_kernelINS_13Kernel_traitsI6__halfffffjLj2048ELj1ELj1ELj4ELj16ENS_18Kernel_traits_baseILj2048ES2_ffffjLj128EEEEELb0ELb0ELb1ELb0EEEvNS_9BwdParamsE,"aw",@nobits
	.sectionflags	@""
	.align	16
	.zero		1024


//--------------------- .nv.shared._ZN10layer_norm13ln_bwd_kernelINS_13Kernel_traitsI6__halfffffjLj2048ELj1ELj1ELj4ELj16ENS_18Kernel_traits_baseILj2048ES2_ffffjLj128EEEEELb0ELb0ELb1ELb1EEEvNS_9BwdParamsE --------------------------
	.section	.nv.shared._ZN10layer_norm13ln_bwd_kernelINS_13Kernel_traitsI6__halfffffjLj2048ELj1ELj1ELj4ELj16ENS_18Kernel_traits_baseILj2048ES2_ffffjLj128EEEEELb0ELb0ELb1ELb1EEEvNS_9BwdParamsE,"aw",@nobits
	.sectionflags	@""
	.align	16
	.zero		1024


//--------------------- .nv.shared._ZN10layer_norm13ln_bwd_kernelINS_13Kernel_traitsI6__halfffffjLj2048ELj1ELj1ELj4ELj16ENS_18Kernel_traits_baseILj2048ES2_ffffjLj128EEEEELb0ELb1ELb0ELb0EEEvNS_9BwdParamsE --------------------------
	.section	.nv.shared._ZN10layer_norm13ln_bwd_kernelINS_13Kernel_traitsI6__halfffffjLj2048ELj1ELj1ELj4ELj16ENS_18Kernel_traits_baseILj2048ES2_ffffjLj128EEEEELb0ELb1ELb0ELb0EEEvNS_9BwdParamsE,"aw",@nobits
	.sectionflags	@""
	.align	16
	.zero		1024


//--------------------- .nv.shared._ZN10layer_norm13ln_bwd_kernelINS_13Kernel_traitsI6__halfffffjLj2048ELj1ELj1ELj4ELj16ENS_18Kernel_traits_baseILj2048ES2_ffffjLj128EEEEELb0ELb1ELb0ELb1EEEvNS_9BwdParamsE --------------------------
	.section	.nv.shared._ZN10layer_norm13ln_bwd_kernelINS_13Kernel_traitsI6__halfffffjLj2048ELj1ELj1ELj4ELj16ENS_18Kernel_traits_baseILj2048ES2_ffffjLj128EEEEELb0ELb1ELb0ELb1EEEvNS_9BwdParamsE,"aw",@nobits
	.sectionflags	@""
	.align	16
	.zero		1024


//--------------------- .nv.shared._ZN10layer_norm13ln_bwd_kernelINS_13Kernel_traitsI6__halfffffjLj2048ELj1ELj1ELj4ELj16ENS_18Kernel_traits_baseILj2048ES2_ffffjLj128EEEEELb0ELb1ELb1ELb0EEEvNS_9BwdParamsE --------------------------
	.section	.nv.shared._ZN10layer_norm13ln_bwd_kernelINS_13Kernel_traitsI6__halfffffjLj2048ELj1ELj1ELj4ELj16ENS_18Kernel_traits_baseILj2048ES2_ffffjLj128EEEEELb0ELb1ELb1ELb0EEEvNS_9BwdParamsE,"aw",@nobits
	.sectionflags	@""
	.align	16
	.zero		1024


//--------------------- .nv.shared._ZN10layer_norm13ln_bwd_kernelINS_13Kernel_traitsI6__halfffffjLj2048ELj1ELj1ELj4ELj16ENS_18Kernel_traits_baseILj2048ES2_ffffjLj128EEEEELb0ELb1ELb1ELb1EEEvNS_9BwdParamsE --------------------------
	.section	.nv.shared._ZN10layer_norm13ln_bwd_kernelINS_13Kernel_traitsI6__halfffffjLj2048ELj1ELj1ELj4ELj16ENS_18Kernel_traits_baseILj2048ES2_ffffjLj128EEEEELb0ELb1ELb1ELb1EEEvNS_9BwdParamsE,"aw",@nobits
	.sectionflags	@""
	.align	16
	.zero		1024


//--------------------- .nv.shared._ZN10layer_norm13ln_bwd_kernelINS_13Kernel_traitsI6__halfffffjLj2048ELj1ELj1ELj4ELj16ENS_18Kernel_traits_baseILj2048ES2_ffffjLj128EEEEELb1ELb0ELb0ELb0EEEvNS_9BwdParamsE --------------------------
	.section	.nv.shared._ZN10layer_norm13ln_bwd_kernelINS_13Kernel_traitsI6__halfffffjLj2048ELj1ELj1ELj4ELj16ENS_18Kernel_traits_baseILj2048ES2_ffffjLj128EEEEELb1ELb0ELb0ELb0EEEvNS_9BwdParamsE,"aw",@nobits
	.sectionflags	@""
	.align	16
	.zero		1024


//--------------------- .nv.shared._ZN10layer_norm13ln_bwd_kernelINS_13Kernel_traitsI6__halfffffjLj2048ELj1ELj1ELj4ELj16ENS_18Kernel_traits_baseILj2048ES2_ffffjLj128EEEEELb1ELb0ELb0ELb1EEEvNS_9BwdParamsE --------------------------
	.section	.nv.shared._ZN10layer_norm13ln_bwd_kernelINS_13Kernel_traitsI6__halfffffjLj2048ELj1ELj1ELj4ELj16ENS_18Kernel_traits_baseILj2048ES2_ffffjLj128EEEEELb1ELb0ELb0ELb1EEEvNS_9BwdParamsE,"aw",@nobits
	.sectionflags	@""
	.align	16
	.zero		1024


//--------------------- .nv.shared._ZN10layer_norm22ln_bwd_finalize_kernelINS_22Kernel_traits_finalizeILj2048E6__halfffffjLb0ELj1024ELj4ENS_18Kernel_traits_baseILj2048ES2_ffffjLj1024EEEEELb0ELb0EEEvNS_9BwdParamsE --------------------------
	.section	.nv.shared._ZN10layer_norm22ln_bwd_finalize_kernelINS_22Kernel_traits_finalizeILj2048E6__halfffffjLb0ELj1024ELj4ENS_18Kernel_traits_baseILj2048ES2_ffffjLj1024EEEEELb0ELb0EEEvNS_9BwdParamsE,"aw",@nobits
	.sectionflags	@""
	.align	16
.nv.shared._ZN10layer_norm22ln_bwd_finalize_kernelINS_22Kernel_traits_finalizeILj2048E6__halfffffjLb0ELj1024ELj4ENS_18Kernel_traits_baseILj2048ES2_ffffjLj1024EEEEELb0ELb0EEEvNS_9BwdParamsE:
	.zero		9472


//--------------------- .nv.shared._ZN10layer_norm13ln_bwd_kernelINS_13Kernel_traitsI6__halfffffjLj2048ELj1ELj1ELj4ELj16ENS_18Kernel_traits_baseILj2048ES2_ffffjLj128EEEEELb1ELb0ELb1ELb0EEEvNS_9BwdParamsE --------------------------
	.section	.nv.shared._ZN10layer_norm13ln_bwd_kernelINS_13Kernel_traitsI6__halfffffjLj2048ELj1ELj1ELj4ELj16ENS_18Kernel_traits_baseILj2048ES2_ffffjLj128EEEEELb1ELb0ELb1ELb0EEEvNS_9BwdParamsE,"aw",@nobits
	.sectionflags	@""
	.align	16
	.zero		1024


//--------------------- .nv.shared._ZN10layer_norm22ln_bwd_finalize_kernelINS_22Kernel_traits_finalizeILj2048E6__halfffffjLb0ELj1024ELj4ENS_18Kernel_traits_baseILj2048ES2_ffffjLj1024EEEEELb0ELb1EEEvNS_9BwdParamsE --------------------------
	.section	.nv.shared._ZN10layer_norm22ln_bwd_finalize_kernelINS_22Kernel_traits_finalizeILj2048E6__halfffffjLb0ELj1024ELj4ENS_18Kernel_traits_baseILj2048ES2_ffffjLj1024EEEEELb0ELb1EEEvNS_9BwdParamsE,"aw",@nobits
	.sectionflags	@""
	.align	16
.nv.shared._ZN10layer_norm22ln_bwd_finalize_kernelINS_22Kernel_traits_finalizeILj2048E6__halfffffjLb0ELj1024ELj4ENS_18Kernel_traits_baseILj2048ES2_ffffjLj1024EEEEELb0ELb1EEEvNS_9BwdParamsE:
	.zero		9472


//--------------------- .nv.shared._ZN10layer_norm13ln_bwd_kernelINS_13Kernel_traitsI6__halfffffjLj2048ELj1ELj1ELj4ELj16ENS_18Kernel_traits_baseILj2048ES2_ffffjLj128EEEEELb1ELb0ELb1ELb1EEEvNS_9BwdParamsE --------------------------
	.section	.nv.shared._ZN10layer_norm13ln_bwd_kernelINS_13Kernel_traitsI6__halfffffjLj2048ELj1ELj1ELj4ELj16ENS_18Kernel_traits_baseILj2048ES2_ffffjLj128EEEEELb1ELb0ELb1ELb1EEEvNS_9BwdParamsE,"aw",@nobits
	.sectionflags	@""
	.align	16
	.zero		1024


//--------------------- .nv.shared._ZN10layer_norm13ln_bwd_kernelINS_13Kernel_traitsI6__halfffffjLj2048ELj1ELj1ELj4ELj16ENS_18Kernel_traits_baseILj2048ES2_ffffjLj128EEEEELb1ELb1ELb0ELb0EEEvNS_9BwdParamsE --------------------------
	.section	.nv.shared._ZN10layer_norm13ln_bwd_kernelINS_13Kernel_traitsI6__halfffffjLj2048ELj1ELj1ELj4ELj16ENS_18Kernel_traits_baseILj2048ES2_ffffjLj128EEEEELb1ELb1ELb0ELb0EEEvNS_9BwdParamsE,"aw",@nobits
	.sectionflags	@""
	.align	16
	.zero		1024


//--------------------- .nv.shared._ZN10layer_norm13ln_bwd_kernelINS_13Kernel_traitsI6__halfffffjLj2048ELj1ELj1ELj4ELj16ENS_18Kernel_traits_baseILj2048ES2_ffffjLj128EEEEELb1ELb1ELb0ELb1EEEvNS_9BwdParamsE --------------------------
	.section	.nv.shared._ZN10layer_norm13ln_bwd_kernelINS_13Kernel_traitsI6__halfffffjLj2048ELj1ELj1ELj4ELj16ENS_18Kernel_traits_baseILj2048ES2_ffffjLj128EEEEELb1ELb1ELb0ELb1EEEvNS_9BwdParamsE,"aw",@nobits
	.sectionflags	@""
	.align	16
	.zero		1024


//--------------------- .nv.shared._ZN10layer_norm22ln_bwd_finalize_kernelINS_22Kernel_traits_finalizeILj2048E6__halfffffjLb1ELj1024ELj4ENS_18Kernel_traits_baseILj2048ES2_ffffjLj1024EEEEELb1ELb0EEEvNS_9BwdParamsE --------------------------
	.section	.nv.shared._ZN10layer_norm22ln_bwd_finalize_kernelINS_22Kernel_traits_finalizeILj2048E6__halfffffjLb1ELj1024ELj4ENS_18Kernel_traits_baseILj2048ES2_ffffjLj1024EEEEELb1ELb0EEEvNS_9BwdParamsE,"aw",@nobits
	.sectionflags	@""
	.align	16
.nv.shared._ZN10layer_norm22ln_bwd_finalize_kernelINS_22Kernel_traits_finalizeILj2048E6__halfffffjLb1ELj1024ELj4ENS_18Kernel_traits_baseILj2048ES2_ffffjLj1024EEEEELb1ELb0EEEvNS_9BwdParamsE:
	.zero		13696


//--------------------- .nv.shared._ZN10layer_norm13ln_bwd_kernelINS_13Kernel_traitsI6__halfffffjLj2048ELj1ELj1ELj4ELj16ENS_18Kernel_traits_baseILj2048ES2_ffffjLj128EEEEELb1ELb1ELb1ELb0EEEvNS_9BwdParamsE --------------------------
	.section	.nv.shared._ZN10layer_norm13ln_bwd_kernelINS_13Kernel_traitsI6__halfffffjLj2048ELj1ELj1ELj4ELj16ENS_18Kernel_traits_baseILj2048ES2_ffffjLj128EEEEELb1ELb1ELb1ELb0EEEvNS_9BwdParamsE,"aw",@nobits
	.sectionflags	@""
	.align	16
	.zero		1024


//--------------------- .nv.shared._ZN10layer_norm22ln_bwd_finalize_kernelINS_22Kernel_traits_finalizeILj2048E6__halfffffjLb1ELj1024ELj4ENS_18Kernel_traits_baseILj2048ES2_ffffjLj1024EEEEELb1ELb1EEEvNS_9BwdParamsE --------------------------
	.section	.nv.shared._ZN10layer_norm22ln_bwd_finalize_kernelINS_22Kernel_traits_finalizeILj2048E6__halfffffjLb1ELj1024ELj4ENS_18Kernel_traits_baseILj2048ES2_ffffjLj1024EEEEELb1ELb1EEEvNS_9BwdParamsE,"aw",@nobits
	.sectionflags	@""
	.align	16
.nv.shared._ZN10layer_norm22ln_bwd_finalize_kernelINS_22Kernel_traits_finalizeILj2048E6__halfffffjLb1ELj1024ELj4ENS_18Kernel_traits_baseILj2048ES2_ffffjLj1024EEEEELb1ELb1EEEvNS_9BwdParamsE:
	.zero		13696


//--------------------- .nv.shared._ZN10layer_norm13ln_bwd_kernelINS_13Kernel_traitsI6__halfffffjLj2048ELj1ELj1ELj4ELj16ENS_18Kernel_traits_baseILj2048ES2_ffffjLj128EEEEELb1ELb1ELb1ELb1EEEvNS_9BwdParamsE --------------------------
	.section	.nv.shared._ZN10layer_norm13ln_bwd_kernelINS_13Kernel_traitsI6__halfffffjLj2048ELj1ELj1ELj4ELj16ENS_18Kernel_traits_baseILj2048ES2_ffffjLj128EEEEELb1ELb1ELb1ELb1EEEvNS_9BwdParamsE,"aw",@nobits
	.sectionflags	@""
	.align	16
	.zero		1024


//--------------------- .nv.shared._ZN10layer_norm13ln_bwd_kernelINS_13Kernel_traitsIfffffjLj2048ELj1ELj1ELj4ELj16ENS_18Kernel_traits_baseILj2048EfffffjLj128EEEEELb0ELb0ELb0ELb0EEEvNS_9BwdParamsE --------------------------
	.section	.nv.shared._ZN10layer_norm13ln_bwd_kernelINS_13Kernel_traitsIfffffjLj2048ELj1ELj1ELj4ELj16ENS_18Kernel_traits_baseILj2048EfffffjLj128EEEEELb0ELb0ELb0ELb0EEEvNS_9BwdParamsE,"aw",@nobits
	.sectionflags	@""
	.align	16
	.zero		1024


//--------------------- .nv.shared._ZN10layer_norm13ln_bwd_kernelINS_13Kernel_traitsIfffffjLj2048ELj1ELj1ELj4ELj16ENS_18Kernel_traits_baseILj2048EfffffjLj128EEEEELb0ELb0ELb0ELb1EEEvNS_9BwdParamsE --------------------------
	.section	.nv.shared._ZN10layer_norm13ln_bwd_kernelINS_13Kernel_traitsIfffffjLj2048ELj1ELj1ELj4ELj16ENS_18Kernel_traits_baseILj2048EfffffjLj128EEEEELb0ELb0ELb0ELb1EEEvNS_9BwdParamsE,"aw",@nobits
	.sectionflags	@""
	.align	16
	.zero		1024


//--------------------- .nv.shared._ZN10layer_norm13ln_bwd_kernelINS_13Kernel_traitsIfffffjLj2048ELj1ELj1ELj4ELj16ENS_18Kernel_traits_baseILj2048EfffffjLj128EEEEELb0ELb0ELb1ELb0EEEvNS_9BwdParamsE --------------------------
	.section	.nv.shared._ZN10layer_norm13ln_bwd_kernelINS_13Kernel_traitsIfffffjLj2048ELj1ELj1ELj4ELj16ENS_18Kernel_traits_baseILj2048EfffffjLj128EEEEELb0ELb0ELb1ELb0EEEvNS_9BwdParamsE,"aw",@nobits
	.sectionflags	@""
	.align	16
	.zero		1024


//--------------------- .nv.shared._ZN10layer_norm13ln_bwd_kernelINS_13Kernel_traitsIfffffjLj2048ELj1ELj1ELj4ELj16ENS_18Kernel_traits_baseILj2048EfffffjLj128EEEEELb0ELb0ELb1ELb1EEEvNS_9BwdParamsE --------------------------
	.section	.nv.shared._ZN10layer_norm13ln_bwd_kernelINS_13Kernel_traitsIfffffjLj2048ELj1ELj1ELj4ELj16ENS_18Kernel_traits_baseILj2048EfffffjLj128EEEEELb0ELb0ELb1ELb1EEEvNS_9BwdParamsE,"aw",@nobits
	.sectionflags	@""
	.align	16
	.zero		1024


//--------------------- .nv.shared._ZN10layer_norm13ln_bwd_kernelINS_13Kernel_traitsIfffffjLj2048ELj1ELj1ELj4ELj16ENS_18Kernel_traits_baseILj2048EfffffjLj128EEEEELb0ELb1ELb0ELb0EEEvNS_9BwdParamsE --------------------------
	.section	.nv.shared._ZN10layer_norm13ln_bwd_kernelINS_13Kernel_traitsIfffffjLj2048ELj1ELj1ELj4ELj16ENS_18Kernel_traits_baseILj2048EfffffjLj128EEEEELb0ELb1ELb0ELb0EEEvNS_9BwdParamsE,"aw",@nobits
	.sectionflags	@""
	.align	16
	.zero		1024


//--------------------- .nv.shared._ZN10layer_norm13ln_bwd_kernelINS_13Kernel_traitsIfffffjLj2048ELj1ELj1ELj4ELj16ENS_18Kernel_traits_baseILj2048EfffffjLj128EEEEELb0ELb1ELb0ELb1EEEvNS_9BwdParamsE --------------------------
	.section	.nv.shared._ZN10layer_norm13ln_bwd_kernelINS_13Kernel_traitsIfffffjLj2048ELj1ELj1ELj4ELj16ENS_18Kernel_traits_baseILj2048EfffffjLj128EEEEELb0ELb1ELb0ELb1EEEvNS_9BwdParamsE,"aw",@nobits
	.sectionflags	@""
	.align	16
	.zero		1024


//--------------------- .nv.shared._ZN10layer_norm13ln_bwd_kernelINS_13Kernel_traitsIfffffjLj2048ELj1ELj1ELj4ELj16ENS_18Kernel_traits_baseILj2048EfffffjLj128EEEEELb0ELb1ELb1ELb0EEEvNS_9BwdParamsE --------------------------
	.section	.nv.shared._ZN10layer_norm13ln_bwd_kernelINS_13Kernel_traitsIfffffjLj2048ELj1ELj1ELj4ELj16ENS_18Kernel_traits_baseILj2048EfffffjLj128EEEEELb0ELb1ELb1ELb0EEEvNS_9BwdParamsE,"aw",@nobits
	.sectionflags	@""
	.align	16
	.zero		1024


//--------------------- .nv.shared._ZN10layer_norm13ln_bwd_kernelINS_13Kernel_traitsIfffffjLj2048ELj1ELj1ELj4ELj16ENS_18Kernel_traits_baseILj2048EfffffjLj128EEEEELb0ELb1ELb1ELb1EEEvNS_9BwdParamsE --------------------------
	.section	.nv.shared._ZN10layer_norm13ln_bwd_kernelINS_13Kernel_traitsIfffffjLj2048ELj1ELj1ELj4ELj16ENS_18Kernel_traits_baseILj2048EfffffjLj128EEEEELb0ELb1ELb1ELb1EEEvNS_9BwdParamsE,"aw",@nobits
	.sectionflags	@""
	.align	16
	.zero		1024


//--------------------- .nv.shared._ZN10layer_norm13ln_bwd_kernelINS_13Kernel_traitsIfffffjLj2048ELj1ELj1ELj4ELj16ENS_18Kernel_traits_baseILj2048EfffffjLj128EEEEELb1ELb0ELb0ELb0EEEvNS_9BwdParamsE --------------------------
	.section	.nv.shared._ZN10layer_norm13ln_bwd_kernelINS_13Kernel_traitsIfffffjLj2048ELj1ELj1ELj4ELj16ENS_18Kernel_traits_baseILj2048EfffffjLj128EEEEELb1ELb0ELb0ELb0EEEvNS_9BwdParamsE,"aw",@nobits
	.sectionflags	@""
	.align	16
	.zero		1024


//--------------------- .nv.shared._ZN10layer_norm13ln_bwd_kernelINS_13Kernel_traitsIfffffjLj2048ELj1ELj1ELj4ELj16ENS_18Kernel_traits_baseILj2048EfffffjLj128EEEEELb1ELb0ELb0ELb1EEEvNS_9BwdParamsE --------------------------
	.section	.nv.shared._ZN10layer_norm13ln_bwd_kernelINS_13Kernel_traitsIfffffjLj2048ELj1ELj1ELj4ELj16ENS_18Kernel_traits_baseILj2048EfffffjLj128EEEEELb1ELb0ELb0ELb1EEEvNS_9BwdParamsE,"aw",@nobits
	.sectionflags	@""
	.align	16
	.zero		1024


//--------------------- .nv.shared._ZN10layer_norm22ln_bwd_finalize_kernelINS_22Kernel_traits_finalizeILj2048EfffffjLb0ELj1024ELj4ENS_18Kernel_traits_baseILj2048EfffffjLj1024EEEEELb0ELb0EEEvNS_9BwdParamsE --------------------------
	.section	.nv.shared._ZN10layer_norm22ln_bwd_finalize_kernelINS_22Kernel_traits_finalizeILj2048EfffffjLb0ELj1024ELj4ENS_18Kernel_traits_baseILj2048EfffffjLj1024EEEEELb0ELb0EEEvNS_9BwdParamsE,"aw",@nobits
	.sectionflags	@""
	.align	16
.nv.shared._ZN10layer_norm22ln_bwd_finalize_kernelINS_22Kernel_traits_finalizeILj2048EfffffjLb0ELj1024ELj4ENS_18Kernel_traits_baseILj2048EfffffjLj1024EEEEELb0ELb0EEEvNS_9BwdParamsE:
	.zero		9472


//--------------------- .nv.shared._ZN10layer_norm13ln_bwd_kernelINS_13Kernel_traitsIfffffjLj2048ELj1ELj1ELj4ELj16ENS_18Kernel_traits_baseILj2048EfffffjLj128EEEEELb1ELb0ELb1ELb0EEEvNS_9BwdParamsE --------------------------
	.section	.nv.shared._ZN10layer_norm13ln_bwd_kernelINS_13Kernel_traitsIfffffjLj2048ELj1ELj1ELj4ELj16ENS_18Kernel_traits_baseILj2048EfffffjLj128EEEEELb1ELb0ELb1ELb0EEEvNS_9BwdParamsE,"aw",@nobits
	.sectionflags	@""
	.align	16
	.zero		1024


//--------------------- .nv.shared._ZN10layer_norm22ln_bwd_finalize_kernelINS_22Kernel_traits_finalizeILj2048EfffffjLb0ELj1024ELj4ENS_18Kernel_traits_baseILj2048EfffffjLj1024EEEEELb0ELb1EEEvNS_9BwdParamsE --------------------------
	.section	.nv.shared._ZN10layer_norm22ln_bwd_finalize_kernelINS_22Kernel_traits_finalizeILj2048EfffffjLb0ELj1024ELj4ENS_18Kernel_traits_baseILj2048EfffffjLj1024EEEEELb0ELb1EEEvNS_9BwdParamsE,"aw",@nobits
	.sectionflags	@""
	.align	16
.nv.shared._ZN10layer_norm22ln_bwd_finalize_kernelINS_22Kernel_traits_finalizeILj2048EfffffjLb0ELj1024ELj4ENS_18Kernel_traits_baseILj2048EfffffjLj1024EEEEELb0ELb1EEEvNS_9BwdParamsE:
	.zero		9472


//--------------------- .nv.shared._ZN10layer_norm13ln_bwd_kernelINS_13Kernel_traitsIfffffjLj2048ELj1ELj1ELj4ELj16ENS_18Kernel_traits_baseILj2048EfffffjLj128EEEEELb1ELb0ELb1ELb1EEEvNS_9BwdParamsE --------------------------
	.section	.nv.shared._ZN10layer_norm13ln_bwd_kernelINS_13Kernel_traitsIfffffjLj2048ELj1ELj1ELj4ELj16ENS_18Kernel_traits_baseILj2048EfffffjLj128EEEEELb1ELb0ELb1ELb1EEEvNS_9BwdParamsE,"aw",@nobits
	.sectionflags	@""
	.align	16
	.zero		1024


//--------------------- .nv.shared._ZN10layer_norm13ln_bwd_kernelINS_13Kernel_traitsIfffffjLj2048ELj1ELj1ELj4ELj16ENS_18Kernel_traits_baseILj2048EfffffjLj128EEEEELb1ELb1ELb0ELb0EEEvNS_9BwdParamsE --------------------------
	.section	.nv.shared._ZN10layer_norm13ln_bwd_kernelINS_13Kernel_traitsIfffffjLj2048ELj1ELj1ELj4ELj16ENS_18Kernel_traits_baseILj2048EfffffjLj128EEEEELb1ELb1ELb0ELb0EEEvNS_9BwdParamsE,"aw",@nobits
	.sectionflags	@""
	.align	16
	.zero		1024


//--------------------- .nv.shared._ZN10layer_norm13ln_bwd_kernelINS_13Kernel_traitsIfffffjLj2048ELj1ELj1ELj4ELj16ENS_18Kernel_traits_baseILj2048EfffffjLj128EEEEELb1ELb1ELb0ELb1EEEvNS_9BwdParamsE --------------------------
	.section	.nv.shared._ZN10layer_norm13ln_bwd_kernelINS_13Kernel_traitsIfffffjLj2048ELj1ELj1ELj4ELj16ENS_18Kernel_traits_baseILj2048EfffffjLj128EEEEELb1ELb1ELb0ELb1EEEvNS_9BwdParamsE,"aw",@nobits
	.sectionflags	@""
	.align	16
	.zero		1024


//--------------------- .nv.shared._ZN10layer_norm22ln_bwd_finalize_kernelINS_22Kernel_traits_finalizeILj2048EfffffjLb1ELj1024ELj4ENS_18Kernel_traits_baseILj2048EfffffjLj1024EEEEELb1ELb0EEEvNS_9BwdParamsE --------------------------
	.section	.nv.shared._ZN10layer_norm22ln_bwd_finalize_kernelINS_22Kernel_traits_finalizeILj2048EfffffjLb1ELj1024ELj4ENS_18Kernel_traits_baseILj2048EfffffjLj1024EEEEELb1ELb0EEEvNS_9BwdParamsE,"aw",@nobits
	.sectionflags	@""
	.align	16
.nv.shared._ZN10layer_norm22ln_bwd_finalize_kernelINS_22Kernel_traits_finalizeILj2048EfffffjLb1ELj1024ELj4ENS_18Kernel_traits_baseILj2048EfffffjLj1024EEEEELb1ELb0EEEvNS_9BwdParamsE:
	.zero		13696


//--------------------- .nv.shared._ZN10layer_norm13ln_bwd_kernelINS_13Kernel_traitsIfffffjLj2048ELj1ELj1ELj4ELj16ENS_18Kernel_traits_baseILj2048EfffffjLj128EEEEELb1ELb1ELb1ELb0EEEvNS_9BwdParamsE --------------------------
	.section	.nv.shared._ZN10layer_norm13ln_bwd_kernelINS_13Kernel_traitsIfffffjLj2048ELj1ELj1ELj4ELj16ENS_18Kernel_traits_baseILj2048EfffffjLj128EEEEELb1ELb1ELb1ELb0EEEvNS_9BwdParamsE,"aw",@nobits
	.sectionflags	@""
	.align	16
	.zero		1024


//--------------------- .nv.shared._ZN10layer_norm22ln_bwd_finalize_kernelINS_22Kernel_traits_finalizeILj2048EfffffjLb1ELj1024ELj4ENS_18Kernel_traits_baseILj2048EfffffjLj1024EEEEELb1ELb1EEEvNS_9BwdParamsE --------------------------
	.section	.nv.shared._ZN10layer_norm22ln_bwd_finalize_kernelINS_22Kernel_traits_finalizeILj2048EfffffjLb1ELj1024ELj4ENS_18Kernel_traits_baseILj2048EfffffjLj1024EEEEELb1ELb1EEEvNS_9BwdParamsE,"aw",@nobits
	.sectionflags	@""
	.align	16
.nv.shared._ZN10layer_norm22ln_bwd_finalize_kernelINS_22Kernel_traits_finalizeILj2048EfffffjLb1ELj1024ELj4ENS_18Kernel_traits_baseILj2048EfffffjLj1024EEEEELb1ELb1EEEvNS_9BwdParamsE:
	.zero		13696


//--------------------- .nv.shared._ZN10layer_norm13ln_bwd_kernelINS_13Kernel_traitsIfffffjLj2048ELj1ELj1ELj4ELj16ENS_18Kernel_traits_baseILj2048EfffffjLj128EEEEELb1ELb1ELb1ELb1EEEvNS_9BwdParamsE --------------------------
	.section	.nv.shared._ZN10layer_norm13ln_bwd_kernelINS_13Kernel_traitsIfffffjLj2048ELj1ELj1ELj4ELj16ENS_18Kernel_traits_baseILj2048EfffffjLj128EEEEELb1ELb1ELb1ELb1EEEvNS_9BwdParamsE,"aw",@nobits
	.sectionflags	@""
	.align	16
	.zero		1024


//--------------------- .nv.constant0._ZN10layer_norm13ln_bwd_kernelINS_13Kernel_traitsI13__nv_bfloat16S2_S2_S2_fjLj2048ELj1ELj1ELj4ELj16ENS_18Kernel_traits_baseILj2048ES2_S2_S2_S2_fjLj128EEEEELb0ELb0ELb0ELb0EEEvNS_9BwdParamsE --------------------------
	.section	.nv.constant0._ZN10layer_norm13ln_bwd_kernelINS_13Kernel_traitsI13__nv_bfloat16S2_S2_S2_fjLj2048ELj1ELj1ELj4ELj16ENS_18Kernel_traits_baseILj2048ES2_S2_S2_S2_fjLj128EEEEELb0ELb0ELb0ELb0EEEvNS_9BwdParamsE,"a",@progbits
	.sectionflags	@""
	.align	4
.nv.constant0._ZN10layer_norm13ln_bwd_kernelINS_13Kernel_traitsI13__nv_bfloat16S2_S2_S2_fjLj2048ELj1ELj1ELj4ELj16ENS_18Kernel_traits_baseILj2048ES2_S2_S2_S2_fjLj128EEEEELb0ELb0ELb0ELb0EEEvNS_9BwdParamsE:
	.zero		824


//--------------------- .nv.constant0._ZN10layer_norm13ln_bwd_kernelINS_13Kernel_traitsI13__nv_bfloat16S2_S2_S2_fjLj2048ELj1ELj1ELj4ELj16ENS_18Kernel_traits_baseILj2048ES2_S2_S2_S2_fjLj128EEEEELb0ELb0ELb0ELb1EEEvNS_9BwdParamsE --------------------------
	.section	.nv.constant0._ZN10layer_norm13ln_bwd_kernelINS_13Kernel_traitsI13__nv_bfloat16S2_S2_S2_fjLj2048ELj1ELj1ELj4ELj16ENS_18Kernel_traits_baseILj2048ES2_S2_S2_S2_fjLj128EEEEELb0ELb0ELb0ELb1EEEvNS_9BwdParamsE,"a",@progbits
	.sectionflags	@""
	.align	4
.nv.constant0._ZN10layer_norm13ln_bwd_kernelINS_13Kernel_traitsI13__nv_bfloat16S2_S2_S2_fjLj2048ELj1ELj1ELj4ELj16ENS_18Kernel_traits_baseILj2048ES2_S2_S2_S2_fjLj128EEEEELb0ELb0ELb0ELb1EEEvNS_9BwdParamsE:
	.zero		824


//--------------------- .nv.constant0._ZN10layer_norm13ln_bwd_kernelINS_13Kernel_traitsI13__nv_bfloat16S2_S2_S2_fjLj2048ELj1ELj1ELj4ELj16ENS_18Kernel_traits_baseILj2048ES2_S2_S2_S2_fjLj128EEEEELb0ELb0ELb1ELb0EEEvNS_9BwdParamsE --------------------------
	.section	.nv.constant0._ZN10layer_norm13ln_bwd_kernelINS_13Kernel_traitsI13__nv_bfloat16S2_S2_S2_fjLj2048ELj1ELj1ELj4ELj16ENS_18Kernel_traits_baseILj2048ES2_S2_S2_S2_fjLj128EEEEELb0ELb0ELb1ELb0EEEvNS_9BwdParamsE,"a",@progbits
	.sectionflags	@""
	.align	4
.nv.constant0._ZN10layer_norm13ln_bwd_kernelINS_13Kernel_traitsI13__nv_bfloat16S2_S2_S2_fjLj2048ELj1ELj1ELj4ELj16ENS_18Kernel_traits_baseILj2048ES2_S2_S2_S2_fjLj128EEEEELb0ELb0ELb1ELb0EEEvNS_9BwdParamsE:
	.zero		824


//--------------------- .nv.constant0._ZN10layer_norm13ln_bwd_kernelINS_13Kernel_traitsI13__nv_bfloat16S2_S2_S2_fjLj2048ELj1ELj1ELj4ELj16ENS_18Kernel_traits_baseILj2048ES2_S2_S2_S2_fjLj128EEEEELb0ELb0ELb1ELb1EEEvNS_9BwdParamsE --------------------------
	.section	.nv.constant0._ZN10layer_norm13ln_bwd_kernelINS_13Kernel_traitsI13__nv_bfloat16S2_S2_S2_fjLj2048ELj1ELj1ELj4ELj16ENS_18Kernel_traits_baseILj2048ES2_S2_S2_S2_fjLj128EEEEELb0ELb0ELb1ELb1EEEvNS_9BwdParamsE,"a",@progbits
	.sectionflags	@""
	.align	4
.nv.constant0._ZN10layer_norm13ln_bwd_kernelINS_13Kernel_traitsI13__nv_bfloat16S2_S2_S2_fjLj2048ELj1ELj1ELj4ELj16ENS_18Kernel_traits_baseILj2048ES2_S2_S2_S2_fjLj128EEEEELb0ELb0ELb1ELb1EEEvNS_9BwdParamsE:
	.zero		824


//--------------------- .nv.constant0._ZN10layer_norm13ln_bwd_kernelINS_13Kernel_traitsI13__nv_bfloat16S2_S2_S2_fjLj2048ELj1ELj1ELj4ELj16ENS_18Kernel_traits_baseILj2048ES2_S2_S2_S2_fjLj128EEEEELb0ELb1ELb0ELb0EEEvNS_9BwdParamsE --------------------------
	.section	.nv.constant0._ZN10layer_norm13ln_bwd_kernelINS_13Kernel_traitsI13__nv_bfloat16S2_S2_S2_fjLj2048ELj1ELj1ELj4ELj16ENS_18Kernel_traits_baseILj2048ES2_S2_S2_S2_fjLj128EEEEELb0ELb1ELb0ELb0EEEvNS_9BwdParamsE,"a",@progbits
	.sectionflags	@""
	.align	4
.nv.constant0._ZN10layer_norm13ln_bwd_kernelINS_13Kernel_traitsI13__nv_bfloat16S2_S2_S2_fjLj2048ELj1ELj1ELj4ELj16ENS_18Kernel_traits_baseILj2048ES2_S2_S2_S2_fjLj128EEEEELb0ELb1ELb0ELb0EEEvNS_9BwdParamsE:
	.zero		824


//--------------------- .nv.constant0._ZN10layer_norm13ln_bwd_kernelINS_13Kernel_traitsI13__nv_bfloat16S2_S2_S2_fjLj2048ELj1ELj1ELj4ELj16ENS_18Kernel_traits_baseILj2048ES2_S2_S2_S2_fjLj128EEEEELb0ELb1ELb0ELb1EEEvNS_9BwdParamsE --------------------------
	.section	.nv.constant0._ZN10layer_norm13ln_bwd_kernelINS_13Kernel_traitsI13__nv_bfloat16S2_S2_S2_fjLj2048ELj1ELj1ELj4ELj16ENS_18Kernel_traits_baseILj2048ES2_S2_S2_S2_fjLj128EEEEELb0ELb1ELb0ELb1EEEvNS_9BwdParamsE,"a",@progbits
	.sectionflags	@""
	.align	4
.nv.constant0._ZN10layer_norm13ln_bwd_kernelINS_13Kernel_traitsI13__nv_bfloat16S2_S2_S2_fjLj2048ELj1ELj1ELj4ELj16ENS_18Kernel_traits_baseILj2048ES2_S2_S2_S2_fjLj128EEEEELb0ELb1ELb0ELb1EEEvNS_9BwdParamsE:
	.zero		824


//--------------------- .nv.constant0._ZN10layer_norm13ln_bwd_kernelINS_13Kernel_traitsI13__nv_bfloat16S2_S2_S2_fjLj2048ELj1ELj1ELj4ELj16ENS_18Kernel_traits_baseILj2048ES2_S2_S2_S2_fjLj128EEEEELb0ELb1ELb1ELb0EEEvNS_9BwdParamsE --------------------------
	.section	.nv.constant0._ZN10layer_norm13ln_bwd_kernelINS_13Kernel_traitsI13__nv_bfloat16S2_S2_S2_fjLj2048ELj1ELj1ELj4ELj16ENS_18Kernel_traits_baseILj2048ES2_S2_S2_S2_fjLj128EEEEELb0ELb1ELb1ELb0EEEvNS_9BwdParamsE,"a",@progbits
	.sectionflags	@""
	.align	4
.nv.constant0._ZN10layer_norm13ln_bwd_kernelINS_13Kernel_traitsI13__nv_bfloat16S2_S2_S2_fjLj2048ELj1ELj1ELj4ELj16ENS_18Kernel_traits_baseILj2048ES2_S2_S2_S2_fjLj128EEEEELb0ELb1ELb1ELb0EEEvNS_9BwdParamsE:
	.zero		824


//--------------------- .nv.constant0._ZN10layer_norm13ln_bwd_kernelINS_13Kernel_traitsI13__nv_bfloat16S2_S2_S2_fjLj2048ELj1ELj1ELj4ELj16ENS_18Kernel_traits_baseILj2048ES2_S2_S2_S2_fjLj128EEEEELb0ELb1ELb1ELb1EEEvNS_9BwdParamsE --------------------------
	.section	.nv.constant0._ZN10layer_norm13ln_bwd_kernelINS_13Kernel_traitsI13__nv_bfloat16S2_S2_S2_fjLj2048ELj1ELj1ELj4ELj16ENS_18Kernel_traits_baseILj2048ES2_S2_S2_S2_fjLj128EEEEELb0ELb1ELb1ELb1EEEvNS_9BwdParamsE,"a",@progbits
	.sectionflags	@""
	.align	4
.nv.constant0._ZN10layer_norm13ln_bwd_kernelINS_13Kernel_traitsI13__nv_bfloat16S2_S2_S2_fjLj2048ELj1ELj1ELj4ELj16ENS_18Kernel_traits_baseILj2048ES2_S2_S2_S2_fjLj128EEEEELb0ELb1ELb1ELb1EEEvNS_9BwdParamsE:
	.zero		824


//--------------------- .nv.constant0._ZN10layer_norm13ln_bwd_kernelINS_13Kernel_traitsI13__nv_bfloat16S2_S2_S2_fjLj2048ELj1ELj1ELj4ELj16ENS_18Kernel_traits_baseILj2048ES2_S2_S2_S2_fjLj128EEEEELb1ELb0ELb0ELb0EEEvNS_9BwdParamsE --------------------------
	.section	.nv.constant0._ZN10layer_norm13ln_bwd_kernelINS_13Kernel_traitsI13__nv_bfloat16S2_S2_S2_fjLj2048ELj1ELj1ELj4ELj16ENS_18Kernel_traits_baseILj2048ES2_S2_S2_S2_fjLj128EEEEELb1ELb0ELb0ELb0EEEvNS_9BwdParamsE,"a",@progbits
	.sectionflags	@""
	.align	4
.nv.constant0._ZN10layer_norm13ln_bwd_kernelINS_13Kernel_traitsI13__nv_bfloat16S2_S2_S2_fjLj2048ELj1ELj1ELj4ELj16ENS_18Kernel_traits_baseILj2048ES2_S2_S2_S2_fjLj128EEEEELb1ELb0ELb0ELb0EEEvNS_9BwdParamsE:
	.zero		824


//--------------------- .nv.constant0._ZN10layer_norm13ln_bwd_kernelINS_13Kernel_traitsI13__nv_bfloat16S2_S2_S2_fjLj2048ELj1ELj1ELj4ELj16ENS_18Kernel_traits_baseILj2048ES2_S2_S2_S2_fjLj128EEEEELb1ELb0ELb0ELb1EEEvNS_9BwdParamsE --------------------------
	.section	.nv.constant0._ZN10layer_norm13ln_bwd_kernelINS_13Kernel_traitsI13__nv_bfloat16S2_S2_S2_fjLj2048ELj1ELj1ELj4ELj16ENS_18Kernel_traits_baseILj2048ES2_S2_S2_S2_fjLj128EEEEELb1ELb0ELb0ELb1EEEvNS_9BwdParamsE,"a",@progbits
	.sectionflags	@""
	.align	4
.nv.constant0._ZN10layer_norm13ln_bwd_kernelINS_13Kernel_traitsI13__nv_bfloat16S2_S2_S2_fjLj2048ELj1ELj1ELj4ELj16ENS_18Kernel_traits_baseILj2048ES2_S2_S2_S2_fjLj128EEEEELb1ELb0ELb0ELb1EEEvNS_9BwdParamsE:
	.zero		824


//--------------------- .nv.constant0._ZN10layer_norm22ln_bwd_finalize_kernelINS_22Kernel_traits_finalizeILj2048E13__nv_bfloat16S2_S2_S2_fjLb0ELj1024ELj4ENS_18Kernel_traits_baseILj2048ES2_S2_S2_S2_fjLj1024EEEEELb0ELb0EEEvNS_9BwdParamsE --------------------------
	.section	.nv.constant0._ZN10layer_norm22ln_bwd_finalize_kernelINS_22Kernel_traits_finalizeILj2048E13__nv_bfloat16S2_S2_S2_fjLb0ELj1024ELj4ENS_18Kernel_traits_baseILj2048ES2_S2_S2_S2_fjLj1024EEEEELb0ELb0EEEvNS_9BwdParamsE,"a",@progbits
	.sectionflags	@""
	.align	4
.nv.constant0._ZN10layer_norm22ln_bwd_finalize_kernelINS_22Kernel_traits_finalizeILj2048E13__nv_bfloat16S2_S2_S2_fjLb0ELj1024ELj4ENS_18Kernel_traits_baseILj2048ES2_S2_S2_S2_fjLj1024EEEEELb0ELb0EEEvNS_9BwdParamsE:
	.zero		824


//--------------------- .nv.constant0._ZN10layer_norm13ln_bwd_kernelINS_13Kernel_traitsI13__nv_bfloat16S2_S2_S2_fjLj2048ELj1ELj1ELj4ELj16ENS_18Kernel_traits_baseILj2048ES2_S2_S2_S2_fjLj128EEEEELb1ELb0ELb1ELb0EEEvNS_9BwdParamsE --------------------------
	.section	.nv.constant0._ZN10layer_norm13ln_bwd_kernelINS_13Kernel_traitsI13__nv_bfloat16S2_S2_S2_fjLj2048ELj1ELj1ELj4ELj16ENS_18Kernel_traits_baseILj2048ES2_S2_S2_S2_fjLj128EEEEELb1ELb0ELb1ELb0EEEvNS_9BwdParamsE,"a",@progbits
	.sectionflags	@""
	.align	4
.nv.constant0._ZN10layer_norm13ln_bwd_kernelINS_13Kernel_traitsI13__nv_bfloat16S2_S2_S2_fjLj2048ELj1ELj1ELj4ELj16ENS_18Kernel_traits_baseILj2048ES2_S2_S2_S2_fjLj128EEEEELb1ELb0ELb1ELb0EEEvNS_9BwdParamsE:
	.zero		824


//--------------------- .nv.constant0._ZN10layer_norm22ln_bwd_finalize_kernelINS_22Kernel_traits_finalizeILj2048E13__nv_bfloat16S2_S2_S2_fjLb0ELj1024ELj4ENS_18Kernel_traits_baseILj2048ES2_S2_S2_S2_fjLj1024EEEEELb0ELb1EEEvNS_9BwdParamsE --------------------------
	.section	.nv.constant0._ZN10layer_norm22ln_bwd_finalize_kernelINS_22Kernel_traits_finalizeILj2048E13__nv_bfloat16S2_S2_S2_fjLb0ELj1024ELj4ENS_18Kernel_traits_baseILj2048ES2_S2_S2_S2_fjLj1024EEEEELb0ELb1EEEvNS_9BwdParamsE,"a",@progbits
	.sectionflags	@""
	.align	4
.nv.constant0._ZN10layer_norm22ln_bwd_finalize_kernelINS_22Kernel_traits_finalizeILj2048E13__nv_bfloat16S2_S2_S2_fjLb0ELj1024ELj4ENS_18Kernel_traits_baseILj2048ES2_S2_S2_S2_fjLj1024EEEEELb0ELb1EEEvNS_9BwdParamsE:
	.zero		824


//--------------------- .nv.constant0._ZN10layer_norm13ln_bwd_kernelINS_13Kernel_traitsI13__nv_bfloat16S2_S2_S2_fjLj2048ELj1ELj1ELj4ELj16ENS_18Kernel_traits_baseILj2048ES2_S2_S2_S2_fjLj128EEEEELb1ELb0ELb1ELb1EEEvNS_9BwdParamsE --------------------------
	.section	.nv.constant0._ZN10layer_norm13ln_bwd_kernelINS_13Kernel_traitsI13__nv_bfloat16S2_S2_S2_fjLj2048ELj1ELj1ELj4ELj16ENS_18Kernel_traits_baseILj2048ES2_S2_S2_S2_fjLj128EEEEELb1ELb0ELb1ELb1EEEvNS_9BwdParamsE,"a",@progbits
	.sectionflags	@""
	.align	4
.nv.constant0._ZN10layer_norm13ln_bwd_kernelINS_13Kernel_traitsI13__nv_bfloat16S2_S2_S2_fjLj2048ELj1ELj1ELj4ELj16ENS_18Kernel_traits_baseILj2048ES2_S2_S2_S2_fjLj128EEEEELb1ELb0ELb1ELb1EEEvNS_9BwdParamsE:
	.zero		824


//--------------------- .nv.constant0._ZN10layer_norm13ln_bwd_kernelINS_13Kernel_traitsI13__nv_bfloat16S2_S2_S2_fjLj2048ELj1ELj1ELj4ELj16ENS_18Kernel_traits_baseILj2048ES2_S2_S2_S2_fjLj128EEEEELb1ELb1ELb0ELb0EEEvNS_9BwdParamsE --------------------------
	.section	.nv.constant0._ZN10layer_norm13ln_bwd_kernelINS_13Kernel_traitsI13__nv_bfloat16S2_S2_S2_fjLj2048ELj1ELj1ELj4ELj16ENS_18Kernel_traits_baseILj2048ES2_S2_S2_S2_fjLj128EEEEELb1ELb1ELb0ELb0EEEvNS_9BwdParamsE,"a",@progbits
	.sectionflags	@""
	.align	4
.nv.constant0._ZN10layer_norm13ln_bwd_kernelINS_13Kernel_traitsI13__nv_bfloat16S2_S2_S2_fjLj2048ELj1ELj1ELj4ELj16ENS_18Kernel_traits_baseILj2048ES2_S2_S2_S2_fjLj128EEEEELb1ELb1ELb0ELb0EEEvNS_9BwdParamsE:
	.zero		824


//--------------------- .nv.constant0._ZN10layer_norm13ln_bwd_kernelINS_13Kernel_traitsI13__nv_bfloat16S2_S2_S2_fjLj2048ELj1ELj1ELj4ELj16ENS_18Kernel_traits_baseILj2048ES2_S2_S2_S2_fjLj128EEEEELb1ELb1ELb0ELb1EEEvNS_9BwdParamsE --------------------------
	.section	.nv.constant0._ZN10layer_norm13ln_bwd_kernelINS_13Kernel_traitsI13__nv_bfloat16S2_S2_S2_fjLj2048ELj1ELj1ELj4ELj16ENS_18Kernel_traits_baseILj2048ES2_S2_S2_S2_fjLj128EEEEELb1ELb1ELb0ELb1EEEvNS_9BwdParamsE,"a",@progbits
	.sectionflags	@""
	.align	4
.nv.constant0._ZN10layer_norm13ln_bwd_kernelINS_13Kernel_traitsI13__nv_bfloat16S2_S2_S2_fjLj2048ELj1ELj1ELj4ELj16ENS_18Kernel_traits_baseILj2048ES2_S2_S2_S2_fjLj128EEEEELb1ELb1ELb0ELb1EEEvNS_9BwdParamsE:
	.zero		824


//--------------------- .nv.constant0._ZN10layer_norm22ln_bwd_finalize_kernelINS_22Kernel_traits_finalizeILj2048E13__nv_bfloat16S2_S2_S2_fjLb1ELj1024ELj4ENS_18Kernel_traits_baseILj2048ES2_S2_S2_S2_fjLj1024EEEEELb1ELb0EEEvNS_9BwdParamsE --------------------------
	.section	.nv.constant0._ZN10layer_norm22ln_bwd_finalize_kernelINS_22Kernel_traits_finalizeILj2048E13__nv_bfloat16S2_S2_S2_fjLb1ELj1024ELj4ENS_18Kernel_traits_baseILj2048ES2_S2_S2_S2_fjLj1024EEEEELb1ELb0EEEvNS_9BwdParamsE,"a",@progbits
	.sectionflags	@""
	.align	4
.nv.constant0._ZN10layer_norm22ln_bwd_finalize_kernelINS_22Kernel_traits_finalizeILj2048E13__nv_bfloat16S2_S2_S2_fjLb1ELj1024ELj4ENS_18Kernel_traits_baseILj2048ES2_S2_S2_S2_fjLj1024EEEEELb1ELb0EEEvNS_9BwdParamsE:
	.zero		824


//--------------------- .nv.constant0._ZN10layer_norm13ln_bwd_kernelINS_13Kernel_traitsI13__nv_bfloat16S2_S2_S2_fjLj2048ELj1ELj1ELj4ELj16ENS_18Kernel_traits_baseILj2048ES2_S2_S2_S2_fjLj128EEEEELb1ELb1ELb1ELb0EEEvNS_9BwdParamsE --------------------------
	.section	.nv.constant0._ZN10layer_norm13ln_bwd_kernelINS_13Kernel_traitsI13__nv_bfloat16S2_S2_S2_fjLj2048ELj1ELj1ELj4ELj16ENS_18Kernel_traits_baseILj2048ES2_S2_S2_S2_fjLj128EEEEELb1ELb1ELb1ELb0EEEvNS_9BwdParamsE,"a",@progbits
	.sectionflags	@""
	.align	4
.nv.constant0._ZN10layer_norm13ln_bwd_kernelINS_13Kernel_traitsI13__nv_bfloat16S2_S2_S2_fjLj2048ELj1ELj1ELj4ELj16ENS_18Kernel_traits_baseILj2048ES2_S2_S2_S2_fjLj128EEEEELb1ELb1ELb1ELb0EEEvNS_9BwdParamsE:
	.zero		824


//--------------------- .nv.constant0._ZN10layer_norm22ln_bwd_finalize_kernelINS_22Kernel_traits_finalizeILj2048E13__nv_bfloat16S2_S2_S2_fjLb1ELj1024ELj4ENS_18Kernel_traits_baseILj2048ES2_S2_S2_S2_fjLj1024EEEEELb1ELb1EEEvNS_9BwdParamsE --------------------------
	.section	.nv.constant0._ZN10layer_norm22ln_bwd_finalize_kernelINS_22Kernel_traits_finalizeILj2048E13__nv_bfloat16S2_S2_S2_fjLb1ELj1024ELj4ENS_18Kernel_traits_baseILj2048ES2_S2_S2_S2_fjLj1024EEEEELb1ELb1EEEvNS_9BwdParamsE,"a",@progbits
	.sectionflags	@""
	.align	4
.nv.constant0._ZN10layer_norm22ln_bwd_finalize_kernelINS_22Kernel_traits_finalizeILj2048E13__nv_bfloat16S2_S2_S2_fjLb1ELj1024ELj4ENS_18Kernel_traits_baseILj2048ES2_S2_S2_S2_fjLj1024EEEEELb1ELb1EEEvNS_9BwdParamsE:
	.zero		824


//--------------------- .nv.constant0._ZN10layer_norm13ln_bwd_kernelINS_13Kernel_traitsI13__nv_bfloat16S2_S2_S2_fjLj2048ELj1ELj1ELj4ELj16ENS_18Kernel_traits_baseILj2048ES2_S2_S2_S2_fjLj128EEEEELb1ELb1ELb1ELb1EEEvNS_9BwdParamsE --------------------------
	.section	.nv.constant0._ZN10layer_norm13ln_bwd_kernelINS_13Kernel_traitsI13__nv_bfloat16S2_S2_S2_fjLj2048ELj1ELj1ELj4ELj16ENS_18Kernel_traits_baseILj2048ES2_S2_S2_S2_fjLj128EEEEELb1ELb1ELb1ELb1EEEvNS_9BwdParamsE,"a",@progbits
	.sectionflags	@""
	.align	4
.nv.constant0._ZN10layer_norm13ln_bwd_kernelINS_13Kernel_traitsI13__nv_bfloat16S2_S2_S2_fjLj2048ELj1ELj1ELj4ELj16ENS_18Kernel_traits_baseILj2048ES2_S2_S2_S2_fjLj128EEEEELb1ELb1ELb1ELb1EEEvNS_9BwdParamsE:
	.zero		824


//--------------------- .nv.constant0._ZN10layer_norm13ln_bwd_kernelINS_13Kernel_traitsI6__halfS2_S2_S2_fjLj2048ELj1ELj1ELj4ELj16ENS_18Kernel_traits_baseILj2048ES2_S2_S2_S2_fjLj128EEEEELb0ELb0ELb0ELb0EEEvNS_9BwdParamsE --------------------------
	.section	.nv.constant0._ZN10layer_norm13ln_bwd_kernelINS_13Kernel_traitsI6__halfS2_S2_S2_fjLj2048ELj1ELj1ELj4ELj16ENS_18Kernel_traits_baseILj2048ES2_S2_S2_S2_fjLj128EEEEELb0ELb0ELb0ELb0EEEvNS_9BwdParamsE,"a",@progbits
	.sectionflags	@""
	.align	4
.nv.constant0._ZN10layer_norm13ln_bwd_kernelINS_13Kernel_traitsI6__halfS2_S2_S2_fjLj2048ELj1ELj1ELj4ELj16ENS_18Kernel_traits_baseILj2048ES2_S2_S2_S2_fjLj128EEEEELb0ELb0ELb0ELb0EEEvNS_9BwdParamsE:
	.zero		824


//--------------------- .nv.constant0._ZN10layer_norm13ln_bwd_kernelINS_13Kernel_traitsI6__halfS2_S2_S2_fjLj2048ELj1ELj1ELj4ELj16ENS_18Kernel_traits_baseILj2048ES2_S2_S2_S2_fjLj128EEEEELb0ELb0ELb0ELb1EEEvNS_9BwdParamsE --------------------------
	.section	.nv.constant0._ZN10layer_norm13ln_bwd_kernelINS_13Kernel_traitsI6__halfS2_S2_S2_fjLj2048ELj1ELj1ELj4ELj16ENS_18Kernel_traits_baseILj2048ES2_S2_S2_S2_fjLj128EEEEELb0ELb0ELb0ELb1EEEvNS_9BwdParamsE,"a",@progbits
	.sectionflags	@""
	.align	4
.nv.constant0._ZN10layer_norm13ln_bwd_kernelINS_13Kernel_traitsI6__halfS2_S2_S2_fjLj2048ELj1ELj1ELj4ELj16ENS_18Kernel_traits_baseILj2048ES2_S2_S2_S2_fjLj128EEEEELb0ELb0ELb0ELb1EEEvNS_9BwdParamsE:
	.zero		824


//--------------------- .nv.constant0._ZN10layer_norm13ln_bwd_kernelINS_13Kernel_traitsI6__halfS2_S2_S2_fjLj2048ELj1ELj1ELj4ELj16ENS_18Kernel_traits_baseILj2048ES2_S2_S2_S2_fjLj128EEEEELb0ELb0ELb1ELb0EEEvNS_9BwdParamsE --------------------------
	.section	.nv.constant0._ZN10layer_norm13ln_bwd_kernelINS_13Kernel_traitsI6__halfS2_S2_S2_fjLj2048ELj1ELj1ELj4ELj16ENS_18Kernel_traits_baseILj2048ES2_S2_S2_S2_fjLj128EEEEELb0ELb0ELb1ELb0EEEvNS_9BwdParamsE,"a",@progbits
	.sectionflags	@""
	.align	4
.nv.constant0._ZN10layer_norm13ln_bwd_kernelINS_13Kernel_traitsI6__halfS2_S2_S2_fjLj2048ELj1ELj1ELj4ELj16ENS_18Kernel_traits_baseILj2048ES2_S2_S2_S2_fjLj128EEEEELb0ELb0ELb1ELb0EEEvNS_9BwdParamsE:
	.zero		824


//--------------------- .nv.constant0._ZN10layer_norm13ln_bwd_kernelINS_13Kernel_traitsI6__halfS2_S2_S2_fjLj2048ELj1ELj1ELj4ELj16ENS_18Kernel_traits_baseILj2048ES2_S2_S2_S2_fjLj128EEEEELb0ELb0ELb1ELb1EEEvNS_9BwdParamsE --------------------------
	.section	.nv.constant0._ZN10layer_norm13ln_bwd_kernelINS_13Kernel_traitsI6__halfS2_S2_S2_fjLj2048ELj1ELj1ELj4ELj16ENS_18Kernel_traits_baseILj2048ES2_S2_S2_S2_fjLj128EEEEELb0ELb0ELb1ELb1EEEvNS_9BwdParamsE,"a",@progbits
	.sectionflags	@""
	.align	4
.nv.constant0._ZN10layer_norm13ln_bwd_kernelINS_13Kernel_traitsI6__halfS2_S2_S2_fjLj2048ELj1ELj1ELj4ELj16ENS_18Kernel_traits_baseILj2048ES2_S2_S2_S2_fjLj128EEEEELb0ELb0ELb1ELb1EEEvNS_9BwdParamsE:
	.zero		824


//--------------------- .nv.constant0._ZN10layer_norm13ln_bwd_kernelINS_13Kernel_traitsI6__halfS2_S2_S2_fjLj2048ELj1ELj1ELj4ELj16ENS_18Kernel_traits_baseILj2048ES2_S2_S2_S2_fjLj128EEEEELb0ELb1ELb0ELb0EEEvNS_9BwdParamsE --------------------------
	.section	.nv.constant0._ZN10layer_norm13ln_bwd_kernelINS_13Kernel_traitsI6__halfS2_S2_S2_fjLj2048ELj1ELj1ELj4ELj16ENS_18Kernel_traits_baseILj2048ES2_S2_S2_S2_fjLj128EEEEELb0ELb1ELb0ELb0EEEvNS_9BwdParamsE,"a",@progbits
	.sectionflags	@""
	.align	4
.nv.constant0._ZN10layer_norm13ln_bwd_kernelINS_13Kernel_traitsI6__halfS2_S2_S2_fjLj2048ELj1ELj1ELj4ELj16ENS_18Kernel_traits_baseILj2048ES2_S2_S2_S2_fjLj128EEEEELb0ELb1ELb0ELb0EEEvNS_9BwdParamsE:
	.zero		824


//--------------------- .nv.constant0._ZN10layer_norm13ln_bwd_kernelINS_13Kernel_traitsI6__halfS2_S2_S2_fjLj2048ELj1ELj1ELj4ELj16ENS_18Kernel_traits_baseILj2048ES2_S2_S2_S2_fjLj128EEEEELb0ELb1ELb0ELb1EEEvNS_9BwdParamsE --------------------------
	.section	.nv.constant0._ZN10layer_norm13ln_bwd_kernelINS_13Kernel_traitsI6__halfS2_S2_S2_fjLj2048ELj1ELj1ELj4ELj16ENS_18Kernel_traits_baseILj2048ES2_S2_S2_S2_fjLj128EEEEELb0ELb1ELb0ELb1EEEvNS_9BwdParamsE,"a",@progbits
	.sectionflags	@""
	.align	4
.nv.constant0._ZN10layer_norm13ln_bwd_kernelINS_13Kernel_traitsI6__halfS2_S2_S2_fjLj2048ELj1ELj1ELj4ELj16ENS_18Kernel_traits_baseILj2048ES2_S2_S2_S2_fjLj128EEEEELb0ELb1ELb0ELb1EEEvNS_9BwdParamsE:
	.zero		824


//--------------------- .nv.constant0._ZN10layer_norm13ln_bwd_kernelINS_13Kernel_traitsI6__halfS2_S2_S2_fjLj2048ELj1ELj1ELj4ELj16ENS_18Kernel_traits_baseILj2048ES2_S2_S2_S2_fjLj128EEEEELb0ELb1ELb1ELb0EEEvNS_9BwdParamsE --------------------------
	.section	.nv.constant0._ZN10layer_norm13ln_bwd_kernelINS_13Kernel_traitsI6__halfS2_S2_S2_fjLj2048ELj1ELj1ELj4ELj16ENS_18Kernel_traits_baseILj2048ES2_S2_S2_S2_fjLj128EEEEELb0ELb1ELb1ELb0EEEvNS_9BwdParamsE,"a",@progbits
	.sectionflags	@""
	.align	4
.nv.constant0._ZN10layer_norm13ln_bwd_kernelINS_13Kernel_traitsI6__halfS2_S2_S2_fjLj2048ELj1ELj1ELj4ELj16ENS_18Kernel_traits_baseILj2048ES2_S2_S2_S2_fjLj128EEEEELb0ELb1ELb1ELb0EEEvNS_9BwdParamsE:
	.zero		824


//--------------------- .nv.constant0._ZN10layer_norm13ln_bwd_kernelINS_13Kernel_traitsI6__halfS2_S2_S2_fjLj2048ELj1ELj1ELj4ELj16ENS_18Kernel_traits_baseILj2048ES2_S2_S2_S2_fjLj128EEEEELb0ELb1ELb1ELb1EEEvNS_9BwdParamsE --------------------------
	.section	.nv.constant0._ZN10layer_norm13ln_bwd_kernelINS_13Kernel_traitsI6__halfS2_S2_S2_fjLj2048ELj1ELj1ELj4ELj16ENS_18Kernel_traits_baseILj2048ES2_S2_S2_S2_fjLj128EEEEELb0ELb1ELb1ELb1EEEvNS_9BwdParamsE,"a",@progbits
	.sectionflags	@""
	.align	4
.nv.constant0._ZN10layer_norm13ln_bwd_kernelINS_13Kernel_traitsI6__halfS2_S2_S2_fjLj2048ELj1ELj1ELj4ELj16ENS_18Kernel_traits_baseILj2048ES2_S2_S2_S2_fjLj128EEEEELb0ELb1ELb1ELb1EEEvNS_9BwdParamsE:
	.zero		824


//--------------------- .nv.constant0._ZN10layer_norm13ln_bwd_kernelINS_13Kernel_traitsI6__halfS2_S2_S2_fjLj2048ELj1ELj1ELj4ELj16ENS_18Kernel_traits_baseILj2048ES2_S2_S2_S2_fjLj128EEEEELb1ELb0ELb0ELb0EEEvNS_9BwdParamsE --------------------------
	.section	.nv.constant0._ZN10layer_norm13ln_bwd_kernelINS_13Kernel_traitsI6__halfS2_S2_S2_fjLj2048ELj1ELj1ELj4ELj16ENS_18Kernel_traits_baseILj2048ES2_S2_S2_S2_fjLj128EEEEELb1ELb0ELb0ELb0EEEvNS_9BwdParamsE,"a",@progbits
	.sectionflags	@""
	.align	4
.nv.constant0._ZN10layer_norm13ln_bwd_kernelINS_13Kernel_traitsI6__halfS2_S2_S2_fjLj2048ELj1ELj1ELj4ELj16ENS_18Kernel_traits_baseILj2048ES2_S2_S2_S2_fjLj128EEEEELb1ELb0ELb0ELb0EEEvNS_9BwdParamsE:
	.zero		824


//--------------------- .nv.constant0._ZN10layer_norm13ln_bwd_kernelINS_13Kernel_traitsI6__halfS2_S2_S2_fjLj2048ELj1ELj1ELj4ELj16ENS_18Kernel_traits_baseILj2048ES2_S2_S2_S2_fjLj128EEEEELb1ELb0ELb0ELb1EEEvNS_9BwdParamsE --------------------------
	.section	.nv.constant0._ZN10layer_norm13ln_bwd_kernelINS_13Kernel_traitsI6__halfS2_S2_S2_fjLj2048ELj1ELj1ELj4ELj16ENS_18Kernel_traits_baseILj2048ES2_S2_S2_S2_fjLj128EEEEELb1ELb0ELb0ELb1EEEvNS_9BwdParamsE,"a",@progbits
	.sectionflags	@""
	.align	4
.nv.constant0._ZN10layer_norm13ln_bwd_kernelINS_13Kernel_traitsI6__halfS2_S2_S2_fjLj2048ELj1ELj1ELj4ELj16ENS_18Kernel_traits_baseILj2048ES2_S2_S2_S2_fjLj128EEEEELb1ELb0ELb0ELb1EEEvNS_9BwdParamsE:
	.zero		824


//--------------------- .nv.constant0._ZN10layer_norm22ln_bwd_finalize_kernelINS_22Kernel_traits_finalizeILj2048E6__halfS2_S2_S2_fjLb0ELj1024ELj4ENS_18Kernel_traits_baseILj2048ES2_S2_S2_S2_fjLj1024EEEEELb0ELb0EEEvNS_9BwdParamsE --------------------------
	.section	.nv.constant0._ZN10layer_norm22ln_bwd_finalize_kernelINS_22Kernel_traits_finalizeILj2048E6__halfS2_S2_S2_fjLb0ELj1024ELj4ENS_18Kernel_traits_baseILj2048ES2_S2_S2_S2_fjLj1024EEEEELb0ELb0EEEvNS_9BwdParamsE,"a",@progbits
	.sectionflags	@""
	.align	4
.nv.constant0._ZN10layer_norm22ln_bwd_finalize_kernelINS_22Kernel_traits_finalizeILj2048E6__halfS2_S2_S2_fjLb0ELj1024ELj4ENS_18Kernel_traits_baseILj2048ES2_S2_S2_S2_fjLj1024EEEEELb0ELb0EEEvNS_9BwdParamsE:
	.zero		824


//--------------------- .nv.constant0._ZN10layer_norm13ln_bwd_kernelINS_13Kernel_traitsI6__halfS2_S2_S2_fjLj2048ELj1ELj1ELj4ELj16ENS_18Kernel_traits_baseILj2048ES2_S2_S2_S2_fjLj128EEEEELb1ELb0ELb1ELb0EEEvNS_9BwdParamsE --------------------------
	.section	.nv.constant0._ZN10layer_norm13ln_bwd_kernelINS_13Kernel_traitsI6__halfS2_S2_S2_fjLj2048ELj1ELj1ELj4ELj16ENS_18Kernel_traits_baseILj2048ES2_S2_S2_S2_fjLj128EEEEELb1ELb0ELb1ELb0EEEvNS_9BwdParamsE,"a",@progbits
	.sectionflags	@""
	.align	4
.nv.constant0._ZN10layer_norm13ln_bwd_kernelINS_13Kernel_traitsI6__halfS2_S2_S2_fjLj2048ELj1ELj1ELj4ELj16ENS_18Kernel_traits_baseILj2048ES2_S2_S2_S2_fjLj128EEEEELb1ELb0ELb1ELb0EEEvNS_9BwdParamsE:
	.zero		824


//--------------------- .nv.constant0._ZN10layer_norm22ln_bwd_finalize_kernelINS_22Kernel_traits_finalizeILj2048E6__halfS2_S2_S2_fjLb0ELj1024ELj4ENS_18Kernel_traits_baseILj2048ES2_S2_S2_S2_fjLj1024EEEEELb0ELb1EEEvNS_9BwdParamsE --------------------------
	.section	.nv.constant0._ZN10layer_norm22ln_bwd_finalize_kernelINS_22Kernel_traits_finalizeILj2048E6__halfS2_S2_S2_fjLb0ELj1024ELj4ENS_18Kernel_traits_baseILj2048ES2_S2_S2_S2_fjLj1024EEEEELb0ELb1EEEvNS_9BwdParamsE,"a",@progbits
	.sectionflags	@""
	.align	4
.nv.constant0._ZN10layer_norm22ln_bwd_finalize_kernelINS_22Kernel_traits_finalizeILj2048E6__halfS2_S2_S2_fjLb0ELj1024ELj4ENS_18Kernel_traits_baseILj2048ES2_S2_S2_S2_fjLj1024EEEEELb0ELb1EEEvNS_9BwdParamsE:
	.zero		824


//--------------------- .nv.constant0._ZN10layer_norm13ln_bwd_kernelINS_13Kernel_traitsI6__halfS2_S2_S2_fjLj2048ELj1ELj1ELj4ELj16ENS_18Kernel_traits_baseILj2048ES2_S2_S2_S2_fjLj128EEEEELb1ELb0ELb1ELb1EEEvNS_9BwdParamsE --------------------------
	.section	.nv.constant0._ZN10layer_norm13ln_bwd_kernelINS_13Kernel_traitsI6__halfS2_S2_S2_fjLj2048ELj1ELj1ELj4ELj16ENS_18Kernel_traits_baseILj2048ES2_S2_S2_S2_fjLj128EEEEELb1ELb0ELb1ELb1EEEvNS_9BwdParamsE,"a",@progbits
	.sectionflags	@""
	.align	4
.nv.constant0._ZN10layer_norm13ln_bwd_kernelINS_13Kernel_traitsI6__halfS2_S2_S2_fjLj2048ELj1ELj1ELj4ELj16ENS_18Kernel_traits_baseILj2048ES2_S2_S2_S2_fjLj128EEEEELb1ELb0ELb1ELb1EEEvNS_9BwdParamsE:
	.zero		824


//--------------------- .nv.constant0._ZN10layer_norm13ln_bwd_kernelINS_13Kernel_traitsI6__halfS2_S2_S2_fjLj2048ELj1ELj1ELj4ELj16ENS_18Kernel_traits_baseILj2048ES2_S2_S2_S2_fjLj128EEEEELb1ELb1ELb0ELb0EEEvNS_9BwdParamsE --------------------------
	.section	.nv.constant0._ZN10layer_norm13ln_bwd_kernelINS_13Kernel_traitsI6__halfS2_S2_S2_fjLj2048ELj1ELj1ELj4ELj16ENS_18Kernel_traits_baseILj2048ES2_S2_S2_S2_fjLj128EEEEELb1ELb1ELb0ELb0EEEvNS_9BwdParamsE,"a",@progbits
	.sectionflags	@""
	.align	4
.nv.constant0._ZN10layer_norm13ln_bwd_kernelINS_13Kernel_traitsI6__halfS2_S2_S2_fjLj2048ELj1ELj1ELj4ELj16ENS_18Kernel_traits_baseILj2048ES2_S2_S2_S2_fjLj128EEEEELb1ELb1ELb0ELb0EEEvNS_9BwdParamsE:
	.zero		824


//--------------------- .nv.constant0._ZN10layer_norm13ln_bwd_kernelINS_13Kernel_traitsI6__halfS2_S2_S2_fjLj2048ELj1ELj1ELj4ELj16ENS_18Kernel_traits_baseILj2048ES2_S2_S2_S2_fjLj128EEEEELb1ELb1ELb0ELb1EEEvNS_9BwdParamsE --------------------------
	.section	.nv.constant0._ZN10layer_norm13ln_bwd_kernelINS_13Kernel_traitsI6__halfS2_S2_S2_fjLj2048ELj1ELj1ELj4ELj16ENS_18Kernel_traits_baseILj2048ES2_S2_S2_S2_fjLj128EEEEELb1ELb1ELb0ELb1EEEvNS_9BwdParamsE,"a",@progbits
	.sectionflags	@""
	.align	4
.nv.constant0._ZN10layer_norm13ln_bwd_kernelINS_13Kernel_traitsI6__halfS2_S2_S2_fjLj2048ELj1ELj1ELj4ELj16ENS_18Kernel_traits_baseILj2048ES2_S2_S2_S2_fjLj128EEEEELb1ELb1ELb0ELb1EEEvNS_9BwdParamsE:
	.zero		824


//--------------------- .nv.constant0._ZN10layer_norm22ln_bwd_finalize_kernelINS_22Kernel_traits_finalizeILj2048E6__halfS2_S2_S2_fjLb1ELj1024ELj4ENS_18Kernel_traits_baseILj2048ES2_S2_S2_S2_fjLj1024EEEEELb1ELb0EEEvNS_9BwdParamsE --------------------------
	.section	.nv.constant0._ZN10layer_norm22ln_bwd_finalize_kernelINS_22Kernel_traits_finalizeILj2048E6__halfS2_S2_S2_fjLb1ELj1024ELj4ENS_18Kernel_traits_baseILj2048ES2_S2_S2_S2_fjLj1024EEEEELb1ELb0EEEvNS_9BwdParamsE,"a",@progbits
	.sectionflags	@""
	.align	4
.nv.constant0._ZN10layer_norm22ln_bwd_finalize_kernelINS_22Kernel_traits_finalizeILj2048E6__halfS2_S2_S2_fjLb1ELj1024ELj4ENS_18Kernel_traits_baseILj2048ES2_S2_S2_S2_fjLj1024EEEEELb1ELb0EEEvNS_9BwdParamsE:
	.zero		824


//--------------------- .nv.constant0._ZN10layer_norm13ln_bwd_kernelINS_13Kernel_traitsI6__halfS2_S2_S2_fjLj2048ELj1ELj1ELj4ELj16ENS_18Kernel_traits_baseILj2048ES2_S2_S2_S2_fjLj128EEEEELb1ELb1ELb1ELb0EEEvNS_9BwdParamsE --------------------------
	.section	.nv.constant0._ZN10layer_norm13ln_bwd_kernelINS_13Kernel_traitsI6__halfS2_S2_S2_fjLj2048ELj1ELj1ELj4ELj16ENS_18Kernel_traits_baseILj2048ES2_S2_S2_S2_fjLj128EEEEELb1ELb1ELb1ELb0EEEvNS_9BwdParamsE,"a",@progbits
	.sectionflags	@""
	.align	4
.nv.constant0._ZN10layer_norm13ln_bwd_kernelINS_13Kernel_traitsI6__halfS2_S2_S2_fjLj2048ELj1ELj1ELj4ELj16ENS_18Kernel_traits_baseILj2048ES2_S2_S2_S2_fjLj128EEEEELb1ELb1ELb1ELb0EEEvNS_9BwdParamsE:
	.zero		824


//--------------------- .nv.constant0._ZN10layer_norm22ln_bwd_finalize_kernelINS_22Kernel_traits_finalizeILj2048E6__halfS2_S2_S2_fjLb1ELj1024ELj4ENS_18Kernel_traits_baseILj2048ES2_S2_S2_S2_fjLj1024EEEEELb1ELb1EEEvNS_9BwdParamsE --------------------------
	.section	.nv.constant0._ZN10layer_norm22ln_bwd_finalize_kernelINS_22Kernel_traits_finalizeILj2048E6__halfS2_S2_S2_fjLb1ELj1024ELj4ENS_18Kernel_traits_baseILj2048ES2_S2_S2_S2_fjLj1024EEEEELb1ELb1EEEvNS_9BwdParamsE,"a",@progbits
	.sectionflags	@""
	.align	4
.nv.constant0._ZN10layer_norm22ln_bwd_finalize_kernelINS_22Kernel_traits_finalizeILj2048E6__halfS2_S2_S2_fjLb1ELj1024ELj4ENS_18Kernel_traits_baseILj2048ES2_S2_S2_S2_fjLj1024EEEEELb1ELb1EEEvNS_9BwdParamsE:
	.zero		824


//--------------------- .nv.constant0._ZN10layer_norm13ln_bwd_kernelINS_13Kernel_traitsI6__halfS2_S2_S2_fjLj2048ELj1ELj1ELj4ELj16ENS_18Kernel_traits_baseILj2048ES2_S2_S2_S2_fjLj128EEEEELb1ELb1ELb1ELb1EEEvNS_9BwdParamsE --------------------------
	.section	.nv.constant0._ZN10layer_norm13ln_bwd_kernelINS_13Kernel_traitsI6__halfS2_S2_S2_fjLj2048ELj1ELj1ELj4ELj16ENS_18Kernel_traits_baseILj2048ES2_S2_S2_S2_fjLj128EEEEELb1ELb1ELb1ELb1EEEvNS_9BwdParamsE,"a",@progbits
	.sectionflags	@""
	.align	4
.nv.constant0._ZN10layer_norm13ln_bwd_kernelINS_13Kernel_traitsI6__halfS2_S2_S2_fjLj2048ELj1ELj1ELj4ELj16ENS_18Kernel_traits_baseILj2048ES2_S2_S2_S2_fjLj128EEEEELb1ELb1ELb1ELb1EEEvNS_9BwdParamsE:
	.zero		824


//--------------------- .nv.constant0._ZN10layer_norm13ln_bwd_kernelINS_13Kernel_traitsIf13__nv_bfloat16S2_S2_fjLj2048ELj1ELj1ELj4ELj16ENS_18Kernel_traits_baseILj2048EfS2_S2_S2_fjLj128EEEEELb0ELb0ELb0ELb0EEEvNS_9BwdParamsE --------------------------
	.section	.nv.constant0._ZN10layer_norm13ln_bwd_kernelINS_13Kernel_traitsIf13__nv_bfloat16S2_S2_fjLj2048ELj1ELj1ELj4ELj16ENS_18Kernel_traits_baseILj2048EfS2_S2_S2_fjLj128EEEEELb0ELb0ELb0ELb0EEEvNS_9BwdParamsE,"a",@progbits
	.sectionflags	@""
	.align	4
.nv.constant0._ZN10layer_norm13ln_bwd_kernelINS_13Kernel_traitsIf13__nv_bfloat16S2_S2_fjLj2048ELj1ELj1ELj4ELj16ENS_18Kernel_traits_baseILj2048EfS2_S2_S2_fjLj128EEEEELb0ELb0ELb0ELb0EEEvNS_9BwdParamsE:
	.zero		824


//--------------------- .nv.constant0._ZN10layer_norm13ln_bwd_kernelINS_13Kernel_traitsIf13__nv_bfloat16S2_S2_fjLj2048ELj1ELj1ELj4ELj16ENS_18Kernel_traits_baseILj2048EfS2_S2_S2_fjLj128EEEEELb0ELb0ELb0ELb1EEEvNS_9BwdParamsE --------------------------
	.section	.nv.constant0._ZN10layer_norm13ln_bwd_kernelINS_13Kernel_traitsIf13__nv_bfloat16S2_S2_fjLj2048ELj1ELj1ELj4ELj16ENS_18Kernel_traits_baseILj2048EfS2_S2_S2_fjLj128EEEEELb0ELb0ELb0ELb1EEEvNS_9BwdParamsE,"a",@progbits
	.sectionflags	@""
	.align	4
.nv.constant0._ZN10layer_norm13ln_bwd_kernelINS_13Kernel_traitsIf13__nv_bfloat16S2_S2_fjLj2048ELj1ELj1ELj4ELj16ENS_18Kernel_traits_baseILj2048EfS2_S2_S2_fjLj128EEEEELb0ELb0ELb0ELb1EEEvNS_9BwdParamsE:
	.zero		824


//--------------------- .nv.constant0._ZN10layer_norm13ln_bwd_kernelINS_13Kernel_traitsIf13__nv_bfloat16S2_S2_fjLj2048ELj1ELj1ELj4ELj16ENS_18Kernel_traits_baseILj2048EfS2_S2_S2_fjLj128EEEEELb0ELb0ELb1ELb0EEEvNS_9BwdParamsE --------------------------
	.section	.nv.constant0._ZN10layer_norm13ln_bwd_kernelINS_13Kernel_traitsIf13__nv_bfloat16S2_S2_fjLj2048ELj1ELj1ELj4ELj16ENS_18Kernel_traits_baseILj2048EfS2_S2_S2_fjLj128EEEEELb0ELb0ELb1ELb0EEEvNS_9BwdParamsE,"a",@progbits
	.sectionflags	@""
	.align	4
.nv.constant0._ZN10layer_norm13ln_bwd_kernelINS_13Kernel_traitsIf13__nv_bfloat16S2_S2_fjLj2048ELj1ELj1ELj4ELj16ENS_18Kernel_traits_baseILj2048EfS2_S2_S2_fjLj128EEEEELb0ELb0ELb1ELb0EEEvNS_9BwdParamsE:
	.zero		824


//--------------------- .nv.constant0._ZN10layer_norm13ln_bwd_kernelINS_13Kernel_traitsIf13__nv_bfloat16S2_S2_fjLj2048ELj1ELj1ELj4ELj16ENS_18Kernel_traits_baseILj2048EfS2_S2_S2_fjLj128EEEEELb0ELb0ELb1ELb1EEEvNS_9BwdParamsE --------------------------
	.section	.nv.constant0._ZN10layer_norm13ln_bwd_kernelINS_13Kernel_traitsIf13__nv_bfloat16S2_S2_fjLj2048ELj1ELj1ELj4ELj16ENS_18Kernel_traits_baseILj2048EfS2_S2_S2_fjLj128EEEEELb0ELb0ELb1ELb1EEEvNS_9BwdParamsE,"a",@progbits
	.sectionflags	@""
	.align	4
.nv.constant0._ZN10layer_norm13ln_bwd_kernelINS_13Kernel_traitsIf13__nv_bfloat16S2_S2_fjLj2048ELj1ELj1ELj4ELj16ENS_18Kernel_traits_baseILj2048EfS2_S2_S2_fjLj128EEEEELb0ELb0ELb1ELb1EEEvNS_9BwdParamsE:
	.zero		824


//--------------------- .nv.constant0._ZN10layer_norm13ln_bwd_kernelINS_13Kernel_traitsIf13__nv_bfloat16S2_S2_fjLj2048ELj1ELj1ELj4ELj16ENS_18Kernel_traits_baseILj2048EfS2_S2_S2_fjLj128EEEEELb0ELb1ELb0ELb0EEEvNS_9BwdParamsE --------------------------
	.section	.nv.constant0._ZN10layer_norm13ln_bwd_kernelINS_13Kernel_traitsIf13__nv_bfloat16S2_S2_fjLj2048ELj1ELj1ELj4ELj16ENS_18Kernel_traits_baseILj2048EfS2_S2_S2_fjLj128EEEEELb0ELb1ELb0ELb0EEEvNS_9BwdParamsE,"a",@progbits
	.sectionflags	@""
	.align	4
.nv.constant0._ZN10layer_norm13ln_bwd_kernelINS_13Kernel_traitsIf13__nv_bfloat16S2_S2_fjLj2048ELj1ELj1ELj4ELj16ENS_18Kernel_traits_baseILj2048EfS2_S2_S2_fjLj128EEEEELb0ELb1ELb0ELb0EEEvNS_9BwdParamsE:
	.zero		824


//--------------------- .nv.constant0._ZN10layer_norm13ln_bwd_kernelINS_13Kernel_traitsIf13__nv_bfloat16S2_S2_fjLj2048ELj1ELj1ELj4ELj16ENS_18Kernel_traits_baseILj2048EfS2_S2_S2_fjLj128EEEEELb0ELb1ELb0ELb1EEEvNS_9BwdParamsE --------------------------
	.section	.nv.constant0._ZN10layer_norm13ln_bwd_kernelINS_13Kernel_traitsIf13__nv_bfloat16S2_S2_fjLj2048ELj1ELj1ELj4ELj16ENS_18Kernel_traits_baseILj2048EfS2_S2_S2_fjLj128EEEEELb0ELb1ELb0ELb1EEEvNS_9BwdParamsE,"a",@progbits
	.sectionflags	@""
	.align	4
.nv.constant0._ZN10layer_norm13ln_bwd_kernelINS_13Kernel_traitsIf13__nv_bfloat16S2_S2_fjLj2048ELj1ELj1ELj4ELj16ENS_18Kernel_traits_baseILj2048EfS2_S2_S2_fjLj128EEEEELb0ELb1ELb0ELb1EEEvNS_9BwdParamsE:
	.zero		824


//--------------------- .nv.constant0._ZN10layer_norm13ln_bwd_kernelINS_13Kernel_traitsIf13__nv_bfloat16S2_S2_fjLj2048ELj1ELj1ELj4ELj16ENS_18Kernel_traits_baseILj2048EfS2_S2_S2_fjLj128EEEEELb0ELb1ELb1ELb0EEEvNS_9BwdParamsE --------------------------
	.section	.nv.constant0._ZN10layer_norm13ln_bwd_kernelINS_13Kernel_traitsIf13__nv_bfloat16S2_S2_fjLj2048ELj1ELj1ELj4ELj16ENS_18Kernel_traits_baseILj2048EfS2_S2_S2_fjLj128EEEEELb0ELb1ELb1ELb0EEEvNS_9BwdParamsE,"a",@progbits
	.sectionflags	@""
	.align	4
.nv.constant0._ZN10layer_norm13ln_bwd_kernelINS_13Kernel_traitsIf13__nv_bfloat16S2_S2_fjLj2048ELj1ELj1ELj4ELj16ENS_18Kernel_traits_baseILj2048EfS2_S2_S2_fjLj128EEEEELb0ELb1ELb1ELb0EEEvNS_9BwdParamsE:
	.zero		824


//--------------------- .nv.constant0._ZN10layer_norm13ln_bwd_kernelINS_13Kernel_traitsIf13__nv_bfloat16S2_S2_fjLj2048ELj1ELj1ELj4ELj16ENS_18Kernel_traits_baseILj2048EfS2_S2_S2_fjLj128EEEEELb0ELb1ELb1ELb1EEEvNS_9BwdParamsE --------------------------
	.section	.nv.constant0._ZN10layer_norm13ln_bwd_kernelINS_13Kernel_traitsIf13__nv_bfloat16S2_S2_fjLj2048ELj1ELj1ELj4ELj16ENS_18Kernel_traits_baseILj2048EfS2_S2_S2_fjLj128EEEEELb0ELb1ELb1ELb1EEEvNS_9BwdParamsE,"a",@progbits
	.sectionflags	@""
	.align	4
.nv.constant0._ZN10layer_norm13ln_bwd_kernelINS_13Kernel_traitsIf13__nv_bfloat16S2_S2_fjLj2048ELj1ELj1ELj4ELj16ENS_18Kernel_traits_baseILj2048EfS2_S2_S2_fjLj128EEEEELb0ELb1ELb1ELb1EEEvNS_9BwdParamsE:
	.zero		824


//--------------------- .nv.constant0._ZN10layer_norm13ln_bwd_kernelINS_13Kernel_traitsIf13__nv_bfloat16S2_S2_fjLj2048ELj1ELj1ELj4ELj16ENS_18Kernel_traits_baseILj2048EfS2_S2_S2_fjLj128EEEEELb1ELb0ELb0ELb0EEEvNS_9BwdParamsE --------------------------
	.section	.nv.constant0._ZN10layer_norm13ln_bwd_kernelINS_13Kernel_traitsIf13__nv_bfloat16S2_S2_fjLj2048ELj1ELj1ELj4ELj16ENS_18Kernel_traits_baseILj2048EfS2_S2_S2_fjLj128EEEEELb1ELb0ELb0ELb0EEEvNS_9BwdParamsE,"a",@progbits
	.sectionflags	@""
	.align	4
.nv.constant0._ZN10layer_norm13ln_bwd_kernelINS_13Kernel_traitsIf13__nv_bfloat16S2_S2_fjLj2048ELj1ELj1ELj4ELj16ENS_18Kernel_traits_baseILj2048EfS2_S2_S2_fjLj128EEEEELb1ELb0ELb0ELb0EEEvNS_9BwdParamsE:
	.zero		824


//--------------------- .nv.constant0._ZN10layer_norm13ln_bwd_kernelINS_13Kernel_traitsIf13__nv_bfloat16S2_S2_fjLj2048ELj1ELj1ELj4ELj16ENS_18Kernel_traits_baseILj2048EfS2_S2_S2_fjLj128EEEEELb1ELb0ELb0ELb1EEEvNS_9BwdParamsE --------------------------
	.section	.nv.constant0._ZN10layer_norm13ln_bwd_kernelINS_13Kernel_traitsIf13__nv_bfloat16S2_S2_fjLj2048ELj1ELj1ELj4ELj16ENS_18Kernel_traits_baseILj2048EfS2_S2_S2_fjLj128EEEEELb1ELb0ELb0ELb1EEEvNS_9BwdParamsE,"a",@progbits
	.sectionflags	@""
	.align	4
.nv.constant0._ZN10layer_norm13ln_bwd_kernelINS_13Kernel_traitsIf13__nv_bfloat16S2_S2_fjLj2048ELj1ELj1ELj4ELj16ENS_18Kernel_traits_baseILj2048EfS2_S2_S2_fjLj128EEEEELb1ELb0ELb0ELb1EEEvNS_9BwdParamsE:
	.zero		824


//--------------------- .nv.constant0._ZN10layer_norm22ln_bwd_finalize_kernelINS_22Kernel_traits_finalizeILj2048Ef13__nv_bfloat16S2_S2_fjLb0ELj1024ELj4ENS_18Kernel_traits_baseILj2048EfS2_S2_S2_fjLj1024EEEEELb0ELb0EEEvNS_9BwdParamsE --------------------------
	.section	.nv.constant0._ZN10layer_norm22ln_bwd_finalize_kernelINS_22Kernel_traits_finalizeILj2048Ef13__nv_bfloat16S2_S2_fjLb0ELj1024ELj4ENS_18Kernel_traits_baseILj2048EfS2_S2_S2_fjLj1024EEEEELb0ELb0EEEvNS_9BwdParamsE,"a",@progbits
	.sectionflags	@""
	.align	4
.nv.constant0._ZN10layer_norm22ln_bwd_finalize_kernelINS_22Kernel_traits_finalizeILj2048Ef13__nv_bfloat16S2_S2_fjLb0ELj1024ELj4ENS_18Kernel_traits_baseILj2048EfS2_S2_S2_fjLj1024EEEEELb0ELb0EEEvNS_9BwdParamsE:
	.zero		824


//--------------------- .nv.constant0._ZN10layer_norm13ln_bwd_kernelINS_13Kernel_traitsIf13__nv_bfloat16S2_S2_fjLj2048ELj1ELj1ELj4ELj16ENS_18Kernel_traits_baseILj2048EfS2_S2_S2_fjLj128EEEEELb1ELb0ELb1ELb0EEEvNS_9BwdParamsE --------------------------
	.section	.nv.constant0._ZN10layer_norm13ln_bwd_kernelINS_13Kernel_traitsIf13__nv_bfloat16S2_S2_fjLj2048ELj1ELj1ELj4ELj16ENS_18Kernel_traits_baseILj2048EfS2_S2_S2_fjLj128EEEEELb1ELb0ELb1ELb0EEEvNS_9BwdParamsE,"a",@progbits
	.sectionflags	@""
	.align	4
.nv.constant0._ZN10layer_norm13ln_bwd_kernelINS_13Kernel_traitsIf13__nv_bfloat16S2_S2_fjLj2048ELj1ELj1ELj4ELj16ENS_18Kernel_traits_baseILj2048EfS2_S2_S2_fjLj128EEEEELb1ELb0ELb1ELb0EEEvNS_9BwdParamsE:
	.zero		824


//--------------------- .nv.constant0._ZN10layer_norm22ln_bwd_finalize_kernelINS_22Kernel_traits_finalizeILj2048Ef13__nv_bfloat16S2_S2_fjLb0ELj1024ELj4ENS_18Kernel_traits_baseILj2048EfS2_S2_S2_fjLj1024EEEEELb0ELb1EEEvNS_9BwdParamsE --------------------------
	.section	.nv.constant0._ZN10layer_norm22ln_bwd_finalize_kernelINS_22Kernel_traits_finalizeILj2048Ef13__nv_bfloat16S2_S2_fjLb0ELj1024ELj4ENS_18Kernel_traits_baseILj2048EfS2_S2_S2_fjLj1024EEEEELb0ELb1EEEvNS_9BwdParamsE,"a",@progbits
	.sectionflags	@""
	.align	4
.nv.constant0._ZN10layer_norm22ln_bwd_finalize_kernelINS_22Kernel_traits_finalizeILj2048Ef13__nv_bfloat16S2_S2_fjLb0ELj1024ELj4ENS_18Kernel_traits_baseILj2048EfS2_S2_S2_fjLj1024EEEEELb0ELb1EEEvNS_9BwdParamsE:
	.zero		824


//--------------------- .nv.constant0._ZN10layer_norm13ln_bwd_kernelINS_13Kernel_traitsIf13__nv_bfloat16S2_S2_fjLj2048ELj1ELj1ELj4ELj16ENS_18Kernel_traits_baseILj2048EfS2_S2_S2_fjLj128EEEEELb1ELb0ELb1ELb1EEEvNS_9BwdParamsE --------------------------
	.section	.nv.constant0._ZN10layer_norm13ln_bwd_kernelINS_13Kernel_traitsIf13__nv_bfloat16S2_S2_fjLj2048ELj1ELj1ELj4ELj16ENS_18Kernel_traits_baseILj2048EfS2_S2_S2_fjLj128EEEEELb1ELb0ELb1ELb1EEEvNS_9BwdParamsE,"a",@progbits
	.sectionflags	@""
	.align	4
.nv.constant0._ZN10layer_norm13ln_bwd_kernelINS_13Kernel_traitsIf13__nv_bfloat16S2_S2_fjLj2048ELj1ELj1ELj4ELj16ENS_18Kernel_traits_baseILj2048EfS2_S2_S2_fjLj128EEEEELb1ELb0ELb1ELb1EEEvNS_9BwdParamsE:
	.zero		824


//--------------------- .nv.constant0._ZN10layer_norm13ln_bwd_kernelINS_13Kernel_traitsIf13__nv_bfloat16S2_S2_fjLj2048ELj1ELj1ELj4ELj16ENS_18Kernel_traits_baseILj2048EfS2_S2_S2_fjLj128EEEEELb1ELb1ELb0ELb0EEEvNS_9BwdParamsE --------------------------
	.section	.nv.constant0._ZN10layer_norm13ln_bwd_kernelINS_13Kernel_traitsIf13__nv_bfloat16S2_S2_fjLj2048ELj1ELj1ELj4ELj16ENS_18Kernel_traits_baseILj2048EfS2_S2_S2_fjLj128EEEEELb1ELb1ELb0ELb0EEEvNS_9BwdParamsE,"a",@progbits
	.sectionflags	@""
	.align	4
.nv.constant0._ZN10layer_norm13ln_bwd_kernelINS_13Kernel_traitsIf13__nv_bfloat16S2_S2_fjLj2048ELj1ELj1ELj4ELj16ENS_18Kernel_traits_baseILj2048EfS2_S2_S2_fjLj128EEEEELb1ELb1ELb0ELb0EEEvNS_9BwdParamsE:
	.zero		824


//--------------------- .nv.constant0._ZN10layer_norm13ln_bwd_kernelINS_13Kernel_traitsIf13__nv_bfloat16S2_S2_fjLj2048ELj1ELj1ELj4ELj16ENS_18Kernel_traits_baseILj2048EfS2_S2_S2_fjLj128EEEEELb1ELb1ELb0ELb1EEEvNS_9BwdParamsE --------------------------
	.section	.nv.constant0._ZN10layer_norm13ln_bwd_kernelINS_13Kernel_traitsIf13__nv_bfloat16S2_S2_fjLj2048ELj1ELj1ELj4ELj16ENS_18Kernel_traits_baseILj2048EfS2_S2_S2_fjLj128EEEEELb1ELb1ELb0ELb1EEEvNS_9BwdParamsE,"a",@progbits
	.sectionflags	@""
	.align	4
.nv.constant0._ZN10layer_norm13ln_bwd_kernelINS_13Kernel_traitsIf13__nv_bfloat16S2_S2_fjLj2048ELj1ELj1ELj4ELj16ENS_18Kernel_traits_baseILj2048EfS2_S2_S2_fjLj128EEEEELb1ELb1ELb0ELb1EEEvNS_9BwdParamsE:
	.zero		824


//--------------------- .nv.constant0._ZN10layer_norm22ln_bwd_finalize_kernelINS_22Kernel_traits_finalizeILj2048Ef13__nv_bfloat16S2_S2_fjLb1ELj1024ELj4ENS_18Kernel_traits_baseILj2048EfS2_S2_S2_fjLj1024EEEEELb1ELb0EEEvNS_9BwdParamsE --------------------------
	.section	.nv.constant0._ZN10layer_norm22ln_bwd_finalize_kernelINS_22Kernel_traits_finalizeILj2048Ef13__nv_bfloat16S2_S2_fjLb1ELj1024ELj4ENS_18Kernel_traits_baseILj2048EfS2_S2_S2_fjLj1024EEEEELb1ELb0EEEvNS_9BwdParamsE,"a",@progbits
	.sectionflags	@""
	.align	4
.nv.constant0._ZN10layer_norm22ln_bwd_finalize_kernelINS_22Kernel_traits_finalizeILj2048Ef13__nv_bfloat16S2_S2_fjLb1ELj1024ELj4ENS_18Kernel_traits_baseILj2048EfS2_S2_S2_fjLj1024EEEEELb1ELb0EEEvNS_9BwdParamsE:
	.zero		824


//--------------------- .nv.constant0._ZN10layer_norm13ln_bwd_kernelINS_13Kernel_traitsIf13__nv_bfloat16S2_S2_fjLj2048ELj1ELj1ELj4ELj16ENS_18Kernel_traits_baseILj2048EfS2_S2_S2_fjLj128EEEEELb1ELb1ELb1ELb0EEEvNS_9BwdParamsE --------------------------
	.section	.nv.constant0._ZN10layer_norm13ln_bwd_kernelINS_13Kernel_traitsIf13__nv_bfloat16S2_S2_fjLj2048ELj1ELj1ELj4ELj16ENS_18Kernel_traits_baseILj2048EfS2_S2_S2_fjLj128EEEEELb1ELb1ELb1ELb0EEEvNS_9BwdParamsE,"a",@progbits
	.sectionflags	@""
	.align	4
.nv.constant0._ZN10layer_norm13ln_bwd_kernelINS_13Kernel_traitsIf13__nv_bfloat16S2_S2_fjLj2048ELj1ELj1ELj4ELj16ENS_18Kernel_traits_baseILj2048EfS2_S2_S2_fjLj128EEEEELb1ELb1ELb1ELb0EEEvNS_9BwdParamsE:
	.zero		824


//--------------------- .nv.constant0._ZN10layer_norm22ln_bwd_finalize_kernelINS_22Kernel_traits_finalizeILj2048Ef13__nv_bfloat16S2_S2_fjLb1ELj1024ELj4ENS_18Kernel_traits_baseILj2048EfS2_S2_S2_fjLj1024EEEEELb1ELb1EEEvNS_9BwdParamsE --------------------------
	.section	.nv.constant0._ZN10layer_norm22ln_bwd_finalize_kernelINS_22Kernel_traits_finalizeILj2048Ef13__nv_bfloat16S2_S2_fjLb1ELj1024ELj4ENS_18Kernel_traits_baseILj2048EfS2_S2_S2_fjLj1024EEEEELb1ELb1EEEvNS_9BwdParamsE,"a",@progbits
	.sectionflags	@""
	.align	4
.nv.constant0._ZN10layer_norm22ln_bwd_finalize_kernelINS_22Kernel_traits_finalizeILj2048Ef13__nv_bfloat16S2_S2_fjLb1ELj1024ELj4ENS_18Kernel_traits_baseILj2048EfS2_S2_S2_fjLj1024EEEEELb1ELb1EEEvNS_9BwdParamsE:
	.zero		824


//--------------------- .nv.constant0._ZN10layer_norm13ln_bwd_kernelINS_13Kernel_traitsIf13__nv_bfloat16S2_S2_fjLj2048ELj1ELj1ELj4ELj16ENS_18Kernel_traits_baseILj2048EfS2_S2_S2_fjLj128EEEEELb1ELb1ELb1ELb1EEEvNS_9BwdParamsE --------------------------
	.section	.nv.constant0._ZN10layer_norm13ln_bwd_kernelINS_13Kernel_traitsIf13__nv_bfloat16S2_S2_fjLj2048ELj1ELj1ELj4ELj16ENS_18Kernel_traits_baseILj2048EfS2_S2_S2_fjLj128EEEEELb1ELb1ELb1ELb1EEEvNS_9BwdParamsE,"a",@progbits
	.sectionflags	@""
	.align	4
.nv.constant0._ZN10layer_norm13ln_bwd_kernelINS_13Kernel_traitsIf13__nv_bfloat16S2_S2_fjLj2048ELj1ELj1ELj4ELj16ENS_18Kernel_traits_baseILj2048EfS2_S2_S2_fjLj128EEEEELb1ELb1ELb1ELb1EEEvNS_9BwdParamsE:
	.zero		824


//--------------------- .nv.constant0._ZN10layer_norm13ln_bwd_kernelINS_13Kernel_traitsI13__nv_bfloat16S2_fS2_fjLj2048ELj1ELj1ELj4ELj16ENS_18Kernel_traits_baseILj2048ES2_S2_fS2_fjLj128EEEEELb0ELb0ELb0ELb0EEEvNS_9BwdParamsE --------------------------
	.section	.nv.constant0._ZN10layer_norm13ln_bwd_kernelINS_13Kernel_traitsI13__nv_bfloat16S2_fS2_fjLj2048ELj1ELj1ELj4ELj16ENS_18Kernel_traits_baseILj2048ES2_S2_fS2_fjLj128EEEEELb0ELb0ELb0ELb0EEEvNS_9BwdParamsE,"a",@progbits
	.sectionflags	@""
	.align	4
.nv.constant0._ZN10layer_norm13ln_bwd_kernelINS_13Kernel_traitsI13__nv_bfloat16S2_fS2_fjLj2048ELj1ELj1ELj4ELj16ENS_18Kernel_traits_baseILj2048ES2_S2_fS2_fjLj128EEEEELb0ELb0ELb0ELb0EEEvNS_9BwdParamsE:
	.zero		824


//--------------------- .nv.constant0._ZN10layer_norm13ln_bwd_kernelINS_13Kernel_traitsI13__nv_bfloat16S2_fS2_fjLj2048ELj1ELj1ELj4ELj16ENS_18Kernel_traits_baseILj2048ES2_S2_fS2_fjLj128EEEEELb0ELb0ELb0ELb1EEEvNS_9BwdParamsE --------------------------
	.section	.nv.constant0._ZN10layer_norm13ln_bwd_kernelINS_13Kernel_traitsI13__nv_bfloat16S2_fS2_fjLj2048ELj1ELj1ELj4ELj16ENS_18Kernel_traits_baseILj2048ES2_S2_fS2_fjLj128EEEEELb0ELb0ELb0ELb1EEEvNS_9BwdParamsE,"a",@progbits
	.sectionflags	@""
	.align	4
.nv.constant0._ZN10layer_norm13ln_bwd_kernelINS_13Kernel_traitsI13__nv_bfloat16S2_fS2_fjLj2048ELj1ELj1ELj4ELj16ENS_18Kernel_traits_baseILj2048ES2_S2_fS2_fjLj128EEEEELb0ELb0ELb0ELb1EEEvNS_9BwdParamsE:
	.zero		824


//--------------------- .nv.constant0._ZN10layer_norm13ln_bwd_kernelINS_13Kernel_traitsI13__nv_bfloat16S2_fS2_fjLj2048ELj1ELj1ELj4ELj16ENS_18Kernel_traits_baseILj2048ES2_S2_fS2_fjLj128EEEEELb0ELb0ELb1ELb0EEEvNS_9BwdParamsE --------------------------
	.section	.nv.constant0._ZN10layer_norm13ln_bwd_kernelINS_13Kernel_traitsI13__nv_bfloat16S2_fS2_fjLj2048ELj1ELj1ELj4ELj16ENS_18Kernel_traits_baseILj2048ES2_S2_fS2_fjLj128EEEEELb0ELb0ELb1ELb0EEEvNS_9BwdParamsE,"a",@progbits
	.sectionflags	@""
	.align	4
.nv.constant0._ZN10layer_norm13ln_bwd_kernelINS_13Kernel_traitsI13__nv_bfloat16S2_fS2_fjLj2048ELj1ELj1ELj4ELj16ENS_18Kernel_traits_baseILj2048ES2_S2_fS2_fjLj128EEEEELb0ELb0ELb1ELb0EEEvNS_9BwdParamsE:
	.zero		824


//--------------------- .nv.constant0._ZN10layer_norm13ln_bwd_kernelINS_13Kernel_traitsI13__nv_bfloat16S2_fS2_fjLj2048ELj1ELj1ELj4ELj16ENS_18Kernel_traits_baseILj2048ES2_S2_fS2_fjLj128EEEEELb0ELb0ELb1ELb1EEEvNS_9BwdParamsE --------------------------
	.section	.nv.constant0._ZN10layer_norm13ln_bwd_kernelINS_13Kernel_traitsI13__nv_bfloat16S2_fS2_fjLj2048ELj1ELj1ELj4ELj16ENS_18Kernel_traits_baseILj2048ES2_S2_fS2_fjLj128EEEEELb0ELb0ELb1ELb1EEEvNS_9BwdParamsE,"a",@progbits
	.sectionflags	@""
	.align	4
.nv.constant0._ZN10layer_norm13ln_bwd_kernelINS_13Kernel_traitsI13__nv_bfloat16S2_fS2_fjLj2048ELj1ELj1ELj4ELj16ENS_18Kernel_traits_baseILj2048ES2_S2_fS2_fjLj128EEEEELb0ELb0ELb1ELb1EEEvNS_9BwdParamsE:
	.zero		824


//--------------------- .nv.constant0._ZN10layer_norm13ln_bwd_kernelINS_13Kernel_traitsI13__nv_bfloat16S2_fS2_fjLj2048ELj1ELj1ELj4ELj16ENS_18Kernel_traits_baseILj2048ES2_S2_fS2_fjLj128EEEEELb0ELb1ELb0ELb0EEEvNS_9BwdParamsE --------------------------
	.section	.nv.constant0._ZN10layer_norm13ln_bwd_kernelINS_13Kernel_traitsI13__nv_bfloat16S2_fS2_fjLj2048ELj1ELj1ELj4ELj16ENS_18Kernel_traits_baseILj2048ES2_S2_fS2_fjLj128EEEEELb0ELb1ELb0ELb0EEEvNS_9BwdParamsE,"a",@progbits
	.sectionflags	@""
	.align	4
.nv.constant0._ZN10layer_norm13ln_bwd_kernelINS_13Kernel_traitsI13__nv_bfloat16S2_fS2_fjLj2048ELj1ELj1ELj4ELj16ENS_18Kernel_traits_baseILj2048ES2_S2_fS2_fjLj128EEEEELb0ELb1ELb0ELb0EEEvNS_9BwdParamsE:
	.zero		824


//--------------------- .nv.constant0._ZN10layer_norm13ln_bwd_kernelINS_13Kernel_traitsI13__nv_bfloat16S2_fS2_fjLj2048ELj1ELj1ELj4ELj16ENS_18Kernel_traits_baseILj2048ES2_S2_fS2_fjLj128EEEEELb0ELb1ELb0ELb1EEEvNS_9BwdParamsE --------------------------
	.section	.nv.constant0._ZN10layer_norm13ln_bwd_kernelINS_13Kernel_traitsI13__nv_bfloat16S2_fS2_fjLj2048ELj1ELj1ELj4ELj16ENS_18Kernel_traits_baseILj2048ES2_S2_fS2_fjLj128EEEEELb0ELb1ELb0ELb1EEEvNS_9BwdParamsE,"a",@progbits
	.sectionflags	@""
	.align	4
.nv.constant0._ZN10layer_norm13ln_bwd_kernelINS_13Kernel_traitsI13__nv_bfloat16S2_fS2_fjLj2048ELj1ELj1ELj4ELj16ENS_18Kernel_traits_baseILj2048ES2_S2_fS2_fjLj128EEEEELb0ELb1ELb0ELb1EEEvNS_9BwdParamsE:
	.zero		824


//--------------------- .nv.constant0._ZN10layer_norm13ln_bwd_kernelINS_13Kernel_traitsI13__nv_bfloat16S2_fS2_fjLj2048ELj1ELj1ELj4ELj16ENS_18Kernel_traits_baseILj2048ES2_S2_fS2_fjLj128EEEEELb0ELb1ELb1ELb0EEEvNS_9BwdParamsE --------------------------
	.section	.nv.constant0._ZN10layer_norm13ln_bwd_kernelINS_13Kernel_traitsI13__nv_bfloat16S2_fS2_fjLj2048ELj1ELj1ELj4ELj16ENS_18Kernel_traits_baseILj2048ES2_S2_fS2_fjLj128EEEEELb0ELb1ELb1ELb0EEEvNS_9BwdParamsE,"a",@progbits
	.sectionflags	@""
	.align	4
.nv.constant0._ZN10layer_norm13ln_bwd_kernelINS_13Kernel_traitsI13__nv_bfloat16S2_fS2_fjLj2048ELj1ELj1ELj4ELj16ENS_18Kernel_traits_baseILj2048ES2_S2_fS2_fjLj128EEEEELb0ELb1ELb1ELb0EEEvNS_9BwdParamsE:
	.zero		824


//--------------------- .nv.constant0._ZN10layer_norm13ln_bwd_kernelINS_13Kernel_traitsI13__nv_bfloat16S2_fS2_fjLj2048ELj1ELj1ELj4ELj16ENS_18Kernel_traits_baseILj2048ES2_S2_fS2_fjLj128EEEEELb0ELb1ELb1ELb1EEEvNS_9BwdParamsE --------------------------
	.section	.nv.constant0._ZN10layer_norm13ln_bwd_kernelINS_13Kernel_traitsI13__nv_bfloat16S2_fS2_fjLj2048ELj1ELj1ELj4ELj16ENS_18Kernel_traits_baseILj2048ES2_S2_fS2_fjLj128EEEEELb0ELb1ELb1ELb1EEEvNS_9BwdParamsE,"a",@progbits
	.sectionflags	@""
	.align	4
.nv.constant0._ZN10layer_norm13ln_bwd_kernelINS_13Kernel_traitsI13__nv_bfloat16S2_fS2_fjLj2048ELj1ELj1ELj4ELj16ENS_18Kernel_traits_baseILj2048ES2_S2_fS2_fjLj128EEEEELb0ELb1ELb1ELb1EEEvNS_9BwdParamsE:
	.zero		824


//--------------------- .nv.constant0._ZN10layer_norm13ln_bwd_kernelINS_13Kernel_traitsI13__nv_bfloat16S2_fS2_fjLj2048ELj1ELj1ELj4ELj16ENS_18Kernel_traits_baseILj2048ES2_S2_fS2_fjLj128EEEEELb1ELb0ELb0ELb0EEEvNS_9BwdParamsE --------------------------
	.section	.nv.constant0._ZN10layer_norm13ln_bwd_kernelINS_13Kernel_traitsI13__nv_bfloat16S2_fS2_fjLj2048ELj1ELj1ELj4ELj16ENS_18Kernel_traits_baseILj2048ES2_S2_fS2_fjLj128EEEEELb1ELb0ELb0ELb0EEEvNS_9BwdParamsE,"a",@progbits
	.sectionflags	@""
	.align	4
.nv.constant0._ZN10layer_norm13ln_bwd_kernelINS_13Kernel_traitsI13__nv_bfloat16S2_fS2_fjLj2048ELj1ELj1ELj4ELj16ENS_18Kernel_traits_baseILj2048ES2_S2_fS2_fjLj128EEEEELb1ELb0ELb0ELb0EEEvNS_9BwdParamsE:
	.zero		824


//--------------------- .nv.constant0._ZN10layer_norm13ln_bwd_kernelINS_13Kernel_traitsI13__nv_bfloat16S2_fS2_fjLj2048ELj1ELj1ELj4ELj16ENS_18Kernel_traits_baseILj2048ES2_S2_fS2_fjLj128EEEEELb1ELb0ELb0ELb1EEEvNS_9BwdParamsE --------------------------
	.section	.nv.constant0._ZN10layer_norm13ln_bwd_kernelINS_13Kernel_traitsI13__nv_bfloat16S2_fS2_fjLj2048ELj1ELj1ELj4ELj16ENS_18Kernel_traits_baseILj2048ES2_S2_fS2_fjLj128EEEEELb1ELb0ELb0ELb1EEEvNS_9BwdParamsE,"a",@progbits
	.sectionflags	@""
	.align	4
.nv.constant0._ZN10layer_norm13ln_bwd_kernelINS_13Kernel_traitsI13__nv_bfloat16S2_fS2_fjLj2048ELj1ELj1ELj4ELj16ENS_18Kernel_traits_baseILj2048ES2_S2_fS2_fjLj128EEEEELb1ELb0ELb0ELb1EEEvNS_9BwdParamsE:
	.zero		824


//--------------------- .nv.constant0._ZN10layer_norm22ln_bwd_finalize_kernelINS_22Kernel_traits_finalizeILj2048E13__nv_bfloat16S2_fS2_fjLb0ELj1024ELj4ENS_18Kernel_traits_baseILj2048ES2_S2_fS2_fjLj1024EEEEELb0ELb0EEEvNS_9BwdParamsE --------------------------
	.section	.nv.constant0._ZN10layer_norm22ln_bwd_finalize_kernelINS_22Kernel_traits_finalizeILj2048E13__nv_bfloat16S2_fS2_fjLb0ELj1024ELj4ENS_18Kernel_traits_baseILj2048ES2_S2_fS2_fjLj1024EEEEELb0ELb0EEEvNS_9BwdParamsE,"a",@progbits
	.sectionflags	@""
	.align	4
.nv.constant0._ZN10layer_norm22ln_bwd_finalize_kernelINS_22Kernel_traits_finalizeILj2048E13__nv_bfloat16S2_fS2_fjLb0ELj1024ELj4ENS_18Kernel_traits_baseILj2048ES2_S2_fS2_fjLj1024EEEEELb0ELb0EEEvNS_9BwdParamsE:
	.zero		824


//--------------------- .nv.constant0._ZN10layer_norm13ln_bwd_kernelINS_13Kernel_traitsI13__nv_bfloat16S2_fS2_fjLj2048ELj1ELj1ELj4ELj16ENS_18Kernel_traits_baseILj2048ES2_S2_fS2_fjLj128EEEEELb1ELb0ELb1ELb0EEEvNS_9BwdParamsE --------------------------
	.section	.nv.constant0._ZN10layer_norm13ln_bwd_kernelINS_13Kernel_traitsI13__nv_bfloat16S2_fS2_fjLj2048ELj1ELj1ELj4ELj16ENS_18Kernel_traits_baseILj2048ES2_S2_fS2_fjLj128EEEEELb1ELb0ELb1ELb0EEEvNS_9BwdParamsE,"a",@progbits
	.sectionflags	@""
	.align	4
.nv.constant0._ZN10layer_norm13ln_bwd_kernelINS_13Kernel_traitsI13__nv_bfloat16S2_fS2_fjLj2048ELj1ELj1ELj4ELj16ENS_18Kernel_traits_baseILj2048ES2_S2_fS2_fjLj128EEEEELb1ELb0ELb1ELb0EEEvNS_9BwdParamsE:
	.zero		824


//--------------------- .nv.constant0._ZN10layer_norm22ln_bwd_finalize_kernelINS_22Kernel_traits_finalizeILj2048E13__nv_bfloat16S2_fS2_fjLb0ELj1024ELj4ENS_18Kernel_traits_baseILj2048ES2_S2_fS2_fjLj1024EEEEELb0ELb1EEEvNS_9BwdParamsE --------------------------
	.section	.nv.constant0._ZN10layer_norm22ln_bwd_finalize_kernelINS_22Kernel_traits_finalizeILj2048E13__nv_bfloat16S2_fS2_fjLb0ELj1024ELj4ENS_18Kernel_traits_baseILj2048ES2_S2_fS2_fjLj1024EEEEELb0ELb1EEEvNS_9BwdParamsE,"a",@progbits
	.sectionflags	@""
	.align	4
.nv.constant0._ZN10layer_norm22ln_bwd_finalize_kernelINS_22Kernel_traits_finalizeILj2048E13__nv_bfloat16S2_fS2_fjLb0ELj1024ELj4ENS_18Kernel_traits_baseILj2048ES2_S2_fS2_fjLj1024EEEEELb0ELb1EEEvNS_9BwdParamsE:
	.zero		824


//--------------------- .nv.constant0._ZN10layer_norm13ln_bwd_kernelINS_13Kernel_traitsI13__nv_bfloat16S2_fS2_fjLj2048ELj1ELj1ELj4ELj16ENS_18Kernel_traits_baseILj2048ES2_S2_fS2_fjLj128EEEEELb1ELb0ELb1ELb1EEEvNS_9BwdParamsE --------------------------
	.section	.nv.constant0._ZN10layer_norm13ln_bwd_kernelINS_13Kernel_traitsI13__nv_bfloat16S2_fS2_fjLj2048ELj1ELj1ELj4ELj16ENS_18Kernel_traits_baseILj2048ES2_S2_fS2_fjLj128EEEEELb1ELb0ELb1ELb1EEEvNS_9BwdParamsE,"a",@progbits
	.sectionflags	@""
	.align	4
.nv.constant0._ZN10layer_norm13ln_bwd_kernelINS_13Kernel_traitsI13__nv_bfloat16S2_fS2_fjLj2048ELj1ELj1ELj4ELj16ENS_18Kernel_traits_baseILj2048ES2_S2_fS2_fjLj128EEEEELb1ELb0ELb1ELb1EEEvNS_9BwdParamsE:
	.zero		824


//--------------------- .nv.constant0._ZN10layer_norm13ln_bwd_kernelINS_13Kernel_traitsI13__nv_bfloat16S2_fS2_fjLj2048ELj1ELj1ELj4ELj16ENS_18Kernel_traits_baseILj2048ES2_S2_fS2_fjLj128EEEEELb1ELb1ELb0ELb0EEEvNS_9BwdParamsE --------------------------
	.section	.nv.constant0._ZN10layer_norm13ln_bwd_kernelINS_13Kernel_traitsI13__nv_bfloat16S2_fS2_fjLj2048ELj1ELj1ELj4ELj16ENS_18Kernel_traits_baseILj2048ES2_S2_fS2_fjLj128EEEEELb1ELb1ELb0ELb0EEEvNS_9BwdParamsE,"a",@progbits
	.sectionflags	@""
	.align	4
.nv.constant0._ZN10layer_norm13ln_bwd_kernelINS_13Kernel_traitsI13__nv_bfloat16S2_fS2_fjLj2048ELj1ELj1ELj4ELj16ENS_18Kernel_traits_baseILj2048ES2_S2_fS2_fjLj128EEEEELb1ELb1ELb0ELb0EEEvNS_9BwdParamsE:
	.zero		824


//--------------------- .nv.constant0._ZN10layer_norm13ln_bwd_kernelINS_13Kernel_traitsI13__nv_bfloat16S2_fS2_fjLj2048ELj1ELj1ELj4ELj16ENS_18Kernel_traits_baseILj2048ES2_S2_fS2_fjLj128EEEEELb1ELb1ELb0ELb1EEEvNS_9BwdParamsE --------------------------
	.section	.nv.constant0._ZN10layer_norm13ln_bwd_kernelINS_13Kernel_traitsI13__nv_bfloat16S2_fS2_fjLj2048ELj1ELj1ELj4ELj16ENS_18Kernel_traits_baseILj2048ES2_S2_fS2_fjLj128EEEEELb1ELb1ELb0ELb1EEEvNS_9BwdParamsE,"a",@progbits
	.sectionflags	@""
	.align	4
.nv.constant0._ZN10layer_norm13ln_bwd_kernelINS_13Kernel_traitsI13__nv_bfloat16S2_fS2_fjLj2048ELj1ELj1ELj4ELj16ENS_18Kernel_traits_baseILj2048ES2_S2_fS2_fjLj128EEEEELb1ELb1ELb0ELb1EEEvNS_9BwdParamsE:
	.zero		824


//--------------------- .nv.constant0._ZN10layer_norm22ln_bwd_finalize_kernelINS_22Kernel_traits_finalizeILj2048E13__nv_bfloat16S2_fS2_fjLb1ELj1024ELj4ENS_18Kernel_traits_baseILj2048ES2_S2_fS2_fjLj1024EEEEELb1ELb0EEEvNS_9BwdParamsE --------------------------
	.section	.nv.constant0._ZN10layer_norm22ln_bwd_finalize_kernelINS_22Kernel_traits_finalizeILj2048E13__nv_bfloat16S2_fS2_fjLb1ELj1024ELj4ENS_18Kernel_traits_baseILj2048ES2_S2_fS2_fjLj1024EEEEELb1ELb0EEEvNS_9BwdParamsE,"a",@progbits
	.sectionflags	@""
	.align	4
.nv.constant0._ZN10layer_norm22ln_bwd_finalize_kernelINS_22Kernel_traits_finalizeILj2048E13__nv_bfloat16S2_fS2_fjLb1ELj1024ELj4ENS_18Kernel_traits_baseILj2048ES2_S2_fS2_fjLj1024EEEEELb1ELb0EEEvNS_9BwdParamsE:
	.zero		824


//--------------------- .nv.constant0._ZN10layer_norm13ln_bwd_kernelINS_13Kernel_traitsI13__nv_bfloat16S2_fS2_fjLj2048ELj1ELj1ELj4ELj16ENS_18Kernel_traits_baseILj2048ES2_S2_fS2_fjLj128EEEEELb1ELb1ELb1ELb0EEEvNS_9BwdParamsE --------------------------
	.section	.nv.constant0._ZN10layer_norm13ln_bwd_kernelINS_13Kernel_traitsI13__nv_bfloat16S2_fS2_fjLj2048ELj1ELj1ELj4ELj16ENS_18Kernel_traits_baseILj2048ES2_S2_fS2_fjLj128EEEEELb1ELb1ELb1ELb0EEEvNS_9BwdParamsE,"a",@progbits
	.sectionflags	@""
	.align	4
.nv.constant0._ZN10layer_norm13ln_bwd_kernelINS_13Kernel_traitsI13__nv_bfloat16S2_fS2_fjLj2048ELj1ELj1ELj4ELj16ENS_18Kernel_traits_baseILj2048ES2_S2_fS2_fjLj128EEEEELb1ELb1ELb1ELb0EEEvNS_9BwdParamsE:
	.zero		824


//--------------------- .nv.constant0._ZN10layer_norm22ln_bwd_finalize_kernelINS_22Kernel_traits_finalizeILj2048E13__nv_bfloat16S2_fS2_fjLb1ELj1024ELj4ENS_18Kernel_traits_baseILj2048ES2_S2_fS2_fjLj1024EEEEELb1ELb1EEEvNS_9BwdParamsE --------------------------
	.section	.nv.constant0._ZN10layer_norm22ln_bwd_finalize_kernelINS_22Kernel_traits_finalizeILj2048E13__nv_bfloat16S2_fS2_fjLb1ELj1024ELj4ENS_18Kernel_traits_baseILj2048ES2_S2_fS2_fjLj1024EEEEELb1ELb1EEEvNS_9BwdParamsE,"a",@progbits
	.sectionflags	@""
	.align	4
.nv.constant0._ZN10layer_norm22ln_bwd_finalize_kernelINS_22Kernel_traits_finalizeILj2048E13__nv_bfloat16S2_fS2_fjLb1ELj1024ELj4ENS_18Kernel_traits_baseILj2048ES2_S2_fS2_fjLj1024EEEEELb1ELb1EEEvNS_9BwdParamsE:
	.zero		824


//--------------------- .nv.constant0._ZN10layer_norm13ln_bwd_kernelINS_13Kernel_traitsI13__nv_bfloat16S2_fS2_fjLj2048ELj1ELj1ELj4ELj16ENS_18Kernel_traits_baseILj2048ES2_S2_fS2_fjLj128EEEEELb1ELb1ELb1ELb1EEEvNS_9BwdParamsE --------------------------
	.section	.nv.constant0._ZN10layer_norm13ln_bwd_kernelINS_13Kernel_traitsI13__nv_bfloat16S2_fS2_fjLj2048ELj1ELj1ELj4ELj16ENS_18Kernel_traits_baseILj2048ES2_S2_fS2_fjLj128EEEEELb1ELb1ELb1ELb1EEEvNS_9BwdParamsE,"a",@progbits
	.sectionflags	@""
	.align	4
.nv.constant0._ZN10layer_norm13ln_bwd_kernelINS_13Kernel_traitsI13__nv_bfloat16S2_fS2_fjLj2048ELj1ELj1ELj4ELj16ENS_18Kernel_traits_baseILj2048ES2_S2_fS2_fjLj128EEEEELb1ELb1ELb1ELb1EEEvNS_9BwdParamsE:
	.zero		824


//--------------------- .nv.constant0._ZN10layer_norm13ln_bwd_kernelINS_13Kernel_traitsIf13__nv_bfloat16fS2_fjLj2048ELj1ELj1ELj4ELj16ENS_18Kernel_traits_baseILj2048EfS2_fS2_fjLj128EEEEELb0ELb0ELb0ELb0EEEvNS_9BwdParamsE --------------------------
	.section	.nv.constant0._ZN10layer_norm13ln_bwd_kernelINS_13Kernel_traitsIf13__nv_bfloat16fS2_fjLj2048ELj1ELj1ELj4ELj16ENS_18Kernel_traits_baseILj2048EfS2_fS2_fjLj128EEEEELb0ELb0ELb0ELb0EEEvNS_9BwdParamsE,"a",@progbits
	.sectionflags	@""
	.align	4
.nv.constant0._ZN10layer_norm13ln_bwd_kernelINS_13Kernel_traitsIf13__nv_bfloat16fS2_fjLj2048ELj1ELj1ELj4ELj16ENS_18Kernel_traits_baseILj2048EfS2_fS2_fjLj128EEEEELb0ELb0ELb0ELb0EEEvNS_9BwdParamsE:
	.zero		824


//--------------------- .nv.constant0._ZN10layer_norm13ln_bwd_kernelINS_13Kernel_traitsIf13__nv_bfloat16fS2_fjLj2048ELj1ELj1ELj4ELj16ENS_18Kernel_traits_baseILj2048EfS2_fS2_fjLj128EEEEELb0ELb0ELb0ELb1EEEvNS_9BwdParamsE --------------------------
	.section	.nv.constant0._ZN10layer_norm13ln_bwd_kernelINS_13Kernel_traitsIf13__nv_bfloat16fS2_fjLj2048ELj1ELj1ELj4ELj16ENS_18Kernel_traits_baseILj2048EfS2_fS2_fjLj128EEEEELb0ELb0ELb0ELb1EEEvNS_9BwdParamsE,"a",@progbits
	.sectionflags	@""
	.align	4
.nv.constant0._ZN10layer_norm13ln_bwd_kernelINS_13Kernel_traitsIf13__nv_bfloat16fS2_fjLj2048ELj1ELj1ELj4ELj16ENS_18Kernel_traits_baseILj2048EfS2_fS2_fjLj128EEEEELb0ELb0ELb0ELb1EEEvNS_9BwdParamsE:
	.zero		824


//--------------------- .nv.constant0._ZN10layer_norm13ln_bwd_kernelINS_13Kernel_traitsIf13__nv_bfloat16fS2_fjLj2048ELj1ELj1ELj4ELj16ENS_18Kernel_traits_baseILj2048EfS2_fS2_fjLj128EEEEELb0ELb0ELb1ELb0EEEvNS_9BwdParamsE --------------------------
	.section	.nv.constant0._ZN10layer_norm13ln_bwd_kernelINS_13Kernel_traitsIf13__nv_bfloat16fS2_fjLj2048ELj1ELj1ELj4ELj16ENS_18Kernel_traits_baseILj2048EfS2_fS2_fjLj128EEEEELb0ELb0ELb1ELb0EEEvNS_9BwdParamsE,"a",@progbits
	.sectionflags	@""
	.align	4
.nv.constant0._ZN10layer_norm13ln_bwd_kernelINS_13Kernel_traitsIf13__nv_bfloat16fS2_fjLj2048ELj1ELj1ELj4ELj16ENS_18Kernel_traits_baseILj2048EfS2_fS2_fjLj128EEEEELb0ELb0ELb1ELb0EEEvNS_9BwdParamsE:
	.zero		824


//--------------------- .nv.constant0._ZN10layer_norm13ln_bwd_kernelINS_13Kernel_traitsIf13__nv_bfloat16fS2_fjLj2048ELj1ELj1ELj4ELj16ENS_18Kernel_traits_baseILj2048EfS2_fS2_fjLj128EEEEELb0ELb0ELb1ELb1EEEvNS_9BwdParamsE --------------------------
	.section	.nv.constant0._ZN10layer_norm13ln_bwd_kernelINS_13Kernel_traitsIf13__nv_bfloat16fS2_fjLj2048ELj1ELj1ELj4ELj16ENS_18Kernel_traits_baseILj2048EfS2_fS2_fjLj128EEEEELb0ELb0ELb1ELb1EEEvNS_9BwdParamsE,"a",@progbits
	.sectionflags	@""
	.align	4
.nv.constant0._ZN10layer_norm13ln_bwd_kernelINS_13Kernel_traitsIf13__nv_bfloat16fS2_fjLj2048ELj1ELj1ELj4ELj16ENS_18Kernel_traits_baseILj2048EfS2_fS2_fjLj128EEEEELb0ELb0ELb1ELb1EEEvNS_9BwdParamsE:
	.zero		824


//--------------------- .nv.constant0._ZN10layer_norm13ln_bwd_kernelINS_13Kernel_traitsIf13__nv_bfloat16fS2_fjLj2048ELj1ELj1ELj4ELj16ENS_18Kernel_traits_baseILj2048EfS2_fS2_fjLj128EEEEELb0ELb1ELb0ELb0EEEvNS_9BwdParamsE --------------------------
	.section	.nv.constant0._ZN10layer_norm13ln_bwd_kernelINS_13Kernel_traitsIf13__nv_bfloat16fS2_fjLj2048ELj1ELj1ELj4ELj16ENS_18Kernel_traits_baseILj2048EfS2_fS2_fjLj128EEEEELb0ELb1ELb0ELb0EEEvNS_9BwdParamsE,"a",@progbits
	.sectionflags	@""
	.align	4
.nv.constant0._ZN10layer_norm13ln_bwd_kernelINS_13Kernel_traitsIf13__nv_bfloat16fS2_fjLj2048ELj1ELj1ELj4ELj16ENS_18Kernel_traits_baseILj2048EfS2_fS2_fjLj128EEEEELb0ELb1ELb0ELb0EEEvNS_9BwdParamsE:
	.zero		824


//--------------------- .nv.constant0._ZN10layer_norm13ln_bwd_kernelINS_13Kernel_traitsIf13__nv_bfloat16fS2_fjLj2048ELj1ELj1ELj4ELj16ENS_18Kernel_traits_baseILj2048EfS2_fS2_fjLj128EEEEELb0ELb1ELb0ELb1EEEvNS_9BwdParamsE --------------------------
	.section	.nv.constant0._ZN10layer_norm13ln_bwd_kernelINS_13Kernel_traitsIf13__nv_bfloat16fS2_fjLj2048ELj1ELj1ELj4ELj16ENS_18Kernel_traits_baseILj2048EfS2_fS2_fjLj128EEEEELb0ELb1ELb0ELb1EEEvNS_9BwdParamsE,"a",@progbits
	.sectionflags	@""
	.align	4
.nv.constant0._ZN10layer_norm13ln_bwd_kernelINS_13Kernel_traitsIf13__nv_bfloat16fS2_fjLj2048ELj1ELj1ELj4ELj16ENS_18Kernel_traits_baseILj2048EfS2_fS2_fjLj128EEEEELb0ELb1ELb0ELb1EEEvNS_9BwdParamsE:
	.zero		824


//--------------------- .nv.constant0._ZN10layer_norm13ln_bwd_kernelINS_13Kernel_traitsIf13__nv_bfloat16fS2_fjLj2048ELj1ELj1ELj4ELj16ENS_18Kernel_traits_baseILj2048EfS2_fS2_fjLj128EEEEELb0ELb1ELb1ELb0EEEvNS_9BwdParamsE --------------------------
	.section	.nv.constant0._ZN10layer_norm13ln_bwd_kernelINS_13Kernel_traitsIf13__nv_bfloat16fS2_fjLj2048ELj1ELj1ELj4ELj16ENS_18Kernel_traits_baseILj2048EfS2_fS2_fjLj128EEEEELb0ELb1ELb1ELb0EEEvNS_9BwdParamsE,"a",@progbits
	.sectionflags	@""
	.align	4
.nv.constant0._ZN10layer_norm13ln_bwd_kernelINS_13Kernel_traitsIf13__nv_bfloat16fS2_fjLj2048ELj1ELj1ELj4ELj16ENS_18Kernel_traits_baseILj2048EfS2_fS2_fjLj128EEEEELb0ELb1ELb1ELb0EEEvNS_9BwdParamsE:
	.zero		824


//--------------------- .nv.constant0._ZN10layer_norm13ln_bwd_kernelINS_13Kernel_traitsIf13__nv_bfloat16fS2_fjLj2048ELj1ELj1ELj4ELj16ENS_18Kernel_traits_baseILj2048EfS2_fS2_fjLj128EEEEELb0ELb1ELb1ELb1EEEvNS_9BwdParamsE --------------------------
	.section	.nv.constant0._ZN10layer_norm13ln_bwd_kernelINS_13Kernel_traitsIf13__nv_bfloat16fS2_fjLj2048ELj1ELj1ELj4ELj16ENS_18Kernel_traits_baseILj2048EfS2_fS2_fjLj128EEEEELb0ELb1ELb1ELb1EEEvNS_9BwdParamsE,"a",@progbits
	.sectionflags	@""
	.align	4
.nv.constant0._ZN10layer_norm13ln_bwd_kernelINS_13Kernel_traitsIf13__nv_bfloat16fS2_fjLj2048ELj1ELj1ELj4ELj16ENS_18Kernel_traits_baseILj2048EfS2_fS2_fjLj128EEEEELb0ELb1ELb1ELb1EEEvNS_9BwdParamsE:
	.zero		824


//--------------------- .nv.constant0._ZN10layer_norm13ln_bwd_kernelINS_13Kernel_traitsIf13__nv_bfloat16fS2_fjLj2048ELj1ELj1ELj4ELj16ENS_18Kernel_traits_baseILj2048EfS2_fS2_fjLj128EEEEELb1ELb0ELb0ELb0EEEvNS_9BwdParamsE --------------------------
	.section	.nv.constant0._ZN10layer_norm13ln_bwd_kernelINS_13Kernel_traitsIf13__nv_bfloat16fS2_fjLj2048ELj1ELj1ELj4ELj16ENS_18Kernel_traits_baseILj2048EfS2_fS2_fjLj128EEEEELb1ELb0ELb0ELb0EEEvNS_9BwdParamsE,"a",@progbits
	.sectionflags	@""
	.align	4
.nv.constant0._ZN10layer_norm13ln_bwd_kernelINS_13Kernel_traitsIf13__nv_bfloat16fS2_fjLj2048ELj1ELj1ELj4ELj16ENS_18Kernel_traits_baseILj2048EfS2_fS2_fjLj128EEEEELb1ELb0ELb0ELb0EEEvNS_9BwdParamsE:
	.zero		824


//--------------------- .nv.constant0._ZN10layer_norm13ln_bwd_kernelINS_13Kernel_traitsIf13__nv_bfloat16fS2_fjLj2048ELj1ELj1ELj4ELj16ENS_18Kernel_traits_baseILj2048EfS2_fS2_fjLj128EEEEELb1ELb0ELb0ELb1EEEvNS_9BwdParamsE --------------------------
	.section	.nv.constant0._ZN10layer_norm13ln_bwd_kernelINS_13Kernel_traitsIf13__nv_bfloat16fS2_fjLj2048ELj1ELj1ELj4ELj16ENS_18Kernel_traits_baseILj2048EfS2_fS2_fjLj128EEEEELb1ELb0ELb0ELb1EEEvNS_9BwdParamsE,"a",@progbits
	.sectionflags	@""
	.align	4
.nv.constant0._ZN10layer_norm13ln_bwd_kernelINS_13Kernel_traitsIf13__nv_bfloat16fS2_fjLj2048ELj1ELj1ELj4ELj16ENS_18Kernel_traits_baseILj2048EfS2_fS2_fjLj128EEEEELb1ELb0ELb0ELb1EEEvNS_9BwdParamsE:
	.zero		824


//--------------------- .nv.constant0._ZN10layer_norm22ln_bwd_finalize_kernelINS_22Kernel_traits_finalizeILj2048Ef13__nv_bfloat16fS2_fjLb0ELj1024ELj4ENS_18Kernel_traits_baseILj2048EfS2_fS2_fjLj1024EEEEELb0ELb0EEEvNS_9BwdParamsE --------------------------
	.section	.nv.constant0._ZN10layer_norm22ln_bwd_finalize_kernelINS_22Kernel_traits_finalizeILj2048Ef13__nv_bfloat16fS2_fjLb0ELj1024ELj4ENS_18Kernel_traits_baseILj2048EfS2_fS2_fjLj1024EEEEELb0ELb0EEEvNS_9BwdParamsE,"a",@progbits
	.sectionflags	@""
	.align	4
.nv.constant0._ZN10layer_norm22ln_bwd_finalize_kernelINS_22Kernel_traits_finalizeILj2048Ef13__nv_bfloat16fS2_fjLb0ELj1024ELj4ENS_18Kernel_traits_baseILj2048EfS2_fS2_fjLj1024EEEEELb0ELb0EEEvNS_9BwdParamsE:
	.zero		824


//--------------------- .nv.constant0._ZN10layer_norm13ln_bwd_kernelINS_13Kernel_traitsIf13__nv_bfloat16fS2_fjLj2048ELj1ELj1ELj4ELj16ENS_18Kernel_traits_baseILj2048EfS2_fS2_fjLj128EEEEELb1ELb0ELb1ELb0EEEvNS_9BwdParamsE --------------------------
	.section	.nv.constant0._ZN10layer_norm13ln_bwd_kernelINS_13Kernel_traitsIf13__nv_bfloat16fS2_fjLj2048ELj1ELj1ELj4ELj16ENS_18Kernel_traits_baseILj2048EfS2_fS2_fjLj128EEEEELb1ELb0ELb1ELb0EEEvNS_9BwdParamsE,"a",@progbits
	.sectionflags	@""
	.align	4
.nv.constant0._ZN10layer_norm13ln_bwd_kernelINS_13Kernel_traitsIf13__nv_bfloat16fS2_fjLj2048ELj1ELj1ELj4ELj16ENS_18Kernel_traits_baseILj2048EfS2_fS2_fjLj128EEEEELb1ELb0ELb1ELb0EEEvNS_9BwdParamsE:
	.zero		824


//--------------------- .nv.constant0._ZN10layer_norm22ln_bwd_finalize_kernelINS_22Kernel_traits_finalizeILj2048Ef13__nv_bfloat16fS2_fjLb0ELj1024ELj4ENS_18Kernel_traits_baseILj2048EfS2_fS2_fjLj1024EEEEELb0ELb1EEEvNS_9BwdParamsE --------------------------
	.section	.nv.constant0._ZN10layer_norm22ln_bwd_finalize_kernelINS_22Kernel_traits_finalizeILj2048Ef13__nv_bfloat16fS2_fjLb0ELj1024ELj4ENS_18Kernel_traits_baseILj2048EfS2_fS2_fjLj1024EEEEELb0ELb1EEEvNS_9BwdParamsE,"a",@progbits
	.sectionflags	@""
	.align	4
.nv.constant0._ZN10layer_norm22ln_bwd_finalize_kernelINS_22Kernel_traits_finalizeILj2048Ef13__nv_bfloat16fS2_fjLb0ELj1024ELj4ENS_18Kernel_traits_baseILj2048EfS2_fS2_fjLj1024EEEEELb0ELb1EEEvNS_9BwdParamsE:
	.zero		824


//--------------------- .nv.constant0._ZN10layer_norm13ln_bwd_kernelINS_13Kernel_traitsIf13__nv_bfloat16fS2_fjLj2048ELj1ELj1ELj4ELj16ENS_18Kernel_traits_baseILj2048EfS2_fS2_fjLj128EEEEELb1ELb0ELb1ELb1EEEvNS_9BwdParamsE --------------------------
	.section	.nv.constant0._ZN10layer_norm13ln_bwd_kernelINS_13Kernel_traitsIf13__nv_bfloat16fS2_fjLj2048ELj1ELj1ELj4ELj16ENS_18Kernel_traits_baseILj2048EfS2_fS2_fjLj128EEEEELb1ELb0ELb1ELb1EEEvNS_9BwdParamsE,"a",@progbits
	.sectionflags	@""
	.align	4
.nv.constant0._ZN10layer_norm13ln_bwd_kernelINS_13Kernel_traitsIf13__nv_bfloat16fS2_fjLj2048ELj1ELj1ELj4ELj16ENS_18Kernel_traits_baseILj2048EfS2_fS2_fjLj128EEEEELb1ELb0ELb1ELb1EEEvNS_9BwdParamsE:
	.zero		824


//--------------------- .nv.constant0._ZN10layer_norm13ln_bwd_kernelINS_13Kernel_traitsIf13__nv_bfloat16fS2_fjLj2048ELj1ELj1ELj4ELj16ENS_18Kernel_traits_baseILj2048EfS2_fS2_fjLj128EEEEELb1ELb1ELb0ELb0EEEvNS_9BwdParamsE --------------------------
	.section	.nv.constant0._ZN10layer_norm13ln_bwd_kernelINS_13Kernel_traitsIf13__nv_bfloat16fS2_fjLj2048ELj1ELj1ELj4ELj16ENS_18Kernel_traits_baseILj2048EfS2_fS2_fjLj128EEEEELb1ELb1ELb0ELb0EEEvNS_9BwdParamsE,"a",@progbits
	.sectionflags	@""
	.align	4
.nv.constant0._ZN10layer_norm13ln_bwd_kernelINS_13Kernel_traitsIf13__nv_bfloat16fS2_fjLj2048ELj1ELj1ELj4ELj16ENS_18Kernel_traits_baseILj2048EfS2_fS2_fjLj128EEEEELb1ELb1ELb0ELb0EEEvNS_9BwdParamsE:
	.zero		824


//--------------------- .nv.constant0._ZN10layer_norm13ln_bwd_kernelINS_13Kernel_traitsIf13__nv_bfloat16fS2_fjLj2048ELj1ELj1ELj4ELj16ENS_18Kernel_traits_baseILj2048EfS2_fS2_fjLj128EEEEELb1ELb1ELb0ELb1EEEvNS_9BwdParamsE --------------------------
	.section	.nv.constant0._ZN10layer_norm13ln_bwd_kernelINS_13Kernel_traitsIf13__nv_bfloat16fS2_fjLj2048ELj1ELj1ELj4ELj16ENS_18Kernel_traits_baseILj2048EfS2_fS2_fjLj128EEEEELb1ELb1ELb0ELb1EEEvNS_9BwdParamsE,"a",@progbits
	.sectionflags	@""
	.align	4
.nv.constant0._ZN10layer_norm13ln_bwd_kernelINS_13Kernel_traitsIf13__nv_bfloat16fS2_fjLj2048ELj1ELj1ELj4ELj16ENS_18Kernel_traits_baseILj2048EfS2_fS2_fjLj128EEEEELb1ELb1ELb0ELb1EEEvNS_9BwdParamsE:
	.zero		824


//--------------------- .nv.constant0._ZN10layer_norm22ln_bwd_finalize_kernelINS_22Kernel_traits_finalizeILj2048Ef13__nv_bfloat16fS2_fjLb1ELj1024ELj4ENS_18Kernel_traits_baseILj2048EfS2_fS2_fjLj1024EEEEELb1ELb0EEEvNS_9BwdParamsE --------------------------
	.section	.nv.constant0._ZN10layer_norm22ln_bwd_finalize_kernelINS_22Kernel_traits_finalizeILj2048Ef13__nv_bfloat16fS2_fjLb1ELj1024ELj4ENS_18Kernel_traits_baseILj2048EfS2_fS2_fjLj1024EEEEELb1ELb0EEEvNS_9BwdParamsE,"a",@progbits
	.sectionflags	@""
	.align	4
.nv.constant0._ZN10layer_norm22ln_bwd_finalize_kernelINS_22Kernel_traits_finalizeILj2048Ef13__nv_bfloat16fS2_fjLb1ELj1024ELj4ENS_18Kernel_traits_baseILj2048EfS2_fS2_fjLj1024EEEEELb1ELb0EEEvNS_9BwdParamsE:
	.zero		824


//--------------------- .nv.constant0._ZN10layer_norm13ln_bwd_kernelINS_13Kernel_traitsIf13__nv_bfloat16fS2_fjLj2048ELj1ELj1ELj4ELj16ENS_18Kernel_traits_baseILj2048EfS2_fS2_fjLj128EEEEELb1ELb1ELb1ELb0EEEvNS_9BwdParamsE --------------------------
	.section	.nv.constant0._ZN10layer_norm13ln_bwd_kernelINS_13Kernel_traitsIf13__nv_bfloat16fS2_fjLj2048ELj1ELj1ELj4ELj16ENS_18Kernel_traits_baseILj2048EfS2_fS2_fjLj128EEEEELb1ELb1ELb1ELb0EEEvNS_9BwdParamsE,"a",@progbits
	.sectionflags	@""
	.align	4
.nv.constant0._ZN10layer_norm13ln_bwd_kernelINS_13Kernel_traitsIf13__nv_bfloat16fS2_fjLj2048ELj1ELj1ELj4ELj16ENS_18Kernel_traits_baseILj2048EfS2_fS2_fjLj128EEEEELb1ELb1ELb1ELb0EEEvNS_9BwdParamsE:
	.zero		824


//--------------------- .nv.constant0._ZN10layer_norm22ln_bwd_finalize_kernelINS_22Kernel_traits_finalizeILj2048Ef13__nv_bfloat16fS2_fjLb1ELj1024ELj4ENS_18Kernel_traits_baseILj2048EfS2_fS2_fjLj1024EEEEELb1ELb1EEEvNS_9BwdParamsE --------------------------
	.section	.nv.constant0._ZN10layer_norm22ln_bwd_finalize_kernelINS_22Kernel_traits_finalizeILj2048Ef13__nv_bfloat16fS2_fjLb1ELj1024ELj4ENS_18Kernel_traits_baseILj2048EfS2_fS2_fjLj1024EEEEELb1ELb1EEEvNS_9BwdParamsE,"a",@progbits
	.sectionflags	@""
	.align	4
.nv.constant0._ZN10layer_norm22ln_bwd_finalize_kernelINS_22Kernel_traits_finalizeILj2048Ef13__nv_bfloat16fS2_fjLb1ELj1024ELj4ENS_18Kernel_traits_baseILj2048EfS2_fS2_fjLj1024EEEEELb1ELb1EEEvNS_9BwdParamsE:
	.zero		824


//--------------------- .nv.constant0._ZN10layer_norm13ln_bwd_kernelINS_13Kernel_traitsIf13__nv_bfloat16fS2_fjLj2048ELj1ELj1ELj4ELj16ENS_18Kernel_traits_baseILj2048EfS2_fS2_fjLj128EEEEELb1ELb1ELb1ELb1EEEvNS_9BwdParamsE --------------------------
	.section	.nv.constant0._ZN10layer_norm13ln_bwd_kernelINS_13Kernel_traitsIf13__nv_bfloat16fS2_fjLj2048ELj1ELj1ELj4ELj16ENS_18Kernel_traits_baseILj2048EfS2_fS2_fjLj128EEEEELb1ELb1ELb1ELb1EEEvNS_9BwdParamsE,"a",@progbits
	.sectionflags	@""
	.align	4
.nv.constant0._ZN10layer_norm13ln_bwd_kernelINS_13Kernel_traitsIf13__nv_bfloat16fS2_fjLj2048ELj1ELj1ELj4ELj16ENS_18Kernel_traits_baseILj2048EfS2_fS2_fjLj128EEEEELb1ELb1ELb1ELb1EEEvNS_9BwdParamsE:
	.zero		824


//--------------------- .nv.constant0._ZN10layer_norm13ln_bwd_kernelINS_13Kernel_traitsIf6__halfS2_S2_fjLj2048ELj1ELj1ELj4ELj16ENS_18Kernel_traits_baseILj2048EfS2_S2_S2_fjLj128EEEEELb0ELb0ELb0ELb0EEEvNS_9BwdParamsE --------------------------
	.section	.nv.constant0._ZN10layer_norm13ln_bwd_kernelINS_13Kernel_traitsIf6__halfS2_S2_fjLj2048ELj1ELj1ELj4ELj16ENS_18Kernel_traits_baseILj2048EfS2_S2_S2_fjLj128EEEEELb0ELb0ELb0ELb0EEEvNS_9BwdParamsE,"a",@progbits
	.sectionflags	@""
	.align	4
.nv.constant0._ZN10layer_norm13ln_bwd_kernelINS_13Kernel_traitsIf6__halfS2_S2_fjLj2048ELj1ELj1ELj4ELj16ENS_18Kernel_traits_baseILj2048EfS2_S2_S2_fjLj128EEEEELb0ELb0ELb0ELb0EEEvNS_9BwdParamsE:
	.zero		824


//--------------------- .nv.constant0._ZN10layer_norm13ln_bwd_kernelINS_13Kernel_traitsIf6__halfS2_S2_fjLj2048ELj1ELj1ELj4ELj16ENS_18Kernel_traits_baseILj2048EfS2_S2_S2_fjLj128EEEEELb0ELb0ELb0ELb1EEEvNS_9BwdParamsE --------------------------
	.section	.nv.constant0._ZN10layer_norm13ln_bwd_kernelINS_13Kernel_traitsIf6__halfS2_S2_fjLj2048ELj1ELj1ELj4ELj16ENS_18Kernel_traits_baseILj2048EfS2_S2_S2_fjLj128EEEEELb0ELb0ELb0ELb1EEEvNS_9BwdParamsE,"a",@progbits
	.sectionflags	@""
	.align	4
.nv.constant0._ZN10layer_norm13ln_bwd_kernelINS_13Kernel_traitsIf6__halfS2_S2_fjLj2048ELj1ELj1ELj4ELj16ENS_18Kernel_traits_baseILj2048EfS2_S2_S2_fjLj128EEEEELb0ELb0ELb0ELb1EEEvNS_9BwdParamsE:
	.zero		824


//--------------------- .nv.constant0._ZN10layer_norm13ln_bwd_kernelINS_13Kernel_traitsIf6__halfS2_S2_fjLj2048ELj1ELj1ELj4ELj16ENS_18Kernel_traits_baseILj2048EfS2_S2_S2_fjLj128EEEEELb0ELb0ELb1ELb0EEEvNS_9BwdParamsE --------------------------
	.section	.nv.constant0._ZN10layer_norm13ln_bwd_kernelINS_13Kernel_traitsIf6__halfS2_S2_fjLj2048ELj1ELj1ELj4ELj16ENS_18Kernel_traits_baseILj2048EfS2_S2_S2_fjLj128EEEEELb0ELb0ELb1ELb0EEEvNS_9BwdParamsE,"a",@progbits
	.sectionflags	@""
	.align	4
.nv.constant0._ZN10layer_norm13ln_bwd_kernelINS_13Kernel_traitsIf6__halfS2_S2_fjLj2048ELj1ELj1ELj4ELj16ENS_18Kernel_traits_baseILj2048EfS2_S2_S2_fjLj128EEEEELb0ELb0ELb1ELb0EEEvNS_9BwdParamsE:
	.zero		824


//--------------------- .nv.constant0._ZN10layer_norm13ln_bwd_kernelINS_13Kernel_traitsIf6__halfS2_S2_fjLj2048ELj1ELj1ELj4ELj16ENS_18Kernel_traits_baseILj2048EfS2_S2_S2_fjLj128EEEEELb0ELb0ELb1ELb1EEEvNS_9BwdParamsE --------------------------
	.section	.nv.constant0._ZN10layer_norm13ln_bwd_kernelINS_13Kernel_traitsIf6__halfS2_S2_fjLj2048ELj1ELj1ELj4ELj16ENS_18Kernel_traits_baseILj2048EfS2_S2_S2_fjLj128EEEEELb0ELb0ELb1ELb1EEEvNS_9BwdParamsE,"a",@progbits
	.sectionflags	@""
	.align	4
.nv.constant0._ZN10layer_norm13ln_bwd_kernelINS_13Kernel_traitsIf6__halfS2_S2_fjLj2048ELj1ELj1ELj4ELj16ENS_18Kernel_traits_baseILj2048EfS2_S2_S2_fjLj128EEEEELb0ELb0ELb1ELb1EEEvNS_9BwdParamsE:
	.zero		824


//--------------------- .nv.constant0._ZN10layer_norm13ln_bwd_kernelINS_13Kernel_traitsIf6__halfS2_S2_fjLj2048ELj1ELj1ELj4ELj16ENS_18Kernel_traits_baseILj2048EfS2_S2_S2_fjLj128EEEEELb0ELb1ELb0ELb0EEEvNS_9BwdParamsE --------------------------
	.section	.nv.constant0._ZN10layer_norm13ln_bwd_kernelINS_13Kernel_traitsIf6__halfS2_S2_fjLj2048ELj1ELj1ELj4ELj16ENS_18Kernel_traits_baseILj2048EfS2_S2_S2_fjLj128EEEEELb0ELb1ELb0ELb0EEEvNS_9BwdParamsE,"a",@progbits
	.sectionflags	@""
	.align	4
.nv.constant0._ZN10layer_norm13ln_bwd_kernelINS_13Kernel_traitsIf6__halfS2_S2_fjLj2048ELj1ELj1ELj4ELj16ENS_18Kernel_traits_baseILj2048EfS2_S2_S2_fjLj128EEEEELb0ELb1ELb0ELb0EEEvNS_9BwdParamsE:
	.zero		824


//--------------------- .nv.constant0._ZN10layer_norm13ln_bwd_kernelINS_13Kernel_traitsIf6__halfS2_S2_fjLj2048ELj1ELj1ELj4ELj16ENS_18Kernel_traits_baseILj2048EfS2_S2_S2_fjLj128EEEEELb0ELb1ELb0ELb1EEEvNS_9BwdParamsE --------------------------
	.section	.nv.constant0._ZN10layer_norm13ln_bwd_kernelINS_13Kernel_traitsIf6__halfS2_S2_fjLj2048ELj1ELj1ELj4ELj16ENS_18Kernel_traits_baseILj2048EfS2_S2_S2_fjLj128EEEEELb0ELb1ELb0ELb1EEEvNS_9BwdParamsE,"a",@progbits
	.sectionflags	@""
	.align	4
.nv.constant0._ZN10layer_norm13ln_bwd_kernelINS_13Kernel_traitsIf6__halfS2_S2_fjLj2048ELj1ELj1ELj4ELj16ENS_18Kernel_traits_baseILj2048EfS2_S2_S2_fjLj128EEEEELb0ELb1ELb0ELb1EEEvNS_9BwdParamsE:
	.zero		824


//--------------------- .nv.constant0._ZN10layer_norm13ln_bwd_kernelINS_13Kernel_traitsIf6__halfS2_S2_fjLj2048ELj1ELj1ELj4ELj16ENS_18Kernel_traits_baseILj2048EfS2_S2_S2_fjLj128EEEEELb0ELb1ELb1ELb0EEEvNS_9BwdParamsE --------------------------
	.section	.nv.constant0._ZN10layer_norm13ln_bwd_kernelINS_13Kernel_traitsIf6__halfS2_S2_fjLj2048ELj1ELj1ELj4ELj16ENS_18Kernel_traits_baseILj2048EfS2_S2_S2_fjLj128EEEEELb0ELb1ELb1ELb0EEEvNS_9BwdParamsE,"a",@progbits
	.sectionflags	@""
	.align	4
.nv.constant0._ZN10layer_norm13ln_bwd_kernelINS_13Kernel_traitsIf6__halfS2_S2_fjLj2048ELj1ELj1ELj4ELj16ENS_18Kernel_traits_baseILj2048EfS2_S2_S2_fjLj128EEEEELb0ELb1ELb1ELb0EEEvNS_9BwdParamsE:
	.zero		824


//--------------------- .nv.constant0._ZN10layer_norm13ln_bwd_kernelINS_13Kernel_traitsIf6__halfS2_S2_fjLj2048ELj1ELj1ELj4ELj16ENS_18Kernel_traits_baseILj2048EfS2_S2_S2_fjLj128EEEEELb0ELb1ELb1ELb1EEEvNS_9BwdParamsE --------------------------
	.section	.nv.constant0._ZN10layer_norm13ln_bwd_kernelINS_13Kernel_traitsIf6__halfS2_S2_fjLj2048ELj1ELj1ELj4ELj16ENS_18Kernel_traits_baseILj2048EfS2_S2_S2_fjLj128EEEEELb0ELb1ELb1ELb1EEEvNS_9BwdParamsE,"a",@progbits
	.sectionflags	@""
	.align	4
.nv.constant0._ZN10layer_norm13ln_bwd_kernelINS_13Kernel_traitsIf6__halfS2_S2_fjLj2048ELj1ELj1ELj4ELj16ENS_18Kernel_traits_baseILj2048EfS2_S2_S2_fjLj128EEEEELb0ELb1ELb1ELb1EEEvNS_9BwdParamsE:
	.zero		824


//--------------------- .nv.constant0._ZN10layer_norm13ln_bwd_kernelINS_13Kernel_traitsIf6__halfS2_S2_fjLj2048ELj1ELj1ELj4ELj16ENS_18Kernel_traits_baseILj2048EfS2_S2_S2_fjLj128EEEEELb1ELb0ELb0ELb0EEEvNS_9BwdParamsE --------------------------
	.section	.nv.constant0._ZN10layer_norm13ln_bwd_kernelINS_13Kernel_traitsIf6__halfS2_S2_fjLj2048ELj1ELj1ELj4ELj16ENS_18Kernel_traits_baseILj2048EfS2_S2_S2_fjLj128EEEEELb1ELb0ELb0ELb0EEEvNS_9BwdParamsE,"a",@progbits
	.sectionflags	@""
	.align	4
.nv.constant0._ZN10layer_norm13ln_bwd_kernelINS_13Kernel_traitsIf6__halfS2_S2_fjLj2048ELj1ELj1ELj4ELj16ENS_18Kernel_traits_baseILj2048EfS2_S2_S2_fjLj128EEEEELb1ELb0ELb0ELb0EEEvNS_9BwdParamsE:
	.zero		824


//--------------------- .nv.constant0._ZN10layer_norm13ln_bwd_kernelINS_13Kernel_traitsIf6__halfS2_S2_fjLj2048ELj1ELj1ELj4ELj16ENS_18Kernel_traits_baseILj2048EfS2_S2_S2_fjLj128EEEEELb1ELb0ELb0ELb1EEEvNS_9BwdParamsE --------------------------
	.section	.nv.constant0._ZN10layer_norm13ln_bwd_kernelINS_13Kernel_traitsIf6__halfS2_S2_fjLj2048ELj1ELj1ELj4ELj16ENS_18Kernel_traits_baseILj2048EfS2_S2_S2_fjLj128EEEEELb1ELb0ELb0ELb1EEEvNS_9BwdParamsE,"a",@progbits
	.sectionflags	@""
	.align	4
.nv.constant0._ZN10layer_norm13ln_bwd_kernelINS_13Kernel_traitsIf6__halfS2_S2_fjLj2048ELj1ELj1ELj4ELj16ENS_18Kernel_traits_baseILj2048EfS2_S2_S2_fjLj128EEEEELb1ELb0ELb0ELb1EEEvNS_9BwdParamsE:
	.zero		824


//--------------------- .nv.constant0._ZN10layer_norm22ln_bwd_finalize_kernelINS_22Kernel_traits_finalizeILj2048Ef6__halfS2_S2_fjLb0ELj1024ELj4ENS_18Kernel_traits_baseILj2048EfS2_S2_S2_fjLj1024EEEEELb0ELb0EEEvNS_9BwdParamsE --------------------------
	.section	.nv.constant0._ZN10layer_norm22ln_bwd_finalize_kernelINS_22Kernel_traits_finalizeILj2048Ef6__halfS2_S2_fjLb0ELj1024ELj4ENS_18Kernel_traits_baseILj2048EfS2_S2_S2_fjLj1024EEEEELb0ELb0EEEvNS_9BwdParamsE,"a",@progbits
	.sectionflags	@""
	.align	4
.nv.constant0._ZN10layer_norm22ln_bwd_finalize_kernelINS_22Kernel_traits_finalizeILj2048Ef6__halfS2_S2_fjLb0ELj1024ELj4ENS_18Kernel_traits_baseILj2048EfS2_S2_S2_fjLj1024EEEEELb0ELb0EEEvNS_9BwdParamsE:
	.zero		824


//--------------------- .nv.constant0._ZN10layer_norm13ln_bwd_kernelINS_13Kernel_traitsIf6__halfS2_S2_fjLj2048ELj1ELj1ELj4ELj16ENS_18Kernel_traits_baseILj2048EfS2_S2_S2_fjLj128EEEEELb1ELb0ELb1ELb0EEEvNS_9BwdParamsE --------------------------
	.section	.nv.constant0._ZN10layer_norm13ln_bwd_kernelINS_13Kernel_traitsIf6__halfS2_S2_fjLj2048ELj1ELj1ELj4ELj16ENS_18Kernel_traits_baseILj2048EfS2_S2_S2_fjLj128EEEEELb1ELb0ELb1ELb0EEEvNS_9BwdParamsE,"a",@progbits
	.sectionflags	@""
	.align	4
.nv.constant0._ZN10layer_norm13ln_bwd_kernelINS_13Kernel_traitsIf6__halfS2_S2_fjLj2048ELj1ELj1ELj4ELj16ENS_18Kernel_traits_baseILj2048EfS2_S2_S2_fjLj128EEEEELb1ELb0ELb1ELb0EEEvNS_9BwdParamsE:
	.zero		824


//--------------------- .nv.constant0._ZN10layer_norm22ln_bwd_finalize_kernelINS_22Kernel_traits_finalizeILj2048Ef6__halfS2_S2_fjLb0ELj1024ELj4ENS_18Kernel_traits_baseILj2048EfS2_S2_S2_fjLj1024EEEEELb0ELb1EEEvNS_9BwdParamsE --------------------------
	.section	.nv.constant0._ZN10layer_norm22ln_bwd_finalize_kernelINS_22Kernel_traits_finalizeILj2048Ef6__halfS2_S2_fjLb0ELj1024ELj4ENS_18Kernel_traits_baseILj2048EfS2_S2_S2_fjLj1024EEEEELb0ELb1EEEvNS_9BwdParamsE,"a",@progbits
	.sectionflags	@""
	.align	4
.nv.constant0._ZN10layer_norm22ln_bwd_finalize_kernelINS_22Kernel_traits_finalizeILj2048Ef6__halfS2_S2_fjLb0ELj1024ELj4ENS_18Kernel_traits_baseILj2048EfS2_S2_S2_fjLj1024EEEEELb0ELb1EEEvNS_9BwdParamsE:
	.zero		824


//--------------------- .nv.constant0._ZN10layer_norm13ln_bwd_kernelINS_13Kernel_traitsIf6__halfS2_S2_fjLj2048ELj1ELj1ELj4ELj16ENS_18Kernel_traits_baseILj2048EfS2_S2_S2_fjLj128EEEEELb1ELb0ELb1ELb1EEEvNS_9BwdParamsE --------------------------
	.section	.nv.constant0._ZN10layer_norm13ln_bwd_kernelINS_13Kernel_traitsIf6__halfS2_S2_fjLj2048ELj1ELj1ELj4ELj16ENS_18Kernel_traits_baseILj2048EfS2_S2_S2_fjLj128EEEEELb1ELb0ELb1ELb1EEEvNS_9BwdParamsE,"a",@progbits
	.sectionflags	@""
	.align	4
.nv.constant0._ZN10layer_norm13ln_bwd_kernelINS_13Kernel_traitsIf6__halfS2_S2_fjLj2048ELj1ELj1ELj4ELj16ENS_18Kernel_traits_baseILj2048EfS2_S2_S2_fjLj128EEEEELb1ELb0ELb1ELb1EEEvNS_9BwdParamsE:
	.zero		824


//--------------------- .nv.constant0._ZN10layer_norm13ln_bwd_kernelINS_13Kernel_traitsIf6__halfS2_S2_fjLj2048ELj1ELj1ELj4ELj16ENS_18Kernel_traits_baseILj2048EfS2_S2_S2_fjLj128EEEEELb1ELb1ELb0ELb0EEEvNS_9BwdParamsE --------------------------
	.section	.nv.constant0._ZN10layer_norm13ln_bwd_kernelINS_13Kernel_traitsIf6__halfS2_S2_fjLj2048ELj1ELj1ELj4ELj16ENS_18Kernel_traits_baseILj2048EfS2_S2_S2_fjLj128EEEEELb1ELb1ELb0ELb0EEEvNS_9BwdParamsE,"a",@progbits
	.sectionflags	@""
	.align	4
.nv.constant0._ZN10layer_norm13ln_bwd_kernelINS_13Kernel_traitsIf6__halfS2_S2_fjLj2048ELj1ELj1ELj4ELj16ENS_18Kernel_traits_baseILj2048EfS2_S2_S2_fjLj128EEEEELb1ELb1ELb0ELb0EEEvNS_9BwdParamsE:
	.zero		824


//--------------------- .nv.constant0._ZN10layer_norm13ln_bwd_kernelINS_13Kernel_traitsIf6__halfS2_S2_fjLj2048ELj1ELj1ELj4ELj16ENS_18Kernel_traits_baseILj2048EfS2_S2_S2_fjLj128EEEEELb1ELb1ELb0ELb1EEEvNS_9BwdParamsE --------------------------
	.section	.nv.constant0._ZN10layer_norm13ln_bwd_kernelINS_13Kernel_traitsIf6__halfS2_S2_fjLj2048ELj1ELj1ELj4ELj16ENS_18Kernel_traits_baseILj2048EfS2_S2_S2_fjLj128EEEEELb1ELb1ELb0ELb1EEEvNS_9BwdParamsE,"a",@progbits
	.sectionflags	@""
	.align	4
.nv.constant0._ZN10layer_norm13ln_bwd_kernelINS_13Kernel_traitsIf6__halfS2_S2_fjLj2048ELj1ELj1ELj4ELj16ENS_18Kernel_traits_baseILj2048EfS2_S2_S2_fjLj128EEEEELb1ELb1ELb0ELb1EEEvNS_9BwdParamsE:
	.zero		824


//--------------------- .nv.constant0._ZN10layer_norm22ln_bwd_finalize_kernelINS_22Kernel_traits_finalizeILj2048Ef6__halfS2_S2_fjLb1ELj1024ELj4ENS_18Kernel_traits_baseILj2048EfS2_S2_S2_fjLj1024EEEEELb1ELb0EEEvNS_9BwdParamsE --------------------------
	.section	.nv.constant0._ZN10layer_norm22ln_bwd_finalize_kernelINS_22Kernel_traits_finalizeILj2048Ef6__halfS2_S2_fjLb1ELj1024ELj4ENS_18Kernel_traits_baseILj2048EfS2_S2_S2_fjLj1024EEEEELb1ELb0EEEvNS_9BwdParamsE,"a",@progbits
	.sectionflags	@""
	.align	4
.nv.constant0._ZN10layer_norm22ln_bwd_finalize_kernelINS_22Kernel_traits_finalizeILj2048Ef6__halfS2_S2_fjLb1ELj1024ELj4ENS_18Kernel_traits_baseILj2048EfS2_S2_S2_fjLj1024EEEEELb1ELb0EEEvNS_9BwdParamsE:
	.zero		824


//--------------------- .nv.constant0._ZN10layer_norm13ln_bwd_kernelINS_13Kernel_traitsIf6__halfS2_S2_fjLj2048ELj1ELj1ELj4ELj16ENS_18Kernel_traits_baseILj2048EfS2_S2_S2_fjLj128EEEEELb1ELb1ELb1ELb0EEEvNS_9BwdParamsE --------------------------
	.section	.nv.constant0._ZN10layer_norm13ln_bwd_kernelINS_13Kernel_traitsIf6__halfS2_S2_fjLj2048ELj1ELj1ELj4ELj16ENS_18Kernel_traits_baseILj2048EfS2_S2_S2_fjLj128EEEEELb1ELb1ELb1ELb0EEEvNS_9BwdParamsE,"a",@progbits
	.sectionflags	@""
	.align	4
.nv.constant0._ZN10layer_norm13ln_bwd_kernelINS_13Kernel_traitsIf6__halfS2_S2_fjLj2048ELj1ELj1ELj4ELj16ENS_18Kernel_traits_baseILj2048EfS2_S2_S2_fjLj128EEEEELb1ELb1ELb1ELb0EEEvNS_9BwdParamsE:
	.zero		824


//--------------------- .nv.constant0._ZN10layer_norm22ln_bwd_finalize_kernelINS_22Kernel_traits_finalizeILj2048Ef6__halfS2_S2_fjLb1ELj1024ELj4ENS_18Kernel_traits_baseILj2048EfS2_S2_S2_fjLj1024EEEEELb1ELb1EEEvNS_9BwdParamsE --------------------------
	.section	.nv.constant0._ZN10layer_norm22ln_bwd_finalize_kernelINS_22Kernel_traits_finalizeILj2048Ef6__halfS2_S2_fjLb1ELj1024ELj4ENS_18Kernel_traits_baseILj2048EfS2_S2_S2_fjLj1024EEEEELb1ELb1EEEvNS_9BwdParamsE,"a",@progbits
	.sectionflags	@""
	.align	4
.nv.constant0._ZN10layer_norm22ln_bwd_finalize_kernelINS_22Kernel_traits_finalizeILj2048Ef6__halfS2_S2_fjLb1ELj1024ELj4ENS_18Kernel_traits_baseILj2048EfS2_S2_S2_fjLj1024EEEEELb1ELb1EEEvNS_9BwdParamsE:
	.zero		824


//--------------------- .nv.constant0._ZN10layer_norm13ln_bwd_kernelINS_13Kernel_traitsIf6__halfS2_S2_fjLj2048ELj1ELj1ELj4ELj16ENS_18Kernel_traits_baseILj2048EfS2_S2_S2_fjLj128EEEEELb1ELb1ELb1ELb1EEEvNS_9BwdParamsE --------------------------
	.section	.nv.constant0._ZN10layer_norm13ln_bwd_kernelINS_13Kernel_traitsIf6__halfS2_S2_fjLj2048ELj1ELj1ELj4ELj16ENS_18Kernel_traits_baseILj2048EfS2_S2_S2_fjLj128EEEEELb1ELb1ELb1ELb1EEEvNS_9BwdParamsE,"a",@progbits
	.sectionflags	@""
	.align	4
.nv.constant0._ZN10layer_norm13ln_bwd_kernelINS_13Kernel_traitsIf6__halfS2_S2_fjLj2048ELj1ELj1ELj4ELj16ENS_18Kernel_traits_baseILj2048EfS2_S2_S2_fjLj128EEEEELb1ELb1ELb1ELb1EEEvNS_9BwdParamsE:
	.zero		824


//--------------------- .nv.constant0._ZN10layer_norm13ln_bwd_kernelINS_13Kernel_traitsI6__halfS2_fS2_fjLj2048ELj1ELj1ELj4ELj16ENS_18Kernel_traits_baseILj2048ES2_S2_fS2_fjLj128EEEEELb0ELb0ELb0ELb0EEEvNS_9BwdParamsE --------------------------
	.section	.nv.constant0._ZN10layer_norm13ln_bwd_kernelINS_13Kernel_traitsI6__halfS2_fS2_fjLj2048ELj1ELj1ELj4ELj16ENS_18Kernel_traits_baseILj2048ES2_S2_fS2_fjLj128EEEEELb0ELb0ELb0ELb0EEEvNS_9BwdParamsE,"a",@progbits
	.sectionflags	@""
	.align	4
.nv.constant0._ZN10layer_norm13ln_bwd_kernelINS_13Kernel_traitsI6__halfS2_fS2_fjLj2048ELj1ELj1ELj4ELj16ENS_18Kernel_traits_baseILj2048ES2_S2_fS2_fjLj128EEEEELb0ELb0ELb0ELb0EEEvNS_9BwdParamsE:
	.zero		824


//--------------------- .nv.constant0._ZN10layer_norm13ln_bwd_kernelINS_13Kernel_traitsI6__halfS2_fS2_fjLj2048ELj1ELj1ELj4ELj16ENS_18Kernel_traits_baseILj2048ES2_S2_fS2_fjLj128EEEEELb0ELb0ELb0ELb1EEEvNS_9BwdParamsE --------------------------
	.section	.nv.constant0._ZN10layer_norm13ln_bwd_kernelINS_13Kernel_traitsI6__halfS2_fS2_fjLj2048ELj1ELj1ELj4ELj16ENS_18Kernel_traits_baseILj2048ES2_S2_fS2_fjLj128EEEEELb0ELb0ELb0ELb1EEEvNS_9BwdParamsE,"a",@progbits
	.sectionflags	@""
	.align	4
.nv.constant0._ZN10layer_norm13ln_bwd_kernelINS_13Kernel_traitsI6__halfS2_fS2_fjLj2048ELj1ELj1ELj4ELj16ENS_18Kernel_traits_baseILj2048ES2_S2_fS2_fjLj128EEEEELb0ELb0ELb0ELb1EEEvNS_9BwdParamsE:
	.zero		824


//--------------------- .nv.constant0._ZN10layer_norm13ln_bwd_kernelINS_13Kernel_traitsI6__halfS2_fS2_fjLj2048ELj1ELj1ELj4ELj16ENS_18Kernel_traits_baseILj2048ES2_S2_fS2_fjLj128EEEEELb0ELb0ELb1ELb0EEEvNS_9BwdParamsE --------------------------
	.section	.nv.constant0._ZN10layer_norm13ln_bwd_kernelINS_13Kernel_traitsI6__halfS2_fS2_fjLj2048ELj1ELj1ELj4ELj16ENS_18Kernel_traits_baseILj2048ES2_S2_fS2_fjLj128EEEEELb0ELb0ELb1ELb0EEEvNS_9BwdParamsE,"a",@progbits
	.sectionflags	@""
	.align	4
.nv.constant0._ZN10layer_norm13ln_bwd_kernelINS_13Kernel_traitsI6__halfS2_fS2_fjLj2048ELj1ELj1ELj4ELj16ENS_18Kernel_traits_baseILj2048ES2_S2_fS2_fjLj128EEEEELb0ELb0ELb1ELb0EEEvNS_9BwdParamsE:
	.zero		824


//--------------------- .nv.constant0._ZN10layer_norm13ln_bwd_kernelINS_13Kernel_traitsI6__halfS2_fS2_fjLj2048ELj1ELj1ELj4ELj16ENS_18Kernel_traits_baseILj2048ES2_S2_fS2_fjLj128EEEEELb0ELb0ELb1ELb1EEEvNS_9BwdParamsE --------------------------
	.section	.nv.constant0._ZN10layer_norm13ln_bwd_kernelINS_13Kernel_traitsI6__halfS2_fS2_fjLj2048ELj1ELj1ELj4ELj16ENS_18Kernel_traits_baseILj2048ES2_S2_fS2_fjLj128EEEEELb0ELb0ELb1ELb1EEEvNS_9BwdParamsE,"a",@progbits
	.sectionflags	@""
	.align	4
.nv.constant0._ZN10layer_norm13ln_bwd_kernelINS_13Kernel_traitsI6__halfS2_fS2_fjLj2048ELj1ELj1ELj4ELj16ENS_18Kernel_traits_baseILj2048ES2_S2_fS2_fjLj128EEEEELb0ELb0ELb1ELb1EEEvNS_9BwdParamsE:
	.zero		824


//--------------------- .nv.constant0._ZN10layer_norm13ln_bwd_kernelINS_13Kernel_traitsI6__halfS2_fS2_fjLj2048ELj1ELj1ELj4ELj16ENS_18Kernel_traits_baseILj2048ES2_S2_fS2_fjLj128EEEEELb0ELb1ELb0ELb0EEEvNS_9BwdParamsE --------------------------
	.section	.nv.constant0._ZN10layer_norm13ln_bwd_kernelINS_13Kernel_traitsI6__halfS2_fS2_fjLj2048ELj1ELj1ELj4ELj16ENS_18Kernel_traits_baseILj2048ES2_S2_fS2_fjLj128EEEEELb0ELb1ELb0ELb0EEEvNS_9BwdParamsE,"a",@progbits
	.sectionflags	@""
	.align	4
.nv.constant0._ZN10layer_norm13ln_bwd_kernelINS_13Kernel_traitsI6__halfS2_fS2_fjLj2048ELj1ELj1ELj4ELj16ENS_18Kernel_traits_baseILj2048ES2_S2_fS2_fjLj128EEEEELb0ELb1ELb0ELb0EEEvNS_9BwdParamsE:
	.zero		824


//--------------------- .nv.constant0._ZN10layer_norm13ln_bwd_kernelINS_13Kernel_traitsI6__halfS2_fS2_fjLj2048ELj1ELj1ELj4ELj16ENS_18Kernel_traits_baseILj2048ES2_S2_fS2_fjLj128EEEEELb0ELb1ELb0ELb1EEEvNS_9BwdParamsE --------------------------
	.section	.nv.constant0._ZN10layer_norm13ln_bwd_kernelINS_13Kernel_traitsI6__halfS2_fS2_fjLj2048ELj1ELj1ELj4ELj16ENS_18Kernel_traits_baseILj2048ES2_S2_fS2_fjLj128EEEEELb0ELb1ELb0ELb1EEEvNS_9BwdParamsE,"a",@progbits
	.sectionflags	@""
	.align	4
.nv.constant0._ZN10layer_norm13ln_bwd_kernelINS_13Kernel_traitsI6__halfS2_fS2_fjLj2048ELj1ELj1ELj4ELj16ENS_18Kernel_traits_baseILj2048ES2_S2_fS2_fjLj128EEEEELb0ELb1ELb0ELb1EEEvNS_9BwdParamsE:
	.zero		824


//--------------------- .nv.constant0._ZN10layer_norm13ln_bwd_kernelINS_13Kernel_traitsI6__halfS2_fS2_fjLj2048ELj1ELj1ELj4ELj16ENS_18Kernel_traits_baseILj2048ES2_S2_fS2_fjLj128EEEEELb0ELb1ELb1ELb0EEEvNS_9BwdParamsE --------------------------
	.section	.nv.constant0._ZN10layer_norm13ln_bwd_kernelINS_13Kernel_traitsI6__halfS2_fS2_fjLj2048ELj1ELj1ELj4ELj16ENS_18Kernel_traits_baseILj2048ES2_S2_fS2_fjLj128EEEEELb0ELb1ELb1ELb0EEEvNS_9BwdParamsE,"a",@progbits
	.sectionflags	@""
	.align	4
.nv.constant0._ZN10layer_norm13ln_bwd_kernelINS_13Kernel_traitsI6__halfS2_fS2_fjLj2048ELj1ELj1ELj4ELj16ENS_18Kernel_traits_baseILj2048ES2_S2_fS2_fjLj128EEEEELb0ELb1ELb1ELb0EEEvNS_9BwdParamsE:
	.zero		824


//--------------------- .nv.constant0._ZN10layer_norm13ln_bwd_kernelINS_13Kernel_traitsI6__halfS2_fS2_fjLj2048ELj1ELj1ELj4ELj16ENS_18Kernel_traits_baseILj2048ES2_S2_fS2_fjLj128EEEEELb0ELb1ELb1ELb1EEEvNS_9BwdParamsE --------------------------
	.section	.nv.constant0._ZN10layer_norm13ln_bwd_kernelINS_13Kernel_traitsI6__halfS2_fS2_fjLj2048ELj1ELj1ELj4ELj16ENS_18Kernel_traits_baseILj2048ES2_S2_fS2_fjLj128EEEEELb0ELb1ELb1ELb1EEEvNS_9BwdParamsE,"a",@progbits
	.sectionflags	@""
	.align	4
.nv.constant0._ZN10layer_norm13ln_bwd_kernelINS_13Kernel_traitsI6__halfS2_fS2_fjLj2048ELj1ELj1ELj4ELj16ENS_18Kernel_traits_baseILj2048ES2_S2_fS2_fjLj128EEEEELb0ELb1ELb1ELb1EEEvNS_9BwdParamsE:
	.zero		824


//--------------------- .nv.constant0._ZN10layer_norm13ln_bwd_kernelINS_13Kernel_traitsI6__halfS2_fS2_fjLj2048ELj1ELj1ELj4ELj16ENS_18Kernel_traits_baseILj2048ES2_S2_fS2_fjLj128EEEEELb1ELb0ELb0ELb0EEEvNS_9BwdParamsE --------------------------
	.section	.nv.constant0._ZN10layer_norm13ln_bwd_kernelINS_13Kernel_traitsI6__halfS2_fS2_fjLj2048ELj1ELj1ELj4ELj16ENS_18Kernel_traits_baseILj2048ES2_S2_fS2_fjLj128EEEEELb1ELb0ELb0ELb0EEEvNS_9BwdParamsE,"a",@progbits
	.sectionflags	@""
	.align	4
.nv.constant0._ZN10layer_norm13ln_bwd_kernelINS_13Kernel_traitsI6__halfS2_fS2_fjLj2048ELj1ELj1ELj4ELj16ENS_18Kernel_traits_baseILj2048ES2_S2_fS2_fjLj128EEEEELb1ELb0ELb0ELb0EEEvNS_9BwdParamsE:
	.zero		824


//--------------------- .nv.constant0._ZN10layer_norm13ln_bwd_kernelINS_13Kernel_traitsI6__halfS2_fS2_fjLj2048ELj1ELj1ELj4ELj16ENS_18Kernel_traits_baseILj2048ES2_S2_fS2_fjLj128EEEEELb1ELb0ELb0ELb1EEEvNS_9BwdParamsE --------------------------
	.section	.nv.constant0._ZN10layer_norm13ln_bwd_kernelINS_13Kernel_traitsI6__halfS2_fS2_fjLj2048ELj1ELj1ELj4ELj16ENS_18Kernel_traits_baseILj2048ES2_S2_fS2_fjLj128EEEEELb1ELb0ELb0ELb1EEEvNS_9BwdParamsE,"a",@progbits
	.sectionflags	@""
	.align	4
.nv.constant0._ZN10layer_norm13ln_bwd_kernelINS_13Kernel_traitsI6__halfS2_fS2_fjLj2048ELj1ELj1ELj4ELj16ENS_18Kernel_traits_baseILj2048ES2_S2_fS2_fjLj128EEEEELb1ELb0ELb0ELb1EEEvNS_9BwdParamsE:
	.zero		824


//--------------------- .nv.constant0._ZN10layer_norm22ln_bwd_finalize_kernelINS_22Kernel_traits_finalizeILj2048E6__halfS2_fS2_fjLb0ELj1024ELj4ENS_18Kernel_traits_baseILj2048ES2_S2_fS2_fjLj1024EEEEELb0ELb0EEEvNS_9BwdParamsE --------------------------
	.section	.nv.constant0._ZN10layer_norm22ln_bwd_finalize_kernelINS_22Kernel_traits_finalizeILj2048E6__halfS2_fS2_fjLb0ELj1024ELj4ENS_18Kernel_traits_baseILj2048ES2_S2_fS2_fjLj1024EEEEELb0ELb0EEEvNS_9BwdParamsE,"a",@progbits
	.sectionflags	@""
	.align	4
.nv.constant0._ZN10layer_norm22ln_bwd_finalize_kernelINS_22Kernel_traits_finalizeILj2048E6__halfS2_fS2_fjLb0ELj1024ELj4ENS_18Kernel_traits_baseILj2048ES2_S2_fS2_fjLj1024EEEEELb0ELb0EEEvNS_9BwdParamsE:
	.zero		824


//--------------------- .nv.constant0._ZN10layer_norm13ln_bwd_kernelINS_13Kernel_traitsI6__halfS2_fS2_fjLj2048ELj1ELj1ELj4ELj16ENS_18Kernel_traits_baseILj2048ES2_S2_fS2_fjLj128EEEEELb1ELb0ELb1ELb0EEEvNS_9BwdParamsE --------------------------
	.section	.nv.constant0._ZN10layer_norm13ln_bwd_kernelINS_13Kernel_traitsI6__halfS2_fS2_fjLj2048ELj1ELj1ELj4ELj16ENS_18Kernel_traits_baseILj2048ES2_S2_fS2_fjLj128EEEEELb1ELb0ELb1ELb0EEEvNS_9BwdParamsE,"a",@progbits
	.sectionflags	@""
	.align	4
.nv.constant0._ZN10layer_norm13ln_bwd_kernelINS_13Kernel_traitsI6__halfS2_fS2_fjLj2048ELj1ELj1ELj4ELj16ENS_18Kernel_traits_baseILj2048ES2_S2_fS2_fjLj128EEEEELb1ELb0ELb1ELb0EEEvNS_9BwdParamsE:
	.zero		824


//--------------------- .nv.constant0._ZN10layer_norm22ln_bwd_finalize_kernelINS_22Kernel_traits_finalizeILj2048E6__halfS2_fS2_fjLb0ELj1024ELj4ENS_18Kernel_traits_baseILj2048ES2_S2_fS2_fjLj1024EEEEELb0ELb1EEEvNS_9BwdParamsE --------------------------
	.section	.nv.constant0._ZN10layer_norm22ln_bwd_finalize_kernelINS_22Kernel_traits_finalizeILj2048E6__halfS2_fS2_fjLb0ELj1024ELj4ENS_18Kernel_traits_baseILj2048ES2_S2_fS2_fjLj1024EEEEELb0ELb1EEEvNS_9BwdParamsE,"a",@progbits
	.sectionflags	@""
	.align	4
.nv.constant0._ZN10layer_norm22ln_bwd_finalize_kernelINS_22Kernel_traits_finalizeILj2048E6__halfS2_fS2_fjLb0ELj1024ELj4ENS_18Kernel_traits_baseILj2048ES2_S2_fS2_fjLj1024EEEEELb0ELb1EEEvNS_9BwdParamsE:
	.zero		824


//--------------------- .nv.constant0._ZN10layer_norm13ln_bwd_kernelINS_13Kernel_traitsI6__halfS2_fS2_fjLj2048ELj1ELj1ELj4ELj16ENS_18Kernel_traits_baseILj2048ES2_S2_fS2_fjLj128EEEEELb1ELb0ELb1ELb1EEEvNS_9BwdParamsE --------------------------
	.section	.nv.constant0._ZN10layer_norm13ln_bwd_kernelINS_13Kernel_traitsI6__halfS2_fS2_fjLj2048ELj1ELj1ELj4ELj16ENS_18Kernel_traits_baseILj2048ES2_S2_fS2_fjLj128EEEEELb1ELb0ELb1ELb1EEEvNS_9BwdParamsE,"a",@progbits
	.sectionflags	@""
	.align	4
.nv.constant0._ZN10layer_norm13ln_bwd_kernelINS_13Kernel_traitsI6__halfS2_fS2_fjLj2048ELj1ELj1ELj4ELj16ENS_18Kernel_traits_baseILj2048ES2_S2_fS2_fjLj128EEEEELb1ELb0ELb1ELb1EEEvNS_9BwdParamsE:
	.zero		824


//--------------------- .nv.constant0._ZN10layer_norm13ln_bwd_kernelINS_13Kernel_traitsI6__halfS2_fS2_fjLj2048ELj1ELj1ELj4ELj16ENS_18Kernel_traits_baseILj2048ES2_S2_fS2_fjLj128EEEEELb1ELb1ELb0ELb0EEEvNS_9BwdParamsE --------------------------
	.section	.nv.constant0._ZN10layer_norm13ln_bwd_kernelINS_13Kernel_traitsI6__halfS2_fS2_fjLj2048ELj1ELj1ELj4ELj16ENS_18Kernel_traits_baseILj2048ES2_S2_fS2_fjLj128EEEEELb1ELb1ELb0ELb0EEEvNS_9BwdParamsE,"a",@progbits
	.sectionflags	@""
	.align	4
.nv.constant0._ZN10layer_norm13ln_bwd_kernelINS_13Kernel_traitsI6__halfS2_fS2_fjLj2048ELj1ELj1ELj4ELj16ENS_18Kernel_traits_baseILj2048ES2_S2_fS2_fjLj128EEEEELb1ELb1ELb0ELb0EEEvNS_9BwdParamsE:
	.zero		824


//--------------------- .nv.constant0._ZN10layer_norm13ln_bwd_kernelINS_13Kernel_traitsI6__halfS2_fS2_fjLj2048ELj1ELj1ELj4ELj16ENS_18Kernel_traits_baseILj2048ES2_S2_fS2_fjLj128EEEEELb1ELb1ELb0ELb1EEEvNS_9BwdParamsE --------------------------
	.section	.nv.constant0._ZN10layer_norm13ln_bwd_kernelINS_13Kernel_traitsI6__halfS2_fS2_fjLj2048ELj1ELj1ELj4ELj16ENS_18Kernel_traits_baseILj2048ES2_S2_fS2_fjLj128EEEEELb1ELb1ELb0ELb1EEEvNS_9BwdParamsE,"a",@progbits
	.sectionflags	@""
	.align	4
.nv.constant0._ZN10layer_norm13ln_bwd_kernelINS_13Kernel_traitsI6__halfS2_fS2_fjLj2048ELj1ELj1ELj4ELj16ENS_18Kernel_traits_baseILj2048ES2_S2_fS2_fjLj128EEEEELb1ELb1ELb0ELb1EEEvNS_9BwdParamsE:
	.zero		824


//--------------------- .nv.constant0._ZN10layer_norm22ln_bwd_finalize_kernelINS_22Kernel_traits_finalizeILj2048E6__halfS2_fS2_fjLb1ELj1024ELj4ENS_18Kernel_traits_baseILj2048ES2_S2_fS2_fjLj1024EEEEELb1ELb0EEEvNS_9BwdParamsE --------------------------
	.section	.nv.constant0._ZN10layer_norm22ln_bwd_finalize_kernelINS_22Kernel_traits_finalizeILj2048E6__halfS2_fS2_fjLb1ELj1024ELj4ENS_18Kernel_traits_baseILj2048ES2_S2_fS2_fjLj1024EEEEELb1ELb0EEEvNS_9BwdParamsE,"a",@progbits
	.sectionflags	@""
	.align	4
.nv.constant0._ZN10layer_norm22ln_bwd_finalize_kernelINS_22Kernel_traits_finalizeILj2048E6__halfS2_fS2_fjLb1ELj1024ELj4ENS_18Kernel_traits_baseILj2048ES2_S2_fS2_fjLj1024EEEEELb1ELb0EEEvNS_9BwdParamsE:
	.zero		824


//--------------------- .nv.constant0._ZN10layer_norm13ln_bwd_kernelINS_13Kernel_traitsI6__halfS2_fS2_fjLj2048ELj1ELj1ELj4ELj16ENS_18Kernel_traits_baseILj2048ES2_S2_fS2_fjLj128EEEEELb1ELb1ELb1ELb0EEEvNS_9BwdParamsE --------------------------
	.section	.nv.constant0._ZN10layer_norm13ln_bwd_kernelINS_13Kernel_traitsI6__halfS2_fS2_fjLj2048ELj1ELj1ELj4ELj16ENS_18Kernel_traits_baseILj2048ES2_S2_fS2_fjLj128EEEEELb1ELb1ELb1ELb0EEEvNS_9BwdParamsE,"a",@progbits
	.sectionflags	@""
	.align	4
.nv.constant0._ZN10layer_norm13ln_bwd_kernelINS_13Kernel_traitsI6__halfS2_fS2_fjLj2048ELj1ELj1ELj4ELj16ENS_18Kernel_traits_baseILj2048ES2_S2_fS2_fjLj128EEEEELb1ELb1ELb1ELb0EEEvNS_9BwdParamsE:
	.zero		824


//--------------------- .nv.constant0._ZN10layer_norm22ln_bwd_finalize_kernelINS_22Kernel_traits_finalizeILj2048E6__halfS2_fS2_fjLb1ELj1024ELj4ENS_18Kernel_traits_baseILj2048ES2_S2_fS2_fjLj1024EEEEELb1ELb1EEEvNS_9BwdParamsE --------------------------
	.section	.nv.constant0._ZN10layer_norm22ln_bwd_finalize_kernelINS_22Kernel_traits_finalizeILj2048E6__halfS2_fS2_fjLb1ELj1024ELj4ENS_18Kernel_traits_baseILj2048ES2_S2_fS2_fjLj1024EEEEELb1ELb1EEEvNS_9BwdParamsE,"a",@progbits
	.sectionflags	@""
	.align	4
.nv.constant0._ZN10layer_norm22ln_bwd_finalize_kernelINS_22Kernel_traits_finalizeILj2048E6__halfS2_fS2_fjLb1ELj1024ELj4ENS_18Kernel_traits_baseILj2048ES2_S2_fS2_fjLj1024EEEEELb1ELb1EEEvNS_9BwdParamsE:
	.zero		824


//--------------------- .nv.constant0._ZN10layer_norm13ln_bwd_kernelINS_13Kernel_traitsI6__halfS2_fS2_fjLj2048ELj1ELj1ELj4ELj16ENS_18Kernel_traits_baseILj2048ES2_S2_fS2_fjLj128EEEEELb1ELb1ELb1ELb1EEEvNS_9BwdParamsE --------------------------
	.section	.nv.constant0._ZN10layer_norm13ln_bwd_kernelINS_13Kernel_traitsI6__halfS2_fS2_fjLj2048ELj1ELj1ELj4ELj16ENS_18Kernel_traits_baseILj2048ES2_S2_fS2_fjLj128EEEEELb1ELb1ELb1ELb1EEEvNS_9BwdParamsE,"a",@progbits
	.sectionflags	@""
	.align	4
.nv.constant0._ZN10layer_norm13ln_bwd_kernelINS_13Kernel_traitsI6__halfS2_fS2_fjLj2048ELj1ELj1ELj4ELj16ENS_18Kernel_traits_baseILj2048ES2_S2_fS2_fjLj128EEEEELb1ELb1ELb1ELb1EEEvNS_9BwdParamsE:
	.zero		824


//--------------------- .nv.constant0._ZN10layer_norm13ln_bwd_kernelINS_13Kernel_traitsIf6__halffS2_fjLj2048ELj1ELj1ELj4ELj16ENS_18Kernel_traits_baseILj2048EfS2_fS2_fjLj128EEEEELb0ELb0ELb0ELb0EEEvNS_9BwdParamsE --------------------------
	.section	.nv.constant0._ZN10layer_norm13ln_bwd_kernelINS_13Kernel_traitsIf6__halffS2_fjLj2048ELj1ELj1ELj4ELj16ENS_18Kernel_traits_baseILj2048EfS2_fS2_fjLj128EEEEELb0ELb0ELb0ELb0EEEvNS_9BwdParamsE,"a",@progbits
	.sectionflags	@""
	.align	4
.nv.constant0._ZN10layer_norm13ln_bwd_kernelINS_13Kernel_traitsIf6__halffS2_fjLj2048ELj1ELj1ELj4ELj16ENS_18Kernel_traits_baseILj2048EfS2_fS2_fjLj128EEEEELb0ELb0ELb0ELb0EEEvNS_9BwdParamsE:
	.zero		824


//--------------------- .nv.constant0._ZN10layer_norm13ln_bwd_kernelINS_13Kernel_traitsIf6__halffS2_fjLj2048ELj1ELj1ELj4ELj16ENS_18Kernel_traits_baseILj2048EfS2_fS2_fjLj128EEEEELb0ELb0ELb0ELb1EEEvNS_9BwdParamsE --------------------------
	.section	.nv.constant0._ZN10layer_norm13ln_bwd_kernelINS_13Kernel_traitsIf6__halffS2_fjLj2048ELj1ELj1ELj4ELj16ENS_18Kernel_traits_baseILj2048EfS2_fS2_fjLj128EEEEELb0ELb0ELb0ELb1EEEvNS_9BwdParamsE,"a",@progbits
	.sectionflags	@""
	.align	4
.nv.constant0._ZN10layer_norm13ln_bwd_kernelINS_13Kernel_traitsIf6__halffS2_fjLj2048ELj1ELj1ELj4ELj16ENS_18Kernel_traits_baseILj2048EfS2_fS2_fjLj128EEEEELb0ELb0ELb0ELb1EEEvNS_9BwdParamsE:
	.zero		824


//--------------------- .nv.constant0._ZN10layer_norm13ln_bwd_kernelINS_13Kernel_traitsIf6__halffS2_fjLj2048ELj1ELj1ELj4ELj16ENS_18Kernel_traits_baseILj2048EfS2_fS2_fjLj128EEEEELb0ELb0ELb1ELb0EEEvNS_9BwdParamsE --------------------------
	.section	.nv.constant0._ZN10layer_norm13ln_bwd_kernelINS_13Kernel_traitsIf6__halffS2_fjLj2048ELj1ELj1ELj4ELj16ENS_18Kernel_traits_baseILj2048EfS2_fS2_fjLj128EEEEELb0ELb0ELb1ELb0EEEvNS_9BwdParamsE,"a",@progbits
	.sectionflags	@""
	.align	4
.nv.constant0._ZN10layer_norm13ln_bwd_kernelINS_13Kernel_traitsIf6__halffS2_fjLj2048ELj1ELj1ELj4ELj16ENS_18Kernel_traits_baseILj2048EfS2_fS2_fjLj128EEEEELb0ELb0ELb1ELb0EEEvNS_9BwdParamsE:
	.zero		824


//--------------------- .nv.constant0._ZN10layer_norm13ln_bwd_kernelINS_13Kernel_traitsIf6__halffS2_fjLj2048ELj1ELj1ELj4ELj16ENS_18Kernel_traits_baseILj2048EfS2_fS2_fjLj128EEEEELb0ELb0ELb1ELb1EEEvNS_9BwdParamsE --------------------------
	.section	.nv.constant0._ZN10layer_norm13ln_bwd_kernelINS_13Kernel_traitsIf6__halffS2_fjLj2048ELj1ELj1ELj4ELj16ENS_18Kernel_traits_baseILj2048EfS2_fS2_fjLj128EEEEELb0ELb0ELb1ELb1EEEvNS_9BwdParamsE,"a",@progbits
	.sectionflags	@""
	.align	4
.nv.constant0._ZN10layer_norm13ln_bwd_kernelINS_13Kernel_traitsIf6__halffS2_fjLj2048ELj1ELj1ELj4ELj16ENS_18Kernel_traits_baseILj2048EfS2_fS2_fjLj128EEEEELb0ELb0ELb1ELb1EEEvNS_9BwdParamsE:
	.zero		824


//--------------------- .nv.constant0._ZN10layer_norm13ln_bwd_kernelINS_13Kernel_traitsIf6__halffS2_fjLj2048ELj1ELj1ELj4ELj16ENS_18Kernel_traits_baseILj2048EfS2_fS2_fjLj128EEEEELb0ELb1ELb0ELb0EEEvNS_9BwdParamsE --------------------------
	.section	.nv.constant0._ZN10layer_norm13ln_bwd_kernelINS_13Kernel_traitsIf6__halffS2_fjLj2048ELj1ELj1ELj4ELj16ENS_18Kernel_traits_baseILj2048EfS2_fS2_fjLj128EEEEELb0ELb1ELb0ELb0EEEvNS_9BwdParamsE,"a",@progbits
	.sectionflags	@""
	.align	4
.nv.constant0._ZN10layer_norm13ln_bwd_kernelINS_13Kernel_traitsIf6__halffS2_fjLj2048ELj1ELj1ELj4ELj16ENS_18Kernel_traits_baseILj2048EfS2_fS2_fjLj128EEEEELb0ELb1ELb0ELb0EEEvNS_9BwdParamsE:
	.zero		824


//--------------------- .nv.constant0._ZN10layer_norm13ln_bwd_kernelINS_13Kernel_traitsIf6__halffS2_fjLj2048ELj1ELj1ELj4ELj16ENS_18Kernel_traits_baseILj2048EfS2_fS2_fjLj128EEEEELb0ELb1ELb0ELb1EEEvNS_9BwdParamsE --------------------------
	.section	.nv.constant0._ZN10layer_norm13ln_bwd_kernelINS_13Kernel_traitsIf6__halffS2_fjLj2048ELj1ELj1ELj4ELj16ENS_18Kernel_traits_baseILj2048EfS2_fS2_fjLj128EEEEELb0ELb1ELb0ELb1EEEvNS_9BwdParamsE,"a",@progbits
	.sectionflags	@""
	.align	4
.nv.constant0._ZN10layer_norm13ln_bwd_kernelINS_13Kernel_traitsIf6__halffS2_fjLj2048ELj1ELj1ELj4ELj16ENS_18Kernel_traits_baseILj2048EfS2_fS2_fjLj128EEEEELb0ELb1ELb0ELb1EEEvNS_9BwdParamsE:
	.zero		824


//--------------------- .nv.constant0._ZN10layer_norm13ln_bwd_kernelINS_13Kernel_traitsIf6__halffS2_fjLj2048ELj1ELj1ELj4ELj16ENS_18Kernel_traits_baseILj2048EfS2_fS2_fjLj128EEEEELb0ELb1ELb1ELb0EEEvNS_9BwdParamsE --------------------------
	.section	.nv.constant0._ZN10layer_norm13ln_bwd_kernelINS_13Kernel_traitsIf6__halffS2_fjLj2048ELj1ELj1ELj4ELj16ENS_18Kernel_traits_baseILj2048EfS2_fS2_fjLj128EEEEELb0ELb1ELb1ELb0EEEvNS_9BwdParamsE,"a",@progbits
	.sectionflags	@""
	.align	4
.nv.constant0._ZN10layer_norm13ln_bwd_kernelINS_13Kernel_traitsIf6__halffS2_fjLj2048ELj1ELj1ELj4ELj16ENS_18Kernel_traits_baseILj2048EfS2_fS2_fjLj128EEEEELb0ELb1ELb1ELb0EEEvNS_9BwdParamsE:
	.zero		824


//--------------------- .nv.constant0._ZN10layer_norm13ln_bwd_kernelINS_13Kernel_traitsIf6__halffS2_fjLj2048ELj1ELj1ELj4ELj16ENS_18Kernel_traits_baseILj2048EfS2_fS2_fjLj128EEEEELb0ELb1ELb1ELb1EEEvNS_9BwdParamsE --------------------------
	.section	.nv.constant0._ZN10layer_norm13ln_bwd_kernelINS_13Kernel_traitsIf6__halffS2_fjLj2048ELj1ELj1ELj4ELj16ENS_18Kernel_traits_baseILj2048EfS2_fS2_fjLj128EEEEELb0ELb1ELb1ELb1EEEvNS_9BwdParamsE,"a",@progbits
	.sectionflags	@""
	.align	4
.nv.constant0._ZN10layer_norm13ln_bwd_kernelINS_13Kernel_traitsIf6__halffS2_fjLj2048ELj1ELj1ELj4ELj16ENS_18Kernel_traits_baseILj2048EfS2_fS2_fjLj128EEEEELb0ELb1ELb1ELb1EEEvNS_9BwdParamsE:
	.zero		824


//--------------------- .nv.constant0._ZN10layer_norm13ln_bwd_kernelINS_13Kernel_traitsIf6__halffS2_fjLj2048ELj1ELj1ELj4ELj16ENS_18Kernel_traits_baseILj2048EfS2_fS2_fjLj128EEEEELb1ELb0ELb0ELb0EEEvNS_9BwdParamsE --------------------------
	.section	.nv.constant0._ZN10layer_norm13ln_bwd_kernelINS_13Kernel_traitsIf6__halffS2_fjLj2048ELj1ELj1ELj4ELj16ENS_18Kernel_traits_baseILj2048EfS2_fS2_fjLj128EEEEELb1ELb0ELb0ELb0EEEvNS_9BwdParamsE,"a",@progbits
	.sectionflags	@""
	.align	4
.nv.constant0._ZN10layer_norm13ln_bwd_kernelINS_13Kernel_traitsIf6__halffS2_fjLj2048ELj1ELj1ELj4ELj16ENS_18Kernel_traits_baseILj2048EfS2_fS2_fjLj128EEEEELb1ELb0ELb0ELb0EEEvNS_9BwdParamsE:
	.zero		824


//--------------------- .nv.constant0._ZN10layer_norm13ln_bwd_kernelINS_13Kernel_traitsIf6__halffS2_fjLj2048ELj1ELj1ELj4ELj16ENS_18Kernel_traits_baseILj2048EfS2_fS2_fjLj128EEEEELb1ELb0ELb0ELb1EEEvNS_9BwdParamsE --------------------------
	.section	.nv.constant0._ZN10layer_norm13ln_bwd_kernelINS_13Kernel_traitsIf6__halffS2_fjLj2048ELj1ELj1ELj4ELj16ENS_18Kernel_traits_baseILj2048EfS2_fS2_fjLj128EEEEELb1ELb0ELb0ELb1EEEvNS_9BwdParamsE,"a",@progbits
	.sectionflags	@""
	.align	4
.nv.constant0._ZN10layer_norm13ln_bwd_kernelINS_13Kernel_traitsIf6__halffS2_fjLj2048ELj1ELj1ELj4ELj16ENS_18Kernel_traits_baseILj2048EfS2_fS2_fjLj128EEEEELb1ELb0ELb0ELb1EEEvNS_9BwdParamsE:
	.zero		824


//--------------------- .nv.constant0._ZN10layer_norm22ln_bwd_finalize_kernelINS_22Kernel_traits_finalizeILj2048Ef6__halffS2_fjLb0ELj1024ELj4ENS_18Kernel_traits_baseILj2048EfS2_fS2_fjLj1024EEEEELb0ELb0EEEvNS_9BwdParamsE --------------------------
	.section	.nv.constant0._ZN10layer_norm22ln_bwd_finalize_kernelINS_22Kernel_traits_finalizeILj2048Ef6__halffS2_fjLb0ELj1024ELj4ENS_18Kernel_traits_baseILj2048EfS2_fS2_fjLj1024EEEEELb0ELb0EEEvNS_9BwdParamsE,"a",@progbits
	.sectionflags	@""
	.align	4
.nv.constant0._ZN10layer_norm22ln_bwd_finalize_kernelINS_22Kernel_traits_finalizeILj2048Ef6__halffS2_fjLb0ELj1024ELj4ENS_18Kernel_traits_baseILj2048EfS2_fS2_fjLj1024EEEEELb0ELb0EEEvNS_9BwdParamsE:
	.zero		824


//--------------------- .nv.constant0._ZN10layer_norm13ln_bwd_kernelINS_13Kernel_traitsIf6__halffS2_fjLj2048ELj1ELj1ELj4ELj16ENS_18Kernel_traits_baseILj2048EfS2_fS2_fjLj128EEEEELb1ELb0ELb1ELb0EEEvNS_9BwdParamsE --------------------------
	.section	.nv.constant0._ZN10layer_norm13ln_bwd_kernelINS_13Kernel_traitsIf6__halffS2_fjLj2048ELj1ELj1ELj4ELj16ENS_18Kernel_traits_baseILj2048EfS2_fS2_fjLj128EEEEELb1ELb0ELb1ELb0EEEvNS_9BwdParamsE,"a",@progbits
	.sectionflags	@""
	.align	4
.nv.constant0._ZN10layer_norm13ln_bwd_kernelINS_13Kernel_traitsIf6__halffS2_fjLj2048ELj1ELj1ELj4ELj16ENS_18Kernel_traits_baseILj2048EfS2_fS2_fjLj128EEEEELb1ELb0ELb1ELb0EEEvNS_9BwdParamsE:
	.zero		824


//--------------------- .nv.constant0._ZN10layer_norm22ln_bwd_finalize_kernelINS_22Kernel_traits_finalizeILj2048Ef6__halffS2_fjLb0ELj1024ELj4ENS_18Kernel_traits_baseILj2048EfS2_fS2_fjLj1024EEEEELb0ELb1EEEvNS_9BwdParamsE --------------------------
	.section	.nv.constant0._ZN10layer_norm22ln_bwd_finalize_kernelINS_22Kernel_traits_finalizeILj2048Ef6__halffS2_fjLb0ELj1024ELj4ENS_18Kernel_traits_baseILj2048EfS2_fS2_fjLj1024EEEEELb0ELb1EEEvNS_9BwdParamsE,"a",@progbits
	.sectionflags	@""
	.align	4
.nv.constant0._ZN10layer_norm22ln_bwd_finalize_kernelINS_22Kernel_traits_finalizeILj2048Ef6__halffS2_fjLb0ELj1024ELj4ENS_18Kernel_traits_baseILj2048EfS2_fS2_fjLj1024EEEEELb0ELb1EEEvNS_9BwdParamsE:
	.zero		824


//--------------------- .nv.constant0._ZN10layer_norm13ln_bwd_kernelINS_13Kernel_traitsIf6__halffS2_fjLj2048ELj1ELj1ELj4ELj16ENS_18Kernel_traits_baseILj2048EfS2_fS2_fjLj128EEEEELb1ELb0ELb1ELb1EEEvNS_9BwdParamsE --------------------------
	.section	.nv.constant0._ZN10layer_norm13ln_bwd_kernelINS_13Kernel_traitsIf6__halffS2_fjLj2048ELj1ELj1ELj4ELj16ENS_18Kernel_traits_baseILj2048EfS2_fS2_fjLj128EEEEELb1ELb0ELb1ELb1EEEvNS_9BwdParamsE,"a",@progbits
	.sectionflags	@""
	.align	4
.nv.constant0._ZN10layer_norm13ln_bwd_kernelINS_13Kernel_traitsIf6__halffS2_fjLj2048ELj1ELj1ELj4ELj16ENS_18Kernel_traits_baseILj2048EfS2_fS2_fjLj128EEEEELb1ELb0ELb1ELb1EEEvNS_9BwdParamsE:
	.zero		824


//--------------------- .nv.constant0._ZN10layer_norm13ln_bwd_kernelINS_13Kernel_traitsIf6__halffS2_fjLj2048ELj1ELj1ELj4ELj16ENS_18Kernel_traits_baseILj2048EfS2_fS2_fjLj128EEEEELb1ELb1ELb0ELb0EEEvNS_9BwdParamsE --------------------------
	.section	.nv.constant0._ZN10layer_norm13ln_bwd_kernelINS_13Kernel_traitsIf6__halffS2_fjLj2048ELj1ELj1ELj4ELj16ENS_18Kernel_traits_baseILj2048EfS2_fS2_fjLj128EEEEELb1ELb1ELb0ELb0EEEvNS_9BwdParamsE,"a",@progbits
	.sectionflags	@""
	.align	4
.nv.constant0._ZN10layer_norm13ln_bwd_kernelINS_13Kernel_traitsIf6__halffS2_fjLj2048ELj1ELj1ELj4ELj16ENS_18Kernel_traits_baseILj2048EfS2_fS2_fjLj128EEEEELb1ELb1ELb0ELb0EEEvNS_9BwdParamsE:
	.zero		824


//--------------------- .nv.constant0._ZN10layer_norm13ln_bwd_kernelINS_13Kernel_traitsIf6__halffS2_fjLj2048ELj1ELj1ELj4ELj16ENS_18Kernel_traits_baseILj2048EfS2_fS2_fjLj128EEEEELb1ELb1ELb0ELb1EEEvNS_9BwdParamsE --------------------------
	.section	.nv.constant0._ZN10layer_norm13ln_bwd_kernelINS_13Kernel_traitsIf6__halffS2_fjLj2048ELj1ELj1ELj4ELj16ENS_18Kernel_traits_baseILj2048EfS2_fS2_fjLj128EEEEELb1ELb1ELb0ELb1EEEvNS_9BwdParamsE,"a",@progbits
	.sectionflags	@""
	.align	4
.nv.constant0._ZN10layer_norm13ln_bwd_kernelINS_13Kernel_traitsIf6__halffS2_fjLj2048ELj1ELj1ELj4ELj16ENS_18Kernel_traits_baseILj2048EfS2_fS2_fjLj128EEEEELb1ELb1ELb0ELb1EEEvNS_9BwdParamsE:
	.zero		824


//--------------------- .nv.constant0._ZN10layer_norm22ln_bwd_finalize_kernelINS_22Kernel_traits_finalizeILj2048Ef6__halffS2_fjLb1ELj1024ELj4ENS_18Kernel_traits_baseILj2048EfS2_fS2_fjLj1024EEEEELb1ELb0EEEvNS_9BwdParamsE --------------------------
	.section	.nv.constant0._ZN10layer_norm22ln_bwd_finalize_kernelINS_22Kernel_traits_finalizeILj2048Ef6__halffS2_fjLb1ELj1024ELj4ENS_18Kernel_traits_baseILj2048EfS2_fS2_fjLj1024EEEEELb1ELb0EEEvNS_9BwdParamsE,"a",@progbits
	.sectionflags	@""
	.align	4
.nv.constant0._ZN10layer_norm22ln_bwd_finalize_kernelINS_22Kernel_traits_finalizeILj2048Ef6__halffS2_fjLb1ELj1024ELj4ENS_18Kernel_traits_baseILj2048EfS2_fS2_fjLj1024EEEEELb1ELb0EEEvNS_9BwdParamsE:
	.zero		824


//--------------------- .nv.constant0._ZN10layer_norm13ln_bwd_kernelINS_13Kernel_traitsIf6__halffS2_fjLj2048ELj1ELj1ELj4ELj16ENS_18Kernel_traits_baseILj2048EfS2_fS2_fjLj128EEEEELb1ELb1ELb1ELb0EEEvNS_9BwdParamsE --------------------------
	.section	.nv.constant0._ZN10layer_norm13ln_bwd_kernelINS_13Kernel_traitsIf6__halffS2_fjLj2048ELj1ELj1ELj4ELj16ENS_18Kernel_traits_baseILj2048EfS2_fS2_fjLj128EEEEELb1ELb1ELb1ELb0EEEvNS_9BwdParamsE,"a",@progbits
	.sectionflags	@""
	.align	4
.nv.constant0._ZN10layer_norm13ln_bwd_kernelINS_13Kernel_traitsIf6__halffS2_fjLj2048ELj1ELj1ELj4ELj16ENS_18Kernel_traits_baseILj2048EfS2_fS2_fjLj128EEEEELb1ELb1ELb1ELb0EEEvNS_9BwdParamsE:
	.zero		824


//--------------------- .nv.constant0._ZN10layer_norm22ln_bwd_finalize_kernelINS_22Kernel_traits_finalizeILj2048Ef6__halffS2_fjLb1ELj1024ELj4ENS_18Kernel_traits_baseILj2048EfS2_fS2_fjLj1024EEEEELb1ELb1EEEvNS_9BwdParamsE --------------------------
	.section	.nv.constant0._ZN10layer_norm22ln_bwd_finalize_kernelINS_22Kernel_traits_finalizeILj2048Ef6__halffS2_fjLb1ELj1024ELj4ENS_18Kernel_traits_baseILj2048EfS2_fS2_fjLj1024EEEEELb1ELb1EEEvNS_9BwdParamsE,"a",@progbits
	.sectionflags	@""
	.align	4
.nv.constant0._ZN10layer_norm22ln_bwd_finalize_kernelINS_22Kernel_traits_finalizeILj2048Ef6__halffS2_fjLb1ELj1024ELj4ENS_18Kernel_traits_baseILj2048EfS2_fS2_fjLj1024EEEEELb1ELb1EEEvNS_9BwdParamsE:
	.zero		824


//--------------------- .nv.constant0._ZN10layer_norm13ln_bwd_kernelINS_13Kernel_traitsIf6__halffS2_fjLj2048ELj1ELj1ELj4ELj16ENS_18Kernel_traits_baseILj2048EfS2_fS2_fjLj128EEEEELb1ELb1ELb1ELb1EEEvNS_9BwdParamsE --------------------------
	.section	.nv.constant0._ZN10layer_norm13ln_bwd_kernelINS_13Kernel_traitsIf6__halffS2_fjLj2048ELj1ELj1ELj4ELj16ENS_18Kernel_traits_baseILj2048EfS2_fS2_fjLj128EEEEELb1ELb1ELb1ELb1EEEvNS_9BwdParamsE,"a",@progbits
	.sectionflags	@""
	.align	4
.nv.constant0._ZN10layer_norm13ln_bwd_kernelINS_13Kernel_traitsIf6__halffS2_fjLj2048ELj1ELj1ELj4ELj16ENS_18Kernel_traits_baseILj2048EfS2_fS2_fjLj128EEEEELb1ELb1ELb1ELb1EEEvNS_9BwdParamsE:
	.zero		824


//--------------------- .nv.constant0._ZN10layer_norm13ln_bwd_kernelINS_13Kernel_traitsI6__halfffffjLj2048ELj1ELj1ELj4ELj16ENS_18Kernel_traits_baseILj2048ES2_ffffjLj128EEEEELb0ELb0ELb0ELb0EEEvNS_9BwdParamsE --------------------------
	.section	.nv.constant0._ZN10layer_norm13ln_bwd_kernelINS_13Kernel_traitsI6__halfffffjLj2048ELj1ELj1ELj4ELj16ENS_18Kernel_traits_baseILj2048ES2_ffffjLj128EEEEELb0ELb0ELb0ELb0EEEvNS_9BwdParamsE,"a",@progbits
	.sectionflags	@""
	.align	4
.nv.constant0._ZN10layer_norm13ln_bwd_kernelINS_13Kernel_traitsI6__halfffffjLj2048ELj1ELj1ELj4ELj16ENS_18Kernel_traits_baseILj2048ES2_ffffjLj128EEEEELb0ELb0ELb0ELb0EEEvNS_9BwdParamsE:
	.zero		824


//--------------------- .nv.constant0._ZN10layer_norm13ln_bwd_kernelINS_13Kernel_traitsI6__halfffffjLj2048ELj1ELj1ELj4ELj16ENS_18Kernel_traits_baseILj2048ES2_ffffjLj128EEEEELb0ELb0ELb0ELb1EEEvNS_9BwdParamsE --------------------------
	.section	.nv.constant0._ZN10layer_norm13ln_bwd_kernelINS_13Kernel_traitsI6__halfffffjLj2048ELj1ELj1ELj4ELj16ENS_18Kernel_traits_baseILj2048ES2_ffffjLj128EEEEELb0ELb0ELb0ELb1EEEvNS_9BwdParamsE,"a",@progbits
	.sectionflags	@""
	.align	4
.nv.constant0._ZN10layer_norm13ln_bwd_kernelINS_13Kernel_traitsI6__halfffffjLj2048ELj1ELj1ELj4ELj16ENS_18Kernel_traits_baseILj2048ES2_ffffjLj128EEEEELb0ELb0ELb0ELb1EEEvNS_9BwdParamsE:
	.zero		824


//--------------------- .nv.constant0._ZN10layer_norm13ln_bwd_kernelINS_13Kernel_traitsI6__halfffffjLj2048ELj1ELj1ELj4ELj16ENS_18Kernel_traits_baseILj2048ES2_ffffjLj128EEEEELb0ELb0ELb1ELb0EEEvNS_9BwdParamsE --------------------------
	.section	.nv.constant0._ZN10layer_norm13ln_bwd_kernelINS_13Kernel_traitsI6__halfffffjLj2048ELj1ELj1ELj4ELj16ENS_18Kernel_traits_baseILj2048ES2_ffffjLj128EEEEELb0ELb0ELb1ELb0EEEvNS_9BwdParamsE,"a",@progbits
	.sectionflags	@""
	.align	4
.nv.constant0._ZN10layer_norm13ln_bwd_kernelINS_13Kernel_traitsI6__halfffffjLj2048ELj1ELj1ELj4ELj16ENS_18Kernel_traits_baseILj2048ES2_ffffjLj128EEEEELb0ELb0ELb1ELb0EEEvNS_9BwdParamsE:
	.zero		824


//--------------------- .nv.constant0._ZN10layer_norm13ln_bwd_kernelINS_13Kernel_traitsI6__halfffffjLj2048ELj1ELj1ELj4ELj16ENS_18Kernel_traits_baseILj2048ES2_ffffjLj128EEEEELb0ELb0ELb1ELb1EEEvNS_9BwdParamsE --------------------------
	.section	.nv.constant0._ZN10layer_norm13ln_bwd_kernelINS_13Kernel_traitsI6__halfffffjLj2048ELj1ELj1ELj4ELj16ENS_18Kernel_traits_baseILj2048ES2_ffffjLj128EEEEELb0ELb0ELb1ELb1EEEvNS_9BwdParamsE,"a",@progbits
	.sectionflags	@""
	.align	4
.nv.constant0._ZN10layer_norm13ln_bwd_kernelINS_13Kernel_traitsI6__halfffffjLj2048ELj1ELj1ELj4ELj16ENS_18Kernel_traits_baseILj2048ES2_ffffjLj128EEEEELb0ELb0ELb1ELb1EEEvNS_9BwdParamsE:
	.zero		824


//--------------------- .nv.constant0._ZN10layer_norm13ln_bwd_kernelINS_13Kernel_traitsI6__halfffffjLj2048ELj1ELj1ELj4ELj16ENS_18Kernel_traits_baseILj2048ES2_ffffjLj128EEEEELb0ELb1ELb0ELb0EEEvNS_9BwdParamsE --------------------------
	.section	.nv.constant0._ZN10layer_norm13ln_bwd_kernelINS_13Kernel_traitsI6__halfffffjLj2048ELj1ELj1ELj4ELj16ENS_18Kernel_traits_baseILj2048ES2_ffffjLj128EEEEELb0ELb1ELb0ELb0EEEvNS_9BwdParamsE,"a",@progbits
	.sectionflags	@""
	.align	4
.nv.constant0._ZN10layer_norm13ln_bwd_kernelINS_13Kernel_traitsI6__halfffffjLj2048ELj1ELj1ELj4ELj16ENS_18Kernel_traits_baseILj2048ES2_ffffjLj128EEEEELb0ELb1ELb0ELb0EEEvNS_9BwdParamsE:
	.zero		824


//--------------------- .nv.constant0._ZN10layer_norm13ln_bwd_kernelINS_13Kernel_traitsI6__halfffffjLj2048ELj1ELj1ELj4ELj16ENS_18Kernel_traits_baseILj2048ES2_ffffjLj128EEEEELb0ELb1ELb0ELb1EEEvNS_9BwdParamsE --------------------------
	.section	.nv.constant0._ZN10layer_norm13ln_bwd_kernelINS_13Kernel_traitsI6__halfffffjLj2048ELj1ELj1ELj4ELj16ENS_18Kernel_traits_baseILj2048ES2_ffffjLj128EEEEELb0ELb1ELb0ELb1EEEvNS_9BwdParamsE,"a",@progbits
	.sectionflags	@""
	.align	4
.nv.constant0._ZN10layer_norm13ln_bwd_kernelINS_13Kernel_traitsI6__halfffffjLj2048ELj1ELj1ELj4ELj16ENS_18Kernel_traits_baseILj2048ES2_ffffjLj128EEEEELb0ELb1ELb0ELb1EEEvNS_9BwdParamsE:
	.zero		824


//--------------------- .nv.constant0._ZN10layer_norm13ln_bwd_kernelINS_13Kernel_traitsI6__halfffffjLj2048ELj1ELj1ELj4ELj16ENS_18Kernel_traits_baseILj2048ES2_ffffjLj128EEEEELb0ELb1ELb1ELb0EEEvNS_9BwdParamsE --------------------------
	.section	.nv.constant0._ZN10layer_norm13ln_bwd_kernelINS_13Kernel_traitsI6__halfffffjLj2048ELj1ELj1ELj4ELj16ENS_18Kernel_traits_baseILj2048ES2_ffffjLj128EEEEELb0ELb1ELb1ELb0EEEvNS_9BwdParamsE,"a",@progbits
	.sectionflags	@""
	.align	4
.nv.constant0._ZN10layer_norm13ln_bwd_kernelINS_13Kernel_traitsI6__halfffffjLj2048ELj1ELj1ELj4ELj16ENS_18Kernel_traits_baseILj2048ES2_ffffjLj128EEEEELb0ELb1ELb1ELb0EEEvNS_9BwdParamsE:
	.zero		824


//--------------------- .nv.constant0._ZN10layer_norm13ln_bwd_kernelINS_13Kernel_traitsI6__halfffffjLj2048ELj1ELj1ELj4ELj16ENS_18Kernel_traits_baseILj2048ES2_ffffjLj128EEEEELb0ELb1ELb1ELb1EEEvNS_9BwdParamsE --------------------------
	.section	.nv.constant0._ZN10layer_norm13ln_bwd_kernelINS_13Kernel_traitsI6__halfffffjLj2048ELj1ELj1ELj4ELj16ENS_18Kernel_traits_baseILj2048ES2_ffffjLj128EEEEELb0ELb1ELb1ELb1EEEvNS_9BwdParamsE,"a",@progbits
	.sectionflags	@""
	.align	4
.nv.constant0._ZN10layer_norm13ln_bwd_kernelINS_13Kernel_traitsI6__halfffffjLj2048ELj1ELj1ELj4ELj16ENS_18Kernel_traits_baseILj2048ES2_ffffjLj128EEEEELb0ELb1ELb1ELb1EEEvNS_9BwdParamsE:
	.zero		824


//--------------------- .nv.constant0._ZN10layer_norm13ln_bwd_kernelINS_13Kernel_traitsI6__halfffffjLj2048ELj1ELj1ELj4ELj16ENS_18Kernel_traits_baseILj2048ES2_ffffjLj128EEEEELb1ELb0ELb0ELb0EEEvNS_9BwdParamsE --------------------------
	.section	.nv.constant0._ZN10layer_norm13ln_bwd_kernelINS_13Kernel_traitsI6__halfffffjLj2048ELj1ELj1ELj4ELj16ENS_18Kernel_traits_baseILj2048ES2_ffffjLj128EEEEELb1ELb0ELb0ELb0EEEvNS_9BwdParamsE,"a",@progbits
	.sectionflags	@""
	.align	4
.nv.constant0._ZN10layer_norm13ln_bwd_kernelINS_13Kernel_traitsI6__halfffffjLj2048ELj1ELj1ELj4ELj16ENS_18Kernel_traits_baseILj2048ES2_ffffjLj128EEEEELb1ELb0ELb0ELb0EEEvNS_9BwdParamsE:
	.zero		824


//--------------------- .nv.constant0._ZN10layer_norm13ln_bwd_kernelINS_13Kernel_traitsI6__halfffffjLj2048ELj1ELj1ELj4ELj16ENS_18Kernel_traits_baseILj2048ES2_ffffjLj128EEEEELb1ELb0ELb0ELb1EEEvNS_9BwdParamsE --------------------------
	.section	.nv.constant0._ZN10layer_norm13ln_bwd_kernelINS_13Kernel_traitsI6__halfffffjLj2048ELj1ELj1ELj4ELj16ENS_18Kernel_traits_baseILj2048ES2_ffffjLj128EEEEELb1ELb0ELb0ELb1EEEvNS_9BwdParamsE,"a",@progbits
	.sectionflags	@""
	.align	4
.nv.constant0._ZN10layer_norm13ln_bwd_kernelINS_13Kernel_traitsI6__halfffffjLj2048ELj1ELj1ELj4ELj16ENS_18Kernel_traits_baseILj2048ES2_ffffjLj128EEEEELb1ELb0ELb0ELb1EEEvNS_9BwdParamsE:
	.zero		824


//--------------------- .nv.constant0._ZN10layer_norm22ln_bwd_finalize_kernelINS_22Kernel_traits_finalizeILj2048E6__halfffffjLb0ELj1024ELj4ENS_18Kernel_traits_baseILj2048ES2_ffffjLj1024EEEEELb0ELb0EEEvNS_9BwdParamsE --------------------------
	.section	.nv.constant0._ZN10layer_norm22ln_bwd_finalize_kernelINS_22Kernel_traits_finalizeILj2048E6__halfffffjLb0ELj1024ELj4ENS_18Kernel_traits_baseILj2048ES2_ffffjLj1024EEEEELb0ELb0EEEvNS_9BwdParamsE,"a",@progbits
	.sectionflags	@""
	.align	4
.nv.constant0._ZN10layer_norm22ln_bwd_finalize_kernelINS_22Kernel_traits_finalizeILj2048E6__halfffffjLb0ELj1024ELj4ENS_18Kernel_traits_baseILj2048ES2_ffffjLj1024EEEEELb0ELb0EEEvNS_9BwdParamsE:
	.zero		824


//--------------------- .nv.constant0._ZN10layer_norm13ln_bwd_kernelINS_13Kernel_traitsI6__halfffffjLj2048ELj1ELj1ELj4ELj16ENS_18Kernel_traits_baseILj2048ES2_ffffjLj128EEEEELb1ELb0ELb1ELb0EEEvNS_9BwdParamsE --------------------------
	.section	.nv.constant0._ZN10layer_norm13ln_bwd_kernelINS_13Kernel_traitsI6__halfffffjLj2048ELj1ELj1ELj4ELj16ENS_18Kernel_traits_baseILj2048ES2_ffffjLj128EEEEELb1ELb0ELb1ELb0EEEvNS_9BwdParamsE,"a",@progbits
	.sectionflags	@""
	.align	4
.nv.constant0._ZN10layer_norm13ln_bwd_kernelINS_13Kernel_traitsI6__halfffffjLj2048ELj1ELj1ELj4ELj16ENS_18Kernel_traits_baseILj2048ES2_ffffjLj128EEEEELb1ELb0ELb1ELb0EEEvNS_9BwdParamsE:
	.zero		824


//--------------------- .nv.constant0._ZN10layer_norm22ln_bwd_finalize_kernelINS_22Kernel_traits_finalizeILj2048E6__halfffffjLb0ELj1024ELj4ENS_18Kernel_traits_baseILj2048ES2_ffffjLj1024EEEEELb0ELb1EEEvNS_9BwdParamsE --------------------------
	.section	.nv.constant0._ZN10layer_norm22ln_bwd_finalize_kernelINS_22Kernel_traits_finalizeILj2048E6__halfffffjLb0ELj1024ELj4ENS_18Kernel_traits_baseILj2048ES2_ffffjLj1024EEEEELb0ELb1EEEvNS_9BwdParamsE,"a",@progbits
	.sectionflags	@""
	.align	4
.nv.constant0._ZN10layer_norm22ln_bwd_finalize_kernelINS_22Kernel_traits_finalizeILj2048E6__halfffffjLb0ELj1024ELj4ENS_18Kernel_traits_baseILj2048ES2_ffffjLj1024EEEEELb0ELb1EEEvNS_9BwdParamsE:
	.zero		824


//--------------------- .nv.constant0._ZN10layer_norm13ln_bwd_kernelINS_13Kernel_traitsI6__halfffffjLj2048ELj1ELj1ELj4ELj16ENS_18Kernel_traits_baseILj2048ES2_ffffjLj128EEEEELb1ELb0ELb1ELb1EEEvNS_9BwdParamsE --------------------------
	.section	.nv.constant0._ZN10layer_norm13ln_bwd_kernelINS_13Kernel_traitsI6__halfffffjLj2048ELj1ELj1ELj4ELj16ENS_18Kernel_traits_baseILj2048ES2_ffffjLj128EEEEELb1ELb0ELb1ELb1EEEvNS_9BwdParamsE,"a",@progbits
	.sectionflags	@""
	.align	4
.nv.constant0._ZN10layer_norm13ln_bwd_kernelINS_13Kernel_traitsI6__halfffffjLj2048ELj1ELj1ELj4ELj16ENS_18Kernel_traits_baseILj2048ES2_ffffjLj128EEEEELb1ELb0ELb1ELb1EEEvNS_9BwdParamsE:
	.zero		824


//--------------------- .nv.constant0._ZN10layer_norm13ln_bwd_kernelINS_13Kernel_traitsI6__halfffffjLj2048ELj1ELj1ELj4ELj16ENS_18Kernel_traits_baseILj2048ES2_ffffjLj128EEEEELb1ELb1ELb0ELb0EEEvNS_9BwdParamsE --------------------------
	.section	.nv.constant0._ZN10layer_norm13ln_bwd_kernelINS_13Kernel_traitsI6__halfffffjLj2048ELj1ELj1ELj4ELj16ENS_18Kernel_traits_baseILj2048ES2_ffffjLj128EEEEELb1ELb1ELb0ELb0EEEvNS_9BwdParamsE,"a",@progbits
	.sectionflags	@""
	.align	4
.nv.constant0._ZN10layer_norm13ln_bwd_kernelINS_13Kernel_traitsI6__halfffffjLj2048ELj1ELj1ELj4ELj16ENS_18Kernel_traits_baseILj2048ES2_ffffjLj128EEEEELb1ELb1ELb0ELb0EEEvNS_9BwdParamsE:
	.zero		824


//--------------------- .nv.constant0._ZN10layer_norm13ln_bwd_kernelINS_13Kernel_traitsI6__halfffffjLj2048ELj1ELj1ELj4ELj16ENS_18Kernel_traits_baseILj2048ES2_ffffjLj128EEEEELb1ELb1ELb0ELb1EEEvNS_9BwdParamsE --------------------------
	.section	.nv.constant0._ZN10layer_norm13ln_bwd_kernelINS_13Kernel_traitsI6__halfffffjLj2048ELj1ELj1ELj4ELj16ENS_18Kernel_traits_baseILj2048ES2_ffffjLj128EEEEELb1ELb1ELb0ELb1EEEvNS_9BwdParamsE,"a",@progbits
	.sectionflags	@""
	.align	4
.nv.constant0._ZN10layer_norm13ln_bwd_kernelINS_13Kernel_traitsI6__halfffffjLj2048ELj1ELj1ELj4ELj16ENS_18Kernel_traits_baseILj2048ES2_ffffjLj128EEEEELb1ELb1ELb0ELb1EEEvNS_9BwdParamsE:
	.zero		824


//--------------------- .nv.constant0._ZN10layer_norm22ln_bwd_finalize_kernelINS_22Kernel_traits_finalizeILj2048E6__halfffffjLb1ELj1024ELj4ENS_18Kernel_traits_baseILj2048ES2_ffffjLj1024EEEEELb1ELb0EEEvNS_9BwdParamsE --------------------------
	.section	.nv.constant0._ZN10layer_norm22ln_bwd_finalize_kernelINS_22Kernel_traits_finalizeILj2048E6__halfffffjLb1ELj1024ELj4ENS_18Kernel_traits_baseILj2048ES2_ffffjLj1024EEEEELb1ELb0EEEvNS_9BwdParamsE,"a",@progbits
	.sectionflags	@""
	.align	4
.nv.constant0._ZN10layer_norm22ln_bwd_finalize_kernelINS_22Kernel_traits_finalizeILj2048E6__halfffffjLb1ELj1024ELj4ENS_18Kernel_traits_baseILj2048ES2_ffffjLj1024EEEEELb1ELb0EEEvNS_9BwdParamsE:
	.zero		824


//--------------------- .nv.constant0._ZN10layer_norm13ln_bwd_kernelINS_13Kernel_traitsI6__halfffffjLj2048ELj1ELj1ELj4ELj16ENS_18Kernel_traits_baseILj2048ES2_ffffjLj128EEEEELb1ELb1ELb1ELb0EEEvNS_9BwdParamsE --------------------------
	.section	.nv.constant0._ZN10layer_norm13ln_bwd_kernelINS_13Kernel_traitsI6__halfffffjLj2048ELj1ELj1ELj4ELj16ENS_18Kernel_traits_baseILj2048ES2_ffffjLj128EEEEELb1ELb1ELb1ELb0EEEvNS_9BwdParamsE,"a",@progbits
	.sectionflags	@""
	.align	4
.nv.constant0._ZN10layer_norm13ln_bwd_kernelINS_13Kernel_traitsI6__halfffffjLj2048ELj1ELj1ELj4ELj16ENS_18Kernel_traits_baseILj2048ES2_ffffjLj128EEEEELb1ELb1ELb1ELb0EEEvNS_9BwdParamsE:
	.zero		824


//--------------------- .nv.constant0._ZN10layer_norm22ln_bwd_finalize_kernelINS_22Kernel_traits_finalizeILj2048E6__halfffffjLb1ELj1024ELj4ENS_18Kernel_traits_baseILj2048ES2_ffffjLj1024EEEEELb1ELb1EEEvNS_9BwdParamsE --------------------------
	.section	.nv.constant0._ZN10layer_norm22ln_bwd_finalize_kernelINS_22Kernel_traits_finalizeILj2048E6__halfffffjLb1ELj1024ELj4ENS_18Kernel_traits_baseILj2048ES2_ffffjLj1024EEEEELb1ELb1EEEvNS_9BwdParamsE,"a",@progbits
	.sectionflags	@""
	.align	4
.nv.constant0._ZN10layer_norm22ln_bwd_finalize_kernelINS_22Kernel_traits_finalizeILj2048E6__halfffffjLb1ELj1024ELj4ENS_18Kernel_traits_baseILj2048ES2_ffffjLj1024EEEEELb1ELb1EEEvNS_9BwdParamsE:
	.zero		824


//--------------------- .nv.constant0._ZN10layer_norm13ln_bwd_kernelINS_13Kernel_traitsI6__halfffffjLj2048ELj1ELj1ELj4ELj16ENS_18Kernel_traits_baseILj2048ES2_ffffjLj128EEEEELb1ELb1ELb1ELb1EEEvNS_9BwdParamsE --------------------------
	.section	.nv.constant0._ZN10layer_norm13ln_bwd_kernelINS_13Kernel_traitsI6__halfffffjLj2048ELj1ELj1ELj4ELj16ENS_18Kernel_traits_baseILj2048ES2_ffffjLj128EEEEELb1ELb1ELb1ELb1EEEvNS_9BwdParamsE,"a",@progbits
	.sectionflags	@""
	.align	4
.nv.constant0._ZN10layer_norm13ln_bwd_kernelINS_13Kernel_traitsI6__halfffffjLj2048ELj1ELj1ELj4ELj16ENS_18Kernel_traits_baseILj2048ES2_ffffjLj128EEEEELb1ELb1ELb1ELb1EEEvNS_9BwdParamsE:
	.zero		824


//--------------------- .nv.constant0._ZN10layer_norm13ln_bwd_kernelINS_13Kernel_traitsIfffffjLj2048ELj1ELj1ELj4ELj16ENS_18Kernel_traits_baseILj2048EfffffjLj128EEEEELb0ELb0ELb0ELb0EEEvNS_9BwdParamsE --------------------------
	.section	.nv.constant0._ZN10layer_norm13ln_bwd_kernelINS_13Kernel_traitsIfffffjLj2048ELj1ELj1ELj4ELj16ENS_18Kernel_traits_baseILj2048EfffffjLj128EEEEELb0ELb0ELb0ELb0EEEvNS_9BwdParamsE,"a",@progbits
	.sectionflags	@""
	.align	4
.nv.constant0._ZN10layer_norm13ln_bwd_kernelINS_13Kernel_traitsIfffffjLj2048ELj1ELj1ELj4ELj16ENS_18Kernel_traits_baseILj2048EfffffjLj128EEEEELb0ELb0ELb0ELb0EEEvNS_9BwdParamsE:
	.zero		824


//--------------------- .nv.constant0._ZN10layer_norm13ln_bwd_kernelINS_13Kernel_traitsIfffffjLj2048ELj1ELj1ELj4ELj16ENS_18Kernel_traits_baseILj2048EfffffjLj128EEEEELb0ELb0ELb0ELb1EEEvNS_9BwdParamsE --------------------------
	.section	.nv.constant0._ZN10layer_norm13ln_bwd_kernelINS_13Kernel_traitsIfffffjLj2048ELj1ELj1ELj4ELj16ENS_18Kernel_traits_baseILj2048EfffffjLj128EEEEELb0ELb0ELb0ELb1EEEvNS_9BwdParamsE,"a",@progbits
	.sectionflags	@""
	.align	4
.nv.constant0._ZN10layer_norm13ln_bwd_kernelINS_13Kernel_traitsIfffffjLj2048ELj1ELj1ELj4ELj16ENS_18Kernel_traits_baseILj2048EfffffjLj128EEEEELb0ELb0ELb0ELb1EEEvNS_9BwdParamsE:
	.zero		824


//--------------------- .nv.constant0._ZN10layer_norm13ln_bwd_kernelINS_13Kernel_traitsIfffffjLj2048ELj1ELj1ELj4ELj16ENS_18Kernel_traits_baseILj2048EfffffjLj128EEEEELb0ELb0ELb1ELb0EEEvNS_9BwdParamsE --------------------------
	.section	.nv.constant0._ZN10layer_norm13ln_bwd_kernelINS_13Kernel_traitsIfffffjLj2048ELj1ELj1ELj4ELj16ENS_18Kernel_traits_baseILj2048EfffffjLj128EEEEELb0ELb0ELb1ELb0EEEvNS_9BwdParamsE,"a",@progbits
	.sectionflags	@""
	.align	4
.nv.constant0._ZN10layer_norm13ln_bwd_kernelINS_13Kernel_traitsIfffffjLj2048ELj1ELj1ELj4ELj16ENS_18Kernel_traits_baseILj2048EfffffjLj128EEEEELb0ELb0ELb1ELb0EEEvNS_9BwdParamsE:
	.zero		824


//--------------------- .nv.constant0._ZN10layer_norm13ln_bwd_kernelINS_13Kernel_traitsIfffffjLj2048ELj1ELj1ELj4ELj16ENS_18Kernel_traits_baseILj2048EfffffjLj128EEEEELb0ELb0ELb1ELb1EEEvNS_9BwdParamsE --------------------------
	.section	.nv.constant0._ZN10layer_norm13ln_bwd_kernelINS_13Kernel_traitsIfffffjLj2048ELj1ELj1ELj4ELj16ENS_18Kernel_traits_baseILj2048EfffffjLj128EEEEELb0ELb0ELb1ELb1EEEvNS_9BwdParamsE,"a",@progbits
	.sectionflags	@""
	.align	4
.nv.constant0._ZN10layer_norm13ln_bwd_kernelINS_13Kernel_traitsIfffffjLj2048ELj1ELj1ELj4ELj16ENS_18Kernel_traits_baseILj2048EfffffjLj128EEEEELb0ELb0ELb1ELb1EEEvNS_9BwdParamsE:
	.zero		824


//--------------------- .nv.constant0._ZN10layer_norm13ln_bwd_kernelINS_13Kernel_traitsIfffffjLj2048ELj1ELj1ELj4ELj16ENS_18Kernel_traits_baseILj2048EfffffjLj128EEEEELb0ELb1ELb0ELb0EEEvNS_9BwdParamsE --------------------------
	.section	.nv.constant0._ZN10layer_norm13ln_bwd_kernelINS_13Kernel_traitsIfffffjLj2048ELj1ELj1ELj4ELj16ENS_18Kernel_traits_baseILj2048EfffffjLj128EEEEELb0ELb1ELb0ELb0EEEvNS_9BwdParamsE,"a",@progbits
	.sectionflags	@""
	.align	4
.nv.constant0._ZN10layer_norm13ln_bwd_kernelINS_13Kernel_traitsIfffffjLj2048ELj1ELj1ELj4ELj16ENS_18Kernel_traits_baseILj2048EfffffjLj128EEEEELb0ELb1ELb0ELb0EEEvNS_9BwdParamsE:
	.zero		824


//--------------------- .nv.constant0._ZN10layer_norm13ln_bwd_kernelINS_13Kernel_traitsIfffffjLj2048ELj1ELj1ELj4ELj16ENS_18Kernel_traits_baseILj2048EfffffjLj128EEEEELb0ELb1ELb0ELb1EEEvNS_9BwdParamsE --------------------------
	.section	.nv.constant0._ZN10layer_norm13ln_bwd_kernelINS_13Kernel_traitsIfffffjLj2048ELj1ELj1ELj4ELj16ENS_18Kernel_traits_baseILj2048EfffffjLj128EEEEELb0ELb1ELb0ELb1EEEvNS_9BwdParamsE,"a",@progbits
	.sectionflags	@""
	.align	4
.nv.constant0._ZN10layer_norm13ln_bwd_kernelINS_13Kernel_traitsIfffffjLj2048ELj1ELj1ELj4ELj16ENS_18Kernel_traits_baseILj2048EfffffjLj128EEEEELb0ELb1ELb0ELb1EEEvNS_9BwdParamsE:
	.zero		824


//--------------------- .nv.constant0._ZN10layer_norm13ln_bwd_kernelINS_13Kernel_traitsIfffffjLj2048ELj1ELj1ELj4ELj16ENS_18Kernel_traits_baseILj2048EfffffjLj128EEEEELb0ELb1ELb1ELb0EEEvNS_9BwdParamsE --------------------------
	.section	.nv.constant0._ZN10layer_norm13ln_bwd_kernelINS_13Kernel_traitsIfffffjLj2048ELj1ELj1ELj4ELj16ENS_18Kernel_traits_baseILj2048EfffffjLj128EEEEELb0ELb1ELb1ELb0EEEvNS_9BwdParamsE,"a",@progbits
	.sectionflags	@""
	.align	4
.nv.constant0._ZN10layer_norm13ln_bwd_kernelINS_13Kernel_traitsIfffffjLj2048ELj1ELj1ELj4ELj16ENS_18Kernel_traits_baseILj2048EfffffjLj128EEEEELb0ELb1ELb1ELb0EEEvNS_9BwdParamsE:
	.zero		824


//--------------------- .nv.constant0._ZN10layer_norm13ln_bwd_kernelINS_13Kernel_traitsIfffffjLj2048ELj1ELj1ELj4ELj16ENS_18Kernel_traits_baseILj2048EfffffjLj128EEEEELb0ELb1ELb1ELb1EEEvNS_9BwdParamsE --------------------------
	.section	.nv.constant0._ZN10layer_norm13ln_bwd_kernelINS_13Kernel_traitsIfffffjLj2048ELj1ELj1ELj4ELj16ENS_18Kernel_traits_baseILj2048EfffffjLj128EEEEELb0ELb1ELb1ELb1EEEvNS_9BwdParamsE,"a",@progbits
	.sectionflags	@""
	.align	4
.nv.constant0._ZN10layer_norm13ln_bwd_kernelINS_13Kernel_traitsIfffffjLj2048ELj1ELj1ELj4ELj16ENS_18Kernel_traits_baseILj2048EfffffjLj128EEEEELb0ELb1ELb1ELb1EEEvNS_9BwdParamsE:
	.zero		824


//--------------------- .nv.constant0._ZN10layer_norm13ln_bwd_kernelINS_13Kernel_traitsIfffffjLj2048ELj1ELj1ELj4ELj16ENS_18Kernel_traits_baseILj2048EfffffjLj128EEEEELb1ELb0ELb0ELb0EEEvNS_9BwdParamsE --------------------------
	.section	.nv.constant0._ZN10layer_norm13ln_bwd_kernelINS_13Kernel_traitsIfffffjLj2048ELj1ELj1ELj4ELj16ENS_18Kernel_traits_baseILj2048EfffffjLj128EEEEELb1ELb0ELb0ELb0EEEvNS_9BwdParamsE,"a",@progbits
	.sectionflags	@""
	.align	4
.nv.constant0._ZN10layer_norm13ln_bwd_kernelINS_13Kernel_traitsIfffffjLj2048ELj1ELj1ELj4ELj16ENS_18Kernel_traits_baseILj2048EfffffjLj128EEEEELb1ELb0ELb0ELb0EEEvNS_9BwdParamsE:
	.zero		824


//--------------------- .nv.constant0._ZN10layer_norm13ln_bwd_kernelINS_13Kernel_traitsIfffffjLj2048ELj1ELj1ELj4ELj16ENS_18Kernel_traits_baseILj2048EfffffjLj128EEEEELb1ELb0ELb0ELb1EEEvNS_9BwdParamsE --------------------------
	.section	.nv.constant0._ZN10layer_norm13ln_bwd_kernelINS_13Kernel_traitsIfffffjLj2048ELj1ELj1ELj4ELj16ENS_18Kernel_traits_baseILj2048EfffffjLj128EEEEELb1ELb0ELb0ELb1EEEvNS_9BwdParamsE,"a",@progbits
	.sectionflags	@""
	.align	4
.nv.constant0._ZN10layer_norm13ln_bwd_kernelINS_13Kernel_traitsIfffffjLj2048ELj1ELj1ELj4ELj16ENS_18Kernel_traits_baseILj2048EfffffjLj128EEEEELb1ELb0ELb0ELb1EEEvNS_9BwdParamsE:
	.zero		824


//--------------------- .nv.constant0._ZN10layer_norm22ln_bwd_finalize_kernelINS_22Kernel_traits_finalizeILj2048EfffffjLb0ELj1024ELj4ENS_18Kernel_traits_baseILj2048EfffffjLj1024EEEEELb0ELb0EEEvNS_9BwdParamsE --------------------------
	.section	.nv.constant0._ZN10layer_norm22ln_bwd_finalize_kernelINS_22Kernel_traits_finalizeILj2048EfffffjLb0ELj1024ELj4ENS_18Kernel_traits_baseILj2048EfffffjLj1024EEEEELb0ELb0EEEvNS_9BwdParamsE,"a",@progbits
	.sectionflags	@""
	.align	4
.nv.constant0._ZN10layer_norm22ln_bwd_finalize_kernelINS_22Kernel_traits_finalizeILj2048EfffffjLb0ELj1024ELj4ENS_18Kernel_traits_baseILj2048EfffffjLj1024EEEEELb0ELb0EEEvNS_9BwdParamsE:
	.zero		824


//--------------------- .nv.constant0._ZN10layer_norm13ln_bwd_kernelINS_13Kernel_traitsIfffffjLj2048ELj1ELj1ELj4ELj16ENS_18Kernel_traits_baseILj2048EfffffjLj128EEEEELb1ELb0ELb1ELb0EEEvNS_9BwdParamsE --------------------------
	.section	.nv.constant0._ZN10layer_norm13ln_bwd_kernelINS_13Kernel_traitsIfffffjLj2048ELj1ELj1ELj4ELj16ENS_18Kernel_traits_baseILj2048EfffffjLj128EEEEELb1ELb0ELb1ELb0EEEvNS_9BwdParamsE,"a",@progbits
	.sectionflags	@""
	.align	4
.nv.constant0._ZN10layer_norm13ln_bwd_kernelINS_13Kernel_traitsIfffffjLj2048ELj1ELj1ELj4ELj16ENS_18Kernel_traits_baseILj2048EfffffjLj128EEEEELb1ELb0ELb1ELb0EEEvNS_9BwdParamsE:
	.zero		824


//--------------------- .nv.constant0._ZN10layer_norm22ln_bwd_finalize_kernelINS_22Kernel_traits_finalizeILj2048EfffffjLb0ELj1024ELj4ENS_18Kernel_traits_baseILj2048EfffffjLj1024EEEEELb0ELb1EEEvNS_9BwdParamsE --------------------------
	.section	.nv.constant0._ZN10layer_norm22ln_bwd_finalize_kernelINS_22Kernel_traits_finalizeILj2048EfffffjLb0ELj1024ELj4ENS_18Kernel_traits_baseILj2048EfffffjLj1024EEEEELb0ELb1EEEvNS_9BwdParamsE,"a",@progbits
	.sectionflags	@""
	.align	4
.nv.constant0._ZN10layer_norm22ln_bwd_finalize_kernelINS_22Kernel_traits_finalizeILj2048EfffffjLb0ELj1024ELj4ENS_18Kernel_traits_baseILj2048EfffffjLj1024EEEEELb0ELb1EEEvNS_9BwdParamsE:
	.zero		824


//--------------------- .nv.constant0._ZN10layer_norm13ln_bwd_kernelINS_13Kernel_traitsIfffffjLj2048ELj1ELj1ELj4ELj16ENS_18Kernel_traits_baseILj2048EfffffjLj128EEEEELb1ELb0ELb1ELb1EEEvNS_9BwdParamsE --------------------------
	.section	.nv.constant0._ZN10layer_norm13ln_bwd_kernelINS_13Kernel_traitsIfffffjLj2048ELj1ELj1ELj4ELj16ENS_18Kernel_traits_baseILj2048EfffffjLj128EEEEELb1ELb0ELb1ELb1EEEvNS_9BwdParamsE,"a",@progbits
	.sectionflags	@""
	.align	4
.nv.constant0._ZN10layer_norm13ln_bwd_kernelINS_13Kernel_traitsIfffffjLj2048ELj1ELj1ELj4ELj16ENS_18Kernel_traits_baseILj2048EfffffjLj128EEEEELb1ELb0ELb1ELb1EEEvNS_9BwdParamsE:
	.zero		824


//--------------------- .nv.constant0._ZN10layer_norm13ln_bwd_kernelINS_13Kernel_traitsIfffffjLj2048ELj1ELj1ELj4ELj16ENS_18Kernel_traits_baseILj2048EfffffjLj128EEEEELb1ELb1ELb0ELb0EEEvNS_9BwdParamsE --------------------------
	.section	.nv.constant0._ZN10layer_norm13ln_bwd_kernelINS_13Kernel_traitsIfffffjLj2048ELj1ELj1ELj4ELj16ENS_18Kernel_traits_baseILj2048EfffffjLj128EEEEELb1ELb1ELb0ELb0EEEvNS_9BwdParamsE,"a",@progbits
	.sectionflags	@""
	.align	4
.nv.constant0._ZN10layer_norm13ln_bwd_kernelINS_13Kernel_traitsIfffffjLj2048ELj1ELj1ELj4ELj16ENS_18Kernel_traits_baseILj2048EfffffjLj128EEEEELb1ELb1ELb0ELb0EEEvNS_9BwdParamsE:
	.zero		824


//--------------------- .nv.constant0._ZN10layer_norm13ln_bwd_kernelINS_13Kernel_traitsIfffffjLj2048ELj1ELj1ELj4ELj16ENS_18Kernel_traits_baseILj2048EfffffjLj128EEEEELb1ELb1ELb0ELb1EEEvNS_9BwdParamsE --------------------------
	.section	.nv.constant0._ZN10layer_norm13ln_bwd_kernelINS_13Kernel_traitsIfffffjLj2048ELj1ELj1ELj4ELj16ENS_18Kernel_traits_baseILj2048EfffffjLj128EEEEELb1ELb1ELb0ELb1EEEvNS_9BwdParamsE,"a",@progbits
	.sectionflags	@""
	.align	4
.nv.constant0._ZN10layer_norm13ln_bwd_kernelINS_13Kernel_traitsIfffffjLj2048ELj1ELj1ELj4ELj16ENS_18Kernel_traits_baseILj2048EfffffjLj128EEEEELb1ELb1ELb0ELb1EEEvNS_9BwdParamsE:
	.zero		824


//--------------------- .nv.constant0._ZN10layer_norm22ln_bwd_finalize_kernelINS_22Kernel_traits_finalizeILj2048EfffffjLb1ELj1024ELj4ENS_18Kernel_traits_baseILj2048EfffffjLj1024EEEEELb1ELb0EEEvNS_9BwdParamsE --------------------------
	.section	.nv.constant0._ZN10layer_norm22ln_bwd_finalize_kernelINS_22Kernel_traits_finalizeILj2048EfffffjLb1ELj1024ELj4ENS_18Kernel_traits_baseILj2048EfffffjLj1024EEEEELb1ELb0EEEvNS_9BwdParamsE,"a",@progbits
	.sectionflags	@""
	.align	4
.nv.constant0._ZN10layer_norm22ln_bwd_finalize_kernelINS_22Kernel_traits_finalizeILj2048EfffffjLb1ELj1024ELj4ENS_18Kernel_traits_baseILj2048EfffffjLj1024EEEEELb1ELb0EEEvNS_9BwdParamsE:
	.zero		824


//--------------------- .nv.constant0._ZN10layer_norm13ln_bwd_kernelINS_13Kernel_traitsIfffffjLj2048ELj1ELj1ELj4ELj16ENS_18Kernel_traits_baseILj2048EfffffjLj128EEEEELb1ELb1ELb1ELb0EEEvNS_9BwdParamsE --------------------------
	.section	.nv.constant0._ZN10layer_norm13ln_bwd_kernelINS_13Kernel_traitsIfffffjLj2048ELj1ELj1ELj4ELj16ENS_18Kernel_traits_baseILj2048EfffffjLj128EEEEELb1ELb1ELb1ELb0EEEvNS_9BwdParamsE,"a",@progbits
	.sectionflags	@""
	.align	4
.nv.constant0._ZN10layer_norm13ln_bwd_kernelINS_13Kernel_traitsIfffffjLj2048ELj1ELj1ELj4ELj16ENS_18Kernel_traits_baseILj2048EfffffjLj128EEEEELb1ELb1ELb1ELb0EEEvNS_9BwdParamsE:
	.zero		824


//--------------------- .nv.constant0._ZN10layer_norm22ln_bwd_finalize_kernelINS_22Kernel_traits_finalizeILj2048EfffffjLb1ELj1024ELj4ENS_18Kernel_traits_baseILj2048EfffffjLj1024EEEEELb1ELb1EEEvNS_9BwdParamsE --------------------------
	.section	.nv.constant0._ZN10layer_norm22ln_bwd_finalize_kernelINS_22Kernel_traits_finalizeILj2048EfffffjLb1ELj1024ELj4ENS_18Kernel_traits_baseILj2048EfffffjLj1024EEEEELb1ELb1EEEvNS_9BwdParamsE,"a",@progbits
	.sectionflags	@""
	.align	4
.nv.constant0._ZN10layer_norm22ln_bwd_finalize_kernelINS_22Kernel_traits_finalizeILj2048EfffffjLb1ELj1024ELj4ENS_18Kernel_traits_baseILj2048EfffffjLj1024EEEEELb1ELb1EEEvNS_9BwdParamsE:
	.zero		824


//--------------------- .nv.constant0._ZN10layer_norm13ln_bwd_kernelINS_13Kernel_traitsIfffffjLj2048ELj1ELj1ELj4ELj16ENS_18Kernel_traits_baseILj2048EfffffjLj128EEEEELb1ELb1ELb1ELb1EEEvNS_9BwdParamsE --------------------------
	.section	.nv.constant0._ZN10layer_norm13ln_bwd_kernelINS_13Kernel_traitsIfffffjLj2048ELj1ELj1ELj4ELj16ENS_18Kernel_traits_baseILj2048EfffffjLj128EEEEELb1ELb1ELb1ELb1EEEvNS_9BwdParamsE,"a",@progbits
	.sectionflags	@""
	.align	4
.nv.constant0._ZN10layer_norm13ln_bwd_kernelINS_13Kernel_traitsIfffffjLj2048ELj1ELj1ELj4ELj16ENS_18Kernel_traits_baseILj2048EfffffjLj128EEEEELb1ELb1ELb1ELb1EEEvNS_9BwdParamsE:
	.zero		824


//--------------------- SYMBOLS --------------------------

	.type		.nv.reservedSmem.offset0,@object
	.size		.nv.reservedSmem.offset0,0x4
